	.target	sm_80

	.elftype	@"ET_EXEC"


//--------------------- .note.nv.tkinfo           --------------------------
	.section	.note.nv.tkinfo,"",@"SHT_NOTE"
	.sectionflags	@"SHF_NOTE_NV_TKINFO"
	.tkinfo
        /*0018*/ 	.word	0x00000002
        /*0030*/ 	.string	""
        /*0030*/ 	.string	"ptxas"
        /*0030*/ 	.string	"Cuda compilation tools, release 13.0, V13.0.88"
        /*0030*/ 	.string	"Build cuda_13.0.r13.0/compiler.36424714_0"
        /*0030*/ 	.string	"-arch sm_80 -m 64 "



//--------------------- .note.nv.cuinfo           --------------------------
	.section	.note.nv.cuinfo,"",@"SHT_NOTE"
	.sectionflags	@"SHF_NOTE_NV_CUINFO"
        /*0018*/ 	.short	0x0002
        /*001a*/ 	.short	0x0050
        /*001c*/ 	.short	0x0082
	.zero		2


//--------------------- .nv.info                  --------------------------
	.section	.nv.info,"",@"SHT_CUDA_INFO"
	.align	4


	//----- nvinfo : EIATTR_REGCOUNT
	.align		4
        /*0000*/ 	.byte	0x04, 0x2f
        /*0002*/ 	.short	(.L_12 - .L_11)
	.align		4
.L_11:
        /*0004*/ 	.word	index@(_ZN7cutlass13device_kernelIN5flash19enable_sm80_to_sm89INS1_16FlashAttnFwdSm80INS1_25CollectiveMainloopFwdSm80ILi8ELi1ELb0EN4cute5tupleIJNS5_1CILi128EEENS7_ILi48EEENS7_ILi256EEEEEELi256ENS_6half_tEfNS_4arch4Sm80ELb1ELb0ELb1ELb1ELb0ELb1ELb1ELb0EEENS1_21CollectiveEpilogueFwdINS6_IJS8_SA_S9_EEENS6_IJNS7_ILi1EEESI_SI_EEESC_SE_Li256ELb1ELb1ELb0ELb0EEENS1_19SingleTileSchedulerILb1ELb0ELb1ELi128EEEEEEEEEvNT_6ParamsE)
        /*0008*/ 	.word	0x000000fc


	//----- nvinfo : EIATTR_FRAME_SIZE
	.align		4
.L_12:
        /*000c*/ 	.byte	0x04, 0x11
        /*000e*/ 	.short	(.L_14 - .L_13)
	.align		4
.L_13:
        /*0010*/ 	.word	index@(_ZN7cutlass13device_kernelIN5flash19enable_sm80_to_sm89INS1_16FlashAttnFwdSm80INS1_25CollectiveMainloopFwdSm80ILi8ELi1ELb0EN4cute5tupleIJNS5_1CILi128EEENS7_ILi48EEENS7_ILi256EEEEEELi256ENS_6half_tEfNS_4arch4Sm80ELb1ELb0ELb1ELb1ELb0ELb1ELb1ELb0EEENS1_21CollectiveEpilogueFwdINS6_IJS8_SA_S9_EEENS6_IJNS7_ILi1EEESI_SI_EEESC_SE_Li256ELb1ELb1ELb0ELb0EEENS1_19SingleTileSchedulerILb1ELb0ELb1ELi128EEEEEEEEEvNT_6ParamsE)
        /*0014*/ 	.word	0x00000000


	//----- nvinfo : EIATTR_REGCOUNT
	.align		4
.L_14:
        /*0018*/ 	.byte	0x04, 0x2f
        /*001a*/ 	.short	(.L_16 - .L_15)
	.align		4
.L_15:
        /*001c*/ 	.word	index@(_ZN7cutlass13device_kernelIN5flash19enable_sm80_to_sm89INS1_16FlashAttnFwdSm80INS1_25CollectiveMainloopFwdSm80ILi8ELi1ELb0EN4cute5tupleIJNS5_1CILi128EEENS7_ILi96EEENS7_ILi256EEEEEELi256ENS_6half_tEfNS_4arch4Sm80ELb1ELb0ELb1ELb1ELb0ELb0ELb1ELb0EEENS1_21CollectiveEpilogueFwdINS6_IJS8_SA_S9_EEENS6_IJNS7_ILi1EEESI_SI_EEESC_SE_Li256ELb1ELb1ELb0ELb0EEENS1_19SingleTileSchedulerILb1ELb0ELb1ELi128EEEEEEEEEvNT_6ParamsE)
        /*0020*/ 	.word	0x000000ff


	//----- nvinfo : EIATTR_FRAME_SIZE
	.align		4
.L_16:
        /*0024*/ 	.byte	0x04, 0x11
        /*0026*/ 	.short	(.L_18 - .L_17)
	.align		4
.L_17:
        /*0028*/ 	.word	index@(_ZN7cutlass13device_kernelIN5flash19enable_sm80_to_sm89INS1_16FlashAttnFwdSm80INS1_25CollectiveMainloopFwdSm80ILi8ELi1ELb0EN4cute5tupleIJNS5_1CILi128EEENS7_ILi96EEENS7_ILi256EEEEEELi256ENS_6half_tEfNS_4arch4Sm80ELb1ELb0ELb1ELb1ELb0ELb0ELb1ELb0EEENS1_21CollectiveEpilogueFwdINS6_IJS8_SA_S9_EEENS6_IJNS7_ILi1EEESI_SI_EEESC_SE_Li256ELb1ELb1ELb0ELb0EEENS1_19SingleTileSchedulerILb1ELb0ELb1ELi128EEEEEEEEEvNT_6ParamsE)
        /*002c*/ 	.word	0x00000050


	//----- nvinfo : EIATTR_REGCOUNT
	.align		4
.L_18:
        /*0030*/ 	.byte	0x04, 0x2f
        /*0032*/ 	.short	(.L_20 - .L_19)
	.align		4
.L_19:
        /*0034*/ 	.word	index@(_ZN7cutlass13device_kernelIN5flash19enable_sm80_to_sm89INS1_16FlashAttnFwdSm80INS1_25CollectiveMainloopFwdSm80ILi8ELi1ELb0EN4cute5tupleIJNS5_1CILi128EEENS7_ILi96EEENS7_ILi256EEEEEELi256ENS_6half_tEfNS_4arch4Sm80ELb1ELb0ELb1ELb0ELb0ELb0ELb1ELb0EEENS1_21CollectiveEpilogueFwdINS6_IJS8_SA_S9_EEENS6_IJNS7_ILi1EEESI_SI_EEESC_SE_Li256ELb0ELb1ELb0ELb0EEENS1_30DynamicPersistentTileSchedulerILi256ELi256ELb0ELb1ELb0EEEEEEEEEvNT_6ParamsE)
        /*0038*/ 	.word	0x000000ff


	//----- nvinfo : EIATTR_FRAME_SIZE
	.align		4
.L_20:
        /*003c*/ 	.byte	0x04, 0x11
        /*003e*/ 	.short	(.L_22 - .L_21)
	.align		4
.L_21:
        /*0040*/ 	.word	index@($__internal_5_$__cuda_sm70_shflsync_idx_p)
        /*0044*/ 	.word	0x00000000


	//----- nvinfo : EIATTR_FRAME_SIZE
	.align		4
.L_22:
        /*0048*/ 	.byte	0x04, 0x11
        /*004a*/ 	.short	(.L_24 - .L_23)
	.align		4
.L_23:
        /*004c*/ 	.word	index@($__internal_4_$__cuda_sm70_shflsync_bfly_p)
        /*0050*/ 	.word	0x00000000


	//----- nvinfo : EIATTR_FRAME_SIZE
	.align		4
.L_24:
        /*0054*/ 	.byte	0x04, 0x11
        /*0056*/ 	.short	(.L_26 - .L_25)
	.align		4
.L_25:
        /*0058*/ 	.word	index@(_ZN7cutlass13device_kernelIN5flash19enable_sm80_to_sm89INS1_16FlashAttnFwdSm80INS1_25CollectiveMainloopFwdSm80ILi8ELi1ELb0EN4cute5tupleIJNS5_1CILi128EEENS7_ILi96EEENS7_ILi256EEEEEELi256ENS_6half_tEfNS_4arch4Sm80ELb1ELb0ELb1ELb0ELb0ELb0ELb1ELb0EEENS1_21CollectiveEpilogueFwdINS6_IJS8_SA_S9_EEENS6_IJNS7_ILi1EEESI_SI_EEESC_SE_Li256ELb0ELb1ELb0ELb0EEENS1_30DynamicPersistentTileSchedulerILi256ELi256ELb0ELb1ELb0EEEEEEEEEvNT_6ParamsE)
        /*005c*/ 	.word	0x000000a8


	//----- nvinfo : EIATTR_REGCOUNT
	.align		4
.L_26:
        /*0060*/ 	.byte	0x04, 0x2f
        /*0062*/ 	.short	(.L_28 - .L_27)
	.align		4
.L_27:
        /*0064*/ 	.word	index@(_ZN7cutlass13device_kernelIN5flash19enable_sm80_to_sm89INS1_16FlashAttnFwdSm80INS1_25CollectiveMainloopFwdSm80ILi8ELi1ELb0EN4cute5tupleIJNS5_1CILi128EEENS7_ILi48EEENS7_ILi256EEEEEELi256ENS_6half_tEfNS_4arch4Sm80ELb0ELb1ELb1ELb1ELb0ELb1ELb1ELb0EEENS1_21CollectiveEpilogueFwdINS6_IJS8_SA_S9_EEENS6_IJNS7_ILi1EEESI_SI_EEESC_SE_Li256ELb1ELb1ELb0ELb0EEENS1_19SingleTileSchedulerILb1ELb0ELb1ELi128EEEEEEEEEvNT_6ParamsE)
        /*0068*/ 	.word	0x000000ff


	//----- nvinfo : EIATTR_FRAME_SIZE
	.align		4
.L_28:
        /*006c*/ 	.byte	0x04, 0x11
        /*006e*/ 	.short	(.L_30 - .L_29)
	.align		4
.L_29:
        /*0070*/ 	.word	index@($__internal_3_$__cuda_sm70_shflsync_idx_p)
        /*0074*/ 	.word	0x00000000


	//----- nvinfo : EIATTR_FRAME_SIZE
	.align		4
.L_30:
        /*0078*/ 	.byte	0x04, 0x11
        /*007a*/ 	.short	(.L_32 - .L_31)
	.align		4
.L_31:
        /*007c*/ 	.word	index@($__internal_2_$__cuda_sm70_shflsync_bfly_p)
        /*0080*/ 	.word	0x00000000


	//----- nvinfo : EIATTR_FRAME_SIZE
	.align		4
.L_32:
        /*0084*/ 	.byte	0x04, 0x11
        /*0086*/ 	.short	(.L_34 - .L_33)
	.align		4
.L_33:
        /*0088*/ 	.word	index@($_ZN7cutlass13device_kernelIN5flash19enable_sm80_to_sm89INS1_16FlashAttnFwdSm80INS1_25CollectiveMainloopFwdSm80ILi8ELi1ELb0EN4cute5tupleIJNS5_1CILi128EEENS7_ILi48EEENS7_ILi256EEEEEELi256ENS_6half_tEfNS_4arch4Sm80ELb0ELb1ELb1ELb1ELb0ELb1ELb1ELb0EEENS1_21CollectiveEpilogueFwdINS6_IJS8_SA_S9_EEENS6_IJNS7_ILi1EEESI_SI_EEESC_SE_Li256ELb1ELb1ELb0ELb0EEENS1_19SingleTileSchedulerILb1ELb0ELb1ELi128EEEEEEEEEvNT_6ParamsE$_ZZN5flash25CollectiveMainloopFwdSm80ILi8ELi1ELb0EN4cute5tupleIJNS1_1CILi128EEENS3_ILi48EEENS3_ILi256EEEEEELi256EN7cutlass6half_tEfNS8_4arch4Sm80ELb0ELb1ELb1ELb1ELb0ELb1ELb1ELb0EE3mmaINS_16FlashAttnFwdSm80ISC_NS_21CollectiveEpilogueFwdINS2_IJS4_S6_S5_EEENS2_IJNS3_ILi1EEESH_SH_EEES9_SB_Li256ELb1ELb1ELb0ELb0EEENS_19SingleTileSchedulerILb1ELb0ELb1ELi128EEEE13SharedStorageENS1_6TensorINS1_11ArrayEngineIfLm128EEENS1_6LayoutINS2_IJNS2_IJNS3_ILi2EEESS_EEESH_NS3_ILi32EEEEEENS2_IJNS2_IJSH_SS_EEENS3_ILi0EEENS3_ILi4EEEEEEEEEENS_7SoftmaxILi2ELi0EEEEEbRKNSC_6ParamsERT0_RT1_iRKNS_16SeqlenInfoQKNewKILb1ELb1EEENS2_IJiiiiEEERT_ENKUlvE_clEv)
        /*008c*/ 	.word	0x00000000


	//----- nvinfo : EIATTR_FRAME_SIZE
	.align		4
.L_34:
        /*0090*/ 	.byte	0x04, 0x11
        /*0092*/ 	.short	(.L_36 - .L_35)
	.align		4
.L_35:
        /*0094*/ 	.word	index@(_ZN7cutlass13device_kernelIN5flash19enable_sm80_to_sm89INS1_16FlashAttnFwdSm80INS1_25CollectiveMainloopFwdSm80ILi8ELi1ELb0EN4cute5tupleIJNS5_1CILi128EEENS7_ILi48EEENS7_ILi256EEEEEELi256ENS_6half_tEfNS_4arch4Sm80ELb0ELb1ELb1ELb1ELb0ELb1ELb1ELb0EEENS1_21CollectiveEpilogueFwdINS6_IJS8_SA_S9_EEENS6_IJNS7_ILi1EEESI_SI_EEESC_SE_Li256ELb1ELb1ELb0ELb0EEENS1_19SingleTileSchedulerILb1ELb0ELb1ELi128EEEEEEEEEvNT_6ParamsE)
        /*0098*/ 	.word	0x00000070


	//----- nvinfo : EIATTR_REGCOUNT
	.align		4
.L_36:
        /*009c*/ 	.byte	0x04, 0x2f
        /*009e*/ 	.short	(.L_38 - .L_37)
	.align		4
.L_37:
        /*00a0*/ 	.word	index@(_ZN7cutlass13device_kernelIN5flash19enable_sm80_to_sm89INS1_16FlashAttnFwdSm80INS1_25CollectiveMainloopFwdSm80ILi8ELi1ELb0EN4cute5tupleIJNS5_1CILi128EEENS7_ILi64EEENS7_ILi256EEEEEELi256ENS_6half_tEfNS_4arch4Sm80ELb0ELb1ELb1ELb1ELb0ELb0ELb1ELb0EEENS1_21CollectiveEpilogueFwdINS6_IJS8_SA_S9_EEENS6_IJNS7_ILi1EEESI_SI_EEESC_SE_Li256ELb1ELb1ELb0ELb0EEENS1_19SingleTileSchedulerILb1ELb0ELb1ELi128EEEEEEEEEvNT_6ParamsE)
        /*00a4*/ 	.word	0x000000ff


	//----- nvinfo : EIATTR_FRAME_SIZE
	.align		4
.L_38:
        /*00a8*/ 	.byte	0x04, 0x11
        /*00aa*/ 	.short	(.L_40 - .L_39)
	.align		4
.L_39:
        /*00ac*/ 	.word	index@(_ZN7cutlass13device_kernelIN5flash19enable_sm80_to_sm89INS1_16FlashAttnFwdSm80INS1_25CollectiveMainloopFwdSm80ILi8ELi1ELb0EN4cute5tupleIJNS5_1CILi128EEENS7_ILi64EEENS7_ILi256EEEEEELi256ENS_6half_tEfNS_4arch4Sm80ELb0ELb1ELb1ELb1ELb0ELb0ELb1ELb0EEENS1_21CollectiveEpilogueFwdINS6_IJS8_SA_S9_EEENS6_IJNS7_ILi1EEESI_SI_EEESC_SE_Li256ELb1ELb1ELb0ELb0EEENS1_19SingleTileSchedulerILb1ELb0ELb1ELi128EEEEEEEEEvNT_6ParamsE)
        /*00b0*/ 	.word	0x00000090


	//----- nvinfo : EIATTR_REGCOUNT
	.align		4
.L_40:
        /*00b4*/ 	.byte	0x04, 0x2f
        /*00b6*/ 	.short	(.L_42 - .L_41)
	.align		4
.L_41:
        /*00b8*/ 	.word	index@(_ZN7cutlass13device_kernelIN5flash19enable_sm80_to_sm89INS1_16FlashAttnFwdSm80INS1_25CollectiveMainloopFwdSm80ILi8ELi1ELb0EN4cute5tupleIJNS5_1CILi128EEENS7_ILi64EEENS7_ILi256EEEEEELi256ENS_6half_tEfNS_4arch4Sm80ELb0ELb1ELb1ELb0ELb0ELb0ELb1ELb0EEENS1_21CollectiveEpilogueFwdINS6_IJS8_SA_S9_EEENS6_IJNS7_ILi1EEESI_SI_EEESC_SE_Li256ELb0ELb1ELb0ELb0EEENS1_19SingleTileSchedulerILb0ELb0ELb1ELi128EEEEEEEEEvNT_6ParamsE)
        /*00bc*/ 	.word	0x000000ff


	//----- nvinfo : EIATTR_FRAME_SIZE
	.align		4
.L_42:
        /*00c0*/ 	.byte	0x04, 0x11
        /*00c2*/ 	.short	(.L_44 - .L_43)
	.align		4
.L_43:
        /*00c4*/ 	.word	index@(_ZN7cutlass13device_kernelIN5flash19enable_sm80_to_sm89INS1_16FlashAttnFwdSm80INS1_25CollectiveMainloopFwdSm80ILi8ELi1ELb0EN4cute5tupleIJNS5_1CILi128EEENS7_ILi64EEENS7_ILi256EEEEEELi256ENS_6half_tEfNS_4arch4Sm80ELb0ELb1ELb1ELb0ELb0ELb0ELb1ELb0EEENS1_21CollectiveEpilogueFwdINS6_IJS8_SA_S9_EEENS6_IJNS7_ILi1EEESI_SI_EEESC_SE_Li256ELb0ELb1ELb0ELb0EEENS1_19SingleTileSchedulerILb0ELb0ELb1ELi128EEEEEEEEEvNT_6ParamsE)
        /*00c8*/ 	.word	0x00000078


	//----- nvinfo : EIATTR_REGCOUNT
	.align		4
.L_44:
        /*00cc*/ 	.byte	0x04, 0x2f
        /*00ce*/ 	.short	(.L_46 - .L_45)
	.align		4
.L_45:
        /*00d0*/ 	.word	index@(_ZN7cutlass13device_kernelIN5flash19enable_sm80_to_sm89INS1_16FlashAttnFwdSm80INS1_25CollectiveMainloopFwdSm80ILi8ELi1ELb0EN4cute5tupleIJNS5_1CILi128EEENS7_ILi48EEENS7_ILi256EEEEEELi256ENS_6half_tEfNS_4arch4Sm80ELb0ELb0ELb1ELb1ELb0ELb1ELb1ELb0EEENS1_21CollectiveEpilogueFwdINS6_IJS8_SA_S9_EEENS6_IJNS7_ILi1EEESI_SI_EEESC_SE_Li256ELb1ELb1ELb0ELb0EEENS1_19SingleTileSchedulerILb1ELb0ELb1ELi128EEEEEEEEEvNT_6ParamsE)
        /*00d4*/ 	.word	0x000000ff


	//----- nvinfo : EIATTR_FRAME_SIZE
	.align		4
.L_46:
        /*00d8*/ 	.byte	0x04, 0x11
        /*00da*/ 	.short	(.L_48 - .L_47)
	.align		4
.L_47:
        /*00dc*/ 	.word	index@(_ZN7cutlass13device_kernelIN5flash19enable_sm80_to_sm89INS1_16FlashAttnFwdSm80INS1_25CollectiveMainloopFwdSm80ILi8ELi1ELb0EN4cute5tupleIJNS5_1CILi128EEENS7_ILi48EEENS7_ILi256EEEEEELi256ENS_6half_tEfNS_4arch4Sm80ELb0ELb0ELb1ELb1ELb0ELb1ELb1ELb0EEENS1_21CollectiveEpilogueFwdINS6_IJS8_SA_S9_EEENS6_IJNS7_ILi1EEESI_SI_EEESC_SE_Li256ELb1ELb1ELb0ELb0EEENS1_19SingleTileSchedulerILb1ELb0ELb1ELi128EEEEEEEEEvNT_6ParamsE)
        /*00e0*/ 	.word	0x00000000


	//----- nvinfo : EIATTR_REGCOUNT
	.align		4
.L_48:
        /*00e4*/ 	.byte	0x04, 0x2f
        /*00e6*/ 	.short	(.L_50 - .L_49)
	.align		4
.L_49:
        /*00e8*/ 	.word	index@(_ZN7cutlass13device_kernelIN5flash19enable_sm80_to_sm89INS1_16FlashAttnFwdSm80INS1_25CollectiveMainloopFwdSm80ILi8ELi1ELb0EN4cute5tupleIJNS5_1CILi128EEENS7_ILi96EEENS7_ILi256EEEEEELi256ENS_6half_tEfNS_4arch4Sm80ELb0ELb0ELb1ELb1ELb0ELb0ELb1ELb0EEENS1_21CollectiveEpilogueFwdINS6_IJS8_SA_S9_EEENS6_IJNS7_ILi1EEESI_SI_EEESC_SE_Li256ELb1ELb1ELb0ELb0EEENS1_19SingleTileSchedulerILb1ELb0ELb1ELi128EEEEEEEEEvNT_6ParamsE)
        /*00ec*/ 	.word	0x000000ff


	//----- nvinfo : EIATTR_FRAME_SIZE
	.align		4
.L_50:
        /*00f0*/ 	.byte	0x04, 0x11
        /*00f2*/ 	.short	(.L_52 - .L_51)
	.align		4
.L_51:
        /*00f4*/ 	.word	index@(_ZN7cutlass13device_kernelIN5flash19enable_sm80_to_sm89INS1_16FlashAttnFwdSm80INS1_25CollectiveMainloopFwdSm80ILi8ELi1ELb0EN4cute5tupleIJNS5_1CILi128EEENS7_ILi96EEENS7_ILi256EEEEEELi256ENS_6half_tEfNS_4arch4Sm80ELb0ELb0ELb1ELb1ELb0ELb0ELb1ELb0EEENS1_21CollectiveEpilogueFwdINS6_IJS8_SA_S9_EEENS6_IJNS7_ILi1EEESI_SI_EEESC_SE_Li256ELb1ELb1ELb0ELb0EEENS1_19SingleTileSchedulerILb1ELb0ELb1ELi128EEEEEEEEEvNT_6ParamsE)
        /*00f8*/ 	.word	0x00000058


	//----- nvinfo : EIATTR_REGCOUNT
	.align		4
.L_52:
        /*00fc*/ 	.byte	0x04, 0x2f
        /*00fe*/ 	.short	(.L_54 - .L_53)
	.align		4
.L_53:
        /*0100*/ 	.word	index@(_ZN7cutlass13device_kernelIN5flash19enable_sm80_to_sm89INS1_16FlashAttnFwdSm80INS1_25CollectiveMainloopFwdSm80ILi8ELi1ELb0EN4cute5tupleIJNS5_1CILi128EEENS7_ILi96EEENS7_ILi256EEEEEELi256ENS_6half_tEfNS_4arch4Sm80ELb0ELb0ELb1ELb0ELb0ELb0ELb1ELb0EEENS1_21CollectiveEpilogueFwdINS6_IJS8_SA_S9_EEENS6_IJNS7_ILi1EEESI_SI_EEESC_SE_Li256ELb0ELb1ELb0ELb0EEENS1_19SingleTileSchedulerILb0ELb0ELb1ELi128EEEEEEEEEvNT_6ParamsE)
        /*0104*/ 	.word	0x000000ff


	//----- nvinfo : EIATTR_FRAME_SIZE
	.align		4
.L_54:
        /*0108*/ 	.byte	0x04, 0x11
        /*010a*/ 	.short	(.L_56 - .L_55)
	.align		4
.L_55:
        /*010c*/ 	.word	index@(_ZN7cutlass13device_kernelIN5flash19enable_sm80_to_sm89INS1_16FlashAttnFwdSm80INS1_25CollectiveMainloopFwdSm80ILi8ELi1ELb0EN4cute5tupleIJNS5_1CILi128EEENS7_ILi96EEENS7_ILi256EEEEEELi256ENS_6half_tEfNS_4arch4Sm80ELb0ELb0ELb1ELb0ELb0ELb0ELb1ELb0EEENS1_21CollectiveEpilogueFwdINS6_IJS8_SA_S9_EEENS6_IJNS7_ILi1EEESI_SI_EEESC_SE_Li256ELb0ELb1ELb0ELb0EEENS1_19SingleTileSchedulerILb0ELb0ELb1ELi128EEEEEEEEEvNT_6ParamsE)
        /*0110*/ 	.word	0x00000068


	//----- nvinfo : EIATTR_REGCOUNT
	.align		4
.L_56:
        /*0114*/ 	.byte	0x04, 0x2f
        /*0116*/ 	.short	(.L_58 - .L_57)
	.align		4
.L_57:
        /*0118*/ 	.word	index@(_ZN7cutlass13device_kernelIN5flash19enable_sm80_to_sm89INS1_16FlashAttnFwdSm80INS1_25CollectiveMainloopFwdSm80ILi8ELi1ELb0EN4cute5tupleIJNS5_1CILi128EEENS7_ILi32EEENS7_ILi256EEEEEELi256ENS_6half_tEfNS_4arch4Sm80ELb1ELb0ELb1ELb1ELb0ELb1ELb1ELb0EEENS1_21CollectiveEpilogueFwdINS6_IJS8_SA_S9_EEENS6_IJNS7_ILi1EEESI_SI_EEESC_SE_Li256ELb1ELb1ELb0ELb0EEENS1_19SingleTileSchedulerILb1ELb0ELb1ELi128EEEEEEEEEvNT_6ParamsE)
        /*011c*/ 	.word	0x000000fb


	//----- nvinfo : EIATTR_FRAME_SIZE
	.align		4
.L_58:
        /*0120*/ 	.byte	0x04, 0x11
        /*0122*/ 	.short	(.L_60 - .L_59)
	.align		4
.L_59:
        /*0124*/ 	.word	index@(_ZN7cutlass13device_kernelIN5flash19enable_sm80_to_sm89INS1_16FlashAttnFwdSm80INS1_25CollectiveMainloopFwdSm80ILi8ELi1ELb0EN4cute5tupleIJNS5_1CILi128EEENS7_ILi32EEENS7_ILi256EEEEEELi256ENS_6half_tEfNS_4arch4Sm80ELb1ELb0ELb1ELb1ELb0ELb1ELb1ELb0EEENS1_21CollectiveEpilogueFwdINS6_IJS8_SA_S9_EEENS6_IJNS7_ILi1EEESI_SI_EEESC_SE_Li256ELb1ELb1ELb0ELb0EEENS1_19SingleTileSchedulerILb1ELb0ELb1ELi128EEEEEEEEEvNT_6ParamsE)
        /*0128*/ 	.word	0x00000000


	//----- nvinfo : EIATTR_REGCOUNT
	.align		4
.L_60:
        /*012c*/ 	.byte	0x04, 0x2f
        /*012e*/ 	.short	(.L_62 - .L_61)
	.align		4
.L_61:
        /*0130*/ 	.word	index@(_ZN7cutlass13device_kernelIN5flash19enable_sm80_to_sm89INS1_16FlashAttnFwdSm80INS1_25CollectiveMainloopFwdSm80ILi8ELi1ELb1EN4cute5tupleIJNS5_1CILi128EEENS7_ILi64EEENS7_ILi256EEEEEELi256ENS_6half_tEfNS_4arch4Sm80ELb1ELb0ELb1ELb1ELb0ELb0ELb1ELb0EEENS1_21CollectiveEpilogueFwdINS6_IJS8_SA_S9_EEENS6_IJNS7_ILi1EEESI_SI_EEESC_SE_Li256ELb1ELb1ELb0ELb0EEENS1_19SingleTileSchedulerILb1ELb0ELb1ELi128EEEEEEEEEvNT_6ParamsE)
        /*0134*/ 	.word	0x000000ff


	//----- nvinfo : EIATTR_FRAME_SIZE
	.align		4
.L_62:
        /*0138*/ 	.byte	0x04, 0x11
        /*013a*/ 	.short	(.L_64 - .L_63)
	.align		4
.L_63:
        /*013c*/ 	.word	index@(_ZN7cutlass13device_kernelIN5flash19enable_sm80_to_sm89INS1_16FlashAttnFwdSm80INS1_25CollectiveMainloopFwdSm80ILi8ELi1ELb1EN4cute5tupleIJNS5_1CILi128EEENS7_ILi64EEENS7_ILi256EEEEEELi256ENS_6half_tEfNS_4arch4Sm80ELb1ELb0ELb1ELb1ELb0ELb0ELb1ELb0EEENS1_21CollectiveEpilogueFwdINS6_IJS8_SA_S9_EEENS6_IJNS7_ILi1EEESI_SI_EEESC_SE_Li256ELb1ELb1ELb0ELb0EEENS1_19SingleTileSchedulerILb1ELb0ELb1ELi128EEEEEEEEEvNT_6ParamsE)
        /*0140*/ 	.word	0x00000130


	//----- nvinfo : EIATTR_REGCOUNT
	.align		4
.L_64:
        /*0144*/ 	.byte	0x04, 0x2f
        /*0146*/ 	.short	(.L_66 - .L_65)
	.align		4
.L_65:
        /*0148*/ 	.word	index@(_ZN7cutlass13device_kernelIN5flash19enable_sm80_to_sm89INS1_16FlashAttnFwdSm80INS1_25CollectiveMainloopFwdSm80ILi8ELi1ELb1EN4cute5tupleIJNS5_1CILi128EEENS7_ILi64EEENS7_ILi256EEEEEELi256ENS_6half_tEfNS_4arch4Sm80ELb1ELb0ELb1ELb0ELb0ELb0ELb1ELb0EEENS1_21CollectiveEpilogueFwdINS6_IJS8_SA_S9_EEENS6_IJNS7_ILi1EEESI_SI_EEESC_SE_Li256ELb0ELb1ELb0ELb0EEENS1_30DynamicPersistentTileSchedulerILi256ELi256ELb0ELb1ELb0EEEEEEEEEvNT_6ParamsE)
        /*014c*/ 	.word	0x000000ff


	//----- nvinfo : EIATTR_FRAME_SIZE
	.align		4
.L_66:
        /*0150*/ 	.byte	0x04, 0x11
        /*0152*/ 	.short	(.L_68 - .L_67)
	.align		4
.L_67:
        /*0154*/ 	.word	index@($__internal_1_$__cuda_sm70_shflsync_idx_p)
        /*0158*/ 	.word	0x00000000


	//----- nvinfo : EIATTR_FRAME_SIZE
	.align		4
.L_68:
        /*015c*/ 	.byte	0x04, 0x11
        /*015e*/ 	.short	(.L_70 - .L_69)
	.align		4
.L_69:
        /*0160*/ 	.word	index@($__internal_0_$__cuda_sm70_shflsync_bfly_p)
        /*0164*/ 	.word	0x00000000


	//----- nvinfo : EIATTR_FRAME_SIZE
	.align		4
.L_70:
        /*0168*/ 	.byte	0x04, 0x11
        /*016a*/ 	.short	(.L_72 - .L_71)
	.align		4
.L_71:
        /*016c*/ 	.word	index@(_ZN7cutlass13device_kernelIN5flash19enable_sm80_to_sm89INS1_16FlashAttnFwdSm80INS1_25CollectiveMainloopFwdSm80ILi8ELi1ELb1EN4cute5tupleIJNS5_1CILi128EEENS7_ILi64EEENS7_ILi256EEEEEELi256ENS_6half_tEfNS_4arch4Sm80ELb1ELb0ELb1ELb0ELb0ELb0ELb1ELb0EEENS1_21CollectiveEpilogueFwdINS6_IJS8_SA_S9_EEENS6_IJNS7_ILi1EEESI_SI_EEESC_SE_Li256ELb0ELb1ELb0ELb0EEENS1_30DynamicPersistentTileSchedulerILi256ELi256ELb0ELb1ELb0EEEEEEEEEvNT_6ParamsE)
        /*0170*/ 	.word	0x00000140


	//----- nvinfo : EIATTR_REGCOUNT
	.align		4
.L_72:
        /*0174*/ 	.byte	0x04, 0x2f
        /*0176*/ 	.short	(.L_74 - .L_73)
	.align		4
.L_73:
        /*0178*/ 	.word	index@(_ZN7cutlass13device_kernelIN5flash19enable_sm80_to_sm89INS1_16FlashAttnFwdSm80INS1_25CollectiveMainloopFwdSm80ILi8ELi1ELb0EN4cute5tupleIJNS5_1CILi128EEENS7_ILi32EEENS7_ILi256EEEEEELi256ENS_6half_tEfNS_4arch4Sm80ELb0ELb1ELb1ELb1ELb0ELb1ELb1ELb0EEENS1_21CollectiveEpilogueFwdINS6_IJS8_SA_S9_EEENS6_IJNS7_ILi1EEESI_SI_EEESC_SE_Li256ELb1ELb1ELb0ELb0EEENS1_19SingleTileSchedulerILb1ELb0ELb1ELi128EEEEEEEEEvNT_6ParamsE)
        /*017c*/ 	.word	0x000000f5


	//----- nvinfo : EIATTR_FRAME_SIZE
	.align		4
.L_74:
        /*0180*/ 	.byte	0x04, 0x11
        /*0182*/ 	.short	(.L_76 - .L_75)
	.align		4
.L_75:
        /*0184*/ 	.word	index@(_ZN7cutlass13device_kernelIN5flash19enable_sm80_to_sm89INS1_16FlashAttnFwdSm80INS1_25CollectiveMainloopFwdSm80ILi8ELi1ELb0EN4cute5tupleIJNS5_1CILi128EEENS7_ILi32EEENS7_ILi256EEEEEELi256ENS_6half_tEfNS_4arch4Sm80ELb0ELb1ELb1ELb1ELb0ELb1ELb1ELb0EEENS1_21CollectiveEpilogueFwdINS6_IJS8_SA_S9_EEENS6_IJNS7_ILi1EEESI_SI_EEESC_SE_Li256ELb1ELb1ELb0ELb0EEENS1_19SingleTileSchedulerILb1ELb0ELb1ELi128EEEEEEEEEvNT_6ParamsE)
        /*0188*/ 	.word	0x00000000


	//----- nvinfo : EIATTR_REGCOUNT
	.align		4
.L_76:
        /*018c*/ 	.byte	0x04, 0x2f
        /*018e*/ 	.short	(.L_78 - .L_77)
	.align		4
.L_77:
        /*0190*/ 	.word	index@(_ZN7cutlass13device_kernelIN5flash19enable_sm80_to_sm89INS1_16FlashAttnFwdSm80INS1_25CollectiveMainloopFwdSm80ILi8ELi1ELb1EN4cute5tupleIJNS5_1CILi128EEENS7_ILi48EEENS7_ILi256EEEEEELi256ENS_6half_tEfNS_4arch4Sm80ELb0ELb1ELb1ELb1ELb0ELb0ELb1ELb0EEENS1_21CollectiveEpilogueFwdINS6_IJS8_SA_S9_EEENS6_IJNS7_ILi1EEESI_SI_EEESC_SE_Li256ELb1ELb1ELb0ELb0EEENS1_19SingleTileSchedulerILb1ELb0ELb1ELi128EEEEEEEEEvNT_6ParamsE)
        /*0194*/ 	.word	0x000000ff


	//----- nvinfo : EIATTR_FRAME_SIZE
	.align		4
.L_78:
        /*0198*/ 	.byte	0x04, 0x11
        /*019a*/ 	.short	(.L_80 - .L_79)
	.align		4
.L_79:
        /*019c*/ 	.word	index@(_ZN7cutlass13device_kernelIN5flash19enable_sm80_to_sm89INS1_16FlashAttnFwdSm80INS1_25CollectiveMainloopFwdSm80ILi8ELi1ELb1EN4cute5tupleIJNS5_1CILi128EEENS7_ILi48EEENS7_ILi256EEEEEELi256ENS_6half_tEfNS_4arch4Sm80ELb0ELb1ELb1ELb1ELb0ELb0ELb1ELb0EEENS1_21CollectiveEpilogueFwdINS6_IJS8_SA_S9_EEENS6_IJNS7_ILi1EEESI_SI_EEESC_SE_Li256ELb1ELb1ELb0ELb0EEENS1_19SingleTileSchedulerILb1ELb0ELb1ELi128EEEEEEEEEvNT_6ParamsE)
        /*01a0*/ 	.word	0x000000a0


	//----- nvinfo : EIATTR_REGCOUNT
	.align		4
.L_80:
        /*01a4*/ 	.byte	0x04, 0x2f
        /*01a6*/ 	.short	(.L_82 - .L_81)
	.align		4
.L_81:
        /*01a8*/ 	.word	index@(_ZN7cutlass13device_kernelIN5flash19enable_sm80_to_sm89INS1_16FlashAttnFwdSm80INS1_25CollectiveMainloopFwdSm80ILi8ELi1ELb1EN4cute5tupleIJNS5_1CILi128EEENS7_ILi48EEENS7_ILi256EEEEEELi256ENS_6half_tEfNS_4arch4Sm80ELb0ELb1ELb1ELb0ELb0ELb0ELb1ELb0EEENS1_21CollectiveEpilogueFwdINS6_IJS8_SA_S9_EEENS6_IJNS7_ILi1EEESI_SI_EEESC_SE_Li256ELb0ELb1ELb0ELb0EEENS1_19SingleTileSchedulerILb0ELb0ELb1ELi128EEEEEEEEEvNT_6ParamsE)
        /*01ac*/ 	.word	0x000000ff


	//----- nvinfo : EIATTR_FRAME_SIZE
	.align		4
.L_82:
        /*01b0*/ 	.byte	0x04, 0x11
        /*01b2*/ 	.short	(.L_84 - .L_83)
	.align		4
.L_83:
        /*01b4*/ 	.word	index@(_ZN7cutlass13device_kernelIN5flash19enable_sm80_to_sm89INS1_16FlashAttnFwdSm80INS1_25CollectiveMainloopFwdSm80ILi8ELi1ELb1EN4cute5tupleIJNS5_1CILi128EEENS7_ILi48EEENS7_ILi256EEEEEELi256ENS_6half_tEfNS_4arch4Sm80ELb0ELb1ELb1ELb0ELb0ELb0ELb1ELb0EEENS1_21CollectiveEpilogueFwdINS6_IJS8_SA_S9_EEENS6_IJNS7_ILi1EEESI_SI_EEESC_SE_Li256ELb0ELb1ELb0ELb0EEENS1_19SingleTileSchedulerILb0ELb0ELb1ELi128EEEEEEEEEvNT_6ParamsE)
        /*01b8*/ 	.word	0x000000a0


	//----- nvinfo : EIATTR_REGCOUNT
	.align		4
.L_84:
        /*01bc*/ 	.byte	0x04, 0x2f
        /*01be*/ 	.short	(.L_86 - .L_85)
	.align		4
.L_85:
        /*01c0*/ 	.word	index@(_ZN7cutlass13device_kernelIN5flash19enable_sm80_to_sm89INS1_16FlashAttnFwdSm80INS1_25CollectiveMainloopFwdSm80ILi8ELi1ELb0EN4cute5tupleIJNS5_1CILi128EEENS7_ILi32EEENS7_ILi256EEEEEELi256ENS_6half_tEfNS_4arch4Sm80ELb0ELb0ELb1ELb1ELb0ELb1ELb1ELb0EEENS1_21CollectiveEpilogueFwdINS6_IJS8_SA_S9_EEENS6_IJNS7_ILi1EEESI_SI_EEESC_SE_Li256ELb1ELb1ELb0ELb0EEENS1_19SingleTileSchedulerILb1ELb0ELb1ELi128EEEEEEEEEvNT_6ParamsE)
        /*01c4*/ 	.word	0x000000ff


	//----- nvinfo : EIATTR_FRAME_SIZE
	.align		4
.L_86:
        /*01c8*/ 	.byte	0x04, 0x11
        /*01ca*/ 	.short	(.L_88 - .L_87)
	.align		4
.L_87:
        /*01cc*/ 	.word	index@(_ZN7cutlass13device_kernelIN5flash19enable_sm80_to_sm89INS1_16FlashAttnFwdSm80INS1_25CollectiveMainloopFwdSm80ILi8ELi1ELb0EN4cute5tupleIJNS5_1CILi128EEENS7_ILi32EEENS7_ILi256EEEEEELi256ENS_6half_tEfNS_4arch4Sm80ELb0ELb0ELb1ELb1ELb0ELb1ELb1ELb0EEENS1_21CollectiveEpilogueFwdINS6_IJS8_SA_S9_EEENS6_IJNS7_ILi1EEESI_SI_EEESC_SE_Li256ELb1ELb1ELb0ELb0EEENS1_19SingleTileSchedulerILb1ELb0ELb1ELi128EEEEEEEEEvNT_6ParamsE)
        /*01d0*/ 	.word	0x00000000


	//----- nvinfo : EIATTR_REGCOUNT
	.align		4
.L_88:
        /*01d4*/ 	.byte	0x04, 0x2f
        /*01d6*/ 	.short	(.L_90 - .L_89)
	.align		4
.L_89:
        /*01d8*/ 	.word	index@(_ZN7cutlass13device_kernelIN5flash19enable_sm80_to_sm89INS1_16FlashAttnFwdSm80INS1_25CollectiveMainloopFwdSm80ILi8ELi1ELb1EN4cute5tupleIJNS5_1CILi128EEENS7_ILi64EEENS7_ILi256EEEEEELi256ENS_6half_tEfNS_4arch4Sm80ELb0ELb0ELb1ELb1ELb0ELb0ELb1ELb0EEENS1_21CollectiveEpilogueFwdINS6_IJS8_SA_S9_EEENS6_IJNS7_ILi1EEESI_SI_EEESC_SE_Li256ELb1ELb1ELb0ELb0EEENS1_19SingleTileSchedulerILb1ELb0ELb1ELi128EEEEEEEEEvNT_6ParamsE)
        /*01dc*/ 	.word	0x000000ff


	//----- nvinfo : EIATTR_FRAME_SIZE
	.align		4
.L_90:
        /*01e0*/ 	.byte	0x04, 0x11
        /*01e2*/ 	.short	(.L_92 - .L_91)
	.align		4
.L_91:
        /*01e4*/ 	.word	index@(_ZN7cutlass13device_kernelIN5flash19enable_sm80_to_sm89INS1_16FlashAttnFwdSm80INS1_25CollectiveMainloopFwdSm80ILi8ELi1ELb1EN4cute5tupleIJNS5_1CILi128EEENS7_ILi64EEENS7_ILi256EEEEEELi256ENS_6half_tEfNS_4arch4Sm80ELb0ELb0ELb1ELb1ELb0ELb0ELb1ELb0EEENS1_21CollectiveEpilogueFwdINS6_IJS8_SA_S9_EEENS6_IJNS7_ILi1EEESI_SI_EEESC_SE_Li256ELb1ELb1ELb0ELb0EEENS1_19SingleTileSchedulerILb1ELb0ELb1ELi128EEEEEEEEEvNT_6ParamsE)
        /*01e8*/ 	.word	0x00000110


	//----- nvinfo : EIATTR_REGCOUNT
	.align		4
.L_92:
        /*01ec*/ 	.byte	0x04, 0x2f
        /*01ee*/ 	.short	(.L_94 - .L_93)
	.align		4
.L_93:
        /*01f0*/ 	.word	index@(_ZN7cutlass13device_kernelIN5flash19enable_sm80_to_sm89INS1_16FlashAttnFwdSm80INS1_25CollectiveMainloopFwdSm80ILi8ELi1ELb1EN4cute5tupleIJNS5_1CILi128EEENS7_ILi64EEENS7_ILi256EEEEEELi256ENS_6half_tEfNS_4arch4Sm80ELb0ELb0ELb1ELb0ELb0ELb0ELb1ELb0EEENS1_21CollectiveEpilogueFwdINS6_IJS8_SA_S9_EEENS6_IJNS7_ILi1EEESI_SI_EEESC_SE_Li256ELb0ELb1ELb0ELb0EEENS1_19SingleTileSchedulerILb0ELb0ELb1ELi128EEEEEEEEEvNT_6ParamsE)
        /*01f4*/ 	.word	0x000000ff


	//----- nvinfo : EIATTR_FRAME_SIZE
	.align		4
.L_94:
        /*01f8*/ 	.byte	0x04, 0x11
        /*01fa*/ 	.short	(.L_96 - .L_95)
	.align		4
.L_95:
        /*01fc*/ 	.word	index@(_ZN7cutlass13device_kernelIN5flash19enable_sm80_to_sm89INS1_16FlashAttnFwdSm80INS1_25CollectiveMainloopFwdSm80ILi8ELi1ELb1EN4cute5tupleIJNS5_1CILi128EEENS7_ILi64EEENS7_ILi256EEEEEELi256ENS_6half_tEfNS_4arch4Sm80ELb0ELb0ELb1ELb0ELb0ELb0ELb1ELb0EEENS1_21CollectiveEpilogueFwdINS6_IJS8_SA_S9_EEENS6_IJNS7_ILi1EEESI_SI_EEESC_SE_Li256ELb0ELb1ELb0ELb0EEENS1_19SingleTileSchedulerILb0ELb0ELb1ELi128EEEEEEEEEvNT_6ParamsE)
        /*0200*/ 	.word	0x00000130


	//----- nvinfo : EIATTR_MIN_STACK_SIZE
	.align		4
.L_96:
        /*0204*/ 	.byte	0x04, 0x12
        /*0206*/ 	.short	(.L_98 - .L_97)
	.align		4
.L_97:
        /*0208*/ 	.word	index@(_ZN7cutlass13device_kernelIN5flash19enable_sm80_to_sm89INS1_16FlashAttnFwdSm80INS1_25CollectiveMainloopFwdSm80ILi8ELi1ELb1EN4cute5tupleIJNS5_1CILi128EEENS7_ILi64EEENS7_ILi256EEEEEELi256ENS_6half_tEfNS_4arch4Sm80ELb0ELb0ELb1ELb0ELb0ELb0ELb1ELb0EEENS1_21CollectiveEpilogueFwdINS6_IJS8_SA_S9_EEENS6_IJNS7_ILi1EEESI_SI_EEESC_SE_Li256ELb0ELb1ELb0ELb0EEENS1_19SingleTileSchedulerILb0ELb0ELb1ELi128EEEEEEEEEvNT_6ParamsE)
        /*020c*/ 	.word	0x00000130


	//----- nvinfo : EIATTR_MIN_STACK_SIZE
	.align		4
.L_98:
        /*0210*/ 	.byte	0x04, 0x12
        /*0212*/ 	.short	(.L_100 - .L_99)
	.align		4
.L_99:
        /*0214*/ 	.word	index@(_ZN7cutlass13device_kernelIN5flash19enable_sm80_to_sm89INS1_16FlashAttnFwdSm80INS1_25CollectiveMainloopFwdSm80ILi8ELi1ELb1EN4cute5tupleIJNS5_1CILi128EEENS7_ILi64EEENS7_ILi256EEEEEELi256ENS_6half_tEfNS_4arch4Sm80ELb0ELb0ELb1ELb1ELb0ELb0ELb1ELb0EEENS1_21CollectiveEpilogueFwdINS6_IJS8_SA_S9_EEENS6_IJNS7_ILi1EEESI_SI_EEESC_SE_Li256ELb1ELb1ELb0ELb0EEENS1_19SingleTileSchedulerILb1ELb0ELb1ELi128EEEEEEEEEvNT_6ParamsE)
        /*0218*/ 	.word	0x00000110


	//----- nvinfo : EIATTR_MIN_STACK_SIZE
	.align		4
.L_100:
        /*021c*/ 	.byte	0x04, 0x12
        /*021e*/ 	.short	(.L_102 - .L_101)
	.align		4
.L_101:
        /*0220*/ 	.word	index@(_ZN7cutlass13device_kernelIN5flash19enable_sm80_to_sm89INS1_16FlashAttnFwdSm80INS1_25CollectiveMainloopFwdSm80ILi8ELi1ELb0EN4cute5tupleIJNS5_1CILi128EEENS7_ILi32EEENS7_ILi256EEEEEELi256ENS_6half_tEfNS_4arch4Sm80ELb0ELb0ELb1ELb1ELb0ELb1ELb1ELb0EEENS1_21CollectiveEpilogueFwdINS6_IJS8_SA_S9_EEENS6_IJNS7_ILi1EEESI_SI_EEESC_SE_Li256ELb1ELb1ELb0ELb0EEENS1_19SingleTileSchedulerILb1ELb0ELb1ELi128EEEEEEEEEvNT_6ParamsE)
        /*0224*/ 	.word	0x00000000


	//----- nvinfo : EIATTR_MIN_STACK_SIZE
	.align		4
.L_102:
        /*0228*/ 	.byte	0x04, 0x12
        /*022a*/ 	.short	(.L_104 - .L_103)
	.align		4
.L_103:
        /*022c*/ 	.word	index@(_ZN7cutlass13device_kernelIN5flash19enable_sm80_to_sm89INS1_16FlashAttnFwdSm80INS1_25CollectiveMainloopFwdSm80ILi8ELi1ELb1EN4cute5tupleIJNS5_1CILi128EEENS7_ILi48EEENS7_ILi256EEEEEELi256ENS_6half_tEfNS_4arch4Sm80ELb0ELb1ELb1ELb0ELb0ELb0ELb1ELb0EEENS1_21CollectiveEpilogueFwdINS6_IJS8_SA_S9_EEENS6_IJNS7_ILi1EEESI_SI_EEESC_SE_Li256ELb0ELb1ELb0ELb0EEENS1_19SingleTileSchedulerILb0ELb0ELb1ELi128EEEEEEEEEvNT_6ParamsE)
        /*0230*/ 	.word	0x000000a0


	//----- nvinfo : EIATTR_MIN_STACK_SIZE
	.align		4
.L_104:
        /*0234*/ 	.byte	0x04, 0x12
        /*0236*/ 	.short	(.L_106 - .L_105)
	.align		4
.L_105:
        /*0238*/ 	.word	index@(_ZN7cutlass13device_kernelIN5flash19enable_sm80_to_sm89INS1_16FlashAttnFwdSm80INS1_25CollectiveMainloopFwdSm80ILi8ELi1ELb1EN4cute5tupleIJNS5_1CILi128EEENS7_ILi48EEENS7_ILi256EEEEEELi256ENS_6half_tEfNS_4arch4Sm80ELb0ELb1ELb1ELb1ELb0ELb0ELb1ELb0EEENS1_21CollectiveEpilogueFwdINS6_IJS8_SA_S9_EEENS6_IJNS7_ILi1EEESI_SI_EEESC_SE_Li256ELb1ELb1ELb0ELb0EEENS1_19SingleTileSchedulerILb1ELb0ELb1ELi128EEEEEEEEEvNT_6ParamsE)
        /*023c*/ 	.word	0x000000a0


	//----- nvinfo : EIATTR_MIN_STACK_SIZE
	.align		4
.L_106:
        /*0240*/ 	.byte	0x04, 0x12
        /*0242*/ 	.short	(.L_108 - .L_107)
	.align		4
.L_107:
        /*0244*/ 	.word	index@(_ZN7cutlass13device_kernelIN5flash19enable_sm80_to_sm89INS1_16FlashAttnFwdSm80INS1_25CollectiveMainloopFwdSm80ILi8ELi1ELb0EN4cute5tupleIJNS5_1CILi128EEENS7_ILi32EEENS7_ILi256EEEEEELi256ENS_6half_tEfNS_4arch4Sm80ELb0ELb1ELb1ELb1ELb0ELb1ELb1ELb0EEENS1_21CollectiveEpilogueFwdINS6_IJS8_SA_S9_EEENS6_IJNS7_ILi1EEESI_SI_EEESC_SE_Li256ELb1ELb1ELb0ELb0EEENS1_19SingleTileSchedulerILb1ELb0ELb1ELi128EEEEEEEEEvNT_6ParamsE)
        /*0248*/ 	.word	0x00000000


	//----- nvinfo : EIATTR_MIN_STACK_SIZE
	.align		4
.L_108:
        /*024c*/ 	.byte	0x04, 0x12
        /*024e*/ 	.short	(.L_110 - .L_109)
	.align		4
.L_109:
        /*0250*/ 	.word	index@(_ZN7cutlass13device_kernelIN5flash19enable_sm80_to_sm89INS1_16FlashAttnFwdSm80INS1_25CollectiveMainloopFwdSm80ILi8ELi1ELb1EN4cute5tupleIJNS5_1CILi128EEENS7_ILi64EEENS7_ILi256EEEEEELi256ENS_6half_tEfNS_4arch4Sm80ELb1ELb0ELb1ELb0ELb0ELb0ELb1ELb0EEENS1_21CollectiveEpilogueFwdINS6_IJS8_SA_S9_EEENS6_IJNS7_ILi1EEESI_SI_EEESC_SE_Li256ELb0ELb1ELb0ELb0EEENS1_30DynamicPersistentTileSchedulerILi256ELi256ELb0ELb1ELb0EEEEEEEEEvNT_6ParamsE)
        /*0254*/ 	.word	0x00000140


	//----- nvinfo : EIATTR_MIN_STACK_SIZE
	.align		4
.L_110:
        /*0258*/ 	.byte	0x04, 0x12
        /*025a*/ 	.short	(.L_112 - .L_111)
	.align		4
.L_111:
        /*025c*/ 	.word	index@(_ZN7cutlass13device_kernelIN5flash19enable_sm80_to_sm89INS1_16FlashAttnFwdSm80INS1_25CollectiveMainloopFwdSm80ILi8ELi1ELb1EN4cute5tupleIJNS5_1CILi128EEENS7_ILi64EEENS7_ILi256EEEEEELi256ENS_6half_tEfNS_4arch4Sm80ELb1ELb0ELb1ELb1ELb0ELb0ELb1ELb0EEENS1_21CollectiveEpilogueFwdINS6_IJS8_SA_S9_EEENS6_IJNS7_ILi1EEESI_SI_EEESC_SE_Li256ELb1ELb1ELb0ELb0EEENS1_19SingleTileSchedulerILb1ELb0ELb1ELi128EEEEEEEEEvNT_6ParamsE)
        /*0260*/ 	.word	0x00000130


	//----- nvinfo : EIATTR_MIN_STACK_SIZE
	.align		4
.L_112:
        /*0264*/ 	.byte	0x04, 0x12
        /*0266*/ 	.short	(.L_114 - .L_113)
	.align		4
.L_113:
        /*0268*/ 	.word	index@(_ZN7cutlass13device_kernelIN5flash19enable_sm80_to_sm89INS1_16FlashAttnFwdSm80INS1_25CollectiveMainloopFwdSm80ILi8ELi1ELb0EN4cute5tupleIJNS5_1CILi128EEENS7_ILi32EEENS7_ILi256EEEEEELi256ENS_6half_tEfNS_4arch4Sm80ELb1ELb0ELb1ELb1ELb0ELb1ELb1ELb0EEENS1_21CollectiveEpilogueFwdINS6_IJS8_SA_S9_EEENS6_IJNS7_ILi1EEESI_SI_EEESC_SE_Li256ELb1ELb1ELb0ELb0EEENS1_19SingleTileSchedulerILb1ELb0ELb1ELi128EEEEEEEEEvNT_6ParamsE)
        /*026c*/ 	.word	0x00000000


	//----- nvinfo : EIATTR_MIN_STACK_SIZE
	.align		4
.L_114:
        /*0270*/ 	.byte	0x04, 0x12
        /*0272*/ 	.short	(.L_116 - .L_115)
	.align		4
.L_115:
        /*0274*/ 	.word	index@(_ZN7cutlass13device_kernelIN5flash19enable_sm80_to_sm89INS1_16FlashAttnFwdSm80INS1_25CollectiveMainloopFwdSm80ILi8ELi1ELb0EN4cute5tupleIJNS5_1CILi128EEENS7_ILi96EEENS7_ILi256EEEEEELi256ENS_6half_tEfNS_4arch4Sm80ELb0ELb0ELb1ELb0ELb0ELb0ELb1ELb0EEENS1_21CollectiveEpilogueFwdINS6_IJS8_SA_S9_EEENS6_IJNS7_ILi1EEESI_SI_EEESC_SE_Li256ELb0ELb1ELb0ELb0EEENS1_19SingleTileSchedulerILb0ELb0ELb1ELi128EEEEEEEEEvNT_6ParamsE)
        /*0278*/ 	.word	0x00000068


	//----- nvinfo : EIATTR_MIN_STACK_SIZE
	.align		4
.L_116:
        /*027c*/ 	.byte	0x04, 0x12
        /*027e*/ 	.short	(.L_118 - .L_117)
	.align		4
.L_117:
        /*0280*/ 	.word	index@(_ZN7cutlass13device_kernelIN5flash19enable_sm80_to_sm89INS1_16FlashAttnFwdSm80INS1_25CollectiveMainloopFwdSm80ILi8ELi1ELb0EN4cute5tupleIJNS5_1CILi128EEENS7_ILi96EEENS7_ILi256EEEEEELi256ENS_6half_tEfNS_4arch4Sm80ELb0ELb0ELb1ELb1ELb0ELb0ELb1ELb0EEENS1_21CollectiveEpilogueFwdINS6_IJS8_SA_S9_EEENS6_IJNS7_ILi1EEESI_SI_EEESC_SE_Li256ELb1ELb1ELb0ELb0EEENS1_19SingleTileSchedulerILb1ELb0ELb1ELi128EEEEEEEEEvNT_6ParamsE)
        /*0284*/ 	.word	0x00000058


	//----- nvinfo : EIATTR_MIN_STACK_SIZE
	.align		4
.L_118:
        /*0288*/ 	.byte	0x04, 0x12
        /*028a*/ 	.short	(.L_120 - .L_119)
	.align		4
.L_119:
        /*028c*/ 	.word	index@(_ZN7cutlass13device_kernelIN5flash19enable_sm80_to_sm89INS1_16FlashAttnFwdSm80INS1_25CollectiveMainloopFwdSm80ILi8ELi1ELb0EN4cute5tupleIJNS5_1CILi128EEENS7_ILi48EEENS7_ILi256EEEEEELi256ENS_6half_tEfNS_4arch4Sm80ELb0ELb0ELb1ELb1ELb0ELb1ELb1ELb0EEENS1_21CollectiveEpilogueFwdINS6_IJS8_SA_S9_EEENS6_IJNS7_ILi1EEESI_SI_EEESC_SE_Li256ELb1ELb1ELb0ELb0EEENS1_19SingleTileSchedulerILb1ELb0ELb1ELi128EEEEEEEEEvNT_6ParamsE)
        /*0290*/ 	.word	0x00000000


	//----- nvinfo : EIATTR_MIN_STACK_SIZE
	.align		4
.L_120:
        /*0294*/ 	.byte	0x04, 0x12
        /*0296*/ 	.short	(.L_122 - .L_121)
	.align		4
.L_121:
        /*0298*/ 	.word	index@(_ZN7cutlass13device_kernelIN5flash19enable_sm80_to_sm89INS1_16FlashAttnFwdSm80INS1_25CollectiveMainloopFwdSm80ILi8ELi1ELb0EN4cute5tupleIJNS5_1CILi128EEENS7_ILi64EEENS7_ILi256EEEEEELi256ENS_6half_tEfNS_4arch4Sm80ELb0ELb1ELb1ELb0ELb0ELb0ELb1ELb0EEENS1_21CollectiveEpilogueFwdINS6_IJS8_SA_S9_EEENS6_IJNS7_ILi1EEESI_SI_EEESC_SE_Li256ELb0ELb1ELb0ELb0EEENS1_19SingleTileSchedulerILb0ELb0ELb1ELi128EEEEEEEEEvNT_6ParamsE)
        /*029c*/ 	.word	0x00000078


	//----- nvinfo : EIATTR_MIN_STACK_SIZE
	.align		4
.L_122:
        /*02a0*/ 	.byte	0x04, 0x12
        /*02a2*/ 	.short	(.L_124 - .L_123)
	.align		4
.L_123:
        /*02a4*/ 	.word	index@(_ZN7cutlass13device_kernelIN5flash19enable_sm80_to_sm89INS1_16FlashAttnFwdSm80INS1_25CollectiveMainloopFwdSm80ILi8ELi1ELb0EN4cute5tupleIJNS5_1CILi128EEENS7_ILi64EEENS7_ILi256EEEEEELi256ENS_6half_tEfNS_4arch4Sm80ELb0ELb1ELb1ELb1ELb0ELb0ELb1ELb0EEENS1_21CollectiveEpilogueFwdINS6_IJS8_SA_S9_EEENS6_IJNS7_ILi1EEESI_SI_EEESC_SE_Li256ELb1ELb1ELb0ELb0EEENS1_19SingleTileSchedulerILb1ELb0ELb1ELi128EEEEEEEEEvNT_6ParamsE)
        /*02a8*/ 	.word	0x00000090


	//----- nvinfo : EIATTR_MIN_STACK_SIZE
	.align		4
.L_124:
        /*02ac*/ 	.byte	0x04, 0x12
        /*02ae*/ 	.short	(.L_126 - .L_125)
	.align		4
.L_125:
        /*02b0*/ 	.word	index@(_ZN7cutlass13device_kernelIN5flash19enable_sm80_to_sm89INS1_16FlashAttnFwdSm80INS1_25CollectiveMainloopFwdSm80ILi8ELi1ELb0EN4cute5tupleIJNS5_1CILi128EEENS7_ILi48EEENS7_ILi256EEEEEELi256ENS_6half_tEfNS_4arch4Sm80ELb0ELb1ELb1ELb1ELb0ELb1ELb1ELb0EEENS1_21CollectiveEpilogueFwdINS6_IJS8_SA_S9_EEENS6_IJNS7_ILi1EEESI_SI_EEESC_SE_Li256ELb1ELb1ELb0ELb0EEENS1_19SingleTileSchedulerILb1ELb0ELb1ELi128EEEEEEEEEvNT_6ParamsE)
        /*02b4*/ 	.word	0x00000070


	//----- nvinfo : EIATTR_MIN_STACK_SIZE
	.align		4
.L_126:
        /*02b8*/ 	.byte	0x04, 0x12
        /*02ba*/ 	.short	(.L_128 - .L_127)
	.align		4
.L_127:
        /*02bc*/ 	.word	index@(_ZN7cutlass13device_kernelIN5flash19enable_sm80_to_sm89INS1_16FlashAttnFwdSm80INS1_25CollectiveMainloopFwdSm80ILi8ELi1ELb0EN4cute5tupleIJNS5_1CILi128EEENS7_ILi96EEENS7_ILi256EEEEEELi256ENS_6half_tEfNS_4arch4Sm80ELb1ELb0ELb1ELb0ELb0ELb0ELb1ELb0EEENS1_21CollectiveEpilogueFwdINS6_IJS8_SA_S9_EEENS6_IJNS7_ILi1EEESI_SI_EEESC_SE_Li256ELb0ELb1ELb0ELb0EEENS1_30DynamicPersistentTileSchedulerILi256ELi256ELb0ELb1ELb0EEEEEEEEEvNT_6ParamsE)
        /*02c0*/ 	.word	0x000000a8


	//----- nvinfo : EIATTR_MIN_STACK_SIZE
	.align		4
.L_128:
        /*02c4*/ 	.byte	0x04, 0x12
        /*02c6*/ 	.short	(.L_130 - .L_129)
	.align		4
.L_129:
        /*02c8*/ 	.word	index@(_ZN7cutlass13device_kernelIN5flash19enable_sm80_to_sm89INS1_16FlashAttnFwdSm80INS1_25CollectiveMainloopFwdSm80ILi8ELi1ELb0EN4cute5tupleIJNS5_1CILi128EEENS7_ILi96EEENS7_ILi256EEEEEELi256ENS_6half_tEfNS_4arch4Sm80ELb1ELb0ELb1ELb1ELb0ELb0ELb1ELb0EEENS1_21CollectiveEpilogueFwdINS6_IJS8_SA_S9_EEENS6_IJNS7_ILi1EEESI_SI_EEESC_SE_Li256ELb1ELb1ELb0ELb0EEENS1_19SingleTileSchedulerILb1ELb0ELb1ELi128EEEEEEEEEvNT_6ParamsE)
        /*02cc*/ 	.word	0x00000050


	//----- nvinfo : EIATTR_MIN_STACK_SIZE
	.align		4
.L_130:
        /*02d0*/ 	.byte	0x04, 0x12
        /*02d2*/ 	.short	(.L_132 - .L_131)
	.align		4
.L_131:
        /*02d4*/ 	.word	index@(_ZN7cutlass13device_kernelIN5flash19enable_sm80_to_sm89INS1_16FlashAttnFwdSm80INS1_25CollectiveMainloopFwdSm80ILi8ELi1ELb0EN4cute5tupleIJNS5_1CILi128EEENS7_ILi48EEENS7_ILi256EEEEEELi256ENS_6half_tEfNS_4arch4Sm80ELb1ELb0ELb1ELb1ELb0ELb1ELb1ELb0EEENS1_21CollectiveEpilogueFwdINS6_IJS8_SA_S9_EEENS6_IJNS7_ILi1EEESI_SI_EEESC_SE_Li256ELb1ELb1ELb0ELb0EEENS1_19SingleTileSchedulerILb1ELb0ELb1ELi128EEEEEEEEEvNT_6ParamsE)
        /*02d8*/ 	.word	0x00000000
.L_132:


//--------------------- .nv.info._ZN7cutlass13device_kernelIN5flash19enable_sm80_to_sm89INS1_16FlashAttnFwdSm80INS1_25CollectiveMainloopFwdSm80ILi8ELi1ELb1EN4cute5tupleIJNS5_1CILi128EEENS7_ILi64EEENS7_ILi256EEEEEELi256ENS_6half_tEfNS_4arch4Sm80ELb0ELb0ELb1ELb0ELb0ELb0ELb1ELb0EEENS1_21CollectiveEpilogueFwdINS6_IJS8_SA_S9_EEENS6_IJNS7_ILi1EEESI_SI_EEESC_SE_Li256ELb0ELb1ELb0ELb0EEENS1_19SingleTileSchedulerILb0ELb0ELb1ELi128EEEEEEEEEvNT_6ParamsE --------------------------
	.section	.nv.info._ZN7cutlass13device_kernelIN5flash19enable_sm80_to_sm89INS1_16FlashAttnFwdSm80INS1_25CollectiveMainloopFwdSm80ILi8ELi1ELb1EN4cute5tupleIJNS5_1CILi128EEENS7_ILi64EEENS7_ILi256EEEEEELi256ENS_6half_tEfNS_4arch4Sm80ELb0ELb0ELb1ELb0ELb0ELb0ELb1ELb0EEENS1_21CollectiveEpilogueFwdINS6_IJS8_SA_S9_EEENS6_IJNS7_ILi1EEESI_SI_EEESC_SE_Li256ELb0ELb1ELb0ELb0EEENS1_19SingleTileSchedulerILb0ELb0ELb1ELi128EEEEEEEEEvNT_6ParamsE,"",@"SHT_CUDA_INFO"
	.sectionflags	@""
	.align	4


	//----- nvinfo : EIATTR_CUDA_API_VERSION
	.align		4
        /*0000*/ 	.byte	0x04, 0x37
        /*0002*/ 	.short	(.L_134 - .L_133)
.L_133:
        /*0004*/ 	.word	0x00000082


	//----- nvinfo : EIATTR_SW2861232_WAR
	.align		4
.L_134:
        /*0008*/ 	.byte	0x01, 0x35
	.zero		2


	//----- nvinfo : EIATTR_PARAM_CBANK
	.align		4
        /*000c*/ 	.byte	0x04, 0x0a
        /*000e*/ 	.short	(.L_136 - .L_135)
	.align		4
.L_135:
        /*0010*/ 	.word	index@(.nv.constant0._ZN7cutlass13device_kernelIN5flash19enable_sm80_to_sm89INS1_16FlashAttnFwdSm80INS1_25CollectiveMainloopFwdSm80ILi8ELi1ELb1EN4cute5tupleIJNS5_1CILi128EEENS7_ILi64EEENS7_ILi256EEEEEELi256ENS_6half_tEfNS_4arch4Sm80ELb0ELb0ELb1ELb0ELb0ELb0ELb1ELb0EEENS1_21CollectiveEpilogueFwdINS6_IJS8_SA_S9_EEENS6_IJNS7_ILi1EEESI_SI_EEESC_SE_Li256ELb0ELb1ELb0ELb0EEENS1_19SingleTileSchedulerILb0ELb0ELb1ELi128EEEEEEEEEvNT_6ParamsE)
        /*0014*/ 	.short	0x0160
        /*0016*/ 	.short	0x0418


	//----- nvinfo : EIATTR_CBANK_PARAM_SIZE
	.align		4
.L_136:
        /*0018*/ 	.byte	0x03, 0x19
        /*001a*/ 	.short	0x0418


	//----- nvinfo : EIATTR_KPARAM_INFO
	.align		4
        /*001c*/ 	.byte	0x04, 0x17
        /*001e*/ 	.short	(.L_138 - .L_137)
.L_137:
        /*0020*/ 	.word	0x00000000
        /*0024*/ 	.short	0x0000
        /*0026*/ 	.short	0x0000
        /*0028*/ 	.byte	0x00, 0xf0, 0x61, 0x10


	//----- nvinfo : EIATTR_MAXREG_COUNT
	.align		4
.L_138:
        /*002c*/ 	.byte	0x03, 0x1b
        /*002e*/ 	.short	0x00ff


	//----- nvinfo : EIATTR_NUM_BARRIERS
	.align		4
        /*0030*/ 	.byte	0x02, 0x4c
        /*0032*/ 	.byte	0x02
	.zero		1


	//----- nvinfo : EIATTR_ANNOTATIONS
	.align		4
        /*0034*/ 	.byte	0x04, 0x55
        /*0036*/ 	.short	(.L_140 - .L_139)


	//   ....[0]....
.L_139:
        /*0038*/ 	.word	0x00000001
        /*003c*/ 	.byte	0x30, 0x02, 0x00, 0x00, 0x01, 0x00, 0x00, 0x00, 0x30, 0x04, 0x00, 0x00, 0x01, 0x00, 0x00, 0x00
        /* <DEDUP_REMOVED lines=73> */
        /*04dc*/ 	.byte	0xd0, 0xa1, 0x00, 0x00, 0x01, 0x00, 0x00, 0x00, 0xf0, 0xa1, 0x00, 0x00


	//----- nvinfo : EIATTR_MERCURY_ISA_VERSION
	.align		4
.L_140:
        /*04e8*/ 	.byte	0x03, 0x5f
        /*04ea*/ 	.short	0x0000


	//----- nvinfo : EIATTR_COOP_GROUP_MASK_REGIDS
	.align		4
        /*04ec*/ 	.byte	0x04, 0x29
        /*04ee*/ 	.short	(.L_142 - .L_141)


	//   ....[0]....
.L_141:
        /*04f0*/ 	.word	0xffffffff


	//   ....[1]....
        /*04f4*/ 	.word	0xffffffff


	//   ....[2]....
        /*04f8*/ 	.word	0xffffffff


	//   ....[3]....
        /*04fc*/ 	.word	0xffffffff


	//   ....[4]....
        /*0500*/ 	.word	0xffffffff


	//   ....[5]....
        /*0504*/ 	.word	0xffffffff


	//   ....[6]....
        /*0508*/ 	.word	0xffffffff


	//   ....[7]....
        /*050c*/ 	.word	0xffffffff


	//   ....[8]....
        /*0510*/ 	.word	0xffffffff


	//   ....[9]....
        /*0514*/ 	.word	0xffffffff


	//   ....[10]....
        /*0518*/ 	.word	0xffffffff


	//   ....[11]....
        /*051c*/ 	.word	0xffffffff


	//   ....[12]....
        /*0520*/ 	.word	0xffffffff


	//   ....[13]....
        /*0524*/ 	.word	0xffffffff


	//   ....[14]....
        /*0528*/ 	.word	0xffffffff


	//   ....[15]....
        /*052c*/ 	.word	0xffffffff


	//   ....[16]....
        /*0530*/ 	.word	0xffffffff


	//   ....[17]....
        /*0534*/ 	.word	0xffffffff


	//   ....[18]....
        /*0538*/ 	.word	0xffffffff


	//   ....[19]....
        /*053c*/ 	.word	0xffffffff


	//   ....[20]....
        /*0540*/ 	.word	0xffffffff


	//   ....[21]....
        /*0544*/ 	.word	0xffffffff


	//   ....[22]....
        /*0548*/ 	.word	0xffffffff


	//   ....[23]....
        /*054c*/ 	.word	0xffffffff


	//   ....[24]....
        /*0550*/ 	.word	0xffffffff


	//   ....[25]....
        /*0554*/ 	.word	0xffffffff


	//   ....[26]....
        /*0558*/ 	.word	0xffffffff


	//   ....[27]....
        /*055c*/ 	.word	0xffffffff


	//   ....[28]....
        /*0560*/ 	.word	0xffffffff


	//   ....[29]....
        /*0564*/ 	.word	0xffffffff


	//   ....[30]....
        /*0568*/ 	.word	0xffffffff


	//   ....[31]....
        /*056c*/ 	.word	0xffffffff


	//----- nvinfo : EIATTR_COOP_GROUP_INSTR_OFFSETS
	.align		4
.L_142:
        /*0570*/ 	.byte	0x04, 0x28
        /*0572*/ 	.short	(.L_144 - .L_143)


	//   ....[0]....
.L_143:
        /*0574*/ 	.word	0x00000480


	//   ....[1]....
        /*0578*/ 	.word	0x000004d0


	//   ....[2]....
        /*057c*/ 	.word	0x00000570


	//   ....[3]....
        /*0580*/ 	.word	0x000005a0


	//   ....[4]....
        /*0584*/ 	.word	0x000007c0


	//   ....[5]....
        /*0588*/ 	.word	0x00000850


	//   ....[6]....
        /*058c*/ 	.word	0x00000a50


	//   ....[7]....
        /*0590*/ 	.word	0x00000a60


	//   ....[8]....
        /*0594*/ 	.word	0x00003060


	//   ....[9]....
        /*0598*/ 	.word	0x000030f0


	//   ....[10]....
        /*059c*/ 	.word	0x00003100


	//   ....[11]....
        /*05a0*/ 	.word	0x00003130


	//   ....[12]....
        /*05a4*/ 	.word	0x00006650


	//   ....[13]....
        /*05a8*/ 	.word	0x00006690


	//   ....[14]....
        /*05ac*/ 	.word	0x000066c0


	//   ....[15]....
        /*05b0*/ 	.word	0x00006710


	//   ....[16]....
        /*05b4*/ 	.word	0x000089f0


	//   ....[17]....
        /*05b8*/ 	.word	0x00008a00


	//   ....[18]....
        /*05bc*/ 	.word	0x00008a50


	//   ....[19]....
        /*05c0*/ 	.word	0x00008a70


	//   ....[20]....
        /*05c4*/ 	.word	0x0000a270


	//   ....[21]....
        /*05c8*/ 	.word	0x0000a280


	//   ....[22]....
        /*05cc*/ 	.word	0x0000a2a0


	//   ....[23]....
        /*05d0*/ 	.word	0x0000a2b0


	//   ....[24]....
        /*05d4*/ 	.word	0x0000a3d0


	//   ....[25]....
        /*05d8*/ 	.word	0x0000a400


	//   ....[26]....
        /*05dc*/ 	.word	0x0000a5d0


	//   ....[27]....
        /*05e0*/ 	.word	0x0000a600


	//   ....[28]....
        /*05e4*/ 	.word	0x0000a790


	//   ....[29]....
        /*05e8*/ 	.word	0x0000a7c0


	//   ....[30]....
        /*05ec*/ 	.word	0x0000a950


	//   ....[31]....
        /*05f0*/ 	.word	0x0000a970


	//----- nvinfo : EIATTR_EXIT_INSTR_OFFSETS
	.align		4
.L_144:
        /*05f4*/ 	.byte	0x04, 0x1c
        /*05f6*/ 	.short	(.L_146 - .L_145)


	//   ....[0]....
.L_145:
        /*05f8*/ 	.word	0x00000040


	//   ....[1]....
        /*05fc*/ 	.word	0x0000a980


	//   ....[2]....
        /*0600*/ 	.word	0x0000aa90


	//   ....[3]....
        /*0604*/ 	.word	0x0000aaf0


	//----- nvinfo : EIATTR_CTAIDZ_USED
	.align		4
.L_146:
        /*0608*/ 	.byte	0x01, 0x04
	.zero		2


	//----- nvinfo : EIATTR_MAX_THREADS
	.align		4
        /*060c*/ 	.byte	0x04, 0x05
        /*060e*/ 	.short	(.L_148 - .L_147)
.L_147:
        /*0610*/ 	.word	0x00000100
        /*0614*/ 	.word	0x00000001
        /*0618*/ 	.word	0x00000001


	//----- nvinfo : EIATTR_CRS_STACK_SIZE
	.align		4
.L_148:
        /*061c*/ 	.byte	0x04, 0x1e
        /*061e*/ 	.short	(.L_150 - .L_149)
.L_149:
        /*0620*/ 	.word	0x00000000
.L_150:


//--------------------- .nv.info._ZN7cutlass13device_kernelIN5flash19enable_sm80_to_sm89INS1_16FlashAttnFwdSm80INS1_25CollectiveMainloopFwdSm80ILi8ELi1ELb1EN4cute5tupleIJNS5_1CILi128EEENS7_ILi64EEENS7_ILi256EEEEEELi256ENS_6half_tEfNS_4arch4Sm80ELb0ELb0ELb1ELb1ELb0ELb0ELb1ELb0EEENS1_21CollectiveEpilogueFwdINS6_IJS8_SA_S9_EEENS6_IJNS7_ILi1EEESI_SI_EEESC_SE_Li256ELb1ELb1ELb0ELb0EEENS1_19SingleTileSchedulerILb1ELb0ELb1ELi128EEEEEEEEEvNT_6ParamsE --------------------------
	.section	.nv.info._ZN7cutlass13device_kernelIN5flash19enable_sm80_to_sm89INS1_16FlashAttnFwdSm80INS1_25CollectiveMainloopFwdSm80ILi8ELi1ELb1EN4cute5tupleIJNS5_1CILi128EEENS7_ILi64EEENS7_ILi256EEEEEELi256ENS_6half_tEfNS_4arch4Sm80ELb0ELb0ELb1ELb1ELb0ELb0ELb1ELb0EEENS1_21CollectiveEpilogueFwdINS6_IJS8_SA_S9_EEENS6_IJNS7_ILi1EEESI_SI_EEESC_SE_Li256ELb1ELb1ELb0ELb0EEENS1_19SingleTileSchedulerILb1ELb0ELb1ELi128EEEEEEEEEvNT_6ParamsE,"",@"SHT_CUDA_INFO"
	.sectionflags	@""
	.align	4


	//----- nvinfo : EIATTR_CUDA_API_VERSION
	.align		4
        /*0000*/ 	.byte	0x04, 0x37
        /*0002*/ 	.short	(.L_152 - .L_151)
.L_151:
        /*0004*/ 	.word	0x00000082


	//----- nvinfo : EIATTR_SW2861232_WAR
	.align		4
.L_152:
        /*0008*/ 	.byte	0x01, 0x35
	.zero		2


	//----- nvinfo : EIATTR_PARAM_CBANK
	.align		4
        /*000c*/ 	.byte	0x04, 0x0a
        /*000e*/ 	.short	(.L_154 - .L_153)
	.align		4
.L_153:
        /*0010*/ 	.word	index@(.nv.constant0._ZN7cutlass13device_kernelIN5flash19enable_sm80_to_sm89INS1_16FlashAttnFwdSm80INS1_25CollectiveMainloopFwdSm80ILi8ELi1ELb1EN4cute5tupleIJNS5_1CILi128EEENS7_ILi64EEENS7_ILi256EEEEEELi256ENS_6half_tEfNS_4arch4Sm80ELb0ELb0ELb1ELb1ELb0ELb0ELb1ELb0EEENS1_21CollectiveEpilogueFwdINS6_IJS8_SA_S9_EEENS6_IJNS7_ILi1EEESI_SI_EEESC_SE_Li256ELb1ELb1ELb0ELb0EEENS1_19SingleTileSchedulerILb1ELb0ELb1ELi128EEEEEEEEEvNT_6ParamsE)
        /*0014*/ 	.short	0x0160
        /*0016*/ 	.short	0x0418


	//----- nvinfo : EIATTR_CBANK_PARAM_SIZE
	.align		4
.L_154:
        /*0018*/ 	.byte	0x03, 0x19
        /*001a*/ 	.short	0x0418


	//----- nvinfo : EIATTR_KPARAM_INFO
	.align		4
        /*001c*/ 	.byte	0x04, 0x17
        /*001e*/ 	.short	(.L_156 - .L_155)
.L_155:
        /*0020*/ 	.word	0x00000000
        /*0024*/ 	.short	0x0000
        /*0026*/ 	.short	0x0000
        /*0028*/ 	.byte	0x00, 0xf0, 0x61, 0x10


	//----- nvinfo : EIATTR_MAXREG_COUNT
	.align		4
.L_156:
        /*002c*/ 	.byte	0x03, 0x1b
        /*002e*/ 	.short	0x00ff


	//----- nvinfo : EIATTR_NUM_BARRIERS
	.align		4
        /*0030*/ 	.byte	0x02, 0x4c
        /*0032*/ 	.byte	0x02
	.zero		1


	//----- nvinfo : EIATTR_ANNOTATIONS
	.align		4
        /*0034*/ 	.byte	0x04, 0x55
        /*0036*/ 	.short	(.L_158 - .L_157)


	//   ....[0]....
.L_157:
        /* <DEDUP_REMOVED lines=72> */
        /*04ac*/ 	.byte	0x90, 0xba, 0x00, 0x00


	//----- nvinfo : EIATTR_MERCURY_ISA_VERSION
	.align		4
.L_158:
        /*04b0*/ 	.byte	0x03, 0x5f
        /*04b2*/ 	.short	0x0000


	//----- nvinfo : EIATTR_COOP_GROUP_MASK_REGIDS
	.align		4
        /*04b4*/ 	.byte	0x04, 0x29
        /*04b6*/ 	.short	(.L_160 - .L_159)


	//   ....[0]....
.L_159:
        /*04b8*/ 	.word	0xffffffff


	//   ....[1]....
        /*04bc*/ 	.word	0xffffffff


	//   ....[2]....
        /*04c0*/ 	.word	0xffffffff


	//   ....[3]....
        /*04c4*/ 	.word	0xffffffff


	//   ....[4]....
        /*04c8*/ 	.word	0xffffffff


	//   ....[5]....
        /*04cc*/ 	.word	0xffffffff


	//   ....[6]....
        /*04d0*/ 	.word	0xffffffff


	//   ....[7]....
        /*04d4*/ 	.word	0xffffffff


	//   ....[8]....
        /*04d8*/ 	.word	0xffffffff


	//   ....[9]....
        /*04dc*/ 	.word	0xffffffff


	//   ....[10]....
        /*04e0*/ 	.word	0xffffffff


	//   ....[11]....
        /*04e4*/ 	.word	0xffffffff


	//   ....[12]....
        /*04e8*/ 	.word	0xffffffff


	//   ....[13]....
        /*04ec*/ 	.word	0xffffffff


	//   ....[14]....
        /*04f0*/ 	.word	0xffffffff


	//   ....[15]....
        /*04f4*/ 	.word	0xffffffff


	//   ....[16]....
        /*04f8*/ 	.word	0xffffffff


	//   ....[17]....
        /*04fc*/ 	.word	0xffffffff


	//   ....[18]....
        /*0500*/ 	.word	0xffffffff


	//   ....[19]....
        /*0504*/ 	.word	0xffffffff


	//   ....[20]....
        /*0508*/ 	.word	0xffffffff


	//   ....[21]....
        /*050c*/ 	.word	0xffffffff


	//   ....[22]....
        /*0510*/ 	.word	0xffffffff


	//   ....[23]....
        /*0514*/ 	.word	0xffffffff


	//   ....[24]....
        /*0518*/ 	.word	0xffffffff


	//   ....[25]....
        /*051c*/ 	.word	0xffffffff


	//   ....[26]....
        /*0520*/ 	.word	0xffffffff


	//   ....[27]....
        /*0524*/ 	.word	0xffffffff


	//   ....[28]....
        /*0528*/ 	.word	0xffffffff


	//   ....[29]....
        /*052c*/ 	.word	0xffffffff


	//   ....[30]....
        /*0530*/ 	.word	0xffffffff


	//   ....[31]....
        /*0534*/ 	.word	0xffffffff


	//   ....[32]....
        /*0538*/ 	.word	0xffffffff


	//   ....[33]....
        /*053c*/ 	.word	0xffffffff


	//   ....[34]....
        /*0540*/ 	.word	0xffffffff


	//   ....[35]....
        /*0544*/ 	.word	0xffffffff


	//   ....[36]....
        /*0548*/ 	.word	0xffffffff


	//   ....[37]....
        /*054c*/ 	.word	0xffffffff


	//   ....[38]....
        /*0550*/ 	.word	0xffffffff


	//   ....[39]....
        /*0554*/ 	.word	0xffffffff


	//   ....[40]....
        /*0558*/ 	.word	0xffffffff


	//----- nvinfo : EIATTR_COOP_GROUP_INSTR_OFFSETS
	.align		4
.L_160:
        /*055c*/ 	.byte	0x04, 0x28
        /*055e*/ 	.short	(.L_162 - .L_161)


	//   ....[0]....
.L_161:
        /*0560*/ 	.word	0x00000090


	//   ....[1]....
        /*0564*/ 	.word	0x00000e90


	//   ....[2]....
        /*0568*/ 	.word	0x00000ec0


	//   ....[3]....
        /*056c*/ 	.word	0x00001010


	//   ....[4]....
        /*0570*/ 	.word	0x00001070


	//   ....[5]....
        /*0574*/ 	.word	0x00001210


	//   ....[6]....
        /*0578*/ 	.word	0x00001240


	//   ....[7]....
        /*057c*/ 	.word	0x000012a0


	//   ....[8]....
        /*0580*/ 	.word	0x000012b0


	//   ....[9]....
        /*0584*/ 	.word	0x00003630


	//   ....[10]....
        /*0588*/ 	.word	0x000036e0


	//   ....[11]....
        /*058c*/ 	.word	0x000036f0


	//   ....[12]....
        /*0590*/ 	.word	0x00003730


	//   ....[13]....
        /*0594*/ 	.word	0x00007360


	//   ....[14]....
        /*0598*/ 	.word	0x000073a0


	//   ....[15]....
        /*059c*/ 	.word	0x000073d0


	//   ....[16]....
        /*05a0*/ 	.word	0x00007420


	//   ....[17]....
        /*05a4*/ 	.word	0x00009630


	//   ....[18]....
        /*05a8*/ 	.word	0x00009640


	//   ....[19]....
        /*05ac*/ 	.word	0x00009670


	//   ....[20]....
        /*05b0*/ 	.word	0x00009690


	//   ....[21]....
        /*05b4*/ 	.word	0x0000b010


	//   ....[22]....
        /*05b8*/ 	.word	0x0000b050


	//   ....[23]....
        /*05bc*/ 	.word	0x0000b080


	//   ....[24]....
        /*05c0*/ 	.word	0x0000b0a0


	//   ....[25]....
        /*05c4*/ 	.word	0x0000b2c0


	//   ....[26]....
        /*05c8*/ 	.word	0x0000b2d0


	//   ....[27]....
        /*05cc*/ 	.word	0x0000b4d0


	//   ....[28]....
        /*05d0*/ 	.word	0x0000b500


	//   ....[29]....
        /*05d4*/ 	.word	0x0000b6c0


	//   ....[30]....
        /*05d8*/ 	.word	0x0000b6f0


	//   ....[31]....
        /*05dc*/ 	.word	0x0000b8b0


	//   ....[32]....
        /*05e0*/ 	.word	0x0000b8d0


	//   ....[33]....
        /*05e4*/ 	.word	0x0000c140


	//   ....[34]....
        /*05e8*/ 	.word	0x0000c160


	//   ....[35]....
        /*05ec*/ 	.word	0x0000c320


	//   ....[36]....
        /*05f0*/ 	.word	0x0000c350


	//   ....[37]....
        /*05f4*/ 	.word	0x0000c4e0


	//   ....[38]....
        /*05f8*/ 	.word	0x0000c510


	//   ....[39]....
        /*05fc*/ 	.word	0x0000c6a0


	//   ....[40]....
        /*0600*/ 	.word	0x0000c6c0


	//----- nvinfo : EIATTR_EXIT_INSTR_OFFSETS
	.align		4
.L_162:
        /*0604*/ 	.byte	0x04, 0x1c
        /*0606*/ 	.short	(.L_164 - .L_163)


	//   ....[0]....
.L_163:
        /*0608*/ 	.word	0x00000350


	//   ....[1]....
        /*060c*/ 	.word	0x0000b8e0


	//   ....[2]....
        /*0610*/ 	.word	0x0000ba20


	//   ....[3]....
        /*0614*/ 	.word	0x0000ba80


	//   ....[4]....
        /*0618*/ 	.word	0x0000c6d0


	//   ....[5]....
        /*061c*/ 	.word	0x0000c7e0


	//   ....[6]....
        /*0620*/ 	.word	0x0000c840


	//----- nvinfo : EIATTR_CTAIDZ_USED
	.align		4
.L_164:
        /*0624*/ 	.byte	0x01, 0x04
	.zero		2


	//----- nvinfo : EIATTR_MAX_THREADS
	.align		4
        /*0628*/ 	.byte	0x04, 0x05
        /*062a*/ 	.short	(.L_166 - .L_165)
.L_165:
        /*062c*/ 	.word	0x00000100
        /*0630*/ 	.word	0x00000001
        /*0634*/ 	.word	0x00000001


	//----- nvinfo : EIATTR_CRS_STACK_SIZE
	.align		4
.L_166:
        /*0638*/ 	.byte	0x04, 0x1e
        /*063a*/ 	.short	(.L_168 - .L_167)
.L_167:
        /*063c*/ 	.word	0x00000000
.L_168:


//--------------------- .nv.info._ZN7cutlass13device_kernelIN5flash19enable_sm80_to_sm89INS1_16FlashAttnFwdSm80INS1_25CollectiveMainloopFwdSm80ILi8ELi1ELb0EN4cute5tupleIJNS5_1CILi128EEENS7_ILi32EEENS7_ILi256EEEEEELi256ENS_6half_tEfNS_4arch4Sm80ELb0ELb0ELb1ELb1ELb0ELb1ELb1ELb0EEENS1_21CollectiveEpilogueFwdINS6_IJS8_SA_S9_EEENS6_IJNS7_ILi1EEESI_SI_EEESC_SE_Li256ELb1ELb1ELb0ELb0EEENS1_19SingleTileSchedulerILb1ELb0ELb1ELi128EEEEEEEEEvNT_6ParamsE --------------------------
	.section	.nv.info._ZN7cutlass13device_kernelIN5flash19enable_sm80_to_sm89INS1_16FlashAttnFwdSm80INS1_25CollectiveMainloopFwdSm80ILi8ELi1ELb0EN4cute5tupleIJNS5_1CILi128EEENS7_ILi32EEENS7_ILi256EEEEEELi256ENS_6half_tEfNS_4arch4Sm80ELb0ELb0ELb1ELb1ELb0ELb1ELb1ELb0EEENS1_21CollectiveEpilogueFwdINS6_IJS8_SA_S9_EEENS6_IJNS7_ILi1EEESI_SI_EEESC_SE_Li256ELb1ELb1ELb0ELb0EEENS1_19SingleTileSchedulerILb1ELb0ELb1ELi128EEEEEEEEEvNT_6ParamsE,"",@"SHT_CUDA_INFO"
	.sectionflags	@""
	.align	4


	//----- nvinfo : EIATTR_CUDA_API_VERSION
	.align		4
        /*0000*/ 	.byte	0x04, 0x37
        /*0002*/ 	.short	(.L_170 - .L_169)
.L_169:
        /*0004*/ 	.word	0x00000082


	//----- nvinfo : EIATTR_SW2861232_WAR
	.align		4
.L_170:
        /*0008*/ 	.byte	0x01, 0x35
	.zero		2


	//----- nvinfo : EIATTR_PARAM_CBANK
	.align		4
        /*000c*/ 	.byte	0x04, 0x0a
        /*000e*/ 	.short	(.L_172 - .L_171)
	.align		4
.L_171:
        /*0010*/ 	.word	index@(.nv.constant0._ZN7cutlass13device_kernelIN5flash19enable_sm80_to_sm89INS1_16FlashAttnFwdSm80INS1_25CollectiveMainloopFwdSm80ILi8ELi1ELb0EN4cute5tupleIJNS5_1CILi128EEENS7_ILi32EEENS7_ILi256EEEEEELi256ENS_6half_tEfNS_4arch4Sm80ELb0ELb0ELb1ELb1ELb0ELb1ELb1ELb0EEENS1_21CollectiveEpilogueFwdINS6_IJS8_SA_S9_EEENS6_IJNS7_ILi1EEESI_SI_EEESC_SE_Li256ELb1ELb1ELb0ELb0EEENS1_19SingleTileSchedulerILb1ELb0ELb1ELi128EEEEEEEEEvNT_6ParamsE)
        /*0014*/ 	.short	0x0160
        /*0016*/ 	.short	0x0418


	//----- nvinfo : EIATTR_CBANK_PARAM_SIZE
	.align		4
.L_172:
        /*0018*/ 	.byte	0x03, 0x19
        /*001a*/ 	.short	0x0418


	//----- nvinfo : EIATTR_KPARAM_INFO
	.align		4
        /*001c*/ 	.byte	0x04, 0x17
        /*001e*/ 	.short	(.L_174 - .L_173)
.L_173:
        /*0020*/ 	.word	0x00000000
        /*0024*/ 	.short	0x0000
        /*0026*/ 	.short	0x0000
        /*0028*/ 	.byte	0x00, 0xf0, 0x61, 0x10


	//----- nvinfo : EIATTR_MAXREG_COUNT
	.align		4
.L_174:
        /*002c*/ 	.byte	0x03, 0x1b
        /*002e*/ 	.short	0x00ff


	//----- nvinfo : EIATTR_NUM_BARRIERS
	.align		4
        /*0030*/ 	.byte	0x02, 0x4c
        /*0032*/ 	.byte	0x02
	.zero		1


	//----- nvinfo : EIATTR_MERCURY_ISA_VERSION
	.align		4
        /*0034*/ 	.byte	0x03, 0x5f
        /*0036*/ 	.short	0x0000


	//----- nvinfo : EIATTR_COOP_GROUP_MASK_REGIDS
	.align		4
        /*0038*/ 	.byte	0x04, 0x29
        /*003a*/ 	.short	(.L_176 - .L_175)


	//   ....[0]....
.L_175:
        /*003c*/ 	.word	0xffffffff


	//   ....[1]....
        /*0040*/ 	.word	0xffffffff


	//   ....[2]....
        /*0044*/ 	.word	0xffffffff


	//   ....[3]....
        /*0048*/ 	.word	0xffffffff


	//   ....[4]....
        /*004c*/ 	.word	0xffffffff


	//   ....[5]....
        /*0050*/ 	.word	0xffffffff


	//   ....[6]....
        /*0054*/ 	.word	0xffffffff


	//   ....[7]....
        /*0058*/ 	.word	0xffffffff


	//   ....[8]....
        /*005c*/ 	.word	0xffffffff


	//   ....[9]....
        /*0060*/ 	.word	0xffffffff


	//   ....[10]....
        /*0064*/ 	.word	0xffffffff


	//   ....[11]....
        /*0068*/ 	.word	0xffffffff


	//   ....[12]....
        /*006c*/ 	.word	0xffffffff


	//   ....[13]....
        /*0070*/ 	.word	0xffffffff


	//   ....[14]....
        /*0074*/ 	.word	0xffffffff


	//   ....[15]....
        /*0078*/ 	.word	0xffffffff


	//   ....[16]....
        /*007c*/ 	.word	0xffffffff


	//   ....[17]....
        /*0080*/ 	.word	0xffffffff


	//   ....[18]....
        /*0084*/ 	.word	0xffffffff


	//   ....[19]....
        /*0088*/ 	.word	0xffffffff


	//   ....[20]....
        /*008c*/ 	.word	0xffffffff


	//   ....[21]....
        /*0090*/ 	.word	0xffffffff


	//   ....[22]....
        /*0094*/ 	.word	0xffffffff


	//   ....[23]....
        /*0098*/ 	.word	0xffffffff


	//   ....[24]....
        /*009c*/ 	.word	0xffffffff


	//   ....[25]....
        /*00a0*/ 	.word	0xffffffff


	//   ....[26]....
        /*00a4*/ 	.word	0xffffffff


	//   ....[27]....
        /*00a8*/ 	.word	0xffffffff


	//   ....[28]....
        /*00ac*/ 	.word	0xffffffff


	//   ....[29]....
        /*00b0*/ 	.word	0xffffffff


	//   ....[30]....
        /*00b4*/ 	.word	0xffffffff


	//   ....[31]....
        /*00b8*/ 	.word	0xffffffff


	//   ....[32]....
        /*00bc*/ 	.word	0xffffffff


	//   ....[33]....
        /*00c0*/ 	.word	0xffffffff


	//   ....[34]....
        /*00c4*/ 	.word	0xffffffff


	//   ....[35]....
        /*00c8*/ 	.word	0xffffffff


	//   ....[36]....
        /*00cc*/ 	.word	0xffffffff


	//   ....[37]....
        /*00d0*/ 	.word	0xffffffff


	//   ....[38]....
        /*00d4*/ 	.word	0xffffffff


	//   ....[39]....
        /*00d8*/ 	.word	0xffffffff


	//   ....[40]....
        /*00dc*/ 	.word	0xffffffff


	//----- nvinfo : EIATTR_COOP_GROUP_INSTR_OFFSETS
	.align		4
.L_176:
        /*00e0*/ 	.byte	0x04, 0x28
        /*00e2*/ 	.short	(.L_178 - .L_177)


	//   ....[0]....
.L_177:
        /*00e4*/ 	.word	0x00000080


	//   ....[1]....
        /*00e8*/ 	.word	0x00004c40


	//   ....[2]....
        /*00ec*/ 	.word	0x00004c80


	//   ....[3]....
        /*00f0*/ 	.word	0x00005010


	//   ....[4]....
        /*00f4*/ 	.word	0x00005040


	//   ....[5]....
        /*00f8*/ 	.word	0x000053f0


	//   ....[6]....
        /*00fc*/ 	.word	0x00005420


	//   ....[7]....
        /*0100*/ 	.word	0x00005630


	//   ....[8]....
        /*0104*/ 	.word	0x00005660


	//   ....[9]....
        /*0108*/ 	.word	0x0000d440


	//   ....[10]....
        /*010c*/ 	.word	0x0000d4e0


	//   ....[11]....
        /*0110*/ 	.word	0x0000d4f0


	//   ....[12]....
        /*0114*/ 	.word	0x0000d590


	//   ....[13]....
        /*0118*/ 	.word	0x0000ec30


	//   ....[14]....
        /*011c*/ 	.word	0x0000ec40


	//   ....[15]....
        /*0120*/ 	.word	0x0000ec80


	//   ....[16]....
        /*0124*/ 	.word	0x0000ecc0


	//   ....[17]....
        /*0128*/ 	.word	0x0000ffc0


	//   ....[18]....
        /*012c*/ 	.word	0x0000fff0


	//   ....[19]....
        /*0130*/ 	.word	0x00010050


	//   ....[20]....
        /*0134*/ 	.word	0x00010060


	//   ....[21]....
        /*0138*/ 	.word	0x00011970


	//   ....[22]....
        /*013c*/ 	.word	0x000119b0


	//   ....[23]....
        /*0140*/ 	.word	0x000119f0


	//   ....[24]....
        /*0144*/ 	.word	0x00011a30


	//   ....[25]....
        /*0148*/ 	.word	0x00011c50


	//   ....[26]....
        /*014c*/ 	.word	0x00011c60


	//   ....[27]....
        /*0150*/ 	.word	0x00011e60


	//   ....[28]....
        /*0154*/ 	.word	0x00011e90


	//   ....[29]....
        /*0158*/ 	.word	0x00012050


	//   ....[30]....
        /*015c*/ 	.word	0x00012080


	//   ....[31]....
        /*0160*/ 	.word	0x00012240


	//   ....[32]....
        /*0164*/ 	.word	0x00012260


	//   ....[33]....
        /*0168*/ 	.word	0x00012ad0


	//   ....[34]....
        /*016c*/ 	.word	0x00012af0


	//   ....[35]....
        /*0170*/ 	.word	0x00012c80


	//   ....[36]....
        /*0174*/ 	.word	0x00012cb0


	//   ....[37]....
        /*0178*/ 	.word	0x00012e40


	//   ....[38]....
        /*017c*/ 	.word	0x00012e70


	//   ....[39]....
        /*0180*/ 	.word	0x00013000


	//   ....[40]....
        /*0184*/ 	.word	0x00013020


	//----- nvinfo : EIATTR_EXIT_INSTR_OFFSETS
	.align		4
.L_178:
        /*0188*/ 	.byte	0x04, 0x1c
        /*018a*/ 	.short	(.L_180 - .L_179)


	//   ....[0]....
.L_179:
        /*018c*/ 	.word	0x00000310


	//   ....[1]....
        /*0190*/ 	.word	0x00012270


	//   ....[2]....
        /*0194*/ 	.word	0x000123b0


	//   ....[3]....
        /*0198*/ 	.word	0x00012410


	//   ....[4]....
        /*019c*/ 	.word	0x00013030


	//   ....[5]....
        /*01a0*/ 	.word	0x00013140


	//   ....[6]....
        /*01a4*/ 	.word	0x000131a0


	//----- nvinfo : EIATTR_CTAIDZ_USED
	.align		4
.L_180:
        /*01a8*/ 	.byte	0x01, 0x04
	.zero		2


	//----- nvinfo : EIATTR_MAX_THREADS
	.align		4
        /*01ac*/ 	.byte	0x04, 0x05
        /*01ae*/ 	.short	(.L_182 - .L_181)
.L_181:
        /*01b0*/ 	.word	0x00000100
        /*01b4*/ 	.word	0x00000001
        /*01b8*/ 	.word	0x00000001


	//----- nvinfo : EIATTR_CRS_STACK_SIZE
	.align		4
.L_182:
        /*01bc*/ 	.byte	0x04, 0x1e
        /*01be*/ 	.short	(.L_184 - .L_183)
.L_183:
        /*01c0*/ 	.word	0x00000000
.L_184:


//--------------------- .nv.info._ZN7cutlass13device_kernelIN5flash19enable_sm80_to_sm89INS1_16FlashAttnFwdSm80INS1_25CollectiveMainloopFwdSm80ILi8ELi1ELb1EN4cute5tupleIJNS5_1CILi128EEENS7_ILi48EEENS7_ILi256EEEEEELi256ENS_6half_tEfNS_4arch4Sm80ELb0ELb1ELb1ELb0ELb0ELb0ELb1ELb0EEENS1_21CollectiveEpilogueFwdINS6_IJS8_SA_S9_EEENS6_IJNS7_ILi1EEESI_SI_EEESC_SE_Li256ELb0ELb1ELb0ELb0EEENS1_19SingleTileSchedulerILb0ELb0ELb1ELi128EEEEEEEEEvNT_6ParamsE --------------------------
	.section	.nv.info._ZN7cutlass13device_kernelIN5flash19enable_sm80_to_sm89INS1_16FlashAttnFwdSm80INS1_25CollectiveMainloopFwdSm80ILi8ELi1ELb1EN4cute5tupleIJNS5_1CILi128EEENS7_ILi48EEENS7_ILi256EEEEEELi256ENS_6half_tEfNS_4arch4Sm80ELb0ELb1ELb1ELb0ELb0ELb0ELb1ELb0EEENS1_21CollectiveEpilogueFwdINS6_IJS8_SA_S9_EEENS6_IJNS7_ILi1EEESI_SI_EEESC_SE_Li256ELb0ELb1ELb0ELb0EEENS1_19SingleTileSchedulerILb0ELb0ELb1ELi128EEEEEEEEEvNT_6ParamsE,"",@"SHT_CUDA_INFO"
	.sectionflags	@""
	.align	4


	//----- nvinfo : EIATTR_CUDA_API_VERSION
	.align		4
        /*0000*/ 	.byte	0x04, 0x37
        /*0002*/ 	.short	(.L_186 - .L_185)
.L_185:
        /*0004*/ 	.word	0x00000082


	//----- nvinfo : EIATTR_SW2861232_WAR
	.align		4
.L_186:
        /*0008*/ 	.byte	0x01, 0x35
	.zero		2


	//----- nvinfo : EIATTR_PARAM_CBANK
	.align		4
        /*000c*/ 	.byte	0x04, 0x0a
        /*000e*/ 	.short	(.L_188 - .L_187)
	.align		4
.L_187:
        /*0010*/ 	.word	index@(.nv.constant0._ZN7cutlass13device_kernelIN5flash19enable_sm80_to_sm89INS1_16FlashAttnFwdSm80INS1_25CollectiveMainloopFwdSm80ILi8ELi1ELb1EN4cute5tupleIJNS5_1CILi128EEENS7_ILi48EEENS7_ILi256EEEEEELi256ENS_6half_tEfNS_4arch4Sm80ELb0ELb1ELb1ELb0ELb0ELb0ELb1ELb0EEENS1_21CollectiveEpilogueFwdINS6_IJS8_SA_S9_EEENS6_IJNS7_ILi1EEESI_SI_EEESC_SE_Li256ELb0ELb1ELb0ELb0EEENS1_19SingleTileSchedulerILb0ELb0ELb1ELi128EEEEEEEEEvNT_6ParamsE)
        /*0014*/ 	.short	0x0160
        /*0016*/ 	.short	0x0418


	//----- nvinfo : EIATTR_CBANK_PARAM_SIZE
	.align		4
.L_188:
        /*0018*/ 	.byte	0x03, 0x19
        /*001a*/ 	.short	0x0418


	//----- nvinfo : EIATTR_KPARAM_INFO
	.align		4
        /*001c*/ 	.byte	0x04, 0x17
        /*001e*/ 	.short	(.L_190 - .L_189)
.L_189:
        /*0020*/ 	.word	0x00000000
        /*0024*/ 	.short	0x0000
        /*0026*/ 	.short	0x0000
        /*0028*/ 	.byte	0x00, 0xf0, 0x61, 0x10


	//----- nvinfo : EIATTR_MAXREG_COUNT
	.align		4
.L_190:
        /*002c*/ 	.byte	0x03, 0x1b
        /*002e*/ 	.short	0x00ff


	//----- nvinfo : EIATTR_NUM_BARRIERS
	.align		4
        /*0030*/ 	.byte	0x02, 0x4c
        /*0032*/ 	.byte	0x02
	.zero		1


	//----- nvinfo : EIATTR_ANNOTATIONS
	.align		4
        /*0034*/ 	.byte	0x04, 0x55
        /*0036*/ 	.short	(.L_192 - .L_191)


	//   ....[0]....
.L_191:
        /* <DEDUP_REMOVED lines=82> */


	//----- nvinfo : EIATTR_MERCURY_ISA_VERSION
	.align		4
.L_192:
        /*0548*/ 	.byte	0x03, 0x5f
        /*054a*/ 	.short	0x0000


	//----- nvinfo : EIATTR_INT_WARP_WIDE_INSTR_OFFSETS
	.align		4
        /*054c*/ 	.byte	0x04, 0x31
        /*054e*/ 	.short	(.L_194 - .L_193)


	//   ....[0]....
.L_193:
        /*0550*/ 	.word	0x00006eb0


	//   ....[1]....
        /*0554*/ 	.word	0x0000b0e0


	//   ....[2]....
        /*0558*/ 	.word	0x0000e4b0


	//----- nvinfo : EIATTR_COOP_GROUP_MASK_REGIDS
	.align		4
.L_194:
        /*055c*/ 	.byte	0x04, 0x29
        /*055e*/ 	.short	(.L_196 - .L_195)


	//   ....[0]....
.L_195:
        /*0560*/ 	.word	0xffffffff


	//   ....[1]....
        /*0564*/ 	.word	0xffffffff


	//   ....[2]....
        /*0568*/ 	.word	0xffffffff


	//   ....[3]....
        /*056c*/ 	.word	0xffffffff


	//   ....[4]....
        /*0570*/ 	.word	0xffffffff


	//   ....[5]....
        /*0574*/ 	.word	0xffffffff


	//   ....[6]....
        /*0578*/ 	.word	0xffffffff


	//   ....[7]....
        /*057c*/ 	.word	0xffffffff


	//   ....[8]....
        /*0580*/ 	.word	0xffffffff


	//   ....[9]....
        /*0584*/ 	.word	0xffffffff


	//   ....[10]....
        /*0588*/ 	.word	0xffffffff


	//   ....[11]....
        /*058c*/ 	.word	0xffffffff


	//   ....[12]....
        /*0590*/ 	.word	0xffffffff


	//   ....[13]....
        /*0594*/ 	.word	0xffffffff


	//   ....[14]....
        /*0598*/ 	.word	0xffffffff


	//   ....[15]....
        /*059c*/ 	.word	0xffffffff


	//   ....[16]....
        /*05a0*/ 	.word	0xffffffff


	//   ....[17]....
        /*05a4*/ 	.word	0xffffffff


	//   ....[18]....
        /*05a8*/ 	.word	0xffffffff


	//   ....[19]....
        /*05ac*/ 	.word	0xffffffff


	//   ....[20]....
        /*05b0*/ 	.word	0xffffffff


	//   ....[21]....
        /*05b4*/ 	.word	0xffffffff


	//   ....[22]....
        /*05b8*/ 	.word	0xffffffff


	//   ....[23]....
        /*05bc*/ 	.word	0xffffffff


	//   ....[24]....
        /*05c0*/ 	.word	0xffffffff


	//   ....[25]....
        /*05c4*/ 	.word	0xffffffff


	//   ....[26]....
        /*05c8*/ 	.word	0xffffffff


	//   ....[27]....
        /*05cc*/ 	.word	0xffffffff


	//   ....[28]....
        /*05d0*/ 	.word	0xffffffff


	//   ....[29]....
        /*05d4*/ 	.word	0xffffffff


	//   ....[30]....
        /*05d8*/ 	.word	0xffffffff


	//   ....[31]....
        /*05dc*/ 	.word	0xffffffff


	//   ....[32]....
        /*05e0*/ 	.word	0xffffffff


	//   ....[33]....
        /*05e4*/ 	.word	0xffffffff


	//   ....[34]....
        /*05e8*/ 	.word	0xffffffff


	//   ....[35]....
        /*05ec*/ 	.word	0xffffffff


	//   ....[36]....
        /*05f0*/ 	.word	0xffffffff


	//   ....[37]....
        /*05f4*/ 	.word	0xffffffff


	//   ....[38]....
        /*05f8*/ 	.word	0xffffffff


	//   ....[39]....
        /*05fc*/ 	.word	0xffffffff


	//   ....[40]....
        /*0600*/ 	.word	0xffffffff


	//   ....[41]....
        /*0604*/ 	.word	0xffffffff


	//   ....[42]....
        /*0608*/ 	.word	0xffffffff


	//   ....[43]....
        /*060c*/ 	.word	0xffffffff


	//   ....[44]....
        /*0610*/ 	.word	0xffffffff


	//   ....[45]....
        /*0614*/ 	.word	0xffffffff


	//   ....[46]....
        /*0618*/ 	.word	0xffffffff


	//   ....[47]....
        /*061c*/ 	.word	0xffffffff


	//   ....[48]....
        /*0620*/ 	.word	0xffffffff


	//   ....[49]....
        /*0624*/ 	.word	0xffffffff


	//   ....[50]....
        /*0628*/ 	.word	0xffffffff


	//   ....[51]....
        /*062c*/ 	.word	0xffffffff


	//   ....[52]....
        /*0630*/ 	.word	0xffffffff


	//   ....[53]....
        /*0634*/ 	.word	0xffffffff


	//----- nvinfo : EIATTR_COOP_GROUP_INSTR_OFFSETS
	.align		4
.L_196:
        /*0638*/ 	.byte	0x04, 0x28
        /*063a*/ 	.short	(.L_198 - .L_197)


	//   ....[0]....
.L_197:
        /*063c*/ 	.word	0x00000f60


	//   ....[1]....
        /*0640*/ 	.word	0x00000f90


	//   ....[2]....
        /*0644*/ 	.word	0x00001190


	//   ....[3]....
        /*0648*/ 	.word	0x000011f0


	//   ....[4]....
        /*064c*/ 	.word	0x00001290


	//   ....[5]....
        /*0650*/ 	.word	0x00001300


	//   ....[6]....
        /*0654*/ 	.word	0x00001330


	//   ....[7]....
        /*0658*/ 	.word	0x000013d0


	//   ....[8]....
        /*065c*/ 	.word	0x00003130


	//   ....[9]....
        /*0660*/ 	.word	0x00003940


	//   ....[10]....
        /*0664*/ 	.word	0x00004120


	//   ....[11]....
        /*0668*/ 	.word	0x000041a0


	//   ....[12]....
        /*066c*/ 	.word	0x000041e0


	//   ....[13]....
        /*0670*/ 	.word	0x00004210


	//   ....[14]....
        /*0674*/ 	.word	0x00007290


	//   ....[15]....
        /*0678*/ 	.word	0x000074c0


	//   ....[16]....
        /*067c*/ 	.word	0x00007c80


	//   ....[17]....
        /*0680*/ 	.word	0x00007ca0


	//   ....[18]....
        /*0684*/ 	.word	0x000086c0


	//   ....[19]....
        /*0688*/ 	.word	0x000086e0


	//   ....[20]....
        /*068c*/ 	.word	0x0000b4f0


	//   ....[21]....
        /*0690*/ 	.word	0x0000b510


	//   ....[22]....
        /*0694*/ 	.word	0x0000bb60


	//   ....[23]....
        /*0698*/ 	.word	0x0000bb80


	//   ....[24]....
        /*069c*/ 	.word	0x0000e700


	//   ....[25]....
        /*06a0*/ 	.word	0x0000e920


	//   ....[26]....
        /*06a4*/ 	.word	0x0000f0d0


	//   ....[27]....
        /*06a8*/ 	.word	0x0000f0f0


	//   ....[28]....
        /*06ac*/ 	.word	0x0000fb50


	//   ....[29]....
        /*06b0*/ 	.word	0x0000fb70


	//   ....[30]....
        /*06b4*/ 	.word	0x00010e00


	//   ....[31]....
        /*06b8*/ 	.word	0x00010e10


	//   ....[32]....
        /*06bc*/ 	.word	0x00010e40


	//   ....[33]....
        /*06c0*/ 	.word	0x00010e50


	//   ....[34]....
        /*06c4*/ 	.word	0x000127f0


	//   ....[35]....
        /*06c8*/ 	.word	0x00012800


	//   ....[36]....
        /*06cc*/ 	.word	0x00012820


	//   ....[37]....
        /*06d0*/ 	.word	0x00012830


	//   ....[38]....
        /*06d4*/ 	.word	0x00012840


	//   ....[39]....
        /*06d8*/ 	.word	0x00012850


	//   ....[40]....
        /*06dc*/ 	.word	0x00012b30


	//   ....[41]....
        /*06e0*/ 	.word	0x00012b60


	//   ....[42]....
        /*06e4*/ 	.word	0x00012d20


	//   ....[43]....
        /*06e8*/ 	.word	0x00012d50


	//   ....[44]....
        /*06ec*/ 	.word	0x00012f10


	//   ....[45]....
        /*06f0*/ 	.word	0x00012f30


	//   ....[46]....
        /*06f4*/ 	.word	0x00013630


	//   ....[47]....
        /*06f8*/ 	.word	0x00013650


	//   ....[48]....
        /*06fc*/ 	.word	0x00013800


	//   ....[49]....
        /*0700*/ 	.word	0x00013830


	//   ....[50]....
        /*0704*/ 	.word	0x000139c0


	//   ....[51]....
        /*0708*/ 	.word	0x000139f0


	//   ....[52]....
        /*070c*/ 	.word	0x00013b80


	//   ....[53]....
        /*0710*/ 	.word	0x00013ba0


	//----- nvinfo : EIATTR_EXIT_INSTR_OFFSETS
	.align		4
.L_198:
        /*0714*/ 	.byte	0x04, 0x1c
        /*0716*/ 	.short	(.L_200 - .L_199)


	//   ....[0]....
.L_199:
        /*0718*/ 	.word	0x00000040


	//   ....[1]....
        /*071c*/ 	.word	0x00012f40


	//   ....[2]....
        /*0720*/ 	.word	0x00013080


	//   ....[3]....
        /*0724*/ 	.word	0x000130e0


	//   ....[4]....
        /*0728*/ 	.word	0x00013bb0


	//   ....[5]....
        /*072c*/ 	.word	0x00013cc0


	//   ....[6]....
        /*0730*/ 	.word	0x00013d20


	//----- nvinfo : EIATTR_CTAIDZ_USED
	.align		4
.L_200:
        /*0734*/ 	.byte	0x01, 0x04
	.zero		2


	//----- nvinfo : EIATTR_MAX_THREADS
	.align		4
        /*0738*/ 	.byte	0x04, 0x05
        /*073a*/ 	.short	(.L_202 - .L_201)
.L_201:
        /*073c*/ 	.word	0x00000100
        /*0740*/ 	.word	0x00000001
        /*0744*/ 	.word	0x00000001


	//----- nvinfo : EIATTR_CRS_STACK_SIZE
	.align		4
.L_202:
        /*0748*/ 	.byte	0x04, 0x1e
        /*074a*/ 	.short	(.L_204 - .L_203)
.L_203:
        /*074c*/ 	.word	0x00000000
.L_204:


//--------------------- .nv.info._ZN7cutlass13device_kernelIN5flash19enable_sm80_to_sm89INS1_16FlashAttnFwdSm80INS1_25CollectiveMainloopFwdSm80ILi8ELi1ELb1EN4cute5tupleIJNS5_1CILi128EEENS7_ILi48EEENS7_ILi256EEEEEELi256ENS_6half_tEfNS_4arch4Sm80ELb0ELb1ELb1ELb1ELb0ELb0ELb1ELb0EEENS1_21CollectiveEpilogueFwdINS6_IJS8_SA_S9_EEENS6_IJNS7_ILi1EEESI_SI_EEESC_SE_Li256ELb1ELb1ELb0ELb0EEENS1_19SingleTileSchedulerILb1ELb0ELb1ELi128EEEEEEEEEvNT_6ParamsE --------------------------
	.section	.nv.info._ZN7cutlass13device_kernelIN5flash19enable_sm80_to_sm89INS1_16FlashAttnFwdSm80INS1_25CollectiveMainloopFwdSm80ILi8ELi1ELb1EN4cute5tupleIJNS5_1CILi128EEENS7_ILi48EEENS7_ILi256EEEEEELi256ENS_6half_tEfNS_4arch4Sm80ELb0ELb1ELb1ELb1ELb0ELb0ELb1ELb0EEENS1_21CollectiveEpilogueFwdINS6_IJS8_SA_S9_EEENS6_IJNS7_ILi1EEESI_SI_EEESC_SE_Li256ELb1ELb1ELb0ELb0EEENS1_19SingleTileSchedulerILb1ELb0ELb1ELi128EEEEEEEEEvNT_6ParamsE,"",@"SHT_CUDA_INFO"
	.sectionflags	@""
	.align	4


	//----- nvinfo : EIATTR_CUDA_API_VERSION
	.align		4
        /*0000*/ 	.byte	0x04, 0x37
        /*0002*/ 	.short	(.L_206 - .L_205)
.L_205:
        /*0004*/ 	.word	0x00000082


	//----- nvinfo : EIATTR_SW2861232_WAR
	.align		4
.L_206:
        /*0008*/ 	.byte	0x01, 0x35
	.zero		2


	//----- nvinfo : EIATTR_PARAM_CBANK
	.align		4
        /*000c*/ 	.byte	0x04, 0x0a
        /*000e*/ 	.short	(.L_208 - .L_207)
	.align		4
.L_207:
        /*0010*/ 	.word	index@(.nv.constant0._ZN7cutlass13device_kernelIN5flash19enable_sm80_to_sm89INS1_16FlashAttnFwdSm80INS1_25CollectiveMainloopFwdSm80ILi8ELi1ELb1EN4cute5tupleIJNS5_1CILi128EEENS7_ILi48EEENS7_ILi256EEEEEELi256ENS_6half_tEfNS_4arch4Sm80ELb0ELb1ELb1ELb1ELb0ELb0ELb1ELb0EEENS1_21CollectiveEpilogueFwdINS6_IJS8_SA_S9_EEENS6_IJNS7_ILi1EEESI_SI_EEESC_SE_Li256ELb1ELb1ELb0ELb0EEENS1_19SingleTileSchedulerILb1ELb0ELb1ELi128EEEEEEEEEvNT_6ParamsE)
        /*0014*/ 	.short	0x0160
        /*0016*/ 	.short	0x0418


	//----- nvinfo : EIATTR_CBANK_PARAM_SIZE
	.align		4
.L_208:
        /*0018*/ 	.byte	0x03, 0x19
        /*001a*/ 	.short	0x0418


	//----- nvinfo : EIATTR_KPARAM_INFO
	.align		4
        /*001c*/ 	.byte	0x04, 0x17
        /*001e*/ 	.short	(.L_210 - .L_209)
.L_209:
        /*0020*/ 	.word	0x00000000
        /*0024*/ 	.short	0x0000
        /*0026*/ 	.short	0x0000
        /*0028*/ 	.byte	0x00, 0xf0, 0x61, 0x10


	//----- nvinfo : EIATTR_MAXREG_COUNT
	.align		4
.L_210:
        /*002c*/ 	.byte	0x03, 0x1b
        /*002e*/ 	.short	0x00ff


	//----- nvinfo : EIATTR_NUM_BARRIERS
	.align		4
        /*0030*/ 	.byte	0x02, 0x4c
        /*0032*/ 	.byte	0x02
	.zero		1


	//----- nvinfo : EIATTR_ANNOTATIONS
	.align		4
        /*0034*/ 	.byte	0x04, 0x55
        /*0036*/ 	.short	(.L_212 - .L_211)


	//   ....[0]....
.L_211:
        /* <DEDUP_REMOVED lines=82> */


	//----- nvinfo : EIATTR_MERCURY_ISA_VERSION
	.align		4
.L_212:
        /*0548*/ 	.byte	0x03, 0x5f
        /*054a*/ 	.short	0x0000


	//----- nvinfo : EIATTR_INT_WARP_WIDE_INSTR_OFFSETS
	.align		4
        /*054c*/ 	.byte	0x04, 0x31
        /*054e*/ 	.short	(.L_214 - .L_213)


	//   ....[0]....
.L_213:
        /*0550*/ 	.word	0x000078f0


	//   ....[1]....
        /*0554*/ 	.word	0x0000bb00


	//   ....[2]....
        /*0558*/ 	.word	0x0000eed0


	//----- nvinfo : EIATTR_COOP_GROUP_MASK_REGIDS
	.align		4
.L_214:
        /*055c*/ 	.byte	0x04, 0x29
        /*055e*/ 	.short	(.L_216 - .L_215)


	//   ....[0]....
.L_215:
        /*0560*/ 	.word	0xffffffff


	//   ....[1]....
        /*0564*/ 	.word	0xffffffff


	//   ....[2]....
        /*0568*/ 	.word	0xffffffff


	//   ....[3]....
        /*056c*/ 	.word	0xffffffff


	//   ....[4]....
        /*0570*/ 	.word	0xffffffff


	//   ....[5]....
        /*0574*/ 	.word	0xffffffff


	//   ....[6]....
        /*0578*/ 	.word	0xffffffff


	//   ....[7]....
        /*057c*/ 	.word	0xffffffff


	//   ....[8]....
        /*0580*/ 	.word	0xffffffff


	//   ....[9]....
        /*0584*/ 	.word	0xffffffff


	//   ....[10]....
        /*0588*/ 	.word	0xffffffff


	//   ....[11]....
        /*058c*/ 	.word	0xffffffff


	//   ....[12]....
        /*0590*/ 	.word	0xffffffff


	//   ....[13]....
        /*0594*/ 	.word	0xffffffff


	//   ....[14]....
        /*0598*/ 	.word	0xffffffff


	//   ....[15]....
        /*059c*/ 	.word	0xffffffff


	//   ....[16]....
        /*05a0*/ 	.word	0xffffffff


	//   ....[17]....
        /*05a4*/ 	.word	0xffffffff


	//   ....[18]....
        /*05a8*/ 	.word	0xffffffff


	//   ....[19]....
        /*05ac*/ 	.word	0xffffffff


	//   ....[20]....
        /*05b0*/ 	.word	0xffffffff


	//   ....[21]....
        /*05b4*/ 	.word	0xffffffff


	//   ....[22]....
        /*05b8*/ 	.word	0xffffffff


	//   ....[23]....
        /*05bc*/ 	.word	0xffffffff


	//   ....[24]....
        /*05c0*/ 	.word	0xffffffff


	//   ....[25]....
        /*05c4*/ 	.word	0xffffffff


	//   ....[26]....
        /*05c8*/ 	.word	0xffffffff


	//   ....[27]....
        /*05cc*/ 	.word	0xffffffff


	//   ....[28]....
        /*05d0*/ 	.word	0xffffffff


	//   ....[29]....
        /*05d4*/ 	.word	0xffffffff


	//   ....[30]....
        /*05d8*/ 	.word	0xffffffff


	//   ....[31]....
        /*05dc*/ 	.word	0xffffffff


	//   ....[32]....
        /*05e0*/ 	.word	0xffffffff


	//   ....[33]....
        /*05e4*/ 	.word	0xffffffff


	//   ....[34]....
        /*05e8*/ 	.word	0xffffffff


	//   ....[35]....
        /*05ec*/ 	.word	0xffffffff


	//   ....[36]....
        /*05f0*/ 	.word	0xffffffff


	//   ....[37]....
        /*05f4*/ 	.word	0xffffffff


	//   ....[38]....
        /*05f8*/ 	.word	0xffffffff


	//   ....[39]....
        /*05fc*/ 	.word	0xffffffff


	//   ....[40]....
        /*0600*/ 	.word	0xffffffff


	//   ....[41]....
        /*0604*/ 	.word	0xffffffff


	//   ....[42]....
        /*0608*/ 	.word	0xffffffff


	//   ....[43]....
        /*060c*/ 	.word	0xffffffff


	//   ....[44]....
        /*0610*/ 	.word	0xffffffff


	//   ....[45]....
        /*0614*/ 	.word	0xffffffff


	//   ....[46]....
        /*0618*/ 	.word	0xffffffff


	//   ....[47]....
        /*061c*/ 	.word	0xffffffff


	//   ....[48]....
        /*0620*/ 	.word	0xffffffff


	//   ....[49]....
        /*0624*/ 	.word	0xffffffff


	//   ....[50]....
        /*0628*/ 	.word	0xffffffff


	//   ....[51]....
        /*062c*/ 	.word	0xffffffff


	//   ....[52]....
        /*0630*/ 	.word	0xffffffff


	//   ....[53]....
        /*0634*/ 	.word	0xffffffff


	//   ....[54]....
        /*0638*/ 	.word	0xffffffff


	//----- nvinfo : EIATTR_COOP_GROUP_INSTR_OFFSETS
	.align		4
.L_216:
        /*063c*/ 	.byte	0x04, 0x28
        /*063e*/ 	.short	(.L_218 - .L_217)


	//   ....[0]....
.L_217:
        /*0640*/ 	.word	0x000000a0


	//   ....[1]....
        /*0644*/ 	.word	0x00001830


	//   ....[2]....
        /*0648*/ 	.word	0x00001860


	//   ....[3]....
        /*064c*/ 	.word	0x000018b0


	//   ....[4]....
        /*0650*/ 	.word	0x00001910


	//   ....[5]....
        /*0654*/ 	.word	0x00001d00


	//   ....[6]....
        /*0658*/ 	.word	0x00001d40


	//   ....[7]....
        /*065c*/ 	.word	0x00001e70


	//   ....[8]....
        /*0660*/ 	.word	0x00001ea0


	//   ....[9]....
        /*0664*/ 	.word	0x00003ae0


	//   ....[10]....
        /*0668*/ 	.word	0x00004310


	//   ....[11]....
        /*066c*/ 	.word	0x00004b40


	//   ....[12]....
        /*0670*/ 	.word	0x00004bc0


	//   ....[13]....
        /*0674*/ 	.word	0x00004c00


	//   ....[14]....
        /*0678*/ 	.word	0x00004c30


	//   ....[15]....
        /*067c*/ 	.word	0x00007ce0


	//   ....[16]....
        /*0680*/ 	.word	0x00007f00


	//   ....[17]....
        /*0684*/ 	.word	0x000086c0


	//   ....[18]....
        /*0688*/ 	.word	0x000086e0


	//   ....[19]....
        /*068c*/ 	.word	0x00009100


	//   ....[20]....
        /*0690*/ 	.word	0x00009120


	//   ....[21]....
        /*0694*/ 	.word	0x0000bf10


	//   ....[22]....
        /*0698*/ 	.word	0x0000bf30


	//   ....[23]....
        /*069c*/ 	.word	0x0000c580


	//   ....[24]....
        /*06a0*/ 	.word	0x0000c5a0


	//   ....[25]....
        /*06a4*/ 	.word	0x0000f130


	//   ....[26]....
        /*06a8*/ 	.word	0x0000f340


	//   ....[27]....
        /*06ac*/ 	.word	0x0000faf0


	//   ....[28]....
        /*06b0*/ 	.word	0x0000fb10


	//   ....[29]....
        /*06b4*/ 	.word	0x00010570


	//   ....[30]....
        /*06b8*/ 	.word	0x00010590


	//   ....[31]....
        /*06bc*/ 	.word	0x00011830


	//   ....[32]....
        /*06c0*/ 	.word	0x00011840


	//   ....[33]....
        /*06c4*/ 	.word	0x00011870


	//   ....[34]....
        /*06c8*/ 	.word	0x00011880


	//   ....[35]....
        /*06cc*/ 	.word	0x00013310


	//   ....[36]....
        /*06d0*/ 	.word	0x00013370


	//   ....[37]....
        /*06d4*/ 	.word	0x000133a0


	//   ....[38]....
        /*06d8*/ 	.word	0x000133d0


	//   ....[39]....
        /*06dc*/ 	.word	0x00013600


	//   ....[40]....
        /*06e0*/ 	.word	0x00013610


	//   ....[41]....
        /*06e4*/ 	.word	0x00013810


	//   ....[42]....
        /*06e8*/ 	.word	0x00013840


	//   ....[43]....
        /*06ec*/ 	.word	0x00013a00


	//   ....[44]....
        /*06f0*/ 	.word	0x00013a30


	//   ....[45]....
        /*06f4*/ 	.word	0x00013bf0


	//   ....[46]....
        /*06f8*/ 	.word	0x00013c10


	//   ....[47]....
        /*06fc*/ 	.word	0x000145e0


	//   ....[48]....
        /*0700*/ 	.word	0x00014600


	//   ....[49]....
        /*0704*/ 	.word	0x000147c0


	//   ....[50]....
        /*0708*/ 	.word	0x000147f0


	//   ....[51]....
        /*070c*/ 	.word	0x00014980


	//   ....[52]....
        /*0710*/ 	.word	0x000149b0


	//   ....[53]....
        /*0714*/ 	.word	0x00014b40


	//   ....[54]....
        /*0718*/ 	.word	0x00014b60


	//----- nvinfo : EIATTR_EXIT_INSTR_OFFSETS
	.align		4
.L_218:
        /*071c*/ 	.byte	0x04, 0x1c
        /*071e*/ 	.short	(.L_220 - .L_219)


	//   ....[0]....
.L_219:
        /*0720*/ 	.word	0x00000450


	//   ....[1]....
        /*0724*/ 	.word	0x00013c20


	//   ....[2]....
        /*0728*/ 	.word	0x00013d60


	//   ....[3]....
        /*072c*/ 	.word	0x00013dc0


	//   ....[4]....
        /*0730*/ 	.word	0x00014b70


	//   ....[5]....
        /*0734*/ 	.word	0x00014c80


	//   ....[6]....
        /*0738*/ 	.word	0x00014ce0


	//----- nvinfo : EIATTR_CTAIDZ_USED
	.align		4
.L_220:
        /*073c*/ 	.byte	0x01, 0x04
	.zero		2


	//----- nvinfo : EIATTR_MAX_THREADS
	.align		4
        /*0740*/ 	.byte	0x04, 0x05
        /*0742*/ 	.short	(.L_222 - .L_221)
.L_221:
        /*0744*/ 	.word	0x00000100
        /*0748*/ 	.word	0x00000001
        /*074c*/ 	.word	0x00000001


	//----- nvinfo : EIATTR_CRS_STACK_SIZE
	.align		4
.L_222:
        /*0750*/ 	.byte	0x04, 0x1e
        /*0752*/ 	.short	(.L_224 - .L_223)
.L_223:
        /*0754*/ 	.word	0x00000000
.L_224:


//--------------------- .nv.info._ZN7cutlass13device_kernelIN5flash19enable_sm80_to_sm89INS1_16FlashAttnFwdSm80INS1_25CollectiveMainloopFwdSm80ILi8ELi1ELb0EN4cute5tupleIJNS5_1CILi128EEENS7_ILi32EEENS7_ILi256EEEEEELi256ENS_6half_tEfNS_4arch4Sm80ELb0ELb1ELb1ELb1ELb0ELb1ELb1ELb0EEENS1_21CollectiveEpilogueFwdINS6_IJS8_SA_S9_EEENS6_IJNS7_ILi1EEESI_SI_EEESC_SE_Li256ELb1ELb1ELb0ELb0EEENS1_19SingleTileSchedulerILb1ELb0ELb1ELi128EEEEEEEEEvNT_6ParamsE --------------------------
	.section	.nv.info._ZN7cutlass13device_kernelIN5flash19enable_sm80_to_sm89INS1_16FlashAttnFwdSm80INS1_25CollectiveMainloopFwdSm80ILi8ELi1ELb0EN4cute5tupleIJNS5_1CILi128EEENS7_ILi32EEENS7_ILi256EEEEEELi256ENS_6half_tEfNS_4arch4Sm80ELb0ELb1ELb1ELb1ELb0ELb1ELb1ELb0EEENS1_21CollectiveEpilogueFwdINS6_IJS8_SA_S9_EEENS6_IJNS7_ILi1EEESI_SI_EEESC_SE_Li256ELb1ELb1ELb0ELb0EEENS1_19SingleTileSchedulerILb1ELb0ELb1ELi128EEEEEEEEEvNT_6ParamsE,"",@"SHT_CUDA_INFO"
	.sectionflags	@""
	.align	4


	//----- nvinfo : EIATTR_CUDA_API_VERSION
	.align		4
        /*0000*/ 	.byte	0x04, 0x37
        /*0002*/ 	.short	(.L_226 - .L_225)
.L_225:
        /*0004*/ 	.word	0x00000082


	//----- nvinfo : EIATTR_SW2861232_WAR
	.align		4
.L_226:
        /*0008*/ 	.byte	0x01, 0x35
	.zero		2


	//----- nvinfo : EIATTR_PARAM_CBANK
	.align		4
        /*000c*/ 	.byte	0x04, 0x0a
        /*000e*/ 	.short	(.L_228 - .L_227)
	.align		4
.L_227:
        /*0010*/ 	.word	index@(.nv.constant0._ZN7cutlass13device_kernelIN5flash19enable_sm80_to_sm89INS1_16FlashAttnFwdSm80INS1_25CollectiveMainloopFwdSm80ILi8ELi1ELb0EN4cute5tupleIJNS5_1CILi128EEENS7_ILi32EEENS7_ILi256EEEEEELi256ENS_6half_tEfNS_4arch4Sm80ELb0ELb1ELb1ELb1ELb0ELb1ELb1ELb0EEENS1_21CollectiveEpilogueFwdINS6_IJS8_SA_S9_EEENS6_IJNS7_ILi1EEESI_SI_EEESC_SE_Li256ELb1ELb1ELb0ELb0EEENS1_19SingleTileSchedulerILb1ELb0ELb1ELi128EEEEEEEEEvNT_6ParamsE)
        /*0014*/ 	.short	0x0160
        /*0016*/ 	.short	0x0418


	//----- nvinfo : EIATTR_CBANK_PARAM_SIZE
	.align		4
.L_228:
        /*0018*/ 	.byte	0x03, 0x19
        /*001a*/ 	.short	0x0418


	//----- nvinfo : EIATTR_KPARAM_INFO
	.align		4
        /*001c*/ 	.byte	0x04, 0x17
        /*001e*/ 	.short	(.L_230 - .L_229)
.L_229:
        /*0020*/ 	.word	0x00000000
        /*0024*/ 	.short	0x0000
        /*0026*/ 	.short	0x0000
        /*0028*/ 	.byte	0x00, 0xf0, 0x61, 0x10


	//----- nvinfo : EIATTR_MAXREG_COUNT
	.align		4
.L_230:
        /*002c*/ 	.byte	0x03, 0x1b
        /*002e*/ 	.short	0x00ff


	//----- nvinfo : EIATTR_NUM_BARRIERS
	.align		4
        /*0030*/ 	.byte	0x02, 0x4c
        /*0032*/ 	.byte	0x02
	.zero		1


	//----- nvinfo : EIATTR_MERCURY_ISA_VERSION
	.align		4
        /*0034*/ 	.byte	0x03, 0x5f
        /*0036*/ 	.short	0x0000


	//----- nvinfo : EIATTR_INT_WARP_WIDE_INSTR_OFFSETS
	.align		4
        /*0038*/ 	.byte	0x04, 0x31
        /*003a*/ 	.short	(.L_232 - .L_231)


	//   ....[0]....
.L_231:
        /*003c*/ 	.word	0x00006820


	//----- nvinfo : EIATTR_COOP_GROUP_MASK_REGIDS
	.align		4
.L_232:
        /*0040*/ 	.byte	0x04, 0x29
        /*0042*/ 	.short	(.L_234 - .L_233)


	//   ....[0]....
.L_233:
        /*0044*/ 	.word	0xffffffff


	//   ....[1]....
        /*0048*/ 	.word	0xffffffff


	//   ....[2]....
        /*004c*/ 	.word	0xffffffff


	//   ....[3]....
        /*0050*/ 	.word	0xffffffff


	//   ....[4]....
        /*0054*/ 	.word	0xffffffff


	//   ....[5]....
        /*0058*/ 	.word	0xffffffff


	//   ....[6]....
        /*005c*/ 	.word	0xffffffff


	//   ....[7]....
        /*0060*/ 	.word	0xffffffff


	//   ....[8]....
        /*0064*/ 	.word	0xffffffff


	//   ....[9]....
        /*0068*/ 	.word	0xffffffff


	//   ....[10]....
        /*006c*/ 	.word	0xffffffff


	//   ....[11]....
        /*0070*/ 	.word	0xffffffff


	//   ....[12]....
        /*0074*/ 	.word	0xffffffff


	//   ....[13]....
        /*0078*/ 	.word	0xffffffff


	//   ....[14]....
        /*007c*/ 	.word	0xffffffff


	//   ....[15]....
        /*0080*/ 	.word	0xffffffff


	//   ....[16]....
        /*0084*/ 	.word	0xffffffff


	//   ....[17]....
        /*0088*/ 	.word	0xffffffff


	//   ....[18]....
        /*008c*/ 	.word	0xffffffff


	//   ....[19]....
        /*0090*/ 	.word	0xffffffff


	//   ....[20]....
        /*0094*/ 	.word	0xffffffff


	//   ....[21]....
        /*0098*/ 	.word	0xffffffff


	//   ....[22]....
        /*009c*/ 	.word	0xffffffff


	//   ....[23]....
        /*00a0*/ 	.word	0xffffffff


	//   ....[24]....
        /*00a4*/ 	.word	0xffffffff


	//   ....[25]....
        /*00a8*/ 	.word	0xffffffff


	//   ....[26]....
        /*00ac*/ 	.word	0xffffffff


	//   ....[27]....
        /*00b0*/ 	.word	0xffffffff


	//   ....[28]....
        /*00b4*/ 	.word	0xffffffff


	//   ....[29]....
        /*00b8*/ 	.word	0xffffffff


	//   ....[30]....
        /*00bc*/ 	.word	0xffffffff


	//   ....[31]....
        /*00c0*/ 	.word	0xffffffff


	//   ....[32]....
        /*00c4*/ 	.word	0xffffffff


	//   ....[33]....
        /*00c8*/ 	.word	0xffffffff


	//   ....[34]....
        /*00cc*/ 	.word	0xffffffff


	//   ....[35]....
        /*00d0*/ 	.word	0xffffffff


	//   ....[36]....
        /*00d4*/ 	.word	0xffffffff


	//   ....[37]....
        /*00d8*/ 	.word	0xffffffff


	//   ....[38]....
        /*00dc*/ 	.word	0xffffffff


	//   ....[39]....
        /*00e0*/ 	.word	0xffffffff


	//   ....[40]....
        /*00e4*/ 	.word	0xffffffff


	//   ....[41]....
        /*00e8*/ 	.word	0xffffffff


	//   ....[42]....
        /*00ec*/ 	.word	0xffffffff


	//   ....[43]....
        /*00f0*/ 	.word	0xffffffff


	//   ....[44]....
        /*00f4*/ 	.word	0xffffffff


	//   ....[45]....
        /*00f8*/ 	.word	0xffffffff


	//   ....[46]....
        /*00fc*/ 	.word	0xffffffff


	//   ....[47]....
        /*0100*/ 	.word	0xffffffff


	//   ....[48]....
        /*0104*/ 	.word	0xffffffff


	//   ....[49]....
        /*0108*/ 	.word	0xffffffff


	//   ....[50]....
        /*010c*/ 	.word	0xffffffff


	//   ....[51]....
        /*0110*/ 	.word	0xffffffff


	//   ....[52]....
        /*0114*/ 	.word	0xffffffff


	//   ....[53]....
        /*0118*/ 	.word	0xffffffff


	//   ....[54]....
        /*011c*/ 	.word	0xffffffff


	//   ....[55]....
        /*0120*/ 	.word	0xffffffff


	//   ....[56]....
        /*0124*/ 	.word	0xffffffff


	//   ....[57]....
        /*0128*/ 	.word	0xffffffff


	//   ....[58]....
        /*012c*/ 	.word	0xffffffff


	//   ....[59]....
        /*0130*/ 	.word	0xffffffff


	//   ....[60]....
        /*0134*/ 	.word	0xffffffff


	//   ....[61]....
        /*0138*/ 	.word	0xffffffff


	//   ....[62]....
        /*013c*/ 	.word	0xffffffff


	//   ....[63]....
        /*0140*/ 	.word	0xffffffff


	//   ....[64]....
        /*0144*/ 	.word	0xffffffff


	//   ....[65]....
        /*0148*/ 	.word	0xffffffff


	//   ....[66]....
        /*014c*/ 	.word	0xffffffff


	//   ....[67]....
        /*0150*/ 	.word	0xffffffff


	//   ....[68]....
        /*0154*/ 	.word	0xffffffff


	//   ....[69]....
        /*0158*/ 	.word	0xffffffff


	//   ....[70]....
        /*015c*/ 	.word	0xffffffff


	//   ....[71]....
        /*0160*/ 	.word	0xffffffff


	//   ....[72]....
        /*0164*/ 	.word	0xffffffff


	//   ....[73]....
        /*0168*/ 	.word	0xffffffff


	//   ....[74]....
        /*016c*/ 	.word	0xffffffff


	//   ....[75]....
        /*0170*/ 	.word	0xffffffff


	//   ....[76]....
        /*0174*/ 	.word	0xffffffff


	//   ....[77]....
        /*0178*/ 	.word	0xffffffff


	//   ....[78]....
        /*017c*/ 	.word	0xffffffff


	//   ....[79]....
        /*0180*/ 	.word	0xffffffff


	//   ....[80]....
        /*0184*/ 	.word	0xffffffff


	//   ....[81]....
        /*0188*/ 	.word	0xffffffff


	//   ....[82]....
        /*018c*/ 	.word	0xffffffff


	//   ....[83]....
        /*0190*/ 	.word	0xffffffff


	//   ....[84]....
        /*0194*/ 	.word	0xffffffff


	//   ....[85]....
        /*0198*/ 	.word	0xffffffff


	//   ....[86]....
        /*019c*/ 	.word	0xffffffff


	//----- nvinfo : EIATTR_COOP_GROUP_INSTR_OFFSETS
	.align		4
.L_234:
        /*01a0*/ 	.byte	0x04, 0x28
        /*01a2*/ 	.short	(.L_236 - .L_235)


	//   ....[0]....
.L_235:
        /*01a4*/ 	.word	0x00000090


	//   ....[1]....
        /*01a8*/ 	.word	0x00005d00


	//   ....[2]....
        /*01ac*/ 	.word	0x00005d40


	//   ....[3]....
        /*01b0*/ 	.word	0x00005f50


	//   ....[4]....
        /*01b4*/ 	.word	0x00005f60


	//   ....[5]....
        /*01b8*/ 	.word	0x00006340


	//   ....[6]....
        /*01bc*/ 	.word	0x00006370


	//   ....[7]....
        /*01c0*/ 	.word	0x00006520


	//   ....[8]....
        /*01c4*/ 	.word	0x00006560


	//   ....[9]....
        /*01c8*/ 	.word	0x00006bb0


	//   ....[10]....
        /*01cc*/ 	.word	0x00006c00


	//   ....[11]....
        /*01d0*/ 	.word	0x00006c60


	//   ....[12]....
        /*01d4*/ 	.word	0x00006c70


	//   ....[13]....
        /*01d8*/ 	.word	0x00007040


	//   ....[14]....
        /*01dc*/ 	.word	0x00007090


	//   ....[15]....
        /*01e0*/ 	.word	0x000070d0


	//   ....[16]....
        /*01e4*/ 	.word	0x00007110


	//   ....[17]....
        /*01e8*/ 	.word	0x00007450


	//   ....[18]....
        /*01ec*/ 	.word	0x000074f0


	//   ....[19]....
        /*01f0*/ 	.word	0x00007570


	//   ....[20]....
        /*01f4*/ 	.word	0x000075e0


	//   ....[21]....
        /*01f8*/ 	.word	0x00007960


	//   ....[22]....
        /*01fc*/ 	.word	0x00007a00


	//   ....[23]....
        /*0200*/ 	.word	0x00007a80


	//   ....[24]....
        /*0204*/ 	.word	0x00007af0


	//   ....[25]....
        /*0208*/ 	.word	0x0000b0c0


	//   ....[26]....
        /*020c*/ 	.word	0x0000b120


	//   ....[27]....
        /*0210*/ 	.word	0x0000b160


	//   ....[28]....
        /*0214*/ 	.word	0x0000b170


	//   ....[29]....
        /*0218*/ 	.word	0x0000b370


	//   ....[30]....
        /*021c*/ 	.word	0x0000b410


	//   ....[31]....
        /*0220*/ 	.word	0x0000b460


	//   ....[32]....
        /*0224*/ 	.word	0x0000b4d0


	//   ....[33]....
        /*0228*/ 	.word	0x0000b770


	//   ....[34]....
        /*022c*/ 	.word	0x0000b810


	//   ....[35]....
        /*0230*/ 	.word	0x0000b890


	//   ....[36]....
        /*0234*/ 	.word	0x0000b900


	//   ....[37]....
        /*0238*/ 	.word	0x0000bb90


	//   ....[38]....
        /*023c*/ 	.word	0x0000bc30


	//   ....[39]....
        /*0240*/ 	.word	0x0000bc80


	//   ....[40]....
        /*0244*/ 	.word	0x0000bcf0


	//   ....[41]....
        /*0248*/ 	.word	0x000106e0


	//   ....[42]....
        /*024c*/ 	.word	0x00010b10


	//   ....[43]....
        /*0250*/ 	.word	0x000110c0


	//   ....[44]....
        /*0254*/ 	.word	0x00011260


	//   ....[45]....
        /*0258*/ 	.word	0x00011270


	//   ....[46]....
        /*025c*/ 	.word	0x00011330


	//   ....[47]....
        /*0260*/ 	.word	0x00012390


	//   ....[48]....
        /*0264*/ 	.word	0x00012dd0


	//   ....[49]....
        /*0268*/ 	.word	0x00013300


	//   ....[50]....
        /*026c*/ 	.word	0x00013540


	//   ....[51]....
        /*0270*/ 	.word	0x00013560


	//   ....[52]....
        /*0274*/ 	.word	0x000135d0


	//   ....[53]....
        /*0278*/ 	.word	0x000157d0


	//   ....[54]....
        /*027c*/ 	.word	0x00015800


	//   ....[55]....
        /*0280*/ 	.word	0x00015820


	//   ....[56]....
        /*0284*/ 	.word	0x00015850


	//   ....[57]....
        /*0288*/ 	.word	0x000178f0


	//   ....[58]....
        /*028c*/ 	.word	0x00017bc0


	//   ....[59]....
        /*0290*/ 	.word	0x000180f0


	//   ....[60]....
        /*0294*/ 	.word	0x00018330


	//   ....[61]....
        /*0298*/ 	.word	0x00018360


	//   ....[62]....
        /*029c*/ 	.word	0x000183d0


	//   ....[63]....
        /*02a0*/ 	.word	0x000195e0


	//   ....[64]....
        /*02a4*/ 	.word	0x00019610


	//   ....[65]....
        /*02a8*/ 	.word	0x00019660


	//   ....[66]....
        /*02ac*/ 	.word	0x00019670


	//   ....[67]....
        /*02b0*/ 	.word	0x0001b0e0


	//   ....[68]....
        /*02b4*/ 	.word	0x0001b120


	//   ....[69]....
        /*02b8*/ 	.word	0x0001b160


	//   ....[70]....
        /*02bc*/ 	.word	0x0001b1a0


	//   ....[71]....
        /*02c0*/ 	.word	0x0001b3c0


	//   ....[72]....
        /*02c4*/ 	.word	0x0001b3d0


	//   ....[73]....
        /*02c8*/ 	.word	0x0001b5d0


	//   ....[74]....
        /*02cc*/ 	.word	0x0001b600


	//   ....[75]....
        /*02d0*/ 	.word	0x0001b7c0


	//   ....[76]....
        /*02d4*/ 	.word	0x0001b7f0


	//   ....[77]....
        /*02d8*/ 	.word	0x0001b9b0


	//   ....[78]....
        /*02dc*/ 	.word	0x0001b9d0


	//   ....[79]....
        /*02e0*/ 	.word	0x0001c380


	//   ....[80]....
        /*02e4*/ 	.word	0x0001c3a0


	//   ....[81]....
        /*02e8*/ 	.word	0x0001c530


	//   ....[82]....
        /*02ec*/ 	.word	0x0001c560


	//   ....[83]....
        /*02f0*/ 	.word	0x0001c6f0


	//   ....[84]....
        /*02f4*/ 	.word	0x0001c720


	//   ....[85]....
        /*02f8*/ 	.word	0x0001c8b0


	//   ....[86]....
        /*02fc*/ 	.word	0x0001c8d0


	//----- nvinfo : EIATTR_EXIT_INSTR_OFFSETS
	.align		4
.L_236:
        /*0300*/ 	.byte	0x04, 0x1c
        /*0302*/ 	.short	(.L_238 - .L_237)


	//   ....[0]....
.L_237:
        /*0304*/ 	.word	0x00000440


	//   ....[1]....
        /*0308*/ 	.word	0x0001b9e0


	//   ....[2]....
        /*030c*/ 	.word	0x0001bb20


	//   ....[3]....
        /*0310*/ 	.word	0x0001bb80


	//   ....[4]....
        /*0314*/ 	.word	0x0001c8e0


	//   ....[5]....
        /*0318*/ 	.word	0x0001c9f0


	//   ....[6]....
        /*031c*/ 	.word	0x0001ca50


	//----- nvinfo : EIATTR_CTAIDZ_USED
	.align		4
.L_238:
        /*0320*/ 	.byte	0x01, 0x04
	.zero		2


	//----- nvinfo : EIATTR_MAX_THREADS
	.align		4
        /*0324*/ 	.byte	0x04, 0x05
        /*0326*/ 	.short	(.L_240 - .L_239)
.L_239:
        /*0328*/ 	.word	0x00000100
        /*032c*/ 	.word	0x00000001
        /*0330*/ 	.word	0x00000001


	//----- nvinfo : EIATTR_CRS_STACK_SIZE
	.align		4
.L_240:
        /*0334*/ 	.byte	0x04, 0x1e
        /*0336*/ 	.short	(.L_242 - .L_241)
.L_241:
        /*0338*/ 	.word	0x00000000
.L_242:


//--------------------- .nv.info._ZN7cutlass13device_kernelIN5flash19enable_sm80_to_sm89INS1_16FlashAttnFwdSm80INS1_25CollectiveMainloopFwdSm80ILi8ELi1ELb1EN4cute5tupleIJNS5_1CILi128EEENS7_ILi64EEENS7_ILi256EEEEEELi256ENS_6half_tEfNS_4arch4Sm80ELb1ELb0ELb1ELb0ELb0ELb0ELb1ELb0EEENS1_21CollectiveEpilogueFwdINS6_IJS8_SA_S9_EEENS6_IJNS7_ILi1EEESI_SI_EEESC_SE_Li256ELb0ELb1ELb0ELb0EEENS1_30DynamicPersistentTileSchedulerILi256ELi256ELb0ELb1ELb0EEEEEEEEEvNT_6ParamsE --------------------------
	.section	.nv.info._ZN7cutlass13device_kernelIN5flash19enable_sm80_to_sm89INS1_16FlashAttnFwdSm80INS1_25CollectiveMainloopFwdSm80ILi8ELi1ELb1EN4cute5tupleIJNS5_1CILi128EEENS7_ILi64EEENS7_ILi256EEEEEELi256ENS_6half_tEfNS_4arch4Sm80ELb1ELb0ELb1ELb0ELb0ELb0ELb1ELb0EEENS1_21CollectiveEpilogueFwdINS6_IJS8_SA_S9_EEENS6_IJNS7_ILi1EEESI_SI_EEESC_SE_Li256ELb0ELb1ELb0ELb0EEENS1_30DynamicPersistentTileSchedulerILi256ELi256ELb0ELb1ELb0EEEEEEEEEvNT_6ParamsE,"",@"SHT_CUDA_INFO"
	.sectionflags	@""
	.align	4


	//----- nvinfo : EIATTR_CUDA_API_VERSION
	.align		4
        /*0000*/ 	.byte	0x04, 0x37
        /*0002*/ 	.short	(.L_244 - .L_243)
.L_243:
        /*0004*/ 	.word	0x00000082


	//----- nvinfo : EIATTR_SW2861232_WAR
	.align		4
.L_244:
        /*0008*/ 	.byte	0x01, 0x35
	.zero		2


	//----- nvinfo : EIATTR_PARAM_CBANK
	.align		4
        /*000c*/ 	.byte	0x04, 0x0a
        /*000e*/ 	.short	(.L_246 - .L_245)
	.align		4
.L_245:
        /*0010*/ 	.word	index@(.nv.constant0._ZN7cutlass13device_kernelIN5flash19enable_sm80_to_sm89INS1_16FlashAttnFwdSm80INS1_25CollectiveMainloopFwdSm80ILi8ELi1ELb1EN4cute5tupleIJNS5_1CILi128EEENS7_ILi64EEENS7_ILi256EEEEEELi256ENS_6half_tEfNS_4arch4Sm80ELb1ELb0ELb1ELb0ELb0ELb0ELb1ELb0EEENS1_21CollectiveEpilogueFwdINS6_IJS8_SA_S9_EEENS6_IJNS7_ILi1EEESI_SI_EEESC_SE_Li256ELb0ELb1ELb0ELb0EEENS1_30DynamicPersistentTileSchedulerILi256ELi256ELb0ELb1ELb0EEEEEEEEEvNT_6ParamsE)
        /*0014*/ 	.short	0x0160
        /*0016*/ 	.short	0x0428


	//----- nvinfo : EIATTR_CBANK_PARAM_SIZE
	.align		4
.L_246:
        /*0018*/ 	.byte	0x03, 0x19
        /*001a*/ 	.short	0x0428


	//----- nvinfo : EIATTR_KPARAM_INFO
	.align		4
        /*001c*/ 	.byte	0x04, 0x17
        /*001e*/ 	.short	(.L_248 - .L_247)
.L_247:
        /*0020*/ 	.word	0x00000000
        /*0024*/ 	.short	0x0000
        /*0026*/ 	.short	0x0000
        /*0028*/ 	.byte	0x00, 0xf0, 0xa1, 0x10


	//----- nvinfo : EIATTR_MAXREG_COUNT
	.align		4
.L_248:
        /*002c*/ 	.byte	0x03, 0x1b
        /*002e*/ 	.short	0x00ff


	//----- nvinfo : EIATTR_NUM_BARRIERS
	.align		4
        /*0030*/ 	.byte	0x02, 0x4c
        /*0032*/ 	.byte	0x06
	.zero		1


	//----- nvinfo : EIATTR_ANNOTATIONS
	.align		4
        /*0034*/ 	.byte	0x04, 0x55
        /*0036*/ 	.short	(.L_250 - .L_249)


	//   ....[0]....
.L_249:
        /* <DEDUP_REMOVED lines=143> */


	//----- nvinfo : EIATTR_MERCURY_ISA_VERSION
	.align		4
.L_250:
        /*0910*/ 	.byte	0x03, 0x5f
        /*0912*/ 	.short	0x0000


	//----- nvinfo : EIATTR_INT_WARP_WIDE_INSTR_OFFSETS
	.align		4
        /*0914*/ 	.byte	0x04, 0x31
        /*0916*/ 	.short	(.L_252 - .L_251)


	//   ....[0]....
.L_251:
        /*0918*/ 	.word	0x0000e6d0


	//   ....[1]....
        /*091c*/ 	.word	0x0000e750


	//----- nvinfo : EIATTR_COOP_GROUP_MASK_REGIDS
	.align		4
.L_252:
        /*0920*/ 	.byte	0x04, 0x29
        /*0922*/ 	.short	(.L_254 - .L_253)


	//   ....[0]....
.L_253:
        /*0924*/ 	.word	0xffffffff


	//   ....[1]....
        /*0928*/ 	.word	0xffffffff


	//   ....[2]....
        /*092c*/ 	.word	0xffffffff


	//   ....[3]....
        /*0930*/ 	.word	0xffffffff


	//   ....[4]....
        /*0934*/ 	.word	0xffffffff


	//   ....[5]....
        /*0938*/ 	.word	0xffffffff


	//   ....[6]....
        /*093c*/ 	.word	0xffffffff


	//   ....[7]....
        /*0940*/ 	.word	0xffffffff


	//   ....[8]....
        /*0944*/ 	.word	0xffffffff


	//   ....[9]....
        /*0948*/ 	.word	0xffffffff


	//   ....[10]....
        /*094c*/ 	.word	0xffffffff


	//   ....[11]....
        /*0950*/ 	.word	0xffffffff


	//   ....[12]....
        /*0954*/ 	.word	0xffffffff


	//   ....[13]....
        /*0958*/ 	.word	0xffffffff


	//   ....[14]....
        /*095c*/ 	.word	0xffffffff


	//   ....[15]....
        /*0960*/ 	.word	0xffffffff


	//   ....[16]....
        /*0964*/ 	.word	0xffffffff


	//   ....[17]....
        /*0968*/ 	.word	0xffffffff


	//   ....[18]....
        /*096c*/ 	.word	0xffffffff


	//   ....[19]....
        /*0970*/ 	.word	0xffffffff


	//   ....[20]....
        /*0974*/ 	.word	0xffffffff


	//   ....[21]....
        /*0978*/ 	.word	0xffffffff


	//   ....[22]....
        /*097c*/ 	.word	0xffffffff


	//   ....[23]....
        /*0980*/ 	.word	0xffffffff


	//   ....[24]....
        /*0984*/ 	.word	0xffffffff


	//   ....[25]....
        /*0988*/ 	.word	0xffffffff


	//   ....[26]....
        /*098c*/ 	.word	0xffffffff


	//   ....[27]....
        /*0990*/ 	.word	0xffffffff


	//   ....[28]....
        /*0994*/ 	.word	0xffffffff


	//   ....[29]....
        /*0998*/ 	.word	0xffffffff


	//   ....[30]....
        /*099c*/ 	.word	0xffffffff


	//   ....[31]....
        /*09a0*/ 	.word	0xffffffff


	//   ....[32]....
        /*09a4*/ 	.word	0xffffffff


	//   ....[33]....
        /*09a8*/ 	.word	0xffffffff


	//   ....[34]....
        /*09ac*/ 	.word	0xffffffff


	//   ....[35]....
        /*09b0*/ 	.word	0xffffffff


	//   ....[36]....
        /*09b4*/ 	.word	0xffffffff


	//   ....[37]....
        /*09b8*/ 	.word	0xffffffff


	//   ....[38]....
        /*09bc*/ 	.word	0xffffffff


	//   ....[39]....
        /*09c0*/ 	.word	0xffffffff


	//   ....[40]....
        /*09c4*/ 	.word	0xffffffff


	//   ....[41]....
        /*09c8*/ 	.word	0xffffffff


	//   ....[42]....
        /*09cc*/ 	.word	0xffffffff


	//   ....[43]....
        /*09d0*/ 	.word	0xffffffff


	//   ....[44]....
        /*09d4*/ 	.word	0xffffffff


	//   ....[45]....
        /*09d8*/ 	.word	0xffffffff


	//   ....[46]....
        /*09dc*/ 	.word	0xffffffff


	//   ....[47]....
        /*09e0*/ 	.word	0xffffffff


	//   ....[48]....
        /*09e4*/ 	.word	0xffffffff


	//   ....[49]....
        /*09e8*/ 	.word	0xffffffff


	//   ....[50]....
        /*09ec*/ 	.word	0xffffffff


	//   ....[51]....
        /*09f0*/ 	.word	0xffffffff


	//   ....[52]....
        /*09f4*/ 	.word	0xffffffff


	//   ....[53]....
        /*09f8*/ 	.word	0xffffffff


	//   ....[54]....
        /*09fc*/ 	.word	0xffffffff


	//   ....[55]....
        /*0a00*/ 	.word	0xffffffff


	//   ....[56]....
        /*0a04*/ 	.word	0xffffffff


	//   ....[57]....
        /*0a08*/ 	.word	0xffffffff


	//   ....[58]....
        /*0a0c*/ 	.word	0xffffffff


	//   ....[59]....
        /*0a10*/ 	.word	0xffffffff


	//   ....[60]....
        /*0a14*/ 	.word	0xffffffff


	//   ....[61]....
        /*0a18*/ 	.word	0xffffffff


	//   ....[62]....
        /*0a1c*/ 	.word	0xffffffff


	//   ....[63]....
        /*0a20*/ 	.word	0xffffffff


	//----- nvinfo : EIATTR_COOP_GROUP_INSTR_OFFSETS
	.align		4
.L_254:
        /*0a24*/ 	.byte	0x04, 0x28
        /*0a26*/ 	.short	(.L_256 - .L_255)


	//   ....[0]....
.L_255:
        /*0a28*/ 	.word	0x00000050


	//   ....[1]....
        /*0a2c*/ 	.word	0x00001bc0


	//   ....[2]....
        /*0a30*/ 	.word	0x00001be0


	//   ....[3]....
        /*0a34*/ 	.word	0x00001c00


	//   ....[4]....
        /*0a38*/ 	.word	0x00001c40


	//   ....[5]....
        /*0a3c*/ 	.word	0x00001dd0


	//   ....[6]....
        /*0a40*/ 	.word	0x00001df0


	//   ....[7]....
        /*0a44*/ 	.word	0x00001ec0


	//   ....[8]....
        /*0a48*/ 	.word	0x00001ee0


	//   ....[9]....
        /*0a4c*/ 	.word	0x00003aa0


	//   ....[10]....
        /*0a50*/ 	.word	0x00003ab0


	//   ....[11]....
        /*0a54*/ 	.word	0x00004050


	//   ....[12]....
        /*0a58*/ 	.word	0x000041c0


	//   ....[13]....
        /*0a5c*/ 	.word	0x000041d0


	//   ....[14]....
        /*0a60*/ 	.word	0x00004200


	//   ....[15]....
        /*0a64*/ 	.word	0x00007300


	//   ....[16]....
        /*0a68*/ 	.word	0x00007320


	//   ....[17]....
        /*0a6c*/ 	.word	0x00007a50


	//   ....[18]....
        /*0a70*/ 	.word	0x00007bd0


	//   ....[19]....
        /*0a74*/ 	.word	0x00007c10


	//   ....[20]....
        /*0a78*/ 	.word	0x00007d20


	//   ....[21]....
        /*0a7c*/ 	.word	0x0000b7b0


	//   ....[22]....
        /*0a80*/ 	.word	0x0000b7f0


	//   ....[23]....
        /*0a84*/ 	.word	0x0000b810


	//   ....[24]....
        /*0a88*/ 	.word	0x0000b830


	//   ....[25]....
        /*0a8c*/ 	.word	0x0000dc80


	//   ....[26]....
        /*0a90*/ 	.word	0x0000dcd0


	//   ....[27]....
        /*0a94*/ 	.word	0x0000dcf0


	//   ....[28]....
        /*0a98*/ 	.word	0x0000dd10


	//   ....[29]....
        /*0a9c*/ 	.word	0x0000f130


	//   ....[30]....
        /*0aa0*/ 	.word	0x0000f520


	//   ....[31]....
        /*0aa4*/ 	.word	0x0000f540


	//   ....[32]....
        /*0aa8*/ 	.word	0x0000f560


	//   ....[33]....
        /*0aac*/ 	.word	0x0000f570


	//   ....[34]....
        /*0ab0*/ 	.word	0x0000f710


	//   ....[35]....
        /*0ab4*/ 	.word	0x0000f730


	//   ....[36]....
        /*0ab8*/ 	.word	0x0000f970


	//   ....[37]....
        /*0abc*/ 	.word	0x0000f9a0


	//   ....[38]....
        /*0ac0*/ 	.word	0x0000fae0


	//   ....[39]....
        /*0ac4*/ 	.word	0x0000fb10


	//   ....[40]....
        /*0ac8*/ 	.word	0x0000fc40


	//   ....[41]....
        /*0acc*/ 	.word	0x0000fc50


	//   ....[42]....
        /*0ad0*/ 	.word	0x00010260


	//   ....[43]....
        /*0ad4*/ 	.word	0x00010280


	//   ....[44]....
        /*0ad8*/ 	.word	0x00010470


	//   ....[45]....
        /*0adc*/ 	.word	0x00010480


	//   ....[46]....
        /*0ae0*/ 	.word	0x00010660


	//   ....[47]....
        /*0ae4*/ 	.word	0x00010680


	//   ....[48]....
        /*0ae8*/ 	.word	0x00010860


	//   ....[49]....
        /*0aec*/ 	.word	0x00010870


	//   ....[50]....
        /*0af0*/ 	.word	0x00010ac0


	//   ....[51]....
        /*0af4*/ 	.word	0x00010bc0


	//   ....[52]....
        /*0af8*/ 	.word	0x00010c20


	//   ....[53]....
        /*0afc*/ 	.word	0x00010c70


	//   ....[54]....
        /*0b00*/ 	.word	0x00010cc0


	//   ....[55]....
        /*0b04*/ 	.word	0x00010d30


	//   ....[56]....
        /*0b08*/ 	.word	0x00010da0


	//   ....[57]....
        /*0b0c*/ 	.word	0x00010e00


	//   ....[58]....
        /*0b10*/ 	.word	0x00010e60


	//   ....[59]....
        /*0b14*/ 	.word	0x00010ec0


	//   ....[60]....
        /*0b18*/ 	.word	0x00010f30


	//   ....[61]....
        /*0b1c*/ 	.word	0x00010f90


	//   ....[62]....
        /*0b20*/ 	.word	0x00010ff0


	//   ....[63]....
        /*0b24*/ 	.word	0x00011050


	//----- nvinfo : EIATTR_EXIT_INSTR_OFFSETS
	.align		4
.L_256:
        /*0b28*/ 	.byte	0x04, 0x1c
        /*0b2a*/ 	.short	(.L_258 - .L_257)


	//   ....[0]....
.L_257:
        /*0b2c*/ 	.word	0x000000a0


	//   ....[1]....
        /*0b30*/ 	.word	0x00010b80


	//----- nvinfo : EIATTR_MAX_THREADS
	.align		4
.L_258:
        /*0b34*/ 	.byte	0x04, 0x05
        /*0b36*/ 	.short	(.L_260 - .L_259)
.L_259:
        /*0b38*/ 	.word	0x00000100
        /*0b3c*/ 	.word	0x00000001
        /*0b40*/ 	.word	0x00000001


	//----- nvinfo : EIATTR_CRS_STACK_SIZE
	.align		4
.L_260:
        /*0b44*/ 	.byte	0x04, 0x1e
        /*0b46*/ 	.short	(.L_262 - .L_261)
.L_261:
        /*0b48*/ 	.word	0x00000000
.L_262:


//--------------------- .nv.info._ZN7cutlass13device_kernelIN5flash19enable_sm80_to_sm89INS1_16FlashAttnFwdSm80INS1_25CollectiveMainloopFwdSm80ILi8ELi1ELb1EN4cute5tupleIJNS5_1CILi128EEENS7_ILi64EEENS7_ILi256EEEEEELi256ENS_6half_tEfNS_4arch4Sm80ELb1ELb0ELb1ELb1ELb0ELb0ELb1ELb0EEENS1_21CollectiveEpilogueFwdINS6_IJS8_SA_S9_EEENS6_IJNS7_ILi1EEESI_SI_EEESC_SE_Li256ELb1ELb1ELb0ELb0EEENS1_19SingleTileSchedulerILb1ELb0ELb1ELi128EEEEEEEEEvNT_6ParamsE --------------------------
	.section	.nv.info._ZN7cutlass13device_kernelIN5flash19enable_sm80_to_sm89INS1_16FlashAttnFwdSm80INS1_25CollectiveMainloopFwdSm80ILi8ELi1ELb1EN4cute5tupleIJNS5_1CILi128EEENS7_ILi64EEENS7_ILi256EEEEEELi256ENS_6half_tEfNS_4arch4Sm80ELb1ELb0ELb1ELb1ELb0ELb0ELb1ELb0EEENS1_21CollectiveEpilogueFwdINS6_IJS8_SA_S9_EEENS6_IJNS7_ILi1EEESI_SI_EEESC_SE_Li256ELb1ELb1ELb0ELb0EEENS1_19SingleTileSchedulerILb1ELb0ELb1ELi128EEEEEEEEEvNT_6ParamsE,"",@"SHT_CUDA_INFO"
	.sectionflags	@""
	.align	4


	//----- nvinfo : EIATTR_CUDA_API_VERSION
	.align		4
        /*0000*/ 	.byte	0x04, 0x37
        /*0002*/ 	.short	(.L_264 - .L_263)
.L_263:
        /*0004*/ 	.word	0x00000082


	//----- nvinfo : EIATTR_SW2861232_WAR
	.align		4
.L_264:
        /*0008*/ 	.byte	0x01, 0x35
	.zero		2


	//----- nvinfo : EIATTR_PARAM_CBANK
	.align		4
        /*000c*/ 	.byte	0x04, 0x0a
        /*000e*/ 	.short	(.L_266 - .L_265)
	.align		4
.L_265:
        /*0010*/ 	.word	index@(.nv.constant0._ZN7cutlass13device_kernelIN5flash19enable_sm80_to_sm89INS1_16FlashAttnFwdSm80INS1_25CollectiveMainloopFwdSm80ILi8ELi1ELb1EN4cute5tupleIJNS5_1CILi128EEENS7_ILi64EEENS7_ILi256EEEEEELi256ENS_6half_tEfNS_4arch4Sm80ELb1ELb0ELb1ELb1ELb0ELb0ELb1ELb0EEENS1_21CollectiveEpilogueFwdINS6_IJS8_SA_S9_EEENS6_IJNS7_ILi1EEESI_SI_EEESC_SE_Li256ELb1ELb1ELb0ELb0EEENS1_19SingleTileSchedulerILb1ELb0ELb1ELi128EEEEEEEEEvNT_6ParamsE)
        /*0014*/ 	.short	0x0160
        /*0016*/ 	.short	0x0418


	//----- nvinfo : EIATTR_CBANK_PARAM_SIZE
	.align		4
.L_266:
        /*0018*/ 	.byte	0x03, 0x19
        /*001a*/ 	.short	0x0418


	//----- nvinfo : EIATTR_KPARAM_INFO
	.align		4
        /*001c*/ 	.byte	0x04, 0x17
        /*001e*/ 	.short	(.L_268 - .L_267)
.L_267:
        /*0020*/ 	.word	0x00000000
        /*0024*/ 	.short	0x0000
        /*0026*/ 	.short	0x0000
        /*0028*/ 	.byte	0x00, 0xf0, 0x61, 0x10


	//----- nvinfo : EIATTR_MAXREG_COUNT
	.align		4
.L_268:
        /*002c*/ 	.byte	0x03, 0x1b
        /*002e*/ 	.short	0x00ff


	//----- nvinfo : EIATTR_NUM_BARRIERS
	.align		4
        /*0030*/ 	.byte	0x02, 0x4c
        /*0032*/ 	.byte	0x02
	.zero		1


	//----- nvinfo : EIATTR_ANNOTATIONS
	.align		4
        /*0034*/ 	.byte	0x04, 0x55
        /*0036*/ 	.short	(.L_270 - .L_269)


	//   ....[0]....
.L_269:
        /* <DEDUP_REMOVED lines=96> */


	//----- nvinfo : EIATTR_MERCURY_ISA_VERSION
	.align		4
.L_270:
        /*0628*/ 	.byte	0x03, 0x5f
        /*062a*/ 	.short	0x0000


	//----- nvinfo : EIATTR_COOP_GROUP_MASK_REGIDS
	.align		4
        /*062c*/ 	.byte	0x04, 0x29
        /*062e*/ 	.short	(.L_272 - .L_271)


	//   ....[0]....
.L_271:
        /*0630*/ 	.word	0xffffffff


	//   ....[1]....
        /*0634*/ 	.word	0xffffffff


	//   ....[2]....
        /*0638*/ 	.word	0xffffffff


	//   ....[3]....
        /*063c*/ 	.word	0xffffffff


	//   ....[4]....
        /*0640*/ 	.word	0xffffffff


	//   ....[5]....
        /*0644*/ 	.word	0xffffffff


	//   ....[6]....
        /*0648*/ 	.word	0xffffffff


	//   ....[7]....
        /*064c*/ 	.word	0xffffffff


	//   ....[8]....
        /*0650*/ 	.word	0xffffffff


	//   ....[9]....
        /*0654*/ 	.word	0xffffffff


	//   ....[10]....
        /*0658*/ 	.word	0xffffffff


	//   ....[11]....
        /*065c*/ 	.word	0xffffffff


	//   ....[12]....
        /*0660*/ 	.word	0xffffffff


	//   ....[13]....
        /*0664*/ 	.word	0xffffffff


	//   ....[14]....
        /*0668*/ 	.word	0xffffffff


	//   ....[15]....
        /*066c*/ 	.word	0xffffffff


	//   ....[16]....
        /*0670*/ 	.word	0xffffffff


	//   ....[17]....
        /*0674*/ 	.word	0xffffffff


	//   ....[18]....
        /*0678*/ 	.word	0xffffffff


	//   ....[19]....
        /*067c*/ 	.word	0xffffffff


	//   ....[20]....
        /*0680*/ 	.word	0xffffffff


	//   ....[21]....
        /*0684*/ 	.word	0xffffffff


	//   ....[22]....
        /*0688*/ 	.word	0xffffffff


	//   ....[23]....
        /*068c*/ 	.word	0xffffffff


	//   ....[24]....
        /*0690*/ 	.word	0xffffffff


	//   ....[25]....
        /*0694*/ 	.word	0xffffffff


	//   ....[26]....
        /*0698*/ 	.word	0xffffffff


	//   ....[27]....
        /*069c*/ 	.word	0xffffffff


	//   ....[28]....
        /*06a0*/ 	.word	0xffffffff


	//   ....[29]....
        /*06a4*/ 	.word	0xffffffff


	//   ....[30]....
        /*06a8*/ 	.word	0xffffffff


	//   ....[31]....
        /*06ac*/ 	.word	0xffffffff


	//   ....[32]....
        /*06b0*/ 	.word	0xffffffff


	//   ....[33]....
        /*06b4*/ 	.word	0xffffffff


	//   ....[34]....
        /*06b8*/ 	.word	0xffffffff


	//   ....[35]....
        /*06bc*/ 	.word	0xffffffff


	//   ....[36]....
        /*06c0*/ 	.word	0xffffffff


	//   ....[37]....
        /*06c4*/ 	.word	0xffffffff


	//   ....[38]....
        /*06c8*/ 	.word	0xffffffff


	//   ....[39]....
        /*06cc*/ 	.word	0xffffffff


	//   ....[40]....
        /*06d0*/ 	.word	0xffffffff


	//   ....[41]....
        /*06d4*/ 	.word	0xffffffff


	//   ....[42]....
        /*06d8*/ 	.word	0xffffffff


	//   ....[43]....
        /*06dc*/ 	.word	0xffffffff


	//   ....[44]....
        /*06e0*/ 	.word	0xffffffff


	//   ....[45]....
        /*06e4*/ 	.word	0xffffffff


	//   ....[46]....
        /*06e8*/ 	.word	0xffffffff


	//   ....[47]....
        /*06ec*/ 	.word	0xffffffff


	//   ....[48]....
        /*06f0*/ 	.word	0xffffffff


	//----- nvinfo : EIATTR_COOP_GROUP_INSTR_OFFSETS
	.align		4
.L_272:
        /*06f4*/ 	.byte	0x04, 0x28
        /*06f6*/ 	.short	(.L_274 - .L_273)


	//   ....[0]....
.L_273:
        /*06f8*/ 	.word	0x00000090


	//   ....[1]....
        /*06fc*/ 	.word	0x00001160


	//   ....[2]....
        /*0700*/ 	.word	0x000011a0


	//   ....[3]....
        /*0704*/ 	.word	0x000012f0


	//   ....[4]....
        /*0708*/ 	.word	0x00001320


	//   ....[5]....
        /*070c*/ 	.word	0x00001470


	//   ....[6]....
        /*0710*/ 	.word	0x000014a0


	//   ....[7]....
        /*0714*/ 	.word	0x00001610


	//   ....[8]....
        /*0718*/ 	.word	0x00001670


	//   ....[9]....
        /*071c*/ 	.word	0x000031f0


	//   ....[10]....
        /*0720*/ 	.word	0x00003220


	//   ....[11]....
        /*0724*/ 	.word	0x00003a80


	//   ....[12]....
        /*0728*/ 	.word	0x00003be0


	//   ....[13]....
        /*072c*/ 	.word	0x00003c00


	//   ....[14]....
        /*0730*/ 	.word	0x00003c60


	//   ....[15]....
        /*0734*/ 	.word	0x000077d0


	//   ....[16]....
        /*0738*/ 	.word	0x000077f0


	//   ....[17]....
        /*073c*/ 	.word	0x00007dc0


	//   ....[18]....
        /*0740*/ 	.word	0x00007ef0


	//   ....[19]....
        /*0744*/ 	.word	0x00007fa0


	//   ....[20]....
        /*0748*/ 	.word	0x00007fc0


	//   ....[21]....
        /*074c*/ 	.word	0x0000bae0


	//   ....[22]....
        /*0750*/ 	.word	0x0000bb30


	//   ....[23]....
        /*0754*/ 	.word	0x0000c320


	//   ....[24]....
        /*0758*/ 	.word	0x0000c340


	//   ....[25]....
        /*075c*/ 	.word	0x0000de00


	//   ....[26]....
        /*0760*/ 	.word	0x0000de10


	//   ....[27]....
        /*0764*/ 	.word	0x0000de40


	//   ....[28]....
        /*0768*/ 	.word	0x0000de60


	//   ....[29]....
        /*076c*/ 	.word	0x0000f7e0


	//   ....[30]....
        /*0770*/ 	.word	0x0000f820


	//   ....[31]....
        /*0774*/ 	.word	0x0000f850


	//   ....[32]....
        /*0778*/ 	.word	0x0000f870


	//   ....[33]....
        /*077c*/ 	.word	0x0000fa90


	//   ....[34]....
        /*0780*/ 	.word	0x0000faa0


	//   ....[35]....
        /*0784*/ 	.word	0x0000fca0


	//   ....[36]....
        /*0788*/ 	.word	0x0000fcd0


	//   ....[37]....
        /*078c*/ 	.word	0x0000fe90


	//   ....[38]....
        /*0790*/ 	.word	0x0000fec0


	//   ....[39]....
        /*0794*/ 	.word	0x00010080


	//   ....[40]....
        /*0798*/ 	.word	0x000100a0


	//   ....[41]....
        /*079c*/ 	.word	0x00010910


	//   ....[42]....
        /*07a0*/ 	.word	0x00010930


	//   ....[43]....
        /*07a4*/ 	.word	0x00010af0


	//   ....[44]....
        /*07a8*/ 	.word	0x00010b20


	//   ....[45]....
        /*07ac*/ 	.word	0x00010cb0


	//   ....[46]....
        /*07b0*/ 	.word	0x00010ce0


	//   ....[47]....
        /*07b4*/ 	.word	0x00010e70


	//   ....[48]....
        /*07b8*/ 	.word	0x00010e90


	//----- nvinfo : EIATTR_EXIT_INSTR_OFFSETS
	.align		4
.L_274:
        /*07bc*/ 	.byte	0x04, 0x1c
        /*07be*/ 	.short	(.L_276 - .L_275)


	//   ....[0]....
.L_275:
        /*07c0*/ 	.word	0x00000350


	//   ....[1]....
        /*07c4*/ 	.word	0x000100b0


	//   ....[2]....
        /*07c8*/ 	.word	0x000101f0


	//   ....[3]....
        /*07cc*/ 	.word	0x00010250


	//   ....[4]....
        /*07d0*/ 	.word	0x00010ea0


	//   ....[5]....
        /*07d4*/ 	.word	0x00010fb0


	//   ....[6]....
        /*07d8*/ 	.word	0x00011010


	//----- nvinfo : EIATTR_CTAIDZ_USED
	.align		4
.L_276:
        /*07dc*/ 	.byte	0x01, 0x04
	.zero		2


	//----- nvinfo : EIATTR_MAX_THREADS
	.align		4
        /*07e0*/ 	.byte	0x04, 0x05
        /*07e2*/ 	.short	(.L_278 - .L_277)
.L_277:
        /*07e4*/ 	.word	0x00000100
        /*07e8*/ 	.word	0x00000001
        /*07ec*/ 	.word	0x00000001


	//----- nvinfo : EIATTR_CRS_STACK_SIZE
	.align		4
.L_278:
        /*07f0*/ 	.byte	0x04, 0x1e
        /*07f2*/ 	.short	(.L_280 - .L_279)
.L_279:
        /*07f4*/ 	.word	0x00000000
.L_280:


//--------------------- .nv.info._ZN7cutlass13device_kernelIN5flash19enable_sm80_to_sm89INS1_16FlashAttnFwdSm80INS1_25CollectiveMainloopFwdSm80ILi8ELi1ELb0EN4cute5tupleIJNS5_1CILi128EEENS7_ILi32EEENS7_ILi256EEEEEELi256ENS_6half_tEfNS_4arch4Sm80ELb1ELb0ELb1ELb1ELb0ELb1ELb1ELb0EEENS1_21CollectiveEpilogueFwdINS6_IJS8_SA_S9_EEENS6_IJNS7_ILi1EEESI_SI_EEESC_SE_Li256ELb1ELb1ELb0ELb0EEENS1_19SingleTileSchedulerILb1ELb0ELb1ELi128EEEEEEEEEvNT_6ParamsE --------------------------
	.section	.nv.info._ZN7cutlass13device_kernelIN5flash19enable_sm80_to_sm89INS1_16FlashAttnFwdSm80INS1_25CollectiveMainloopFwdSm80ILi8ELi1ELb0EN4cute5tupleIJNS5_1CILi128EEENS7_ILi32EEENS7_ILi256EEEEEELi256ENS_6half_tEfNS_4arch4Sm80ELb1ELb0ELb1ELb1ELb0ELb1ELb1ELb0EEENS1_21CollectiveEpilogueFwdINS6_IJS8_SA_S9_EEENS6_IJNS7_ILi1EEESI_SI_EEESC_SE_Li256ELb1ELb1ELb0ELb0EEENS1_19SingleTileSchedulerILb1ELb0ELb1ELi128EEEEEEEEEvNT_6ParamsE,"",@"SHT_CUDA_INFO"
	.sectionflags	@""
	.align	4


	//----- nvinfo : EIATTR_CUDA_API_VERSION
	.align		4
        /*0000*/ 	.byte	0x04, 0x37
        /*0002*/ 	.short	(.L_282 - .L_281)
.L_281:
        /*0004*/ 	.word	0x00000082


	//----- nvinfo : EIATTR_SW2861232_WAR
	.align		4
.L_282:
        /*0008*/ 	.byte	0x01, 0x35
	.zero		2


	//----- nvinfo : EIATTR_PARAM_CBANK
	.align		4
        /*000c*/ 	.byte	0x04, 0x0a
        /*000e*/ 	.short	(.L_284 - .L_283)
	.align		4
.L_283:
        /*0010*/ 	.word	index@(.nv.constant0._ZN7cutlass13device_kernelIN5flash19enable_sm80_to_sm89INS1_16FlashAttnFwdSm80INS1_25CollectiveMainloopFwdSm80ILi8ELi1ELb0EN4cute5tupleIJNS5_1CILi128EEENS7_ILi32EEENS7_ILi256EEEEEELi256ENS_6half_tEfNS_4arch4Sm80ELb1ELb0ELb1ELb1ELb0ELb1ELb1ELb0EEENS1_21CollectiveEpilogueFwdINS6_IJS8_SA_S9_EEENS6_IJNS7_ILi1EEESI_SI_EEESC_SE_Li256ELb1ELb1ELb0ELb0EEENS1_19SingleTileSchedulerILb1ELb0ELb1ELi128EEEEEEEEEvNT_6ParamsE)
        /*0014*/ 	.short	0x0160
        /*0016*/ 	.short	0x0418


	//----- nvinfo : EIATTR_CBANK_PARAM_SIZE
	.align		4
.L_284:
        /*0018*/ 	.byte	0x03, 0x19
        /*001a*/ 	.short	0x0418


	//----- nvinfo : EIATTR_KPARAM_INFO
	.align		4
        /*001c*/ 	.byte	0x04, 0x17
        /*001e*/ 	.short	(.L_286 - .L_285)
.L_285:
        /*0020*/ 	.word	0x00000000
        /*0024*/ 	.short	0x0000
        /*0026*/ 	.short	0x0000
        /*0028*/ 	.byte	0x00, 0xf0, 0x61, 0x10


	//----- nvinfo : EIATTR_MAXREG_COUNT
	.align		4
.L_286:
        /*002c*/ 	.byte	0x03, 0x1b
        /*002e*/ 	.short	0x00ff


	//----- nvinfo : EIATTR_NUM_BARRIERS
	.align		4
        /*0030*/ 	.byte	0x02, 0x4c
        /*0032*/ 	.byte	0x02
	.zero		1


	//----- nvinfo : EIATTR_MERCURY_ISA_VERSION
	.align		4
        /*0034*/ 	.byte	0x03, 0x5f
        /*0036*/ 	.short	0x0000


	//----- nvinfo : EIATTR_COOP_GROUP_MASK_REGIDS
	.align		4
        /*0038*/ 	.byte	0x04, 0x29
        /*003a*/ 	.short	(.L_288 - .L_287)


	//   ....[0]....
.L_287:
        /*003c*/ 	.word	0xffffffff


	//   ....[1]....
        /*0040*/ 	.word	0xffffffff


	//   ....[2]....
        /*0044*/ 	.word	0xffffffff


	//   ....[3]....
        /*0048*/ 	.word	0xffffffff


	//   ....[4]....
        /*004c*/ 	.word	0xffffffff


	//   ....[5]....
        /*0050*/ 	.word	0xffffffff


	//   ....[6]....
        /*0054*/ 	.word	0xffffffff


	//   ....[7]....
        /*0058*/ 	.word	0xffffffff


	//   ....[8]....
        /*005c*/ 	.word	0xffffffff


	//   ....[9]....
        /*0060*/ 	.word	0xffffffff


	//   ....[10]....
        /*0064*/ 	.word	0xffffffff


	//   ....[11]....
        /*0068*/ 	.word	0xffffffff


	//   ....[12]....
        /*006c*/ 	.word	0xffffffff


	//   ....[13]....
        /*0070*/ 	.word	0xffffffff


	//   ....[14]....
        /*0074*/ 	.word	0xffffffff


	//   ....[15]....
        /*0078*/ 	.word	0xffffffff


	//   ....[16]....
        /*007c*/ 	.word	0xffffffff


	//   ....[17]....
        /*0080*/ 	.word	0xffffffff


	//   ....[18]....
        /*0084*/ 	.word	0xffffffff


	//   ....[19]....
        /*0088*/ 	.word	0xffffffff


	//   ....[20]....
        /*008c*/ 	.word	0xffffffff


	//   ....[21]....
        /*0090*/ 	.word	0xffffffff


	//   ....[22]....
        /*0094*/ 	.word	0xffffffff


	//   ....[23]....
        /*0098*/ 	.word	0xffffffff


	//   ....[24]....
        /*009c*/ 	.word	0xffffffff


	//   ....[25]....
        /*00a0*/ 	.word	0xffffffff


	//   ....[26]....
        /*00a4*/ 	.word	0xffffffff


	//   ....[27]....
        /*00a8*/ 	.word	0xffffffff


	//   ....[28]....
        /*00ac*/ 	.word	0xffffffff


	//   ....[29]....
        /*00b0*/ 	.word	0xffffffff


	//   ....[30]....
        /*00b4*/ 	.word	0xffffffff


	//   ....[31]....
        /*00b8*/ 	.word	0xffffffff


	//   ....[32]....
        /*00bc*/ 	.word	0xffffffff


	//   ....[33]....
        /*00c0*/ 	.word	0xffffffff


	//   ....[34]....
        /*00c4*/ 	.word	0xffffffff


	//   ....[35]....
        /*00c8*/ 	.word	0xffffffff


	//   ....[36]....
        /*00cc*/ 	.word	0xffffffff


	//   ....[37]....
        /*00d0*/ 	.word	0xffffffff


	//   ....[38]....
        /*00d4*/ 	.word	0xffffffff


	//   ....[39]....
        /*00d8*/ 	.word	0xffffffff


	//   ....[40]....
        /*00dc*/ 	.word	0xffffffff


	//   ....[41]....
        /*00e0*/ 	.word	0xffffffff


	//   ....[42]....
        /*00e4*/ 	.word	0xffffffff


	//   ....[43]....
        /*00e8*/ 	.word	0xffffffff


	//   ....[44]....
        /*00ec*/ 	.word	0xffffffff


	//   ....[45]....
        /*00f0*/ 	.word	0xffffffff


	//   ....[46]....
        /*00f4*/ 	.word	0xffffffff


	//   ....[47]....
        /*00f8*/ 	.word	0xffffffff


	//   ....[48]....
        /*00fc*/ 	.word	0xffffffff


	//   ....[49]....
        /*0100*/ 	.word	0xffffffff


	//   ....[50]....
        /*0104*/ 	.word	0xffffffff


	//   ....[51]....
        /*0108*/ 	.word	0xffffffff


	//   ....[52]....
        /*010c*/ 	.word	0xffffffff


	//   ....[53]....
        /*0110*/ 	.word	0xffffffff


	//   ....[54]....
        /*0114*/ 	.word	0xffffffff


	//   ....[55]....
        /*0118*/ 	.word	0xffffffff


	//   ....[56]....
        /*011c*/ 	.word	0xffffffff


	//   ....[57]....
        /*0120*/ 	.word	0xffffffff


	//   ....[58]....
        /*0124*/ 	.word	0xffffffff


	//   ....[59]....
        /*0128*/ 	.word	0xffffffff


	//   ....[60]....
        /*012c*/ 	.word	0xffffffff


	//   ....[61]....
        /*0130*/ 	.word	0xffffffff


	//   ....[62]....
        /*0134*/ 	.word	0xffffffff


	//   ....[63]....
        /*0138*/ 	.word	0xffffffff


	//   ....[64]....
        /*013c*/ 	.word	0xffffffff


	//   ....[65]....
        /*0140*/ 	.word	0xffffffff


	//   ....[66]....
        /*0144*/ 	.word	0xffffffff


	//   ....[67]....
        /*0148*/ 	.word	0xffffffff


	//   ....[68]....
        /*014c*/ 	.word	0xffffffff


	//   ....[69]....
        /*0150*/ 	.word	0xffffffff


	//   ....[70]....
        /*0154*/ 	.word	0xffffffff


	//   ....[71]....
        /*0158*/ 	.word	0xffffffff


	//   ....[72]....
        /*015c*/ 	.word	0xffffffff


	//   ....[73]....
        /*0160*/ 	.word	0xffffffff


	//   ....[74]....
        /*0164*/ 	.word	0xffffffff


	//   ....[75]....
        /*0168*/ 	.word	0xffffffff


	//   ....[76]....
        /*016c*/ 	.word	0xffffffff


	//   ....[77]....
        /*0170*/ 	.word	0xffffffff


	//   ....[78]....
        /*0174*/ 	.word	0xffffffff


	//   ....[79]....
        /*0178*/ 	.word	0xffffffff


	//   ....[80]....
        /*017c*/ 	.word	0xffffffff


	//----- nvinfo : EIATTR_COOP_GROUP_INSTR_OFFSETS
	.align		4
.L_288:
        /*0180*/ 	.byte	0x04, 0x28
        /*0182*/ 	.short	(.L_290 - .L_289)


	//   ....[0]....
.L_289:
        /*0184*/ 	.word	0x00000060


	//   ....[1]....
        /*0188*/ 	.word	0x00004d70


	//   ....[2]....
        /*018c*/ 	.word	0x00004db0


	//   ....[3]....
        /*0190*/ 	.word	0x00005330


	//   ....[4]....
        /*0194*/ 	.word	0x00005340


	//   ....[5]....
        /*0198*/ 	.word	0x00005540


	//   ....[6]....
        /*019c*/ 	.word	0x00005570


	//   ....[7]....
        /*01a0*/ 	.word	0x00005780


	//   ....[8]....
        /*01a4*/ 	.word	0x000057a0


	//   ....[9]....
        /*01a8*/ 	.word	0x00005e50


	//   ....[10]....
        /*01ac*/ 	.word	0x00005e70


	//   ....[11]....
        /*01b0*/ 	.word	0x00005e90


	//   ....[12]....
        /*01b4*/ 	.word	0x00005ea0


	//   ....[13]....
        /*01b8*/ 	.word	0x00006270


	//   ....[14]....
        /*01bc*/ 	.word	0x000062c0


	//   ....[15]....
        /*01c0*/ 	.word	0x00006300


	//   ....[16]....
        /*01c4*/ 	.word	0x00006340


	//   ....[17]....
        /*01c8*/ 	.word	0x00006680


	//   ....[18]....
        /*01cc*/ 	.word	0x00006720


	//   ....[19]....
        /*01d0*/ 	.word	0x000067a0


	//   ....[20]....
        /*01d4*/ 	.word	0x00006810


	//   ....[21]....
        /*01d8*/ 	.word	0x00006b80


	//   ....[22]....
        /*01dc*/ 	.word	0x00006be0


	//   ....[23]....
        /*01e0*/ 	.word	0x00006c20


	//   ....[24]....
        /*01e4*/ 	.word	0x00006c60


	//   ....[25]....
        /*01e8*/ 	.word	0x0000a330


	//   ....[26]....
        /*01ec*/ 	.word	0x0000a350


	//   ....[27]....
        /*01f0*/ 	.word	0x0000a370


	//   ....[28]....
        /*01f4*/ 	.word	0x0000a380


	//   ....[29]....
        /*01f8*/ 	.word	0x0000a580


	//   ....[30]....
        /*01fc*/ 	.word	0x0000a620


	//   ....[31]....
        /*0200*/ 	.word	0x0000a670


	//   ....[32]....
        /*0204*/ 	.word	0x0000a6e0


	//   ....[33]....
        /*0208*/ 	.word	0x0000a980


	//   ....[34]....
        /*020c*/ 	.word	0x0000aa20


	//   ....[35]....
        /*0210*/ 	.word	0x0000aaa0


	//   ....[36]....
        /*0214*/ 	.word	0x0000ab10


	//   ....[37]....
        /*0218*/ 	.word	0x0000ada0


	//   ....[38]....
        /*021c*/ 	.word	0x0000ae40


	//   ....[39]....
        /*0220*/ 	.word	0x0000ae90


	//   ....[40]....
        /*0224*/ 	.word	0x0000aee0


	//   ....[41]....
        /*0228*/ 	.word	0x0000f6f0


	//   ....[42]....
        /*022c*/ 	.word	0x0000f710


	//   ....[43]....
        /*0230*/ 	.word	0x0000fac0


	//   ....[44]....
        /*0234*/ 	.word	0x0000fbe0


	//   ....[45]....
        /*0238*/ 	.word	0x0000fc00


	//   ....[46]....
        /*023c*/ 	.word	0x0000fc80


	//   ....[47]....
        /*0240*/ 	.word	0x000111e0


	//   ....[48]....
        /*0244*/ 	.word	0x00011230


	//   ....[49]....
        /*0248*/ 	.word	0x00011540


	//   ....[50]....
        /*024c*/ 	.word	0x00011690


	//   ....[51]....
        /*0250*/ 	.word	0x000116c0


	//   ....[52]....
        /*0254*/ 	.word	0x00011750


	//   ....[53]....
        /*0258*/ 	.word	0x00013660


	//   ....[54]....
        /*025c*/ 	.word	0x00013690


	//   ....[55]....
        /*0260*/ 	.word	0x000136b0


	//   ....[56]....
        /*0264*/ 	.word	0x000136d0


	//   ....[57]....
        /*0268*/ 	.word	0x00014a10


	//   ....[58]....
        /*026c*/ 	.word	0x00014a40


	//   ....[59]....
        /*0270*/ 	.word	0x00014a90


	//   ....[60]....
        /*0274*/ 	.word	0x00014aa0


	//   ....[61]....
        /*0278*/ 	.word	0x00016380


	//   ....[62]....
        /*027c*/ 	.word	0x000163e0


	//   ....[63]....
        /*0280*/ 	.word	0x00016430


	//   ....[64]....
        /*0284*/ 	.word	0x00016470


	//   ....[65]....
        /*0288*/ 	.word	0x00016690


	//   ....[66]....
        /*028c*/ 	.word	0x000166a0


	//   ....[67]....
        /*0290*/ 	.word	0x000168a0


	//   ....[68]....
        /*0294*/ 	.word	0x000168d0


	//   ....[69]....
        /*0298*/ 	.word	0x00016a90


	//   ....[70]....
        /*029c*/ 	.word	0x00016ac0


	//   ....[71]....
        /*02a0*/ 	.word	0x00016c80


	//   ....[72]....
        /*02a4*/ 	.word	0x00016ca0


	//   ....[73]....
        /*02a8*/ 	.word	0x00017500


	//   ....[74]....
        /*02ac*/ 	.word	0x00017520


	//   ....[75]....
        /*02b0*/ 	.word	0x000176b0


	//   ....[76]....
        /*02b4*/ 	.word	0x000176e0


	//   ....[77]....
        /*02b8*/ 	.word	0x00017870


	//   ....[78]....
        /*02bc*/ 	.word	0x000178a0


	//   ....[79]....
        /*02c0*/ 	.word	0x00017a30


	//   ....[80]....
        /*02c4*/ 	.word	0x00017a50


	//----- nvinfo : EIATTR_EXIT_INSTR_OFFSETS
	.align		4
.L_290:
        /*02c8*/ 	.byte	0x04, 0x1c
        /*02ca*/ 	.short	(.L_292 - .L_291)


	//   ....[0]....
.L_291:
        /*02cc*/ 	.word	0x00000330


	//   ....[1]....
        /*02d0*/ 	.word	0x00016cb0


	//   ....[2]....
        /*02d4*/ 	.word	0x00016df0


	//   ....[3]....
        /*02d8*/ 	.word	0x00016e50


	//   ....[4]....
        /*02dc*/ 	.word	0x00017a60


	//   ....[5]....
        /*02e0*/ 	.word	0x00017b70


	//   ....[6]....
        /*02e4*/ 	.word	0x00017bd0


	//----- nvinfo : EIATTR_CTAIDZ_USED
	.align		4
.L_292:
        /*02e8*/ 	.byte	0x01, 0x04
	.zero		2


	//----- nvinfo : EIATTR_MAX_THREADS
	.align		4
        /*02ec*/ 	.byte	0x04, 0x05
        /*02ee*/ 	.short	(.L_294 - .L_293)
.L_293:
        /*02f0*/ 	.word	0x00000100
        /*02f4*/ 	.word	0x00000001
        /*02f8*/ 	.word	0x00000001


	//----- nvinfo : EIATTR_CRS_STACK_SIZE
	.align		4
.L_294:
        /*02fc*/ 	.byte	0x04, 0x1e
        /*02fe*/ 	.short	(.L_296 - .L_295)
.L_295:
        /*0300*/ 	.word	0x00000000
.L_296:


//--------------------- .nv.info._ZN7cutlass13device_kernelIN5flash19enable_sm80_to_sm89INS1_16FlashAttnFwdSm80INS1_25CollectiveMainloopFwdSm80ILi8ELi1ELb0EN4cute5tupleIJNS5_1CILi128EEENS7_ILi96EEENS7_ILi256EEEEEELi256ENS_6half_tEfNS_4arch4Sm80ELb0ELb0ELb1ELb0ELb0ELb0ELb1ELb0EEENS1_21CollectiveEpilogueFwdINS6_IJS8_SA_S9_EEENS6_IJNS7_ILi1EEESI_SI_EEESC_SE_Li256ELb0ELb1ELb0ELb0EEENS1_19SingleTileSchedulerILb0ELb0ELb1ELi128EEEEEEEEEvNT_6ParamsE --------------------------
	.section	.nv.info._ZN7cutlass13device_kernelIN5flash19enable_sm80_to_sm89INS1_16FlashAttnFwdSm80INS1_25CollectiveMainloopFwdSm80ILi8ELi1ELb0EN4cute5tupleIJNS5_1CILi128EEENS7_ILi96EEENS7_ILi256EEEEEELi256ENS_6half_tEfNS_4arch4Sm80ELb0ELb0ELb1ELb0ELb0ELb0ELb1ELb0EEENS1_21CollectiveEpilogueFwdINS6_IJS8_SA_S9_EEENS6_IJNS7_ILi1EEESI_SI_EEESC_SE_Li256ELb0ELb1ELb0ELb0EEENS1_19SingleTileSchedulerILb0ELb0ELb1ELi128EEEEEEEEEvNT_6ParamsE,"",@"SHT_CUDA_INFO"
	.sectionflags	@""
	.align	4


	//----- nvinfo : EIATTR_CUDA_API_VERSION
	.align		4
        /*0000*/ 	.byte	0x04, 0x37
        /*0002*/ 	.short	(.L_298 - .L_297)
.L_297:
        /*0004*/ 	.word	0x00000082


	//----- nvinfo : EIATTR_SW2861232_WAR
	.align		4
.L_298:
        /*0008*/ 	.byte	0x01, 0x35
	.zero		2


	//----- nvinfo : EIATTR_PARAM_CBANK
	.align		4
        /*000c*/ 	.byte	0x04, 0x0a
        /*000e*/ 	.short	(.L_300 - .L_299)
	.align		4
.L_299:
        /*0010*/ 	.word	index@(.nv.constant0._ZN7cutlass13device_kernelIN5flash19enable_sm80_to_sm89INS1_16FlashAttnFwdSm80INS1_25CollectiveMainloopFwdSm80ILi8ELi1ELb0EN4cute5tupleIJNS5_1CILi128EEENS7_ILi96EEENS7_ILi256EEEEEELi256ENS_6half_tEfNS_4arch4Sm80ELb0ELb0ELb1ELb0ELb0ELb0ELb1ELb0EEENS1_21CollectiveEpilogueFwdINS6_IJS8_SA_S9_EEENS6_IJNS7_ILi1EEESI_SI_EEESC_SE_Li256ELb0ELb1ELb0ELb0EEENS1_19SingleTileSchedulerILb0ELb0ELb1ELi128EEEEEEEEEvNT_6ParamsE)
        /*0014*/ 	.short	0x0160
        /*0016*/ 	.short	0x0418


	//----- nvinfo : EIATTR_CBANK_PARAM_SIZE
	.align		4
.L_300:
        /*0018*/ 	.byte	0x03, 0x19
        /*001a*/ 	.short	0x0418


	//----- nvinfo : EIATTR_KPARAM_INFO
	.align		4
        /*001c*/ 	.byte	0x04, 0x17
        /*001e*/ 	.short	(.L_302 - .L_301)
.L_301:
        /*0020*/ 	.word	0x00000000
        /*0024*/ 	.short	0x0000
        /*0026*/ 	.short	0x0000
        /*0028*/ 	.byte	0x00, 0xf0, 0x61, 0x10


	//----- nvinfo : EIATTR_MAXREG_COUNT
	.align		4
.L_302:
        /*002c*/ 	.byte	0x03, 0x1b
        /*002e*/ 	.short	0x00ff


	//----- nvinfo : EIATTR_NUM_BARRIERS
	.align		4
        /*0030*/ 	.byte	0x02, 0x4c
        /*0032*/ 	.byte	0x02
	.zero		1


	//----- nvinfo : EIATTR_ANNOTATIONS
	.align		4
        /*0034*/ 	.byte	0x04, 0x55
        /*0036*/ 	.short	(.L_304 - .L_303)


	//   ....[0]....
.L_303:
        /* <DEDUP_REMOVED lines=26> */


	//----- nvinfo : EIATTR_MERCURY_ISA_VERSION
	.align		4
.L_304:
        /*01c8*/ 	.byte	0x03, 0x5f
        /*01ca*/ 	.short	0x0000


	//----- nvinfo : EIATTR_COOP_GROUP_MASK_REGIDS
	.align		4
        /*01cc*/ 	.byte	0x04, 0x29
        /*01ce*/ 	.short	(.L_306 - .L_305)


	//   ....[0]....
.L_305:
        /*01d0*/ 	.word	0xffffffff


	//   ....[1]....
        /*01d4*/ 	.word	0xffffffff


	//   ....[2]....
        /*01d8*/ 	.word	0xffffffff


	//   ....[3]....
        /*01dc*/ 	.word	0xffffffff


	//   ....[4]....
        /*01e0*/ 	.word	0xffffffff


	//   ....[5]....
        /*01e4*/ 	.word	0xffffffff


	//   ....[6]....
        /*01e8*/ 	.word	0xffffffff


	//   ....[7]....
        /*01ec*/ 	.word	0xffffffff


	//   ....[8]....
        /*01f0*/ 	.word	0xffffffff


	//   ....[9]....
        /*01f4*/ 	.word	0xffffffff


	//   ....[10]....
        /*01f8*/ 	.word	0xffffffff


	//   ....[11]....
        /*01fc*/ 	.word	0xffffffff


	//   ....[12]....
        /*0200*/ 	.word	0xffffffff


	//   ....[13]....
        /*0204*/ 	.word	0xffffffff


	//   ....[14]....
        /*0208*/ 	.word	0xffffffff


	//   ....[15]....
        /*020c*/ 	.word	0xffffffff


	//   ....[16]....
        /*0210*/ 	.word	0xffffffff


	//   ....[17]....
        /*0214*/ 	.word	0xffffffff


	//   ....[18]....
        /*0218*/ 	.word	0xffffffff


	//   ....[19]....
        /*021c*/ 	.word	0xffffffff


	//   ....[20]....
        /*0220*/ 	.word	0xffffffff


	//   ....[21]....
        /*0224*/ 	.word	0xffffffff


	//   ....[22]....
        /*0228*/ 	.word	0xffffffff


	//   ....[23]....
        /*022c*/ 	.word	0xffffffff


	//   ....[24]....
        /*0230*/ 	.word	0xffffffff


	//   ....[25]....
        /*0234*/ 	.word	0xffffffff


	//   ....[26]....
        /*0238*/ 	.word	0xffffffff


	//   ....[27]....
        /*023c*/ 	.word	0xffffffff


	//   ....[28]....
        /*0240*/ 	.word	0xffffffff


	//   ....[29]....
        /*0244*/ 	.word	0xffffffff


	//   ....[30]....
        /*0248*/ 	.word	0xffffffff


	//   ....[31]....
        /*024c*/ 	.word	0xffffffff


	//----- nvinfo : EIATTR_COOP_GROUP_INSTR_OFFSETS
	.align		4
.L_306:
        /*0250*/ 	.byte	0x04, 0x28
        /*0252*/ 	.short	(.L_308 - .L_307)


	//   ....[0]....
.L_307:
        /*0254*/ 	.word	0x000003f0


	//   ....[1]....
        /*0258*/ 	.word	0x00000420


	//   ....[2]....
        /*025c*/ 	.word	0x00000450


	//   ....[3]....
        /*0260*/ 	.word	0x00000480


	//   ....[4]....
        /*0264*/ 	.word	0x00000730


	//   ....[5]....
        /*0268*/ 	.word	0x00000770


	//   ....[6]....
        /*026c*/ 	.word	0x00000940


	//   ....[7]....
        /*0270*/ 	.word	0x00000a10


	//   ....[8]....
        /*0274*/ 	.word	0x00003db0


	//   ....[9]....
        /*0278*/ 	.word	0x00003e70


	//   ....[10]....
        /*027c*/ 	.word	0x00003ec0


	//   ....[11]....
        /*0280*/ 	.word	0x00003f40


	//   ....[12]....
        /*0284*/ 	.word	0x00009060


	//   ....[13]....
        /*0288*/ 	.word	0x000090e0


	//   ....[14]....
        /*028c*/ 	.word	0x00009110


	//   ....[15]....
        /*0290*/ 	.word	0x000091f0


	//   ....[16]....
        /*0294*/ 	.word	0x0000bf70


	//   ....[17]....
        /*0298*/ 	.word	0x0000bf80


	//   ....[18]....
        /*029c*/ 	.word	0x0000bfd0


	//   ....[19]....
        /*02a0*/ 	.word	0x0000bff0


	//   ....[20]....
        /*02a4*/ 	.word	0x0000d7f0


	//   ....[21]....
        /*02a8*/ 	.word	0x0000d800


	//   ....[22]....
        /*02ac*/ 	.word	0x0000d820


	//   ....[23]....
        /*02b0*/ 	.word	0x0000d830


	//   ....[24]....
        /*02b4*/ 	.word	0x0000d950


	//   ....[25]....
        /*02b8*/ 	.word	0x0000d980


	//   ....[26]....
        /*02bc*/ 	.word	0x0000db50


	//   ....[27]....
        /*02c0*/ 	.word	0x0000db80


	//   ....[28]....
        /*02c4*/ 	.word	0x0000dd10


	//   ....[29]....
        /*02c8*/ 	.word	0x0000dd40


	//   ....[30]....
        /*02cc*/ 	.word	0x0000ded0


	//   ....[31]....
        /*02d0*/ 	.word	0x0000def0


	//----- nvinfo : EIATTR_EXIT_INSTR_OFFSETS
	.align		4
.L_308:
        /*02d4*/ 	.byte	0x04, 0x1c
        /*02d6*/ 	.short	(.L_310 - .L_309)


	//   ....[0]....
.L_309:
        /*02d8*/ 	.word	0x00000040


	//   ....[1]....
        /*02dc*/ 	.word	0x0000df00


	//   ....[2]....
        /*02e0*/ 	.word	0x0000e010


	//   ....[3]....
        /*02e4*/ 	.word	0x0000e070


	//----- nvinfo : EIATTR_CTAIDZ_USED
	.align		4
.L_310:
        /*02e8*/ 	.byte	0x01, 0x04
	.zero		2


	//----- nvinfo : EIATTR_MAX_THREADS
	.align		4
        /*02ec*/ 	.byte	0x04, 0x05
        /*02ee*/ 	.short	(.L_312 - .L_311)
.L_311:
        /*02f0*/ 	.word	0x00000100
        /*02f4*/ 	.word	0x00000001
        /*02f8*/ 	.word	0x00000001


	//----- nvinfo : EIATTR_CRS_STACK_SIZE
	.align		4
.L_312:
        /*02fc*/ 	.byte	0x04, 0x1e
        /*02fe*/ 	.short	(.L_314 - .L_313)
.L_313:
        /*0300*/ 	.word	0x00000000
.L_314:


//--------------------- .nv.info._ZN7cutlass13device_kernelIN5flash19enable_sm80_to_sm89INS1_16FlashAttnFwdSm80INS1_25CollectiveMainloopFwdSm80ILi8ELi1ELb0EN4cute5tupleIJNS5_1CILi128EEENS7_ILi96EEENS7_ILi256EEEEEELi256ENS_6half_tEfNS_4arch4Sm80ELb0ELb0ELb1ELb1ELb0ELb0ELb1ELb0EEENS1_21CollectiveEpilogueFwdINS6_IJS8_SA_S9_EEENS6_IJNS7_ILi1EEESI_SI_EEESC_SE_Li256ELb1ELb1ELb0ELb0EEENS1_19SingleTileSchedulerILb1ELb0ELb1ELi128EEEEEEEEEvNT_6ParamsE --------------------------
	.section	.nv.info._ZN7cutlass13device_kernelIN5flash19enable_sm80_to_sm89INS1_16FlashAttnFwdSm80INS1_25CollectiveMainloopFwdSm80ILi8ELi1ELb0EN4cute5tupleIJNS5_1CILi128EEENS7_ILi96EEENS7_ILi256EEEEEELi256ENS_6half_tEfNS_4arch4Sm80ELb0ELb0ELb1ELb1ELb0ELb0ELb1ELb0EEENS1_21CollectiveEpilogueFwdINS6_IJS8_SA_S9_EEENS6_IJNS7_ILi1EEESI_SI_EEESC_SE_Li256ELb1ELb1ELb0ELb0EEENS1_19SingleTileSchedulerILb1ELb0ELb1ELi128EEEEEEEEEvNT_6ParamsE,"",@"SHT_CUDA_INFO"
	.sectionflags	@""
	.align	4


	//----- nvinfo : EIATTR_CUDA_API_VERSION
	.align		4
        /*0000*/ 	.byte	0x04, 0x37
        /*0002*/ 	.short	(.L_316 - .L_315)
.L_315:
        /*0004*/ 	.word	0x00000082


	//----- nvinfo : EIATTR_SW2861232_WAR
	.align		4
.L_316:
        /*0008*/ 	.byte	0x01, 0x35
	.zero		2


	//----- nvinfo : EIATTR_PARAM_CBANK
	.align		4
        /*000c*/ 	.byte	0x04, 0x0a
        /*000e*/ 	.short	(.L_318 - .L_317)
	.align		4
.L_317:
        /*0010*/ 	.word	index@(.nv.constant0._ZN7cutlass13device_kernelIN5flash19enable_sm80_to_sm89INS1_16FlashAttnFwdSm80INS1_25CollectiveMainloopFwdSm80ILi8ELi1ELb0EN4cute5tupleIJNS5_1CILi128EEENS7_ILi96EEENS7_ILi256EEEEEELi256ENS_6half_tEfNS_4arch4Sm80ELb0ELb0ELb1ELb1ELb0ELb0ELb1ELb0EEENS1_21CollectiveEpilogueFwdINS6_IJS8_SA_S9_EEENS6_IJNS7_ILi1EEESI_SI_EEESC_SE_Li256ELb1ELb1ELb0ELb0EEENS1_19SingleTileSchedulerILb1ELb0ELb1ELi128EEEEEEEEEvNT_6ParamsE)
        /*0014*/ 	.short	0x0160
        /*0016*/ 	.short	0x0418


	//----- nvinfo : EIATTR_CBANK_PARAM_SIZE
	.align		4
.L_318:
        /*0018*/ 	.byte	0x03, 0x19
        /*001a*/ 	.short	0x0418


	//----- nvinfo : EIATTR_KPARAM_INFO
	.align		4
        /*001c*/ 	.byte	0x04, 0x17
        /*001e*/ 	.short	(.L_320 - .L_319)
.L_319:
        /*0020*/ 	.word	0x00000000
        /*0024*/ 	.short	0x0000
        /*0026*/ 	.short	0x0000
        /*0028*/ 	.byte	0x00, 0xf0, 0x61, 0x10


	//----- nvinfo : EIATTR_MAXREG_COUNT
	.align		4
.L_320:
        /*002c*/ 	.byte	0x03, 0x1b
        /*002e*/ 	.short	0x00ff


	//----- nvinfo : EIATTR_NUM_BARRIERS
	.align		4
        /*0030*/ 	.byte	0x02, 0x4c
        /*0032*/ 	.byte	0x02
	.zero		1


	//----- nvinfo : EIATTR_ANNOTATIONS
	.align		4
        /*0034*/ 	.byte	0x04, 0x55
        /*0036*/ 	.short	(.L_322 - .L_321)


	//   ....[0]....
.L_321:
        /* <DEDUP_REMOVED lines=22> */


	//----- nvinfo : EIATTR_MERCURY_ISA_VERSION
	.align		4
.L_322:
        /*0180*/ 	.byte	0x03, 0x5f
        /*0182*/ 	.short	0x0000


	//----- nvinfo : EIATTR_COOP_GROUP_MASK_REGIDS
	.align		4
        /*0184*/ 	.byte	0x04, 0x29
        /*0186*/ 	.short	(.L_324 - .L_323)


	//   ....[0]....
.L_323:
        /*0188*/ 	.word	0xffffffff


	//   ....[1]....
        /*018c*/ 	.word	0xffffffff


	//   ....[2]....
        /*0190*/ 	.word	0xffffffff


	//   ....[3]....
        /*0194*/ 	.word	0xffffffff


	//   ....[4]....
        /*0198*/ 	.word	0xffffffff


	//   ....[5]....
        /*019c*/ 	.word	0xffffffff


	//   ....[6]....
        /*01a0*/ 	.word	0xffffffff


	//   ....[7]....
        /*01a4*/ 	.word	0xffffffff


	//   ....[8]....
        /*01a8*/ 	.word	0xffffffff


	//   ....[9]....
        /*01ac*/ 	.word	0xffffffff


	//   ....[10]....
        /*01b0*/ 	.word	0xffffffff


	//   ....[11]....
        /*01b4*/ 	.word	0xffffffff


	//   ....[12]....
        /*01b8*/ 	.word	0xffffffff


	//   ....[13]....
        /*01bc*/ 	.word	0xffffffff


	//   ....[14]....
        /*01c0*/ 	.word	0xffffffff


	//   ....[15]....
        /*01c4*/ 	.word	0xffffffff


	//   ....[16]....
        /*01c8*/ 	.word	0xffffffff


	//   ....[17]....
        /*01cc*/ 	.word	0xffffffff


	//   ....[18]....
        /*01d0*/ 	.word	0xffffffff


	//   ....[19]....
        /*01d4*/ 	.word	0xffffffff


	//   ....[20]....
        /*01d8*/ 	.word	0xffffffff


	//   ....[21]....
        /*01dc*/ 	.word	0xffffffff


	//   ....[22]....
        /*01e0*/ 	.word	0xffffffff


	//   ....[23]....
        /*01e4*/ 	.word	0xffffffff


	//   ....[24]....
        /*01e8*/ 	.word	0xffffffff


	//   ....[25]....
        /*01ec*/ 	.word	0xffffffff


	//   ....[26]....
        /*01f0*/ 	.word	0xffffffff


	//   ....[27]....
        /*01f4*/ 	.word	0xffffffff


	//   ....[28]....
        /*01f8*/ 	.word	0xffffffff


	//   ....[29]....
        /*01fc*/ 	.word	0xffffffff


	//   ....[30]....
        /*0200*/ 	.word	0xffffffff


	//   ....[31]....
        /*0204*/ 	.word	0xffffffff


	//   ....[32]....
        /*0208*/ 	.word	0xffffffff


	//   ....[33]....
        /*020c*/ 	.word	0xffffffff


	//   ....[34]....
        /*0210*/ 	.word	0xffffffff


	//   ....[35]....
        /*0214*/ 	.word	0xffffffff


	//   ....[36]....
        /*0218*/ 	.word	0xffffffff


	//   ....[37]....
        /*021c*/ 	.word	0xffffffff


	//   ....[38]....
        /*0220*/ 	.word	0xffffffff


	//   ....[39]....
        /*0224*/ 	.word	0xffffffff


	//   ....[40]....
        /*0228*/ 	.word	0xffffffff


	//----- nvinfo : EIATTR_COOP_GROUP_INSTR_OFFSETS
	.align		4
.L_324:
        /*022c*/ 	.byte	0x04, 0x28
        /*022e*/ 	.short	(.L_326 - .L_325)


	//   ....[0]....
.L_325:
        /*0230*/ 	.word	0x00000090


	//   ....[1]....
        /*0234*/ 	.word	0x000010a0


	//   ....[2]....
        /*0238*/ 	.word	0x000010e0


	//   ....[3]....
        /*023c*/ 	.word	0x00001500


	//   ....[4]....
        /*0240*/ 	.word	0x00001530


	//   ....[5]....
        /*0244*/ 	.word	0x000017d0


	//   ....[6]....
        /*0248*/ 	.word	0x00001800


	//   ....[7]....
        /*024c*/ 	.word	0x000019e0


	//   ....[8]....
        /*0250*/ 	.word	0x00001a20


	//   ....[9]....
        /*0254*/ 	.word	0x00004ad0


	//   ....[10]....
        /*0258*/ 	.word	0x00004ba0


	//   ....[11]....
        /*025c*/ 	.word	0x00004bb0


	//   ....[12]....
        /*0260*/ 	.word	0x00004c00


	//   ....[13]....
        /*0264*/ 	.word	0x00009ed0


	//   ....[14]....
        /*0268*/ 	.word	0x00009f50


	//   ....[15]....
        /*026c*/ 	.word	0x00009f80


	//   ....[16]....
        /*0270*/ 	.word	0x0000a060


	//   ....[17]....
        /*0274*/ 	.word	0x0000cd30


	//   ....[18]....
        /*0278*/ 	.word	0x0000cd40


	//   ....[19]....
        /*027c*/ 	.word	0x0000cd70


	//   ....[20]....
        /*0280*/ 	.word	0x0000cd90


	//   ....[21]....
        /*0284*/ 	.word	0x0000e720


	//   ....[22]....
        /*0288*/ 	.word	0x0000e750


	//   ....[23]....
        /*028c*/ 	.word	0x0000e770


	//   ....[24]....
        /*0290*/ 	.word	0x0000e780


	//   ....[25]....
        /*0294*/ 	.word	0x0000e9a0


	//   ....[26]....
        /*0298*/ 	.word	0x0000e9b0


	//   ....[27]....
        /*029c*/ 	.word	0x0000ebb0


	//   ....[28]....
        /*02a0*/ 	.word	0x0000ebe0


	//   ....[29]....
        /*02a4*/ 	.word	0x0000eda0


	//   ....[30]....
        /*02a8*/ 	.word	0x0000edd0


	//   ....[31]....
        /*02ac*/ 	.word	0x0000ef90


	//   ....[32]....
        /*02b0*/ 	.word	0x0000efb0


	//   ....[33]....
        /*02b4*/ 	.word	0x0000f820


	//   ....[34]....
        /*02b8*/ 	.word	0x0000f840


	//   ....[35]....
        /*02bc*/ 	.word	0x0000fa00


	//   ....[36]....
        /*02c0*/ 	.word	0x0000fa30


	//   ....[37]....
        /*02c4*/ 	.word	0x0000fbc0


	//   ....[38]....
        /*02c8*/ 	.word	0x0000fbf0


	//   ....[39]....
        /*02cc*/ 	.word	0x0000fd80


	//   ....[40]....
        /*02d0*/ 	.word	0x0000fda0


	//----- nvinfo : EIATTR_EXIT_INSTR_OFFSETS
	.align		4
.L_326:
        /*02d4*/ 	.byte	0x04, 0x1c
        /*02d6*/ 	.short	(.L_328 - .L_327)


	//   ....[0]....
.L_327:
        /*02d8*/ 	.word	0x00000350


	//   ....[1]....
        /*02dc*/ 	.word	0x0000efc0


	//   ....[2]....
        /*02e0*/ 	.word	0x0000f100


	//   ....[3]....
        /*02e4*/ 	.word	0x0000f160


	//   ....[4]....
        /*02e8*/ 	.word	0x0000fdb0


	//   ....[5]....
        /*02ec*/ 	.word	0x0000fec0


	//   ....[6]....
        /*02f0*/ 	.word	0x0000ff20


	//----- nvinfo : EIATTR_CTAIDZ_USED
	.align		4
.L_328:
        /*02f4*/ 	.byte	0x01, 0x04
	.zero		2


	//----- nvinfo : EIATTR_MAX_THREADS
	.align		4
        /*02f8*/ 	.byte	0x04, 0x05
        /*02fa*/ 	.short	(.L_330 - .L_329)
.L_329:
        /*02fc*/ 	.word	0x00000100
        /*0300*/ 	.word	0x00000001
        /*0304*/ 	.word	0x00000001


	//----- nvinfo : EIATTR_CRS_STACK_SIZE
	.align		4
.L_330:
        /*0308*/ 	.byte	0x04, 0x1e
        /*030a*/ 	.short	(.L_332 - .L_331)
.L_331:
        /*030c*/ 	.word	0x00000000
.L_332:


//--------------------- .nv.info._ZN7cutlass13device_kernelIN5flash19enable_sm80_to_sm89INS1_16FlashAttnFwdSm80INS1_25CollectiveMainloopFwdSm80ILi8ELi1ELb0EN4cute5tupleIJNS5_1CILi128EEENS7_ILi48EEENS7_ILi256EEEEEELi256ENS_6half_tEfNS_4arch4Sm80ELb0ELb0ELb1ELb1ELb0ELb1ELb1ELb0EEENS1_21CollectiveEpilogueFwdINS6_IJS8_SA_S9_EEENS6_IJNS7_ILi1EEESI_SI_EEESC_SE_Li256ELb1ELb1ELb0ELb0EEENS1_19SingleTileSchedulerILb1ELb0ELb1ELi128EEEEEEEEEvNT_6ParamsE --------------------------
	.section	.nv.info._ZN7cutlass13device_kernelIN5flash19enable_sm80_to_sm89INS1_16FlashAttnFwdSm80INS1_25CollectiveMainloopFwdSm80ILi8ELi1ELb0EN4cute5tupleIJNS5_1CILi128EEENS7_ILi48EEENS7_ILi256EEEEEELi256ENS_6half_tEfNS_4arch4Sm80ELb0ELb0ELb1ELb1ELb0ELb1ELb1ELb0EEENS1_21CollectiveEpilogueFwdINS6_IJS8_SA_S9_EEENS6_IJNS7_ILi1EEESI_SI_EEESC_SE_Li256ELb1ELb1ELb0ELb0EEENS1_19SingleTileSchedulerILb1ELb0ELb1ELi128EEEEEEEEEvNT_6ParamsE,"",@"SHT_CUDA_INFO"
	.sectionflags	@""
	.align	4


	//----- nvinfo : EIATTR_CUDA_API_VERSION
	.align		4
        /*0000*/ 	.byte	0x04, 0x37
        /*0002*/ 	.short	(.L_334 - .L_333)
.L_333:
        /*0004*/ 	.word	0x00000082


	//----- nvinfo : EIATTR_SW2861232_WAR
	.align		4
.L_334:
        /*0008*/ 	.byte	0x01, 0x35
	.zero		2


	//----- nvinfo : EIATTR_PARAM_CBANK
	.align		4
        /*000c*/ 	.byte	0x04, 0x0a
        /*000e*/ 	.short	(.L_336 - .L_335)
	.align		4
.L_335:
        /*0010*/ 	.word	index@(.nv.constant0._ZN7cutlass13device_kernelIN5flash19enable_sm80_to_sm89INS1_16FlashAttnFwdSm80INS1_25CollectiveMainloopFwdSm80ILi8ELi1ELb0EN4cute5tupleIJNS5_1CILi128EEENS7_ILi48EEENS7_ILi256EEEEEELi256ENS_6half_tEfNS_4arch4Sm80ELb0ELb0ELb1ELb1ELb0ELb1ELb1ELb0EEENS1_21CollectiveEpilogueFwdINS6_IJS8_SA_S9_EEENS6_IJNS7_ILi1EEESI_SI_EEESC_SE_Li256ELb1ELb1ELb0ELb0EEENS1_19SingleTileSchedulerILb1ELb0ELb1ELi128EEEEEEEEEvNT_6ParamsE)
        /*0014*/ 	.short	0x0160
        /*0016*/ 	.short	0x0418


	//----- nvinfo : EIATTR_CBANK_PARAM_SIZE
	.align		4
.L_336:
        /*0018*/ 	.byte	0x03, 0x19
        /*001a*/ 	.short	0x0418


	//----- nvinfo : EIATTR_KPARAM_INFO
	.align		4
        /*001c*/ 	.byte	0x04, 0x17
        /*001e*/ 	.short	(.L_338 - .L_337)
.L_337:
        /*0020*/ 	.word	0x00000000
        /*0024*/ 	.short	0x0000
        /*0026*/ 	.short	0x0000
        /*0028*/ 	.byte	0x00, 0xf0, 0x61, 0x10


	//----- nvinfo : EIATTR_MAXREG_COUNT
	.align		4
.L_338:
        /*002c*/ 	.byte	0x03, 0x1b
        /*002e*/ 	.short	0x00ff


	//----- nvinfo : EIATTR_NUM_BARRIERS
	.align		4
        /*0030*/ 	.byte	0x02, 0x4c
        /*0032*/ 	.byte	0x02
	.zero		1


	//----- nvinfo : EIATTR_MERCURY_ISA_VERSION
	.align		4
        /*0034*/ 	.byte	0x03, 0x5f
        /*0036*/ 	.short	0x0000


	//----- nvinfo : EIATTR_INT_WARP_WIDE_INSTR_OFFSETS
	.align		4
        /*0038*/ 	.byte	0x04, 0x31
        /*003a*/ 	.short	(.L_340 - .L_339)


	//   ....[0]....
.L_339:
        /*003c*/ 	.word	0x00011ee0


	//----- nvinfo : EIATTR_COOP_GROUP_MASK_REGIDS
	.align		4
.L_340:
        /*0040*/ 	.byte	0x04, 0x29
        /*0042*/ 	.short	(.L_342 - .L_341)


	//   ....[0]....
.L_341:
        /*0044*/ 	.word	0xffffffff


	//   ....[1]....
        /*0048*/ 	.word	0xffffffff


	//   ....[2]....
        /*004c*/ 	.word	0xffffffff


	//   ....[3]....
        /*0050*/ 	.word	0xffffffff


	//   ....[4]....
        /*0054*/ 	.word	0xffffffff


	//   ....[5]....
        /*0058*/ 	.word	0xffffffff


	//   ....[6]....
        /*005c*/ 	.word	0xffffffff


	//   ....[7]....
        /*0060*/ 	.word	0xffffffff


	//   ....[8]....
        /*0064*/ 	.word	0xffffffff


	//   ....[9]....
        /*0068*/ 	.word	0xffffffff


	//   ....[10]....
        /*006c*/ 	.word	0xffffffff


	//   ....[11]....
        /*0070*/ 	.word	0xffffffff


	//   ....[12]....
        /*0074*/ 	.word	0xffffffff


	//   ....[13]....
        /*0078*/ 	.word	0xffffffff


	//   ....[14]....
        /*007c*/ 	.word	0xffffffff


	//   ....[15]....
        /*0080*/ 	.word	0xffffffff


	//   ....[16]....
        /*0084*/ 	.word	0xffffffff


	//   ....[17]....
        /*0088*/ 	.word	0xffffffff


	//   ....[18]....
        /*008c*/ 	.word	0xffffffff


	//   ....[19]....
        /*0090*/ 	.word	0xffffffff


	//   ....[20]....
        /*0094*/ 	.word	0xffffffff


	//   ....[21]....
        /*0098*/ 	.word	0xffffffff


	//   ....[22]....
        /*009c*/ 	.word	0xffffffff


	//   ....[23]....
        /*00a0*/ 	.word	0xffffffff


	//   ....[24]....
        /*00a4*/ 	.word	0xffffffff


	//   ....[25]....
        /*00a8*/ 	.word	0xffffffff


	//   ....[26]....
        /*00ac*/ 	.word	0xffffffff


	//   ....[27]....
        /*00b0*/ 	.word	0xffffffff


	//   ....[28]....
        /*00b4*/ 	.word	0xffffffff


	//   ....[29]....
        /*00b8*/ 	.word	0xffffffff


	//   ....[30]....
        /*00bc*/ 	.word	0xffffffff


	//   ....[31]....
        /*00c0*/ 	.word	0xffffffff


	//   ....[32]....
        /*00c4*/ 	.word	0xffffffff


	//   ....[33]....
        /*00c8*/ 	.word	0xffffffff


	//   ....[34]....
        /*00cc*/ 	.word	0xffffffff


	//   ....[35]....
        /*00d0*/ 	.word	0xffffffff


	//   ....[36]....
        /*00d4*/ 	.word	0xffffffff


	//   ....[37]....
        /*00d8*/ 	.word	0xffffffff


	//   ....[38]....
        /*00dc*/ 	.word	0xffffffff


	//   ....[39]....
        /*00e0*/ 	.word	0xffffffff


	//   ....[40]....
        /*00e4*/ 	.word	0xffffffff


	//----- nvinfo : EIATTR_COOP_GROUP_INSTR_OFFSETS
	.align		4
.L_342:
        /*00e8*/ 	.byte	0x04, 0x28
        /*00ea*/ 	.short	(.L_344 - .L_343)


	//   ....[0]....
.L_343:
        /*00ec*/ 	.word	0x00000080


	//   ....[1]....
        /*00f0*/ 	.word	0x00007960


	//   ....[2]....
        /*00f4*/ 	.word	0x000079a0


	//   ....[3]....
        /*00f8*/ 	.word	0x00007f40


	//   ....[4]....
        /*00fc*/ 	.word	0x00007f70


	//   ....[5]....
        /*0100*/ 	.word	0x00008170


	//   ....[6]....
        /*0104*/ 	.word	0x000081a0


	//   ....[7]....
        /*0108*/ 	.word	0x00008350


	//   ....[8]....
        /*010c*/ 	.word	0x00008390


	//   ....[9]....
        /*0110*/ 	.word	0x00010d00


	//   ....[10]....
        /*0114*/ 	.word	0x00010d40


	//   ....[11]....
        /*0118*/ 	.word	0x00010d60


	//   ....[12]....
        /*011c*/ 	.word	0x00010d80


	//   ....[13]....
        /*0120*/ 	.word	0x000133a0


	//   ....[14]....
        /*0124*/ 	.word	0x000133b0


	//   ....[15]....
        /*0128*/ 	.word	0x000133e0


	//   ....[16]....
        /*012c*/ 	.word	0x000133f0


	//   ....[17]....
        /*0130*/ 	.word	0x00014ad0


	//   ....[18]....
        /*0134*/ 	.word	0x00014b00


	//   ....[19]....
        /*0138*/ 	.word	0x00014b60


	//   ....[20]....
        /*013c*/ 	.word	0x00014b70


	//   ....[21]....
        /*0140*/ 	.word	0x000164b0


	//   ....[22]....
        /*0144*/ 	.word	0x000164f0


	//   ....[23]....
        /*0148*/ 	.word	0x00016530


	//   ....[24]....
        /*014c*/ 	.word	0x00016570


	//   ....[25]....
        /*0150*/ 	.word	0x00016760


	//   ....[26]....
        /*0154*/ 	.word	0x00016770


	//   ....[27]....
        /*0158*/ 	.word	0x00016970


	//   ....[28]....
        /*015c*/ 	.word	0x000169a0


	//   ....[29]....
        /*0160*/ 	.word	0x00016b60


	//   ....[30]....
        /*0164*/ 	.word	0x00016b90


	//   ....[31]....
        /*0168*/ 	.word	0x00016d50


	//   ....[32]....
        /*016c*/ 	.word	0x00016d70


	//   ....[33]....
        /*0170*/ 	.word	0x000175e0


	//   ....[34]....
        /*0174*/ 	.word	0x00017600


	//   ....[35]....
        /*0178*/ 	.word	0x00017790


	//   ....[36]....
        /*017c*/ 	.word	0x000177c0


	//   ....[37]....
        /*0180*/ 	.word	0x00017950


	//   ....[38]....
        /*0184*/ 	.word	0x00017980


	//   ....[39]....
        /*0188*/ 	.word	0x00017b10


	//   ....[40]....
        /*018c*/ 	.word	0x00017b30


	//----- nvinfo : EIATTR_EXIT_INSTR_OFFSETS
	.align		4
.L_344:
        /*0190*/ 	.byte	0x04, 0x1c
        /*0192*/ 	.short	(.L_346 - .L_345)


	//   ....[0]....
.L_345:
        /*0194*/ 	.word	0x00000310


	//   ....[1]....
        /*0198*/ 	.word	0x00016d80


	//   ....[2]....
        /*019c*/ 	.word	0x00016ec0


	//   ....[3]....
        /*01a0*/ 	.word	0x00016f20


	//   ....[4]....
        /*01a4*/ 	.word	0x00017b40


	//   ....[5]....
        /*01a8*/ 	.word	0x00017c50


	//   ....[6]....
        /*01ac*/ 	.word	0x00017cb0


	//----- nvinfo : EIATTR_CTAIDZ_USED
	.align		4
.L_346:
        /*01b0*/ 	.byte	0x01, 0x04
	.zero		2


	//----- nvinfo : EIATTR_MAX_THREADS
	.align		4
        /*01b4*/ 	.byte	0x04, 0x05
        /*01b6*/ 	.short	(.L_348 - .L_347)
.L_347:
        /*01b8*/ 	.word	0x00000100
        /*01bc*/ 	.word	0x00000001
        /*01c0*/ 	.word	0x00000001


	//----- nvinfo : EIATTR_CRS_STACK_SIZE
	.align		4
.L_348:
        /*01c4*/ 	.byte	0x04, 0x1e
        /*01c6*/ 	.short	(.L_350 - .L_349)
.L_349:
        /*01c8*/ 	.word	0x00000000
.L_350:


//--------------------- .nv.info._ZN7cutlass13device_kernelIN5flash19enable_sm80_to_sm89INS1_16FlashAttnFwdSm80INS1_25CollectiveMainloopFwdSm80ILi8ELi1ELb0EN4cute5tupleIJNS5_1CILi128EEENS7_ILi64EEENS7_ILi256EEEEEELi256ENS_6half_tEfNS_4arch4Sm80ELb0ELb1ELb1ELb0ELb0ELb0ELb1ELb0EEENS1_21CollectiveEpilogueFwdINS6_IJS8_SA_S9_EEENS6_IJNS7_ILi1EEESI_SI_EEESC_SE_Li256ELb0ELb1ELb0ELb0EEENS1_19SingleTileSchedulerILb0ELb0ELb1ELi128EEEEEEEEEvNT_6ParamsE --------------------------
	.section	.nv.info._ZN7cutlass13device_kernelIN5flash19enable_sm80_to_sm89INS1_16FlashAttnFwdSm80INS1_25CollectiveMainloopFwdSm80ILi8ELi1ELb0EN4cute5tupleIJNS5_1CILi128EEENS7_ILi64EEENS7_ILi256EEEEEELi256ENS_6half_tEfNS_4arch4Sm80ELb0ELb1ELb1ELb0ELb0ELb0ELb1ELb0EEENS1_21CollectiveEpilogueFwdINS6_IJS8_SA_S9_EEENS6_IJNS7_ILi1EEESI_SI_EEESC_SE_Li256ELb0ELb1ELb0ELb0EEENS1_19SingleTileSchedulerILb0ELb0ELb1ELi128EEEEEEEEEvNT_6ParamsE,"",@"SHT_CUDA_INFO"
	.sectionflags	@""
	.align	4


	//----- nvinfo : EIATTR_CUDA_API_VERSION
	.align		4
        /*0000*/ 	.byte	0x04, 0x37
        /*0002*/ 	.short	(.L_352 - .L_351)
.L_351:
        /*0004*/ 	.word	0x00000082


	//----- nvinfo : EIATTR_SW2861232_WAR
	.align		4
.L_352:
        /*0008*/ 	.byte	0x01, 0x35
	.zero		2


	//----- nvinfo : EIATTR_PARAM_CBANK
	.align		4
        /*000c*/ 	.byte	0x04, 0x0a
        /*000e*/ 	.short	(.L_354 - .L_353)
	.align		4
.L_353:
        /*0010*/ 	.word	index@(.nv.constant0._ZN7cutlass13device_kernelIN5flash19enable_sm80_to_sm89INS1_16FlashAttnFwdSm80INS1_25CollectiveMainloopFwdSm80ILi8ELi1ELb0EN4cute5tupleIJNS5_1CILi128EEENS7_ILi64EEENS7_ILi256EEEEEELi256ENS_6half_tEfNS_4arch4Sm80ELb0ELb1ELb1ELb0ELb0ELb0ELb1ELb0EEENS1_21CollectiveEpilogueFwdINS6_IJS8_SA_S9_EEENS6_IJNS7_ILi1EEESI_SI_EEESC_SE_Li256ELb0ELb1ELb0ELb0EEENS1_19SingleTileSchedulerILb0ELb0ELb1ELi128EEEEEEEEEvNT_6ParamsE)
        /*0014*/ 	.short	0x0160
        /*0016*/ 	.short	0x0418


	//----- nvinfo : EIATTR_CBANK_PARAM_SIZE
	.align		4
.L_354:
        /*0018*/ 	.byte	0x03, 0x19
        /*001a*/ 	.short	0x0418


	//----- nvinfo : EIATTR_KPARAM_INFO
	.align		4
        /*001c*/ 	.byte	0x04, 0x17
        /*001e*/ 	.short	(.L_356 - .L_355)
.L_355:
        /*0020*/ 	.word	0x00000000
        /*0024*/ 	.short	0x0000
        /*0026*/ 	.short	0x0000
        /*0028*/ 	.byte	0x00, 0xf0, 0x61, 0x10


	//----- nvinfo : EIATTR_MAXREG_COUNT
	.align		4
.L_356:
        /*002c*/ 	.byte	0x03, 0x1b
        /*002e*/ 	.short	0x00ff


	//----- nvinfo : EIATTR_NUM_BARRIERS
	.align		4
        /*0030*/ 	.byte	0x02, 0x4c
        /*0032*/ 	.byte	0x02
	.zero		1


	//----- nvinfo : EIATTR_ANNOTATIONS
	.align		4
        /*0034*/ 	.byte	0x04, 0x55
        /*0036*/ 	.short	(.L_358 - .L_357)


	//   ....[0]....
.L_357:
        /* <DEDUP_REMOVED lines=44> */


	//----- nvinfo : EIATTR_MERCURY_ISA_VERSION
	.align		4
.L_358:
        /*02e0*/ 	.byte	0x03, 0x5f
        /*02e2*/ 	.short	0x0000


	//----- nvinfo : EIATTR_COOP_GROUP_MASK_REGIDS
	.align		4
        /*02e4*/ 	.byte	0x04, 0x29
        /*02e6*/ 	.short	(.L_360 - .L_359)


	//   ....[0]....
.L_359:
        /*02e8*/ 	.word	0xffffffff


	//   ....[1]....
        /*02ec*/ 	.word	0xffffffff


	//   ....[2]....
        /*02f0*/ 	.word	0xffffffff


	//   ....[3]....
        /*02f4*/ 	.word	0xffffffff


	//   ....[4]....
        /*02f8*/ 	.word	0xffffffff


	//   ....[5]....
        /*02fc*/ 	.word	0xffffffff


	//   ....[6]....
        /*0300*/ 	.word	0xffffffff


	//   ....[7]....
        /*0304*/ 	.word	0xffffffff


	//   ....[8]....
        /*0308*/ 	.word	0xffffffff


	//   ....[9]....
        /*030c*/ 	.word	0xffffffff


	//   ....[10]....
        /*0310*/ 	.word	0xffffffff


	//   ....[11]....
        /*0314*/ 	.word	0xffffffff


	//   ....[12]....
        /*0318*/ 	.word	0xffffffff


	//   ....[13]....
        /*031c*/ 	.word	0xffffffff


	//   ....[14]....
        /*0320*/ 	.word	0xffffffff


	//   ....[15]....
        /*0324*/ 	.word	0xffffffff


	//   ....[16]....
        /*0328*/ 	.word	0xffffffff


	//   ....[17]....
        /*032c*/ 	.word	0xffffffff


	//   ....[18]....
        /*0330*/ 	.word	0xffffffff


	//   ....[19]....
        /*0334*/ 	.word	0xffffffff


	//   ....[20]....
        /*0338*/ 	.word	0xffffffff


	//   ....[21]....
        /*033c*/ 	.word	0xffffffff


	//   ....[22]....
        /*0340*/ 	.word	0xffffffff


	//   ....[23]....
        /*0344*/ 	.word	0xffffffff


	//   ....[24]....
        /*0348*/ 	.word	0xffffffff


	//   ....[25]....
        /*034c*/ 	.word	0xffffffff


	//   ....[26]....
        /*0350*/ 	.word	0xffffffff


	//   ....[27]....
        /*0354*/ 	.word	0xffffffff


	//   ....[28]....
        /*0358*/ 	.word	0xffffffff


	//   ....[29]....
        /*035c*/ 	.word	0xffffffff


	//   ....[30]....
        /*0360*/ 	.word	0xffffffff


	//   ....[31]....
        /*0364*/ 	.word	0xffffffff


	//   ....[32]....
        /*0368*/ 	.word	0xffffffff


	//   ....[33]....
        /*036c*/ 	.word	0xffffffff


	//   ....[34]....
        /*0370*/ 	.word	0xffffffff


	//   ....[35]....
        /*0374*/ 	.word	0xffffffff


	//   ....[36]....
        /*0378*/ 	.word	0xffffffff


	//   ....[37]....
        /*037c*/ 	.word	0xffffffff


	//   ....[38]....
        /*0380*/ 	.word	0xffffffff


	//   ....[39]....
        /*0384*/ 	.word	0xffffffff


	//   ....[40]....
        /*0388*/ 	.word	0xffffffff


	//   ....[41]....
        /*038c*/ 	.word	0xffffffff


	//   ....[42]....
        /*0390*/ 	.word	0xffffffff


	//   ....[43]....
        /*0394*/ 	.word	0xffffffff


	//   ....[44]....
        /*0398*/ 	.word	0xffffffff


	//   ....[45]....
        /*039c*/ 	.word	0xffffffff


	//   ....[46]....
        /*03a0*/ 	.word	0xffffffff


	//   ....[47]....
        /*03a4*/ 	.word	0xffffffff


	//   ....[48]....
        /*03a8*/ 	.word	0xffffffff


	//   ....[49]....
        /*03ac*/ 	.word	0xffffffff


	//   ....[50]....
        /*03b0*/ 	.word	0xffffffff


	//   ....[51]....
        /*03b4*/ 	.word	0xffffffff


	//   ....[52]....
        /*03b8*/ 	.word	0xffffffff


	//   ....[53]....
        /*03bc*/ 	.word	0xffffffff


	//----- nvinfo : EIATTR_COOP_GROUP_INSTR_OFFSETS
	.align		4
.L_360:
        /*03c0*/ 	.byte	0x04, 0x28
        /*03c2*/ 	.short	(.L_362 - .L_361)


	//   ....[0]....
.L_361:
        /*03c4*/ 	.word	0x00000c00


	//   ....[1]....
        /*03c8*/ 	.word	0x00000c30


	//   ....[2]....
        /*03cc*/ 	.word	0x00000c60


	//   ....[3]....
        /*03d0*/ 	.word	0x00000ca0


	//   ....[4]....
        /*03d4*/ 	.word	0x00000cc0


	//   ....[5]....
        /*03d8*/ 	.word	0x00000cf0


	//   ....[6]....
        /*03dc*/ 	.word	0x00000f10


	//   ....[7]....
        /*03e0*/ 	.word	0x00000f20


	//   ....[8]....
        /*03e4*/ 	.word	0x000030c0


	//   ....[9]....
        /*03e8*/ 	.word	0x00003350


	//   ....[10]....
        /*03ec*/ 	.word	0x00003c70


	//   ....[11]....
        /*03f0*/ 	.word	0x00003f10


	//   ....[12]....
        /*03f4*/ 	.word	0x00003f50


	//   ....[13]....
        /*03f8*/ 	.word	0x00003ff0


	//   ....[14]....
        /*03fc*/ 	.word	0x00007990


	//   ....[15]....
        /*0400*/ 	.word	0x00007b80


	//   ....[16]....
        /*0404*/ 	.word	0x00008480


	//   ....[17]....
        /*0408*/ 	.word	0x000085a0


	//   ....[18]....
        /*040c*/ 	.word	0x000085b0


	//   ....[19]....
        /*0410*/ 	.word	0x000085e0


	//   ....[20]....
        /*0414*/ 	.word	0x0000c210


	//   ....[21]....
        /*0418*/ 	.word	0x0000c280


	//   ....[22]....
        /*041c*/ 	.word	0x0000c2c0


	//   ....[23]....
        /*0420*/ 	.word	0x0000c330


	//   ....[24]....
        /*0424*/ 	.word	0x0000fa20


	//   ....[25]....
        /*0428*/ 	.word	0x0000fc00


	//   ....[26]....
        /*042c*/ 	.word	0x000104e0


	//   ....[27]....
        /*0430*/ 	.word	0x00010600


	//   ....[28]....
        /*0434*/ 	.word	0x00010640


	//   ....[29]....
        /*0438*/ 	.word	0x00010660


	//   ....[30]....
        /*043c*/ 	.word	0x00012300


	//   ....[31]....
        /*0440*/ 	.word	0x00012310


	//   ....[32]....
        /*0444*/ 	.word	0x00012340


	//   ....[33]....
        /*0448*/ 	.word	0x00012350


	//   ....[34]....
        /*044c*/ 	.word	0x00013cf0


	//   ....[35]....
        /*0450*/ 	.word	0x00013d00


	//   ....[36]....
        /*0454*/ 	.word	0x00013d20


	//   ....[37]....
        /*0458*/ 	.word	0x00013d30


	//   ....[38]....
        /*045c*/ 	.word	0x00013d40


	//   ....[39]....
        /*0460*/ 	.word	0x00013d50


	//   ....[40]....
        /*0464*/ 	.word	0x00014030


	//   ....[41]....
        /*0468*/ 	.word	0x00014060


	//   ....[42]....
        /*046c*/ 	.word	0x00014220


	//   ....[43]....
        /*0470*/ 	.word	0x00014250


	//   ....[44]....
        /*0474*/ 	.word	0x00014410


	//   ....[45]....
        /*0478*/ 	.word	0x00014430


	//   ....[46]....
        /*047c*/ 	.word	0x00014b30


	//   ....[47]....
        /*0480*/ 	.word	0x00014b50


	//   ....[48]....
        /*0484*/ 	.word	0x00014d00


	//   ....[49]....
        /*0488*/ 	.word	0x00014d30


	//   ....[50]....
        /*048c*/ 	.word	0x00014ec0


	//   ....[51]....
        /*0490*/ 	.word	0x00014ef0


	//   ....[52]....
        /*0494*/ 	.word	0x00015080


	//   ....[53]....
        /*0498*/ 	.word	0x000150a0


	//----- nvinfo : EIATTR_EXIT_INSTR_OFFSETS
	.align		4
.L_362:
        /*049c*/ 	.byte	0x04, 0x1c
        /*049e*/ 	.short	(.L_364 - .L_363)


	//   ....[0]....
.L_363:
        /*04a0*/ 	.word	0x00000040


	//   ....[1]....
        /*04a4*/ 	.word	0x00014440


	//   ....[2]....
        /*04a8*/ 	.word	0x00014580


	//   ....[3]....
        /*04ac*/ 	.word	0x000145e0


	//   ....[4]....
        /*04b0*/ 	.word	0x000150b0


	//   ....[5]....
        /*04b4*/ 	.word	0x000151c0


	//   ....[6]....
        /*04b8*/ 	.word	0x00015220


	//----- nvinfo : EIATTR_CTAIDZ_USED
	.align		4
.L_364:
        /*04bc*/ 	.byte	0x01, 0x04
	.zero		2


	//----- nvinfo : EIATTR_MAX_THREADS
	.align		4
        /*04c0*/ 	.byte	0x04, 0x05
        /*04c2*/ 	.short	(.L_366 - .L_365)
.L_365:
        /*04c4*/ 	.word	0x00000100
        /*04c8*/ 	.word	0x00000001
        /*04cc*/ 	.word	0x00000001


	//----- nvinfo : EIATTR_CRS_STACK_SIZE
	.align		4
.L_366:
        /*04d0*/ 	.byte	0x04, 0x1e
        /*04d2*/ 	.short	(.L_368 - .L_367)
.L_367:
        /*04d4*/ 	.word	0x00000000
.L_368:


//--------------------- .nv.info._ZN7cutlass13device_kernelIN5flash19enable_sm80_to_sm89INS1_16FlashAttnFwdSm80INS1_25CollectiveMainloopFwdSm80ILi8ELi1ELb0EN4cute5tupleIJNS5_1CILi128EEENS7_ILi64EEENS7_ILi256EEEEEELi256ENS_6half_tEfNS_4arch4Sm80ELb0ELb1ELb1ELb1ELb0ELb0ELb1ELb0EEENS1_21CollectiveEpilogueFwdINS6_IJS8_SA_S9_EEENS6_IJNS7_ILi1EEESI_SI_EEESC_SE_Li256ELb1ELb1ELb0ELb0EEENS1_19SingleTileSchedulerILb1ELb0ELb1ELi128EEEEEEEEEvNT_6ParamsE --------------------------
	.section	.nv.info._ZN7cutlass13device_kernelIN5flash19enable_sm80_to_sm89INS1_16FlashAttnFwdSm80INS1_25CollectiveMainloopFwdSm80ILi8ELi1ELb0EN4cute5tupleIJNS5_1CILi128EEENS7_ILi64EEENS7_ILi256EEEEEELi256ENS_6half_tEfNS_4arch4Sm80ELb0ELb1ELb1ELb1ELb0ELb0ELb1ELb0EEENS1_21CollectiveEpilogueFwdINS6_IJS8_SA_S9_EEENS6_IJNS7_ILi1EEESI_SI_EEESC_SE_Li256ELb1ELb1ELb0ELb0EEENS1_19SingleTileSchedulerILb1ELb0ELb1ELi128EEEEEEEEEvNT_6ParamsE,"",@"SHT_CUDA_INFO"
	.sectionflags	@""
	.align	4


	//----- nvinfo : EIATTR_CUDA_API_VERSION
	.align		4
        /*0000*/ 	.byte	0x04, 0x37
        /*0002*/ 	.short	(.L_370 - .L_369)
.L_369:
        /*0004*/ 	.word	0x00000082


	//----- nvinfo : EIATTR_SW2861232_WAR
	.align		4
.L_370:
        /*0008*/ 	.byte	0x01, 0x35
	.zero		2


	//----- nvinfo : EIATTR_PARAM_CBANK
	.align		4
        /*000c*/ 	.byte	0x04, 0x0a
        /*000e*/ 	.short	(.L_372 - .L_371)
	.align		4
.L_371:
        /*0010*/ 	.word	index@(.nv.constant0._ZN7cutlass13device_kernelIN5flash19enable_sm80_to_sm89INS1_16FlashAttnFwdSm80INS1_25CollectiveMainloopFwdSm80ILi8ELi1ELb0EN4cute5tupleIJNS5_1CILi128EEENS7_ILi64EEENS7_ILi256EEEEEELi256ENS_6half_tEfNS_4arch4Sm80ELb0ELb1ELb1ELb1ELb0ELb0ELb1ELb0EEENS1_21CollectiveEpilogueFwdINS6_IJS8_SA_S9_EEENS6_IJNS7_ILi1EEESI_SI_EEESC_SE_Li256ELb1ELb1ELb0ELb0EEENS1_19SingleTileSchedulerILb1ELb0ELb1ELi128EEEEEEEEEvNT_6ParamsE)
        /*0014*/ 	.short	0x0160
        /*0016*/ 	.short	0x0418


	//----- nvinfo : EIATTR_CBANK_PARAM_SIZE
	.align		4
.L_372:
        /*0018*/ 	.byte	0x03, 0x19
        /*001a*/ 	.short	0x0418


	//----- nvinfo : EIATTR_KPARAM_INFO
	.align		4
        /*001c*/ 	.byte	0x04, 0x17
        /*001e*/ 	.short	(.L_374 - .L_373)
.L_373:
        /*0020*/ 	.word	0x00000000
        /*0024*/ 	.short	0x0000
        /*0026*/ 	.short	0x0000
        /*0028*/ 	.byte	0x00, 0xf0, 0x61, 0x10


	//----- nvinfo : EIATTR_MAXREG_COUNT
	.align		4
.L_374:
        /*002c*/ 	.byte	0x03, 0x1b
        /*002e*/ 	.short	0x00ff


	//----- nvinfo : EIATTR_NUM_BARRIERS
	.align		4
        /*0030*/ 	.byte	0x02, 0x4c
        /*0032*/ 	.byte	0x02
	.zero		1


	//----- nvinfo : EIATTR_ANNOTATIONS
	.align		4
        /*0034*/ 	.byte	0x04, 0x55
        /*0036*/ 	.short	(.L_376 - .L_375)


	//   ....[0]....
.L_375:
        /* <DEDUP_REMOVED lines=53> */


	//----- nvinfo : EIATTR_MERCURY_ISA_VERSION
	.align		4
.L_376:
        /*0378*/ 	.byte	0x03, 0x5f
        /*037a*/ 	.short	0x0000


	//----- nvinfo : EIATTR_COOP_GROUP_MASK_REGIDS
	.align		4
        /*037c*/ 	.byte	0x04, 0x29
        /*037e*/ 	.short	(.L_378 - .L_377)


	//   ....[0]....
.L_377:
        /*0380*/ 	.word	0xffffffff


	//   ....[1]....
        /*0384*/ 	.word	0xffffffff


	//   ....[2]....
        /*0388*/ 	.word	0xffffffff


	//   ....[3]....
        /*038c*/ 	.word	0xffffffff


	//   ....[4]....
        /*0390*/ 	.word	0xffffffff


	//   ....[5]....
        /*0394*/ 	.word	0xffffffff


	//   ....[6]....
        /*0398*/ 	.word	0xffffffff


	//   ....[7]....
        /*039c*/ 	.word	0xffffffff


	//   ....[8]....
        /*03a0*/ 	.word	0xffffffff


	//   ....[9]....
        /*03a4*/ 	.word	0xffffffff


	//   ....[10]....
        /*03a8*/ 	.word	0xffffffff


	//   ....[11]....
        /*03ac*/ 	.word	0xffffffff


	//   ....[12]....
        /*03b0*/ 	.word	0xffffffff


	//   ....[13]....
        /*03b4*/ 	.word	0xffffffff


	//   ....[14]....
        /*03b8*/ 	.word	0xffffffff


	//   ....[15]....
        /*03bc*/ 	.word	0xffffffff


	//   ....[16]....
        /*03c0*/ 	.word	0xffffffff


	//   ....[17]....
        /*03c4*/ 	.word	0xffffffff


	//   ....[18]....
        /*03c8*/ 	.word	0xffffffff


	//   ....[19]....
        /*03cc*/ 	.word	0xffffffff


	//   ....[20]....
        /*03d0*/ 	.word	0xffffffff


	//   ....[21]....
        /*03d4*/ 	.word	0xffffffff


	//   ....[22]....
        /*03d8*/ 	.word	0xffffffff


	//   ....[23]....
        /*03dc*/ 	.word	0xffffffff


	//   ....[24]....
        /*03e0*/ 	.word	0xffffffff


	//   ....[25]....
        /*03e4*/ 	.word	0xffffffff


	//   ....[26]....
        /*03e8*/ 	.word	0xffffffff


	//   ....[27]....
        /*03ec*/ 	.word	0xffffffff


	//   ....[28]....
        /*03f0*/ 	.word	0xffffffff


	//   ....[29]....
        /*03f4*/ 	.word	0xffffffff


	//   ....[30]....
        /*03f8*/ 	.word	0xffffffff


	//   ....[31]....
        /*03fc*/ 	.word	0xffffffff


	//   ....[32]....
        /*0400*/ 	.word	0xffffffff


	//   ....[33]....
        /*0404*/ 	.word	0xffffffff


	//   ....[34]....
        /*0408*/ 	.word	0xffffffff


	//   ....[35]....
        /*040c*/ 	.word	0xffffffff


	//   ....[36]....
        /*0410*/ 	.word	0xffffffff


	//   ....[37]....
        /*0414*/ 	.word	0xffffffff


	//   ....[38]....
        /*0418*/ 	.word	0xffffffff


	//   ....[39]....
        /*041c*/ 	.word	0xffffffff


	//   ....[40]....
        /*0420*/ 	.word	0xffffffff


	//   ....[41]....
        /*0424*/ 	.word	0xffffffff


	//   ....[42]....
        /*0428*/ 	.word	0xffffffff


	//   ....[43]....
        /*042c*/ 	.word	0xffffffff


	//   ....[44]....
        /*0430*/ 	.word	0xffffffff


	//   ....[45]....
        /*0434*/ 	.word	0xffffffff


	//   ....[46]....
        /*0438*/ 	.word	0xffffffff


	//   ....[47]....
        /*043c*/ 	.word	0xffffffff


	//   ....[48]....
        /*0440*/ 	.word	0xffffffff


	//   ....[49]....
        /*0444*/ 	.word	0xffffffff


	//   ....[50]....
        /*0448*/ 	.word	0xffffffff


	//   ....[51]....
        /*044c*/ 	.word	0xffffffff


	//   ....[52]....
        /*0450*/ 	.word	0xffffffff


	//   ....[53]....
        /*0454*/ 	.word	0xffffffff


	//   ....[54]....
        /*0458*/ 	.word	0xffffffff


	//----- nvinfo : EIATTR_COOP_GROUP_INSTR_OFFSETS
	.align		4
.L_378:
        /*045c*/ 	.byte	0x04, 0x28
        /*045e*/ 	.short	(.L_380 - .L_379)


	//   ....[0]....
.L_379:
        /*0460*/ 	.word	0x00000090


	//   ....[1]....
        /*0464*/ 	.word	0x00001560


	//   ....[2]....
        /*0468*/ 	.word	0x000015d0


	//   ....[3]....
        /*046c*/ 	.word	0x000019a0


	//   ....[4]....
        /*0470*/ 	.word	0x000019e0


	//   ....[5]....
        /*0474*/ 	.word	0x00001c20


	//   ....[6]....
        /*0478*/ 	.word	0x00001c50


	//   ....[7]....
        /*047c*/ 	.word	0x00001e40


	//   ....[8]....
        /*0480*/ 	.word	0x00001e80


	//   ....[9]....
        /*0484*/ 	.word	0x00003cc0


	//   ....[10]....
        /*0488*/ 	.word	0x000043b0


	//   ....[11]....
        /*048c*/ 	.word	0x00004a80


	//   ....[12]....
        /*0490*/ 	.word	0x00004bd0


	//   ....[13]....
        /*0494*/ 	.word	0x00004be0


	//   ....[14]....
        /*0498*/ 	.word	0x00004c70


	//   ....[15]....
        /*049c*/ 	.word	0x00009910


	//   ....[16]....
        /*04a0*/ 	.word	0x00009af0


	//   ....[17]....
        /*04a4*/ 	.word	0x0000a570


	//   ....[18]....
        /*04a8*/ 	.word	0x0000a720


	//   ....[19]....
        /*04ac*/ 	.word	0x0000a760


	//   ....[20]....
        /*04b0*/ 	.word	0x0000a780


	//   ....[21]....
        /*04b4*/ 	.word	0x0000e770


	//   ....[22]....
        /*04b8*/ 	.word	0x0000e7e0


	//   ....[23]....
        /*04bc*/ 	.word	0x0000e830


	//   ....[24]....
        /*04c0*/ 	.word	0x0000e890


	//   ....[25]....
        /*04c4*/ 	.word	0x00012530


	//   ....[26]....
        /*04c8*/ 	.word	0x00012760


	//   ....[27]....
        /*04cc*/ 	.word	0x000131e0


	//   ....[28]....
        /*04d0*/ 	.word	0x00013390


	//   ....[29]....
        /*04d4*/ 	.word	0x000133d0


	//   ....[30]....
        /*04d8*/ 	.word	0x000133f0


	//   ....[31]....
        /*04dc*/ 	.word	0x00015000


	//   ....[32]....
        /*04e0*/ 	.word	0x00015030


	//   ....[33]....
        /*04e4*/ 	.word	0x00015060


	//   ....[34]....
        /*04e8*/ 	.word	0x00015070


	//   ....[35]....
        /*04ec*/ 	.word	0x00016a20


	//   ....[36]....
        /*04f0*/ 	.word	0x00016a50


	//   ....[37]....
        /*04f4*/ 	.word	0x00016a70


	//   ....[38]....
        /*04f8*/ 	.word	0x00016a80


	//   ....[39]....
        /*04fc*/ 	.word	0x00016ca0


	//   ....[40]....
        /*0500*/ 	.word	0x00016cb0


	//   ....[41]....
        /*0504*/ 	.word	0x00016eb0


	//   ....[42]....
        /*0508*/ 	.word	0x00016ee0


	//   ....[43]....
        /*050c*/ 	.word	0x000170a0


	//   ....[44]....
        /*0510*/ 	.word	0x000170d0


	//   ....[45]....
        /*0514*/ 	.word	0x00017290


	//   ....[46]....
        /*0518*/ 	.word	0x000172b0


	//   ....[47]....
        /*051c*/ 	.word	0x00017b20


	//   ....[48]....
        /*0520*/ 	.word	0x00017b40


	//   ....[49]....
        /*0524*/ 	.word	0x00017d00


	//   ....[50]....
        /*0528*/ 	.word	0x00017d30


	//   ....[51]....
        /*052c*/ 	.word	0x00017ec0


	//   ....[52]....
        /*0530*/ 	.word	0x00017ef0


	//   ....[53]....
        /*0534*/ 	.word	0x00018080


	//   ....[54]....
        /*0538*/ 	.word	0x000180a0


	//----- nvinfo : EIATTR_EXIT_INSTR_OFFSETS
	.align		4
.L_380:
        /*053c*/ 	.byte	0x04, 0x1c
        /*053e*/ 	.short	(.L_382 - .L_381)


	//   ....[0]....
.L_381:
        /*0540*/ 	.word	0x00000350


	//   ....[1]....
        /*0544*/ 	.word	0x000172c0


	//   ....[2]....
        /*0548*/ 	.word	0x00017400


	//   ....[3]....
        /*054c*/ 	.word	0x00017460


	//   ....[4]....
        /*0550*/ 	.word	0x000180b0


	//   ....[5]....
        /*0554*/ 	.word	0x000181c0


	//   ....[6]....
        /*0558*/ 	.word	0x00018220


	//----- nvinfo : EIATTR_CTAIDZ_USED
	.align		4
.L_382:
        /*055c*/ 	.byte	0x01, 0x04
	.zero		2


	//----- nvinfo : EIATTR_MAX_THREADS
	.align		4
        /*0560*/ 	.byte	0x04, 0x05
        /*0562*/ 	.short	(.L_384 - .L_383)
.L_383:
        /*0564*/ 	.word	0x00000100
        /*0568*/ 	.word	0x00000001
        /*056c*/ 	.word	0x00000001


	//----- nvinfo : EIATTR_CRS_STACK_SIZE
	.align		4
.L_384:
        /*0570*/ 	.byte	0x04, 0x1e
        /*0572*/ 	.short	(.L_386 - .L_385)
.L_385:
        /*0574*/ 	.word	0x00000000
.L_386:


//--------------------- .nv.info._ZN7cutlass13device_kernelIN5flash19enable_sm80_to_sm89INS1_16FlashAttnFwdSm80INS1_25CollectiveMainloopFwdSm80ILi8ELi1ELb0EN4cute5tupleIJNS5_1CILi128EEENS7_ILi48EEENS7_ILi256EEEEEELi256ENS_6half_tEfNS_4arch4Sm80ELb0ELb1ELb1ELb1ELb0ELb1ELb1ELb0EEENS1_21CollectiveEpilogueFwdINS6_IJS8_SA_S9_EEENS6_IJNS7_ILi1EEESI_SI_EEESC_SE_Li256ELb1ELb1ELb0ELb0EEENS1_19SingleTileSchedulerILb1ELb0ELb1ELi128EEEEEEEEEvNT_6ParamsE --------------------------
	.section	.nv.info._ZN7cutlass13device_kernelIN5flash19enable_sm80_to_sm89INS1_16FlashAttnFwdSm80INS1_25CollectiveMainloopFwdSm80ILi8ELi1ELb0EN4cute5tupleIJNS5_1CILi128EEENS7_ILi48EEENS7_ILi256EEEEEELi256ENS_6half_tEfNS_4arch4Sm80ELb0ELb1ELb1ELb1ELb0ELb1ELb1ELb0EEENS1_21CollectiveEpilogueFwdINS6_IJS8_SA_S9_EEENS6_IJNS7_ILi1EEESI_SI_EEESC_SE_Li256ELb1ELb1ELb0ELb0EEENS1_19SingleTileSchedulerILb1ELb0ELb1ELi128EEEEEEEEEvNT_6ParamsE,"",@"SHT_CUDA_INFO"
	.sectionflags	@""
	.align	4


	//----- nvinfo : EIATTR_CUDA_API_VERSION
	.align		4
        /*0000*/ 	.byte	0x04, 0x37
        /*0002*/ 	.short	(.L_388 - .L_387)
.L_387:
        /*0004*/ 	.word	0x00000082


	//----- nvinfo : EIATTR_SW2861232_WAR
	.align		4
.L_388:
        /*0008*/ 	.byte	0x01, 0x35
	.zero		2


	//----- nvinfo : EIATTR_PARAM_CBANK
	.align		4
        /*000c*/ 	.byte	0x04, 0x0a
        /*000e*/ 	.short	(.L_390 - .L_389)
	.align		4
.L_389:
        /*0010*/ 	.word	index@(.nv.constant0._ZN7cutlass13device_kernelIN5flash19enable_sm80_to_sm89INS1_16FlashAttnFwdSm80INS1_25CollectiveMainloopFwdSm80ILi8ELi1ELb0EN4cute5tupleIJNS5_1CILi128EEENS7_ILi48EEENS7_ILi256EEEEEELi256ENS_6half_tEfNS_4arch4Sm80ELb0ELb1ELb1ELb1ELb0ELb1ELb1ELb0EEENS1_21CollectiveEpilogueFwdINS6_IJS8_SA_S9_EEENS6_IJNS7_ILi1EEESI_SI_EEESC_SE_Li256ELb1ELb1ELb0ELb0EEENS1_19SingleTileSchedulerILb1ELb0ELb1ELi128EEEEEEEEEvNT_6ParamsE)
        /*0014*/ 	.short	0x0160
        /*0016*/ 	.short	0x0418


	//----- nvinfo : EIATTR_CBANK_PARAM_SIZE
	.align		4
.L_390:
        /*0018*/ 	.byte	0x03, 0x19
        /*001a*/ 	.short	0x0418


	//----- nvinfo : EIATTR_KPARAM_INFO
	.align		4
        /*001c*/ 	.byte	0x04, 0x17
        /*001e*/ 	.short	(.L_392 - .L_391)
.L_391:
        /*0020*/ 	.word	0x00000000
        /*0024*/ 	.short	0x0000
        /*0026*/ 	.short	0x0000
        /*0028*/ 	.byte	0x00, 0xf0, 0x61, 0x10


	//----- nvinfo : EIATTR_MAXREG_COUNT
	.align		4
.L_392:
        /*002c*/ 	.byte	0x03, 0x1b
        /*002e*/ 	.short	0x00ff


	//----- nvinfo : EIATTR_NUM_BARRIERS
	.align		4
        /*0030*/ 	.byte	0x02, 0x4c
        /*0032*/ 	.byte	0x02
	.zero		1


	//----- nvinfo : EIATTR_MERCURY_ISA_VERSION
	.align		4
        /*0034*/ 	.byte	0x03, 0x5f
        /*0036*/ 	.short	0x0000


	//----- nvinfo : EIATTR_COOP_GROUP_MASK_REGIDS
	.align		4
        /*0038*/ 	.byte	0x04, 0x29
        /*003a*/ 	.short	(.L_394 - .L_393)


	//   ....[0]....
.L_393:
        /*003c*/ 	.word	0xffffffff


	//   ....[1]....
        /*0040*/ 	.word	0xffffffff


	//   ....[2]....
        /*0044*/ 	.word	0xffffffff


	//   ....[3]....
        /*0048*/ 	.word	0xffffffff


	//   ....[4]....
        /*004c*/ 	.word	0xffffffff


	//   ....[5]....
        /*0050*/ 	.word	0xffffffff


	//   ....[6]....
        /*0054*/ 	.word	0xffffffff


	//   ....[7]....
        /*0058*/ 	.word	0xffffffff


	//   ....[8]....
        /*005c*/ 	.word	0xffffffff


	//   ....[9]....
        /*0060*/ 	.word	0xffffffff


	//   ....[10]....
        /*0064*/ 	.word	0xffffffff


	//   ....[11]....
        /*0068*/ 	.word	0xffffffff


	//   ....[12]....
        /*006c*/ 	.word	0xffffffff


	//   ....[13]....
        /*0070*/ 	.word	0xffffffff


	//   ....[14]....
        /*0074*/ 	.word	0xffffffff


	//   ....[15]....
        /*0078*/ 	.word	0xffffffff


	//   ....[16]....
        /*007c*/ 	.word	0xffffffff


	//   ....[17]....
        /*0080*/ 	.word	0xffffffff


	//   ....[18]....
        /*0084*/ 	.word	0xffffffff


	//   ....[19]....
        /*0088*/ 	.word	0xffffffff


	//   ....[20]....
        /*008c*/ 	.word	0xffffffff


	//   ....[21]....
        /*0090*/ 	.word	0xffffffff


	//   ....[22]....
        /*0094*/ 	.word	0xffffffff


	//   ....[23]....
        /*0098*/ 	.word	0xffffffff


	//   ....[24]....
        /*009c*/ 	.word	0xffffffff


	//   ....[25]....
        /*00a0*/ 	.word	0xffffffff


	//   ....[26]....
        /*00a4*/ 	.word	0xffffffff


	//   ....[27]....
        /*00a8*/ 	.word	0xffffffff


	//   ....[28]....
        /*00ac*/ 	.word	0xffffffff


	//   ....[29]....
        /*00b0*/ 	.word	0xffffffff


	//   ....[30]....
        /*00b4*/ 	.word	0xffffffff


	//   ....[31]....
        /*00b8*/ 	.word	0xffffffff


	//   ....[32]....
        /*00bc*/ 	.word	0xffffffff


	//   ....[33]....
        /*00c0*/ 	.word	0xffffffff


	//   ....[34]....
        /*00c4*/ 	.word	0xffffffff


	//   ....[35]....
        /*00c8*/ 	.word	0xffffffff


	//   ....[36]....
        /*00cc*/ 	.word	0xffffffff


	//   ....[37]....
        /*00d0*/ 	.word	0xffffffff


	//   ....[38]....
        /*00d4*/ 	.word	0xffffffff


	//   ....[39]....
        /*00d8*/ 	.word	0xffffffff


	//   ....[40]....
        /*00dc*/ 	.word	0xffffffff


	//   ....[41]....
        /*00e0*/ 	.word	0xffffffff


	//   ....[42]....
        /*00e4*/ 	.word	0xffffffff


	//   ....[43]....
        /*00e8*/ 	.word	0xffffffff


	//   ....[44]....
        /*00ec*/ 	.word	0xffffffff


	//   ....[45]....
        /*00f0*/ 	.word	0xffffffff


	//   ....[46]....
        /*00f4*/ 	.word	0xffffffff


	//   ....[47]....
        /*00f8*/ 	.word	0xffffffff


	//   ....[48]....
        /*00fc*/ 	.word	0xffffffff


	//   ....[49]....
        /*0100*/ 	.word	0xffffffff


	//   ....[50]....
        /*0104*/ 	.word	0xffffffff


	//   ....[51]....
        /*0108*/ 	.word	0xffffffff


	//   ....[52]....
        /*010c*/ 	.word	0xffffffff


	//   ....[53]....
        /*0110*/ 	.word	0xffffffff


	//   ....[54]....
        /*0114*/ 	.word	0xffffffff


	//   ....[55]....
        /*0118*/ 	.word	0xffffffff


	//   ....[56]....
        /*011c*/ 	.word	0xffffffff


	//   ....[57]....
        /*0120*/ 	.word	0xffffffff


	//   ....[58]....
        /*0124*/ 	.word	0xffffffff


	//   ....[59]....
        /*0128*/ 	.word	0xffffffff


	//   ....[60]....
        /*012c*/ 	.word	0xffffffff


	//   ....[61]....
        /*0130*/ 	.word	0xffffffff


	//   ....[62]....
        /*0134*/ 	.word	0xffffffff


	//   ....[63]....
        /*0138*/ 	.word	0xffffffff


	//   ....[64]....
        /*013c*/ 	.word	0xffffffff


	//   ....[65]....
        /*0140*/ 	.word	0xffffffff


	//   ....[66]....
        /*0144*/ 	.word	0xffffffff


	//   ....[67]....
        /*0148*/ 	.word	0xffffffff


	//   ....[68]....
        /*014c*/ 	.word	0xffffffff


	//   ....[69]....
        /*0150*/ 	.word	0xffffffff


	//   ....[70]....
        /*0154*/ 	.word	0xffffffff


	//   ....[71]....
        /*0158*/ 	.word	0xffffffff


	//   ....[72]....
        /*015c*/ 	.word	0xffffffff


	//   ....[73]....
        /*0160*/ 	.word	0xffffffff


	//   ....[74]....
        /*0164*/ 	.word	0xffffffff


	//   ....[75]....
        /*0168*/ 	.word	0xffffffff


	//   ....[76]....
        /*016c*/ 	.word	0xffffffff


	//   ....[77]....
        /*0170*/ 	.word	0xffffffff


	//   ....[78]....
        /*0174*/ 	.word	0xffffffff


	//   ....[79]....
        /*0178*/ 	.word	0xffffffff


	//   ....[80]....
        /*017c*/ 	.word	0xffffffff


	//   ....[81]....
        /*0180*/ 	.word	0xffffffff


	//   ....[82]....
        /*0184*/ 	.word	0xffffffff


	//   ....[83]....
        /*0188*/ 	.word	0xffffffff


	//   ....[84]....
        /*018c*/ 	.word	0xffffffff


	//   ....[85]....
        /*0190*/ 	.word	0xffffffff


	//   ....[86]....
        /*0194*/ 	.word	0xffffffff


	//   ....[87]....
        /*0198*/ 	.word	0xffffffff


	//   ....[88]....
        /*019c*/ 	.word	0xffffffff


	//   ....[89]....
        /*01a0*/ 	.word	0xffffffff


	//   ....[90]....
        /*01a4*/ 	.word	0xffffffff


	//   ....[91]....
        /*01a8*/ 	.word	0xffffffff


	//   ....[92]....
        /*01ac*/ 	.word	0xffffffff


	//   ....[93]....
        /*01b0*/ 	.word	0xffffffff


	//   ....[94]....
        /*01b4*/ 	.word	0xffffffff


	//   ....[95]....
        /*01b8*/ 	.word	0xffffffff


	//   ....[96]....
        /*01bc*/ 	.word	0xffffffff


	//   ....[97]....
        /*01c0*/ 	.word	0xffffffff


	//   ....[98]....
        /*01c4*/ 	.word	0xffffffff


	//   ....[99]....
        /*01c8*/ 	.word	0xffffffff


	//   ....[100]....
        /*01cc*/ 	.word	0xffffffff


	//   ....[101]....
        /*01d0*/ 	.word	0xffffffff


	//   ....[102]....
        /*01d4*/ 	.word	0xffffffff


	//   ....[103]....
        /*01d8*/ 	.word	0xffffffff


	//   ....[104]....
        /*01dc*/ 	.word	0xffffffff


	//   ....[105]....
        /*01e0*/ 	.word	0xffffffff


	//   ....[106]....
        /*01e4*/ 	.word	0xffffffff


	//   ....[107]....
        /*01e8*/ 	.word	0xffffffff


	//   ....[108]....
        /*01ec*/ 	.word	0xffffffff


	//   ....[109]....
        /*01f0*/ 	.word	0xffffffff


	//   ....[110]....
        /*01f4*/ 	.word	0xffffffff


	//   ....[111]....
        /*01f8*/ 	.word	0xffffffff


	//   ....[112]....
        /*01fc*/ 	.word	0xffffffff


	//   ....[113]....
        /*0200*/ 	.word	0xffffffff


	//   ....[114]....
        /*0204*/ 	.word	0xffffffff


	//   ....[115]....
        /*0208*/ 	.word	0xffffffff


	//   ....[116]....
        /*020c*/ 	.word	0xffffffff


	//   ....[117]....
        /*0210*/ 	.word	0xffffffff


	//   ....[118]....
        /*0214*/ 	.word	0xffffffff


	//   ....[119]....
        /*0218*/ 	.word	0xffffffff


	//   ....[120]....
        /*021c*/ 	.word	0xffffffff


	//   ....[121]....
        /*0220*/ 	.word	0xffffffff


	//   ....[122]....
        /*0224*/ 	.word	0xffffffff


	//   ....[123]....
        /*0228*/ 	.word	0xffffffff


	//   ....[124]....
        /*022c*/ 	.word	0xffffffff


	//   ....[125]....
        /*0230*/ 	.word	0xffffffff


	//   ....[126]....
        /*0234*/ 	.word	0xffffffff


	//   ....[127]....
        /*0238*/ 	.word	0xffffffff


	//   ....[128]....
        /*023c*/ 	.word	0xffffffff


	//   ....[129]....
        /*0240*/ 	.word	0xffffffff


	//   ....[130]....
        /*0244*/ 	.word	0xffffffff


	//   ....[131]....
        /*0248*/ 	.word	0xffffffff


	//   ....[132]....
        /*024c*/ 	.word	0xffffffff


	//   ....[133]....
        /*0250*/ 	.word	0xffffffff


	//   ....[134]....
        /*0254*/ 	.word	0xffffffff


	//   ....[135]....
        /*0258*/ 	.word	0xffffffff


	//   ....[136]....
        /*025c*/ 	.word	0xffffffff


	//   ....[137]....
        /*0260*/ 	.word	0xffffffff


	//   ....[138]....
        /*0264*/ 	.word	0xffffffff


	//----- nvinfo : EIATTR_COOP_GROUP_INSTR_OFFSETS
	.align		4
.L_394:
        /*0268*/ 	.byte	0x04, 0x28
        /*026a*/ 	.short	(.L_396 - .L_395)


	//   ....[0]....
.L_395:
        /*026c*/ 	.word	0x00000090


	//   ....[1]....
        /*0270*/ 	.word	0x00008890


	//   ....[2]....
        /*0274*/ 	.word	0x000088b0


	//   ....[3]....
        /*0278*/ 	.word	0x00008ad0


	//   ....[4]....
        /*027c*/ 	.word	0x00008ae0


	//   ....[5]....
        /*0280*/ 	.word	0x00008cd0


	//   ....[6]....
        /*0284*/ 	.word	0x00008cf0


	//   ....[7]....
        /*0288*/ 	.word	0x00008ee0


	//   ....[8]....
        /*028c*/ 	.word	0x00008ef0


	//   ....[9]....
        /*0290*/ 	.word	0x0000ac00


	//   ....[10]....
        /*0294*/ 	.word	0x0000adb0


	//   ....[11]....
        /*0298*/ 	.word	0x0000b660


	//   ....[12]....
        /*029c*/ 	.word	0x0000b8a0


	//   ....[13]....
        /*02a0*/ 	.word	0x0000b9c0


	//   ....[14]....
        /*02a4*/ 	.word	0x0000bab0


	//   ....[15]....
        /*02a8*/ 	.word	0x0000dc20


	//   ....[16]....
        /*02ac*/ 	.word	0x0000dde0


	//   ....[17]....
        /*02b0*/ 	.word	0x0000e4f0


	//   ....[18]....
        /*02b4*/ 	.word	0x0000e5a0


	//   ....[19]....
        /*02b8*/ 	.word	0x0000e790


	//   ....[20]....
        /*02bc*/ 	.word	0x0000e8b0


	//   ....[21]....
        /*02c0*/ 	.word	0x000115c0


	//   ....[22]....
        /*02c4*/ 	.word	0x000115e0


	//   ....[23]....
        /*02c8*/ 	.word	0x00011620


	//   ....[24]....
        /*02cc*/ 	.word	0x00011630


	//   ....[25]....
        /*02d0*/ 	.word	0x00014420


	//   ....[26]....
        /*02d4*/ 	.word	0x000145e0


	//   ....[27]....
        /*02d8*/ 	.word	0x00014da0


	//   ....[28]....
        /*02dc*/ 	.word	0x00014f60


	//   ....[29]....
        /*02e0*/ 	.word	0x00014f70


	//   ....[30]....
        /*02e4*/ 	.word	0x00014fe0


	//   ....[31]....
        /*02e8*/ 	.word	0x00016760


	//   ....[32]....
        /*02ec*/ 	.word	0x00016790


	//   ....[33]....
        /*02f0*/ 	.word	0x000167a0


	//   ....[34]....
        /*02f4*/ 	.word	0x000167d0


	//   ....[35]....
        /*02f8*/ 	.word	0x00018120


	//   ....[36]....
        /*02fc*/ 	.word	0x00018160


	//   ....[37]....
        /*0300*/ 	.word	0x000181a0


	//   ....[38]....
        /*0304*/ 	.word	0x000181e0


	//   ....[39]....
        /*0308*/ 	.word	0x00018400


	//   ....[40]....
        /*030c*/ 	.word	0x00018410


	//   ....[41]....
        /*0310*/ 	.word	0x00018610


	//   ....[42]....
        /*0314*/ 	.word	0x00018640


	//   ....[43]....
        /*0318*/ 	.word	0x00018800


	//   ....[44]....
        /*031c*/ 	.word	0x00018830


	//   ....[45]....
        /*0320*/ 	.word	0x000189f0


	//   ....[46]....
        /*0324*/ 	.word	0x00018a10


	//   ....[47]....
        /*0328*/ 	.word	0x00019260


	//   ....[48]....
        /*032c*/ 	.word	0x00019280


	//   ....[49]....
        /*0330*/ 	.word	0x00019450


	//   ....[50]....
        /*0334*/ 	.word	0x00019460


	//   ....[51]....
        /*0338*/ 	.word	0x00019630


	//   ....[52]....
        /*033c*/ 	.word	0x00019650


	//   ....[53]....
        /*0340*/ 	.word	0x00019820


	//   ....[54]....
        /*0344*/ 	.word	0x00019830


	//   ....[55]....
        /*0348*/ 	.word	0x00019a40


	//   ....[56]....
        /*034c*/ 	.word	0x00019ac0


	//   ....[57]....
        /*0350*/ 	.word	0x00019b30


	//   ....[58]....
        /*0354*/ 	.word	0x00019ba0


	//   ....[59]....
        /*0358*/ 	.word	0x00019c10


	//   ....[60]....
        /*035c*/ 	.word	0x00019c90


	//   ....[61]....
        /*0360*/ 	.word	0x00019d00


	//   ....[62]....
        /*0364*/ 	.word	0x00019d70


	//   ....[63]....
        /*0368*/ 	.word	0x00019db0


	//   ....[64]....
        /*036c*/ 	.word	0x00019df0


	//   ....[65]....
        /*0370*/ 	.word	0x00019e40


	//   ....[66]....
        /*0374*/ 	.word	0x00019e90


	//   ....[67]....
        /*0378*/ 	.word	0x00019f00


	//   ....[68]....
        /*037c*/ 	.word	0x00019f80


	//   ....[69]....
        /*0380*/ 	.word	0x0001a000


	//   ....[70]....
        /*0384*/ 	.word	0x0001a070


	//   ....[71]....
        /*0388*/ 	.word	0x0001a0f0


	//   ....[72]....
        /*038c*/ 	.word	0x0001a170


	//   ....[73]....
        /*0390*/ 	.word	0x0001a1f0


	//   ....[74]....
        /*0394*/ 	.word	0x0001a260


	//   ....[75]....
        /*0398*/ 	.word	0x0001a650


	//   ....[76]....
        /*039c*/ 	.word	0x0001a670


	//   ....[77]....
        /*03a0*/ 	.word	0x0001a680


	//   ....[78]....
        /*03a4*/ 	.word	0x0001a690


	//   ....[79]....
        /*03a8*/ 	.word	0x0001ac00


	//   ....[80]....
        /*03ac*/ 	.word	0x0001ac10


	//   ....[81]....
        /*03b0*/ 	.word	0x0001ac20


	//   ....[82]....
        /*03b4*/ 	.word	0x0001ac30


	//   ....[83]....
        /*03b8*/ 	.word	0x0001b130


	//   ....[84]....
        /*03bc*/ 	.word	0x0001b150


	//   ....[85]....
        /*03c0*/ 	.word	0x0001b160


	//   ....[86]....
        /*03c4*/ 	.word	0x0001b170


	//   ....[87]....
        /*03c8*/ 	.word	0x0001b690


	//   ....[88]....
        /*03cc*/ 	.word	0x0001b6f0


	//   ....[89]....
        /*03d0*/ 	.word	0x0001b710


	//   ....[90]....
        /*03d4*/ 	.word	0x0001b720


	//   ....[91]....
        /*03d8*/ 	.word	0x0001ef20


	//   ....[92]....
        /*03dc*/ 	.word	0x0001ef40


	//   ....[93]....
        /*03e0*/ 	.word	0x0001ef50


	//   ....[94]....
        /*03e4*/ 	.word	0x0001ef60


	//   ....[95]....
        /*03e8*/ 	.word	0x0001f3b0


	//   ....[96]....
        /*03ec*/ 	.word	0x0001f3c0


	//   ....[97]....
        /*03f0*/ 	.word	0x0001f3d0


	//   ....[98]....
        /*03f4*/ 	.word	0x0001f3e0


	//   ....[99]....
        /*03f8*/ 	.word	0x0001f7c0


	//   ....[100]....
        /*03fc*/ 	.word	0x0001f7e0


	//   ....[101]....
        /*0400*/ 	.word	0x0001f7f0


	//   ....[102]....
        /*0404*/ 	.word	0x0001f800


	//   ....[103]....
        /*0408*/ 	.word	0x0001fbf0


	//   ....[104]....
        /*040c*/ 	.word	0x0001fc50


	//   ....[105]....
        /*0410*/ 	.word	0x0001fc70


	//   ....[106]....
        /*0414*/ 	.word	0x0001fc80


	//   ....[107]....
        /*0418*/ 	.word	0x000238b0


	//   ....[108]....
        /*041c*/ 	.word	0x00023930


	//   ....[109]....
        /*0420*/ 	.word	0x000239a0


	//   ....[110]....
        /*0424*/ 	.word	0x00023a10


	//   ....[111]....
        /*0428*/ 	.word	0x00023a80


	//   ....[112]....
        /*042c*/ 	.word	0x00023af0


	//   ....[113]....
        /*0430*/ 	.word	0x00023b70


	//   ....[114]....
        /*0434*/ 	.word	0x00023be0


	//   ....[115]....
        /*0438*/ 	.word	0x00023c50


	//   ....[116]....
        /*043c*/ 	.word	0x00023cd0


	//   ....[117]....
        /*0440*/ 	.word	0x00023d40


	//   ....[118]....
        /*0444*/ 	.word	0x00023db0


	//   ....[119]....
        /*0448*/ 	.word	0x00023e20


	//   ....[120]....
        /*044c*/ 	.word	0x00023ea0


	//   ....[121]....
        /*0450*/ 	.word	0x00023f20


	//   ....[122]....
        /*0454*/ 	.word	0x00023f90


	//   ....[123]....
        /*0458*/ 	.word	0x00024000


	//   ....[124]....
        /*045c*/ 	.word	0x00024080


	//   ....[125]....
        /*0460*/ 	.word	0x000240f0


	//   ....[126]....
        /*0464*/ 	.word	0x00024160


	//   ....[127]....
        /*0468*/ 	.word	0x000241d0


	//   ....[128]....
        /*046c*/ 	.word	0x00024240


	//   ....[129]....
        /*0470*/ 	.word	0x000242c0


	//   ....[130]....
        /*0474*/ 	.word	0x00024330


	//   ....[131]....
        /*0478*/ 	.word	0x000243a0


	//   ....[132]....
        /*047c*/ 	.word	0x00024420


	//   ....[133]....
        /*0480*/ 	.word	0x00024490


	//   ....[134]....
        /*0484*/ 	.word	0x00024500


	//   ....[135]....
        /*0488*/ 	.word	0x00024570


	//   ....[136]....
        /*048c*/ 	.word	0x000245f0


	//   ....[137]....
        /*0490*/ 	.word	0x00024670


	//   ....[138]....
        /*0494*/ 	.word	0x000246e0


	//----- nvinfo : EIATTR_EXIT_INSTR_OFFSETS
	.align		4
.L_396:
        /*0498*/ 	.byte	0x04, 0x1c
        /*049a*/ 	.short	(.L_398 - .L_397)


	//   ....[0]....
.L_397:
        /*049c*/ 	.word	0x00000320


	//   ....[1]....
        /*04a0*/ 	.word	0x00018a20


	//   ....[2]....
        /*04a4*/ 	.word	0x00018b60


	//   ....[3]....
        /*04a8*/ 	.word	0x00018bc0


	//   ....[4]....
        /*04ac*/ 	.word	0x00019870


	//   ....[5]....
        /*04b0*/ 	.word	0x00019980


	//   ....[6]....
        /*04b4*/ 	.word	0x000199e0


	//----- nvinfo : EIATTR_CTAIDZ_USED
	.align		4
.L_398:
        /*04b8*/ 	.byte	0x01, 0x04
	.zero		2


	//----- nvinfo : EIATTR_MAX_THREADS
	.align		4
        /*04bc*/ 	.byte	0x04, 0x05
        /*04be*/ 	.short	(.L_400 - .L_399)
.L_399:
        /*04c0*/ 	.word	0x00000100
        /*04c4*/ 	.word	0x00000001
        /*04c8*/ 	.word	0x00000001


	//----- nvinfo : EIATTR_CRS_STACK_SIZE
	.align		4
.L_400:
        /*04cc*/ 	.byte	0x04, 0x1e
        /*04ce*/ 	.short	(.L_402 - .L_401)
.L_401:
        /*04d0*/ 	.word	0x00000000
.L_402:


//--------------------- .nv.info._ZN7cutlass13device_kernelIN5flash19enable_sm80_to_sm89INS1_16FlashAttnFwdSm80INS1_25CollectiveMainloopFwdSm80ILi8ELi1ELb0EN4cute5tupleIJNS5_1CILi128EEENS7_ILi96EEENS7_ILi256EEEEEELi256ENS_6half_tEfNS_4arch4Sm80ELb1ELb0ELb1ELb0ELb0ELb0ELb1ELb0EEENS1_21CollectiveEpilogueFwdINS6_IJS8_SA_S9_EEENS6_IJNS7_ILi1EEESI_SI_EEESC_SE_Li256ELb0ELb1ELb0ELb0EEENS1_30DynamicPersistentTileSchedulerILi256ELi256ELb0ELb1ELb0EEEEEEEEEvNT_6ParamsE --------------------------
	.section	.nv.info._ZN7cutlass13device_kernelIN5flash19enable_sm80_to_sm89INS1_16FlashAttnFwdSm80INS1_25CollectiveMainloopFwdSm80ILi8ELi1ELb0EN4cute5tupleIJNS5_1CILi128EEENS7_ILi96EEENS7_ILi256EEEEEELi256ENS_6half_tEfNS_4arch4Sm80ELb1ELb0ELb1ELb0ELb0ELb0ELb1ELb0EEENS1_21CollectiveEpilogueFwdINS6_IJS8_SA_S9_EEENS6_IJNS7_ILi1EEESI_SI_EEESC_SE_Li256ELb0ELb1ELb0ELb0EEENS1_30DynamicPersistentTileSchedulerILi256ELi256ELb0ELb1ELb0EEEEEEEEEvNT_6ParamsE,"",@"SHT_CUDA_INFO"
	.sectionflags	@""
	.align	4


	//----- nvinfo : EIATTR_CUDA_API_VERSION
	.align		4
        /*0000*/ 	.byte	0x04, 0x37
        /*0002*/ 	.short	(.L_404 - .L_403)
.L_403:
        /*0004*/ 	.word	0x00000082


	//----- nvinfo : EIATTR_SW2861232_WAR
	.align		4
.L_404:
        /*0008*/ 	.byte	0x01, 0x35
	.zero		2


	//----- nvinfo : EIATTR_PARAM_CBANK
	.align		4
        /*000c*/ 	.byte	0x04, 0x0a
        /*000e*/ 	.short	(.L_406 - .L_405)
	.align		4
.L_405:
        /*0010*/ 	.word	index@(.nv.constant0._ZN7cutlass13device_kernelIN5flash19enable_sm80_to_sm89INS1_16FlashAttnFwdSm80INS1_25CollectiveMainloopFwdSm80ILi8ELi1ELb0EN4cute5tupleIJNS5_1CILi128EEENS7_ILi96EEENS7_ILi256EEEEEELi256ENS_6half_tEfNS_4arch4Sm80ELb1ELb0ELb1ELb0ELb0ELb0ELb1ELb0EEENS1_21CollectiveEpilogueFwdINS6_IJS8_SA_S9_EEENS6_IJNS7_ILi1EEESI_SI_EEESC_SE_Li256ELb0ELb1ELb0ELb0EEENS1_30DynamicPersistentTileSchedulerILi256ELi256ELb0ELb1ELb0EEEEEEEEEvNT_6ParamsE)
        /*0014*/ 	.short	0x0160
        /*0016*/ 	.short	0x0428


	//----- nvinfo : EIATTR_CBANK_PARAM_SIZE
	.align		4
.L_406:
        /*0018*/ 	.byte	0x03, 0x19
        /*001a*/ 	.short	0x0428


	//----- nvinfo : EIATTR_KPARAM_INFO
	.align		4
        /*001c*/ 	.byte	0x04, 0x17
        /*001e*/ 	.short	(.L_408 - .L_407)
.L_407:
        /*0020*/ 	.word	0x00000000
        /*0024*/ 	.short	0x0000
        /*0026*/ 	.short	0x0000
        /*0028*/ 	.byte	0x00, 0xf0, 0xa1, 0x10


	//----- nvinfo : EIATTR_MAXREG_COUNT
	.align		4
.L_408:
        /*002c*/ 	.byte	0x03, 0x1b
        /*002e*/ 	.short	0x00ff


	//----- nvinfo : EIATTR_NUM_BARRIERS
	.align		4
        /*0030*/ 	.byte	0x02, 0x4c
        /*0032*/ 	.byte	0x06
	.zero		1


	//----- nvinfo : EIATTR_ANNOTATIONS
	.align		4
        /*0034*/ 	.byte	0x04, 0x55
        /*0036*/ 	.short	(.L_410 - .L_409)


	//   ....[0]....
.L_409:
        /* <DEDUP_REMOVED lines=90> */


	//----- nvinfo : EIATTR_MERCURY_ISA_VERSION
	.align		4
.L_410:
        /*05c0*/ 	.byte	0x03, 0x5f
        /*05c2*/ 	.short	0x0000


	//----- nvinfo : EIATTR_INT_WARP_WIDE_INSTR_OFFSETS
	.align		4
        /*05c4*/ 	.byte	0x04, 0x31
        /*05c6*/ 	.short	(.L_412 - .L_411)


	//   ....[0]....
.L_411:
        /*05c8*/ 	.word	0x00012c90


	//   ....[1]....
        /*05cc*/ 	.word	0x00012d10


	//----- nvinfo : EIATTR_COOP_GROUP_MASK_REGIDS
	.align		4
.L_412:
        /*05d0*/ 	.byte	0x04, 0x29
        /*05d2*/ 	.short	(.L_414 - .L_413)


	//   ....[0]....
.L_413:
        /*05d4*/ 	.word	0xffffffff


	//   ....[1]....
        /*05d8*/ 	.word	0xffffffff


	//   ....[2]....
        /*05dc*/ 	.word	0xffffffff


	//   ....[3]....
        /*05e0*/ 	.word	0xffffffff


	//   ....[4]....
        /*05e4*/ 	.word	0xffffffff


	//   ....[5]....
        /*05e8*/ 	.word	0xffffffff


	//   ....[6]....
        /*05ec*/ 	.word	0xffffffff


	//   ....[7]....
        /*05f0*/ 	.word	0xffffffff


	//   ....[8]....
        /*05f4*/ 	.word	0xffffffff


	//   ....[9]....
        /*05f8*/ 	.word	0xffffffff


	//   ....[10]....
        /*05fc*/ 	.word	0xffffffff


	//   ....[11]....
        /*0600*/ 	.word	0xffffffff


	//   ....[12]....
        /*0604*/ 	.word	0xffffffff


	//   ....[13]....
        /*0608*/ 	.word	0xffffffff


	//   ....[14]....
        /*060c*/ 	.word	0xffffffff


	//   ....[15]....
        /*0610*/ 	.word	0xffffffff


	//   ....[16]....
        /*0614*/ 	.word	0xffffffff


	//   ....[17]....
        /*0618*/ 	.word	0xffffffff


	//   ....[18]....
        /*061c*/ 	.word	0xffffffff


	//   ....[19]....
        /*0620*/ 	.word	0xffffffff


	//   ....[20]....
        /*0624*/ 	.word	0xffffffff


	//   ....[21]....
        /*0628*/ 	.word	0xffffffff


	//   ....[22]....
        /*062c*/ 	.word	0xffffffff


	//   ....[23]....
        /*0630*/ 	.word	0xffffffff


	//   ....[24]....
        /*0634*/ 	.word	0xffffffff


	//   ....[25]....
        /*0638*/ 	.word	0xffffffff


	//   ....[26]....
        /*063c*/ 	.word	0xffffffff


	//   ....[27]....
        /*0640*/ 	.word	0xffffffff


	//   ....[28]....
        /*0644*/ 	.word	0xffffffff


	//   ....[29]....
        /*0648*/ 	.word	0xffffffff


	//   ....[30]....
        /*064c*/ 	.word	0xffffffff


	//   ....[31]....
        /*0650*/ 	.word	0xffffffff


	//   ....[32]....
        /*0654*/ 	.word	0xffffffff


	//   ....[33]....
        /*0658*/ 	.word	0xffffffff


	//   ....[34]....
        /*065c*/ 	.word	0xffffffff


	//   ....[35]....
        /*0660*/ 	.word	0xffffffff


	//   ....[36]....
        /*0664*/ 	.word	0xffffffff


	//   ....[37]....
        /*0668*/ 	.word	0xffffffff


	//   ....[38]....
        /*066c*/ 	.word	0xffffffff


	//   ....[39]....
        /*0670*/ 	.word	0xffffffff


	//   ....[40]....
        /*0674*/ 	.word	0xffffffff


	//   ....[41]....
        /*0678*/ 	.word	0xffffffff


	//   ....[42]....
        /*067c*/ 	.word	0xffffffff


	//   ....[43]....
        /*0680*/ 	.word	0xffffffff


	//   ....[44]....
        /*0684*/ 	.word	0xffffffff


	//   ....[45]....
        /*0688*/ 	.word	0xffffffff


	//   ....[46]....
        /*068c*/ 	.word	0xffffffff


	//   ....[47]....
        /*0690*/ 	.word	0xffffffff


	//   ....[48]....
        /*0694*/ 	.word	0xffffffff


	//   ....[49]....
        /*0698*/ 	.word	0xffffffff


	//   ....[50]....
        /*069c*/ 	.word	0xffffffff


	//   ....[51]....
        /*06a0*/ 	.word	0xffffffff


	//   ....[52]....
        /*06a4*/ 	.word	0xffffffff


	//   ....[53]....
        /*06a8*/ 	.word	0xffffffff


	//   ....[54]....
        /*06ac*/ 	.word	0xffffffff


	//   ....[55]....
        /*06b0*/ 	.word	0xffffffff


	//   ....[56]....
        /*06b4*/ 	.word	0xffffffff


	//   ....[57]....
        /*06b8*/ 	.word	0xffffffff


	//   ....[58]....
        /*06bc*/ 	.word	0xffffffff


	//   ....[59]....
        /*06c0*/ 	.word	0xffffffff


	//   ....[60]....
        /*06c4*/ 	.word	0xffffffff


	//   ....[61]....
        /*06c8*/ 	.word	0xffffffff


	//   ....[62]....
        /*06cc*/ 	.word	0xffffffff


	//   ....[63]....
        /*06d0*/ 	.word	0xffffffff


	//   ....[64]....
        /*06d4*/ 	.word	0xffffffff


	//   ....[65]....
        /*06d8*/ 	.word	0xffffffff


	//   ....[66]....
        /*06dc*/ 	.word	0xffffffff


	//   ....[67]....
        /*06e0*/ 	.word	0xffffffff


	//   ....[68]....
        /*06e4*/ 	.word	0xffffffff


	//   ....[69]....
        /*06e8*/ 	.word	0xffffffff


	//   ....[70]....
        /*06ec*/ 	.word	0xffffffff


	//   ....[71]....
        /*06f0*/ 	.word	0xffffffff


	//   ....[72]....
        /*06f4*/ 	.word	0xffffffff


	//----- nvinfo : EIATTR_COOP_GROUP_INSTR_OFFSETS
	.align		4
.L_414:
        /*06f8*/ 	.byte	0x04, 0x28
        /*06fa*/ 	.short	(.L_416 - .L_415)


	//   ....[0]....
.L_415:
        /*06fc*/ 	.word	0x00000050


	//   ....[1]....
        /*0700*/ 	.word	0x00000060


	//   ....[2]....
        /*0704*/ 	.word	0x00001ac0


	//   ....[3]....
        /*0708*/ 	.word	0x00001ae0


	//   ....[4]....
        /*070c*/ 	.word	0x00001cd0


	//   ....[5]....
        /*0710*/ 	.word	0x00001ce0


	//   ....[6]....
        /*0714*/ 	.word	0x00001ec0


	//   ....[7]....
        /*0718*/ 	.word	0x00001ee0


	//   ....[8]....
        /*071c*/ 	.word	0x000020c0


	//   ....[9]....
        /*0720*/ 	.word	0x000020d0


	//   ....[10]....
        /*0724*/ 	.word	0x00004710


	//   ....[11]....
        /*0728*/ 	.word	0x00004740


	//   ....[12]....
        /*072c*/ 	.word	0x00004fe0


	//   ....[13]....
        /*0730*/ 	.word	0x00005110


	//   ....[14]....
        /*0734*/ 	.word	0x00005120


	//   ....[15]....
        /*0738*/ 	.word	0x00005170


	//   ....[16]....
        /*073c*/ 	.word	0x00008870


	//   ....[17]....
        /*0740*/ 	.word	0x000097f0


	//   ....[18]....
        /*0744*/ 	.word	0x0000a790


	//   ....[19]....
        /*0748*/ 	.word	0x0000a7a0


	//   ....[20]....
        /*074c*/ 	.word	0x0000a800


	//   ....[21]....
        /*0750*/ 	.word	0x0000a810


	//   ....[22]....
        /*0754*/ 	.word	0x0000f360


	//   ....[23]....
        /*0758*/ 	.word	0x0000f3b0


	//   ....[24]....
        /*075c*/ 	.word	0x0000f3d0


	//   ....[25]....
        /*0760*/ 	.word	0x0000f3f0


	//   ....[26]....
        /*0764*/ 	.word	0x00012240


	//   ....[27]....
        /*0768*/ 	.word	0x00012290


	//   ....[28]....
        /*076c*/ 	.word	0x000122b0


	//   ....[29]....
        /*0770*/ 	.word	0x000122d0


	//   ....[30]....
        /*0774*/ 	.word	0x000136e0


	//   ....[31]....
        /*0778*/ 	.word	0x00013a70


	//   ....[32]....
        /*077c*/ 	.word	0x00013aa0


	//   ....[33]....
        /*0780*/ 	.word	0x00013ac0


	//   ....[34]....
        /*0784*/ 	.word	0x00013af0


	//   ....[35]....
        /*0788*/ 	.word	0x00013d70


	//   ....[36]....
        /*078c*/ 	.word	0x00013d90


	//   ....[37]....
        /*0790*/ 	.word	0x00013f10


	//   ....[38]....
        /*0794*/ 	.word	0x00013f40


	//   ....[39]....
        /*0798*/ 	.word	0x00014080


	//   ....[40]....
        /*079c*/ 	.word	0x000140b0


	//   ....[41]....
        /*07a0*/ 	.word	0x000141e0


	//   ....[42]....
        /*07a4*/ 	.word	0x000141f0


	//   ....[43]....
        /*07a8*/ 	.word	0x00014800


	//   ....[44]....
        /*07ac*/ 	.word	0x00014820


	//   ....[45]....
        /*07b0*/ 	.word	0x00014a10


	//   ....[46]....
        /*07b4*/ 	.word	0x00014a20


	//   ....[47]....
        /*07b8*/ 	.word	0x00014c00


	//   ....[48]....
        /*07bc*/ 	.word	0x00014c20


	//   ....[49]....
        /*07c0*/ 	.word	0x00014e00


	//   ....[50]....
        /*07c4*/ 	.word	0x00014e10


	//   ....[51]....
        /*07c8*/ 	.word	0x00015050


	//   ....[52]....
        /*07cc*/ 	.word	0x00015160


	//   ....[53]....
        /*07d0*/ 	.word	0x000151d0


	//   ....[54]....
        /*07d4*/ 	.word	0x00015230


	//   ....[55]....
        /*07d8*/ 	.word	0x00015290


	//   ....[56]....
        /*07dc*/ 	.word	0x000152f0


	//   ....[57]....
        /*07e0*/ 	.word	0x00015360


	//   ....[58]....
        /*07e4*/ 	.word	0x000153c0


	//   ....[59]....
        /*07e8*/ 	.word	0x00015420


	//   ....[60]....
        /*07ec*/ 	.word	0x00015470


	//   ....[61]....
        /*07f0*/ 	.word	0x000154d0


	//   ....[62]....
        /*07f4*/ 	.word	0x00015520


	//   ....[63]....
        /*07f8*/ 	.word	0x00015570


	//   ....[64]....
        /*07fc*/ 	.word	0x000155e0


	//   ....[65]....
        /*0800*/ 	.word	0x00015650


	//   ....[66]....
        /*0804*/ 	.word	0x000156b0


	//   ....[67]....
        /*0808*/ 	.word	0x00015710


	//   ....[68]....
        /*080c*/ 	.word	0x00015770


	//   ....[69]....
        /*0810*/ 	.word	0x000157e0


	//   ....[70]....
        /*0814*/ 	.word	0x00015840


	//   ....[71]....
        /*0818*/ 	.word	0x000158a0


	//   ....[72]....
        /*081c*/ 	.word	0x00015900


	//----- nvinfo : EIATTR_EXIT_INSTR_OFFSETS
	.align		4
.L_416:
        /*0820*/ 	.byte	0x04, 0x1c
        /*0822*/ 	.short	(.L_418 - .L_417)


	//   ....[0]....
.L_417:
        /*0824*/ 	.word	0x000000b0


	//   ....[1]....
        /*0828*/ 	.word	0x00015110


	//----- nvinfo : EIATTR_MAX_THREADS
	.align		4
.L_418:
        /*082c*/ 	.byte	0x04, 0x05
        /*082e*/ 	.short	(.L_420 - .L_419)
.L_419:
        /*0830*/ 	.word	0x00000100
        /*0834*/ 	.word	0x00000001
        /*0838*/ 	.word	0x00000001


	//----- nvinfo : EIATTR_CRS_STACK_SIZE
	.align		4
.L_420:
        /*083c*/ 	.byte	0x04, 0x1e
        /*083e*/ 	.short	(.L_422 - .L_421)
.L_421:
        /*0840*/ 	.word	0x00000000
.L_422:


//--------------------- .nv.info._ZN7cutlass13device_kernelIN5flash19enable_sm80_to_sm89INS1_16FlashAttnFwdSm80INS1_25CollectiveMainloopFwdSm80ILi8ELi1ELb0EN4cute5tupleIJNS5_1CILi128EEENS7_ILi96EEENS7_ILi256EEEEEELi256ENS_6half_tEfNS_4arch4Sm80ELb1ELb0ELb1ELb1ELb0ELb0ELb1ELb0EEENS1_21CollectiveEpilogueFwdINS6_IJS8_SA_S9_EEENS6_IJNS7_ILi1EEESI_SI_EEESC_SE_Li256ELb1ELb1ELb0ELb0EEENS1_19SingleTileSchedulerILb1ELb0ELb1ELi128EEEEEEEEEvNT_6ParamsE --------------------------
	.section	.nv.info._ZN7cutlass13device_kernelIN5flash19enable_sm80_to_sm89INS1_16FlashAttnFwdSm80INS1_25CollectiveMainloopFwdSm80ILi8ELi1ELb0EN4cute5tupleIJNS5_1CILi128EEENS7_ILi96EEENS7_ILi256EEEEEELi256ENS_6half_tEfNS_4arch4Sm80ELb1ELb0ELb1ELb1ELb0ELb0ELb1ELb0EEENS1_21CollectiveEpilogueFwdINS6_IJS8_SA_S9_EEENS6_IJNS7_ILi1EEESI_SI_EEESC_SE_Li256ELb1ELb1ELb0ELb0EEENS1_19SingleTileSchedulerILb1ELb0ELb1ELi128EEEEEEEEEvNT_6ParamsE,"",@"SHT_CUDA_INFO"
	.sectionflags	@""
	.align	4


	//----- nvinfo : EIATTR_CUDA_API_VERSION
	.align		4
        /*0000*/ 	.byte	0x04, 0x37
        /*0002*/ 	.short	(.L_424 - .L_423)
.L_423:
        /*0004*/ 	.word	0x00000082


	//----- nvinfo : EIATTR_SW2861232_WAR
	.align		4
.L_424:
        /*0008*/ 	.byte	0x01, 0x35
	.zero		2


	//----- nvinfo : EIATTR_PARAM_CBANK
	.align		4
        /*000c*/ 	.byte	0x04, 0x0a
        /*000e*/ 	.short	(.L_426 - .L_425)
	.align		4
.L_425:
        /*0010*/ 	.word	index@(.nv.constant0._ZN7cutlass13device_kernelIN5flash19enable_sm80_to_sm89INS1_16FlashAttnFwdSm80INS1_25CollectiveMainloopFwdSm80ILi8ELi1ELb0EN4cute5tupleIJNS5_1CILi128EEENS7_ILi96EEENS7_ILi256EEEEEELi256ENS_6half_tEfNS_4arch4Sm80ELb1ELb0ELb1ELb1ELb0ELb0ELb1ELb0EEENS1_21CollectiveEpilogueFwdINS6_IJS8_SA_S9_EEENS6_IJNS7_ILi1EEESI_SI_EEESC_SE_Li256ELb1ELb1ELb0ELb0EEENS1_19SingleTileSchedulerILb1ELb0ELb1ELi128EEEEEEEEEvNT_6ParamsE)
        /*0014*/ 	.short	0x0160
        /*0016*/ 	.short	0x0418


	//----- nvinfo : EIATTR_CBANK_PARAM_SIZE
	.align		4
.L_426:
        /*0018*/ 	.byte	0x03, 0x19
        /*001a*/ 	.short	0x0418


	//----- nvinfo : EIATTR_KPARAM_INFO
	.align		4
        /*001c*/ 	.byte	0x04, 0x17
        /*001e*/ 	.short	(.L_428 - .L_427)
.L_427:
        /*0020*/ 	.word	0x00000000
        /*0024*/ 	.short	0x0000
        /*0026*/ 	.short	0x0000
        /*0028*/ 	.byte	0x00, 0xf0, 0x61, 0x10


	//----- nvinfo : EIATTR_MAXREG_COUNT
	.align		4
.L_428:
        /*002c*/ 	.byte	0x03, 0x1b
        /*002e*/ 	.short	0x00ff


	//----- nvinfo : EIATTR_NUM_BARRIERS
	.align		4
        /*0030*/ 	.byte	0x02, 0x4c
        /*0032*/ 	.byte	0x02
	.zero		1


	//----- nvinfo : EIATTR_ANNOTATIONS
	.align		4
        /*0034*/ 	.byte	0x04, 0x55
        /*0036*/ 	.short	(.L_430 - .L_429)


	//   ....[0]....
.L_429:
        /* <DEDUP_REMOVED lines=27> */


	//----- nvinfo : EIATTR_MERCURY_ISA_VERSION
	.align		4
.L_430:
        /*01d8*/ 	.byte	0x03, 0x5f
        /*01da*/ 	.short	0x0000


	//----- nvinfo : EIATTR_COOP_GROUP_MASK_REGIDS
	.align		4
        /*01dc*/ 	.byte	0x04, 0x29
        /*01de*/ 	.short	(.L_432 - .L_431)


	//   ....[0]....
.L_431:
        /*01e0*/ 	.word	0xffffffff


	//   ....[1]....
        /*01e4*/ 	.word	0xffffffff


	//   ....[2]....
        /*01e8*/ 	.word	0xffffffff


	//   ....[3]....
        /*01ec*/ 	.word	0xffffffff


	//   ....[4]....
        /*01f0*/ 	.word	0xffffffff


	//   ....[5]....
        /*01f4*/ 	.word	0xffffffff


	//   ....[6]....
        /*01f8*/ 	.word	0xffffffff


	//   ....[7]....
        /*01fc*/ 	.word	0xffffffff


	//   ....[8]....
        /*0200*/ 	.word	0xffffffff


	//   ....[9]....
        /*0204*/ 	.word	0xffffffff


	//   ....[10]....
        /*0208*/ 	.word	0xffffffff


	//   ....[11]....
        /*020c*/ 	.word	0xffffffff


	//   ....[12]....
        /*0210*/ 	.word	0xffffffff


	//   ....[13]....
        /*0214*/ 	.word	0xffffffff


	//   ....[14]....
        /*0218*/ 	.word	0xffffffff


	//   ....[15]....
        /*021c*/ 	.word	0xffffffff


	//   ....[16]....
        /*0220*/ 	.word	0xffffffff


	//   ....[17]....
        /*0224*/ 	.word	0xffffffff


	//   ....[18]....
        /*0228*/ 	.word	0xffffffff


	//   ....[19]....
        /*022c*/ 	.word	0xffffffff


	//   ....[20]....
        /*0230*/ 	.word	0xffffffff


	//   ....[21]....
        /*0234*/ 	.word	0xffffffff


	//   ....[22]....
        /*0238*/ 	.word	0xffffffff


	//   ....[23]....
        /*023c*/ 	.word	0xffffffff


	//   ....[24]....
        /*0240*/ 	.word	0xffffffff


	//   ....[25]....
        /*0244*/ 	.word	0xffffffff


	//   ....[26]....
        /*0248*/ 	.word	0xffffffff


	//   ....[27]....
        /*024c*/ 	.word	0xffffffff


	//   ....[28]....
        /*0250*/ 	.word	0xffffffff


	//   ....[29]....
        /*0254*/ 	.word	0xffffffff


	//   ....[30]....
        /*0258*/ 	.word	0xffffffff


	//   ....[31]....
        /*025c*/ 	.word	0xffffffff


	//   ....[32]....
        /*0260*/ 	.word	0xffffffff


	//   ....[33]....
        /*0264*/ 	.word	0xffffffff


	//   ....[34]....
        /*0268*/ 	.word	0xffffffff


	//   ....[35]....
        /*026c*/ 	.word	0xffffffff


	//   ....[36]....
        /*0270*/ 	.word	0xffffffff


	//   ....[37]....
        /*0274*/ 	.word	0xffffffff


	//   ....[38]....
        /*0278*/ 	.word	0xffffffff


	//   ....[39]....
        /*027c*/ 	.word	0xffffffff


	//   ....[40]....
        /*0280*/ 	.word	0xffffffff


	//   ....[41]....
        /*0284*/ 	.word	0xffffffff


	//   ....[42]....
        /*0288*/ 	.word	0xffffffff


	//   ....[43]....
        /*028c*/ 	.word	0xffffffff


	//   ....[44]....
        /*0290*/ 	.word	0xffffffff


	//   ....[45]....
        /*0294*/ 	.word	0xffffffff


	//   ....[46]....
        /*0298*/ 	.word	0xffffffff


	//   ....[47]....
        /*029c*/ 	.word	0xffffffff


	//   ....[48]....
        /*02a0*/ 	.word	0xffffffff


	//----- nvinfo : EIATTR_COOP_GROUP_INSTR_OFFSETS
	.align		4
.L_432:
        /*02a4*/ 	.byte	0x04, 0x28
        /*02a6*/ 	.short	(.L_434 - .L_433)


	//   ....[0]....
.L_433:
        /*02a8*/ 	.word	0x00000090


	//   ....[1]....
        /*02ac*/ 	.word	0x00001270


	//   ....[2]....
        /*02b0*/ 	.word	0x000012e0


	//   ....[3]....
        /*02b4*/ 	.word	0x000015e0


	//   ....[4]....
        /*02b8*/ 	.word	0x00001660


	//   ....[5]....
        /*02bc*/ 	.word	0x00001930


	//   ....[6]....
        /*02c0*/ 	.word	0x00001960


	//   ....[7]....
        /*02c4*/ 	.word	0x00001b50


	//   ....[8]....
        /*02c8*/ 	.word	0x00001b90


	//   ....[9]....
        /*02cc*/ 	.word	0x00004600


	//   ....[10]....
        /*02d0*/ 	.word	0x00004620


	//   ....[11]....
        /*02d4*/ 	.word	0x00004fc0


	//   ....[12]....
        /*02d8*/ 	.word	0x00005110


	//   ....[13]....
        /*02dc*/ 	.word	0x00005120


	//   ....[14]....
        /*02e0*/ 	.word	0x00005170


	//   ....[15]....
        /*02e4*/ 	.word	0x0000a270


	//   ....[16]....
        /*02e8*/ 	.word	0x0000a290


	//   ....[17]....
        /*02ec*/ 	.word	0x0000aed0


	//   ....[18]....
        /*02f0*/ 	.word	0x0000af70


	//   ....[19]....
        /*02f4*/ 	.word	0x0000afa0


	//   ....[20]....
        /*02f8*/ 	.word	0x0000afc0


	//   ....[21]....
        /*02fc*/ 	.word	0x0000ff00


	//   ....[22]....
        /*0300*/ 	.word	0x0000ff30


	//   ....[23]....
        /*0304*/ 	.word	0x0000ff50


	//   ....[24]....
        /*0308*/ 	.word	0x0000ff80


	//   ....[25]....
        /*030c*/ 	.word	0x00012ba0


	//   ....[26]....
        /*0310*/ 	.word	0x00012bb0


	//   ....[27]....
        /*0314*/ 	.word	0x00012be0


	//   ....[28]....
        /*0318*/ 	.word	0x00012c00


	//   ....[29]....
        /*031c*/ 	.word	0x00014590


	//   ....[30]....
        /*0320*/ 	.word	0x000145c0


	//   ....[31]....
        /*0324*/ 	.word	0x000145e0


	//   ....[32]....
        /*0328*/ 	.word	0x000145f0


	//   ....[33]....
        /*032c*/ 	.word	0x00014810


	//   ....[34]....
        /*0330*/ 	.word	0x00014820


	//   ....[35]....
        /*0334*/ 	.word	0x00014a20


	//   ....[36]....
        /*0338*/ 	.word	0x00014a50


	//   ....[37]....
        /*033c*/ 	.word	0x00014c10


	//   ....[38]....
        /*0340*/ 	.word	0x00014c40


	//   ....[39]....
        /*0344*/ 	.word	0x00014e00


	//   ....[40]....
        /*0348*/ 	.word	0x00014e20


	//   ....[41]....
        /*034c*/ 	.word	0x00015690


	//   ....[42]....
        /*0350*/ 	.word	0x000156b0


	//   ....[43]....
        /*0354*/ 	.word	0x00015870


	//   ....[44]....
        /*0358*/ 	.word	0x000158a0


	//   ....[45]....
        /*035c*/ 	.word	0x00015a30


	//   ....[46]....
        /*0360*/ 	.word	0x00015a60


	//   ....[47]....
        /*0364*/ 	.word	0x00015bf0


	//   ....[48]....
        /*0368*/ 	.word	0x00015c10


	//----- nvinfo : EIATTR_EXIT_INSTR_OFFSETS
	.align		4
.L_434:
        /*036c*/ 	.byte	0x04, 0x1c
        /*036e*/ 	.short	(.L_436 - .L_435)


	//   ....[0]....
.L_435:
        /*0370*/ 	.word	0x00000350


	//   ....[1]....
        /*0374*/ 	.word	0x00014e30


	//   ....[2]....
        /*0378*/ 	.word	0x00014f70


	//   ....[3]....
        /*037c*/ 	.word	0x00014fd0


	//   ....[4]....
        /*0380*/ 	.word	0x00015c20


	//   ....[5]....
        /*0384*/ 	.word	0x00015d30


	//   ....[6]....
        /*0388*/ 	.word	0x00015d90


	//----- nvinfo : EIATTR_CTAIDZ_USED
	.align		4
.L_436:
        /*038c*/ 	.byte	0x01, 0x04
	.zero		2


	//----- nvinfo : EIATTR_MAX_THREADS
	.align		4
        /*0390*/ 	.byte	0x04, 0x05
        /*0392*/ 	.short	(.L_438 - .L_437)
.L_437:
        /*0394*/ 	.word	0x00000100
        /*0398*/ 	.word	0x00000001
        /*039c*/ 	.word	0x00000001


	//----- nvinfo : EIATTR_CRS_STACK_SIZE
	.align		4
.L_438:
        /*03a0*/ 	.byte	0x04, 0x1e
        /*03a2*/ 	.short	(.L_440 - .L_439)
.L_439:
        /*03a4*/ 	.word	0x00000000
.L_440:


//--------------------- .nv.info._ZN7cutlass13device_kernelIN5flash19enable_sm80_to_sm89INS1_16FlashAttnFwdSm80INS1_25CollectiveMainloopFwdSm80ILi8ELi1ELb0EN4cute5tupleIJNS5_1CILi128EEENS7_ILi48EEENS7_ILi256EEEEEELi256ENS_6half_tEfNS_4arch4Sm80ELb1ELb0ELb1ELb1ELb0ELb1ELb1ELb0EEENS1_21CollectiveEpilogueFwdINS6_IJS8_SA_S9_EEENS6_IJNS7_ILi1EEESI_SI_EEESC_SE_Li256ELb1ELb1ELb0ELb0EEENS1_19SingleTileSchedulerILb1ELb0ELb1ELi128EEEEEEEEEvNT_6ParamsE --------------------------
	.section	.nv.info._ZN7cutlass13device_kernelIN5flash19enable_sm80_to_sm89INS1_16FlashAttnFwdSm80INS1_25CollectiveMainloopFwdSm80ILi8ELi1ELb0EN4cute5tupleIJNS5_1CILi128EEENS7_ILi48EEENS7_ILi256EEEEEELi256ENS_6half_tEfNS_4arch4Sm80ELb1ELb0ELb1ELb1ELb0ELb1ELb1ELb0EEENS1_21CollectiveEpilogueFwdINS6_IJS8_SA_S9_EEENS6_IJNS7_ILi1EEESI_SI_EEESC_SE_Li256ELb1ELb1ELb0ELb0EEENS1_19SingleTileSchedulerILb1ELb0ELb1ELi128EEEEEEEEEvNT_6ParamsE,"",@"SHT_CUDA_INFO"
	.sectionflags	@""
	.align	4


	//----- nvinfo : EIATTR_CUDA_API_VERSION
	.align		4
        /*0000*/ 	.byte	0x04, 0x37
        /*0002*/ 	.short	(.L_442 - .L_441)
.L_441:
        /*0004*/ 	.word	0x00000082


	//----- nvinfo : EIATTR_SW2861232_WAR
	.align		4
.L_442:
        /*0008*/ 	.byte	0x01, 0x35
	.zero		2


	//----- nvinfo : EIATTR_PARAM_CBANK
	.align		4
        /*000c*/ 	.byte	0x04, 0x0a
        /*000e*/ 	.short	(.L_444 - .L_443)
	.align		4
.L_443:
        /*0010*/ 	.word	index@(.nv.constant0._ZN7cutlass13device_kernelIN5flash19enable_sm80_to_sm89INS1_16FlashAttnFwdSm80INS1_25CollectiveMainloopFwdSm80ILi8ELi1ELb0EN4cute5tupleIJNS5_1CILi128EEENS7_ILi48EEENS7_ILi256EEEEEELi256ENS_6half_tEfNS_4arch4Sm80ELb1ELb0ELb1ELb1ELb0ELb1ELb1ELb0EEENS1_21CollectiveEpilogueFwdINS6_IJS8_SA_S9_EEENS6_IJNS7_ILi1EEESI_SI_EEESC_SE_Li256ELb1ELb1ELb0ELb0EEENS1_19SingleTileSchedulerILb1ELb0ELb1ELi128EEEEEEEEEvNT_6ParamsE)
        /*0014*/ 	.short	0x0160
        /*0016*/ 	.short	0x0418


	//----- nvinfo : EIATTR_CBANK_PARAM_SIZE
	.align		4
.L_444:
        /*0018*/ 	.byte	0x03, 0x19
        /*001a*/ 	.short	0x0418


	//----- nvinfo : EIATTR_KPARAM_INFO
	.align		4
        /*001c*/ 	.byte	0x04, 0x17
        /*001e*/ 	.short	(.L_446 - .L_445)
.L_445:
        /*0020*/ 	.word	0x00000000
        /*0024*/ 	.short	0x0000
        /*0026*/ 	.short	0x0000
        /*0028*/ 	.byte	0x00, 0xf0, 0x61, 0x10


	//----- nvinfo : EIATTR_MAXREG_COUNT
	.align		4
.L_446:
        /*002c*/ 	.byte	0x03, 0x1b
        /*002e*/ 	.short	0x00ff


	//----- nvinfo : EIATTR_NUM_BARRIERS
	.align		4
        /*0030*/ 	.byte	0x02, 0x4c
        /*0032*/ 	.byte	0x02
	.zero		1


	//----- nvinfo : EIATTR_MERCURY_ISA_VERSION
	.align		4
        /*0034*/ 	.byte	0x03, 0x5f
        /*0036*/ 	.short	0x0000


	//----- nvinfo : EIATTR_INT_WARP_WIDE_INSTR_OFFSETS
	.align		4
        /*0038*/ 	.byte	0x04, 0x31
        /*003a*/ 	.short	(.L_448 - .L_447)


	//   ....[0]....
.L_447:
        /*003c*/ 	.word	0x00015e20


	//   ....[1]....
        /*0040*/ 	.word	0x00018100


	//----- nvinfo : EIATTR_COOP_GROUP_MASK_REGIDS
	.align		4
.L_448:
        /*0044*/ 	.byte	0x04, 0x29
        /*0046*/ 	.short	(.L_450 - .L_449)


	//   ....[0]....
.L_449:
        /*0048*/ 	.word	0xffffffff


	//   ....[1]....
        /*004c*/ 	.word	0xffffffff


	//   ....[2]....
        /*0050*/ 	.word	0xffffffff


	//   ....[3]....
        /*0054*/ 	.word	0xffffffff


	//   ....[4]....
        /*0058*/ 	.word	0xffffffff


	//   ....[5]....
        /*005c*/ 	.word	0xffffffff


	//   ....[6]....
        /*0060*/ 	.word	0xffffffff


	//   ....[7]....
        /*0064*/ 	.word	0xffffffff


	//   ....[8]....
        /*0068*/ 	.word	0xffffffff


	//   ....[9]....
        /*006c*/ 	.word	0xffffffff


	//   ....[10]....
        /*0070*/ 	.word	0xffffffff


	//   ....[11]....
        /*0074*/ 	.word	0xffffffff


	//   ....[12]....
        /*0078*/ 	.word	0xffffffff


	//   ....[13]....
        /*007c*/ 	.word	0xffffffff


	//   ....[14]....
        /*0080*/ 	.word	0xffffffff


	//   ....[15]....
        /*0084*/ 	.word	0xffffffff


	//   ....[16]....
        /*0088*/ 	.word	0xffffffff


	//   ....[17]....
        /*008c*/ 	.word	0xffffffff


	//   ....[18]....
        /*0090*/ 	.word	0xffffffff


	//   ....[19]....
        /*0094*/ 	.word	0xffffffff


	//   ....[20]....
        /*0098*/ 	.word	0xffffffff


	//   ....[21]....
        /*009c*/ 	.word	0xffffffff


	//   ....[22]....
        /*00a0*/ 	.word	0xffffffff


	//   ....[23]....
        /*00a4*/ 	.word	0xffffffff


	//   ....[24]....
        /*00a8*/ 	.word	0xffffffff


	//   ....[25]....
        /*00ac*/ 	.word	0xffffffff


	//   ....[26]....
        /*00b0*/ 	.word	0xffffffff


	//   ....[27]....
        /*00b4*/ 	.word	0xffffffff


	//   ....[28]....
        /*00b8*/ 	.word	0xffffffff


	//   ....[29]....
        /*00bc*/ 	.word	0xffffffff


	//   ....[30]....
        /*00c0*/ 	.word	0xffffffff


	//   ....[31]....
        /*00c4*/ 	.word	0xffffffff


	//   ....[32]....
        /*00c8*/ 	.word	0xffffffff


	//   ....[33]....
        /*00cc*/ 	.word	0xffffffff


	//   ....[34]....
        /*00d0*/ 	.word	0xffffffff


	//   ....[35]....
        /*00d4*/ 	.word	0xffffffff


	//   ....[36]....
        /*00d8*/ 	.word	0xffffffff


	//   ....[37]....
        /*00dc*/ 	.word	0xffffffff


	//   ....[38]....
        /*00e0*/ 	.word	0xffffffff


	//   ....[39]....
        /*00e4*/ 	.word	0xffffffff


	//   ....[40]....
        /*00e8*/ 	.word	0xffffffff


	//   ....[41]....
        /*00ec*/ 	.word	0xffffffff


	//   ....[42]....
        /*00f0*/ 	.word	0xffffffff


	//   ....[43]....
        /*00f4*/ 	.word	0xffffffff


	//   ....[44]....
        /*00f8*/ 	.word	0xffffffff


	//   ....[45]....
        /*00fc*/ 	.word	0xffffffff


	//   ....[46]....
        /*0100*/ 	.word	0xffffffff


	//   ....[47]....
        /*0104*/ 	.word	0xffffffff


	//   ....[48]....
        /*0108*/ 	.word	0xffffffff


	//   ....[49]....
        /*010c*/ 	.word	0xffffffff


	//   ....[50]....
        /*0110*/ 	.word	0xffffffff


	//   ....[51]....
        /*0114*/ 	.word	0xffffffff


	//   ....[52]....
        /*0118*/ 	.word	0xffffffff


	//   ....[53]....
        /*011c*/ 	.word	0xffffffff


	//   ....[54]....
        /*0120*/ 	.word	0xffffffff


	//   ....[55]....
        /*0124*/ 	.word	0xffffffff


	//   ....[56]....
        /*0128*/ 	.word	0xffffffff


	//   ....[57]....
        /*012c*/ 	.word	0xffffffff


	//   ....[58]....
        /*0130*/ 	.word	0xffffffff


	//   ....[59]....
        /*0134*/ 	.word	0xffffffff


	//   ....[60]....
        /*0138*/ 	.word	0xffffffff


	//   ....[61]....
        /*013c*/ 	.word	0xffffffff


	//   ....[62]....
        /*0140*/ 	.word	0xffffffff


	//   ....[63]....
        /*0144*/ 	.word	0xffffffff


	//   ....[64]....
        /*0148*/ 	.word	0xffffffff


	//   ....[65]....
        /*014c*/ 	.word	0xffffffff


	//   ....[66]....
        /*0150*/ 	.word	0xffffffff


	//   ....[67]....
        /*0154*/ 	.word	0xffffffff


	//   ....[68]....
        /*0158*/ 	.word	0xffffffff


	//   ....[69]....
        /*015c*/ 	.word	0xffffffff


	//   ....[70]....
        /*0160*/ 	.word	0xffffffff


	//   ....[71]....
        /*0164*/ 	.word	0xffffffff


	//   ....[72]....
        /*0168*/ 	.word	0xffffffff


	//   ....[73]....
        /*016c*/ 	.word	0xffffffff


	//   ....[74]....
        /*0170*/ 	.word	0xffffffff


	//   ....[75]....
        /*0174*/ 	.word	0xffffffff


	//   ....[76]....
        /*0178*/ 	.word	0xffffffff


	//   ....[77]....
        /*017c*/ 	.word	0xffffffff


	//   ....[78]....
        /*0180*/ 	.word	0xffffffff


	//   ....[79]....
        /*0184*/ 	.word	0xffffffff


	//   ....[80]....
        /*0188*/ 	.word	0xffffffff


	//----- nvinfo : EIATTR_COOP_GROUP_INSTR_OFFSETS
	.align		4
.L_450:
        /*018c*/ 	.byte	0x04, 0x28
        /*018e*/ 	.short	(.L_452 - .L_451)


	//   ....[0]....
.L_451:
        /*0190*/ 	.word	0x00000070


	//   ....[1]....
        /*0194*/ 	.word	0x000080c0


	//   ....[2]....
        /*0198*/ 	.word	0x00008100


	//   ....[3]....
        /*019c*/ 	.word	0x00008550


	//   ....[4]....
        /*01a0*/ 	.word	0x00008670


	//   ....[5]....
        /*01a4*/ 	.word	0x000088a0


	//   ....[6]....
        /*01a8*/ 	.word	0x000088d0


	//   ....[7]....
        /*01ac*/ 	.word	0x00008ad0


	//   ....[8]....
        /*01b0*/ 	.word	0x00008b10


	//   ....[9]....
        /*01b4*/ 	.word	0x00009290


	//   ....[10]....
        /*01b8*/ 	.word	0x000092f0


	//   ....[11]....
        /*01bc*/ 	.word	0x00009310


	//   ....[12]....
        /*01c0*/ 	.word	0x00009320


	//   ....[13]....
        /*01c4*/ 	.word	0x000096f0


	//   ....[14]....
        /*01c8*/ 	.word	0x00009740


	//   ....[15]....
        /*01cc*/ 	.word	0x00009780


	//   ....[16]....
        /*01d0*/ 	.word	0x000097c0


	//   ....[17]....
        /*01d4*/ 	.word	0x00009b00


	//   ....[18]....
        /*01d8*/ 	.word	0x00009ba0


	//   ....[19]....
        /*01dc*/ 	.word	0x00009c20


	//   ....[20]....
        /*01e0*/ 	.word	0x00009c90


	//   ....[21]....
        /*01e4*/ 	.word	0x0000a010


	//   ....[22]....
        /*01e8*/ 	.word	0x0000a0b0


	//   ....[23]....
        /*01ec*/ 	.word	0x0000a130


	//   ....[24]....
        /*01f0*/ 	.word	0x0000a1a0


	//   ....[25]....
        /*01f4*/ 	.word	0x0000d7c0


	//   ....[26]....
        /*01f8*/ 	.word	0x0000d7e0


	//   ....[27]....
        /*01fc*/ 	.word	0x0000d800


	//   ....[28]....
        /*0200*/ 	.word	0x0000d810


	//   ....[29]....
        /*0204*/ 	.word	0x0000da10


	//   ....[30]....
        /*0208*/ 	.word	0x0000dab0


	//   ....[31]....
        /*020c*/ 	.word	0x0000db00


	//   ....[32]....
        /*0210*/ 	.word	0x0000db70


	//   ....[33]....
        /*0214*/ 	.word	0x0000de10


	//   ....[34]....
        /*0218*/ 	.word	0x0000deb0


	//   ....[35]....
        /*021c*/ 	.word	0x0000df30


	//   ....[36]....
        /*0220*/ 	.word	0x0000dfa0


	//   ....[37]....
        /*0224*/ 	.word	0x0000e230


	//   ....[38]....
        /*0228*/ 	.word	0x0000e2d0


	//   ....[39]....
        /*022c*/ 	.word	0x0000e320


	//   ....[40]....
        /*0230*/ 	.word	0x0000e390


	//   ....[41]....
        /*0234*/ 	.word	0x000133a0


	//   ....[42]....
        /*0238*/ 	.word	0x000133d0


	//   ....[43]....
        /*023c*/ 	.word	0x00013bc0


	//   ....[44]....
        /*0240*/ 	.word	0x00013bf0


	//   ....[45]....
        /*0244*/ 	.word	0x00013c10


	//   ....[46]....
        /*0248*/ 	.word	0x00013c30


	//   ....[47]....
        /*024c*/ 	.word	0x000160c0


	//   ....[48]....
        /*0250*/ 	.word	0x000160d0


	//   ....[49]....
        /*0254*/ 	.word	0x00016590


	//   ....[50]....
        /*0258*/ 	.word	0x000165a0


	//   ....[51]....
        /*025c*/ 	.word	0x000165c0


	//   ....[52]....
        /*0260*/ 	.word	0x000165e0


	//   ....[53]....
        /*0264*/ 	.word	0x00019590


	//   ....[54]....
        /*0268*/ 	.word	0x000195a0


	//   ....[55]....
        /*026c*/ 	.word	0x000195d0


	//   ....[56]....
        /*0270*/ 	.word	0x000195e0


	//   ....[57]....
        /*0274*/ 	.word	0x0001ace0


	//   ....[58]....
        /*0278*/ 	.word	0x0001ad10


	//   ....[59]....
        /*027c*/ 	.word	0x0001ad60


	//   ....[60]....
        /*0280*/ 	.word	0x0001ad70


	//   ....[61]....
        /*0284*/ 	.word	0x0001c820


	//   ....[62]....
        /*0288*/ 	.word	0x0001c870


	//   ....[63]....
        /*028c*/ 	.word	0x0001c8a0


	//   ....[64]....
        /*0290*/ 	.word	0x0001c8d0


	//   ....[65]....
        /*0294*/ 	.word	0x0001cb10


	//   ....[66]....
        /*0298*/ 	.word	0x0001cb20


	//   ....[67]....
        /*029c*/ 	.word	0x0001cd20


	//   ....[68]....
        /*02a0*/ 	.word	0x0001cd50


	//   ....[69]....
        /*02a4*/ 	.word	0x0001cf10


	//   ....[70]....
        /*02a8*/ 	.word	0x0001cf40


	//   ....[71]....
        /*02ac*/ 	.word	0x0001d100


	//   ....[72]....
        /*02b0*/ 	.word	0x0001d120


	//   ....[73]....
        /*02b4*/ 	.word	0x0001db30


	//   ....[74]....
        /*02b8*/ 	.word	0x0001db50


	//   ....[75]....
        /*02bc*/ 	.word	0x0001dce0


	//   ....[76]....
        /*02c0*/ 	.word	0x0001dd10


	//   ....[77]....
        /*02c4*/ 	.word	0x0001dea0


	//   ....[78]....
        /*02c8*/ 	.word	0x0001ded0


	//   ....[79]....
        /*02cc*/ 	.word	0x0001e060


	//   ....[80]....
        /*02d0*/ 	.word	0x0001e080


	//----- nvinfo : EIATTR_EXIT_INSTR_OFFSETS
	.align		4
.L_452:
        /*02d4*/ 	.byte	0x04, 0x1c
        /*02d6*/ 	.short	(.L_454 - .L_453)


	//   ....[0]....
.L_453:
        /*02d8*/ 	.word	0x000003a0


	//   ....[1]....
        /*02dc*/ 	.word	0x0001d130


	//   ....[2]....
        /*02e0*/ 	.word	0x0001d270


	//   ....[3]....
        /*02e4*/ 	.word	0x0001d2d0


	//   ....[4]....
        /*02e8*/ 	.word	0x0001e090


	//   ....[5]....
        /*02ec*/ 	.word	0x0001e1a0


	//   ....[6]....
        /*02f0*/ 	.word	0x0001e200


	//----- nvinfo : EIATTR_CTAIDZ_USED
	.align		4
.L_454:
        /*02f4*/ 	.byte	0x01, 0x04
	.zero		2


	//----- nvinfo : EIATTR_MAX_THREADS
	.align		4
        /*02f8*/ 	.byte	0x04, 0x05
        /*02fa*/ 	.short	(.L_456 - .L_455)
.L_455:
        /*02fc*/ 	.word	0x00000100
        /*0300*/ 	.word	0x00000001
        /*0304*/ 	.word	0x00000001


	//----- nvinfo : EIATTR_CRS_STACK_SIZE
	.align		4
.L_456:
        /*0308*/ 	.byte	0x04, 0x1e
        /*030a*/ 	.short	(.L_458 - .L_457)
.L_457:
        /*030c*/ 	.word	0x00000000
.L_458:


//--------------------- .nv.callgraph             --------------------------
	.section	.nv.callgraph,"",@"SHT_CUDA_CALLGRAPH"
	.align	4
	.sectionentsize	8
	.align		4
        /*0000*/ 	.word	0x00000000
	.align		4
        /*0004*/ 	.word	0xffffffff
	.align		4
        /*0008*/ 	.word	0x00000000
	.align		4
        /*000c*/ 	.word	0xfffffffe
	.align		4
        /*0010*/ 	.word	0x00000000
	.align		4
        /*0014*/ 	.word	0xfffffffd
	.align		4
        /*0018*/ 	.word	0x00000000
	.align		4
        /*001c*/ 	.word	0xfffffffc


//--------------------- .nv.rel.action            --------------------------
	.section	.nv.rel.action,"",@"SHT_CUDA_RELOCINFO"
	.align	8
	.sectionentsize	8
        /*0000*/ 	.byte	0x73, 0x00, 0x00, 0x00, 0x00, 0x00, 0x00, 0x00, 0x00, 0x00, 0x00, 0x11, 0x25, 0x00, 0x05, 0x36


//--------------------- .nv.constant4             --------------------------
	.section	.nv.constant4,"a",@progbits
	.align	8
	.align		8
.nv.constant4:
        /*0000*/ 	.dword	_ZN74_INTERNAL_365d0264_38_flash_fwd_hdim256_fp16_softcap_sm80_cu_93b96ec2_34394cuda3std3__45__cpo5beginE
	.align		8
        /*0008*/ 	.dword	_ZN74_INTERNAL_365d0264_38_flash_fwd_hdim256_fp16_softcap_sm80_cu_93b96ec2_34394cuda3std3__45__cpo3endE
	.align		8
        /*0010*/ 	.dword	_ZN74_INTERNAL_365d0264_38_flash_fwd_hdim256_fp16_softcap_sm80_cu_93b96ec2_34394cuda3std3__45__cpo6cbeginE
	.align		8
        /*0018*/ 	.dword	_ZN74_INTERNAL_365d0264_38_flash_fwd_hdim256_fp16_softcap_sm80_cu_93b96ec2_34394cuda3std3__45__cpo4cendE
	.align		8
        /*0020*/ 	.dword	_ZN74_INTERNAL_365d0264_38_flash_fwd_hdim256_fp16_softcap_sm80_cu_93b96ec2_34394cuda3std3__476_GLOBAL__N__365d0264_38_flash_fwd_hdim256_fp16_softcap_sm80_cu_93b96ec2_34396ignoreE
	.align		8
        /*0028*/ 	.dword	_ZN74_INTERNAL_365d0264_38_flash_fwd_hdim256_fp16_softcap_sm80_cu_93b96ec2_34394cuda3std3__419piecewise_constructE
	.align		8
        /*0030*/ 	.dword	_ZN74_INTERNAL_365d0264_38_flash_fwd_hdim256_fp16_softcap_sm80_cu_93b96ec2_34394cuda3std3__48in_placeE
	.align		8
        /*0038*/ 	.dword	_ZN74_INTERNAL_365d0264_38_flash_fwd_hdim256_fp16_softcap_sm80_cu_93b96ec2_34394cuda3std6ranges3__45__cpo4swapE
	.align		8
        /*0040*/ 	.dword	_ZN74_INTERNAL_365d0264_38_flash_fwd_hdim256_fp16_softcap_sm80_cu_93b96ec2_34394cuda3std6ranges3__45__cpo9iter_moveE
	.align		8
        /*0048*/ 	.dword	_ZN74_INTERNAL_365d0264_38_flash_fwd_hdim256_fp16_softcap_sm80_cu_93b96ec2_34394cute7productE
	.align		8
        /*0050*/ 	.dword	_ZN74_INTERNAL_365d0264_38_flash_fwd_hdim256_fp16_softcap_sm80_cu_93b96ec2_34394cute1_E


//--------------------- .nv.constant0._ZN7cutlass13device_kernelIN5flash19enable_sm80_to_sm89INS1_16FlashAttnFwdSm80INS1_25CollectiveMainloopFwdSm80ILi8ELi1ELb1EN4cute5tupleIJNS5_1CILi128EEENS7_ILi64EEENS7_ILi256EEEEEELi256ENS_6half_tEfNS_4arch4Sm80ELb0ELb0ELb1ELb0ELb0ELb0ELb1ELb0EEENS1_21CollectiveEpilogueFwdINS6_IJS8_SA_S9_EEENS6_IJNS7_ILi1EEESI_SI_EEESC_SE_Li256ELb0ELb1ELb0ELb0EEENS1_19SingleTileSchedulerILb0ELb0ELb1ELi128EEEEEEEEEvNT_6ParamsE --------------------------
	.section	.nv.constant0._ZN7cutlass13device_kernelIN5flash19enable_sm80_to_sm89INS1_16FlashAttnFwdSm80INS1_25CollectiveMainloopFwdSm80ILi8ELi1ELb1EN4cute5tupleIJNS5_1CILi128EEENS7_ILi64EEENS7_ILi256EEEEEELi256ENS_6half_tEfNS_4arch4Sm80ELb0ELb0ELb1ELb0ELb0ELb0ELb1ELb0EEENS1_21CollectiveEpilogueFwdINS6_IJS8_SA_S9_EEENS6_IJNS7_ILi1EEESI_SI_EEESC_SE_Li256ELb0ELb1ELb0ELb0EEENS1_19SingleTileSchedulerILb0ELb0ELb1ELi128EEEEEEEEEvNT_6ParamsE,"a",@progbits
	.sectionflags	@""
	.align	4
.nv.constant0._ZN7cutlass13device_kernelIN5flash19enable_sm80_to_sm89INS1_16FlashAttnFwdSm80INS1_25CollectiveMainloopFwdSm80ILi8ELi1ELb1EN4cute5tupleIJNS5_1CILi128EEENS7_ILi64EEENS7_ILi256EEEEEELi256ENS_6half_tEfNS_4arch4Sm80ELb0ELb0ELb1ELb0ELb0ELb0ELb1ELb0EEENS1_21CollectiveEpilogueFwdINS6_IJS8_SA_S9_EEENS6_IJNS7_ILi1EEESI_SI_EEESC_SE_Li256ELb0ELb1ELb0ELb0EEENS1_19SingleTileSchedulerILb0ELb0ELb1ELi128EEEEEEEEEvNT_6ParamsE:
	.zero		1400


//--------------------- .nv.constant0._ZN7cutlass13device_kernelIN5flash19enable_sm80_to_sm89INS1_16FlashAttnFwdSm80INS1_25CollectiveMainloopFwdSm80ILi8ELi1ELb1EN4cute5tupleIJNS5_1CILi128EEENS7_ILi64EEENS7_ILi256EEEEEELi256ENS_6half_tEfNS_4arch4Sm80ELb0ELb0ELb1ELb1ELb0ELb0ELb1ELb0EEENS1_21CollectiveEpilogueFwdINS6_IJS8_SA_S9_EEENS6_IJNS7_ILi1EEESI_SI_EEESC_SE_Li256ELb1ELb1ELb0ELb0EEENS1_19SingleTileSchedulerILb1ELb0ELb1ELi128EEEEEEEEEvNT_6ParamsE --------------------------
	.section	.nv.constant0._ZN7cutlass13device_kernelIN5flash19enable_sm80_to_sm89INS1_16FlashAttnFwdSm80INS1_25CollectiveMainloopFwdSm80ILi8ELi1ELb1EN4cute5tupleIJNS5_1CILi128EEENS7_ILi64EEENS7_ILi256EEEEEELi256ENS_6half_tEfNS_4arch4Sm80ELb0ELb0ELb1ELb1ELb0ELb0ELb1ELb0EEENS1_21CollectiveEpilogueFwdINS6_IJS8_SA_S9_EEENS6_IJNS7_ILi1EEESI_SI_EEESC_SE_Li256ELb1ELb1ELb0ELb0EEENS1_19SingleTileSchedulerILb1ELb0ELb1ELi128EEEEEEEEEvNT_6ParamsE,"a",@progbits
	.sectionflags	@""
	.align	4
.nv.constant0._ZN7cutlass13device_kernelIN5flash19enable_sm80_to_sm89INS1_16FlashAttnFwdSm80INS1_25CollectiveMainloopFwdSm80ILi8ELi1ELb1EN4cute5tupleIJNS5_1CILi128EEENS7_ILi64EEENS7_ILi256EEEEEELi256ENS_6half_tEfNS_4arch4Sm80ELb0ELb0ELb1ELb1ELb0ELb0ELb1ELb0EEENS1_21CollectiveEpilogueFwdINS6_IJS8_SA_S9_EEENS6_IJNS7_ILi1EEESI_SI_EEESC_SE_Li256ELb1ELb1ELb0ELb0EEENS1_19SingleTileSchedulerILb1ELb0ELb1ELi128EEEEEEEEEvNT_6ParamsE:
	.zero		1400


//--------------------- .nv.constant0._ZN7cutlass13device_kernelIN5flash19enable_sm80_to_sm89INS1_16FlashAttnFwdSm80INS1_25CollectiveMainloopFwdSm80ILi8ELi1ELb0EN4cute5tupleIJNS5_1CILi128EEENS7_ILi32EEENS7_ILi256EEEEEELi256ENS_6half_tEfNS_4arch4Sm80ELb0ELb0ELb1ELb1ELb0ELb1ELb1ELb0EEENS1_21CollectiveEpilogueFwdINS6_IJS8_SA_S9_EEENS6_IJNS7_ILi1EEESI_SI_EEESC_SE_Li256ELb1ELb1ELb0ELb0EEENS1_19SingleTileSchedulerILb1ELb0ELb1ELi128EEEEEEEEEvNT_6ParamsE --------------------------
	.section	.nv.constant0._ZN7cutlass13device_kernelIN5flash19enable_sm80_to_sm89INS1_16FlashAttnFwdSm80INS1_25CollectiveMainloopFwdSm80ILi8ELi1ELb0EN4cute5tupleIJNS5_1CILi128EEENS7_ILi32EEENS7_ILi256EEEEEELi256ENS_6half_tEfNS_4arch4Sm80ELb0ELb0ELb1ELb1ELb0ELb1ELb1ELb0EEENS1_21CollectiveEpilogueFwdINS6_IJS8_SA_S9_EEENS6_IJNS7_ILi1EEESI_SI_EEESC_SE_Li256ELb1ELb1ELb0ELb0EEENS1_19SingleTileSchedulerILb1ELb0ELb1ELi128EEEEEEEEEvNT_6ParamsE,"a",@progbits
	.sectionflags	@""
	.align	4
.nv.constant0._ZN7cutlass13device_kernelIN5flash19enable_sm80_to_sm89INS1_16FlashAttnFwdSm80INS1_25CollectiveMainloopFwdSm80ILi8ELi1ELb0EN4cute5tupleIJNS5_1CILi128EEENS7_ILi32EEENS7_ILi256EEEEEELi256ENS_6half_tEfNS_4arch4Sm80ELb0ELb0ELb1ELb1ELb0ELb1ELb1ELb0EEENS1_21CollectiveEpilogueFwdINS6_IJS8_SA_S9_EEENS6_IJNS7_ILi1EEESI_SI_EEESC_SE_Li256ELb1ELb1ELb0ELb0EEENS1_19SingleTileSchedulerILb1ELb0ELb1ELi128EEEEEEEEEvNT_6ParamsE:
	.zero		1400


//--------------------- .nv.constant0._ZN7cutlass13device_kernelIN5flash19enable_sm80_to_sm89INS1_16FlashAttnFwdSm80INS1_25CollectiveMainloopFwdSm80ILi8ELi1ELb1EN4cute5tupleIJNS5_1CILi128EEENS7_ILi48EEENS7_ILi256EEEEEELi256ENS_6half_tEfNS_4arch4Sm80ELb0ELb1ELb1ELb0ELb0ELb0ELb1ELb0EEENS1_21CollectiveEpilogueFwdINS6_IJS8_SA_S9_EEENS6_IJNS7_ILi1EEESI_SI_EEESC_SE_Li256ELb0ELb1ELb0ELb0EEENS1_19SingleTileSchedulerILb0ELb0ELb1ELi128EEEEEEEEEvNT_6ParamsE --------------------------
	.section	.nv.constant0._ZN7cutlass13device_kernelIN5flash19enable_sm80_to_sm89INS1_16FlashAttnFwdSm80INS1_25CollectiveMainloopFwdSm80ILi8ELi1ELb1EN4cute5tupleIJNS5_1CILi128EEENS7_ILi48EEENS7_ILi256EEEEEELi256ENS_6half_tEfNS_4arch4Sm80ELb0ELb1ELb1ELb0ELb0ELb0ELb1ELb0EEENS1_21CollectiveEpilogueFwdINS6_IJS8_SA_S9_EEENS6_IJNS7_ILi1EEESI_SI_EEESC_SE_Li256ELb0ELb1ELb0ELb0EEENS1_19SingleTileSchedulerILb0ELb0ELb1ELi128EEEEEEEEEvNT_6ParamsE,"a",@progbits
	.sectionflags	@""
	.align	4
.nv.constant0._ZN7cutlass13device_kernelIN5flash19enable_sm80_to_sm89INS1_16FlashAttnFwdSm80INS1_25CollectiveMainloopFwdSm80ILi8ELi1ELb1EN4cute5tupleIJNS5_1CILi128EEENS7_ILi48EEENS7_ILi256EEEEEELi256ENS_6half_tEfNS_4arch4Sm80ELb0ELb1ELb1ELb0ELb0ELb0ELb1ELb0EEENS1_21CollectiveEpilogueFwdINS6_IJS8_SA_S9_EEENS6_IJNS7_ILi1EEESI_SI_EEESC_SE_Li256ELb0ELb1ELb0ELb0EEENS1_19SingleTileSchedulerILb0ELb0ELb1ELi128EEEEEEEEEvNT_6ParamsE:
	.zero		1400


//--------------------- .nv.constant0._ZN7cutlass13device_kernelIN5flash19enable_sm80_to_sm89INS1_16FlashAttnFwdSm80INS1_25CollectiveMainloopFwdSm80ILi8ELi1ELb1EN4cute5tupleIJNS5_1CILi128EEENS7_ILi48EEENS7_ILi256EEEEEELi256ENS_6half_tEfNS_4arch4Sm80ELb0ELb1ELb1ELb1ELb0ELb0ELb1ELb0EEENS1_21CollectiveEpilogueFwdINS6_IJS8_SA_S9_EEENS6_IJNS7_ILi1EEESI_SI_EEESC_SE_Li256ELb1ELb1ELb0ELb0EEENS1_19SingleTileSchedulerILb1ELb0ELb1ELi128EEEEEEEEEvNT_6ParamsE --------------------------
	.section	.nv.constant0._ZN7cutlass13device_kernelIN5flash19enable_sm80_to_sm89INS1_16FlashAttnFwdSm80INS1_25CollectiveMainloopFwdSm80ILi8ELi1ELb1EN4cute5tupleIJNS5_1CILi128EEENS7_ILi48EEENS7_ILi256EEEEEELi256ENS_6half_tEfNS_4arch4Sm80ELb0ELb1ELb1ELb1ELb0ELb0ELb1ELb0EEENS1_21CollectiveEpilogueFwdINS6_IJS8_SA_S9_EEENS6_IJNS7_ILi1EEESI_SI_EEESC_SE_Li256ELb1ELb1ELb0ELb0EEENS1_19SingleTileSchedulerILb1ELb0ELb1ELi128EEEEEEEEEvNT_6ParamsE,"a",@progbits
	.sectionflags	@""
	.align	4
.nv.constant0._ZN7cutlass13device_kernelIN5flash19enable_sm80_to_sm89INS1_16FlashAttnFwdSm80INS1_25CollectiveMainloopFwdSm80ILi8ELi1ELb1EN4cute5tupleIJNS5_1CILi128EEENS7_ILi48EEENS7_ILi256EEEEEELi256ENS_6half_tEfNS_4arch4Sm80ELb0ELb1ELb1ELb1ELb0ELb0ELb1ELb0EEENS1_21CollectiveEpilogueFwdINS6_IJS8_SA_S9_EEENS6_IJNS7_ILi1EEESI_SI_EEESC_SE_Li256ELb1ELb1ELb0ELb0EEENS1_19SingleTileSchedulerILb1ELb0ELb1ELi128EEEEEEEEEvNT_6ParamsE:
	.zero		1400


//--------------------- .nv.constant0._ZN7cutlass13device_kernelIN5flash19enable_sm80_to_sm89INS1_16FlashAttnFwdSm80INS1_25CollectiveMainloopFwdSm80ILi8ELi1ELb0EN4cute5tupleIJNS5_1CILi128EEENS7_ILi32EEENS7_ILi256EEEEEELi256ENS_6half_tEfNS_4arch4Sm80ELb0ELb1ELb1ELb1ELb0ELb1ELb1ELb0EEENS1_21CollectiveEpilogueFwdINS6_IJS8_SA_S9_EEENS6_IJNS7_ILi1EEESI_SI_EEESC_SE_Li256ELb1ELb1ELb0ELb0EEENS1_19SingleTileSchedulerILb1ELb0ELb1ELi128EEEEEEEEEvNT_6ParamsE --------------------------
	.section	.nv.constant0._ZN7cutlass13device_kernelIN5flash19enable_sm80_to_sm89INS1_16FlashAttnFwdSm80INS1_25CollectiveMainloopFwdSm80ILi8ELi1ELb0EN4cute5tupleIJNS5_1CILi128EEENS7_ILi32EEENS7_ILi256EEEEEELi256ENS_6half_tEfNS_4arch4Sm80ELb0ELb1ELb1ELb1ELb0ELb1ELb1ELb0EEENS1_21CollectiveEpilogueFwdINS6_IJS8_SA_S9_EEENS6_IJNS7_ILi1EEESI_SI_EEESC_SE_Li256ELb1ELb1ELb0ELb0EEENS1_19SingleTileSchedulerILb1ELb0ELb1ELi128EEEEEEEEEvNT_6ParamsE,"a",@progbits
	.sectionflags	@""
	.align	4
.nv.constant0._ZN7cutlass13device_kernelIN5flash19enable_sm80_to_sm89INS1_16FlashAttnFwdSm80INS1_25CollectiveMainloopFwdSm80ILi8ELi1ELb0EN4cute5tupleIJNS5_1CILi128EEENS7_ILi32EEENS7_ILi256EEEEEELi256ENS_6half_tEfNS_4arch4Sm80ELb0ELb1ELb1ELb1ELb0ELb1ELb1ELb0EEENS1_21CollectiveEpilogueFwdINS6_IJS8_SA_S9_EEENS6_IJNS7_ILi1EEESI_SI_EEESC_SE_Li256ELb1ELb1ELb0ELb0EEENS1_19SingleTileSchedulerILb1ELb0ELb1ELi128EEEEEEEEEvNT_6ParamsE:
	.zero		1400


//--------------------- .nv.constant0._ZN7cutlass13device_kernelIN5flash19enable_sm80_to_sm89INS1_16FlashAttnFwdSm80INS1_25CollectiveMainloopFwdSm80ILi8ELi1ELb1EN4cute5tupleIJNS5_1CILi128EEENS7_ILi64EEENS7_ILi256EEEEEELi256ENS_6half_tEfNS_4arch4Sm80ELb1ELb0ELb1ELb0ELb0ELb0ELb1ELb0EEENS1_21CollectiveEpilogueFwdINS6_IJS8_SA_S9_EEENS6_IJNS7_ILi1EEESI_SI_EEESC_SE_Li256ELb0ELb1ELb0ELb0EEENS1_30DynamicPersistentTileSchedulerILi256ELi256ELb0ELb1ELb0EEEEEEEEEvNT_6ParamsE --------------------------
	.section	.nv.constant0._ZN7cutlass13device_kernelIN5flash19enable_sm80_to_sm89INS1_16FlashAttnFwdSm80INS1_25CollectiveMainloopFwdSm80ILi8ELi1ELb1EN4cute5tupleIJNS5_1CILi128EEENS7_ILi64EEENS7_ILi256EEEEEELi256ENS_6half_tEfNS_4arch4Sm80ELb1ELb0ELb1ELb0ELb0ELb0ELb1ELb0EEENS1_21CollectiveEpilogueFwdINS6_IJS8_SA_S9_EEENS6_IJNS7_ILi1EEESI_SI_EEESC_SE_Li256ELb0ELb1ELb0ELb0EEENS1_30DynamicPersistentTileSchedulerILi256ELi256ELb0ELb1ELb0EEEEEEEEEvNT_6ParamsE,"a",@progbits
	.sectionflags	@""
	.align	4
.nv.constant0._ZN7cutlass13device_kernelIN5flash19enable_sm80_to_sm89INS1_16FlashAttnFwdSm80INS1_25CollectiveMainloopFwdSm80ILi8ELi1ELb1EN4cute5tupleIJNS5_1CILi128EEENS7_ILi64EEENS7_ILi256EEEEEELi256ENS_6half_tEfNS_4arch4Sm80ELb1ELb0ELb1ELb0ELb0ELb0ELb1ELb0EEENS1_21CollectiveEpilogueFwdINS6_IJS8_SA_S9_EEENS6_IJNS7_ILi1EEESI_SI_EEESC_SE_Li256ELb0ELb1ELb0ELb0EEENS1_30DynamicPersistentTileSchedulerILi256ELi256ELb0ELb1ELb0EEEEEEEEEvNT_6ParamsE:
	.zero		1416


//--------------------- .nv.constant0._ZN7cutlass13device_kernelIN5flash19enable_sm80_to_sm89INS1_16FlashAttnFwdSm80INS1_25CollectiveMainloopFwdSm80ILi8ELi1ELb1EN4cute5tupleIJNS5_1CILi128EEENS7_ILi64EEENS7_ILi256EEEEEELi256ENS_6half_tEfNS_4arch4Sm80ELb1ELb0ELb1ELb1ELb0ELb0ELb1ELb0EEENS1_21CollectiveEpilogueFwdINS6_IJS8_SA_S9_EEENS6_IJNS7_ILi1EEESI_SI_EEESC_SE_Li256ELb1ELb1ELb0ELb0EEENS1_19SingleTileSchedulerILb1ELb0ELb1ELi128EEEEEEEEEvNT_6ParamsE --------------------------
	.section	.nv.constant0._ZN7cutlass13device_kernelIN5flash19enable_sm80_to_sm89INS1_16FlashAttnFwdSm80INS1_25CollectiveMainloopFwdSm80ILi8ELi1ELb1EN4cute5tupleIJNS5_1CILi128EEENS7_ILi64EEENS7_ILi256EEEEEELi256ENS_6half_tEfNS_4arch4Sm80ELb1ELb0ELb1ELb1ELb0ELb0ELb1ELb0EEENS1_21CollectiveEpilogueFwdINS6_IJS8_SA_S9_EEENS6_IJNS7_ILi1EEESI_SI_EEESC_SE_Li256ELb1ELb1ELb0ELb0EEENS1_19SingleTileSchedulerILb1ELb0ELb1ELi128EEEEEEEEEvNT_6ParamsE,"a",@progbits
	.sectionflags	@""
	.align	4
.nv.constant0._ZN7cutlass13device_kernelIN5flash19enable_sm80_to_sm89INS1_16FlashAttnFwdSm80INS1_25CollectiveMainloopFwdSm80ILi8ELi1ELb1EN4cute5tupleIJNS5_1CILi128EEENS7_ILi64EEENS7_ILi256EEEEEELi256ENS_6half_tEfNS_4arch4Sm80ELb1ELb0ELb1ELb1ELb0ELb0ELb1ELb0EEENS1_21CollectiveEpilogueFwdINS6_IJS8_SA_S9_EEENS6_IJNS7_ILi1EEESI_SI_EEESC_SE_Li256ELb1ELb1ELb0ELb0EEENS1_19SingleTileSchedulerILb1ELb0ELb1ELi128EEEEEEEEEvNT_6ParamsE:
	.zero		1400


//--------------------- .nv.constant0._ZN7cutlass13device_kernelIN5flash19enable_sm80_to_sm89INS1_16FlashAttnFwdSm80INS1_25CollectiveMainloopFwdSm80ILi8ELi1ELb0EN4cute5tupleIJNS5_1CILi128EEENS7_ILi32EEENS7_ILi256EEEEEELi256ENS_6half_tEfNS_4arch4Sm80ELb1ELb0ELb1ELb1ELb0ELb1ELb1ELb0EEENS1_21CollectiveEpilogueFwdINS6_IJS8_SA_S9_EEENS6_IJNS7_ILi1EEESI_SI_EEESC_SE_Li256ELb1ELb1ELb0ELb0EEENS1_19SingleTileSchedulerILb1ELb0ELb1ELi128EEEEEEEEEvNT_6ParamsE --------------------------
	.section	.nv.constant0._ZN7cutlass13device_kernelIN5flash19enable_sm80_to_sm89INS1_16FlashAttnFwdSm80INS1_25CollectiveMainloopFwdSm80ILi8ELi1ELb0EN4cute5tupleIJNS5_1CILi128EEENS7_ILi32EEENS7_ILi256EEEEEELi256ENS_6half_tEfNS_4arch4Sm80ELb1ELb0ELb1ELb1ELb0ELb1ELb1ELb0EEENS1_21CollectiveEpilogueFwdINS6_IJS8_SA_S9_EEENS6_IJNS7_ILi1EEESI_SI_EEESC_SE_Li256ELb1ELb1ELb0ELb0EEENS1_19SingleTileSchedulerILb1ELb0ELb1ELi128EEEEEEEEEvNT_6ParamsE,"a",@progbits
	.sectionflags	@""
	.align	4
.nv.constant0._ZN7cutlass13device_kernelIN5flash19enable_sm80_to_sm89INS1_16FlashAttnFwdSm80INS1_25CollectiveMainloopFwdSm80ILi8ELi1ELb0EN4cute5tupleIJNS5_1CILi128EEENS7_ILi32EEENS7_ILi256EEEEEELi256ENS_6half_tEfNS_4arch4Sm80ELb1ELb0ELb1ELb1ELb0ELb1ELb1ELb0EEENS1_21CollectiveEpilogueFwdINS6_IJS8_SA_S9_EEENS6_IJNS7_ILi1EEESI_SI_EEESC_SE_Li256ELb1ELb1ELb0ELb0EEENS1_19SingleTileSchedulerILb1ELb0ELb1ELi128EEEEEEEEEvNT_6ParamsE:
	.zero		1400


//--------------------- .nv.constant0._ZN7cutlass13device_kernelIN5flash19enable_sm80_to_sm89INS1_16FlashAttnFwdSm80INS1_25CollectiveMainloopFwdSm80ILi8ELi1ELb0EN4cute5tupleIJNS5_1CILi128EEENS7_ILi96EEENS7_ILi256EEEEEELi256ENS_6half_tEfNS_4arch4Sm80ELb0ELb0ELb1ELb0ELb0ELb0ELb1ELb0EEENS1_21CollectiveEpilogueFwdINS6_IJS8_SA_S9_EEENS6_IJNS7_ILi1EEESI_SI_EEESC_SE_Li256ELb0ELb1ELb0ELb0EEENS1_19SingleTileSchedulerILb0ELb0ELb1ELi128EEEEEEEEEvNT_6ParamsE --------------------------
	.section	.nv.constant0._ZN7cutlass13device_kernelIN5flash19enable_sm80_to_sm89INS1_16FlashAttnFwdSm80INS1_25CollectiveMainloopFwdSm80ILi8ELi1ELb0EN4cute5tupleIJNS5_1CILi128EEENS7_ILi96EEENS7_ILi256EEEEEELi256ENS_6half_tEfNS_4arch4Sm80ELb0ELb0ELb1ELb0ELb0ELb0ELb1ELb0EEENS1_21CollectiveEpilogueFwdINS6_IJS8_SA_S9_EEENS6_IJNS7_ILi1EEESI_SI_EEESC_SE_Li256ELb0ELb1ELb0ELb0EEENS1_19SingleTileSchedulerILb0ELb0ELb1ELi128EEEEEEEEEvNT_6ParamsE,"a",@progbits
	.sectionflags	@""
	.align	4
.nv.constant0._ZN7cutlass13device_kernelIN5flash19enable_sm80_to_sm89INS1_16FlashAttnFwdSm80INS1_25CollectiveMainloopFwdSm80ILi8ELi1ELb0EN4cute5tupleIJNS5_1CILi128EEENS7_ILi96EEENS7_ILi256EEEEEELi256ENS_6half_tEfNS_4arch4Sm80ELb0ELb0ELb1ELb0ELb0ELb0ELb1ELb0EEENS1_21CollectiveEpilogueFwdINS6_IJS8_SA_S9_EEENS6_IJNS7_ILi1EEESI_SI_EEESC_SE_Li256ELb0ELb1ELb0ELb0EEENS1_19SingleTileSchedulerILb0ELb0ELb1ELi128EEEEEEEEEvNT_6ParamsE:
	.zero		1400


//--------------------- .nv.constant0._ZN7cutlass13device_kernelIN5flash19enable_sm80_to_sm89INS1_16FlashAttnFwdSm80INS1_25CollectiveMainloopFwdSm80ILi8ELi1ELb0EN4cute5tupleIJNS5_1CILi128EEENS7_ILi96EEENS7_ILi256EEEEEELi256ENS_6half_tEfNS_4arch4Sm80ELb0ELb0ELb1ELb1ELb0ELb0ELb1ELb0EEENS1_21CollectiveEpilogueFwdINS6_IJS8_SA_S9_EEENS6_IJNS7_ILi1EEESI_SI_EEESC_SE_Li256ELb1ELb1ELb0ELb0EEENS1_19SingleTileSchedulerILb1ELb0ELb1ELi128EEEEEEEEEvNT_6ParamsE --------------------------
	.section	.nv.constant0._ZN7cutlass13device_kernelIN5flash19enable_sm80_to_sm89INS1_16FlashAttnFwdSm80INS1_25CollectiveMainloopFwdSm80ILi8ELi1ELb0EN4cute5tupleIJNS5_1CILi128EEENS7_ILi96EEENS7_ILi256EEEEEELi256ENS_6half_tEfNS_4arch4Sm80ELb0ELb0ELb1ELb1ELb0ELb0ELb1ELb0EEENS1_21CollectiveEpilogueFwdINS6_IJS8_SA_S9_EEENS6_IJNS7_ILi1EEESI_SI_EEESC_SE_Li256ELb1ELb1ELb0ELb0EEENS1_19SingleTileSchedulerILb1ELb0ELb1ELi128EEEEEEEEEvNT_6ParamsE,"a",@progbits
	.sectionflags	@""
	.align	4
.nv.constant0._ZN7cutlass13device_kernelIN5flash19enable_sm80_to_sm89INS1_16FlashAttnFwdSm80INS1_25CollectiveMainloopFwdSm80ILi8ELi1ELb0EN4cute5tupleIJNS5_1CILi128EEENS7_ILi96EEENS7_ILi256EEEEEELi256ENS_6half_tEfNS_4arch4Sm80ELb0ELb0ELb1ELb1ELb0ELb0ELb1ELb0EEENS1_21CollectiveEpilogueFwdINS6_IJS8_SA_S9_EEENS6_IJNS7_ILi1EEESI_SI_EEESC_SE_Li256ELb1ELb1ELb0ELb0EEENS1_19SingleTileSchedulerILb1ELb0ELb1ELi128EEEEEEEEEvNT_6ParamsE:
	.zero		1400


//--------------------- .nv.constant0._ZN7cutlass13device_kernelIN5flash19enable_sm80_to_sm89INS1_16FlashAttnFwdSm80INS1_25CollectiveMainloopFwdSm80ILi8ELi1ELb0EN4cute5tupleIJNS5_1CILi128EEENS7_ILi48EEENS7_ILi256EEEEEELi256ENS_6half_tEfNS_4arch4Sm80ELb0ELb0ELb1ELb1ELb0ELb1ELb1ELb0EEENS1_21CollectiveEpilogueFwdINS6_IJS8_SA_S9_EEENS6_IJNS7_ILi1EEESI_SI_EEESC_SE_Li256ELb1ELb1ELb0ELb0EEENS1_19SingleTileSchedulerILb1ELb0ELb1ELi128EEEEEEEEEvNT_6ParamsE --------------------------
	.section	.nv.constant0._ZN7cutlass13device_kernelIN5flash19enable_sm80_to_sm89INS1_16FlashAttnFwdSm80INS1_25CollectiveMainloopFwdSm80ILi8ELi1ELb0EN4cute5tupleIJNS5_1CILi128EEENS7_ILi48EEENS7_ILi256EEEEEELi256ENS_6half_tEfNS_4arch4Sm80ELb0ELb0ELb1ELb1ELb0ELb1ELb1ELb0EEENS1_21CollectiveEpilogueFwdINS6_IJS8_SA_S9_EEENS6_IJNS7_ILi1EEESI_SI_EEESC_SE_Li256ELb1ELb1ELb0ELb0EEENS1_19SingleTileSchedulerILb1ELb0ELb1ELi128EEEEEEEEEvNT_6ParamsE,"a",@progbits
	.sectionflags	@""
	.align	4
.nv.constant0._ZN7cutlass13device_kernelIN5flash19enable_sm80_to_sm89INS1_16FlashAttnFwdSm80INS1_25CollectiveMainloopFwdSm80ILi8ELi1ELb0EN4cute5tupleIJNS5_1CILi128EEENS7_ILi48EEENS7_ILi256EEEEEELi256ENS_6half_tEfNS_4arch4Sm80ELb0ELb0ELb1ELb1ELb0ELb1ELb1ELb0EEENS1_21CollectiveEpilogueFwdINS6_IJS8_SA_S9_EEENS6_IJNS7_ILi1EEESI_SI_EEESC_SE_Li256ELb1ELb1ELb0ELb0EEENS1_19SingleTileSchedulerILb1ELb0ELb1ELi128EEEEEEEEEvNT_6ParamsE:
	.zero		1400


//--------------------- .nv.constant0._ZN7cutlass13device_kernelIN5flash19enable_sm80_to_sm89INS1_16FlashAttnFwdSm80INS1_25CollectiveMainloopFwdSm80ILi8ELi1ELb0EN4cute5tupleIJNS5_1CILi128EEENS7_ILi64EEENS7_ILi256EEEEEELi256ENS_6half_tEfNS_4arch4Sm80ELb0ELb1ELb1ELb0ELb0ELb0ELb1ELb0EEENS1_21CollectiveEpilogueFwdINS6_IJS8_SA_S9_EEENS6_IJNS7_ILi1EEESI_SI_EEESC_SE_Li256ELb0ELb1ELb0ELb0EEENS1_19SingleTileSchedulerILb0ELb0ELb1ELi128EEEEEEEEEvNT_6ParamsE --------------------------
	.section	.nv.constant0._ZN7cutlass13device_kernelIN5flash19enable_sm80_to_sm89INS1_16FlashAttnFwdSm80INS1_25CollectiveMainloopFwdSm80ILi8ELi1ELb0EN4cute5tupleIJNS5_1CILi128EEENS7_ILi64EEENS7_ILi256EEEEEELi256ENS_6half_tEfNS_4arch4Sm80ELb0ELb1ELb1ELb0ELb0ELb0ELb1ELb0EEENS1_21CollectiveEpilogueFwdINS6_IJS8_SA_S9_EEENS6_IJNS7_ILi1EEESI_SI_EEESC_SE_Li256ELb0ELb1ELb0ELb0EEENS1_19SingleTileSchedulerILb0ELb0ELb1ELi128EEEEEEEEEvNT_6ParamsE,"a",@progbits
	.sectionflags	@""
	.align	4
.nv.constant0._ZN7cutlass13device_kernelIN5flash19enable_sm80_to_sm89INS1_16FlashAttnFwdSm80INS1_25CollectiveMainloopFwdSm80ILi8ELi1ELb0EN4cute5tupleIJNS5_1CILi128EEENS7_ILi64EEENS7_ILi256EEEEEELi256ENS_6half_tEfNS_4arch4Sm80ELb0ELb1ELb1ELb0ELb0ELb0ELb1ELb0EEENS1_21CollectiveEpilogueFwdINS6_IJS8_SA_S9_EEENS6_IJNS7_ILi1EEESI_SI_EEESC_SE_Li256ELb0ELb1ELb0ELb0EEENS1_19SingleTileSchedulerILb0ELb0ELb1ELi128EEEEEEEEEvNT_6ParamsE:
	.zero		1400


//--------------------- .nv.constant0._ZN7cutlass13device_kernelIN5flash19enable_sm80_to_sm89INS1_16FlashAttnFwdSm80INS1_25CollectiveMainloopFwdSm80ILi8ELi1ELb0EN4cute5tupleIJNS5_1CILi128EEENS7_ILi64EEENS7_ILi256EEEEEELi256ENS_6half_tEfNS_4arch4Sm80ELb0ELb1ELb1ELb1ELb0ELb0ELb1ELb0EEENS1_21CollectiveEpilogueFwdINS6_IJS8_SA_S9_EEENS6_IJNS7_ILi1EEESI_SI_EEESC_SE_Li256ELb1ELb1ELb0ELb0EEENS1_19SingleTileSchedulerILb1ELb0ELb1ELi128EEEEEEEEEvNT_6ParamsE --------------------------
	.section	.nv.constant0._ZN7cutlass13device_kernelIN5flash19enable_sm80_to_sm89INS1_16FlashAttnFwdSm80INS1_25CollectiveMainloopFwdSm80ILi8ELi1ELb0EN4cute5tupleIJNS5_1CILi128EEENS7_ILi64EEENS7_ILi256EEEEEELi256ENS_6half_tEfNS_4arch4Sm80ELb0ELb1ELb1ELb1ELb0ELb0ELb1ELb0EEENS1_21CollectiveEpilogueFwdINS6_IJS8_SA_S9_EEENS6_IJNS7_ILi1EEESI_SI_EEESC_SE_Li256ELb1ELb1ELb0ELb0EEENS1_19SingleTileSchedulerILb1ELb0ELb1ELi128EEEEEEEEEvNT_6ParamsE,"a",@progbits
	.sectionflags	@""
	.align	4
.nv.constant0._ZN7cutlass13device_kernelIN5flash19enable_sm80_to_sm89INS1_16FlashAttnFwdSm80INS1_25CollectiveMainloopFwdSm80ILi8ELi1ELb0EN4cute5tupleIJNS5_1CILi128EEENS7_ILi64EEENS7_ILi256EEEEEELi256ENS_6half_tEfNS_4arch4Sm80ELb0ELb1ELb1ELb1ELb0ELb0ELb1ELb0EEENS1_21CollectiveEpilogueFwdINS6_IJS8_SA_S9_EEENS6_IJNS7_ILi1EEESI_SI_EEESC_SE_Li256ELb1ELb1ELb0ELb0EEENS1_19SingleTileSchedulerILb1ELb0ELb1ELi128EEEEEEEEEvNT_6ParamsE:
	.zero		1400


//--------------------- .nv.constant0._ZN7cutlass13device_kernelIN5flash19enable_sm80_to_sm89INS1_16FlashAttnFwdSm80INS1_25CollectiveMainloopFwdSm80ILi8ELi1ELb0EN4cute5tupleIJNS5_1CILi128EEENS7_ILi48EEENS7_ILi256EEEEEELi256ENS_6half_tEfNS_4arch4Sm80ELb0ELb1ELb1ELb1ELb0ELb1ELb1ELb0EEENS1_21CollectiveEpilogueFwdINS6_IJS8_SA_S9_EEENS6_IJNS7_ILi1EEESI_SI_EEESC_SE_Li256ELb1ELb1ELb0ELb0EEENS1_19SingleTileSchedulerILb1ELb0ELb1ELi128EEEEEEEEEvNT_6ParamsE --------------------------
	.section	.nv.constant0._ZN7cutlass13device_kernelIN5flash19enable_sm80_to_sm89INS1_16FlashAttnFwdSm80INS1_25CollectiveMainloopFwdSm80ILi8ELi1ELb0EN4cute5tupleIJNS5_1CILi128EEENS7_ILi48EEENS7_ILi256EEEEEELi256ENS_6half_tEfNS_4arch4Sm80ELb0ELb1ELb1ELb1ELb0ELb1ELb1ELb0EEENS1_21CollectiveEpilogueFwdINS6_IJS8_SA_S9_EEENS6_IJNS7_ILi1EEESI_SI_EEESC_SE_Li256ELb1ELb1ELb0ELb0EEENS1_19SingleTileSchedulerILb1ELb0ELb1ELi128EEEEEEEEEvNT_6ParamsE,"a",@progbits
	.sectionflags	@""
	.align	4
.nv.constant0._ZN7cutlass13device_kernelIN5flash19enable_sm80_to_sm89INS1_16FlashAttnFwdSm80INS1_25CollectiveMainloopFwdSm80ILi8ELi1ELb0EN4cute5tupleIJNS5_1CILi128EEENS7_ILi48EEENS7_ILi256EEEEEELi256ENS_6half_tEfNS_4arch4Sm80ELb0ELb1ELb1ELb1ELb0ELb1ELb1ELb0EEENS1_21CollectiveEpilogueFwdINS6_IJS8_SA_S9_EEENS6_IJNS7_ILi1EEESI_SI_EEESC_SE_Li256ELb1ELb1ELb0ELb0EEENS1_19SingleTileSchedulerILb1ELb0ELb1ELi128EEEEEEEEEvNT_6ParamsE:
	.zero		1400


//--------------------- .nv.constant0._ZN7cutlass13device_kernelIN5flash19enable_sm80_to_sm89INS1_16FlashAttnFwdSm80INS1_25CollectiveMainloopFwdSm80ILi8ELi1ELb0EN4cute5tupleIJNS5_1CILi128EEENS7_ILi96EEENS7_ILi256EEEEEELi256ENS_6half_tEfNS_4arch4Sm80ELb1ELb0ELb1ELb0ELb0ELb0ELb1ELb0EEENS1_21CollectiveEpilogueFwdINS6_IJS8_SA_S9_EEENS6_IJNS7_ILi1EEESI_SI_EEESC_SE_Li256ELb0ELb1ELb0ELb0EEENS1_30DynamicPersistentTileSchedulerILi256ELi256ELb0ELb1ELb0EEEEEEEEEvNT_6ParamsE --------------------------
	.section	.nv.constant0._ZN7cutlass13device_kernelIN5flash19enable_sm80_to_sm89INS1_16FlashAttnFwdSm80INS1_25CollectiveMainloopFwdSm80ILi8ELi1ELb0EN4cute5tupleIJNS5_1CILi128EEENS7_ILi96EEENS7_ILi256EEEEEELi256ENS_6half_tEfNS_4arch4Sm80ELb1ELb0ELb1ELb0ELb0ELb0ELb1ELb0EEENS1_21CollectiveEpilogueFwdINS6_IJS8_SA_S9_EEENS6_IJNS7_ILi1EEESI_SI_EEESC_SE_Li256ELb0ELb1ELb0ELb0EEENS1_30DynamicPersistentTileSchedulerILi256ELi256ELb0ELb1ELb0EEEEEEEEEvNT_6ParamsE,"a",@progbits
	.sectionflags	@""
	.align	4
.nv.constant0._ZN7cutlass13device_kernelIN5flash19enable_sm80_to_sm89INS1_16FlashAttnFwdSm80INS1_25CollectiveMainloopFwdSm80ILi8ELi1ELb0EN4cute5tupleIJNS5_1CILi128EEENS7_ILi96EEENS7_ILi256EEEEEELi256ENS_6half_tEfNS_4arch4Sm80ELb1ELb0ELb1ELb0ELb0ELb0ELb1ELb0EEENS1_21CollectiveEpilogueFwdINS6_IJS8_SA_S9_EEENS6_IJNS7_ILi1EEESI_SI_EEESC_SE_Li256ELb0ELb1ELb0ELb0EEENS1_30DynamicPersistentTileSchedulerILi256ELi256ELb0ELb1ELb0EEEEEEEEEvNT_6ParamsE:
	.zero		1416


//--------------------- .nv.constant0._ZN7cutlass13device_kernelIN5flash19enable_sm80_to_sm89INS1_16FlashAttnFwdSm80INS1_25CollectiveMainloopFwdSm80ILi8ELi1ELb0EN4cute5tupleIJNS5_1CILi128EEENS7_ILi96EEENS7_ILi256EEEEEELi256ENS_6half_tEfNS_4arch4Sm80ELb1ELb0ELb1ELb1ELb0ELb0ELb1ELb0EEENS1_21CollectiveEpilogueFwdINS6_IJS8_SA_S9_EEENS6_IJNS7_ILi1EEESI_SI_EEESC_SE_Li256ELb1ELb1ELb0ELb0EEENS1_19SingleTileSchedulerILb1ELb0ELb1ELi128EEEEEEEEEvNT_6ParamsE --------------------------
	.section	.nv.constant0._ZN7cutlass13device_kernelIN5flash19enable_sm80_to_sm89INS1_16FlashAttnFwdSm80INS1_25CollectiveMainloopFwdSm80ILi8ELi1ELb0EN4cute5tupleIJNS5_1CILi128EEENS7_ILi96EEENS7_ILi256EEEEEELi256ENS_6half_tEfNS_4arch4Sm80ELb1ELb0ELb1ELb1ELb0ELb0ELb1ELb0EEENS1_21CollectiveEpilogueFwdINS6_IJS8_SA_S9_EEENS6_IJNS7_ILi1EEESI_SI_EEESC_SE_Li256ELb1ELb1ELb0ELb0EEENS1_19SingleTileSchedulerILb1ELb0ELb1ELi128EEEEEEEEEvNT_6ParamsE,"a",@progbits
	.sectionflags	@""
	.align	4
.nv.constant0._ZN7cutlass13device_kernelIN5flash19enable_sm80_to_sm89INS1_16FlashAttnFwdSm80INS1_25CollectiveMainloopFwdSm80ILi8ELi1ELb0EN4cute5tupleIJNS5_1CILi128EEENS7_ILi96EEENS7_ILi256EEEEEELi256ENS_6half_tEfNS_4arch4Sm80ELb1ELb0ELb1ELb1ELb0ELb0ELb1ELb0EEENS1_21CollectiveEpilogueFwdINS6_IJS8_SA_S9_EEENS6_IJNS7_ILi1EEESI_SI_EEESC_SE_Li256ELb1ELb1ELb0ELb0EEENS1_19SingleTileSchedulerILb1ELb0ELb1ELi128EEEEEEEEEvNT_6ParamsE:
	.zero		1400


//--------------------- .nv.constant0._ZN7cutlass13device_kernelIN5flash19enable_sm80_to_sm89INS1_16FlashAttnFwdSm80INS1_25CollectiveMainloopFwdSm80ILi8ELi1ELb0EN4cute5tupleIJNS5_1CILi128EEENS7_ILi48EEENS7_ILi256EEEEEELi256ENS_6half_tEfNS_4arch4Sm80ELb1ELb0ELb1ELb1ELb0ELb1ELb1ELb0EEENS1_21CollectiveEpilogueFwdINS6_IJS8_SA_S9_EEENS6_IJNS7_ILi1EEESI_SI_EEESC_SE_Li256ELb1ELb1ELb0ELb0EEENS1_19SingleTileSchedulerILb1ELb0ELb1ELi128EEEEEEEEEvNT_6ParamsE --------------------------
	.section	.nv.constant0._ZN7cutlass13device_kernelIN5flash19enable_sm80_to_sm89INS1_16FlashAttnFwdSm80INS1_25CollectiveMainloopFwdSm80ILi8ELi1ELb0EN4cute5tupleIJNS5_1CILi128EEENS7_ILi48EEENS7_ILi256EEEEEELi256ENS_6half_tEfNS_4arch4Sm80ELb1ELb0ELb1ELb1ELb0ELb1ELb1ELb0EEENS1_21CollectiveEpilogueFwdINS6_IJS8_SA_S9_EEENS6_IJNS7_ILi1EEESI_SI_EEESC_SE_Li256ELb1ELb1ELb0ELb0EEENS1_19SingleTileSchedulerILb1ELb0ELb1ELi128EEEEEEEEEvNT_6ParamsE,"a",@progbits
	.sectionflags	@""
	.align	4
.nv.constant0._ZN7cutlass13device_kernelIN5flash19enable_sm80_to_sm89INS1_16FlashAttnFwdSm80INS1_25CollectiveMainloopFwdSm80ILi8ELi1ELb0EN4cute5tupleIJNS5_1CILi128EEENS7_ILi48EEENS7_ILi256EEEEEELi256ENS_6half_tEfNS_4arch4Sm80ELb1ELb0ELb1ELb1ELb0ELb1ELb1ELb0EEENS1_21CollectiveEpilogueFwdINS6_IJS8_SA_S9_EEENS6_IJNS7_ILi1EEESI_SI_EEESC_SE_Li256ELb1ELb1ELb0ELb0EEENS1_19SingleTileSchedulerILb1ELb0ELb1ELi128EEEEEEEEEvNT_6ParamsE:
	.zero		1400


//--------------------- .text._ZN7cutlass13device_kernelIN5flash19enable_sm80_to_sm89INS1_16FlashAttnFwdSm80INS1_25CollectiveMainloopFwdSm80ILi8ELi1ELb1EN4cute5tupleIJNS5_1CILi128EEENS7_ILi64EEENS7_ILi256EEEEEELi256ENS_6half_tEfNS_4arch4Sm80ELb0ELb0ELb1ELb0ELb0ELb0ELb1ELb0EEENS1_21CollectiveEpilogueFwdINS6_IJS8_SA_S9_EEENS6_IJNS7_ILi1EEESI_SI_EEESC_SE_Li256ELb0ELb1ELb0ELb0EEENS1_19SingleTileSchedulerILb0ELb0ELb1ELi128EEEEEEEEEvNT_6ParamsE --------------------------
	.section	.text._ZN7cutlass13device_kernelIN5flash19enable_sm80_to_sm89INS1_16FlashAttnFwdSm80INS1_25CollectiveMainloopFwdSm80ILi8ELi1ELb1EN4cute5tupleIJNS5_1CILi128EEENS7_ILi64EEENS7_ILi256EEEEEELi256ENS_6half_tEfNS_4arch4Sm80ELb0ELb0ELb1ELb0ELb0ELb0ELb1ELb0EEENS1_21CollectiveEpilogueFwdINS6_IJS8_SA_S9_EEENS6_IJNS7_ILi1EEESI_SI_EEESC_SE_Li256ELb0ELb1ELb0ELb0EEENS1_19SingleTileSchedulerILb0ELb0ELb1ELi128EEEEEEEEEvNT_6ParamsE,"ax",@progbits
	.sectioninfo	@"SHI_REGISTERS=255"
	.align	128
.text._ZN7cutlass13device_kernelIN5flash19enable_sm80_to_sm89INS1_16FlashAttnFwdSm80INS1_25CollectiveMainloopFwdSm80ILi8ELi1ELb1EN4cute5tupleIJNS5_1CILi128EEENS7_ILi64EEENS7_ILi256EEEEEELi256ENS_6half_tEfNS_4arch4Sm80ELb0ELb0ELb1ELb0ELb0ELb0ELb1ELb0EEENS1_21CollectiveEpilogueFwdINS6_IJS8_SA_S9_EEENS6_IJNS7_ILi1EEESI_SI_EEESC_SE_Li256ELb0ELb1ELb0ELb0EEENS1_19SingleTileSchedulerILb0ELb0ELb1ELi128EEEEEEEEEvNT_6ParamsE:
        .type           _ZN7cutlass13device_kernelIN5flash19enable_sm80_to_sm89INS1_16FlashAttnFwdSm80INS1_25CollectiveMainloopFwdSm80ILi8ELi1ELb1EN4cute5tupleIJNS5_1CILi128EEENS7_ILi64EEENS7_ILi256EEEEEELi256ENS_6half_tEfNS_4arch4Sm80ELb0ELb0ELb1ELb0ELb0ELb0ELb1ELb0EEENS1_21CollectiveEpilogueFwdINS6_IJS8_SA_S9_EEENS6_IJNS7_ILi1EEESI_SI_EEESC_SE_Li256ELb0ELb1ELb0ELb0EEENS1_19SingleTileSchedulerILb0ELb0ELb1ELi128EEEEEEEEEvNT_6ParamsE,@function
        .size           _ZN7cutlass13device_kernelIN5flash19enable_sm80_to_sm89INS1_16FlashAttnFwdSm80INS1_25CollectiveMainloopFwdSm80ILi8ELi1ELb1EN4cute5tupleIJNS5_1CILi128EEENS7_ILi64EEENS7_ILi256EEEEEELi256ENS_6half_tEfNS_4arch4Sm80ELb0ELb0ELb1ELb0ELb0ELb0ELb1ELb0EEENS1_21CollectiveEpilogueFwdINS6_IJS8_SA_S9_EEENS6_IJNS7_ILi1EEESI_SI_EEESC_SE_Li256ELb0ELb1ELb0ELb0EEENS1_19SingleTileSchedulerILb0ELb0ELb1ELi128EEEEEEEEEvNT_6ParamsE,(.L_x_1528 - _ZN7cutlass13device_kernelIN5flash19enable_sm80_to_sm89INS1_16FlashAttnFwdSm80INS1_25CollectiveMainloopFwdSm80ILi8ELi1ELb1EN4cute5tupleIJNS5_1CILi128EEENS7_ILi64EEENS7_ILi256EEEEEELi256ENS_6half_tEfNS_4arch4Sm80ELb0ELb0ELb1ELb0ELb0ELb0ELb1ELb0EEENS1_21CollectiveEpilogueFwdINS6_IJS8_SA_S9_EEENS6_IJNS7_ILi1EEESI_SI_EEESC_SE_Li256ELb0ELb1ELb0ELb0EEENS1_19SingleTileSchedulerILb0ELb0ELb1ELi128EEEEEEEEEvNT_6ParamsE)
        .other          _ZN7cutlass13device_kernelIN5flash19enable_sm80_to_sm89INS1_16FlashAttnFwdSm80INS1_25CollectiveMainloopFwdSm80ILi8ELi1ELb1EN4cute5tupleIJNS5_1CILi128EEENS7_ILi64EEENS7_ILi256EEEEEELi256ENS_6half_tEfNS_4arch4Sm80ELb0ELb0ELb1ELb0ELb0ELb0ELb1ELb0EEENS1_21CollectiveEpilogueFwdINS6_IJS8_SA_S9_EEENS6_IJNS7_ILi1EEESI_SI_EEESC_SE_Li256ELb0ELb1ELb0ELb0EEENS1_19SingleTileSchedulerILb0ELb0ELb1ELi128EEEEEEEEEvNT_6ParamsE,@"STO_CUDA_ENTRY STV_DEFAULT"
_ZN7cutlass13device_kernelIN5flash19enable_sm80_to_sm89INS1_16FlashAttnFwdSm80INS1_25CollectiveMainloopFwdSm80ILi8ELi1ELb1EN4cute5tupleIJNS5_1CILi128EEENS7_ILi64EEENS7_ILi256EEEEEELi256ENS_6half_tEfNS_4arch4Sm80ELb0ELb0ELb1ELb0ELb0ELb0ELb1ELb0EEENS1_21CollectiveEpilogueFwdINS6_IJS8_SA_S9_EEENS6_IJNS7_ILi1EEESI_SI_EEESC_SE_Li256ELb0ELb1ELb0ELb0EEENS1_19SingleTileSchedulerILb0ELb0ELb1ELi128EEEEEEEEEvNT_6ParamsE:
[----:B------:R-:W-:-:S03]  /*0000*/  MOV R1, c[0x0][0x28] ;  /* 0x00000a0000017a02 */ /* 0x000fc60000000f00 */
[----:B------:R-:W1:Y:S01]  /*0010*/  S2R R10, SR_CTAID.Z ;  /* 0x00000000000a7919 */ /* 0x000e620000002700 */
[----:B------:R-:W-:Y:S02]  /*0020*/  IADD3 R1, R1, -0x130, RZ ;  /* 0xfffffed001017810 */ /* 0x000fe40007ffe0ff */
[----:B-1----:R-:W-:-:S13]  /*0030*/  ISETP.GE.AND P0, PT, R10, RZ, PT ;  /* 0x000000ff0a00720c */ /* 0x002fda0003f06270 */
[----:B------:R-:W-:Y:S05]  /*0040*/  @!P0 EXIT ;  /* 0x000000000000894d */ /* 0x000fea0003800000 */
[----:B------:R-:W-:Y:S01]  /*0050*/  ISETP.NE.U32.AND P0, PT, RZ, c[0x0][0x340], PT ;  /* 0x0000d000ff007a0c */ /* 0x000fe20003f05070 */
[----:B------:R-:W-:-:S03]  /*0060*/  ULDC.64 UR8, c[0x0][0x118] ;  /* 0x0000460000087ab9 */ /* 0x000fc60000000a00 */
[----:B------:R-:W-:-:S13]  /*0070*/  ISETP.NE.AND.EX P0, PT, RZ, c[0x0][0x344], PT, P0 ;  /* 0x0000d100ff007a0c */ /* 0x000fda0003f05300 */
[----:B------:R-:W-:-:S04]  /*0080*/  @P0 IMAD.MOV.U32 R2, RZ, RZ, 0x4 ;  /* 0x00000004ff020424 */ /* 0x000fc800078e00ff */
[----:B------:R-:W-:-:S05]  /*0090*/  @P0 IMAD.WIDE R2, R10, R2, c[0x0][0x340] ;  /* 0x0000d0000a020625 */ /* 0x000fca00078e0202 */
[----:B------:R1:W2:Y:S01]  /*00a0*/  @P0 LDG.E R7, [R2.64] ;  /* 0x0000000802070981 */ /* 0x0002a2000c1e1900 */
[----:B------:R-:W-:Y:S01]  /*00b0*/  IMAD.MOV.U32 R13, RZ, RZ, c[0x0][0x2c4] ;  /* 0x0000b100ff0d7624 */ /* 0x000fe200078e00ff */
[----:B------:R-:W-:Y:S01]  /*00c0*/  SHF.R.S32.HI R11, RZ, 0x1f, R10 ;  /* 0x0000001fff0b7819 */ /* 0x000fe2000001140a */
[----:B------:R-:W-:Y:S01]  /*00d0*/  IMAD.MOV.U32 R87, RZ, RZ, c[0x0][0x1d0] ;  /* 0x00007400ff577624 */ /* 0x000fe200078e00ff */
[----:B------:R-:W3:Y:S01]  /*00e0*/  S2R R85, SR_TID.X ;  /* 0x0000000000557919 */ /* 0x000ee20000002100 */
[----:B------:R-:W-:-:S03]  /*00f0*/  IMAD.MOV.U32 R86, RZ, RZ, 0x6 ;  /* 0x00000006ff567424 */ /* 0x000fc600078e00ff */
[----:B------:R-:W-:Y:S01]  /*0100*/  BAR.SYNC.DEFER_BLOCKING 0x0 ;  /* 0x0000000000007b1d */ /* 0x000fe20000010000 */
[----:B------:R-:W-:Y:S01]  /*0110*/  ISETP.NE.AND P1, PT, R13, 0x1, PT ;  /* 0x000000010d00780c */ /* 0x000fe20003f25270 */
[----:B------:R-:W-:-:S04]  /*0120*/  IMAD R5, R11, c[0x0][0x1c0], RZ ;  /* 0x000070000b057a24 */ /* 0x000fc800078e02ff */
[----:B------:R-:W4:Y:S04]  /*0130*/  S2R R40, SR_CTAID.Y ;  /* 0x0000000000287919 */ /* 0x000f280000002600 */
[----:B------:R-:W5:Y:S01]  /*0140*/  S2R R12, SR_CTAID.X ;  /* 0x00000000000c7919 */ /* 0x000f620000002500 */
[----:B---3--:R-:W-:-:S04]  /*0150*/  SHF.R.S32.HI R24, RZ, 0x1f, R85 ;  /* 0x0000001fff187819 */ /* 0x008fc80000011455 */
[----:B-1----:R-:W-:-:S04]  /*0160*/  LEA.HI R2, R24, R85, RZ, 0x3 ;  /* 0x0000005518027211 */ /* 0x002fc800078f18ff */
[----:B------:R-:W-:Y:S02]  /*0170*/  LOP3.LUT R0, R2, 0xfffffff8, RZ, 0xc0, !PT ;  /* 0xfffffff802007812 */ /* 0x000fe400078ec0ff */
[----:B------:R-:W-:Y:S01]  /*0180*/  SHF.R.S32.HI R18, RZ, 0x3, R2 ;  /* 0x00000003ff127819 */ /* 0x000fe20000011402 */
[----:B----4-:R-:W-:Y:S01]  /*0190*/  IMAD.WIDE.U32 R8, R40, c[0x0][0x1b8], RZ ;  /* 0x00006e0028087a25 */ /* 0x010fe200078e00ff */
[----:B------:R-:W-:Y:S02]  /*01a0*/  SHF.R.S32.HI R41, RZ, 0x1f, R40 ;  /* 0x0000001fff297819 */ /* 0x000fe40000011428 */
[----:B------:R-:W-:Y:S01]  /*01b0*/  SHF.R.S32.HI R22, RZ, 0x1f, R18 ;  /* 0x0000001fff167819 */ /* 0x000fe20000011412 */
[----:B------:R-:W-:Y:S02]  /*01c0*/  IMAD.IADD R19, R85, 0x1, -R0 ;  /* 0x0000000155137824 */ /* 0x000fe400078e0a00 */
[----:B------:R-:W-:Y:S02]  /*01d0*/  IMAD R2, R41, c[0x0][0x1b8], RZ ;  /* 0x00006e0029027a24 */ /* 0x000fe400078e02ff */
[----:B------:R-:W-:-:S02]  /*01e0*/  IMAD R0, R19, 0x20, R18 ;  /* 0x0000002013007824 */ /* 0x000fc400078e0212 */
[----:B------:R-:W-:Y:S02]  /*01f0*/  IMAD R2, R40, c[0x0][0x1bc], R2 ;  /* 0x00006f0028027a24 */ /* 0x000fe400078e0202 */
[----:B-----5:R-:W-:Y:S02]  /*0200*/  IMAD R14, R12, 0x80, R0 ;  /* 0x000000800c0e7824 */ /* 0x020fe400078e0200 */
[----:B------:R-:W-:Y:S02]  /*0210*/  IMAD.IADD R3, R9, 0x1, R2 ;  /* 0x0000000109037824 */ /* 0x000fe400078e0202 */
[----:B------:R-:W-:Y:S01]  /*0220*/  @P1 IMAD.HI.U32 R4, R14, c[0x0][0x2c8], RZ ;  /* 0x0000b2000e041a27 */ /* 0x000fe200078e00ff */
[----:B------:R1:W-:Y:S03]  /*0230*/  STL [R1+0xc4], R14 ;  /* 0x0000c40e01007387 */ /* 0x0003e60000100800 */
[----:B------:R-:W-:Y:S01]  /*0240*/  IMAD.MOV.U32 R0, RZ, RZ, R14 ;  /* 0x000000ffff007224 */ /* 0x000fe200078e000e */
[----:B------:R-:W-:Y:S01]  /*0250*/  @P1 SHF.R.U32.HI R0, RZ, c[0x0][0x2cc], R4 ;  /* 0x0000b300ff001a19 */ /* 0x000fe20000011604 */
[----:B------:R-:W-:Y:S01]  /*0260*/  IMAD.MOV.U32 R2, RZ, RZ, R8 ;  /* 0x000000ffff027224 */ /* 0x000fe200078e0008 */
[----:B------:R-:W-:Y:S01]  /*0270*/  IADD3 R8, R87, 0x3f, RZ ;  /* 0x0000003f57087810 */ /* 0x000fe20007ffe0ff */
[C---:B------:R-:W-:Y:S01]  /*0280*/  IMAD R4, R10.reuse, c[0x0][0x1c4], R5 ;  /* 0x000071000a047a24 */ /* 0x040fe200078e0205 */
[----:B------:R-:W-:Y:S01]  /*0290*/  SHF.R.S32.HI R5, RZ, 0x1f, R0 ;  /* 0x0000001fff057819 */ /* 0x000fe20000011400 */
[----:B------:R-:W-:-:S04]  /*02a0*/  IMAD.WIDE.U32 R2, R10, c[0x0][0x1c0], R2 ;  /* 0x000070000a027a25 */ /* 0x000fc800078e0002 */
[----:B------:R-:W-:Y:S02]  /*02b0*/  IMAD.IADD R3, R3, 0x1, R4 ;  /* 0x0000000103037824 */ /* 0x000fe400078e0204 */
[----:B------:R-:W-:Y:S02]  /*02c0*/  IMAD R4, R5, c[0x0][0x1b0], RZ ;  /* 0x00006c0005047a24 */ /* 0x000fe400078e02ff */
[----:B------:R-:W-:Y:S02]  /*02d0*/  IMAD.MOV R6, RZ, RZ, -R0 ;  /* 0x000000ffff067224 */ /* 0x000fe400078e0a00 */
[----:B------:R-:W-:-:S04]  /*02e0*/  IMAD.WIDE.U32 R2, R0, c[0x0][0x1b0], R2 ;  /* 0x00006c0000027a25 */ /* 0x000fc800078e0002 */
[----:B------:R-:W-:Y:S02]  /*02f0*/  IMAD R4, R0, c[0x0][0x1b4], R4 ;  /* 0x00006d0000047a24 */ /* 0x000fe400078e0204 */
[----:B------:R-:W-:Y:S02]  /*0300*/  IMAD R0, R6, c[0x0][0x2c4], R14 ;  /* 0x0000b10006007a24 */ /* 0x000fe400078e020e */
[----:B------:R-:W-:Y:S02]  /*0310*/  IMAD.IADD R3, R3, 0x1, R4 ;  /* 0x0000000103037824 */ /* 0x000fe400078e0204 */
[----:B------:R-:W-:Y:S01]  /*0320*/  IMAD.SHL.U32 R4, R18, 0x40, RZ ;  /* 0x0000004012047824 */ /* 0x000fe200078e00ff */
[----:B------:R-:W-:Y:S01]  /*0330*/  SHF.R.S32.HI R5, RZ, 0x1f, R0 ;  /* 0x0000001fff057819 */ /* 0x000fe20000011400 */
[----:B------:R-:W-:-:S03]  /*0340*/  IMAD.WIDE.U32 R2, R0, c[0x0][0x1a8], R2 ;  /* 0x00006a0000027a25 */ /* 0x000fc600078e0002 */
[----:B------:R-:W-:Y:S01]  /*0350*/  LOP3.LUT R4, R4, 0x1c0, RZ, 0xc0, !PT ;  /* 0x000001c004047812 */ /* 0x000fe200078ec0ff */
[----:B------:R-:W-:Y:S01]  /*0360*/  IMAD R5, R5, c[0x0][0x1a8], RZ ;  /* 0x00006a0005057a24 */ /* 0x000fe200078e02ff */
[----:B------:R-:W-:Y:S01]  /*0370*/  LEA R17, P1, R2, c[0x0][0x160], 0x1 ;  /* 0x0000580002117a11 */ /* 0x000fe200078208ff */
[----:B------:R-:W-:Y:S02]  /*0380*/  IMAD.SHL.U32 R42, R19, 0x8, RZ ;  /* 0x00000008132a7824 */ /* 0x000fe400078e00ff */
[----:B------:R-:W-:Y:S01]  /*0390*/  IMAD R6, R0, c[0x0][0x1ac], R5 ;  /* 0x00006b0000067a24 */ /* 0x000fe200078e0205 */
[----:B------:R-:W-:Y:S01]  /*03a0*/  SHF.R.S32.HI R0, RZ, 0x1f, R8 ;  /* 0x0000001fff007819 */ /* 0x000fe20000011408 */
[----:B------:R-:W-:Y:S01]  /*03b0*/  IMAD R23, R12, 0x80, R18 ;  /* 0x000000800c177824 */ /* 0x000fe200078e0212 */
[----:B------:R-:W-:Y:S01]  /*03c0*/  LOP3.LUT R5, R4, 0x38, R42, 0xf8, !PT ;  /* 0x0000003804057812 */ /* 0x000fe200078ef82a */
[----:B------:R-:W-:Y:S01]  /*03d0*/  IMAD R9, R22, c[0x0][0x1e0], RZ ;  /* 0x0000780016097a24 */ /* 0x000fe200078e02ff */
[----:B------:R-:W-:Y:S01]  /*03e0*/  LEA.HI R133, R0, R8, RZ, 0x6 ;  /* 0x0000000800857211 */ /* 0x000fe200078f30ff */
[----:B------:R-:W-:Y:S01]  /*03f0*/  IMAD.IADD R0, R3, 0x1, R6 ;  /* 0x0000000103007824 */ /* 0x000fe200078e0206 */
[----:B------:R-:W-:Y:S01]  /*0400*/  LEA.HI R3, R24, R85, RZ, 0x6 ;  /* 0x0000005518037211 */ /* 0x000fe200078f30ff */
[----:B------:R-:W-:Y:S01]  /*0410*/  IMAD R9, R18, c[0x0][0x1e4], R9 ;  /* 0x0000790012097a24 */ /* 0x000fe200078e0209 */
[----:B------:R-:W-:Y:S01]  /*0420*/  SHF.R.U32.HI R4, RZ, 0x3, R4 ;  /* 0x00000003ff047819 */ /* 0x000fe20000011604 */
[----:B------:R-:W-:Y:S01]  /*0430*/  STL [R1+0xc0], R23 ;  /* 0x0000c01701007387 */ /* 0x000fe20000100800 */
[----:B------:R-:W-:Y:S01]  /*0440*/  LEA.HI.X R16, R2, c[0x0][0x164], R0, 0x1, P1 ;  /* 0x0000590002107a11 */ /* 0x000fe200008f0c00 */
[----:B------:R-:W-:Y:S01]  /*0450*/  IMAD R0, R13, c[0x0][0x168], RZ ;  /* 0x00005a000d007a24 */ /* 0x000fe200078e02ff */
[----:B------:R-:W-:Y:S01]  /*0460*/  LOP3.LUT R4, R5, R4, RZ, 0x3c, !PT ;  /* 0x0000000405047212 */ /* 0x000fe200078e3cff */
[----:B------:R-:W-:Y:S01]  /*0470*/  IMAD.SHL.U32 R3, R3, 0x8, RZ ;  /* 0x0000000803037824 */ /* 0x000fe200078e00ff */
[----:B------:R-:W-:Y:S01]  /*0480*/  SHFL.IDX PT, R2, R17, RZ, 0x181f ;  /* 0x00181fff11027589 */ /* 0x000fe200000e0000 */
[----:B------:R-:W-:-:S02]  /*0490*/  IADD3 R5, R23, 0x20, RZ ;  /* 0x0000002017057810 */ /* 0x000fc40007ffe0ff */
[-C--:B------:R-:W-:Y:S02]  /*04a0*/  ISETP.GE.AND P4, PT, R23, R0.reuse, PT ;  /* 0x000000001700720c */ /* 0x080fe40003f86270 */
[----:B------:R-:W-:Y:S02]  /*04b0*/  LOP3.LUT R135, R4, 0xfffffe00, R3, 0xf8, !PT ;  /* 0xfffffe0004877812 */ /* 0x000fe400078ef803 */
[C---:B------:R-:W-:Y:S01]  /*04c0*/  IADD3 R27, R42.reuse, 0x40, RZ ;  /* 0x000000402a1b7810 */ /* 0x040fe20007ffe0ff */
[----:B------:R-:W3:Y:S01]  /*04d0*/  SHFL.IDX PT, R3, R16, RZ, 0x181f ;  /* 0x00181fff10037589 */ /* 0x000ee200000e0000 */
[C---:B------:R-:W-:Y:S02]  /*04e0*/  IADD3 R26, R42.reuse, 0x80, RZ ;  /* 0x000000802a1a7810 */ /* 0x040fe40007ffe0ff */
[----:B------:R-:W-:Y:S01]  /*04f0*/  ISETP.GE.AND P1, PT, R5, R0, PT ;  /* 0x000000000500720c */ /* 0x000fe20003f26270 */
[----:B------:R-:W-:Y:S01]  /*0500*/  STL [R1+0xbc], R135 ;  /* 0x0000bc8701007387 */ /* 0x000fe20000100800 */
[----:B------:R-:W-:-:S02]  /*0510*/  IADD3 R25, R42, 0xc0, RZ ;  /* 0x000000c02a197810 */ /* 0x000fc40007ffe0ff */
[----:B------:R-:W-:Y:S02]  /*0520*/  ISETP.GE.AND P3, PT, R42, c[0x0][0x198], PT ;  /* 0x000066002a007a0c */ /* 0x000fe40003f66270 */
[----:B------:R-:W-:Y:S02]  /*0530*/  @!P4 SHF.R.S32.HI R5, RZ, 0x1f, R27 ;  /* 0x0000001fff05c819 */ /* 0x000fe4000001141b */
[----:B------:R-:W-:Y:S02]  /*0540*/  @!P4 SHF.R.S32.HI R4, RZ, 0x1f, R26 ;  /* 0x0000001fff04c819 */ /* 0x000fe4000001141a */
[----:B------:R-:W-:Y:S02]  /*0550*/  @!P4 LEA.HI R5, R5, R27, RZ, 0x3 ;  /* 0x0000001b0505c211 */ /* 0x000fe400078f18ff */
[----:B------:R-:W-:Y:S02]  /*0560*/  @!P4 LEA.HI R8, R4, R26, RZ, 0x3 ;  /* 0x0000001a0408c211 */ /* 0x000fe400078f18ff */
[----:B------:R-:W4:Y:S01]  /*0570*/  SHFL.IDX PT, R4, R17, 0x1, 0x181f ;  /* 0x00381f0011047f89 */ /* 0x000f2200000e0000 */
[----:B-1----:R-:W-:-:S02]  /*0580*/  @!P4 LOP3.LUT R14, R5, 0xfffffff8, RZ, 0xc0, !PT ;  /* 0xfffffff8050ec812 */ /* 0x002fc400078ec0ff */
[----:B------:R-:W-:Y:S01]  /*0590*/  ISETP.GE.AND P6, PT, R26, c[0x0][0x198], PT ;  /* 0x000066001a007a0c */ /* 0x000fe20003fc6270 */
[----:B------:R-:W1:Y:S01]  /*05a0*/  SHFL.IDX PT, R5, R16, 0x1, 0x181f ;  /* 0x00381f0010057f89 */ /* 0x000e6200000e0000 */
[----:B------:R-:W-:Y:S02]  /*05b0*/  ISETP.GE.AND P5, PT, R25, c[0x0][0x198], PT ;  /* 0x0000660019007a0c */ /* 0x000fe40003fa6270 */
[----:B------:R-:W-:Y:S01]  /*05c0*/  SHF.R.S32.HI R43, RZ, 0x1f, R42 ;  /* 0x0000001fff2b7819 */ /* 0x000fe2000001142a */
[--C-:B---3--:R-:W-:Y:S01]  /*05d0*/  @!P4 IMAD.WIDE R14, R14, 0x2, R2.reuse ;  /* 0x000000020e0ec825 */ /* 0x108fe200078e0202 */
[----:B------:R-:W-:Y:S02]  /*05e0*/  @!P4 LEA R6, P2, R42, R2, 0x1 ;  /* 0x000000022a06c211 */ /* 0x000fe400078408ff */
[----:B------:R-:W-:Y:S01]  /*05f0*/  @!P4 LOP3.LUT R12, R8, 0xfffffff8, RZ, 0xc0, !PT ;  /* 0xfffffff8080cc812 */ /* 0x000fe200078ec0ff */
[----:B------:R-:W-:Y:S01]  /*0600*/  @!P4 IMAD.SHL.U32 R8, R135, 0x2, RZ ;  /* 0x000000028708c824 */ /* 0x000fe200078e00ff */
[----:B------:R-:W-:Y:S01]  /*0610*/  LEA.HI.SX32 R84, R133, 0xffffffff, 0x1a ;  /* 0xffffffff85547811 */ /* 0x000fe200078fd2ff */
[----:B------:R-:W-:Y:S02]  /*0620*/  STL.64 [R1+0xa8], R42 ;  /* 0x0000a82a01007387 */ /* 0x000fe40000100a00 */
[----:B------:R-:W-:-:S02]  /*0630*/  @!P4 IMAD.WIDE R12, R12, 0x2, R2 ;  /* 0x000000020c0cc825 */ /* 0x000fc400078e0202 */
[----:B------:R-:W-:Y:S04]  /*0640*/  STL [R1+0xb4], R27 ;  /* 0x0000b41b01007387 */ /* 0x000fe80000100800 */
[----:B------:R-:W-:Y:S04]  /*0650*/  STL [R1+0xb8], R26 ;  /* 0x0000b81a01007387 */ /* 0x000fe80000100800 */
[----:B------:R-:W-:Y:S01]  /*0660*/  STL [R1+0xb0], R25 ;  /* 0x0000b01901007387 */ /* 0x000fe20000100800 */
[--C-:B--2---:R-:W-:Y:S01]  /*0670*/  @P0 SHF.R.S32.HI R21, RZ, 0x1f, R7.reuse ;  /* 0x0000001fff150819 */ /* 0x104fe20000011407 */
[----:B------:R-:W-:Y:S01]  /*0680*/  @P0 IMAD.MOV.U32 R20, RZ, RZ, R7 ;  /* 0x000000ffff140224 */ /* 0x000fe200078e0007 */
[----:B------:R-:W-:Y:S01]  /*0690*/  @!P4 SHF.R.S32.HI R7, RZ, 0x1f, R25 ;  /* 0x0000001fff07c819 */ /* 0x000fe20000011419 */
[----:B------:R-:W-:-:S02]  /*06a0*/  @!P0 IMAD.MOV.U32 R20, RZ, RZ, R10 ;  /* 0x000000ffff148224 */ /* 0x000fc400078e000a */
[----:B------:R-:W-:Y:S01]  /*06b0*/  @!P0 IMAD.MOV.U32 R21, RZ, RZ, R11 ;  /* 0x000000ffff158224 */ /* 0x000fe200078e000b */
[----:B------:R-:W-:Y:S02]  /*06c0*/  ISETP.GE.AND P0, PT, R27, c[0x0][0x198], PT ;  /* 0x000066001b007a0c */ /* 0x000fe40003f06270 */
[----:B------:R-:W-:-:S04]  /*06d0*/  @!P4 LEA.HI R7, R7, R25, RZ, 0x3 ;  /* 0x000000190707c211 */ /* 0x000fc800078f18ff */
[----:B------:R-:W-:Y:S02]  /*06e0*/  @!P4 LOP3.LUT R10, R7, 0xfffffff8, RZ, 0xc0, !PT ;  /* 0xfffffff8070ac812 */ /* 0x000fe400078ec0ff */
[----:B------:R-:W-:-:S03]  /*06f0*/  @!P4 LEA.HI.X R7, R42, R3, R43, 0x1, P2 ;  /* 0x000000032a07c211 */ /* 0x000fc600010f0c2b */
[----:B------:R-:W-:Y:S02]  /*0700*/  @!P4 IMAD.WIDE R10, R10, 0x2, R2 ;  /* 0x000000020a0ac825 */ /* 0x000fe400078e0202 */
[----:B------:R2:W-:Y:S02]  /*0710*/  @!P4 LDGSTS.E.BYPASS.LTC128B.128 [R8+0x100], [R6.64], !P3 ;  /* 0x001000000608cfae */ /* 0x0005e4000d901d48 */
[----:B------:R-:W-:Y:S02]  /*0720*/  IMAD.WIDE.U32 R2, R18, c[0x0][0x1e0], R42 ;  /* 0x0000780012027a25 */ /* 0x000fe400078e002a */
[----:B------:R3:W-:Y:S04]  /*0730*/  @!P4 LDGSTS.E.BYPASS.LTC128B.128 [R8+0x4100], [R14.64], !P0 ;  /* 0x041000000e08cfae */ /* 0x0007e8000c101d48 */
[----:B------:R4:W-:Y:S04]  /*0740*/  @!P4 LDGSTS.E.BYPASS.LTC128B.128 [R8+0x8100], [R12.64], !P6 ;  /* 0x081000000c08cfae */ /* 0x0009e8000f101d48 */
[----:B------:R5:W-:Y:S01]  /*0750*/  @!P4 LDGSTS.E.BYPASS.LTC128B.128 [R8+0xc100], [R10.64], !P5 ;  /* 0x0c1000000a08cfae */ /* 0x000be2000e901d48 */
[----:B--2---:R-:W-:-:S02]  /*0760*/  IADD3 R7, R23, 0x40, RZ ;  /* 0x0000004017077810 */ /* 0x004fc40007ffe0ff */
[----:B------:R-:W-:Y:S01]  /*0770*/  IADD3 R6, R23, 0x60, RZ ;  /* 0x0000006017067810 */ /* 0x000fe20007ffe0ff */
[----:B---3--:R-:W-:Y:S01]  /*0780*/  IMAD.IADD R15, R3, 0x1, R9 ;  /* 0x00000001030f7824 */ /* 0x008fe200078e0209 */
[----:B------:R-:W-:Y:S01]  /*0790*/  @!P1 SHF.R.S32.HI R3, RZ, 0x1f, R27 ;  /* 0x0000001fff039819 */ /* 0x000fe2000001141b */
[----:B------:R-:W-:Y:S01]  /*07a0*/  IMAD.MOV.U32 R14, RZ, RZ, R2 ;  /* 0x000000ffff0e7224 */ /* 0x000fe200078e0002 */
[----:B------:R-:W-:Y:S01]  /*07b0*/  ISETP.GE.AND P2, PT, R7, R0, PT ;  /* 0x000000000700720c */ /* 0x000fe20003f46270 */
[----:B------:R-:W-:Y:S01]  /*07c0*/  SHFL.IDX PT, R2, R17, 0x2, 0x181f ;  /* 0x00581f0011027f89 */ /* 0x000fe200000e0000 */
[C---:B----4-:R-:W-:Y:S02]  /*07d0*/  @!P1 LEA R12, P4, R42.reuse, R4, 0x1 ;  /* 0x000000042a0c9211 */ /* 0x050fe400078808ff */
[----:B------:R-:W-:Y:S02]  /*07e0*/  @!P1 LEA.HI R3, R3, R27, RZ, 0x3 ;  /* 0x0000001b03039211 */ /* 0x000fe400078f18ff */
[----:B-1----:R-:W-:-:S02]  /*07f0*/  @!P1 LEA.HI.X R13, R42, R5, R43, 0x1, P4 ;  /* 0x000000052a0d9211 */ /* 0x002fc400020f0c2b */
[----:B------:R-:W-:Y:S02]  /*0800*/  ISETP.GE.AND P4, PT, R6, R0, PT ;  /* 0x000000000600720c */ /* 0x000fe40003f86270 */
[----:B------:R-:W-:Y:S02]  /*0810*/  @!P1 SHF.R.S32.HI R0, RZ, 0x1f, R26 ;  /* 0x0000001fff009819 */ /* 0x000fe4000001141a */
[----:B------:R-:W-:Y:S02]  /*0820*/  @!P1 SHF.R.S32.HI R7, RZ, 0x1f, R25 ;  /* 0x0000001fff079819 */ /* 0x000fe40000011419 */
[----:B-----5:R-:W-:Y:S02]  /*0830*/  @!P1 LOP3.LUT R8, R3, 0xfffffff8, RZ, 0xc0, !PT ;  /* 0xfffffff803089812 */ /* 0x020fe400078ec0ff */
[----:B------:R-:W-:Y:S01]  /*0840*/  @!P1 LEA.HI R6, R0, R26, RZ, 0x3 ;  /* 0x0000001a00069211 */ /* 0x000fe200078f18ff */
[----:B------:R-:W1:Y:S01]  /*0850*/  SHFL.IDX PT, R3, R16, 0x2, 0x181f ;  /* 0x00581f0010037f89 */ /* 0x000e6200000e0000 */
[----:B------:R-:W-:Y:S01]  /*0860*/  @!P1 LEA.HI R0, R7, R25, RZ, 0x3 ;  /* 0x0000001907009211 */ /* 0x000fe200078f18ff */
[----:B------:R-:W-:Y:S01]  /*0870*/  @!P1 IMAD.WIDE R8, R8, 0x2, R4 ;  /* 0x0000000208089825 */ /* 0x000fe200078e0204 */
[----:B------:R-:W-:-:S02]  /*0880*/  @!P1 LOP3.LUT R6, R6, 0xfffffff8, RZ, 0xc0, !PT ;  /* 0xfffffff806069812 */ /* 0x000fc400078ec0ff */
[----:B------:R-:W-:Y:S01]  /*0890*/  @!P1 LOP3.LUT R10, R0, 0xfffffff8, RZ, 0xc0, !PT ;  /* 0xfffffff8000a9812 */ /* 0x000fe200078ec0ff */
[----:B------:R-:W-:Y:S01]  /*08a0*/  @!P1 IMAD.SHL.U32 R0, R135, 0x2, RZ ;  /* 0x0000000287009824 */ /* 0x000fe200078e00ff */
[----:B------:R-:W-:Y:S01]  /*08b0*/  SHF.R.S32.HI R23, RZ, 0x1f, R84 ;  /* 0x0000001fff177819 */ /* 0x000fe20000011454 */
[----:B------:R-:W-:-:S03]  /*08c0*/  @!P1 IMAD.WIDE R6, R6, 0x2, R4 ;  /* 0x0000000206069825 */ /* 0x000fc600078e0204 */
[----:B------:R2:W-:Y:S01]  /*08d0*/  @!P1 LDGSTS.E.BYPASS.LTC128B.128 [R0+0x1100], [R12.64], !P3 ;  /* 0x011000000c009fae */ /* 0x0005e2000d901d48 */
[----:B------:R-:W-:Y:S01]  /*08e0*/  @!P1 IMAD.WIDE R4, R10, 0x2, R4 ;  /* 0x000000020a049825 */ /* 0x000fe200078e0204 */
[----:B------:R-:W-:Y:S02]  /*08f0*/  @!P2 SHF.R.S32.HI R10, RZ, 0x1f, R27 ;  /* 0x0000001fff0aa819 */ /* 0x000fe4000001141b */
[----:B------:R3:W-:Y:S02]  /*0900*/  @!P1 LDGSTS.E.BYPASS.LTC128B.128 [R0+0x5100], [R8.64], !P0 ;  /* 0x0510000008009fae */ /* 0x0007e4000c101d48 */
[----:B------:R-:W-:Y:S02]  /*0910*/  @!P2 LEA.HI R10, R10, R27, RZ, 0x3 ;  /* 0x0000001b0a0aa211 */ /* 0x000fe400078f18ff */
[----:B------:R4:W-:Y:S02]  /*0920*/  @!P1 LDGSTS.E.BYPASS.LTC128B.128 [R0+0x9100], [R6.64], !P6 ;  /* 0x0910000006009fae */ /* 0x0009e4000f101d48 */
[----:B------:R-:W-:-:S02]  /*0930*/  @!P2 LOP3.LUT R10, R10, 0xfffffff8, RZ, 0xc0, !PT ;  /* 0xfffffff80a0aa812 */ /* 0x000fc400078ec0ff */
[----:B------:R5:W-:Y:S03]  /*0940*/  @!P1 LDGSTS.E.BYPASS.LTC128B.128 [R0+0xd100], [R4.64], !P5 ;  /* 0x0d10000004009fae */ /* 0x000be6000e901d48 */
[----:B-1----:R-:W-:-:S04]  /*0950*/  @!P2 IMAD.WIDE R10, R10, 0x2, R2 ;  /* 0x000000020a0aa825 */ /* 0x002fc800078e0202 */
[----:B--2---:R-:W-:Y:S01]  /*0960*/  IMAD.SHL.U32 R12, R18, 0x8, RZ ;  /* 0x00000008120c7824 */ /* 0x004fe200078e00ff */
[----:B----4-:R-:W-:Y:S02]  /*0970*/  @!P2 SHF.R.S32.HI R6, RZ, 0x1f, R26 ;  /* 0x0000001fff06a819 */ /* 0x010fe4000001141a */
[----:B------:R-:W-:Y:S02]  /*0980*/  @!P2 SHF.R.S32.HI R7, RZ, 0x1f, R25 ;  /* 0x0000001fff07a819 */ /* 0x000fe40000011419 */
[----:B-----5:R-:W-:Y:S02]  /*0990*/  @!P2 LEA.HI R5, R6, R26, RZ, 0x3 ;  /* 0x0000001a0605a211 */ /* 0x020fe400078f18ff */
[----:B---3--:R-:W-:Y:S02]  /*09a0*/  @!P2 LEA.HI R0, R7, R25, RZ, 0x3 ;  /* 0x000000190700a211 */ /* 0x008fe400078f18ff */
[----:B------:R-:W-:Y:S02]  /*09b0*/  @!P2 LEA R4, P1, R42, R2, 0x1 ;  /* 0x000000022a04a211 */ /* 0x000fe400078208ff */
[----:B------:R-:W-:-:S02]  /*09c0*/  @!P2 LOP3.LUT R8, R5, 0xfffffff8, RZ, 0xc0, !PT ;  /* 0xfffffff80508a812 */ /* 0x000fc400078ec0ff */
[----:B------:R-:W-:Y:S01]  /*09d0*/  @!P2 LOP3.LUT R6, R0, 0xfffffff8, RZ, 0xc0, !PT ;  /* 0xfffffff80006a812 */ /* 0x000fe200078ec0ff */
[----:B------:R-:W-:Y:S01]  /*09e0*/  @!P2 IMAD.SHL.U32 R0, R135, 0x2, RZ ;  /* 0x000000028700a824 */ /* 0x000fe200078e00ff */
[----:B------:R-:W-:Y:S01]  /*09f0*/  @!P2 LEA.HI.X R5, R42, R3, R43, 0x1, P1 ;  /* 0x000000032a05a211 */ /* 0x000fe200008f0c2b */
[----:B------:R-:W-:-:S04]  /*0a00*/  @!P2 IMAD.WIDE R8, R8, 0x2, R2 ;  /* 0x000000020808a825 */ /* 0x000fc800078e0202 */
[----:B------:R1:W-:Y:S01]  /*0a10*/  @!P2 LDGSTS.E.BYPASS.LTC128B.128 [R0+0x2100], [R4.64], !P3 ;  /* 0x021000000400afae */ /* 0x0003e2000d901d48 */
[----:B------:R-:W-:-:S03]  /*0a20*/  @!P2 IMAD.WIDE R6, R6, 0x2, R2 ;  /* 0x000000020606a825 */ /* 0x000fc600078e0202 */
[----:B------:R2:W-:Y:S04]  /*0a30*/  @!P2 LDGSTS.E.BYPASS.LTC128B.128 [R0+0x6100], [R10.64], !P0 ;  /* 0x061000000a00afae */ /* 0x0005e8000c101d48 */
[----:B------:R3:W-:Y:S04]  /*0a40*/  @!P2 LDGSTS.E.BYPASS.LTC128B.128 [R0+0xa100], [R8.64], !P6 ;  /* 0x0a1000000800afae */ /* 0x0007e8000f101d48 */
[----:B------:R-:W4:Y:S04]  /*0a50*/  SHFL.IDX PT, R2, R17, 0x3, 0x181f ;  /* 0x00781f0011027f89 */ /* 0x000f2800000e0000 */
[----:B------:R5:W4:Y:S04]  /*0a60*/  SHFL.IDX PT, R3, R16, 0x3, 0x181f ;  /* 0x00781f0010037f89 */ /* 0x000b2800000e0000 */
[----:B------:R4:W-:Y:S01]  /*0a70*/  @!P2 LDGSTS.E.BYPASS.LTC128B.128 [R0+0xe100], [R6.64], !P5 ;  /* 0x0e1000000600afae */ /* 0x0009e2000e901d48 */
[----:B-1----:R-:W-:Y:S01]  /*0a80*/  LEA.HI R4, R24, R85, RZ, 0x4 ;  /* 0x0000005518047211 */ /* 0x002fe200078f20ff */
[----:B------:R-:W-:-:S03]  /*0a90*/  IMAD R5, R41, c[0x0][0x1e8], RZ ;  /* 0x00007a0029057a24 */ /* 0x000fc600078e02ff */
[----:B--2---:R-:W-:Y:S02]  /*0aa0*/  SHF.R.S32.HI R10, RZ, 0x4, R4 ;  /* 0x00000004ff0a7819 */ /* 0x004fe40000011404 */
[----:B---3--:R-:W-:Y:S02]  /*0ab0*/  LOP3.LUT R8, R4, 0xfffffff0, RZ, 0xc0, !PT ;  /* 0xfffffff004087812 */ /* 0x008fe400078ec0ff */
[----:B------:R-:W-:-:S03]  /*0ac0*/  IADD3 R9, -R18, c[0x0][0x1d0], RZ ;  /* 0x0000740012097a10 */ /* 0x000fc60007ffe1ff */
[----:B------:R-:W-:Y:S02]  /*0ad0*/  IMAD.IADD R8, R85, 0x1, -R8 ;  /* 0x0000000155087824 */ /* 0x000fe400078e0a08 */
[----:B------:R-:W-:Y:S01]  /*0ae0*/  IMAD R9, R84, -0x40, R9 ;  /* 0xffffffc054097824 */ /* 0x000fe200078e0209 */
[----:B----4-:R-:W-:Y:S01]  /*0af0*/  LEA.HI R0, R4, R10, RZ, 0x1 ;  /* 0x0000000a04007211 */ /* 0x010fe200078f08ff */
[----:B------:R-:W-:Y:S01]  /*0b00*/  IMAD R7, R40, c[0x0][0x1ec], R5 ;  /* 0x00007b0028077a24 */ /* 0x000fe200078e0205 */
[----:B------:R-:W-:Y:S01]  /*0b10*/  SHF.R.S32.HI R5, RZ, 0x1f, R8 ;  /* 0x0000001fff057819 */ /* 0x000fe20000011408 */
[----:B------:R-:W-:Y:S01]  /*0b20*/  IMAD.SHL.U32 R4, R19, 0x40, RZ ;  /* 0x0000004013047824 */ /* 0x000fe200078e00ff */
[----:B------:R-:W-:Y:S02]  /*0b30*/  LOP3.LUT R13, R0, 0xfffffffe, RZ, 0xc0, !PT ;  /* 0xfffffffe000d7812 */ /* 0x000fe400078ec0ff */
[----:B-----5:R-:W-:Y:S02]  /*0b40*/  LEA.HI R16, R5, R8, RZ, 0x3 ;  /* 0x0000000805107211 */ /* 0x020fe400078f18ff */
[----:B------:R-:W-:Y:S01]  /*0b50*/  LOP3.LUT R0, R4, 0x1c0, RZ, 0xc0, !PT ;  /* 0x000001c004007812 */ /* 0x000fe200078ec0ff */
[----:B------:R-:W-:Y:S01]  /*0b60*/  IMAD.WIDE.U32 R4, R40, c[0x0][0x1e8], R14 ;  /* 0x00007a0028047a25 */ /* 0x000fe200078e000e */
[----:B------:R-:W-:-:S02]  /*0b70*/  LOP3.LUT R11, R16, 0xfffffff8, RZ, 0xc0, !PT ;  /* 0xfffffff8100b7812 */ /* 0x000fc400078ec0ff */
[----:B------:R-:W-:Y:S01]  /*0b80*/  LOP3.LUT R12, R0, 0x8, R12, 0xf8, !PT ;  /* 0x00000008000c7812 */ /* 0x000fe200078ef80c */
[----:B------:R-:W-:Y:S01]  /*0b90*/  IMAD.IADD R5, R5, 0x1, R7 ;  /* 0x0000000105057824 */ /* 0x000fe200078e0207 */
[----:B------:R-:W-:Y:S01]  /*0ba0*/  SHF.R.U32.HI R0, RZ, 0x3, R0 ;  /* 0x00000003ff007819 */ /* 0x000fe20000011600 */
[----:B------:R-:W-:Y:S01]  /*0bb0*/  IMAD.IADD R14, R8, 0x1, -R11 ;  /* 0x00000001080e7824 */ /* 0x000fe200078e0a0b */
[----:B------:R-:W-:Y:S01]  /*0bc0*/  @!P4 LEA R6, P1, R42, R2, 0x1 ;  /* 0x000000022a06c211 */ /* 0x000fe200078208ff */
[----:B------:R-:W-:Y:S01]  /*0bd0*/  IMAD.MOV.U32 R8, RZ, RZ, c[0x0][0x1e0] ;  /* 0x00007800ff087624 */ /* 0x000fe200078e00ff */
[----:B------:R-:W-:Y:S01]  /*0be0*/  LOP3.LUT R17, R12, R0, RZ, 0x3c, !PT ;  /* 0x000000000c117212 */ /* 0x000fe200078e3cff */
[----:B------:R-:W-:Y:S01]  /*0bf0*/  IMAD.MOV.U32 R0, RZ, RZ, 0x5 ;  /* 0x00000005ff007424 */ /* 0x000fe200078e00ff */
[----:B------:R-:W-:Y:S01]  /*0c00*/  @!P4 LEA.HI.X R7, R42, R3, R43, 0x1, P1 ;  /* 0x000000032a07c211 */ /* 0x000fe200008f0c2b */
[----:B------:R-:W-:Y:S01]  /*0c10*/  @!P4 IMAD.SHL.U32 R12, R135, 0x2, RZ ;  /* 0x00000002870cc824 */ /* 0x000fe200078e00ff */
[----:B------:R-:W-:Y:S01]  /*0c20*/  SHF.L.U64.HI R86, R8, R86, c[0x0][0x1e4] ;  /* 0x0000790008567619 */ /* 0x000fe20000010256 */
[----:B------:R-:W-:Y:S01]  /*0c30*/  IMAD.WIDE.U32 R28, R20, c[0x0][0x1f0], R4 ;  /* 0x00007c00141c7a25 */ /* 0x000fe200078e0004 */
[----:B------:R-:W-:-:S02]  /*0c40*/  SHF.L.U64.HI R90, R8, R0, c[0x0][0x1e4] ;  /* 0x00007900085a7619 */ /* 0x000fc40000010200 */
[----:B------:R1:W-:Y:S01]  /*0c50*/  @!P4 LDGSTS.E.BYPASS.LTC128B.128 [R12+0x3100], [R6.64], !P3 ;  /* 0x03100000060ccfae */ /* 0x0003e2000d901d48 */
[----:B------:R-:W-:Y:S01]  /*0c60*/  IMAD R0, R21, c[0x0][0x1f0], RZ ;  /* 0x00007c0015007a24 */ /* 0x000fe200078e02ff */
[----:B------:R-:W-:Y:S01]  /*0c70*/  @!P4 SHF.R.S32.HI R4, RZ, 0x1f, R26 ;  /* 0x0000001fff04c819 */ /* 0x000fe2000001141a */
[----:B------:R-:W-:Y:S01]  /*0c80*/  IMAD.SHL.U32 R88, R8, 0x40, RZ ;  /* 0x0000004008587824 */ /* 0x000fe200078e00ff */
[C---:B------:R-:W-:Y:S01]  /*0c90*/  ISETP.GE.AND P2, PT, R9.reuse, 0x1, PT ;  /* 0x000000010900780c */ /* 0x040fe20003f46270 */
[----:B------:R-:W-:Y:S01]  /*0ca0*/  IMAD R5, R86, R84, RZ ;  /* 0x0000005456057224 */ /* 0x000fe200078e02ff */
[----:B------:R-:W-:Y:S01]  /*0cb0*/  ISETP.GE.AND P1, PT, R9, 0x21, PT ;  /* 0x000000210900780c */ /* 0x000fe20003f26270 */
[----:B------:R-:W-:Y:S01]  /*0cc0*/  IMAD.IADD R15, R10, 0x1, -R13 ;  /* 0x000000010a0f7824 */ /* 0x000fe200078e0a0d */
[----:B------:R-:W-:Y:S01]  /*0cd0*/  STL.64 [R1+0xa0], R28 ;  /* 0x0000a01c01007387 */ /* 0x000fe20000100a00 */
[----:B------:R-:W-:Y:S02]  /*0ce0*/  IMAD.MOV.U32 R92, RZ, RZ, R28 ;  /* 0x000000ffff5c7224 */ /* 0x000fe400078e001c */
[----:B------:R-:W-:-:S02]  /*0cf0*/  IMAD.SHL.U32 R89, R8, 0x20, RZ ;  /* 0x0000002008597824 */ /* 0x000fc400078e00ff */
[----:B------:R-:W-:Y:S01]  /*0d00*/  IMAD R13, R23, R88, R5 ;  /* 0x00000058170d7224 */ /* 0x000fe200078e0205 */
[----:B-1----:R-:W-:Y:S01]  /*0d10*/  @!P4 SHF.R.S32.HI R6, RZ, 0x1f, R27 ;  /* 0x0000001fff06c819 */ /* 0x002fe2000001141b */
[----:B------:R-:W-:Y:S01]  /*0d20*/  IMAD R7, R20, c[0x0][0x1f4], R0 ;  /* 0x00007d0014077a24 */ /* 0x000fe200078e0200 */
[----:B------:R-:W-:Y:S02]  /*0d30*/  @!P4 SHF.R.S32.HI R0, RZ, 0x1f, R25 ;  /* 0x0000001fff00c819 */ /* 0x000fe40000011419 */
[----:B------:R-:W-:Y:S01]  /*0d40*/  @!P4 LEA.HI R6, R6, R27, RZ, 0x3 ;  /* 0x0000001b0606c211 */ /* 0x000fe200078f18ff */
[----:B------:R-:W-:Y:S01]  /*0d50*/  IMAD.IADD R93, R29, 0x1, R7 ;  /* 0x000000011d5d7824 */ /* 0x000fe200078e0207 */
[----:B------:R-:W-:Y:S02]  /*0d60*/  @!P4 LEA.HI R7, R4, R26, RZ, 0x3 ;  /* 0x0000001a0407c211 */ /* 0x000fe400078f18ff */
[----:B------:R-:W-:Y:S01]  /*0d70*/  @!P4 LEA.HI R0, R0, R25, RZ, 0x3 ;  /* 0x000000190000c211 */ /* 0x000fe200078f18ff */
[----:B------:R-:W-:Y:S01]  /*0d80*/  IMAD.WIDE.U32 R4, R84, R88, R92 ;  /* 0x0000005854047225 */ /* 0x000fe200078e005c */
[----:B------:R-:W-:Y:S01]  /*0d90*/  @!P4 LOP3.LUT R6, R6, 0xfffffff8, RZ, 0xc0, !PT ;  /* 0xfffffff80606c812 */ /* 0x000fe200078ec0ff */
[----:B------:R-:W-:Y:S01]  /*0da0*/  STL.64 [R1+0x90], R92 ;  /* 0x0000905c01007387 */ /* 0x000fe20000100a00 */
[----:B------:R-:W-:Y:S01]  /*0db0*/  @!P4 LOP3.LUT R7, R7, 0xfffffff8, RZ, 0xc0, !PT ;  /* 0xfffffff80707c812 */ /* 0x000fe200078ec0ff */
[----:B------:R-:W-:Y:S01]  /*0dc0*/  IMAD.IADD R13, R5, 0x1, R13 ;  /* 0x00000001050d7824 */ /* 0x000fe200078e020d */
[----:B------:R-:W-:Y:S01]  /*0dd0*/  @!P4 LOP3.LUT R0, R0, 0xfffffff8, RZ, 0xc0, !PT ;  /* 0xfffffff80000c812 */ /* 0x000fe200078ec0ff */
[----:B------:R-:W-:Y:S01]  /*0de0*/  @!P4 IMAD.WIDE R10, R6, 0x2, R2 ;  /* 0x00000002060ac825 */ /* 0x000fe200078e0202 */
[----:B------:R-:W-:-:S03]  /*0df0*/  @P2 LEA R6, P3, R4, c[0x0][0x1c8], 0x1 ;  /* 0x0000720004062a11 */ /* 0x000fc600078608ff */
[----:B------:R-:W-:Y:S01]  /*0e00*/  @!P4 IMAD.WIDE R8, R7, 0x2, R2 ;  /* 0x000000020708c825 */ /* 0x000fe200078e0202 */
[----:B------:R1:W-:Y:S01]  /*0e10*/  @!P4 LDGSTS.E.BYPASS.LTC128B.128 [R12+0x7100], [R10.64], !P0 ;  /* 0x071000000a0ccfae */ /* 0x0003e2000c101d48 */
[----:B------:R-:W-:Y:S02]  /*0e20*/  @P2 LEA.HI.X R7, R4, c[0x0][0x1cc], R13, 0x1, P3 ;  /* 0x0000730004072a11 */ /* 0x000fe400018f0c0d */
[----:B------:R-:W-:Y:S01]  /*0e30*/  @!P4 IMAD.WIDE R2, R0, 0x2, R2 ;  /* 0x000000020002c825 */ /* 0x000fe200078e0202 */
[----:B------:R2:W-:Y:S01]  /*0e40*/  @!P4 LDGSTS.E.BYPASS.LTC128B.128 [R12+0xb100], [R8.64], !P6 ;  /* 0x0b100000080ccfae */ /* 0x0005e2000f101d48 */
[----:B------:R-:W-:Y:S02]  /*0e50*/  ISETP.GE.AND P6, PT, R42, c[0x0][0x1d4], PT ;  /* 0x000075002a007a0c */ /* 0x000fe40003fc6270 */
[----:B------:R-:W-:Y:S01]  /*0e60*/  IMAD.SHL.U32 R0, R14, 0x40, RZ ;  /* 0x000000400e007824 */ /* 0x000fe200078e00ff */
[----:B------:R3:W-:Y:S01]  /*0e70*/  @!P4 LDGSTS.E.BYPASS.LTC128B.128 [R12+0xf100], [R2.64], !P5 ;  /* 0x0f100000020ccfae */ /* 0x0007e2000e901d48 */
[----:B------:R-:W-:-:S02]  /*0e80*/  ISETP.GE.AND P5, PT, R27, c[0x0][0x1d4], PT ;  /* 0x000075001b007a0c */ /* 0x000fc40003fa6270 */
[----:B------:R-:W-:Y:S01]  /*0e90*/  ISETP.GE.AND P4, PT, R26, c[0x0][0x1d4], PT ;  /* 0x000075001a007a0c */ /* 0x000fe20003f86270 */
[----:B------:R-:W0:Y:S01]  /*0ea0*/  LDGDEPBAR ;  /* 0x00000000000079af */ /* 0x000e220000000000 */
[----:B------:R-:W-:Y:S02]  /*0eb0*/  LOP3.LUT R0, R0, 0x1c0, RZ, 0xc0, !PT ;  /* 0x000001c000007812 */ /* 0x000fe400078ec0ff */
[----:B------:R-:W-:Y:S02]  /*0ec0*/  ISETP.GE.AND P3, PT, R25, c[0x0][0x1d4], PT ;  /* 0x0000750019007a0c */ /* 0x000fe40003f66270 */
[----:B-1----:R-:W-:Y:S02]  /*0ed0*/  @P1 IADD3 R10, P0, R89, R4, RZ ;  /* 0x00000004590a1210 */ /* 0x002fe40007f1e0ff */
[----:B--2---:R-:W-:-:S03]  /*0ee0*/  LEA.HI R9, R24, R85, RZ, 0x5 ;  /* 0x0000005518097211 */ /* 0x004fc600078f28ff */
[----:B------:R-:W-:Y:S02]  /*0ef0*/  @P1 IMAD.X R4, R90, 0x1, R13, P0 ;  /* 0x000000015a041824 */ /* 0x000fe400000e060d */
[C---:B---3--:R-:W-:Y:S01]  /*0f00*/  IMAD.SHL.U32 R2, R15.reuse, 0x8, RZ ;  /* 0x000000080f027824 */ /* 0x048fe200078e00ff */
[----:B------:R-:W-:Y:S02]  /*0f10*/  SHF.R.U32.HI R3, RZ, 0x3, R0 ;  /* 0x00000003ff037819 */ /* 0x000fe40000011600 */
[----:B------:R-:W-:Y:S02]  /*0f20*/  SHF.R.S32.HI R232, RZ, 0x5, R9 ;  /* 0x00000005ffe87819 */ /* 0x000fe40000011409 */
[----:B------:R-:W-:Y:S01]  /*0f30*/  LOP3.LUT R5, R0, 0x8, R2, 0xf8, !PT ;  /* 0x0000000800057812 */ /* 0x000fe200078ef802 */
[----:B------:R-:W-:Y:S01]  /*0f40*/  IMAD R0, R15, 0x200, R17 ;  /* 0x000002000f007824 */ /* 0x000fe200078e0211 */
[C---:B------:R-:W-:Y:S02]  /*0f50*/  @P1 LEA R2, P0, R10.reuse, c[0x0][0x1c8], 0x1 ;  /* 0x000072000a021a11 */ /* 0x040fe400078008ff */
[----:B------:R-:W-:Y:S01]  /*0f60*/  LOP3.LUT R8, R5, R3, RZ, 0x3c, !PT ;  /* 0x0000000305087212 */ /* 0x000fe200078e3cff */
[C---:B------:R-:W-:Y:S01]  /*0f70*/  @P2 IMAD.SHL.U32 R5, R135.reuse, 0x2, RZ ;  /* 0x0000000287052824 */ /* 0x040fe200078e00ff */
[----:B------:R-:W-:Y:S01]  /*0f80*/  @P1 LEA.HI.X R3, R10, c[0x0][0x1cc], R4, 0x1, P0 ;  /* 0x000073000a031a11 */ /* 0x000fe200000f0c04 */
[----:B------:R-:W-:Y:S01]  /*0f90*/  @P1 IMAD.SHL.U32 R4, R135, 0x2, RZ ;  /* 0x0000000287041824 */ /* 0x000fe200078e00ff */
[----:B------:R-:W-:Y:S01]  /*0fa0*/  LOP3.LUT P0, RZ, R19, 0x2, RZ, 0xc0, !PT ;  /* 0x0000000213ff7812 */ /* 0x000fe2000780c0ff */
[----:B------:R-:W-:Y:S01]  /*0fb0*/  IMAD.SHL.U32 R248, R0, 0x2, RZ ;  /* 0x0000000200f87824 */ /* 0x000fe200078e00ff */
[----:B------:R1:W-:Y:S01]  /*0fc0*/  @P2 LDGSTS.E.BYPASS.LTC128B.128 [R5+0x10100], [R6.64], !P6 ;  /* 0x1010000006052fae */ /* 0x0003e2000f101d48 */
[----:B------:R-:W-:-:S03]  /*0fd0*/  IMAD.MOV.U32 R0, RZ, RZ, 0x20 ;  /* 0x00000020ff007424 */ /* 0x000fc600078e00ff */
[----:B------:R1:W-:Y:S01]  /*0fe0*/  @P2 LDGSTS.E.BYPASS.LTC128B.128 [R5+0x12100], [R6.64+0x80], !P5 ;  /* 0x1210008006052fae */ /* 0x0003e2000e901d48 */
[----:B------:R-:W-:-:S03]  /*0ff0*/  IADD3 R91, R248, 0x10120, RZ ;  /* 0x00010120f85b7810 */ /* 0x000fc60007ffe0ff */
[----:B------:R1:W-:Y:S04]  /*1000*/  @P2 LDGSTS.E.BYPASS.LTC128B.128 [R5+0x14100], [R6.64+0x100], !P4 ;  /* 0x1410010006052fae */ /* 0x0003e8000e101d48 */
[----:B------:R1:W-:Y:S01]  /*1010*/  @P2 LDGSTS.E.BYPASS.LTC128B.128 [R5+0x16100], [R6.64+0x180], !P3 ;  /* 0x1610018006052fae */ /* 0x0003e2000d901d48 */
[----:B------:R-:W-:-:S03]  /*1020*/  LOP3.LUT P2, RZ, R14, 0x4, RZ, 0xc0, !PT ;  /* 0x000000040eff7812 */ /* 0x000fc6000784c0ff */
[----:B------:R2:W-:Y:S01]  /*1030*/  @P1 LDGSTS.E.BYPASS.LTC128B.128 [R4+0x11100], [R2.64], !P6 ;  /* 0x1110000002041fae */ /* 0x0005e2000f101d48 */
[----:B------:R-:W-:-:S03]  /*1040*/  SEL R0, R0, 0xffffffe0, !P2 ;  /* 0xffffffe000007807 */ /* 0x000fc60005000000 */
[----:B------:R2:W-:Y:S04]  /*1050*/  @P1 LDGSTS.E.BYPASS.LTC128B.128 [R4+0x13100], [R2.64+0x80], !P5 ;  /* 0x1310008002041fae */ /* 0x0005e8000e901d48 */
[----:B------:R2:W-:Y:S04]  /*1060*/  @P1 LDGSTS.E.BYPASS.LTC128B.128 [R4+0x15100], [R2.64+0x100], !P4 ;  /* 0x1510010002041fae */ /* 0x0005e8000e101d48 */
[----:B------:R2:W-:Y:S01]  /*1070*/  @P1 LDGSTS.E.BYPASS.LTC128B.128 [R4+0x17100], [R2.64+0x180], !P3 ;  /* 0x1710018002041fae */ /* 0x0005e2000d901d48 */
[----:B------:R-:W-:-:S03]  /*1080*/  LOP3.LUT P1, RZ, R14, 0x2, RZ, 0xc0, !PT ;  /* 0x000000020eff7812 */ /* 0x000fc6000782c0ff */
[----:B------:R-:W0:Y:S01]  /*1090*/  LDGDEPBAR ;  /* 0x00000000000079af */ /* 0x000e220000000000 */
[----:B-1----:R-:W-:Y:S02]  /*10a0*/  IMAD.SHL.U32 R5, R16, 0x40, RZ ;  /* 0x0000004010057824 */ /* 0x002fe400078e00ff */
[----:B------:R-:W-:-:S03]  /*10b0*/  IMAD R7, R21, c[0x0][0x218], RZ ;  /* 0x0000860015077a24 */ /* 0x000fc600078e02ff */
[----:B------:R-:W-:Y:S01]  /*10c0*/  LOP3.LUT R5, R8, 0xfffffe00, R5, 0xf8, !PT ;  /* 0xfffffe0008057812 */ /* 0x000fe200078ef805 */
[----:B------:R-:W-:-:S04]  /*10d0*/  IMAD R7, R20, c[0x0][0x21c], R7 ;  /* 0x0000870014077a24 */ /* 0x000fc800078e0207 */
[----:B------:R-:W-:-:S04]  /*10e0*/  IMAD R232, R232, 0x400, R5 ;  /* 0x00000400e8e87824 */ /* 0x000fc800078e0205 */
[----:B------:R-:W-:Y:S02]  /*10f0*/  IMAD.SHL.U32 R232, R232, 0x2, RZ ;  /* 0x00000002e8e87824 */ /* 0x000fe400078e00ff */
[----:B--2---:R-:W-:Y:S01]  /*1100*/  IMAD.MOV.U32 R4, RZ, RZ, 0x10 ;  /* 0x00000010ff047424 */ /* 0x004fe200078e00ff */
[----:B------:R-:W-:-:S04]  /*1110*/  DEPBAR.LE SB0, 0x1 ;  /* 0x000080400000791a */ /* 0x000fc80000000000 */
[----:B------:R-:W-:Y:S01]  /*1120*/  BAR.SYNC.DEFER_BLOCKING 0x0 ;  /* 0x0000000000007b1d */ /* 0x000fe20000010000 */
[----:B------:R-:W-:Y:S01]  /*1130*/  SEL R4, R4, 0xfffffff0, !P1 ;  /* 0xfffffff004047807 */ /* 0x000fe20004800000 */
[----:B------:R-:W-:Y:S01]  /*1140*/  IMAD R240, R0, 0x2, R232 ;  /* 0x0000000200f07824 */ /* 0x000fe200078e02e8 */
[----:B------:R-:W-:-:S03]  /*1150*/  IADD3 R2, R248, 0x10100, RZ ;  /* 0x00010100f8027810 */ /* 0x000fc60007ffe0ff */
[----:B------:R-:W-:Y:S01]  /*1160*/  IMAD R236, R4, 0x2, R232 ;  /* 0x0000000204ec7824 */ /* 0x000fe200078e02e8 */
[----:B------:R-:W-:Y:S01]  /*1170*/  @P0 IADD3 R91, R2, -0x20, RZ ;  /* 0xffffffe0025b0810 */ /* 0x000fe20007ffe0ff */
[----:B------:R-:W-:Y:S01]  /*1180*/  IMAD R2, R22, c[0x0][0x208], RZ ;  /* 0x0000820016027a24 */ /* 0x000fe200078e02ff */
[----:B------:R-:W-:Y:S01]  /*1190*/  ISETP.GE.AND P0, PT, R87, 0x1, PT ;  /* 0x000000015700780c */ /* 0x000fe20003f06270 */
[----:B------:R-:W-:Y:S02]  /*11a0*/  IMAD R244, R0, 0x2, R236 ;  /* 0x0000000200f47824 */ /* 0x000fe400078e02ec */
[C---:B------:R-:W-:Y:S01]  /*11b0*/  IMAD R6, R18.reuse, c[0x0][0x20c], R2 ;  /* 0x0000830012067a24 */ /* 0x040fe200078e0202 */
[----:B------:R-:W-:Y:S01]  /*11c0*/  STL [R1+0x8], R91 ;  /* 0x0000085b01007387 */ /* 0x000fe20000100800 */
[----:B------:R-:W-:-:S04]  /*11d0*/  IMAD.WIDE.U32 R2, R18, c[0x0][0x208], R42 ;  /* 0x0000820012027a25 */ /* 0x000fc800078e002a */
[----:B------:R-:W-:Y:S02]  /*11e0*/  IMAD.IADD R3, R3, 0x1, R6 ;  /* 0x0000000103037824 */ /* 0x000fe400078e0206 */
[----:B------:R-:W-:Y:S02]  /*11f0*/  IMAD R6, R41, c[0x0][0x210], RZ ;  /* 0x0000840029067a24 */ /* 0x000fe400078e02ff */
[C---:B------:R-:W-:Y:S01]  /*1200*/  IMAD.WIDE.U32 R2, R40.reuse, c[0x0][0x210], R2 ;  /* 0x0000840028027a25 */ /* 0x040fe200078e0002 */
[----:B------:R-:W1:Y:S03]  /*1210*/  LDSM.16.M88.4 R172, [R232+0x100] ;  /* 0x00010000e8ac783b */ /* 0x000e660000000200 */
[----:B------:R-:W-:Y:S01]  /*1220*/  IMAD R6, R40, c[0x0][0x214], R6 ;  /* 0x0000850028067a24 */ /* 0x000fe200078e0206 */
[----:B------:R-:W2:Y:S03]  /*1230*/  LDSM.16.M88.4 R200, [R232+0x4100] ;  /* 0x00410000e8c8783b */ /* 0x000ea60000000200 */
[----:B------:R-:W-:Y:S01]  /*1240*/  IMAD.IADD R3, R3, 0x1, R6 ;  /* 0x0000000103037824 */ /* 0x000fe200078e0206 */
[----:B------:R-:W-:Y:S01]  /*1250*/  LOP3.LUT R6, R9, 0xffffffe0, RZ, 0xc0, !PT ;  /* 0xffffffe009067812 */ /* 0x000fe200078ec0ff */
[----:B------:R-:W3:Y:S02]  /*1260*/  LDSM.16.M88.4 R216, [R232+0x8100] ;  /* 0x00810000e8d8783b */ /* 0x000ee40000000200 */
[----:B------:R-:W-:Y:S01]  /*1270*/  IMAD.WIDE.U32 R14, R20, c[0x0][0x218], R2 ;  /* 0x00008600140e7a25 */ /* 0x000fe200078e0002 */
[C---:B------:R-:W-:Y:S01]  /*1280*/  IADD3 R2, R91.reuse, 0x800, RZ ;  /* 0x000008005b027810 */ /* 0x040fe20007ffe0ff */
[----:B------:R-:W4:Y:S01]  /*1290*/  LDSM.16.M88.4 R176, [R236+0x100] ;  /* 0x00010000ecb0783b */ /* 0x000f220000000200 */
[----:B------:R-:W-:Y:S01]  /*12a0*/  IADD3 R3, R91, 0x1000, RZ ;  /* 0x000010005b037810 */ /* 0x000fe20007ffe0ff */
[----:B------:R-:W-:-:S02]  /*12b0*/  IMAD.IADD R134, R15, 0x1, R7 ;  /* 0x000000010f867824 */ /* 0x000fc400078e0207 */
[----:B------:R-:W1:Y:S01]  /*12c0*/  LDSM.16.M88.4 R204, [R236+0x4100] ;  /* 0x00410000eccc783b */ /* 0x000e620000000200 */
[----:B------:R-:W-:-:S03]  /*12d0*/  IMAD.IADD R85, R85, 0x1, -R6 ;  /* 0x0000000155557824 */ /* 0x000fc600078e0a06 */
[----:B------:R-:W1:Y:S04]  /*12e0*/  LDSM.16.M88.4 R220, [R236+0x8100] ;  /* 0x00810000ecdc783b */ /* 0x000e680000000200 */
        /* <DEDUP_REMOVED lines=10> */
[----:B------:R-:W-:Y:S06]  /*1390*/  BAR.SYNC.DEFER_BLOCKING 0x0 ;  /* 0x0000000000007b1d */ /* 0x000fec0000010000 */
[----:B------:R-:W-:Y:S04]  /*13a0*/  STL.64 [R1+0x98], R14 ;  /* 0x0000980e01007387 */ /* 0x000fe80000100a00 */
[----:B------:R5:W-:Y:S04]  /*13b0*/  STL [R1+0x44], R2 ;  /* 0x0000440201007387 */ /* 0x000be80000100800 */
[----:B------:R1:W-:Y:S04]  /*13c0*/  STL [R1+0x40], R3 ;  /* 0x0000400301007387 */ /* 0x0003e80000100800 */
[----:B------:R1:W-:Y:S01]  /*13d0*/  STL [R1+0x88], R134 ;  /* 0x0000888601007387 */ /* 0x0003e20000100800 */
[----:B------:R-:W-:-:S04]  /*13e0*/  DEPBAR.LE SB0, 0x0 ;  /* 0x000080000000791a */ /* 0x000fc80000000000 */
[----:B------:R-:W-:Y:S01]  /*13f0*/  BAR.SYNC.DEFER_BLOCKING 0x0 ;  /* 0x0000000000007b1d */ /* 0x000fe20000010000 */
[----:B-----5:R-:W-:-:S05]  /*1400*/  IADD3 R2, R91, 0x1800, RZ ;  /* 0x000018005b027810 */ /* 0x020fca0007ffe0ff */
[----:B------:R1:W-:Y:S04]  /*1410*/  STL [R1+0x3c], R2 ;  /* 0x00003c0201007387 */ /* 0x0003e80000100800 */
[----:B------:R1:W1:Y:S04]  /*1420*/  LDSM.16.M88.4 R24, [R248+0x10100] ;  /* 0x01010000f818783b */ /* 0x0002680000000200 */
[----:B------:R1:W1:Y:S04]  /*1430*/  LDSM.16.M88.4 R28, [R248+0x10900] ;  /* 0x01090000f81c783b */ /* 0x0002680000000200 */
[----:B------:R1:W1:Y:S04]  /*1440*/  LDSM.16.M88.4 R36, [R248+0x11100] ;  /* 0x01110000f824783b */ /* 0x0002680000000200 */
[----:B------:R1:W1:Y:S04]  /*1450*/  LDSM.16.M88.4 R56, [R248+0x11900] ;  /* 0x01190000f838783b */ /* 0x0002680000000200 */
[----:B------:R1:W1:Y:S04]  /*1460*/  LDSM.16.M88.4 R32, [R91] ;  /* 0x000000005b20783b */ /* 0x0002680000000200 */
[----:B------:R1:W1:Y:S04]  /*1470*/  LDSM.16.M88.4 R60, [R91+0x800] ;  /* 0x000800005b3c783b */ /* 0x0002680000000200 */
[----:B------:R1:W1:Y:S04]  /*1480*/  LDSM.16.M88.4 R68, [R91+0x1000] ;  /* 0x001000005b44783b */ /* 0x0002680000000200 */
[----:B------:R1:W1:Y:S01]  /*1490*/  LDSM.16.M88.4 R76, [R91+0x1800] ;  /* 0x001800005b4c783b */ /* 0x0002620000000200 */
[----:B------:R-:W-:Y:S05]  /*14a0*/  @!P0 BRA `(.L_x_0) ;  /* 0x000002d000008947 */ /* 0x000fea0003800000 */
[----:B-1234-:R-:W-:Y:S01]  /*14b0*/  IMAD R2, R23, c[0x0][0x208], RZ ;  /* 0x0000820017027a24 */ /* 0x01efe200078e02ff */
[----:B------:R-:W-:Y:S01]  /*14c0*/  SEL R3, RZ, 0x1, P6 ;  /* 0x00000001ff037807 */ /* 0x000fe20003000000 */
[----:B------:R-:W-:Y:S01]  /*14d0*/  IMAD.WIDE.U32 R12, R84, c[0x0][0x208], RZ ;  /* 0x00008200540c7a25 */ /* 0x000fe200078e00ff */
[----:B------:R-:W-:-:S02]  /*14e0*/  SEL R8, RZ, 0x2, P5 ;  /* 0x00000002ff087807 */ /* 0x000fc40002800000 */
[----:B------:R-:W-:Y:S01]  /*14f0*/  SEL R6, RZ, 0x4, P4 ;  /* 0x00000004ff067807 */ /* 0x000fe20002000000 */
[----:B------:R-:W-:Y:S01]  /*1500*/  IMAD R2, R84, c[0x0][0x20c], R2 ;  /* 0x0000830054027a24 */ /* 0x000fe200078e0202 */
[----:B------:R-:W-:Y:S01]  /*1510*/  LEA R7, P0, R12, R14, 0x6 ;  /* 0x0000000e0c077211 */ /* 0x000fe200078030ff */
[----:B------:R-:W-:Y:S01]  /*1520*/  IMAD R10, R84, -0x40, R87 ;  /* 0xffffffc0540a7824 */ /* 0x000fe200078e0257 */
[----:B------:R-:W-:Y:S01]  /*1530*/  IADD3 R9, R6, R8, R3 ;  /* 0x0000000806097210 */ /* 0x000fe20007ffe003 */
[----:B------:R-:W-:Y:S01]  /*1540*/  IMAD.IADD R2, R13, 0x1, R2 ;  /* 0x000000010d027824 */ /* 0x000fe200078e0202 */
[----:B------:R-:W-:Y:S02]  /*1550*/  SEL R3, RZ, 0x8, P3 ;  /* 0x00000008ff037807 */ /* 0x000fe40001800000 */
[----:B------:R-:W-:Y:S02]  /*1560*/  P2R R11, PR, RZ, 0x20 ;  /* 0x00000020ff0b7803 */ /* 0x000fe40000000000 */
[----:B------:R-:W-:Y:S01]  /*1570*/  LEA.HI.X R8, R12, R134, R2, 0x6, P0 ;  /* 0x000000860c087211 */ /* 0x000fe200000f3402 */
[----:B------:R-:W-:Y:S01]  /*1580*/  IMAD.IADD R3, R9, 0x1, R3 ;  /* 0x0000000109037824 */ /* 0x000fe200078e0203 */
[----:B------:R-:W-:Y:S01]  /*1590*/  LEA R6, P0, R7, c[0x0][0x1f8], 0x1 ;  /* 0x00007e0007067a11 */ /* 0x000fe200078008ff */
[----:B------:R-:W-:-:S02]  /*15a0*/  IMAD.MOV.U32 R9, RZ, RZ, c[0x0][0x208] ;  /* 0x00008200ff097624 */ /* 0x000fc400078e00ff */
[----:B------:R-:W-:Y:S01]  /*15b0*/  IMAD.IADD R2, R10, 0x1, -R18 ;  /* 0x000000010a027824 */ /* 0x000fe200078e0a12 */
[----:B------:R-:W-:Y:S01]  /*15c0*/  LEA.HI.X R7, R7, c[0x0][0x1fc], R8, 0x1, P0 ;  /* 0x00007f0007077a11 */ /* 0x000fe200000f0c08 */
[----:B------:R-:W-:Y:S01]  /*15d0*/  IMAD.MOV.U32 R10, RZ, RZ, c[0x0][0x20c] ;  /* 0x00008300ff0a7624 */ /* 0x000fe200078e00ff */
[----:B------:R-:W-:Y:S02]  /*15e0*/  LEA R8, P0, R9, R6, 0x6 ;  /* 0x0000000609087211 */ /* 0x000fe400078030ff */
[C---:B------:R-:W-:Y:S02]  /*15f0*/  ISETP.LT.OR P1, PT, R2.reuse, 0x1, P6 ;  /* 0x000000010200780c */ /* 0x040fe40003721670 */
[----:B------:R-:W-:Y:S02]  /*1600*/  LOP3.LUT P2, RZ, R3, 0x2, RZ, 0xc0, !PT ;  /* 0x0000000203ff7812 */ /* 0x000fe4000784c0ff */
[----:B------:R-:W-:Y:S01]  /*1610*/  LEA.HI.X R9, R9, R7, R10, 0x6, P0 ;  /* 0x0000000709097211 */ /* 0x000fe200000f340a */
[----:B------:R-:W-:Y:S01]  /*1620*/  IMAD.SHL.U32 R10, R135, 0x2, RZ ;  /* 0x00000002870a7824 */ /* 0x000fe200078e00ff */
[----:B------:R-:W-:-:S02]  /*1630*/  ISETP.LT.OR P0, PT, R2, 0x1, !P2 ;  /* 0x000000010200780c */ /* 0x000fc40005701670 */
[----:B------:R-:W-:-:S05]  /*1640*/  ISETP.LT.OR P2, PT, R2, 0x21, !P2 ;  /* 0x000000210200780c */ /* 0x000fca0005741670 */
[----:B------:R-:W-:Y:S01]  /*1650*/  @!PT LDS RZ, [RZ] ;  /* 0x00000000fffff984 */ /* 0x000fe20000000800 */
[----:B------:R-:W-:Y:S01]  /*1660*/  @!PT LDS RZ, [RZ] ;  /* 0x00000000fffff984 */ /* 0x000fe20000000800 */
[----:B------:R-:W-:Y:S01]  /*1670*/  @!PT LDS RZ, [RZ] ;  /* 0x00000000fffff984 */ /* 0x000fe20000000800 */
[----:B------:R1:W-:Y:S01]  /*1680*/  LDGSTS.E.BYPASS.LTC128B.128 [R10+0x100], [R6.64], !P1 ;  /* 0x00100000060a7fae */ /* 0x0003e2000c901d48 */
[----:B------:R-:W-:-:S05]  /*1690*/  LOP3.LUT P1, RZ, R3, 0x4, RZ, 0xc0, !PT ;  /* 0x0000000403ff7812 */ /* 0x000fca000782c0ff */
[----:B------:R1:W-:Y:S01]  /*16a0*/  LDGSTS.E.BYPASS.LTC128B.128 [R10+0x2100], [R6.64+0x80], !P0 ;  /* 0x02100080060a7fae */ /* 0x0003e2000c101d48 */
[C---:B------:R-:W-:Y:S02]  /*16b0*/  ISETP.LT.OR P0, PT, R2.reuse, 0x1, !P1 ;  /* 0x000000010200780c */ /* 0x040fe40004f01670 */
[----:B------:R-:W-:-:S11]  /*16c0*/  ISETP.LT.OR P1, PT, R2, 0x21, !P1 ;  /* 0x000000210200780c */ /* 0x000fd60004f21670 */
[----:B------:R1:W-:Y:S01]  /*16d0*/  LDGSTS.E.BYPASS.LTC128B.128 [R10+0x4100], [R6.64+0x100], !P0 ;  /* 0x04100100060a7fae */ /* 0x0003e2000c101d48 */
[----:B------:R-:W-:-:S04]  /*16e0*/  LOP3.LUT P0, RZ, R3, 0x8, RZ, 0xc0, !PT ;  /* 0x0000000803ff7812 */ /* 0x000fc8000780c0ff */
[C---:B------:R-:W-:Y:S02]  /*16f0*/  ISETP.LT.OR P5, PT, R2.reuse, 0x1, !P0 ;  /* 0x000000010200780c */ /* 0x040fe400047a1670 */
[----:B------:R-:W-:-:S11]  /*1700*/  ISETP.LT.OR P0, PT, R2, 0x21, !P0 ;  /* 0x000000210200780c */ /* 0x000fd60004701670 */
[----:B------:R1:W-:Y:S01]  /*1710*/  LDGSTS.E.BYPASS.LTC128B.128 [R10+0x6100], [R6.64+0x180], !P5 ;  /* 0x06100180060a7fae */ /* 0x0003e2000e901d48 */
[----:B------:R-:W-:-:S13]  /*1720*/  ISETP.LT.OR P5, PT, R2, 0x21, P6 ;  /* 0x000000210200780c */ /* 0x000fda00037a1670 */
[----:B------:R1:W-:Y:S01]  /*1730*/  LDGSTS.E.BYPASS.LTC128B.128 [R10+0x1100], [R8.64], !P5 ;  /* 0x01100000080a7fae */ /* 0x0003e2000e901d48 */
[----:B------:R-:W-:-:S03]  /*1740*/  ISETP.NE.AND P5, PT, R11, RZ, PT ;  /* 0x000000ff0b00720c */ /* 0x000fc60003fa5270 */
[----:B------:R1:W-:Y:S04]  /*1750*/  LDGSTS.E.BYPASS.LTC128B.128 [R10+0x3100], [R8.64+0x80], !P2 ;  /* 0x03100080080a7fae */ /* 0x0003e8000d101d48 */
[----:B------:R1:W-:Y:S04]  /*1760*/  LDGSTS.E.BYPASS.LTC128B.128 [R10+0x5100], [R8.64+0x100], !P1 ;  /* 0x05100100080a7fae */ /* 0x0003e8000c901d48 */
[----:B------:R1:W-:Y:S02]  /*1770*/  LDGSTS.E.BYPASS.LTC128B.128 [R10+0x7100], [R8.64+0x180], !P0 ;  /* 0x07100180080a7fae */ /* 0x0003e4000c101d48 */
.L_x_0:
[----:B-1234-:R-:W-:Y:S01]  /*1780*/  HMMA.16816.F32 R12, R172, R24, RZ ;  /* 0x00000018ac0c723c */ /* 0x01efe200000018ff */
[----:B------:R-:W-:Y:S01]  /*1790*/  LOP3.LUT P0, RZ, R19, 0x4, RZ, 0xc0, !PT ;  /* 0x0000000413ff7812 */ /* 0x000fe2000780c0ff */
[----:B------:R-:W0:Y:S01]  /*17a0*/  LDGDEPBAR ;  /* 0x00000000000079af */ /* 0x000e220000000000 */
[----:B------:R-:W-:-:S02]  /*17b0*/  MOV R2, 0x40 ;  /* 0x0000004000027802 */ /* 0x000fc40000000f00 */
[----:B------:R-:W-:Y:S02]  /*17c0*/  IADD3 R6, R91, 0x2000, RZ ;  /* 0x000020005b067810 */ /* 0x000fe40007ffe0ff */
[----:B------:R-:W-:Y:S01]  /*17d0*/  SEL R2, R2, 0xffffffc0, !P0 ;  /* 0xffffffc002027807 */ /* 0x000fe20004000000 */
[C---:B------:R-:W-:Y:S01]  /*17e0*/  HMMA.16816.F32 R8, R172.reuse, R26, RZ ;  /* 0x0000001aac08723c */ /* 0x040fe200000018ff */
[----:B------:R-:W-:Y:S02]  /*17f0*/  ISETP.GE.AND P2, PT, R87, 0x41, PT ;  /* 0x000000415700780c */ /* 0x000fe40003f46270 */
[-C--:B------:R-:W-:Y:S02]  /*1800*/  IADD3 R3, R248, R2.reuse, RZ ;  /* 0x00000002f8037210 */ /* 0x080fe40007ffe0ff */
[C---:B------:R-:W-:Y:S02]  /*1810*/  IADD3 R251, R91.reuse, R2, RZ ;  /* 0x000000025bfb7210 */ /* 0x040fe40007ffe0ff */
[C---:B------:R-:W-:Y:S01]  /*1820*/  IADD3 R2, R91.reuse, 0x3000, RZ ;  /* 0x000030005b027810 */ /* 0x040fe20007ffe0ff */
[----:B------:R-:W-:Y:S01]  /*1830*/  HMMA.16816.F32 R20, R172, R28, RZ ;  /* 0x0000001cac14723c */ /* 0x000fe200000018ff */
[----:B------:R-:W1:Y:S04]  /*1840*/  LDSM.16.M88.4 R24, [R3+0x10100] ;  /* 0x010100000318783b */ /* 0x000e680000000200 */
[----:B------:R-:W2:Y:S03]  /*1850*/  LDSM.16.M88.4 R44, [R3+0x10900] ;  /* 0x01090000032c783b */ /* 0x000ea60000000200 */
[----:B------:R-:W-:Y:S01]  /*1860*/  HMMA.16816.F32 R48, R176, R32, R12 ;  /* 0x00000020b030723c */ /* 0x000fe2000000180c */
[----:B------:R-:W3:Y:S04]  /*1870*/  LDSM.16.M88.4 R52, [R3+0x11100] ;  /* 0x011100000334783b */ /* 0x000ee80000000200 */
[----:B------:R-:W4:Y:S03]  /*1880*/  LDSM.16.M88.4 R64, [R3+0x11900] ;  /* 0x011900000340783b */ /* 0x000f260000000200 */
[----:B------:R-:W-:Y:S01]  /*1890*/  HMMA.16816.F32 R12, R172, R30, RZ ;  /* 0x0000001eac0c723c */ /* 0x000fe200000018ff */
[----:B------:R-:W-:Y:S04]  /*18a0*/  LDSM.16.M88.4 R72, [R251+0x1000] ;  /* 0x00100000fb48783b */ /* 0x000fe80000000200 */
[----:B------:R-:W-:Y:S03]  /*18b0*/  LDSM.16.M88.4 R80, [R251+0x1800] ;  /* 0x00180000fb50783b */ /* 0x000fe60000000200 */
[----:B------:R-:W-:Y:S01]  /*18c0*/  HMMA.16816.F32 R40, R176, R34, R8 ;  /* 0x00000022b028723c */ /* 0x000fe20000001808 */
[----:B------:R-:W-:Y:S04]  /*18d0*/  STL [R1+0x4], R3 ;  /* 0x0000040301007387 */ /* 0x000fe80000100800 */
[----:B------:R5:W-:Y:S03]  /*18e0*/  STL [R1+0x38], R6 ;  /* 0x0000380601007387 */ /* 0x000be60000100800 */
[C---:B------:R-:W-:Y:S08]  /*18f0*/  HMMA.16816.F32 R8, R172.reuse, R36, RZ ;  /* 0x00000024ac08723c */ /* 0x040ff000000018ff */
[C---:B------:R-:W-:Y:S08]  /*1900*/  HMMA.16816.F32 R16, R172.reuse, R38, RZ ;  /* 0x00000026ac10723c */ /* 0x040ff000000018ff */
[----:B------:R-:W-:Y:S01]  /*1910*/  HMMA.16816.F32 R28, R172, R56, RZ ;  /* 0x00000038ac1c723c */ /* 0x000fe200000018ff */
[----:B-----5:R-:W-:-:S07]  /*1920*/  IADD3 R6, R91, 0x3800, RZ ;  /* 0x000038005b067810 */ /* 0x020fce0007ffe0ff */
[----:B------:R-:W-:Y:S01]  /*1930*/  HMMA.16816.F32 R32, R172, R58, RZ ;  /* 0x0000003aac20723c */ /* 0x000fe200000018ff */
[----:B------:R-:W5:Y:S07]  /*1940*/  LDSM.16.M88.4 R56, [R251] ;  /* 0x00000000fb38783b */ /* 0x000f6e0000000200 */
[C---:B------:R-:W-:Y:S08]  /*1950*/  HMMA.16816.F32 R20, R176.reuse, R60, R20 ;  /* 0x0000003cb014723c */ /* 0x040ff00000001814 */
[C---:B------:R-:W-:Y:S01]  /*1960*/  HMMA.16816.F32 R12, R176.reuse, R62, R12 ;  /* 0x0000003eb00c723c */ /* 0x040fe2000000180c */
[----:B------:R-:W2:Y:S07]  /*1970*/  LDSM.16.M88.4 R60, [R251+0x800] ;  /* 0x00080000fb3c783b */ /* 0x000eae0000000200 */
[C---:B------:R-:W-:Y:S08]  /*1980*/  HMMA.16816.F32 R8, R176.reuse, R68, R8 ;  /* 0x00000044b008723c */ /* 0x040ff00000001808 */
[C---:B------:R-:W-:Y:S01]  /*1990*/  HMMA.16816.F32 R16, R176.reuse, R70, R16 ;  /* 0x00000046b010723c */ /* 0x040fe20000001810 */
[----:B------:R-:W-:Y:S07]  /*19a0*/  LDSM.16.M88.4 R68, [R248+0x13100] ;  /* 0x01310000f844783b */ /* 0x000fee0000000200 */
[C---:B------:R-:W-:Y:S08]  /*19b0*/  HMMA.16816.F32 R28, R176.reuse, R76, R28 ;  /* 0x0000004cb01c723c */ /* 0x040ff0000000181c */
[----:B------:R-:W-:Y:S01]  /*19c0*/  HMMA.16816.F32 R32, R176, R78, R32 ;  /* 0x0000004eb020723c */ /* 0x000fe20000001820 */
[----:B------:R-:W-:Y:S07]  /*19d0*/  LDSM.16.M88.4 R76, [R248+0x13900] ;  /* 0x01390000f84c783b */ /* 0x000fee0000000200 */
[C---:B-1----:R-:W-:Y:S01]  /*19e0*/  HMMA.16816.F32 R36, R192.reuse, R24, R48 ;  /* 0x00000018c024723c */ /* 0x042fe20000001830 */
[----:B------:R-:W-:Y:S07]  /*19f0*/  LDSM.16.M88.4 R48, [R91+0x2000] ;  /* 0x002000005b30783b */ /* 0x000fee0000000200 */
[C---:B------:R-:W-:Y:S08]  /*1a00*/  HMMA.16816.F32 R40, R192.reuse, R26, R40 ;  /* 0x0000001ac028723c */ /* 0x040ff00000001828 */
[C---:B--2---:R-:W-:Y:S08]  /*1a10*/  HMMA.16816.F32 R24, R192.reuse, R44, R20 ;  /* 0x0000002cc018723c */ /* 0x044ff00000001814 */
[C---:B------:R-:W-:Y:S01]  /*1a20*/  HMMA.16816.F32 R20, R192.reuse, R46, R12 ;  /* 0x0000002ec014723c */ /* 0x040fe2000000180c */
[----:B------:R-:W1:Y:S04]  /*1a30*/  LDSM.16.M88.4 R12, [R248+0x12100] ;  /* 0x01210000f80c783b */ /* 0x000e680000000200 */
[----:B------:R-:W2:Y:S03]  /*1a40*/  LDSM.16.M88.4 R44, [R248+0x12900] ;  /* 0x01290000f82c783b */ /* 0x000ea60000000200 */
[C---:B---3--:R-:W-:Y:S08]  /*1a50*/  HMMA.16816.F32 R8, R192.reuse, R52, R8 ;  /* 0x00000034c008723c */ /* 0x048ff00000001808 */
[C---:B------:R-:W-:Y:S01]  /*1a60*/  HMMA.16816.F32 R16, R192.reuse, R54, R16 ;  /* 0x00000036c010723c */ /* 0x040fe20000001810 */
[----:B------:R-:W3:Y:S07]  /*1a70*/  LDSM.16.M88.4 R52, [R91+0x2800] ;  /* 0x002800005b34783b */ /* 0x000eee0000000200 */
[C---:B----4-:R-:W-:Y:S08]  /*1a80*/  HMMA.16816.F32 R28, R192.reuse, R64, R28 ;  /* 0x00000040c01c723c */ /* 0x050ff0000000181c */
[----:B------:R-:W-:Y:S01]  /*1a90*/  HMMA.16816.F32 R32, R192, R66, R32 ;  /* 0x00000042c020723c */ /* 0x000fe20000001820 */
[----:B------:R-:W-:Y:S07]  /*1aa0*/  LDSM.16.M88.4 R64, [R3+0x13100] ;  /* 0x013100000340783b */ /* 0x000fee0000000200 */
[C---:B-----5:R-:W-:Y:S08]  /*1ab0*/  HMMA.16816.F32 R36, R196.reuse, R56, R36 ;  /* 0x00000038c424723c */ /* 0x060ff00000001824 */
[C---:B------:R-:W-:Y:S01]  /*1ac0*/  HMMA.16816.F32 R40, R196.reuse, R58, R40 ;  /* 0x0000003ac428723c */ /* 0x040fe20000001828 */
[----:B------:R-:W-:Y:S07]  /*1ad0*/  LDSM.16.M88.4 R56, [R3+0x12900] ;  /* 0x012900000338783b */ /* 0x000fee0000000200 */
[C---:B------:R-:W-:Y:S08]  /*1ae0*/  HMMA.16816.F32 R24, R196.reuse, R60, R24 ;  /* 0x0000003cc418723c */ /* 0x040ff00000001818 */
[C---:B------:R-:W-:Y:S01]  /*1af0*/  HMMA.16816.F32 R20, R196.reuse, R62, R20 ;  /* 0x0000003ec414723c */ /* 0x040fe20000001814 */
[----:B------:R-:W4:Y:S07]  /*1b00*/  LDSM.16.M88.4 R60, [R91+0x3000] ;  /* 0x003000005b3c783b */ /* 0x000f2e0000000200 */
[C---:B------:R-:W-:Y:S08]  /*1b10*/  HMMA.16816.F32 R8, R196.reuse, R72, R8 ;  /* 0x00000048c408723c */ /* 0x040ff00000001808 */
[C---:B------:R-:W-:Y:S01]  /*1b20*/  HMMA.16816.F32 R16, R196.reuse, R74, R16 ;  /* 0x0000004ac410723c */ /* 0x040fe20000001810 */
[----:B------:R-:W-:Y:S07]  /*1b30*/  LDSM.16.M88.4 R72, [R3+0x13900] ;  /* 0x013900000348783b */ /* 0x000fee0000000200 */
[C---:B------:R-:W-:Y:S08]  /*1b40*/  HMMA.16816.F32 R28, R196.reuse, R80, R28 ;  /* 0x00000050c41c723c */ /* 0x040ff0000000181c */
[----:B------:R-:W-:Y:S01]  /*1b50*/  HMMA.16816.F32 R32, R196, R82, R32 ;  /* 0x00000052c420723c */ /* 0x000fe20000001820 */
[----:B------:R-:W5:Y:S07]  /*1b60*/  LDSM.16.M88.4 R80, [R91+0x3800] ;  /* 0x003800005b50783b */ /* 0x000f6e0000000200 */
[C---:B-1----:R-:W-:Y:S08]  /*1b70*/  HMMA.16816.F32 R36, R200.reuse, R12, R36 ;  /* 0x0000000cc824723c */ /* 0x042ff00000001824 */
[C---:B------:R-:W-:Y:S08]  /*1b80*/  HMMA.16816.F32 R40, R200.reuse, R14, R40 ;  /* 0x0000000ec828723c */ /* 0x040ff00000001828 */
[C---:B--2---:R-:W-:Y:S08]  /*1b90*/  HMMA.16816.F32 R24, R200.reuse, R44, R24 ;  /* 0x0000002cc818723c */ /* 0x044ff00000001818 */
[C---:B------:R-:W-:Y:S01]  /*1ba0*/  HMMA.16816.F32 R20, R200.reuse, R46, R20 ;  /* 0x0000002ec814723c */ /* 0x040fe20000001814 */
[----:B------:R-:W1:Y:S07]  /*1bb0*/  LDSM.16.M88.4 R44, [R3+0x12100] ;  /* 0x01210000032c783b */ /* 0x000e6e0000000200 */
[C---:B------:R-:W-:Y:S08]  /*1bc0*/  HMMA.16816.F32 R12, R200.reuse, R68, R8 ;  /* 0x00000044c80c723c */ /* 0x040ff00000001808 */
[C---:B------:R-:W-:Y:S01]  /*1bd0*/  HMMA.16816.F32 R8, R200.reuse, R70, R16 ;  /* 0x00000046c808723c */ /* 0x040fe20000001810 */
[----:B------:R-:W-:Y:S07]  /*1be0*/  LDSM.16.M88.4 R68, [R251+0x3000] ;  /* 0x00300000fb44783b */ /* 0x000fee0000000200 */
[C---:B------:R-:W-:Y:S08]  /*1bf0*/  HMMA.16816.F32 R28, R200.reuse, R76, R28 ;  /* 0x0000004cc81c723c */ /* 0x040ff0000000181c */
[----:B------:R-:W-:Y:S01]  /*1c00*/  HMMA.16816.F32 R32, R200, R78, R32 ;  /* 0x0000004ec820723c */ /* 0x000fe20000001820 */
[----:B------:R-:W-:Y:S07]  /*1c10*/  LDSM.16.M88.4 R76, [R248+0x15900] ;  /* 0x01590000f84c783b */ /* 0x000fee0000000200 */
[C---:B------:R-:W-:Y:S08]  /*1c20*/  HMMA.16816.F32 R36, R204.reuse, R48, R36 ;  /* 0x00000030cc24723c */ /* 0x040ff00000001824 */
[C---:B------:R-:W-:Y:S01]  /*1c30*/  HMMA.16816.F32 R40, R204.reuse, R50, R40 ;  /* 0x00000032cc28723c */ /* 0x040fe20000001828 */
[----:B------:R-:W-:Y:S07]  /*1c40*/  LDSM.16.M88.4 R48, [R248+0x14100] ;  /* 0x01410000f830783b */ /* 0x000fee0000000200 */
[C---:B---3--:R-:W-:Y:S08]  /*1c50*/  HMMA.16816.F32 R24, R204.reuse, R52, R24 ;  /* 0x00000034cc18723c */ /* 0x048ff00000001818 */
[C---:B------:R-:W-:Y:S01]  /*1c60*/  HMMA.16816.F32 R20, R204.reuse, R54, R20 ;  /* 0x00000036cc14723c */ /* 0x040fe20000001814 */
[----:B------:R-:W2:Y:S07]  /*1c70*/  LDSM.16.M88.4 R52, [R251+0x2000] ;  /* 0x00200000fb34783b */ /* 0x000eae0000000200 */
[C---:B----4-:R-:W-:Y:S08]  /*1c80*/  HMMA.16816.F32 R16, R204.reuse, R60, R12 ;  /* 0x0000003ccc10723c */ /* 0x050ff0000000180c */
[C---:B------:R-:W-:Y:S01]  /*1c90*/  HMMA.16816.F32 R12, R204.reuse, R62, R8 ;  /* 0x0000003ecc0c723c */ /* 0x040fe20000001808 */
[----:B------:R-:W3:Y:S07]  /*1ca0*/  LDSM.16.M88.4 R60, [R251+0x2800] ;  /* 0x00280000fb3c783b */ /* 0x000eee0000000200 */
[C---:B-----5:R-:W-:Y:S08]  /*1cb0*/  HMMA.16816.F32 R8, R204.reuse, R80, R28 ;  /* 0x00000050cc08723c */ /* 0x060ff0000000181c */
[----:B------:R-:W-:Y:S01]  /*1cc0*/  HMMA.16816.F32 R32, R204, R82, R32 ;  /* 0x00000052cc20723c */ /* 0x000fe20000001820 */
[----:B------:R-:W4:Y:S07]  /*1cd0*/  LDSM.16.M88.4 R80, [R251+0x3800] ;  /* 0x00380000fb50783b */ /* 0x000f2e0000000200 */
[C---:B-1----:R-:W-:Y:S08]  /*1ce0*/  HMMA.16816.F32 R36, R208.reuse, R44, R36 ;  /* 0x0000002cd024723c */ /* 0x042ff00000001824 */
[C---:B------:R-:W-:Y:S01]  /*1cf0*/  HMMA.16816.F32 R40, R208.reuse, R46, R40 ;  /* 0x0000002ed028723c */ /* 0x040fe20000001828 */
[----:B------:R-:W-:Y:S07]  /*1d00*/  LDSM.16.M88.4 R44, [R91+0x4000] ;  /* 0x004000005b2c783b */ /* 0x000fee0000000200 */
[C---:B------:R-:W-:Y:S08]  /*1d10*/  HMMA.16816.F32 R28, R208.reuse, R56, R24 ;  /* 0x00000038d01c723c */ /* 0x040ff00000001818 */
[C---:B------:R-:W-:Y:S01]  /*1d20*/  HMMA.16816.F32 R24, R208.reuse, R58, R20 ;  /* 0x0000003ad018723c */ /* 0x040fe20000001814 */
[----:B------:R-:W1:Y:S07]  /*1d30*/  LDSM.16.M88.4 R56, [R248+0x14900] ;  /* 0x01490000f838783b */ /* 0x000e6e0000000200 */
[C---:B------:R-:W-:Y:S08]  /*1d40*/  HMMA.16816.F32 R20, R208.reuse, R64, R16 ;  /* 0x00000040d014723c */ /* 0x040ff00000001810 */
[C---:B------:R-:W-:Y:S01]  /*1d50*/  HMMA.16816.F32 R16, R208.reuse, R66, R12 ;  /* 0x00000042d010723c */ /* 0x040fe2000000180c */
[----:B------:R-:W5:Y:S07]  /*1d60*/  LDSM.16.M88.4 R64, [R248+0x15100] ;  /* 0x01510000f840783b */ /* 0x000f6e0000000200 */
[C---:B------:R-:W-:Y:S08]  /*1d70*/  HMMA.16816.F32 R12, R208.reuse, R72, R8 ;  /* 0x00000048d00c723c */ /* 0x040ff00000001808 */
[----:B------:R-:W-:Y:S01]  /*1d80*/  HMMA.16816.F32 R8, R208, R74, R32 ;  /* 0x0000004ad008723c */ /* 0x000fe20000001820 */
[----:B------:R-:W-:Y:S07]  /*1d90*/  LDSM.16.M88.4 R72, [R91+0x5800] ;  /* 0x005800005b48783b */ /* 0x000fee0000000200 */
[C---:B--2---:R-:W-:Y:S08]  /*1da0*/  HMMA.16816.F32 R36, R212.reuse, R52, R36 ;  /* 0x00000034d424723c */ /* 0x044ff00000001824 */
[C---:B------:R-:W-:Y:S01]  /*1db0*/  HMMA.16816.F32 R40, R212.reuse, R54, R40 ;  /* 0x00000036d428723c */ /* 0x040fe20000001828 */
[----:B------:R-:W-:Y:S07]  /*1dc0*/  LDSM.16.M88.4 R52, [R91+0x4800] ;  /* 0x004800005b34783b */ /* 0x000fee0000000200 */
[C---:B---3--:R-:W-:Y:S08]  /*1dd0*/  HMMA.16816.F32 R32, R212.reuse, R60, R28 ;  /* 0x0000003cd420723c */ /* 0x048ff0000000181c */
[C---:B------:R-:W-:Y:S01]  /*1de0*/  HMMA.16816.F32 R28, R212.reuse, R62, R24 ;  /* 0x0000003ed41c723c */ /* 0x040fe20000001818 */
[----:B------:R-:W2:Y:S07]  /*1df0*/  LDSM.16.M88.4 R60, [R91+0x5000] ;  /* 0x005000005b3c783b */ /* 0x000eae0000000200 */
[C---:B------:R-:W-:Y:S08]  /*1e00*/  HMMA.16816.F32 R24, R212.reuse, R68, R20 ;  /* 0x00000044d418723c */ /* 0x040ff00000001814 */
[C---:B------:R-:W-:Y:S01]  /*1e10*/  HMMA.16816.F32 R20, R212.reuse, R70, R16 ;  /* 0x00000046d414723c */ /* 0x040fe20000001810 */
[----:B------:R-:W-:Y:S07]  /*1e20*/  LDSM.16.M88.4 R68, [R3+0x14900] ;  /* 0x014900000344783b */ /* 0x000fee0000000200 */
[C---:B----4-:R-:W-:Y:S08]  /*1e30*/  HMMA.16816.F32 R16, R212.reuse, R80, R12 ;  /* 0x00000050d410723c */ /* 0x050ff0000000180c */
[----:B------:R-:W-:Y:S08]  /*1e40*/  HMMA.16816.F32 R12, R212, R82, R8 ;  /* 0x00000052d40c723c */ /* 0x000ff00000001808 */
[C---:B------:R-:W-:Y:S08]  /*1e50*/  HMMA.16816.F32 R8, R216.reuse, R48, R36 ;  /* 0x00000030d808723c */ /* 0x040ff00000001824 */
[C---:B------:R-:W-:Y:S01]  /*1e60*/  HMMA.16816.F32 R40, R216.reuse, R50, R40 ;  /* 0x00000032d828723c */ /* 0x040fe20000001828 */
[----:B------:R-:W3:Y:S07]  /*1e70*/  LDSM.16.M88.4 R48, [R3+0x14100] ;  /* 0x014100000330783b */ /* 0x000eee0000000200 */
[C---:B-1----:R-:W-:Y:S08]  /*1e80*/  HMMA.16816.F32 R36, R216.reuse, R56, R32 ;  /* 0x00000038d824723c */ /* 0x042ff00000001820 */
[C---:B------:R-:W-:Y:S01]  /*1e90*/  HMMA.16816.F32 R32, R216.reuse, R58, R28 ;  /* 0x0000003ad820723c */ /* 0x040fe2000000181c */
[----:B------:R-:W-:Y:S07]  /*1ea0*/  LDSM.16.M88.4 R56, [R3+0x15900] ;  /* 0x015900000338783b */ /* 0x000fee0000000200 */
[C---:B-----5:R-:W-:Y:S08]  /*1eb0*/  HMMA.16816.F32 R28, R216.reuse, R64, R24 ;  /* 0x00000040d81c723c */ /* 0x060ff00000001818 */
[C---:B------:R-:W-:Y:S08]  /*1ec0*/  HMMA.16816.F32 R24, R216.reuse, R66, R20 ;  /* 0x00000042d818723c */ /* 0x040ff00000001814 */
[C---:B------:R-:W-:Y:S08]  /*1ed0*/  HMMA.16816.F32 R20, R216.reuse, R76, R16 ;  /* 0x0000004cd814723c */ /* 0x040ff00000001810 */
[----:B------:R-:W-:Y:S08]  /*1ee0*/  HMMA.16816.F32 R16, R216, R78, R12 ;  /* 0x0000004ed810723c */ /* 0x000ff0000000180c */
[C---:B------:R-:W-:Y:S08]  /*1ef0*/  HMMA.16816.F32 R12, R220.reuse, R44, R8 ;  /* 0x0000002cdc0c723c */ /* 0x040ff00000001808 */
[C---:B--2---:R-:W-:Y:S08]  /*1f00*/  HMMA.16816.F32 R28, R220.reuse, R60, R28 ;  /* 0x0000003cdc1c723c */ /* 0x044ff0000000181c */
[C---:B------:R-:W-:Y:S08]  /*1f10*/  HMMA.16816.F32 R24, R220.reuse, R62, R24 ;  /* 0x0000003edc18723c */ /* 0x040ff00000001818 */
[C---:B------:R-:W-:Y:S08]  /*1f20*/  HMMA.16816.F32 R60, R220.reuse, R74, R16 ;  /* 0x0000004adc3c723c */ /* 0x040ff00000001810 */
[----:B------:R-:W-:Y:S08]  /*1f30*/  HMMA.16816.F32 R32, R220, R54, R32 ;  /* 0x00000036dc20723c */ /* 0x000ff00000001820 */
[----:B---3--:R-:W-:Y:S01]  /*1f40*/  HMMA.16816.F32 R16, R224, R48, R12 ;  /* 0x00000030e010723c */ /* 0x008fe2000000180c */
[----:B------:R-:W1:Y:S07]  /*1f50*/  LDSM.16.M88.4 R12, [R251+0x4000] ;  /* 0x00400000fb0c783b */ /* 0x000e6e0000000200 */
[C---:B------:R-:W-:Y:S08]  /*1f60*/  HMMA.16816.F32 R8, R220.reuse, R46, R40 ;  /* 0x0000002edc08723c */ /* 0x040ff00000001828 */
[C---:B------:R-:W-:Y:S01]  /*1f70*/  HMMA.16816.F32 R64, R220.reuse, R72, R20 ;  /* 0x00000048dc40723c */ /* 0x040fe20000001814 */
[----:B------:R-:W2:Y:S04]  /*1f80*/  LDSM.16.M88.4 R20, [R3+0x15100] ;  /* 0x015100000314783b */ /* 0x000ea80000000200 */
[----:B------:R-:W-:Y:S03]  /*1f90*/  LDSM.16.M88.4 R72, [R251+0x5800] ;  /* 0x00580000fb48783b */ /* 0x000fe60000000200 */
[----:B------:R-:W-:Y:S01]  /*1fa0*/  HMMA.16816.F32 R36, R220, R52, R36 ;  /* 0x00000034dc24723c */ /* 0x000fe20000001824 */
[----:B------:R-:W-:Y:S07]  /*1fb0*/  LDSM.16.M88.4 R52, [R251+0x4800] ;  /* 0x00480000fb34783b */ /* 0x000fee0000000200 */
[C---:B------:R-:W-:Y:S01]  /*1fc0*/  HMMA.16816.F32 R44, R224.reuse, R70, R32 ;  /* 0x00000046e02c723c */ /* 0x040fe20000001820 */
[----:B------:R-:W3:Y:S07]  /*1fd0*/  LDSM.16.M88.4 R32, [R248+0x16100] ;  /* 0x01610000f820783b */ /* 0x000eee0000000200 */
[----:B------:R-:W-:Y:S08]  /*1fe0*/  HMMA.16816.F32 R8, R224, R50, R8 ;  /* 0x00000032e008723c */ /* 0x000ff00000001808 */
[----:B-1----:R-:W-:Y:S08]  /*1ff0*/  HMMA.16816.F32 R16, R228, R12, R16 ;  /* 0x0000000ce410723c */ /* 0x002ff00000001810 */
[C---:B------:R-:W-:Y:S01]  /*2000*/  HMMA.16816.F32 R48, R224.reuse, R68, R36 ;  /* 0x00000044e030723c */ /* 0x040fe20000001824 */
[----:B------:R-:W-:Y:S07]  /*2010*/  LDSM.16.M88.4 R68, [R251+0x5000] ;  /* 0x00500000fb44783b */ /* 0x000fee0000000200 */
[C---:B--2---:R-:W-:Y:S08]  /*2020*/  HMMA.16816.F32 R40, R224.reuse, R20, R28 ;  /* 0x00000014e028723c */ /* 0x044ff0000000181c */
[C---:B------:R-:W-:Y:S01]  /*2030*/  HMMA.16816.F32 R28, R224.reuse, R22, R24 ;  /* 0x00000016e01c723c */ /* 0x040fe20000001818 */
[----:B------:R-:W1:Y:S07]  /*2040*/  LDSM.16.M88.4 R20, [R91+0x6000] ;  /* 0x006000005b14783b */ /* 0x000e6e0000000200 */
[----:B------:R-:W-:Y:S01]  /*2050*/  HMMA.16816.F32 R36, R224, R56, R64 ;  /* 0x00000038e024723c */ /* 0x000fe20000001840 */
[----:B------:R-:W-:Y:S07]  /*2060*/  LDSM.16.M88.4 R64, [R248+0x17900] ;  /* 0x01790000f840783b */ /* 0x000fee0000000200 */
[----:B------:R-:W-:Y:S08]  /*2070*/  HMMA.16816.F32 R8, R228, R14, R8 ;  /* 0x0000000ee408723c */ /* 0x000ff00000001808 */
[----:B---3--:R-:W-:Y:S08]  /*2080*/  HMMA.16816.F32 R12, R232, R32, R16 ;  /* 0x00000020e80c723c */ /* 0x008ff00000001810 */
[C---:B------:R-:W-:Y:S01]  /*2090*/  HMMA.16816.F32 R24, R228.reuse, R52, R48 ;  /* 0x00000034e418723c */ /* 0x040fe20000001830 */
[----:B------:R-:W-:Y:S07]  /*20a0*/  LDSM.16.M88.4 R48, [R91+0x6800] ;  /* 0x006800005b30783b */ /* 0x000fee0000000200 */
[C---:B------:R-:W-:Y:S01]  /*20b0*/  HMMA.16816.F32 R76, R228.reuse, R72, R36 ;  /* 0x00000048e44c723c */ /* 0x040fe20000001824 */
[----:B------:R-:W2:Y:S07]  /*20c0*/  LDSM.16.M88.4 R36, [R3+0x16100] ;  /* 0x016100000324783b */ /* 0x000eae0000000200 */
[----:B------:R-:W-:Y:S01]  /*20d0*/  HMMA.16816.F32 R52, R228, R54, R44 ;  /* 0x00000036e434723c */ /* 0x000fe2000000182c */
[----:B------:R-:W3:Y:S07]  /*20e0*/  LDSM.16.M88.4 R44, [R248+0x16900] ;  /* 0x01690000f82c783b */ /* 0x000eee0000000200 */
[----:B------:R-:W-:Y:S08]  /*20f0*/  HMMA.16816.F32 R8, R232, R34, R8 ;  /* 0x00000022e808723c */ /* 0x000ff00000001808 */
[----:B-1----:R-:W-:Y:S08]  /*2100*/  HMMA.16816.F32 R12, R236, R20, R12 ;  /* 0x00000014ec0c723c */ /* 0x002ff0000000180c */
[----:B------:R-:W-:Y:S08]  /*2110*/  HMMA.16816.F32 R80, R224, R58, R60 ;  /* 0x0000003ae050723c */ /* 0x000ff0000000183c */
[C---:B------:R-:W-:Y:S01]  /*2120*/  HMMA.16816.F32 R60, R228.reuse, R68, R40 ;  /* 0x00000044e43c723c */ /* 0x040fe20000001828 */
[----:B------:R-:W1:Y:S07]  /*2130*/  LDSM.16.M88.4 R40, [R251+0x6000] ;  /* 0x00600000fb28783b */ /* 0x000e6e0000000200 */
[----:B------:R-:W-:Y:S01]  /*2140*/  HMMA.16816.F32 R56, R228, R70, R28 ;  /* 0x00000046e438723c */ /* 0x000fe2000000181c */
[----:B------:R-:W4:Y:S07]  /*2150*/  LDSM.16.M88.4 R28, [R248+0x17100] ;  /* 0x01710000f81c783b */ /* 0x000f2e0000000200 */
[----:B------:R-:W-:Y:S08]  /*2160*/  HMMA.16816.F32 R8, R236, R22, R8 ;  /* 0x00000016ec08723c */ /* 0x000ff00000001808 */
[----:B--2---:R-:W-:Y:S08]  /*2170*/  HMMA.16816.F32 R12, R240, R36, R12 ;  /* 0x00000024f00c723c */ /* 0x004ff0000000180c */
[C---:B---3--:R-:W-:Y:S08]  /*2180*/  HMMA.16816.F32 R16, R232.reuse, R44, R24 ;  /* 0x0000002ce810723c */ /* 0x048ff00000001818 */
[----:B------:R-:W-:Y:S01]  /*2190*/  HMMA.16816.F32 R24, R232, R46, R52 ;  /* 0x0000002ee818723c */ /* 0x000fe20000001834 */
[----:B------:R-:W2:Y:S04]  /*21a0*/  LDSM.16.M88.4 R52, [R91+0x7000] ;  /* 0x007000005b34783b */ /* 0x000ea80000000200 */
[----:B------:R-:W3:Y:S03]  /*21b0*/  LDSM.16.M88.4 R44, [R3+0x16900] ;  /* 0x01690000032c783b */ /* 0x000ee60000000200 */
[----:B------:R-:W-:Y:S08]  /*21c0*/  HMMA.16816.F32 R8, R240, R38, R8 ;  /* 0x00000026f008723c */ /* 0x000ff00000001808 */
[----:B-1----:R-:W-:Y:S08]  /*21d0*/  HMMA.16816.F32 R32, R244, R40, R12 ;  /* 0x00000028f420723c */ /* 0x002ff0000000180c */
[----:B------:R-:W-:Y:S08]  /*21e0*/  HMMA.16816.F32 R20, R236, R48, R16 ;  /* 0x00000030ec14723c */ /* 0x000ff00000001810 */
[----:B----4-:R-:W-:Y:S08]  /*21f0*/  HMMA.16816.F32 R12, R232, R28, R60 ;  /* 0x0000001ce80c723c */ /* 0x010ff0000000183c */
[----:B------:R-:W-:Y:S01]  /*2200*/  HMMA.16816.F32 R16, R236, R50, R24 ;  /* 0x00000032ec10723c */ /* 0x000fe20000001818 */
[----:B------:R-:W-:Y:S01]  /*2210*/  LDSM.16.M88.4 R48, [R91+0x7800] ;  /* 0x007800005b30783b */ /* 0x000fe20000000200 */
[----:B------:R-:W-:-:S02]  /*2220*/  FMUL.FTZ R32, R32, c[0x0][0x320] ;  /* 0x0000c80020207a20 */ /* 0x000fc40000410000 */
[----:B------:R-:W-:Y:S02]  /*2230*/  FMUL.FTZ R33, R33, c[0x0][0x320] ;  /* 0x0000c80021217a20 */ /* 0x000fe40000410000 */
[----:B------:R-:W-:Y:S01]  /*2240*/  FMUL.FTZ R34, R34, c[0x0][0x320] ;  /* 0x0000c80022227a20 */ /* 0x000fe20000410000 */
[----:B------:R-:W1:Y:S01]  /*2250*/  MUFU.TANH R73, R32 ;  /* 0x0000002000497308 */ /* 0x000e620000002400 */
[----:B------:R-:W-:Y:S01]  /*2260*/  HMMA.16816.F32 R36, R232, R30, R56 ;  /* 0x0000001ee824723c */ /* 0x000fe20000001838 */
[----:B------:R-:W-:Y:S01]  /*2270*/  LDSM.16.M88.4 R56, [R251+0x6800] ;  /* 0x00680000fb38783b */ /* 0x000fe20000000200 */
[----:B------:R-:W-:-:S05]  /*2280*/  FMUL.FTZ R35, R35, c[0x0][0x320] ;  /* 0x0000c80023237a20 */ /* 0x000fca0000410000 */
[----:B------:R-:W4:Y:S01]  /*2290*/  MUFU.TANH R72, R33 ;  /* 0x0000002100487308 */ /* 0x000f220000002400 */
[----:B------:R-:W-:Y:S01]  /*22a0*/  HMMA.16816.F32 R28, R244, R42, R8 ;  /* 0x0000002af41c723c */ /* 0x000fe20000001808 */
[----:B------:R-:W5:Y:S07]  /*22b0*/  LDSM.16.M88.4 R40, [R3+0x17100] ;  /* 0x017100000328783b */ /* 0x000f6e0000000200 */
[----:B--2---:R-:W-:Y:S08]  /*22c0*/  HMMA.16816.F32 R12, R236, R52, R12 ;  /* 0x00000034ec0c723c */ /* 0x004ff0000000180c */
[----:B---3--:R-:W-:Y:S08]  /*22d0*/  HMMA.16816.F32 R8, R240, R46, R16 ;  /* 0x0000002ef008723c */ /* 0x008ff00000001810 */
[----:B------:R-:W-:Y:S01]  /*22e0*/  HMMA.16816.F32 R68, R228, R74, R80 ;  /* 0x0000004ae444723c */ /* 0x000fe20000001850 */
[----:B------:R-:W-:-:S02]  /*22f0*/  FMUL.FTZ R28, R28, c[0x0][0x320] ;  /* 0x0000c8001c1c7a20 */ /* 0x000fc40000410000 */
[----:B------:R-:W-:Y:S02]  /*2300*/  FMUL.FTZ R29, R29, c[0x0][0x320] ;  /* 0x0000c8001d1d7a20 */ /* 0x000fe40000410000 */
[----:B------:R-:W-:Y:S02]  /*2310*/  FMUL.FTZ R30, R30, c[0x0][0x320] ;  /* 0x0000c8001e1e7a20 */ /* 0x000fe40000410000 */
[----:B------:R-:W-:Y:S01]  /*2320*/  FMUL.FTZ R31, R31, c[0x0][0x320] ;  /* 0x0000c8001f1f7a20 */ /* 0x000fe20000410000 */
[----:B------:R-:W-:Y:S01]  /*2330*/  HMMA.16816.F32 R20, R240, R44, R20 ;  /* 0x0000002cf014723c */ /* 0x000fe20000001814 */
[----:B------:R-:W-:Y:S07]  /*2340*/  LDSM.16.M88.4 R44, [R251+0x7000] ;  /* 0x00700000fb2c783b */ /* 0x000fee0000000200 */
[----:B------:R-:W-:Y:S01]  /*2350*/  HMMA.16816.F32 R60, R232, R64, R76 ;  /* 0x00000040e83c723c */ /* 0x000fe2000000184c */
[----:B------:R-:W2:Y:S07]  /*2360*/  MUFU.TANH R65, R34 ;  /* 0x0000002200417308 */ /* 0x000eae0000002400 */
[----:B-----5:R-:W-:Y:S01]  /*2370*/  HMMA.16816.F32 R16, R240, R40, R12 ;  /* 0x00000028f010723c */ /* 0x020fe2000000180c */
[----:B------:R3:W1:Y:S07]  /*2380*/  MUFU.TANH R64, R35 ;  /* 0x0000002300407308 */ /* 0x00066e0000002400 */
[----:B------:R-:W-:Y:S08]  /*2390*/  HMMA.16816.F32 R12, R244, R58, R8 ;  /* 0x0000003af40c723c */ /* 0x000ff00000001808 */
[----:B------:R-:W-:Y:S08]  /*23a0*/  HMMA.16816.F32 R8, R232, R66, R68 ;  /* 0x00000042e808723c */ /* 0x000ff00000001844 */
[----:B---3--:R-:W-:Y:S01]  /*23b0*/  HMMA.16816.F32 R32, R236, R54, R36 ;  /* 0x00000036ec20723c */ /* 0x008fe20000001824 */
[----:B------:R3:W5:Y:S01]  /*23c0*/  LDSM.16.M88.4 R36, [R3+0x17900] ;  /* 0x017900000324783b */ /* 0x0007620000000200 */
[----:B------:R-:W1:Y:S06]  /*23d0*/  MUFU.TANH R55, R30 ;  /* 0x0000001e00377308 */ /* 0x000e6c0000002400 */
[----:B------:R-:W-:Y:S01]  /*23e0*/  HMMA.16816.F32 R24, R244, R56, R20 ;  /* 0x00000038f418723c */ /* 0x000fe20000001814 */
[----:B------:R-:W-:Y:S01]  /*23f0*/  FMUL.FTZ R12, R12, c[0x0][0x320] ;  /* 0x0000c8000c0c7a20 */ /* 0x000fe20000410000 */
[----:B------:R-:W1:Y:S01]  /*2400*/  MUFU.TANH R57, R28 ;  /* 0x0000001c00397308 */ /* 0x000e620000002400 */
[----:B------:R-:W-:-:S02]  /*2410*/  FMUL.FTZ R13, R13, c[0x0][0x320] ;  /* 0x0000c8000d0d7a20 */ /* 0x000fc40000410000 */
[----:B------:R-:W-:Y:S02]  /*2420*/  FMUL.FTZ R14, R14, c[0x0][0x320] ;  /* 0x0000c8000e0e7a20 */ /* 0x000fe40000410000 */
[----:B------:R-:W-:Y:S01]  /*2430*/  FMUL.FTZ R15, R15, c[0x0][0x320] ;  /* 0x0000c8000f0f7a20 */ /* 0x000fe20000410000 */
[C---:B------:R-:W-:Y:S02]  /*2440*/  HMMA.16816.F32 R20, R236.reuse, R48, R60 ;  /* 0x00000030ec14723c */ /* 0x040fe4000000183c */
[----:B------:R-:W1:Y:S06]  /*2450*/  MUFU.TANH R56, R29 ;  /* 0x0000001d00387308 */ /* 0x000e6c0000002400 */
[----:B------:R-:W-:Y:S01]  /*2460*/  HMMA.16816.F32 R8, R236, R50, R8 ;  /* 0x00000032ec08723c */ /* 0x000fe20000001808 */
[----:B---3--:R-:W-:Y:S01]  /*2470*/  IADD3 R3, R91, 0x2800, RZ ;  /* 0x000028005b037810 */ /* 0x008fe20007ffe0ff */
[----:B------:R3:W1:Y:S04]  /*2480*/  MUFU.TANH R54, R31 ;  /* 0x0000001f00367308 */ /* 0x0006680000002400 */
[----:B------:R1:W-:Y:S02]  /*2490*/  STL [R1+0x34], R3 ;  /* 0x0000340301007387 */ /* 0x0003e40000100800 */
[----:B------:R-:W-:-:S02]  /*24a0*/  FMUL.FTZ R24, R24, c[0x0][0x320] ;  /* 0x0000c80018187a20 */ /* 0x000fc40000410000 */
[----:B------:R-:W-:Y:S01]  /*24b0*/  FMUL.FTZ R25, R25, c[0x0][0x320] ;  /* 0x0000c80019197a20 */ /* 0x000fe20000410000 */
[----:B------:R2:W-:Y:S01]  /*24c0*/  STL [R1+0x30], R2 ;  /* 0x0000300201007387 */ /* 0x0005e20000100800 */
[----:B------:R-:W-:Y:S01]  /*24d0*/  FMUL.FTZ R26, R26, c[0x0][0x320] ;  /* 0x0000c8001a1a7a20 */ /* 0x000fe20000410000 */
[----:B------:R-:W1:Y:S01]  /*24e0*/  MUFU.TANH R53, R24 ;  /* 0x0000001800357308 */ /* 0x000e620000002400 */
[----:B------:R-:W-:Y:S01]  /*24f0*/  FMUL.FTZ R27, R27, c[0x0][0x320] ;  /* 0x0000c8001b1b7a20 */ /* 0x000fe20000410000 */
[----:B------:R4:W-:Y:S01]  /*2500*/  STL [R1+0x2c], R6 ;  /* 0x00002c0601007387 */ /* 0x0009e20000100800 */
[----:B---3--:R-:W-:Y:S03]  /*2510*/  HMMA.16816.F32 R28, R240, R42, R32 ;  /* 0x0000002af01c723c */ /* 0x008fe60000001820 */
[----:B------:R-:W3:Y:S01]  /*2520*/  LDSM.16.M88.4 R32, [R251+0x7800] ;  /* 0x00780000fb20783b */ /* 0x000ee20000000200 */
[----:B------:R-:W-:-:S04]  /*2530*/  DEPBAR.LE SB0, 0x0 ;  /* 0x000080000000791a */ /* 0x000fc80000000000 */
[----:B------:R-:W3:Y:S01]  /*2540*/  MUFU.TANH R52, R25 ;  /* 0x0000001900347308 */ /* 0x000ee20000002400 */
[----:B-----5:R-:W-:Y:S01]  /*2550*/  HMMA.16816.F32 R8, R240, R38, R8 ;  /* 0x00000026f008723c */ /* 0x020fe20000001808 */
[----:B-1----:R-:W-:-:S06]  /*2560*/  IADD3 R3, R91, 0x4000, RZ ;  /* 0x000040005b037810 */ /* 0x002fcc0007ffe0ff */
[----:B------:R-:W1:Y:S01]  /*2570*/  MUFU.TANH R49, R26 ;  /* 0x0000001a00317308 */ /* 0x000e620000002400 */
[C---:B--2---:R-:W-:Y:S01]  /*2580*/  IADD3 R2, R91.reuse, 0x4800, RZ ;  /* 0x000048005b027810 */ /* 0x044fe20007ffe0ff */
[----:B------:R2:W-:Y:S06]  /*2590*/  STL [R1+0x28], R3 ;  /* 0x0000280301007387 */ /* 0x0005ec0000100800 */
[----:B------:R5:W1:Y:S01]  /*25a0*/  MUFU.TANH R48, R27 ;  /* 0x0000001b00307308 */ /* 0x000a620000002400 */
[C---:B----4-:R-:W-:Y:S01]  /*25b0*/  IADD3 R6, R91.reuse, 0x5000, RZ ;  /* 0x000050005b067810 */ /* 0x050fe20007ffe0ff */
[----:B------:R4:W-:Y:S04]  /*25c0*/  STL [R1+0x24], R2 ;  /* 0x0000240201007387 */ /* 0x0009e80000100800 */
[----:B------:R1:W-:Y:S02]  /*25d0*/  STL [R1+0x20], R6 ;  /* 0x0000200601007387 */ /* 0x0003e40000100800 */
[----:B------:R-:W1:Y:S01]  /*25e0*/  MUFU.TANH R43, R14 ;  /* 0x0000000e002b7308 */ /* 0x000e620000002400 */
[----:B-----5:R-:W-:Y:S07]  /*25f0*/  HMMA.16816.F32 R24, R244, R44, R16 ;  /* 0x0000002cf418723c */ /* 0x020fee0000001810 */
[----:B------:R-:W3:Y:S01]  /*2600*/  MUFU.TANH R44, R12 ;  /* 0x0000000c002c7308 */ /* 0x000ee20000002400 */
[C---:B--2---:R-:W-:Y:S01]  /*2610*/  IADD3 R3, R91.reuse, 0x5800, RZ ;  /* 0x000058005b037810 */ /* 0x044fe20007ffe0ff */
[----:B------:R-:W-:Y:S06]  /*2620*/  HMMA.16816.F32 R16, R240, R36, R20 ;  /* 0x00000024f010723c */ /* 0x000fec0000001814 */
[----:B------:R-:W2:Y:S01]  /*2630*/  MUFU.TANH R45, R13 ;  /* 0x0000000d002d7308 */ /* 0x000ea20000002400 */
[C---:B----4-:R-:W-:Y:S01]  /*2640*/  IADD3 R2, R91.reuse, 0x6000, RZ ;  /* 0x000060005b027810 */ /* 0x050fe20007ffe0ff */
[----:B------:R4:W-:Y:S01]  /*2650*/  STL [R1+0x1c], R3 ;  /* 0x00001c0301007387 */ /* 0x0009e20000100800 */
[----:B-1----:R-:W-:Y:S01]  /*2660*/  IADD3 R6, R91, 0x6800, RZ ;  /* 0x000068005b067810 */ /* 0x002fe20007ffe0ff */
[C---:B------:R-:W-:Y:S04]  /*2670*/  HMMA.16816.F32 R20, R244.reuse, R46, R28 ;  /* 0x0000002ef414723c */ /* 0x040fe8000000181c */
[----:B------:R1:W1:Y:S01]  /*2680*/  MUFU.TANH R42, R15 ;  /* 0x0000000f002a7308 */ /* 0x0002620000002400 */
[----:B------:R5:W-:Y:S04]  /*2690*/  STL [R1+0x18], R2 ;  /* 0x0000180201007387 */ /* 0x000be80000100800 */
[----:B------:R2:W-:Y:S01]  /*26a0*/  STL [R1+0x14], R6 ;  /* 0x0000140601007387 */ /* 0x0005e20000100800 */
[----:B---3--:R-:W-:Y:S01]  /*26b0*/  HMMA.16816.F32 R8, R244, R34, R8 ;  /* 0x00000022f408723c */ /* 0x008fe20000001808 */
[----:B------:R-:W-:-:S02]  /*26c0*/  FMUL.FTZ R24, R24, c[0x0][0x320] ;  /* 0x0000c80018187a20 */ /* 0x000fc40000410000 */
[----:B------:R-:W-:Y:S02]  /*26d0*/  FMUL.FTZ R25, R25, c[0x0][0x320] ;  /* 0x0000c80019197a20 */ /* 0x000fe40000410000 */
[----:B------:R-:W-:Y:S01]  /*26e0*/  FMUL.FTZ R26, R26, c[0x0][0x320] ;  /* 0x0000c8001a1a7a20 */ /* 0x000fe20000410000 */
[----:B------:R3:W2:Y:S01]  /*26f0*/  MUFU.TANH R41, R24 ;  /* 0x0000001800297308 */ /* 0x0006a20000002400 */
[----:B------:R-:W-:Y:S01]  /*2700*/  FMUL.FTZ R27, R27, c[0x0][0x320] ;  /* 0x0000c8001b1b7a20 */ /* 0x000fe20000410000 */
[----:B-1----:R-:W-:Y:S01]  /*2710*/  HMMA.16816.F32 R12, R244, R32, R16 ;  /* 0x00000020f40c723c */ /* 0x002fe20000001810 */
[----:B----4-:R-:W-:-:S05]  /*2720*/  IADD3 R3, R91, 0x7000, RZ ;  /* 0x000070005b037810 */ /* 0x010fca0007ffe0ff */
[----:B------:R3:W1:Y:S01]  /*2730*/  MUFU.TANH R40, R25 ;  /* 0x0000001900287308 */ /* 0x0006620000002400 */
[----:B------:R-:W-:Y:S02]  /*2740*/  FMUL.FTZ R23, R23, c[0x0][0x320] ;  /* 0x0000c80017177a20 */ /* 0x000fe40000410000 */
[----:B------:R-:W-:Y:S01]  /*2750*/  FMUL.FTZ R20, R20, c[0x0][0x320] ;  /* 0x0000c80014147a20 */ /* 0x000fe20000410000 */
[----:B-----5:R-:W-:Y:S01]  /*2760*/  IADD3 R2, R91, 0x7800, RZ ;  /* 0x000078005b027810 */ /* 0x020fe20007ffe0ff */
[----:B------:R-:W-:Y:S02]  /*2770*/  FMUL.FTZ R21, R21, c[0x0][0x320] ;  /* 0x0000c80015157a20 */ /* 0x000fe40000410000 */
[----:B------:R-:W-:Y:S01]  /*2780*/  FMUL.FTZ R22, R22, c[0x0][0x320] ;  /* 0x0000c80016167a20 */ /* 0x000fe20000410000 */
[----:B------:R3:W4:Y:S01]  /*2790*/  MUFU.TANH R37, R26 ;  /* 0x0000001a00257308 */ /* 0x0007220000002400 */
[----:B------:R3:W-:Y:S01]  /*27a0*/  STL [R1+0xc], R2 ;  /* 0x00000c0201007387 */ /* 0x0007e20000100800 */
[----:B------:R-:W-:-:S02]  /*27b0*/  FMUL.FTZ R8, R8, c[0x0][0x320] ;  /* 0x0000c80008087a20 */ /* 0x000fc40000410000 */
[----:B------:R-:W-:Y:S01]  /*27c0*/  FMUL.FTZ R9, R9, c[0x0][0x320] ;  /* 0x0000c80009097a20 */ /* 0x000fe20000410000 */
[----:B------:R3:W-:Y:S01]  /*27d0*/  STL [R1+0x10], R3 ;  /* 0x0000100301007387 */ /* 0x0007e20000100800 */
[----:B------:R-:W-:Y:S02]  /*27e0*/  FMUL.FTZ R10, R10, c[0x0][0x320] ;  /* 0x0000c8000a0a7a20 */ /* 0x000fe40000410000 */
[----:B------:R-:W-:Y:S01]  /*27f0*/  FMUL.FTZ R11, R11, c[0x0][0x320] ;  /* 0x0000c8000b0b7a20 */ /* 0x000fe20000410000 */
[----:B------:R3:W1:Y:S01]  /*2800*/  MUFU.TANH R36, R27 ;  /* 0x0000001b00247308 */ /* 0x0006620000002400 */
[----:B------:R-:W-:Y:S02]  /*2810*/  FMUL.FTZ R12, R12, c[0x0][0x320] ;  /* 0x0000c8000c0c7a20 */ /* 0x000fe40000410000 */
[----:B------:R-:W-:Y:S02]  /*2820*/  FMUL.FTZ R13, R13, c[0x0][0x320] ;  /* 0x0000c8000d0d7a20 */ /* 0x000fe40000410000 */
[----:B------:R-:W-:-:S02]  /*2830*/  FMUL.FTZ R14, R14, c[0x0][0x320] ;  /* 0x0000c8000e0e7a20 */ /* 0x000fc40000410000 */
[----:B------:R-:W-:Y:S01]  /*2840*/  FMUL.FTZ R15, R15, c[0x0][0x320] ;  /* 0x0000c8000f0f7a20 */ /* 0x000fe20000410000 */
[----:B------:R3:W1:Y:S08]  /*2850*/  MUFU.TANH R31, R23 ;  /* 0x00000017001f7308 */ /* 0x0006700000002400 */
        /* <DEDUP_REMOVED lines=10> */
[----:B------:R3:W1:Y:S01]  /*2900*/  MUFU.TANH R28, R11 ;  /* 0x0000000b001c7308 */ /* 0x0006620000002400 */
[----:B------:R-:W-:Y:S06]  /*2910*/  BAR.SYNC.DEFER_BLOCKING 0x0 ;  /* 0x0000000000007b1d */ /* 0x000fec0000010000 */
[----:B------:R-:W-:Y:S05]  /*2920*/  @!P2 BRA `(.L_x_1) ;  /* 0x000001600000a947 */ /* 0x000fea0003800000 */
[----:B--234-:R-:W-:-:S04]  /*2930*/  LEA.HI.SX32 R8, R133, 0xfffffffe, 0x1a ;  /* 0xfffffffe85087811 */ /* 0x01cfc800078fd2ff */
[----:B------:R-:W-:Y:S01]  /*2940*/  SHF.R.S32.HI R3, RZ, 0x1f, R8 ;  /* 0x0000001fff037819 */ /* 0x000fe20000011408 */
[----:B------:R-:W-:Y:S02]  /*2950*/  IMAD R2, R86, R8, RZ ;  /* 0x0000000856027224 */ /* 0x000fe400078e02ff */
[----:B------:R-:W-:-:S04]  /*2960*/  IMAD.WIDE.U32 R8, R8, R88, R92 ;  /* 0x0000005808087225 */ /* 0x000fc800078e005c */
[----:B------:R-:W-:Y:S01]  /*2970*/  IMAD R3, R3, R88, R2 ;  /* 0x0000005803037224 */ /* 0x000fe200078e0202 */
[----:B------:R-:W-:-:S03]  /*2980*/  LEA R2, P1, R8, c[0x0][0x1c8], 0x1 ;  /* 0x0000720008027a11 */ /* 0x000fc600078208ff */
[----:B------:R-:W-:Y:S01]  /*2990*/  IMAD.IADD R3, R9, 0x1, R3 ;  /* 0x0000000109037824 */ /* 0x000fe200078e0203 */
[----:B------:R-:W-:-:S04]  /*29a0*/  LEA R6, P0, R89, R2, 0x1 ;  /* 0x0000000259067211 */ /* 0x000fc800078008ff */
[----:B------:R-:W-:Y:S01]  /*29b0*/  LEA.HI.X R3, R8, c[0x0][0x1cc], R3, 0x1, P1 ;  /* 0x0000730008037a11 */ /* 0x000fe200008f0c03 */
[----:B------:R-:W-:-:S03]  /*29c0*/  IMAD.SHL.U32 R8, R135, 0x2, RZ ;  /* 0x0000000287087824 */ /* 0x000fc600078e00ff */
[----:B------:R-:W-:Y:S02]  /*29d0*/  LEA.HI.X R7, R89, R3, R90, 0x1, P0 ;  /* 0x0000000359077211 */ /* 0x000fe400000f0c5a */
[----:B------:R-:W-:Y:S01]  /*29e0*/  @!PT LDS RZ, [RZ] ;  /* 0x00000000fffff984 */ /* 0x000fe20000000800 */
[----:B------:R-:W-:Y:S01]  /*29f0*/  @!PT LDS RZ, [RZ] ;  /* 0x00000000fffff984 */ /* 0x000fe20000000800 */
[----:B------:R-:W-:Y:S01]  /*2a00*/  @!PT LDS RZ, [RZ] ;  /* 0x00000000fffff984 */ /* 0x000fe20000000800 */
[----:B------:R2:W-:Y:S04]  /*2a10*/  LDGSTS.E.BYPASS.LTC128B.128 [R8+0x10100], [R2.64], !P6 ;  /* 0x1010000002087fae */ /* 0x0005e8000f101d48 */
[----:B------:R2:W-:Y:S04]  /*2a20*/  LDGSTS.E.BYPASS.LTC128B.128 [R8+0x12100], [R2.64+0x80], !P5 ;  /* 0x1210008002087fae */ /* 0x0005e8000e901d48 */
[----:B------:R2:W-:Y:S04]  /*2a30*/  LDGSTS.E.BYPASS.LTC128B.128 [R8+0x14100], [R2.64+0x100], !P4 ;  /* 0x1410010002087fae */ /* 0x0005e8000e101d48 */
[----:B------:R2:W-:Y:S04]  /*2a40*/  LDGSTS.E.BYPASS.LTC128B.128 [R8+0x16100], [R2.64+0x180], !P3 ;  /* 0x1610018002087fae */ /* 0x0005e8000d901d48 */
[----:B------:R2:W-:Y:S04]  /*2a50*/  LDGSTS.E.BYPASS.LTC128B.128 [R8+0x11100], [R6.64], !P6 ;  /* 0x1110000006087fae */ /* 0x0005e8000f101d48 */
[----:B------:R2:W-:Y:S04]  /*2a60*/  LDGSTS.E.BYPASS.LTC128B.128 [R8+0x13100], [R6.64+0x80], !P5 ;  /* 0x1310008006087fae */ /* 0x0005e8000e901d48 */
[----:B------:R2:W-:Y:S04]  /*2a70*/  LDGSTS.E.BYPASS.LTC128B.128 [R8+0x15100], [R6.64+0x100], !P4 ;  /* 0x1510010006087fae */ /* 0x0005e8000e101d48 */
[----:B------:R2:W-:Y:S02]  /*2a80*/  LDGSTS.E.BYPASS.LTC128B.128 [R8+0x17100], [R6.64+0x180], !P3 ;  /* 0x1710018006087fae */ /* 0x0005e4000d901d48 */
.L_x_1:
[----:B--234-:R-:W-:Y:S01]  /*2a90*/  SHF.R.S32.HI R2, RZ, 0x1f, R85 ;  /* 0x0000001fff027819 */ /* 0x01cfe20000011455 */
[----:B------:R-:W-:Y:S01]  /*2aa0*/  IMAD.SHL.U32 R249, R5, 0x2, RZ ;  /* 0x0000000205f97824 */ /* 0x000fe200078e00ff */
[----:B------:R-:W0:Y:S02]  /*2ab0*/  LDGDEPBAR ;  /* 0x00000000000079af */ /* 0x000e240000000000 */
[----:B------:R-:W-:Y:S01]  /*2ac0*/  LEA.HI R3, R2, R85, RZ, 0x2 ;  /* 0x0000005502037211 */ /* 0x000fe200078f10ff */
[----:B------:R-:W-:Y:S01]  /*2ad0*/  IMAD R250, R4, 0x2, R249 ;  /* 0x0000000204fa7824 */ /* 0x000fe200078e02f9 */
[----:B------:R-:W-:-:S02]  /*2ae0*/  LEA R108, R0, R249, 0x1 ;  /* 0x000000f9006c7211 */ /* 0x000fc400078e08ff */
[----:B------:R-:W-:Y:S01]  /*2af0*/  LOP3.LUT R2, R3, 0x7ffffffc, RZ, 0xc0, !PT ;  /* 0x7ffffffc03027812 */ /* 0x000fe200078ec0ff */
[----:B------:R2:W-:Y:S01]  /*2b00*/  STL [R1+0xc8], R3 ;  /* 0x0000c80301007387 */ /* 0x0005e20000100800 */
[----:B------:R-:W-:-:S03]  /*2b10*/  IMAD R252, R0, 0x2, R250 ;  /* 0x0000000200fc7824 */ /* 0x000fc600078e02fa */
[----:B------:R-:W-:Y:S01]  /*2b20*/  IMAD.IADD R2, R85, 0x1, -R2 ;  /* 0x0000000155027824 */ /* 0x000fe200078e0a02 */
[----:B------:R-:W-:Y:S04]  /*2b30*/  STL [R1], R108 ;  /* 0x0000006c01007387 */ /* 0x000fe80000100800 */
[----:B------:R-:W-:Y:S01]  /*2b40*/  LDSM.16.MT88.4 R68, [R252+0x900] ;  /* 0x00090000fc44783b */ /* 0x000fe20000004200 */
[----:B--2---:R-:W-:-:S04]  /*2b50*/  IMAD R3, R84, -0x40, R87 ;  /* 0xffffffc054037824 */ /* 0x004fc800078e0257 */
[----:B------:R-:W-:-:S05]  /*2b60*/  IMAD R2, R2, -0x2, R3 ;  /* 0xfffffffe02027824 */ /* 0x000fca00078e0203 */
[C---:B------:R-:W-:Y:S02]  /*2b70*/  ISETP.GT.AND P1, PT, R2.reuse, RZ, PT ;  /* 0x000000ff0200720c */ /* 0x040fe40003f24270 */
[C---:B------:R-:W-:Y:S02]  /*2b80*/  ISETP.GT.AND P0, PT, R2.reuse, 0x1, PT ;  /* 0x000000010200780c */ /* 0x040fe40003f04270 */
[----:B------:R-:W-:Y:S02]  /*2b90*/  FSEL R12, R65, -INF , P1 ;  /* 0xff800000410c7808 */ /* 0x000fe40000800000 */
[----:B------:R-:W-:Y:S02]  /*2ba0*/  FSEL R7, R73, -INF , P1 ;  /* 0xff80000049077808 */ /* 0x000fe40000800000 */
[----:B------:R-:W-:Y:S02]  /*2bb0*/  ISETP.GT.AND P1, PT, R2, 0x8, PT ;  /* 0x000000080200780c */ /* 0x000fe40003f24270 */
[----:B------:R-:W-:-:S02]  /*2bc0*/  FSEL R3, R72, -INF , P0 ;  /* 0xff80000048037808 */ /* 0x000fc40000000000 */
[----:B------:R-:W-:Y:S01]  /*2bd0*/  FSEL R11, R64, -INF , P0 ;  /* 0xff800000400b7808 */ /* 0x000fe20000000000 */
[----:B------:R-:W-:Y:S01]  /*2be0*/  LDSM.16.MT88.4 R72, [R250+0x2100] ;  /* 0x00210000fa48783b */ /* 0x000fe20000004200 */
[C---:B------:R-:W-:Y:S02]  /*2bf0*/  ISETP.GT.AND P0, PT, R2.reuse, 0x9, PT ;  /* 0x000000090200780c */ /* 0x040fe40003f04270 */
[----:B------:R-:W-:Y:S01]  /*2c00*/  FSEL R9, R57, -INF , P1 ;  /* 0xff80000039097808 */ /* 0x000fe20000800000 */
[----:B------:R-:W-:Y:S01]  /*2c10*/  LDSM.16.MT88.4 R64, [R249+0x2100] ;  /* 0x00210000f940783b */ /* 0x000fe20000004200 */
[----:B------:R-:W-:Y:S02]  /*2c20*/  FMNMX.FTZ R132, R7, R3, !PT ;  /* 0x0000000307847209 */ /* 0x000fe40007810000 */
[----:B------:R-:W-:Y:S02]  /*2c30*/  FSEL R10, R55, -INF , P1 ;  /* 0xff800000370a7808 */ /* 0x000fe40000800000 */
[----:B------:R-:W-:-:S02]  /*2c40*/  ISETP.GT.AND P1, PT, R2, 0x10, PT ;  /* 0x000000100200780c */ /* 0x000fc40003f24270 */
[----:B------:R-:W-:Y:S02]  /*2c50*/  FSEL R8, R56, -INF , P0 ;  /* 0xff80000038087808 */ /* 0x000fe40000000000 */
[----:B------:R-:W-:Y:S01]  /*2c60*/  FMNMX.FTZ R132, R9, R132, !PT ;  /* 0x0000008409847209 */ /* 0x000fe20007810000 */
[----:B------:R-:W-:Y:S01]  /*2c70*/  LDSM.16.MT88.4 R56, [R252+0x100] ;  /* 0x00010000fc38783b */ /* 0x000fe20000004200 */
[----:B------:R-:W-:Y:S02]  /*2c80*/  FSEL R14, R54, -INF , P0 ;  /* 0xff800000360e7808 */ /* 0x000fe40000000000 */
[----:B------:R-:W-:Y:S02]  /*2c90*/  ISETP.GT.AND P0, PT, R2, 0x11, PT ;  /* 0x000000110200780c */ /* 0x000fe40003f04270 */
[----:B------:R-:W-:Y:S02]  /*2ca0*/  FSEL R13, R53, -INF , P1 ;  /* 0xff800000350d7808 */ /* 0x000fe40000800000 */
[----:B------:R-:W-:-:S02]  /*2cb0*/  FMNMX.FTZ R132, R8, R132, !PT ;  /* 0x0000008408847209 */ /* 0x000fc40007810000 */
[----:B------:R-:W-:Y:S02]  /*2cc0*/  FSEL R19, R49, -INF , P1 ;  /* 0xff80000031137808 */ /* 0x000fe40000800000 */
[----:B------:R-:W-:Y:S02]  /*2cd0*/  ISETP.GT.AND P1, PT, R2, 0x18, PT ;  /* 0x000000180200780c */ /* 0x000fe40003f24270 */
[----:B------:R-:W-:Y:S02]  /*2ce0*/  FSEL R15, R52, -INF , P0 ;  /* 0xff800000340f7808 */ /* 0x000fe40000000000 */
[----:B------:R-:W-:Y:S02]  /*2cf0*/  FMNMX.FTZ R132, R13, R132, !PT ;  /* 0x000000840d847209 */ /* 0x000fe40007810000 */
[----:B------:R-:W-:Y:S02]  /*2d00*/  FSEL R22, R48, -INF , P0 ;  /* 0xff80000030167808 */ /* 0x000fe40000000000 */
[----:B------:R-:W-:Y:S01]  /*2d10*/  ISETP.GT.AND P0, PT, R2, 0x19, PT ;  /* 0x000000190200780c */ /* 0x000fe20003f04270 */
[----:B------:R-:W-:Y:S01]  /*2d20*/  LDSM.16.MT88.4 R48, [R108+0x100] ;  /* 0x000100006c30783b */ /* 0x000fe20000004200 */
[----:B------:R-:W-:-:S02]  /*2d30*/  FSEL R17, R44, -INF , P1 ;  /* 0xff8000002c117808 */ /* 0x000fc40000800000 */
[----:B------:R-:W-:Y:S02]  /*2d40*/  FMNMX.FTZ R132, R15, R132, !PT ;  /* 0x000000840f847209 */ /* 0x000fe40007810000 */
[----:B------:R-:W-:Y:S02]  /*2d50*/  FSEL R21, R43, -INF , P1 ;  /* 0xff8000002b157808 */ /* 0x000fe40000800000 */
[----:B------:R-:W-:Y:S02]  /*2d60*/  ISETP.GT.AND P1, PT, R2, 0x20, PT ;  /* 0x000000200200780c */ /* 0x000fe40003f24270 */
[----:B------:R-:W-:Y:S02]  /*2d70*/  FSEL R18, R45, -INF , P0 ;  /* 0xff8000002d127808 */ /* 0x000fe40000000000 */
[----:B------:R-:W-:Y:S02]  /*2d80*/  FMNMX.FTZ R132, R17, R132, !PT ;  /* 0x0000008411847209 */ /* 0x000fe40007810000 */
[----:B------:R-:W-:-:S02]  /*2d90*/  FSEL R20, R42, -INF , P0 ;  /* 0xff8000002a147808 */ /* 0x000fc40000000000 */
[----:B------:R-:W-:Y:S02]  /*2da0*/  ISETP.GT.AND P0, PT, R2, 0x21, PT ;  /* 0x000000210200780c */ /* 0x000fe40003f04270 */
[----:B------:R-:W-:Y:S02]  /*2db0*/  FSEL R99, R41, -INF , P1 ;  /* 0xff80000029637808 */ /* 0x000fe40000800000 */
[----:B------:R-:W-:Y:S02]  /*2dc0*/  FMNMX.FTZ R132, R18, R132, !PT ;  /* 0x0000008412847209 */ /* 0x000fe40007810000 */
[----:B------:R-:W-:Y:S02]  /*2dd0*/  FMNMX.FTZ R6, R12, R11, !PT ;  /* 0x0000000b0c067209 */ /* 0x000fe40007810000 */
[----:B------:R-:W-:Y:S02]  /*2de0*/  FSEL R105, R37, -INF , P1 ;  /* 0xff80000025697808 */ /* 0x000fe40000800000 */
[----:B------:R-:W-:-:S02]  /*2df0*/  ISETP.GT.AND P1, PT, R2, 0x28, PT ;  /* 0x000000280200780c */ /* 0x000fc40003f24270 */
[----:B-1----:R-:W-:Y:S02]  /*2e00*/  FSEL R97, R40, -INF , P0 ;  /* 0xff80000028617808 */ /* 0x002fe40000000000 */
[----:B------:R-:W-:Y:S01]  /*2e10*/  FMNMX.FTZ R132, R99, R132, !PT ;  /* 0x0000008463847209 */ /* 0x000fe20007810000 */
[----:B------:R-:W-:Y:S01]  /*2e20*/  LDSM.16.MT88.4 R40, [R249+0x900] ;  /* 0x00090000f928783b */ /* 0x000fe20000004200 */
[----:B------:R-:W-:Y:S02]  /*2e30*/  FMNMX.FTZ R6, R10, R6, !PT ;  /* 0x000000060a067209 */ /* 0x000fe40007810000 */
[----:B------:R-:W-:Y:S02]  /*2e40*/  FSEL R104, R36, -INF , P0 ;  /* 0xff80000024687808 */ /* 0x000fe40000000000 */
[----:B------:R-:W-:Y:S01]  /*2e50*/  ISETP.GT.AND P0, PT, R2, 0x29, PT ;  /* 0x000000290200780c */ /* 0x000fe20003f04270 */
[----:B------:R-:W-:Y:S01]  /*2e60*/  LDSM.16.MT88.4 R36, [R250+0x900] ;  /* 0x00090000fa24783b */ /* 0x000fe20000004200 */
[----:B------:R-:W-:-:S02]  /*2e70*/  FSEL R95, R33, -INF , P1 ;  /* 0xff800000215f7808 */ /* 0x000fc40000800000 */
[----:B------:R-:W-:Y:S02]  /*2e80*/  FMNMX.FTZ R132, R97, R132, !PT ;  /* 0x0000008461847209 */ /* 0x000fe40007810000 */
[----:B------:R-:W-:Y:S02]  /*2e90*/  FMNMX.FTZ R6, R14, R6, !PT ;  /* 0x000000060e067209 */ /* 0x000fe40007810000 */
[----:B------:R-:W-:Y:S02]  /*2ea0*/  FSEL R103, R30, -INF , P1 ;  /* 0xff8000001e677808 */ /* 0x000fe40000800000 */
[----:B------:R-:W-:Y:S02]  /*2eb0*/  ISETP.GT.AND P1, PT, R2, 0x30, PT ;  /* 0x000000300200780c */ /* 0x000fe40003f24270 */
[----:B------:R-:W-:Y:S02]  /*2ec0*/  FSEL R94, R32, -INF , P0 ;  /* 0xff800000205e7808 */ /* 0x000fe40000000000 */
[----:B------:R-:W-:Y:S01]  /*2ed0*/  FMNMX.FTZ R132, R95, R132, !PT ;  /* 0x000000845f847209 */ /* 0x000fe20007810000 */
[----:B------:R-:W-:Y:S01]  /*2ee0*/  LDSM.16.MT88.4 R32, [R108+0x900] ;  /* 0x000900006c20783b */ /* 0x000fe20000004200 */
[----:B------:R-:W-:-:S02]  /*2ef0*/  FMNMX.FTZ R6, R19, R6, !PT ;  /* 0x0000000613067209 */ /* 0x000fc40007810000 */
[----:B------:R-:W-:Y:S02]  /*2f00*/  FSEL R102, R31, -INF , P0 ;  /* 0xff8000001f667808 */ /* 0x000fe40000000000 */
[----:B------:R-:W-:Y:S02]  /*2f10*/  ISETP.GT.AND P0, PT, R2, 0x31, PT ;  /* 0x000000310200780c */ /* 0x000fe40003f04270 */
[----:B------:R-:W-:Y:S02]  /*2f20*/  FSEL R93, R27, -INF , P1 ;  /* 0xff8000001b5d7808 */ /* 0x000fe40000800000 */
[----:B------:R-:W-:Y:S02]  /*2f30*/  FMNMX.FTZ R132, R94, R132, !PT ;  /* 0x000000845e847209 */ /* 0x000fe40007810000 */
        /* <DEDUP_REMOVED lines=8> */
[----:B------:R-:W-:Y:S02]  /*2fc0*/  FSEL R91, R24, -INF , P1 ;  /* 0xff800000185b7808 */ /* 0x000fe40000800000 */
[----:B------:R-:W-:Y:S01]  /*2fd0*/  FMNMX.FTZ R132, R92, R132, !PT ;  /* 0x000000845c847209 */ /* 0x000fe20007810000 */
[----:B------:R-:W-:Y:S01]  /*2fe0*/  LDSM.16.MT88.4 R24, [R249+0x100] ;  /* 0x00010000f918783b */ /* 0x000fe20000004200 */
[----:B------:R-:W-:Y:S02]  /*2ff0*/  FMNMX.FTZ R2, R20, R6, !PT ;  /* 0x0000000614027209 */ /* 0x000fe40007810000 */
[----:B------:R-:W-:Y:S02]  /*3000*/  FSEL R90, R23, -INF , P0 ;  /* 0xff800000175a7808 */ /* 0x000fe40000000000 */
[----:B------:R-:W-:Y:S02]  /*3010*/  FMNMX.FTZ R132, R91, R132, !PT ;  /* 0x000000845b847209 */ /* 0x000fe40007810000 */
[----:B------:R-:W-:-:S02]  /*3020*/  FMNMX.FTZ R2, R105, R2, !PT ;  /* 0x0000000269027209 */ /* 0x000fc40007810000 */
[----:B------:R-:W-:Y:S02]  /*3030*/  FMNMX.FTZ R132, R90, R132, !PT ;  /* 0x000000845a847209 */ /* 0x000fe40007810000 */
[----:B------:R-:W-:Y:S02]  /*3040*/  FMNMX.FTZ R2, R104, R2, !PT ;  /* 0x0000000268027209 */ /* 0x000fe40007810000 */
[----:B------:R-:W-:Y:S01]  /*3050*/  FSEL R98, R29, -INF , P1 ;  /* 0xff8000001d627808 */ /* 0x000fe20000800000 */
[----:B------:R-:W1:Y:S01]  /*3060*/  SHFL.BFLY PT, R6, R132, 0x2, 0x1f ;  /* 0x0c401f0084067f89 */ /* 0x000e6200000e0000 */
[----:B------:R-:W-:Y:S02]  /*3070*/  FMNMX.FTZ R2, R103, R2, !PT ;  /* 0x0000000267027209 */ /* 0x000fe40007810000 */
[----:B------:R-:W-:Y:S02]  /*3080*/  FSEL R96, R28, -INF , P0 ;  /* 0xff8000001c607808 */ /* 0x000fe40000000000 */
[----:B------:R-:W-:-:S04]  /*3090*/  FMNMX.FTZ R2, R102, R2, !PT ;  /* 0x0000000266027209 */ /* 0x000fc80007810000 */
[----:B------:R-:W-:-:S04]  /*30a0*/  FMNMX.FTZ R2, R101, R2, !PT ;  /* 0x0000000265027209 */ /* 0x000fc80007810000 */
[----:B------:R-:W-:-:S04]  /*30b0*/  FMNMX.FTZ R2, R100, R2, !PT ;  /* 0x0000000264027209 */ /* 0x000fc80007810000 */
[----:B------:R-:W-:-:S04]  /*30c0*/  FMNMX.FTZ R2, R98, R2, !PT ;  /* 0x0000000262027209 */ /* 0x000fc80007810000 */
[----:B------:R-:W-:Y:S02]  /*30d0*/  FMNMX.FTZ R2, R96, R2, !PT ;  /* 0x0000000260027209 */ /* 0x000fe40007810000 */
[----:B-1----:R-:W-:-:S03]  /*30e0*/  FMNMX.FTZ R132, R132, R6, !PT ;  /* 0x0000000684847209 */ /* 0x002fc60007810000 */
[----:B------:R-:W1:Y:S04]  /*30f0*/  SHFL.BFLY PT, R6, R2, 0x2, 0x1f ;  /* 0x0c401f0002067f89 */ /* 0x000e6800000e0000 */
[----:B------:R-:W2:Y:S01]  /*3100*/  SHFL.BFLY PT, R16, R132, 0x1, 0x1f ;  /* 0x0c201f0084107f89 */ /* 0x000ea200000e0000 */
[----:B-1----:R-:W-:Y:S02]  /*3110*/  FMNMX.FTZ R2, R2, R6, !PT ;  /* 0x0000000602027209 */ /* 0x002fe40007810000 */
[----:B--2---:R-:W-:-:S03]  /*3120*/  FMNMX.FTZ R132, R132, R16, !PT ;  /* 0x0000001084847209 */ /* 0x004fc60007810000 */
[----:B------:R-:W1:Y:S01]  /*3130*/  SHFL.BFLY PT, R16, R2, 0x1, 0x1f ;  /* 0x0c201f0002107f89 */ /* 0x000e6200000e0000 */
[C---:B------:R-:W-:Y:S01]  /*3140*/  FSETP.NEU.FTZ.AND P0, PT, R132.reuse, -INF , PT ;  /* 0xff8000008400780b */ /* 0x040fe20003f1d000 */
[----:B------:R-:W-:-:S05]  /*3150*/  FMUL.FTZ R6, R132, c[0x0][0x2d0] ;  /* 0x0000b40084067a20 */ /* 0x000fca0000410000 */
[----:B------:R-:W-:-:S05]  /*3160*/  FSEL R6, R6, RZ, P0 ;  /* 0x000000ff06067208 */ /* 0x000fca0000000000 */
[--C-:B------:R-:W-:Y:S02]  /*3170*/  FFMA.FTZ R3, R3, c[0x0][0x2d0], -R6.reuse ;  /* 0x0000b40003037a23 */ /* 0x100fe40000010806 */
[--C-:B------:R-:W-:Y:S02]  /*3180*/  FFMA.FTZ R7, R7, c[0x0][0x2d0], -R6.reuse ;  /* 0x0000b40007077a23 */ /* 0x100fe40000010806 */
[----:B------:R1:W-:Y:S01]  /*3190*/  MUFU.EX2 R77, R3 ;  /* 0x00000003004d7308 */ /* 0x0003e20000000800 */
[--C-:B------:R-:W-:Y:S02]  /*31a0*/  FFMA.FTZ R9, R9, c[0x0][0x2d0], -R6.reuse ;  /* 0x0000b40009097a23 */ /* 0x100fe40000010806 */
[--C-:B------:R-:W-:Y:S02]  /*31b0*/  FFMA.FTZ R8, R8, c[0x0][0x2d0], -R6.reuse ;  /* 0x0000b40008087a23 */ /* 0x100fe40000010806 */
[----:B------:R-:W-:-:S03]  /*31c0*/  FFMA.FTZ R0, R18, c[0x0][0x2d0], -R6 ;  /* 0x0000b40012007a23 */ /* 0x000fc60000010806 */
[----:B------:R-:W-:Y:S01]  /*31d0*/  MUFU.EX2 R78, R7 ;  /* 0x00000007004e7308 */ /* 0x000fe20000000800 */
[----:B-1----:R-:W-:-:S07]  /*31e0*/  FMNMX.FTZ R3, R2, R16, !PT ;  /* 0x0000001002037209 */ /* 0x002fce0007810000 */
[----:B------:R-:W-:Y:S01]  /*31f0*/  MUFU.EX2 R79, R9 ;  /* 0x00000009004f7308 */ /* 0x000fe20000000800 */
[C---:B------:R-:W-:Y:S01]  /*3200*/  FSETP.NEU.FTZ.AND P0, PT, R3.reuse, -INF , PT ;  /* 0xff8000000300780b */ /* 0x040fe20003f1d000 */
[----:B------:R-:W-:-:S06]  /*3210*/  FMUL.FTZ R2, R3, c[0x0][0x2d0] ;  /* 0x0000b40003027a20 */ /* 0x000fcc0000410000 */
[----:B------:R-:W1:Y:S01]  /*3220*/  MUFU.EX2 R84, R8 ;  /* 0x0000000800547308 */ /* 0x000e620000000800 */
[----:B------:R-:W-:-:S05]  /*3230*/  FSEL R2, R2, RZ, P0 ;  /* 0x000000ff02027208 */ /* 0x000fca0000000000 */
[--C-:B------:R-:W-:Y:S02]  /*3240*/  FFMA.FTZ R5, R11, c[0x0][0x2d0], -R2.reuse ;  /* 0x0000b4000b057a23 */ /* 0x100fe40000010802 */
[--C-:B------:R-:W-:Y:S01]  /*3250*/  FFMA.FTZ R12, R12, c[0x0][0x2d0], -R2.reuse ;  /* 0x0000b4000c0c7a23 */ /* 0x100fe20000010802 */
[----:B------:R2:W-:Y:S01]  /*3260*/  MUFU.EX2 R88, R0 ;  /* 0x0000000000587308 */ /* 0x0005e20000000800 */
[----:B------:R-:W-:Y:S01]  /*3270*/  FFMA.FTZ R4, R14, c[0x0][0x2d0], -R2 ;  /* 0x0000b4000e047a23 */ /* 0x000fe20000010802 */
[----:B-1----:R-:W-:-:S06]  /*3280*/  F2FP.PACK_AB R14, R84, R79 ;  /* 0x0000004f540e723e */ /* 0x002fcc00000000ff */
[----:B------:R1:W-:Y:S08]  /*3290*/  MUFU.EX2 R7, R5 ;  /* 0x0000000500077308 */ /* 0x0003f00000000800 */
[----:B------:R3:W4:Y:S01]  /*32a0*/  MUFU.EX2 R76, R12 ;  /* 0x0000000c004c7308 */ /* 0x0007220000000800 */
[--C-:B--2---:R-:W-:Y:S02]  /*32b0*/  FFMA.FTZ R0, R19, c[0x0][0x2d0], -R2.reuse ;  /* 0x0000b40013007a23 */ /* 0x104fe40000010802 */
[----:B-1----:R-:W-:-:S05]  /*32c0*/  FFMA.FTZ R5, R10, c[0x0][0x2d0], -R2 ;  /* 0x0000b4000a057a23 */ /* 0x002fca0000010802 */
[----:B------:R1:W-:Y:S01]  /*32d0*/  MUFU.EX2 R82, R4 ;  /* 0x0000000400527308 */ /* 0x0003e20000000800 */
[----:B------:R-:W2:Y:S01]  /*32e0*/  LDSM.16.MT88.4 R8, [R250+0x100] ;  /* 0x00010000fa08783b */ /* 0x000ea20000004200 */
[----:B---3--:R-:W-:-:S06]  /*32f0*/  F2FP.PACK_AB R12, R77, R78 ;  /* 0x0000004e4d0c723e */ /* 0x008fcc00000000ff */
[----:B------:R-:W3:Y:S08]  /*3300*/  MUFU.EX2 R5, R5 ;  /* 0x0000000500057308 */ /* 0x000ef00000000800 */
[----:B------:R5:W-:Y:S01]  /*3310*/  MUFU.EX2 R81, R0 ;  /* 0x0000000000517308 */ /* 0x000be20000000800 */
[----:B-1----:R-:W-:Y:S01]  /*3320*/  FFMA.FTZ R4, R13, c[0x0][0x2d0], -R6 ;  /* 0x0000b4000d047a23 */ /* 0x002fe20000010806 */
[----:B----4-:R-:W-:-:S06]  /*3330*/  F2FP.PACK_AB R13, R7, R76 ;  /* 0x0000004c070d723e */ /* 0x010fcc00000000ff */
[----:B------:R1:W-:Y:S01]  /*3340*/  MUFU.EX2 R80, R4 ;  /* 0x0000000400507308 */ /* 0x0003e20000000800 */
[----:B-----5:R-:W-:-:S07]  /*3350*/  FFMA.FTZ R0, R22, c[0x0][0x2d0], -R2 ;  /* 0x0000b40016007a23 */ /* 0x020fce0000010802 */
[----:B------:R4:W5:Y:S01]  /*3360*/  MUFU.EX2 R86, R0 ;  /* 0x0000000000567308 */ /* 0x0009620000000800 */
[----:B-1----:R-:W-:Y:S01]  /*3370*/  FFMA.FTZ R4, R15, c[0x0][0x2d0], -R6 ;  /* 0x0000b4000f047a23 */ /* 0x002fe20000010806 */
[----:B---3--:R-:W-:-:S06]  /*3380*/  F2FP.PACK_AB R15, R82, R5 ;  /* 0x00000005520f723e */ /* 0x008fcc00000000ff */
[----:B------:R1:W3:Y:S01]  /*3390*/  MUFU.EX2 R83, R4 ;  /* 0x0000000400537308 */ /* 0x0002e20000000800 */
[----:B--2---:R-:W-:Y:S01]  /*33a0*/  HMMA.16816.F32 R44, R12, R8, RZ ;  /* 0x000000080c2c723c */ /* 0x004fe200000018ff */
[----:B----4-:R-:W-:-:S06]  /*33b0*/  FFMA.FTZ R0, R21, c[0x0][0x2d0], -R2 ;  /* 0x0000b40015007a23 */ /* 0x010fcc0000010802 */
[----:B-----5:R-:W-:Y:S01]  /*33c0*/  F2FP.PACK_AB R9, R86, R81 ;  /* 0x000000515609723e */ /* 0x020fe200000000ff */
[----:B------:R2:W-:Y:S01]  /*33d0*/  MUFU.EX2 R87, R0 ;  /* 0x0000000000577308 */ /* 0x0005e20000000800 */
[----:B------:R-:W-:Y:S01]  /*33e0*/  HMMA.16816.F32 R60, R12, R24, RZ ;  /* 0x000000180c3c723c */ /* 0x000fe200000018ff */
[----:B-1----:R-:W-:Y:S01]  /*33f0*/  FFMA.FTZ R4, R17, c[0x0][0x2d0], -R6 ;  /* 0x0000b40011047a23 */ /* 0x002fe20000010806 */
[----:B---3--:R-:W-:-:S05]  /*3400*/  F2FP.PACK_AB R8, R83, R80 ;  /* 0x000000505308723e */ /* 0x008fca00000000ff */
[----:B------:R-:W1:Y:S01]  /*3410*/  MUFU.EX2 R85, R4 ;  /* 0x0000000400557308 */ /* 0x000e620000000800 */
[----:B------:R-:W-:Y:S01]  /*3420*/  HMMA.16816.F32 R52, R12, R26, RZ ;  /* 0x0000001a0c34723c */ /* 0x000fe200000018ff */
[----:B--2---:R-:W-:-:S07]  /*3430*/  FFMA.FTZ R0, R20, c[0x0][0x2d0], -R2 ;  /* 0x0000b40014007a23 */ /* 0x004fce0000010802 */
[C---:B------:R-:W-:Y:S01]  /*3440*/  HMMA.16816.F32 R24, R12.reuse, R48, RZ ;  /* 0x000000300c18723c */ /* 0x040fe200000018ff */
[----:B------:R-:W2:Y:S07]  /*3450*/  MUFU.EX2 R89, R0 ;  /* 0x0000000000597308 */ /* 0x000eae0000000800 */
[C---:B------:R-:W-:Y:S07]  /*3460*/  HMMA.16816.F32 R28, R12.reuse, R10, RZ ;  /* 0x0000000a0c1c723c */ /* 0x040fee00000018ff */
[----:B-1----:R-:W-:Y:S01]  /*3470*/  F2FP.PACK_AB R10, R88, R85 ;  /* 0x00000055580a723e */ /* 0x002fe200000000ff */
[----:B------:R-:W-:Y:S01]  /*3480*/  HMMA.16816.F32 R20, R12, R50, RZ ;  /* 0x000000320c14723c */ /* 0x000fe200000018ff */
[----:B------:R-:W-:Y:S01]  /*3490*/  LDSM.16.MT88.4 R48, [R252+0x2100] ;  /* 0x00210000fc30783b */ /* 0x000fe20000004200 */
[----:B--2---:R-:W-:-:S06]  /*34a0*/  F2FP.PACK_AB R11, R89, R87 ;  /* 0x00000057590b723e */ /* 0x004fcc00000000ff */
[----:B------:R-:W-:Y:S08]  /*34b0*/  HMMA.16816.F32 R16, R12, R56, RZ ;  /* 0x000000380c10723c */ /* 0x000ff000000018ff */
[C---:B------:R-:W-:Y:S01]  /*34c0*/  HMMA.16816.F32 R112, R8.reuse, R36, R44 ;  /* 0x000000240870723c */ /* 0x040fe2000000182c */
[----:B------:R-:W1:Y:S07]  /*34d0*/  LDSM.16.MT88.4 R44, [R249+0x2900] ;  /* 0x00290000f92c783b */ /* 0x000e6e0000004200 */
[C---:B------:R-:W-:Y:S08]  /*34e0*/  HMMA.16816.F32 R24, R8.reuse, R32, R24 ;  /* 0x000000200818723c */ /* 0x040ff00000001818 */
[C---:B------:R-:W-:Y:S01]  /*34f0*/  HMMA.16816.F32 R156, R8.reuse, R38, R28 ;  /* 0x00000026089c723c */ /* 0x040fe2000000181c */
[----:B------:R-:W2:Y:S07]  /*3500*/  LDSM.16.MT88.4 R36, [R250+0x2900] ;  /* 0x00290000fa24783b */ /* 0x000eae0000004200 */
[----:B------:R-:W-:Y:S01]  /*3510*/  HMMA.16816.F32 R164, R8, R34, R20 ;  /* 0x0000002208a4723c */ /* 0x000fe20000001814 */
[----:B------:R-:W-:Y:S01]  /*3520*/  IMAD.MOV.U32 R4, RZ, RZ, R115 ;  /* 0x000000ffff047224 */ /* 0x000fe200078e0073 */
[----:B------:R-:W-:Y:S01]  /*3530*/  MOV R137, R113 ;  /* 0x0000007100897202 */ /* 0x000fe20000000f00 */
[----:B------:R-:W-:-:S02]  /*3540*/  IMAD.MOV.U32 R138, RZ, RZ, R114 ;  /* 0x000000ffff8a7224 */ /* 0x000fc400078e0072 */
[----:B------:R-:W-:-:S03]  /*3550*/  IMAD.MOV.U32 R136, RZ, RZ, R112 ;  /* 0x000000ffff887224 */ /* 0x000fc600078e0070 */
[----:B------:R-:W-:Y:S01]  /*3560*/  HMMA.16816.F32 R32, R12, R58, RZ ;  /* 0x0000003a0c20723c */ /* 0x000fe200000018ff */
[----:B------:R-:W-:Y:S01]  /*3570*/  IMAD.MOV.U32 R110, RZ, RZ, R25 ;  /* 0x000000ffff6e7224 */ /* 0x000fe200078e0019 */
[----:B------:R-:W-:Y:S01]  /*3580*/  MOV R106, R26 ;  /* 0x0000001a006a7202 */ /* 0x000fe20000000f00 */
[----:B------:R-:W-:Y:S01]  /*3590*/  IMAD.MOV.U32 R109, RZ, RZ, R24 ;  /* 0x000000ffff6d7224 */ /* 0x000fe200078e0018 */
[----:B------:R-:W-:Y:S01]  /*35a0*/  LDSM.16.MT88.4 R56, [R108+0x2900] ;  /* 0x002900006c38783b */ /* 0x000fe20000004200 */
[----:B------:R-:W-:-:S03]  /*35b0*/  IMAD.MOV.U32 R107, RZ, RZ, R27 ;  /* 0x000000ffff6b7224 */ /* 0x000fc600078e001b */
[----:B------:R-:W-:Y:S08]  /*35c0*/  HMMA.16816.F32 R28, R12, R64, RZ ;  /* 0x000000400c1c723c */ /* 0x000ff000000018ff */
[C---:B------:R-:W-:Y:S08]  /*35d0*/  HMMA.16816.F32 R16, R8.reuse, R68, R16 ;  /* 0x000000440810723c */ /* 0x040ff00000001810 */
[C---:B------:R-:W-:Y:S01]  /*35e0*/  HMMA.16816.F32 R140, R8.reuse, R40, R60 ;  /* 0x00000028088c723c */ /* 0x040fe2000000183c */
[----:B------:R-:W-:Y:S07]  /*35f0*/  LDSM.16.MT88.4 R60, [R249+0x4100] ;  /* 0x00410000f93c783b */ /* 0x000fee0000004200 */
[----:B------:R-:W-:Y:S01]  /*3600*/  HMMA.16816.F32 R148, R8, R42, R52 ;  /* 0x0000002a0894723c */ /* 0x000fe20000001834 */
[----:B------:R-:W3:Y:S07]  /*3610*/  LDSM.16.MT88.4 R40, [R108+0x2100] ;  /* 0x002100006c28783b */ /* 0x000eee0000004200 */
[----:B------:R-:W-:Y:S01]  /*3620*/  HMMA.16816.F32 R20, R12, R72, RZ ;  /* 0x000000480c14723c */ /* 0x000fe200000018ff */
[----:B------:R-:W-:Y:S01]  /*3630*/  IMAD.MOV.U32 R111, RZ, RZ, R17 ;  /* 0x000000ffff6f7224 */ /* 0x000fe200078e0011 */
[----:B------:R-:W-:Y:S01]  /*3640*/  MOV R69, R18 ;  /* 0x0000001200457202 */ /* 0x000fe20000000f00 */
[----:B------:R-:W-:-:S02]  /*3650*/  IMAD.MOV.U32 R68, RZ, RZ, R19 ;  /* 0x000000ffff447224 */ /* 0x000fc400078e0013 */
[----:B------:R-:W-:-:S03]  /*3660*/  IMAD.MOV.U32 R139, RZ, RZ, R16 ;  /* 0x000000ffff8b7224 */ /* 0x000fc600078e0010 */
[----:B------:R-:W-:Y:S01]  /*3670*/  HMMA.16816.F32 R24, R12, R66, RZ ;  /* 0x000000420c18723c */ /* 0x000fe200000018ff */
[----:B------:R-:W-:Y:S07]  /*3680*/  LDSM.16.MT88.4 R64, [R249+0x4900] ;  /* 0x00490000f940783b */ /* 0x000fee0000004200 */
[C---:B------:R-:W-:Y:S08]  /*3690*/  HMMA.16816.F32 R52, R8.reuse, R70, R32 ;  /* 0x000000460834723c */ /* 0x040ff00000001820 */
[----:B-1----:R-:W-:Y:S08]  /*36a0*/  HMMA.16816.F32 R28, R8, R44, R28 ;  /* 0x0000002c081c723c */ /* 0x002ff0000000181c */
[----:B------:R-:W-:Y:S08]  /*36b0*/  HMMA.16816.F32 R16, R12, R74, RZ ;  /* 0x0000004a0c10723c */ /* 0x000ff000000018ff */
[----:B--2---:R-:W-:Y:S01]  /*36c0*/  HMMA.16816.F32 R20, R8, R36, R20 ;  /* 0x000000240814723c */ /* 0x004fe20000001814 */
[----:B------:R-:W-:Y:S01]  /*36d0*/  MOV R0, R52 ;  /* 0x0000003400007202 */ /* 0x000fe20000000f00 */
[----:B------:R-:W-:Y:S01]  /*36e0*/  IMAD.MOV.U32 R131, RZ, RZ, R53 ;  /* 0x000000ffff837224 */ /* 0x000fe200078e0035 */
[----:B------:R-:W-:Y:S01]  /*36f0*/  MOV R129, R55 ;  /* 0x0000003700817202 */ /* 0x000fe20000000f00 */
[----:B------:R-:W-:-:S02]  /*3700*/  IMAD.MOV.U32 R130, RZ, RZ, R54 ;  /* 0x000000ffff827224 */ /* 0x000fc400078e0036 */
[----:B------:R-:W1:Y:S02]  /*3710*/  LDSM.16.MT88.4 R52, [R252+0x2900] ;  /* 0x00290000fc34783b */ /* 0x000e640000004200 */
[----:B------:R-:W-:Y:S01]  /*3720*/  HMMA.16816.F32 R24, R8, R46, R24 ;  /* 0x0000002e0818723c */ /* 0x000fe20000001818 */
[----:B------:R-:W-:Y:S01]  /*3730*/  IMAD.MOV.U32 R115, RZ, RZ, R29 ;  /* 0x000000ffff737224 */ /* 0x000fe200078e001d */
[----:B------:R-:W-:Y:S01]  /*3740*/  MOV R113, R31 ;  /* 0x0000001f00717202 */ /* 0x000fe20000000f00 */
[----:B------:R-:W-:Y:S02]  /*3750*/  IMAD.MOV.U32 R114, RZ, RZ, R30 ;  /* 0x000000ffff727224 */ /* 0x000fe400078e001e */
[----:B------:R-:W-:-:S03]  /*3760*/  IMAD.MOV.U32 R112, RZ, RZ, R28 ;  /* 0x000000ffff707224 */ /* 0x000fc600078e001c */
[C---:B---3--:R-:W-:Y:S08]  /*3770*/  HMMA.16816.F32 R32, R12.reuse, R40, RZ ;  /* 0x000000280c20723c */ /* 0x048ff000000018ff */
[----:B------:R-:W-:Y:S01]  /*3780*/  HMMA.16816.F32 R28, R12, R42, RZ ;  /* 0x0000002a0c1c723c */ /* 0x000fe200000018ff */
[----:B------:R-:W2:Y:S01]  /*3790*/  LDSM.16.MT88.4 R40, [R250+0x4100] ;  /* 0x00410000fa28783b */ /* 0x000ea20000004200 */
[----:B------:R-:W-:Y:S01]  /*37a0*/  MOV R44, R22 ;  /* 0x00000016002c7202 */ /* 0x000fe20000000f00 */
[----:B------:R-:W-:Y:S01]  /*37b0*/  IMAD.MOV.U32 R37, RZ, RZ, R23 ;  /* 0x000000ffff257224 */ /* 0x000fe200078e0017 */
[----:B------:R-:W-:Y:S01]  /*37c0*/  MOV R128, R20 ;  /* 0x0000001400807202 */ /* 0x000fe20000000f00 */
[----:B------:R-:W-:-:S03]  /*37d0*/  IMAD.MOV.U32 R36, RZ, RZ, R21 ;  /* 0x000000ffff247224 */ /* 0x000fc600078e0015 */
[----:B------:R-:W-:Y:S01]  /*37e0*/  HMMA.16816.F32 R16, R8, R38, R16 ;  /* 0x000000260810723c */ /* 0x000fe20000001810 */
[----:B------:R-:W-:Y:S01]  /*37f0*/  IMAD.MOV.U32 R187, RZ, RZ, R26 ;  /* 0x000000ffffbb7224 */ /* 0x000fe200078e001a */
[----:B------:R-:W-:Y:S01]  /*3800*/  MOV R186, R27 ;  /* 0x0000001b00ba7202 */ /* 0x000fe20000000f00 */
[----:B------:R-:W-:Y:S02]  /*3810*/  IMAD.MOV.U32 R185, RZ, RZ, R24 ;  /* 0x000000ffffb97224 */ /* 0x000fe400078e0018 */
[----:B------:R-:W-:-:S03]  /*3820*/  IMAD.MOV.U32 R184, RZ, RZ, R25 ;  /* 0x000000ffffb87224 */ /* 0x000fc600078e0019 */
[C---:B------:R-:W-:Y:S07]  /*3830*/  HMMA.16816.F32 R24, R12.reuse, R48, RZ ;  /* 0x000000300c18723c */ /* 0x040fee00000018ff */
[----:B------:R-:W-:Y:S01]  /*3840*/  IMAD.MOV.U32 R48, RZ, RZ, R44 ;  /* 0x000000ffff307224 */ /* 0x000fe200078e002c */
[----:B------:R-:W-:Y:S01]  /*3850*/  HMMA.16816.F32 R20, R12, R50, RZ ;  /* 0x000000320c14723c */ /* 0x000fe200000018ff */
[----:B------:R-:W3:Y:S01]  /*3860*/  LDSM.16.MT88.4 R44, [R108+0x4100] ;  /* 0x004100006c2c783b */ /* 0x000ee20000004200 */
[----:B------:R-:W-:-:S05]  /*3870*/  MOV R49, R37 ;  /* 0x0000002500317202 */ /* 0x000fca0000000f00 */
[----:B------:R-:W-:Y:S01]  /*3880*/  IMAD.MOV.U32 R51, RZ, RZ, R36 ;  /* 0x000000ffff337224 */ /* 0x000fe200078e0024 */
[----:B------:R-:W-:Y:S01]  /*3890*/  HMMA.16816.F32 R188, R8, R56, R32 ;  /* 0x0000003808bc723c */ /* 0x000fe20000001820 */
[----:B------:R-:W4:Y:S01]  /*38a0*/  LDSM.16.MT88.4 R32, [R250+0x4900] ;  /* 0x00490000fa20783b */ /* 0x000f220000004200 */
[----:B------:R-:W-:Y:S01]  /*38b0*/  IMAD.MOV.U32 R119, RZ, RZ, R17 ;  /* 0x000000ffff777224 */ /* 0x000fe200078e0011 */
[----:B------:R-:W-:Y:S01]  /*38c0*/  MOV R117, R19 ;  /* 0x0000001300757202 */ /* 0x000fe20000000f00 */
[----:B------:R-:W-:Y:S01]  /*38d0*/  IMAD.MOV.U32 R118, RZ, RZ, R18 ;  /* 0x000000ffff767224 */ /* 0x000fe200078e0012 */
[----:B------:R-:W5:Y:S01]  /*38e0*/  LDSM.16.MT88.4 R36, [R108+0x4900] ;  /* 0x004900006c24783b */ /* 0x000f620000004200 */
[----:B------:R-:W-:Y:S01]  /*38f0*/  IMAD.MOV.U32 R116, RZ, RZ, R16 ;  /* 0x000000ffff747224 */ /* 0x000fe200078e0010 */
[----:B------:R-:W-:Y:S01]  /*3900*/  MOV R57, R109 ;  /* 0x0000006d00397202 */ /* 0x000fe20000000f00 */
[----:B------:R-:W-:Y:S01]  /*3910*/  HMMA.16816.F32 R16, R12, R60, RZ ;  /* 0x0000003c0c10723c */ /* 0x000fe200000018ff */
[----:B------:R-:W-:-:S02]  /*3920*/  IMAD.MOV.U32 R50, RZ, RZ, R111 ;  /* 0x000000ffff327224 */ /* 0x000fc400078e006f */
[----:B------:R-:W-:-:S04]  /*3930*/  IMAD.MOV.U32 R56, RZ, RZ, R110 ;  /* 0x000000ffff387224 */ /* 0x000fc800078e006e */
[----:B------:R-:W-:Y:S01]  /*3940*/  MOV R61, R69 ;  /* 0x00000045003d7202 */ /* 0x000fe20000000f00 */
[----:B-1----:R-:W-:Y:S01]  /*3950*/  HMMA.16816.F32 R72, R8, R52, R24 ;  /* 0x000000340848723c */ /* 0x002fe20000001818 */
[----:B------:R-:W-:-:S06]  /*3960*/  IMAD.MOV.U32 R60, RZ, RZ, R68 ;  /* 0x000000ffff3c7224 */ /* 0x000fcc00078e0044 */
[----:B------:R-:W-:Y:S01]  /*3970*/  IMAD.MOV.U32 R53, RZ, RZ, R115 ;  /* 0x000000ffff357224 */ /* 0x000fe200078e0073 */
[----:B------:R-:W-:Y:S01]  /*3980*/  HMMA.16816.F32 R168, R8, R54, R20 ;  /* 0x0000003608a8723c */ /* 0x000fe20000001814 */
[----:B------:R-:W-:-:S06]  /*3990*/  IMAD.MOV.U32 R52, RZ, RZ, R139 ;  /* 0x000000ffff347224 */ /* 0x000fcc00078e008b */
[----:B------:R-:W-:Y:S01]  /*39a0*/  IMAD.MOV.U32 R54, RZ, RZ, R61 ;  /* 0x000000ffff367224 */ /* 0x000fe200078e003d */
[----:B--2---:R-:W-:Y:S01]  /*39b0*/  HMMA.16816.F32 R24, R12, R40, RZ ;  /* 0x000000280c18723c */ /* 0x004fe200000018ff */
[----:B------:R-:W-:Y:S01]  /*39c0*/  IMAD.MOV.U32 R55, RZ, RZ, R50 ;  /* 0x000000ffff377224 */ /* 0x000fe200078e0032 */
[----:B------:R-:W-:Y:S01]  /*39d0*/  MOV R61, R184 ;  /* 0x000000b8003d7202 */ /* 0x000fe20000000f00 */
[----:B------:R-:W-:-:S05]  /*39e0*/  IMAD.MOV.U32 R50, RZ, RZ, R185 ;  /* 0x000000ffff327224 */ /* 0x000fca00078e00b9 */
[----:B------:R-:W-:Y:S01]  /*39f0*/  HMMA.16816.F32 R20, R12, R42, RZ ;  /* 0x0000002a0c14723c */ /* 0x000fe200000018ff */
[----:B------:R-:W1:Y:S07]  /*3a00*/  LDSM.16.MT88.4 R40, [R252+0x4100] ;  /* 0x00410000fc28783b */ /* 0x000e6e0000004200 */
[----:B------:R-:W-:Y:S07]  /*3a10*/  HMMA.16816.F32 R180, R8, R64, R16 ;  /* 0x0000004008b4723c */ /* 0x000fee0000001810 */
[----:B------:R-:W-:Y:S01]  /*3a20*/  MOV R65, R60 ;  /* 0x0000003c00417202 */ /* 0x000fe20000000f00 */
[----:B---3--:R-:W-:Y:S01]  /*3a30*/  HMMA.16816.F32 R16, R12, R44, RZ ;  /* 0x0000002c0c10723c */ /* 0x008fe200000018ff */
[----:B------:R-:W-:-:S06]  /*3a40*/  IMAD.MOV.U32 R60, RZ, RZ, R186 ;  /* 0x000000ffff3c7224 */ /* 0x000fcc00078e00ba */
[----:B------:R-:W-:Y:S01]  /*3a50*/  IMAD.MOV.U32 R45, RZ, RZ, R53 ;  /* 0x000000ffff2d7224 */ /* 0x000fe200078e0035 */
[----:B----4-:R-:W-:Y:S01]  /*3a60*/  HMMA.16816.F32 R160, R8, R32, R24 ;  /* 0x0000002008a0723c */ /* 0x010fe20000001818 */
[----:B------:R-:W2:Y:S01]  /*3a70*/  LDSM.16.MT88.4 R24, [R252+0x4900] ;  /* 0x00490000fc18783b */ /* 0x000ea20000004200 */
[----:B------:R-:W-:-:S05]  /*3a80*/  MOV R53, R51 ;  /* 0x0000003300357202 */ /* 0x000fca0000000f00 */
[--C-:B------:R-:W-:Y:S01]  /*3a90*/  FFMA.FTZ R32, R105, c[0x0][0x2d0], -R2.reuse ;  /* 0x0000b40069207a23 */ /* 0x100fe20000010802 */
[----:B------:R-:W-:Y:S01]  /*3aa0*/  HMMA.16816.F32 R68, R8, R58, R28 ;  /* 0x0000003a0844723c */ /* 0x000fe2000000181c */
[----:B------:R-:W-:-:S06]  /*3ab0*/  FFMA.FTZ R33, R104, c[0x0][0x2d0], -R2 ;  /* 0x0000b40068217a23 */ /* 0x000fcc0000010802 */
[----:B------:R-:W-:Y:S01]  /*3ac0*/  IMAD.MOV.U32 R59, RZ, RZ, R0 ;  /* 0x000000ffff3b7224 */ /* 0x000fe200078e0000 */
[----:B------:R-:W-:Y:S01]  /*3ad0*/  HMMA.16816.F32 R28, R12, R62, RZ ;  /* 0x0000003e0c1c723c */ /* 0x000fe200000018ff */
[----:B------:R-:W-:Y:S01]  /*3ae0*/  FADD.FTZ R0, R78, R77 ;  /* 0x0000004d4e007221 */ /* 0x000fe20000010000 */
[----:B------:R-:W-:Y:S01]  /*3af0*/  MOV R58, R114 ;  /* 0x00000072003a7202 */ /* 0x000fe20000000f00 */
[----:B------:R-:W-:Y:S01]  /*3b00*/  IMAD.MOV.U32 R78, RZ, RZ, R56 ;  /* 0x000000ffff4e7224 */ /* 0x000fe200078e0038 */
[----:B------:R-:W-:Y:S01]  /*3b10*/  MOV R77, R59 ;  /* 0x0000003b004d7202 */ /* 0x000fe20000000f00 */
[----:B------:R-:W-:Y:S02]  /*3b20*/  IMAD.MOV.U32 R59, RZ, RZ, R113 ;  /* 0x000000ffff3b7224 */ /* 0x000fe400078e0071 */
[----:B------:R-:W-:Y:S01]  /*3b30*/  IMAD.MOV.U32 R56, RZ, RZ, R112 ;  /* 0x000000ffff387224 */ /* 0x000fe200078e0070 */
[----:B-----5:R-:W-:Y:S01]  /*3b40*/  HMMA.16816.F32 R152, R8, R36, R16 ;  /* 0x000000240898723c */ /* 0x020fe20000001810 */
[----:B------:R-:W-:-:S02]  /*3b50*/  FADD.FTZ R0, R79, R0 ;  /* 0x000000004f007221 */ /* 0x000fc40000010000 */
[----:B------:R-:W-:Y:S02]  /*3b60*/  IMAD.MOV.U32 R79, RZ, RZ, R137 ;  /* 0x000000ffff4f7224 */ /* 0x000fe400078e0089 */
[----:B------:R-:W-:Y:S01]  /*3b70*/  FADD.FTZ R0, R84, R0 ;  /* 0x0000000054007221 */ /* 0x000fe20000010000 */
[----:B------:R-:W-:Y:S01]  /*3b80*/  MOV R84, R136 ;  /* 0x0000008800547202 */ /* 0x000fe20000000f00 */
[----:B------:R-:W-:Y:S01]  /*3b90*/  FFMA.FTZ R37, R90, c[0x0][0x2d0], -R6 ;  /* 0x0000b4005a257a23 */ /* 0x000fe20000010806 */
[----:B-1----:R-:W-:Y:S01]  /*3ba0*/  HMMA.16816.F32 R16, R12, R40, RZ ;  /* 0x000000280c10723c */ /* 0x002fe200000018ff */
[----:B------:R-:W-:Y:S02]  /*3bb0*/  FADD.FTZ R0, R80, R0 ;  /* 0x0000000050007221 */ /* 0x000fe40000010000 */
[----:B------:R-:W-:Y:S02]  /*3bc0*/  IMAD.MOV.U32 R44, RZ, RZ, R56 ;  /* 0x000000ffff2c7224 */ /* 0x000fe400078e0038 */
[----:B------:R-:W-:-:S02]  /*3bd0*/  FADD.FTZ R0, R83, R0 ;  /* 0x0000000053007221 */ /* 0x000fc40000010000 */
[----:B------:R-:W-:Y:S01]  /*3be0*/  IMAD.MOV.U32 R41, RZ, RZ, R108 ;  /* 0x000000ffff297224 */ /* 0x000fe200078e006c */
[C---:B------:R-:W-:Y:S01]  /*3bf0*/  HMMA.16816.F32 R124, R8.reuse, R34, R20 ;  /* 0x00000022087c723c */ /* 0x040fe20000001814 */
[----:B------:R-:W-:Y:S02]  /*3c00*/  IMAD.MOV.U32 R56, RZ, RZ, R116 ;  /* 0x000000ffff387224 */ /* 0x000fe400078e0074 */
[--C-:B------:R-:W-:Y:S02]  /*3c10*/  FFMA.FTZ R36, R101, c[0x0][0x2d0], -R2.reuse ;  /* 0x0000b40065247a23 */ /* 0x100fe40000010802 */
[--C-:B------:R-:W-:Y:S02]  /*3c20*/  FFMA.FTZ R40, R98, c[0x0][0x2d0], -R2.reuse ;  /* 0x0000b40062287a23 */ /* 0x100fe40000010802 */
[--C-:B------:R-:W-:Y:S01]  /*3c30*/  FFMA.FTZ R34, R103, c[0x0][0x2d0], -R2.reuse ;  /* 0x0000b40067227a23 */ /* 0x100fe20000010802 */
[----:B------:R-:W-:Y:S01]  /*3c40*/  HMMA.16816.F32 R144, R8, R66, R28 ;  /* 0x000000420890723c */ /* 0x000fe2000000181c */
[----:B------:R-:W1:Y:S01]  /*3c50*/  LDSM.16.MT88.4 R28, [R249+0x6100] ;  /* 0x00610000f91c783b */ /* 0x000e620000004200 */
[----:B------:R-:W-:-:S02]  /*3c60*/  FFMA.FTZ R35, R102, c[0x0][0x2d0], -R2 ;  /* 0x0000b40066237a23 */ /* 0x000fc40000010802 */
[----:B------:R-:W-:Y:S02]  /*3c70*/  IMAD.MOV.U32 R63, RZ, RZ, R60 ;  /* 0x000000ffff3f7224 */ /* 0x000fe400078e003c */
[----:B------:R-:W-:Y:S02]  /*3c80*/  IMAD.MOV.U32 R60, RZ, RZ, R50 ;  /* 0x000000ffff3c7224 */ /* 0x000fe400078e0032 */
[----:B------:R-:W-:Y:S01]  /*3c90*/  HMMA.16816.F32 R20, R12, R46, RZ ;  /* 0x0000002e0c14723c */ /* 0x000fe200000018ff */
[----:B------:R-:W-:Y:S02]  /*3ca0*/  IMAD.MOV.U32 R105, RZ, RZ, R78 ;  /* 0x000000ffff697224 */ /* 0x000fe400078e004e */
[----:B------:R-:W-:Y:S02]  /*3cb0*/  IMAD.MOV.U32 R78, RZ, RZ, R130 ;  /* 0x000000ffff4e7224 */ /* 0x000fe400078e0082 */
[----:B------:R-:W-:Y:S01]  /*3cc0*/  IMAD.MOV.U32 R101, RZ, RZ, R79 ;  /* 0x000000ffff657224 */ /* 0x000fe200078e004f */
[----:B------:R-:W-:Y:S01]  /*3cd0*/  MOV R79, R129 ;  /* 0x00000081004f7202 */ /* 0x000fe20000000f00 */
[----:B------:R-:W-:Y:S01]  /*3ce0*/  IMAD.MOV.U32 R47, RZ, RZ, R59 ;  /* 0x000000ffff2f7224 */ /* 0x000fe200078e003b */
[----:B--2---:R-:W-:Y:S01]  /*3cf0*/  HMMA.16816.F32 R120, R8, R24, R16 ;  /* 0x000000180878723c */ /* 0x004fe20000001810 */
[----:B------:R-:W-:Y:S01]  /*3d00*/  MOV R46, R58 ;  /* 0x0000003a002e7202 */ /* 0x000fe20000000f00 */
[----:B------:R-:W-:Y:S01]  /*3d10*/  IMAD.MOV.U32 R58, RZ, RZ, R118 ;  /* 0x000000ffff3a7224 */ /* 0x000fe200078e0076 */
[----:B------:R-:W-:-:S04]  /*3d20*/  MOV R59, R117 ;  /* 0x00000075003b7202 */ /* 0x000fc80000000f00 */
[----:B------:R-:W-:Y:S01]  /*3d30*/  FFMA.FTZ R24, R99, c[0x0][0x2d0], -R6 ;  /* 0x0000b40063187a23 */ /* 0x000fe20000010806 */
[----:B------:R-:W-:Y:S01]  /*3d40*/  HMMA.16816.F32 R16, R12, R42, RZ ;  /* 0x0000002a0c10723c */ /* 0x000fe200000018ff */
[----:B------:R-:W-:Y:S02]  /*3d50*/  FADD.FTZ R25, R85, R0 ;  /* 0x0000000055197221 */ /* 0x000fe40000010000 */
[----:B------:R-:W-:-:S04]  /*3d60*/  IMAD.MOV.U32 R99, RZ, RZ, R65 ;  /* 0x000000ffff637224 */ /* 0x000fc800078e0041 */
[----:B------:R-:W-:Y:S01]  /*3d70*/  IMAD.MOV.U32 R43, RZ, RZ, R57 ;  /* 0x000000ffff2b7224 */ /* 0x000fe200078e0039 */
[----:B------:R-:W-:Y:S01]  /*3d80*/  HMMA.16816.F32 R108, R8, R38, R20 ;  /* 0x00000026086c723c */ /* 0x000fe20000001814 */
[----:B------:R-:W2:Y:S01]  /*3d90*/  LDSM.16.MT88.4 R20, [R249+0x6900] ;  /* 0x00690000f914783b */ /* 0x000ea20000004200 */
[----:B------:R-:W-:Y:S01]  /*3da0*/  MOV R57, R187 ;  /* 0x000000bb00397202 */ /* 0x000fe20000000f00 */
[----:B------:R-:W-:Y:S01]  /*3db0*/  IMAD.MOV.U32 R104, RZ, RZ, R43 ;  /* 0x000000ffff687224 */ /* 0x000fe200078e002b */
[----:B------:R-:W-:Y:S01]  /*3dc0*/  MOV R42, R4 ;  /* 0x00000004002a7202 */ /* 0x000fe20000000f00 */
[----:B------:R-:W-:Y:S01]  /*3dd0*/  FADD.FTZ R4, R76, R7 ;  /* 0x000000074c047221 */ /* 0x000fe20000010000 */
[----:B------:R-:W-:Y:S01]  /*3de0*/  MOV R62, R57 ;  /* 0x00000039003e7202 */ /* 0x000fe20000000f00 */
[----:B------:R-:W-:Y:S01]  /*3df0*/  IMAD.MOV.U32 R76, RZ, RZ, R138 ;  /* 0x000000ffff4c7224 */ /* 0x000fe200078e008a */
[----:B------:R-:W-:Y:S01]  /*3e00*/  MOV R103, R42 ;  /* 0x0000002a00677202 */ /* 0x000fe20000000f00 */
[----:B------:R-:W-:-:S02]  /*3e10*/  FADD.FTZ R4, R5, R4 ;  /* 0x0000000405047221 */ /* 0x000fc40000010000 */
[----:B------:R-:W-:Y:S02]  /*3e20*/  FFMA.FTZ R38, R91, c[0x0][0x2d0], -R6 ;  /* 0x0000b4005b267a23 */ /* 0x000fe40000010806 */
[----:B------:R-:W-:Y:S02]  /*3e30*/  FADD.FTZ R4, R82, R4 ;  /* 0x0000000452047221 */ /* 0x000fe40000010000 */
[----:B------:R-:W-:Y:S01]  /*3e40*/  IMAD.MOV.U32 R57, RZ, RZ, R119 ;  /* 0x000000ffff397224 */ /* 0x000fe200078e0077 */
[----:B------:R-:W-:Y:S01]  /*3e50*/  HMMA.16816.F32 R112, R8, R26, R16 ;  /* 0x0000001a0870723c */ /* 0x000fe20000001810 */
[----:B------:R-:W-:Y:S02]  /*3e60*/  FFMA.FTZ R39, R96, c[0x0][0x2d0], -R2 ;  /* 0x0000b40060277a23 */ /* 0x000fe40000010802 */
[----:B------:R-:W-:Y:S01]  /*3e70*/  IMAD.MOV.U32 R102, RZ, RZ, R76 ;  /* 0x000000ffff667224 */ /* 0x000fe200078e004c */
[----:B------:R-:W-:Y:S01]  /*3e80*/  MOV R76, R77 ;  /* 0x0000004d004c7202 */ /* 0x000fe20000000f00 */
[----:B------:R-:W-:-:S02]  /*3e90*/  IMAD.MOV.U32 R77, RZ, RZ, R131 ;  /* 0x000000ffff4d7224 */ /* 0x000fc400078e0083 */
[----:B------:R-:W-:Y:S01]  /*3ea0*/  FFMA.FTZ R27, R97, c[0x0][0x2d0], -R6 ;  /* 0x0000b400611b7a23 */ /* 0x000fe20000010806 */
[----:B-1----:R-:W-:Y:S01]  /*3eb0*/  HMMA.16816.F32 R16, R12, R28, RZ ;  /* 0x0000001c0c10723c */ /* 0x002fe200000018ff */
[----:B------:R-:W-:Y:S02]  /*3ec0*/  FADD.FTZ R26, R81, R4 ;  /* 0x00000004511a7221 */ /* 0x000fe40000010000 */
[----:B------:R-:W-:Y:S01]  /*3ed0*/  MUFU.EX2 R0, R27 ;  /* 0x0000001b00007308 */ /* 0x000fe20000000800 */
[----:B------:R-:W-:Y:S02]  /*3ee0*/  IMAD.MOV.U32 R97, RZ, RZ, R54 ;  /* 0x000000ffff617224 */ /* 0x000fe400078e0036 */
[----:B------:R-:W-:Y:S02]  /*3ef0*/  IMAD.MOV.U32 R54, RZ, RZ, R48 ;  /* 0x000000ffff367224 */ /* 0x000fe400078e0030 */
[--C-:B------:R-:W-:Y:S01]  /*3f00*/  FFMA.FTZ R28, R95, c[0x0][0x2d0], -R6.reuse ;  /* 0x0000b4005f1c7a23 */ /* 0x100fe20000010806 */
[----:B------:R-:W-:Y:S01]  /*3f10*/  MOV R95, R55 ;  /* 0x00000037005f7202 */ /* 0x000fe20000000f00 */
[----:B------:R-:W-:-:S02]  /*3f20*/  FFMA.FTZ R29, R94, c[0x0][0x2d0], -R6 ;  /* 0x0000b4005e1d7a23 */ /* 0x000fc40000010806 */
[----:B------:R-:W-:Y:S01]  /*3f30*/  IMAD.MOV.U32 R94, RZ, RZ, R52 ;  /* 0x000000ffff5e7224 */ /* 0x000fe200078e0034 */
[----:B------:R-:W-:Y:S01]  /*3f40*/  MOV R52, R128 ;  /* 0x0000008000347202 */ /* 0x000fe20000000f00 */
[----:B------:R-:W-:-:S10]  /*3f50*/  IMAD.MOV.U32 R55, RZ, RZ, R49 ;  /* 0x000000ffff377224 */ /* 0x000fd400078e0031 */
[----:B--2---:R-:W-:Y:S08]  /*3f60*/  HMMA.16816.F32 R184, R8, R20, R16 ;  /* 0x0000001408b8723c */ /* 0x004ff00000001810 */
[----:B------:R-:W-:Y:S07]  /*3f70*/  HMMA.16816.F32 R16, R12, R30, RZ ;  /* 0x0000001e0c10723c */ /* 0x000fee00000018ff */
[--C-:B------:R-:W-:Y:S01]  /*3f80*/  FFMA.FTZ R30, R93, c[0x0][0x2d0], -R6.reuse ;  /* 0x0000b4005d1e7a23 */ /* 0x100fe20000010806 */
[----:B------:R-:W-:Y:S01]  /*3f90*/  MOV R93, R95 ;  /* 0x0000005f005d7202 */ /* 0x000fe20000000f00 */
[----:B------:R-:W-:-:S02]  /*3fa0*/  FFMA.FTZ R31, R92, c[0x0][0x2d0], -R6 ;  /* 0x0000b4005c1f7a23 */ /* 0x000fc40000010806 */
[----:B------:R-:W-:Y:S02]  /*3fb0*/  IMAD.MOV.U32 R92, RZ, RZ, R94 ;  /* 0x000000ffff5c7224 */ /* 0x000fe400078e005e */
[----:B------:R-:W-:Y:S02]  /*3fc0*/  IMAD.MOV.U32 R94, RZ, RZ, R97 ;  /* 0x000000ffff5e7224 */ /* 0x000fe400078e0061 */
[----:B------:R-:W-:-:S09]  /*3fd0*/  IMAD.MOV.U32 R95, RZ, RZ, R99 ;  /* 0x000000ffff5f7224 */ /* 0x000fd200078e0063 */
[----:B------:R-:W-:Y:S01]  /*3fe0*/  HMMA.16816.F32 R136, R8, R22, R16 ;  /* 0x000000160888723c */ /* 0x000fe20000001810 */
[----:B------:R-:W1:Y:S04]  /*3ff0*/  LDSM.16.MT88.4 R16, [R250+0x6100] ;  /* 0x00610000fa10783b */ /* 0x000e680000004200 */
[----:B------:R-:W2:Y:S03]  /*4000*/  LDSM.16.MT88.4 R20, [R250+0x6900] ;  /* 0x00690000fa14783b */ /* 0x000ea60000004200 */
[C---:B-1----:R-:W-:Y:S08]  /*4010*/  HMMA.16816.F32 R4, R12.reuse, R16, RZ ;  /* 0x000000100c04723c */ /* 0x042ff000000018ff */
[----:B------:R-:W-:Y:S11]  /*4020*/  HMMA.16816.F32 R16, R12, R18, RZ ;  /* 0x000000120c10723c */ /* 0x000ff600000018ff */
[----:B------:R-:W-:Y:S05]  /*4030*/  @!UPT UIADD3 URZ, URZ, URZ, URZ ;  /* 0x0000003f3f3ff290 */ /* 0x000fea000fffe03f */
[C---:B--2---:R-:W-:Y:S01]  /*4040*/  HMMA.16816.F32 R116, R8.reuse, R20, R4 ;  /* 0x000000140874723c */ /* 0x044fe20000001804 */
[----:B------:R-:W1:Y:S07]  /*4050*/  MUFU.EX2 R4, R24 ;  /* 0x0000001800047308 */ /* 0x000e6e0000000800 */
[----:B------:R-:W-:Y:S01]  /*4060*/  HMMA.16816.F32 R80, R8, R22, R16 ;  /* 0x000000160850723c */ /* 0x000fe20000001810 */
[----:B------:R-:W2:Y:S01]  /*4070*/  LDSM.16.MT88.4 R20, [R41+0x6100] ;  /* 0x006100002914783b */ /* 0x000ea20000004200 */
[----:B------:R-:W3:Y:S05]  /*4080*/  MUFU.EX2 R5, R28 ;  /* 0x0000001c00057308 */ /* 0x000eea0000000800 */
[----:B------:R-:W-:-:S02]  /*4090*/  FADD.FTZ R16, R88, R25 ;  /* 0x0000001958107221 */ /* 0x000fc40000010000 */
[----:B------:R-:W-:Y:S01]  /*40a0*/  FADD.FTZ R17, R86, R26 ;  /* 0x0000001a56117221 */ /* 0x000fe20000010000 */
[----:B------:R-:W4:Y:S01]  /*40b0*/  MUFU.EX2 R6, R29 ;  /* 0x0000001d00067308 */ /* 0x000f220000000800 */
[----:B-1----:R-:W-:Y:S01]  /*40c0*/  FADD.FTZ R16, R4, R16 ;  /* 0x0000001004107221 */ /* 0x002fe20000010000 */
[----:B------:R-:W1:Y:S01]  /*40d0*/  LDSM.16.MT88.4 R24, [R41+0x6900] ;  /* 0x006900002918783b */ /* 0x000e620000004200 */
[----:B------:R-:W-:Y:S01]  /*40e0*/  FADD.FTZ R17, R87, R17 ;  /* 0x0000001157117221 */ /* 0x000fe20000010000 */
[C---:B------:R-:W-:Y:S01]  /*40f0*/  F2FP.PACK_AB R4, R0.reuse, R4 ;  /* 0x000000040004723e */ /* 0x040fe200000000ff */
[----:B------:R-:W-:-:S03]  /*4100*/  FADD.FTZ R16, R0, R16 ;  /* 0x0000001000107221 */ /* 0x000fc60000010000 */
[----:B------:R5:W5:Y:S01]  /*4110*/  MUFU.EX2 R7, R30 ;  /* 0x0000001e00077308 */ /* 0x000b620000000800 */
[----:B---3--:R-:W-:-:S04]  /*4120*/  FADD.FTZ R16, R5, R16 ;  /* 0x0000001005107221 */ /* 0x008fc80000010000 */
[C---:B----4-:R-:W-:Y:S01]  /*4130*/  FADD.FTZ R16, R6.reuse, R16 ;  /* 0x0000001006107221 */ /* 0x050fe20000010000 */
[----:B------:R-:W-:Y:S01]  /*4140*/  F2FP.PACK_AB R6, R6, R5 ;  /* 0x000000050606723e */ /* 0x000fe200000000ff */
[----:B------:R-:W-:Y:S01]  /*4150*/  FADD.FTZ R29, R89, R17 ;  /* 0x00000011591d7221 */ /* 0x000fe20000010000 */
[----:B------:R-:W-:Y:S01]  /*4160*/  MUFU.EX2 R5, R33 ;  /* 0x0000002100057308 */ /* 0x000fe20000000800 */
[----:B-----5:R-:W-:Y:S01]  /*4170*/  FFMA.FTZ R30, R100, c[0x0][0x2d0], -R2 ;  /* 0x0000b400641e7a23 */ /* 0x020fe20000010802 */
[----:B------:R-:W-:Y:S01]  /*4180*/  MOV R100, R84 ;  /* 0x0000005400647202 */ /* 0x000fe20000000f00 */
[----:B------:R-:W-:-:S05]  /*4190*/  FADD.FTZ R0, R7, R16 ;  /* 0x0000001007007221 */ /* 0x000fca0000010000 */
[----:B------:R-:W3:Y:S01]  /*41a0*/  MUFU.EX2 R2, R31 ;  /* 0x0000001f00027308 */ /* 0x000ee20000000800 */
[C---:B--2---:R-:W-:Y:S08]  /*41b0*/  HMMA.16816.F32 R16, R12.reuse, R20, RZ ;  /* 0x000000140c10723c */ /* 0x044ff000000018ff */
[----:B------:R-:W-:Y:S01]  /*41c0*/  HMMA.16816.F32 R20, R12, R22, RZ ;  /* 0x000000160c14723c */ /* 0x000fe200000018ff */
[C---:B---3--:R-:W-:Y:S01]  /*41d0*/  F2FP.PACK_AB R128, R2.reuse, R7 ;  /* 0x000000070280723e */ /* 0x048fe200000000ff */
[----:B------:R-:W-:Y:S01]  /*41e0*/  FADD.FTZ R28, R2, R0 ;  /* 0x00000000021c7221 */ /* 0x000fe20000010000 */
[----:B------:R-:W2:Y:S08]  /*41f0*/  MUFU.EX2 R7, R32 ;  /* 0x0000002000077308 */ /* 0x000eb00000000800 */
[----:B------:R-:W3:Y:S05]  /*4200*/  MUFU.EX2 R2, R38 ;  /* 0x0000002600027308 */ /* 0x000eea0000000800 */
[C---:B-1----:R-:W-:Y:S03]  /*4210*/  HMMA.16816.F32 R64, R8.reuse, R24, R16 ;  /* 0x000000180840723c */ /* 0x042fe60000001810 */
[----:B------:R-:W1:Y:S05]  /*4220*/  MUFU.EX2 R17, R34 ;  /* 0x0000002200117308 */ /* 0x000e6a0000000800 */
[----:B------:R-:W-:Y:S03]  /*4230*/  HMMA.16816.F32 R48, R8, R26, R20 ;  /* 0x0000001a0830723c */ /* 0x000fe60000001814 */
[----:B------:R-:W4:Y:S04]  /*4240*/  MUFU.EX2 R0, R37 ;  /* 0x0000002500007308 */ /* 0x000f280000000800 */
[----:B--2---:R-:W-:-:S04]  /*4250*/  FADD.FTZ R20, R7, R29 ;  /* 0x0000001d07147221 */ /* 0x004fc80000010000 */
[C---:B------:R-:W-:Y:S01]  /*4260*/  FADD.FTZ R21, R5.reuse, R20 ;  /* 0x0000001405157221 */ /* 0x040fe20000010000 */
[----:B------:R-:W-:Y:S01]  /*4270*/  F2FP.PACK_AB R5, R5, R7 ;  /* 0x000000070505723e */ /* 0x000fe200000000ff */
[----:B---3--:R-:W-:Y:S01]  /*4280*/  FADD.FTZ R20, R2, R28 ;  /* 0x0000001c02147221 */ /* 0x008fe20000010000 */
[----:B------:R-:W2:Y:S01]  /*4290*/  MUFU.EX2 R16, R35 ;  /* 0x0000002300107308 */ /* 0x000ea20000000800 */
[----:B-1----:R-:W-:-:S07]  /*42a0*/  FADD.FTZ R21, R17, R21 ;  /* 0x0000001511157221 */ /* 0x002fce0000010000 */
[----:B------:R-:W1:Y:S01]  /*42b0*/  MUFU.EX2 R19, R36 ;  /* 0x0000002400137308 */ /* 0x000e620000000800 */
[C---:B----4-:R-:W-:Y:S01]  /*42c0*/  FADD.FTZ R20, R0.reuse, R20 ;  /* 0x0000001400147221 */ /* 0x050fe20000010000 */
[----:B------:R-:W-:-:S04]  /*42d0*/  F2FP.PACK_AB R130, R0, R2 ;  /* 0x000000020082723e */ /* 0x000fc800000000ff */
[----:B------:R-:W-:Y:S02]  /*42e0*/  STL [R1+0x50], R20 ;  /* 0x0000501401007387 */ /* 0x000fe40000100800 */
[----:B------:R-:W3:Y:S01]  /*42f0*/  MUFU.EX2 R18, R30 ;  /* 0x0000001e00127308 */ /* 0x000ee20000000800 */
[C---:B--2---:R-:W-:Y:S01]  /*4300*/  FADD.FTZ R0, R16.reuse, R21 ;  /* 0x0000001510007221 */ /* 0x044fe20000010000 */
[----:B------:R-:W-:Y:S01]  /*4310*/  F2FP.PACK_AB R7, R16, R17 ;  /* 0x000000111007723e */ /* 0x000fe200000000ff */
[----:B------:R-:W2:Y:S02]  /*4320*/  LDSM.16.MT88.4 R20, [R252+0x6100] ;  /* 0x00610000fc14783b */ /* 0x000ea40000004200 */
[----:B-1----:R-:W-:-:S03]  /*4330*/  FADD.FTZ R0, R19, R0 ;  /* 0x0000000013007221 */ /* 0x002fc60000010000 */
[----:B------:R-:W1:Y:S01]  /*4340*/  MUFU.EX2 R2, R40 ;  /* 0x0000002800027308 */ /* 0x000e620000000800 */
[C---:B---3--:R-:W-:Y:S01]  /*4350*/  FADD.FTZ R16, R18.reuse, R0 ;  /* 0x0000000012107221 */ /* 0x048fe20000010000 */
[----:B------:R-:W-:-:S06]  /*4360*/  F2FP.PACK_AB R129, R18, R19 ;  /* 0x000000131281723e */ /* 0x000fcc00000000ff */
[----:B------:R-:W3:Y:S01]  /*4370*/  MUFU.EX2 R0, R39 ;  /* 0x0000002700007308 */ /* 0x000ee20000000800 */
[----:B-1----:R-:W-:-:S04]  /*4380*/  FADD.FTZ R16, R2, R16 ;  /* 0x0000001002107221 */ /* 0x002fc80000010000 */
[C---:B---3--:R-:W-:Y:S01]  /*4390*/  FADD.FTZ R16, R0.reuse, R16 ;  /* 0x0000001000107221 */ /* 0x048fe20000010000 */
[----:B------:R-:W-:Y:S01]  /*43a0*/  F2FP.PACK_AB R131, R0, R2 ;  /* 0x000000020083723e */ /* 0x000fe200000000ff */
[----:B------:R-:W-:Y:S02]  /*43b0*/  IMAD.MOV.U32 R0, RZ, RZ, R41 ;  /* 0x000000ffff007224 */ /* 0x000fe400078e0029 */
[----:B------:R-:W-:Y:S04]  /*43c0*/  LDSM.16.MT88.4 R40, [R249+0x3900] ;  /* 0x00390000f928783b */ /* 0x000fe80000004200 */
[----:B------:R-:W-:Y:S01]  /*43d0*/  STL [R1+0x54], R16 ;  /* 0x0000541001007387 */ /* 0x000fe20000100800 */
[C---:B--2---:R-:W-:Y:S03]  /*43e0*/  HMMA.16816.F32 R24, R12.reuse, R20, RZ ;  /* 0x000000140c18723c */ /* 0x044fe600000018ff */
[----:B------:R-:W1:Y:S05]  /*43f0*/  LDSM.16.MT88.4 R16, [R252+0x6900] ;  /* 0x00690000fc10783b */ /* 0x000e6a0000004200 */
[----:B------:R-:W-:Y:S11]  /*4400*/  HMMA.16816.F32 R12, R12, R22, RZ ;  /* 0x000000160c0c723c */ /* 0x000ff600000018ff */
[----:B------:R-:W-:Y:S05]  /*4410*/  @!UPT UIADD3 URZ, URZ, URZ, URZ ;  /* 0x0000003f3f3ff290 */ /* 0x000fea000fffe03f */
[C---:B-1----:R-:W-:Y:S08]  /*4420*/  HMMA.16816.F32 R24, R8.reuse, R16, R24 ;  /* 0x000000100818723c */ /* 0x042ff00000001818 */
[----:B------:R-:W-:Y:S01]  /*4430*/  HMMA.16816.F32 R12, R8, R18, R12 ;  /* 0x00000012080c723c */ /* 0x000fe2000000180c */
[----:B------:R-:W1:Y:S07]  /*4440*/  LDSM.16.MT88.4 R8, [R249+0x1100] ;  /* 0x00110000f908783b */ /* 0x000e6e0000004200 */
[C---:B-1----:R-:W-:Y:S08]  /*4450*/  HMMA.16816.F32 R140, R4.reuse, R8, R140 ;  /* 0x00000008048c723c */ /* 0x042ff0000000188c */
[C---:B------:R-:W-:Y:S01]  /*4460*/  HMMA.16816.F32 R16, R4.reuse, R10, R148 ;  /* 0x0000000a0410723c */ /* 0x040fe20000001894 */
        /* <DEDUP_REMOVED lines=11> */
[----:B------:R-:W-:Y:S01]  /*4520*/  HMMA.16816.F32 R44, R4, R10, R60 ;  /* 0x0000000a042c723c */ /* 0x000fe2000000183c */
[----:B------:R-:W1:Y:S11]  /*4530*/  LDSM.16.MT88.4 R8, [R250+0x3100] ;  /* 0x00310000fa08783b */ /* 0x000e760000004200 */
[----:B------:R-:W-:Y:S04]  /*4540*/  @!UPT UIADD3 URZ, URZ, URZ, URZ ;  /* 0x0000003f3f3ff290 */ /* 0x000fe8000fffe03f */
[C---:B------:R-:W-:Y:S08]  /*4550*/  HMMA.16816.F32 R36, R128.reuse, R40, R36 ;  /* 0x000000288024723c */ /* 0x040ff00000001824 */
[----:B------:R-:W-:Y:S08]  /*4560*/  HMMA.16816.F32 R40, R128, R42, R44 ;  /* 0x0000002a8028723c */ /* 0x000ff0000000182c */
        /* <DEDUP_REMOVED lines=8> */
[----:B------:R-:W1:Y:S04]  /*45f0*/  LDSM.16.MT88.4 R8, [R249+0x5100] ;  /* 0x00510000f908783b */ /* 0x000e680000004200 */
[----:B------:R-:W2:Y:S03]  /*4600*/  LDSM.16.MT88.4 R168, [R252+0x1900] ;  /* 0x00190000fca8783b */ /* 0x000ea60000004200 */
[C---:B-1----:R-:W-:Y:S08]  /*4610*/  HMMA.16816.F32 R84, R4.reuse, R8, R180 ;  /* 0x000000080454723c */ /* 0x042ff000000018b4 */
[----:B------:R-:W-:Y:S01]  /*4620*/  HMMA.16816.F32 R88, R4, R10, R144 ;  /* 0x0000000a0458723c */ /* 0x000fe20000001890 */
[----:B------:R-:W1:Y:S04]  /*4630*/  LDSM.16.MT88.4 R8, [R250+0x5100] ;  /* 0x00510000fa08783b */ /* 0x000e680000004200 */
[----:B------:R-:W3:Y:S03]  /*4640*/  LDSM.16.MT88.4 R144, [R249+0x1900] ;  /* 0x00190000f990783b */ /* 0x000ee60000004200 */
[C---:B--2---:R-:W-:Y:S08]  /*4650*/  HMMA.16816.F32 R164, R128.reuse, R168, R164 ;  /* 0x000000a880a4723c */ /* 0x044ff000000018a4 */
[----:B------:R-:W-:Y:S08]  /*4660*/  HMMA.16816.F32 R168, R128, R170, R32 ;  /* 0x000000aa80a8723c */ /* 0x000ff00000001820 */
[C---:B-1----:R-:W-:Y:S01]  /*4670*/  HMMA.16816.F32 R92, R4.reuse, R8, R160 ;  /* 0x00000008045c723c */ /* 0x042fe200000018a0 */
[----:B------:R-:W1:Y:S07]  /*4680*/  LDSM.16.MT88.4 R160, [R0+0x1900] ;  /* 0x0019000000a0783b */ /* 0x000e6e0000004200 */
[----:B------:R-:W-:Y:S01]  /*4690*/  HMMA.16816.F32 R96, R4, R10, R124 ;  /* 0x0000000a0460723c */ /* 0x000fe2000000187c */
[----:B------:R-:W2:Y:S07]  /*46a0*/  LDSM.16.MT88.4 R8, [R0+0x5100] ;  /* 0x005100000008783b */ /* 0x000eae0000004200 */
[C---:B---3--:R-:W-:Y:S08]  /*46b0*/  HMMA.16816.F32 R140, R128.reuse, R144, R140 ;  /* 0x00000090808c723c */ /* 0x048ff0000000188c */
[C---:B------:R-:W-:Y:S08]  /*46c0*/  HMMA.16816.F32 R144, R128.reuse, R146, R16 ;  /* 0x000000928090723c */ /* 0x040ff00000001810 */
[----:B-1----:R-:W-:Y:S08]  /*46d0*/  HMMA.16816.F32 R156, R128, R160, R156 ;  /* 0x000000a0809c723c */ /* 0x002ff0000000189c */
[C---:B--2---:R-:W-:Y:S01]  /*46e0*/  HMMA.16816.F32 R100, R4.reuse, R8, R152 ;  /* 0x000000080464723c */ /* 0x044fe20000001898 */
[----:B------:R-:W1:Y:S07]  /*46f0*/  LDSM.16.MT88.4 R152, [R250+0x1900] ;  /* 0x00190000fa98783b */ /* 0x000e6e0000004200 */
[----:B------:R-:W-:Y:S01]  /*4700*/  HMMA.16816.F32 R104, R4, R10, R108 ;  /* 0x0000000a0468723c */ /* 0x000fe2000000186c */
[----:B------:R-:W2:Y:S07]  /*4710*/  LDSM.16.MT88.4 R8, [R252+0x5100] ;  /* 0x00510000fc08783b */ /* 0x000eae0000004200 */
[C---:B------:R-:W-:Y:S08]  /*4720*/  HMMA.16816.F32 R160, R128.reuse, R162, R28 ;  /* 0x000000a280a0723c */ /* 0x040ff0000000181c */
[----:B-1----:R-:W-:Y:S08]  /*4730*/  HMMA.16816.F32 R148, R128, R152, R148 ;  /* 0x000000988094723c */ /* 0x002ff00000001894 */
[C---:B--2---:R-:W-:Y:S08]  /*4740*/  HMMA.16816.F32 R108, R4.reuse, R8, R120 ;  /* 0x00000008046c723c */ /* 0x044ff00000001878 */
[----:B------:R-:W-:Y:S01]  /*4750*/  HMMA.16816.F32 R112, R4, R10, R112 ;  /* 0x0000000a0470723c */ /* 0x000fe20000001870 */
[----:B------:R-:W1:Y:S07]  /*4760*/  LDSM.16.MT88.4 R8, [R249+0x7100] ;  /* 0x00710000f908783b */ /* 0x000e6e0000004200 */
[----:B------:R-:W-:Y:S08]  /*4770*/  HMMA.16816.F32 R152, R128, R154, R20 ;  /* 0x0000009a8098723c */ /* 0x000ff00000001814 */
[C---:B-1----:R-:W-:Y:S08]  /*4780*/  HMMA.16816.F32 R184, R4.reuse, R8, R184 ;  /* 0x0000000804b8723c */ /* 0x042ff000000018b8 */
[C---:B------:R-:W-:Y:S01]  /*4790*/  HMMA.16816.F32 R136, R4.reuse, R10, R136 ;  /* 0x0000000a0488723c */ /* 0x040fe20000001888 */
[----:B------:R-:W1:Y:S07]  /*47a0*/  LDSM.16.MT88.4 R8, [R250+0x7100] ;  /* 0x00710000fa08783b */ /* 0x000e6e0000004200 */
[C---:B-1----:R-:W-:Y:S08]  /*47b0*/  HMMA.16816.F32 R120, R4.reuse, R8, R116 ;  /* 0x000000080478723c */ /* 0x042ff00000001874 */
[C---:B------:R-:W-:Y:S01]  /*47c0*/  HMMA.16816.F32 R116, R4.reuse, R10, R80 ;  /* 0x0000000a0474723c */ /* 0x040fe20000001850 */
[----:B------:R-:W1:Y:S04]  /*47d0*/  LDSM.16.MT88.4 R8, [R0+0x7100] ;  /* 0x007100000008783b */ /* 0x000e680000004200 */
[----:B------:R-:W-:Y:S03]  /*47e0*/  LDSM.16.MT88.4 R80, [R250+0x5900] ;  /* 0x00590000fa50783b */ /* 0x000fe60000004200 */
[C---:B-1----:R-:W-:Y:S01]  /*47f0*/  HMMA.16816.F32 R124, R4.reuse, R10, R48 ;  /* 0x0000000a047c723c */ /* 0x042fe20000001830 */
[----:B------:R-:W1:Y:S07]  /*4800*/  LDSM.16.MT88.4 R48, [R250+0x3900] ;  /* 0x00390000fa30783b */ /* 0x000e6e0000004200 */
[----:B------:R-:W-:Y:S01]  /*4810*/  HMMA.16816.F32 R180, R4, R8, R64 ;  /* 0x0000000804b4723c */ /* 0x000fe20000001840 */
[----:B------:R-:W-:Y:S04]  /*4820*/  LDSM.16.MT88.4 R64, [R252+0x3900] ;  /* 0x00390000fc40783b */ /* 0x000fe80000004200 */
[----:B------:R-:W2:Y:S03]  /*4830*/  LDSM.16.MT88.4 R8, [R252+0x7100] ;  /* 0x00710000fc08783b */ /* 0x000ea60000004200 */
[C---:B-1----:R-:W-:Y:S08]  /*4840*/  HMMA.16816.F32 R44, R128.reuse, R48, R52 ;  /* 0x00000030802c723c */ /* 0x042ff00000001834 */
[----:B------:R-:W-:Y:S01]  /*4850*/  HMMA.16816.F32 R48, R128, R50, R56 ;  /* 0x000000328030723c */ /* 0x000fe20000001838 */
[----:B------:R-:W1:Y:S07]  /*4860*/  LDSM.16.MT88.4 R56, [R0+0x3900] ;  /* 0x003900000038783b */ /* 0x000e6e0000004200 */
[C---:B--2---:R-:W-:Y:S08]  /*4870*/  HMMA.16816.F32 R24, R4.reuse, R8, R24 ;  /* 0x000000080418723c */ /* 0x044ff00000001818 */
[----:B------:R-:W-:Y:S01]  /*4880*/  HMMA.16816.F32 R12, R4, R10, R12 ;  /* 0x0000000a040c723c */ /* 0x000fe2000000180c */
[----:B------:R-:W-:Y:S07]  /*4890*/  LDSM.16.MT88.4 R4, [R252+0x7900] ;  /* 0x00790000fc04783b */ /* 0x000fee0000004200 */
[C---:B-1----:R-:W-:Y:S08]  /*48a0*/  HMMA.16816.F32 R52, R128.reuse, R56, R60 ;  /* 0x000000388034723c */ /* 0x042ff0000000183c */
[C---:B------:R-:W-:Y:S01]  /*48b0*/  HMMA.16816.F32 R60, R128.reuse, R64, R72 ;  /* 0x00000040803c723c */ /* 0x040fe20000001848 */
[----:B------:R-:W1:Y:S07]  /*48c0*/  LDSM.16.MT88.4 R72, [R249+0x5900] ;  /* 0x00590000f948783b */ /* 0x000e6e0000004200 */
[C---:B------:R-:W-:Y:S08]  /*48d0*/  HMMA.16816.F32 R64, R128.reuse, R66, R76 ;  /* 0x000000428040723c */ /* 0x040ff0000000184c */
[C---:B------:R-:W-:Y:S08]  /*48e0*/  HMMA.16816.F32 R76, R128.reuse, R80, R92 ;  /* 0x00000050804c723c */ /* 0x040ff0000000185c */
[C---:B------:R-:W-:Y:S01]  /*48f0*/  HMMA.16816.F32 R80, R128.reuse, R82, R96 ;  /* 0x000000528050723c */ /* 0x040fe20000001860 */
[----:B------:R-:W2:Y:S07]  /*4900*/  LDSM.16.MT88.4 R96, [R252+0x5900] ;  /* 0x00590000fc60783b */ /* 0x000eae0000004200 */
[C---:B------:R-:W-:Y:S08]  /*4910*/  HMMA.16816.F32 R56, R128.reuse, R58, R68 ;  /* 0x0000003a8038723c */ /* 0x040ff00000001844 */
[C---:B-1----:R-:W-:Y:S08]  /*4920*/  HMMA.16816.F32 R68, R128.reuse, R72, R84 ;  /* 0x000000488044723c */ /* 0x042ff00000001854 */
[C---:B------:R-:W-:Y:S01]  /*4930*/  HMMA.16816.F32 R72, R128.reuse, R74, R88 ;  /* 0x0000004a8048723c */ /* 0x040fe20000001858 */
[----:B------:R-:W1:Y:S07]  /*4940*/  LDSM.16.MT88.4 R88, [R0+0x5900] ;  /* 0x005900000058783b */ /* 0x000e6e0000004200 */
[C---:B--2---:R-:W-:Y:S08]  /*4950*/  HMMA.16816.F32 R92, R128.reuse, R96, R108 ;  /* 0x00000060805c723c */ /* 0x044ff0000000186c */
[C---:B------:R-:W-:Y:S01]  /*4960*/  HMMA.16816.F32 R96, R128.reuse, R98, R112 ;  /* 0x000000628060723c */ /* 0x040fe20000001870 */
[----:B------:R-:W2:Y:S07]  /*4970*/  LDSM.16.MT88.4 R112, [R250+0x7900] ;  /* 0x00790000fa70783b */ /* 0x000eae0000004200 */
[C---:B-1----:R-:W-:Y:S08]  /*4980*/  HMMA.16816.F32 R84, R128.reuse, R88, R100 ;  /* 0x000000588054723c */ /* 0x042ff00000001864 */
[C---:B------:R-:W-:Y:S01]  /*4990*/  HMMA.16816.F32 R88, R128.reuse, R90, R104 ;  /* 0x0000005a8058723c */ /* 0x040fe20000001868 */
[----:B------:R-:W1:Y:S07]  /*49a0*/  LDSM.16.MT88.4 R104, [R249+0x7900] ;  /* 0x00790000f968783b */ /* 0x000e6e0000004200 */
[C---:B--2---:R-:W-:Y:S01]  /*49b0*/  HMMA.16816.F32 R108, R128.reuse, R112, R120 ;  /* 0x00000070806c723c */ /* 0x044fe20000001878 */
[----:B------:R-:W2:Y:S07]  /*49c0*/  LDSM.16.MT88.4 R120, [R0+0x7900] ;  /* 0x007900000078783b */ /* 0x000eae0000004200 */
[C---:B------:R-:W-:Y:S08]  /*49d0*/  HMMA.16816.F32 R112, R128.reuse, R114, R116 ;  /* 0x000000728070723c */ /* 0x040ff00000001874 */
[C---:B-1----:R-:W-:Y:S08]  /*49e0*/  HMMA.16816.F32 R100, R128.reuse, R104, R184 ;  /* 0x000000688064723c */ /* 0x042ff000000018b8 */
[C---:B------:R-:W-:Y:S08]  /*49f0*/  HMMA.16816.F32 R104, R128.reuse, R106, R136 ;  /* 0x0000006a8068723c */ /* 0x040ff00000001888 */
[C---:B--2---:R-:W-:Y:S08]  /*4a00*/  HMMA.16816.F32 R116, R128.reuse, R120, R180 ;  /* 0x000000788074723c */ /* 0x044ff000000018b4 */
[C---:B------:R-:W-:Y:S08]  /*4a10*/  HMMA.16816.F32 R120, R128.reuse, R122, R124 ;  /* 0x0000007a8078723c */ /* 0x040ff0000000187c */
[C---:B------:R-:W-:Y:S08]  /*4a20*/  HMMA.16816.F32 R124, R128.reuse, R4, R24 ;  /* 0x00000004807c723c */ /* 0x040ff00000001818 */
[----:B------:R-:W-:Y:S01]  /*4a30*/  HMMA.16816.F32 R128, R128, R6, R12 ;  /* 0x000000068080723c */ /* 0x000fe2000000180c */
[----:B------:R-:W-:Y:S07]  /*4a40*/  @!P2 BRA `(.L_x_2) ;  /* 0x00003ea00000a947 */ /* 0x000fee0003800000 */
[----:B------:R-:W2:Y:S04]  /*4a50*/  LDL.64 R8, [R1+0x98] ;  /* 0x0000980001087983 */ /* 0x000ea80000100a00 */
[----:B------:R-:W3:Y:S04]  /*4a60*/  LDL.64 R188, [R1+0xa0] ;  /* 0x0000a00001bc7983 */ /* 0x000ee80000100a00 */
[----:B------:R-:W4:Y:S01]  /*4a70*/  LDL.64 R190, [R1+0x90] ;  /* 0x0000900001be7983 */ /* 0x000f220000100a00 */
[----:B------:R-:W-:-:S02]  /*4a80*/  LEA.HI.SX32 R0, R133, 0xfffffffe, 0x1a ;  /* 0xfffffffe85007811 */ /* 0x000fc400078fd2ff */
[----:B------:R-:W-:-:S03]  /*4a90*/  MOV R133, R132 ;  /* 0x0000008400857202 */ /* 0x000fc60000000f00 */
[----:B------:R1:W-:Y:S01]  /*4aa0*/  STL [R1+0x4c], R0 ;  /* 0x00004c0001007387 */ /* 0x0003e20000100800 */
[C---:B--2---:R-:W-:Y:S02]  /*4ab0*/  IADD3 R4, P2, R8.reuse, 0x40, RZ ;  /* 0x0000004008047810 */ /* 0x044fe40007f5e0ff */
[C---:B------:R-:W-:Y:S02]  /*4ac0*/  IADD3 R2, P1, R8.reuse, 0x80, RZ ;  /* 0x0000008008027810 */ /* 0x040fe40007f3e0ff */
[----:B-1----:R-:W-:Y:S01]  /*4ad0*/  IADD3 R0, P0, R8, 0xc0, RZ ;  /* 0x000000c008007810 */ /* 0x002fe20007f1e0ff */
[----:B------:R1:W-:Y:S04]  /*4ae0*/  STL [R1+0x84], R4 ;  /* 0x0000840401007387 */ /* 0x0003e80000100800 */
[----:B------:R3:W-:Y:S04]  /*4af0*/  STL [R1+0x7c], R2 ;  /* 0x00007c0201007387 */ /* 0x0007e80000100800 */
[----:B------:R2:W-:Y:S01]  /*4b00*/  STL [R1+0x74], R0 ;  /* 0x0000740001007387 */ /* 0x0005e20000100800 */
[----:B-1----:R-:W-:Y:S01]  /*4b10*/  IMAD.X R4, RZ, RZ, R134, P2 ;  /* 0x000000ffff047224 */ /* 0x002fe200010e0686 */
[----:B---3--:R-:W-:-:S04]  /*4b20*/  IADD3 R2, P2, R188, 0x40, RZ ;  /* 0x00000040bc027810 */ /* 0x008fc80007f5e0ff */
[----:B------:R1:W-:Y:S01]  /*4b30*/  STL [R1+0x80], R4 ;  /* 0x0000800401007387 */ /* 0x0003e20000100800 */
[----:B--2---:R-:W-:-:S03]  /*4b40*/  IMAD.X R0, RZ, RZ, R134, P1 ;  /* 0x000000ffff007224 */ /* 0x004fc600008e0686 */
[----:B------:R2:W-:Y:S04]  /*4b50*/  STL [R1+0x6c], R2 ;  /* 0x00006c0201007387 */ /* 0x0005e80000100800 */
[----:B------:R3:W-:Y:S01]  /*4b60*/  STL [R1+0x78], R0 ;  /* 0x0000780001007387 */ /* 0x0007e20000100800 */
[----:B-1----:R-:W-:Y:S01]  /*4b70*/  IADD3 R4, P1, R188, 0x80, RZ ;  /* 0x00000080bc047810 */ /* 0x002fe20007f3e0ff */
[----:B--2---:R-:W-:-:S04]  /*4b80*/  IMAD.X R2, RZ, RZ, R134, P0 ;  /* 0x000000ffff027224 */ /* 0x004fc800000e0686 */
[----:B------:R-:W-:Y:S01]  /*4b90*/  STL [R1+0x64], R4 ;  /* 0x0000640401007387 */ /* 0x000fe20000100800 */
[----:B------:R-:W-:Y:S01]  /*4ba0*/  IMAD.MOV.U32 R134, RZ, RZ, R3 ;  /* 0x000000ffff867224 */ /* 0x000fe200078e0003 */
[----:B---3--:R-:W-:Y:S02]  /*4bb0*/  IADD3 R0, P0, R188, 0xc0, RZ ;  /* 0x000000c0bc007810 */ /* 0x008fe40007f1e0ff */
[----:B------:R1:W-:Y:S01]  /*4bc0*/  STL [R1+0x70], R2 ;  /* 0x0000700201007387 */ /* 0x0003e20000100800 */
[----:B----4-:R-:W-:-:S03]  /*4bd0*/  IMAD.X R3, RZ, RZ, R191, P2 ;  /* 0x000000ffff037224 */ /* 0x010fc600010e06bf */
[----:B------:R2:W-:Y:S04]  /*4be0*/  STL [R1+0x5c], R0 ;  /* 0x00005c0001007387 */ /* 0x0005e80000100800 */
[----:B------:R3:W-:Y:S01]  /*4bf0*/  STL [R1+0x68], R3 ;  /* 0x0000680301007387 */ /* 0x0007e20000100800 */
[----:B-1----:R-:W-:Y:S01]  /*4c00*/  IMAD.X R2, RZ, RZ, R191, P1 ;  /* 0x000000ffff027224 */ /* 0x002fe200008e06bf */
[----:B--2---:R-:W-:-:S05]  /*4c10*/  IADD3.X R0, RZ, R191, RZ, P0, !PT ;  /* 0x000000bfff007210 */ /* 0x004fca00007fe4ff */
[----:B------:R3:W-:Y:S04]  /*4c20*/  STL [R1+0x58], R0 ;  /* 0x0000580001007387 */ /* 0x0007e80000100800 */
[----:B------:R3:W-:Y:S02]  /*4c30*/  STL [R1+0x60], R2 ;  /* 0x0000600201007387 */ /* 0x0007e40000100800 */
[----:B---3--:R-:W-:-:S05]  /*4c40*/  SHF.L.U32 R0, R135, 0x1, RZ ;  /* 0x0000000187007819 */ /* 0x008fca00000006ff */
[----:B------:R1:W-:Y:S02]  /*4c50*/  STL [R1+0x48], R0 ;  /* 0x0000480001007387 */ /* 0x0003e40000100800 */
.L_x_3:
[----:B--2---:R-:W2:Y:S01]  /*4c60*/  LDL.64 R12, [R1+0x98] ;  /* 0x00009800010c7983 */ /* 0x004ea20000100a00 */
[----:B------:R-:W-:Y:S01]  /*4c70*/  MOV R7, c[0x0][0x208] ;  /* 0x0000820000077a02 */ /* 0x000fe20000000f00 */
[----:B------:R-:W-:Y:S04]  /*4c80*/  DEPBAR.LE SB0, 0x0 ;  /* 0x000080000000791a */ /* 0x000fe80000000000 */
[----:B------:R-:W3:Y:S01]  /*4c90*/  LDL R132, [R1+0x84] ;  /* 0x0000840001847983 */ /* 0x000ee20000100800 */
[----:B------:R-:W-:Y:S04]  /*4ca0*/  MOV R14, c[0x0][0x20c] ;  /* 0x00008300000e7a02 */ /* 0x000fe80000000f00 */
[----:B------:R-:W4:Y:S05]  /*4cb0*/  LDL R28, [R1+0x88] ;  /* 0x00008800011c7983 */ /* 0x000f2a0000100800 */
[----:B------:R-:W2:Y:S05]  /*4cc0*/  LDL R35, [R1+0x7c] ;  /* 0x00007c0001237983 */ /* 0x000eaa0000100800 */
[----:B------:R-:W2:Y:S05]  /*4cd0*/  LDL R29, [R1+0x80] ;  /* 0x00008000011d7983 */ /* 0x000eaa0000100800 */
[----:B------:R-:W2:Y:S05]  /*4ce0*/  LDL R33, [R1+0x74] ;  /* 0x0000740001217983 */ /* 0x000eaa0000100800 */
[----:B------:R-:W2:Y:S05]  /*4cf0*/  LDL R32, [R1+0x78] ;  /* 0x0000780001207983 */ /* 0x000eaa0000100800 */
[----:B------:R-:W2:Y:S05]  /*4d00*/  LDL R34, [R1+0x70] ;  /* 0x0000700001227983 */ /* 0x000eaa0000100800 */
[----:B------:R1:W-:Y:S05]  /*4d10*/  STL [R1+0x12c], R130 ;  /* 0x00012c8201007387 */ /* 0x0003ea0000100800 */
[----:B------:R-:W-:Y:S06]  /*4d20*/  BAR.SYNC.DEFER_BLOCKING 0x0 ;  /* 0x0000000000007b1d */ /* 0x000fec0000010000 */
[----:B------:R-:W2:Y:S05]  /*4d30*/  LDSM.16.M88.4 R8, [R248+0x10100] ;  /* 0x01010000f808783b */ /* 0x000eaa0000000200 */
[----:B-1----:R-:W2:Y:S05]  /*4d40*/  LDL.LU R130, [R1+0x4c] ;  /* 0x00004c0001827983 */ /* 0x002eaa0000300800 */
[----:B------:R1:W-:Y:S05]  /*4d50*/  STL [R1+0x128], R131 ;  /* 0x0001288301007387 */ /* 0x0003ea0000100800 */
[----:B------:R-:W3:Y:S05]  /*4d60*/  LDL R136, [R1+0x8] ;  /* 0x0000080001887983 */ /* 0x000eea0000100800 */
[----:B------:R-:W4:Y:S05]  /*4d70*/  LDL R180, [R1+0x44] ;  /* 0x0000440001b47983 */ /* 0x000f2a0000100800 */
[----:B------:R-:W4:Y:S05]  /*4d80*/  LDL R135, [R1+0x40] ;  /* 0x0000400001877983 */ /* 0x000f2a0000100800 */
[----:B------:R-:W2:Y:S05]  /*4d90*/  LDSM.16.M88.4 R16, [R248+0x10900] ;  /* 0x01090000f810783b */ /* 0x000eaa0000000200 */
[----:B-1----:R-:W4:Y:S05]  /*4da0*/  LDL R131, [R1+0x48] ;  /* 0x0000480001837983 */ /* 0x002f2a0000100800 */
[----:B------:R-:W1:Y:S01]  /*4db0*/  LDSM.16.M88.4 R24, [R248+0x11100] ;  /* 0x01110000f818783b */ /* 0x000e620000000200 */
[----:B--2---:R-:W-:Y:S01]  /*4dc0*/  SHF.R.S32.HI R0, RZ, 0x1f, R130 ;  /* 0x0000001fff007819 */ /* 0x004fe20000011482 */
[----:B------:R-:W-:Y:S04]  /*4dd0*/  IMAD.WIDE.U32 R4, R130, c[0x0][0x208], RZ ;  /* 0x0000820082047a25 */ /* 0x000fe800078e00ff */
[----:B------:R-:W-:Y:S01]  /*4de0*/  IMAD R0, R0, c[0x0][0x208], RZ ;  /* 0x0000820000007a24 */ /* 0x000fe200078e02ff */
[----:B------:R-:W-:Y:S03]  /*4df0*/  SHF.L.U32 R2, R4, 0x6, RZ ;  /* 0x0000000604027819 */ /* 0x000fe600000006ff */
[----:B------:R-:W-:Y:S01]  /*4e00*/  IMAD R0, R130, c[0x0][0x20c], R0 ;  /* 0x0000830082007a24 */ /* 0x000fe200078e0200 */
[----:B------:R-:W-:Y:S01]  /*4e10*/  IADD3 R3, P0, R2, R12, RZ ;  /* 0x0000000c02037210 */ /* 0x000fe20007f1e0ff */
[----:B---3--:R-:W-:Y:S03]  /*4e20*/  LDSM.16.M88.4 R136, [R136] ;  /* 0x000000008888783b */ /* 0x008fe60000000200 */
[----:B------:R-:W-:Y:S02]  /*4e30*/  IADD3 R0, R5, R0, RZ ;  /* 0x0000000005007210 */ /* 0x000fe40007ffe0ff */
[C---:B------:R-:W-:Y:S01]  /*4e40*/  LEA R22, P2, R3.reuse, c[0x0][0x1f8], 0x1 ;  /* 0x00007e0003167a11 */ /* 0x040fe200078408ff */
[----:B----4-:R-:W-:Y:S01]  /*4e50*/  LDSM.16.M88.4 R180, [R180] ;  /* 0x00000000b4b4783b */ /* 0x010fe20000000200 */
[----:B------:R-:W-:Y:S02]  /*4e60*/  SHF.L.U64.HI R0, R4, 0x6, R0 ;  /* 0x0000000604007819 */ /* 0x000fe40000010200 */
[----:B------:R-:W-:Y:S02]  /*4e70*/  IADD3 R4, P1, R2, R132, RZ ;  /* 0x0000008402047210 */ /* 0x000fe40007f3e0ff */
[----:B------:R-:W-:Y:S01]  /*4e80*/  IADD3.X R5, R0, R28, RZ, P0, !PT ;  /* 0x0000001c00057210 */ /* 0x000fe200007fe4ff */
[----:B------:R2:W-:Y:S01]  /*4e90*/  LDSM.16.M88.4 R184, [R135] ;  /* 0x0000000087b8783b */ /* 0x0005e20000000200 */
[----:B------:R-:W-:Y:S02]  /*4ea0*/  LEA R20, P0, R4, c[0x0][0x1f8], 0x1 ;  /* 0x00007e0004147a11 */ /* 0x000fe400078008ff */
[----:B------:R-:W-:Y:S02]  /*4eb0*/  IADD3.X R6, R0, R29, RZ, P1, !PT ;  /* 0x0000001d00067210 */ /* 0x000fe40000ffe4ff */
[----:B------:R-:W-:Y:S02]  /*4ec0*/  LEA.HI.X R23, R3, c[0x0][0x1fc], R5, 0x1, P2 ;  /* 0x00007f0003177a11 */ /* 0x000fe400010f0c05 */
[----:B------:R-:W-:Y:S02]  /*4ed0*/  IADD3 R5, P2, R2, R35, RZ ;  /* 0x0000002302057210 */ /* 0x000fe40007f5e0ff */
[----:B------:R-:W-:Y:S02]  /*4ee0*/  LEA.HI.X R21, R4, c[0x0][0x1fc], R6, 0x1, P0 ;  /* 0x00007f0004157a11 */ /* 0x000fe400000f0c06 */
[C---:B------:R-:W-:Y:S02]  /*4ef0*/  LEA R3, P0, R7.reuse, R2, 0x5 ;  /* 0x0000000207037211 */ /* 0x040fe400078028ff */
[----:B------:R-:W-:Y:S02]  /*4f00*/  IADD3 R4, P1, R2, R33, RZ ;  /* 0x0000002102047210 */ /* 0x000fe40007f3e0ff */
[----:B------:R-:W-:Y:S02]  /*4f10*/  LEA.HI.X R2, R7, R0, R14, 0x5, P0 ;  /* 0x0000000007027211 */ /* 0x000fe400000f2c0e */
[----:B------:R-:W-:Y:S02]  /*4f20*/  IADD3 R6, P0, R3, R12, RZ ;  /* 0x0000000c03067210 */ /* 0x000fe40007f1e0ff */
[C---:B------:R-:W-:Y:S02]  /*4f30*/  IADD3.X R7, R0.reuse, R32, RZ, P2, !PT ;  /* 0x0000002000077210 */ /* 0x040fe400017fe4ff */
[----:B------:R-:W-:Y:S02]  /*4f40*/  IADD3.X R0, R0, R34, RZ, P1, !PT ;  /* 0x0000002200007210 */ /* 0x000fe40000ffe4ff */
[C---:B------:R-:W-:Y:S01]  /*4f50*/  LEA R12, P2, R5.reuse, c[0x0][0x1f8], 0x1 ;  /* 0x00007e00050c7a11 */ /* 0x040fe200078408ff */
[----:B--2---:R-:W2:Y:S01]  /*4f60*/  LDL R135, [R1+0x30] ;  /* 0x0000300001877983 */ /* 0x004ea20000100800 */
[C---:B------:R-:W-:Y:S02]  /*4f70*/  LEA R14, P1, R4.reuse, c[0x0][0x1f8], 0x1 ;  /* 0x00007e00040e7a11 */ /* 0x040fe400078208ff */
[----:B------:R-:W-:Y:S02]  /*4f80*/  LEA.HI.X R13, R5, c[0x0][0x1fc], R7, 0x1, P2 ;  /* 0x00007f00050d7a11 */ /* 0x000fe400010f0c07 */
[----:B------:R-:W-:Y:S02]  /*4f90*/  LEA.HI.X R15, R4, c[0x0][0x1fc], R0, 0x1, P1 ;  /* 0x00007f00040f7a11 */ /* 0x000fe400008f0c00 */
[C---:B------:R-:W-:Y:S02]  /*4fa0*/  IADD3 R0, P2, R3.reuse, R132, RZ ;  /* 0x0000008403007210 */ /* 0x040fe40007f5e0ff */
[----:B------:R-:W3:Y:S01]  /*4fb0*/  LDL R132, [R1+0x3c] ;  /* 0x00003c0001847983 */ /* 0x000ee20000100800 */
[----:B------:R-:W-:Y:S02]  /*4fc0*/  IADD3.X R28, R2, R28, RZ, P0, !PT ;  /* 0x0000001c021c7210 */ /* 0x000fe400007fe4ff */
[C---:B------:R-:W-:Y:S02]  /*4fd0*/  LEA R30, P0, R6.reuse, c[0x0][0x1f8], 0x1 ;  /* 0x00007e00061e7a11 */ /* 0x040fe400078008ff */
[C---:B------:R-:W-:Y:S02]  /*4fe0*/  IADD3 R4, P1, R3.reuse, R35, RZ ;  /* 0x0000002303047210 */ /* 0x040fe40007f3e0ff */
[----:B------:R-:W-:Y:S02]  /*4ff0*/  LEA.HI.X R31, R6, c[0x0][0x1fc], R28, 0x1, P0 ;  /* 0x00007f00061f7a11 */ /* 0x000fe400000f0c1c */
[----:B------:R-:W-:Y:S02]  /*5000*/  IADD3.X R6, R2, R29, RZ, P2, !PT ;  /* 0x0000001d02067210 */ /* 0x000fe400017fe4ff */
[----:B------:R-:W-:Y:S02]  /*5010*/  LEA R28, P2, R0, c[0x0][0x1f8], 0x1 ;  /* 0x00007e00001c7a11 */ /* 0x000fe400078408ff */
[----:B------:R-:W-:Y:S02]  /*5020*/  IADD3.X R7, R2, R32, RZ, P1, !PT ;  /* 0x0000002002077210 */ /* 0x000fe40000ffe4ff */
[----:B------:R-:W-:Y:S02]  /*5030*/  LEA.HI.X R29, R0, c[0x0][0x1fc], R6, 0x1, P2 ;  /* 0x00007f00001d7a11 */ /* 0x000fe400010f0c06 */
[----:B------:R-:W4:Y:S01]  /*5040*/  LDL R0, [R1+0x4] ;  /* 0x0000040001007983 */ /* 0x000f220000100800 */
[C---:B------:R-:W-:Y:S02]  /*5050*/  LEA R32, P1, R4.reuse, c[0x0][0x1f8], 0x1 ;  /* 0x00007e0004207a11 */ /* 0x040fe400078208ff */
[----:B------:R-:W-:Y:S02]  /*5060*/  IADD3 R3, P0, R3, R33, RZ ;  /* 0x0000002103037210 */ /* 0x000fe40007f1e0ff */
[----:B------:R-:W-:Y:S02]  /*5070*/  LEA.HI.X R33, R4, c[0x0][0x1fc], R7, 0x1, P1 ;  /* 0x00007f0004217a11 */ /* 0x000fe400008f0c07 */
[----:B------:R-:W-:Y:S02]  /*5080*/  IADD3.X R5, R2, R34, RZ, P0, !PT ;  /* 0x0000002202057210 */ /* 0x000fe400007fe4ff */
[----:B------:R-:W-:Y:S02]  /*5090*/  MOV R6, R32 ;  /* 0x0000002000067202 */ /* 0x000fe40000000f00 */
[----:B------:R-:W-:Y:S02]  /*50a0*/  MOV R7, R33 ;  /* 0x0000002100077202 */ /* 0x000fe40000000f00 */
[----:B------:R-:W1:Y:S01]  /*50b0*/  LDSM.16.M88.4 R32, [R248+0x11900] ;  /* 0x01190000f820783b */ /* 0x000e620000000200 */
[C---:B------:R-:W-:Y:S04]  /*50c0*/  LEA R2, P0, R3.reuse, c[0x0][0x1f8], 0x1 ;  /* 0x00007e0003027a11 */ /* 0x040fe800078008ff */
[----:B------:R-:W-:Y:S02]  /*50d0*/  LEA.HI.X R3, R3, c[0x0][0x1fc], R5, 0x1, P0 ;  /* 0x00007f0003037a11 */ /* 0x000fe400000f0c05 */
[C---:B------:R-:W-:Y:S02]  /*50e0*/  ISETP.GT.AND P0, PT, R130.reuse, RZ, PT ;  /* 0x000000ff8200720c */ /* 0x040fe40003f04270 */
[----:B------:R-:W-:Y:S01]  /*50f0*/  IADD3 R130, R130, -0x1, RZ ;  /* 0xffffffff82827810 */ /* 0x000fe20007ffe0ff */
[----:B---3--:R3:W1:Y:S05]  /*5100*/  LDSM.16.M88.4 R188, [R132] ;  /* 0x0000000084bc783b */ /* 0x00866a0000000200 */
[----:B------:R-:W-:Y:S01]  /*5110*/  @!PT LDS RZ, [RZ] ;  /* 0x00000000fffff984 */ /* 0x000fe20000000800 */
[----:B------:R-:W-:Y:S01]  /*5120*/  @!PT LDS RZ, [RZ] ;  /* 0x00000000fffff984 */ /* 0x000fe20000000800 */
[----:B------:R-:W-:Y:S01]  /*5130*/  @!PT LDS RZ, [RZ] ;  /* 0x00000000fffff984 */ /* 0x000fe20000000800 */
[----:B------:R2:W-:Y:S05]  /*5140*/  LDGSTS.E.BYPASS.LTC128B.128 [R131+0x100], [R22.64], !P6 ;  /* 0x0010000016837fae */ /* 0x0005ea000f101d48 */
[----:B------:R1:W-:Y:S05]  /*5150*/  LDGSTS.E.BYPASS.LTC128B.128 [R131+0x2100], [R20.64], !P5 ;  /* 0x0210000014837fae */ /* 0x0003ea000e901d48 */
[----:B------:R1:W-:Y:S05]  /*5160*/  LDGSTS.E.BYPASS.LTC128B.128 [R131+0x4100], [R12.64], !P4 ;  /* 0x041000000c837fae */ /* 0x0003ea000e101d48 */
[----:B------:R1:W-:Y:S05]  /*5170*/  LDGSTS.E.BYPASS.LTC128B.128 [R131+0x6100], [R14.64], !P3 ;  /* 0x061000000e837fae */ /* 0x0003ea000d901d48 */
[----:B------:R1:W-:Y:S05]  /*5180*/  LDGSTS.E.BYPASS.LTC128B.128 [R131+0x1100], [R30.64], !P6 ;  /* 0x011000001e837fae */ /* 0x0003ea000f101d48 */
[----:B------:R4:W-:Y:S01]  /*5190*/  LDGSTS.E.BYPASS.LTC128B.128 [R131+0x3100], [R28.64], !P5 ;  /* 0x031000001c837fae */ /* 0x0009e2000e901d48 */
[----:B--2---:R-:W-:Y:S02]  /*51a0*/  MOV R22, R6 ;  /* 0x0000000600167202 */ /* 0x004fe40000000f00 */
[----:B------:R-:W-:Y:S02]  /*51b0*/  MOV R23, R7 ;  /* 0x0000000700177202 */ /* 0x000fe40000000f00 */
[----:B---3--:R-:W2:Y:S01]  /*51c0*/  LDL R132, [R1+0x2c] ;  /* 0x00002c0001847983 */ /* 0x008ea20000100800 */
[C---:B-----5:R-:W-:Y:S04]  /*51d0*/  HMMA.16816.F32 R4, R172.reuse, R8, RZ ;  /* 0x00000008ac04723c */ /* 0x060fe800000018ff */
[----:B------:R3:W-:Y:S04]  /*51e0*/  LDGSTS.E.BYPASS.LTC128B.128 [R131+0x5100], [R22.64], !P4 ;  /* 0x0510000016837fae */ /* 0x0007e8000e101d48 */
[C---:B------:R-:W-:Y:S01]  /*51f0*/  HMMA.16816.F32 R8, R172.reuse, R10, RZ ;  /* 0x0000000aac08723c */ /* 0x040fe200000018ff */
[----:B------:R4:W-:Y:S05]  /*5200*/  LDGSTS.E.BYPASS.LTC128B.128 [R131+0x7100], [R2.64], !P3 ;  /* 0x0710000002837fae */ /* 0x0009ea000d901d48 */
[----:B------:R-:W0:Y:S02]  /*5210*/  LDGDEPBAR ;  /* 0x00000000000079af */ /* 0x000e240000000000 */
[C---:B-1----:R-:W-:Y:S08]  /*5220*/  HMMA.16816.F32 R12, R172.reuse, R16, RZ ;  /* 0x00000010ac0c723c */ /* 0x042ff000000018ff */
[C---:B------:R-:W-:Y:S08]  /*5230*/  HMMA.16816.F32 R16, R172.reuse, R18, RZ ;  /* 0x00000012ac10723c */ /* 0x040ff000000018ff */
[C---:B---3--:R-:W-:Y:S01]  /*5240*/  HMMA.16816.F32 R20, R172.reuse, R24, RZ ;  /* 0x00000018ac14723c */ /* 0x048fe200000018ff */
[----:B----4-:R-:W3:Y:S07]  /*5250*/  LDL R2, [R1+0x38] ;  /* 0x0000380001027983 */ /* 0x010eee0000100800 */
[C---:B------:R-:W-:Y:S01]  /*5260*/  HMMA.16816.F32 R24, R172.reuse, R26, RZ ;  /* 0x0000001aac18723c */ /* 0x040fe200000018ff */
[----:B------:R-:W4:Y:S05]  /*5270*/  LDL R3, [R1+0x34] ;  /* 0x0000340001037983 */ /* 0x000f2a0000100800 */
[----:B------:R-:W-:Y:S02]  /*5280*/  STL [R1+0xd8], R172 ;  /* 0x0000d8ac01007387 */ /* 0x000fe40000100800 */
[C---:B------:R-:W-:Y:S03]  /*5290*/  HMMA.16816.F32 R28, R172.reuse, R32, RZ ;  /* 0x00000020ac1c723c */ /* 0x040fe600000018ff */
[----:B------:R-:W-:Y:S05]  /*52a0*/  STL [R1+0xd4], R173 ;  /* 0x0000d4ad01007387 */ /* 0x000fea0000100800 */
[----:B------:R-:W-:Y:S01]  /*52b0*/  HMMA.16816.F32 R32, R172, R34, RZ ;  /* 0x00000022ac20723c */ /* 0x000fe200000018ff */
[----:B------:R-:W-:Y:S05]  /*52c0*/  STL [R1+0xd0], R174 ;  /* 0x0000d0ae01007387 */ /* 0x000fea0000100800 */
[----:B------:R-:W-:Y:S02]  /*52d0*/  STL [R1+0xcc], R175 ;  /* 0x0000ccaf01007387 */ /* 0x000fe40000100800 */
[C---:B------:R-:W-:Y:S03]  /*52e0*/  HMMA.16816.F32 R4, R176.reuse, R136, R4 ;  /* 0x00000088b004723c */ /* 0x040fe60000001804 */
[----:B------:R-:W-:Y:S05]  /*52f0*/  STL [R1+0xe8], R176 ;  /* 0x0000e8b001007387 */ /* 0x000fea0000100800 */
[C---:B------:R-:W-:Y:S01]  /*5300*/  HMMA.16816.F32 R8, R176.reuse, R138, R8 ;  /* 0x0000008ab008723c */ /* 0x040fe20000001808 */
[----:B------:R-:W1:Y:S05]  /*5310*/  LDSM.16.M88.4 R136, [R0+0x10100] ;  /* 0x010100000088783b */ /* 0x000e6a0000000200 */
        /* <DEDUP_REMOVED lines=9> */
[----:B------:R-:W-:Y:S05]  /*53b0*/  LDSM.16.M88.4 R184, [R0+0x11900] ;  /* 0x0119000000b8783b */ /* 0x000fea0000000200 */
[----:B------:R-:W-:Y:S02]  /*53c0*/  STL [R1+0xf4], R193 ;  /* 0x0000f4c101007387 */ /* 0x000fe40000100800 */
[C---:B------:R-:W-:Y:S03]  /*53d0*/  HMMA.16816.F32 R28, R176.reuse, R188, R28 ;  /* 0x000000bcb01c723c */ /* 0x040fe6000000181c */
[----:B------:R-:W-:Y:S05]  /*53e0*/  STL [R1+0xf0], R194 ;  /* 0x0000f0c201007387 */ /* 0x000fea0000100800 */
[----:B------:R-:W-:Y:S01]  /*53f0*/  HMMA.16816.F32 R32, R176, R190, R32 ;  /* 0x000000beb020723c */ /* 0x000fe20000001820 */
[----:B------:R-:W-:Y:S05]  /*5400*/  STL [R1+0xec], R195 ;  /* 0x0000ecc301007387 */ /* 0x000fea0000100800 */
[----:B------:R-:W-:Y:S02]  /*5410*/  STL [R1+0x108], R196 ;  /* 0x000108c401007387 */ /* 0x000fe40000100800 */
[C---:B-1----:R-:W-:Y:S03]  /*5420*/  HMMA.16816.F32 R4, R192.reuse, R136, R4 ;  /* 0x00000088c004723c */ /* 0x042fe60000001804 */
[----:B------:R-:W-:Y:S05]  /*5430*/  STL [R1+0x104], R197 ;  /* 0x000104c501007387 */ /* 0x000fea0000100800 */
[C---:B------:R-:W-:Y:S01]  /*5440*/  HMMA.16816.F32 R8, R192.reuse, R138, R8 ;  /* 0x0000008ac008723c */ /* 0x040fe20000001808 */
[----:B------:R-:W1:Y:S05]  /*5450*/  LDSM.16.M88.4 R136, [R0+0x11100] ;  /* 0x011100000088783b */ /* 0x000e6a0000000200 */
[----:B------:R-:W-:Y:S02]  /*5460*/  STL [R1+0x100], R198 ;  /* 0x000100c601007387 */ /* 0x000fe40000100800 */
[C---:B------:R-:W-:Y:S03]  /*5470*/  HMMA.16816.F32 R12, R192.reuse, R180, R12 ;  /* 0x000000b4c00c723c */ /* 0x040fe6000000180c */
[----:B------:R-:W-:Y:S05]  /*5480*/  STL [R1+0xfc], R199 ;  /* 0x0000fcc701007387 */ /* 0x000fea0000100800 */
[C---:B------:R-:W-:Y:S01]  /*5490*/  HMMA.16816.F32 R16, R192.reuse, R182, R16 ;  /* 0x000000b6c010723c */ /* 0x040fe20000001810 */
[----:B------:R-:W1:Y:S05]  /*54a0*/  LDSM.16.M88.4 R180, [R251] ;  /* 0x00000000fbb4783b */ /* 0x000e6a0000000200 */
[----:B------:R-:W-:Y:S05]  /*54b0*/  STL [R1+0x118], R200 ;  /* 0x000118c801007387 */ /* 0x000fea0000100800 */
[----:B------:R-:W-:Y:S05]  /*54c0*/  STL [R1+0x114], R201 ;  /* 0x000114c901007387 */ /* 0x000fea0000100800 */
[----:B------:R-:W-:Y:S05]  /*54d0*/  STL [R1+0x110], R202 ;  /* 0x000110ca01007387 */ /* 0x000fea0000100800 */
[----:B------:R-:W-:Y:S01]  /*54e0*/  STL [R1+0x10c], R203 ;  /* 0x00010ccb01007387 */ /* 0x000fe20000100800 */
[C---:B-1----:R-:W-:Y:S08]  /*54f0*/  HMMA.16816.F32 R20, R192.reuse, R136, R20 ;  /* 0x00000088c014723c */ /* 0x042ff00000001814 */
[C---:B------:R-:W-:Y:S01]  /*5500*/  HMMA.16816.F32 R24, R192.reuse, R138, R24 ;  /* 0x0000008ac018723c */ /* 0x040fe20000001818 */
[----:B------:R-:W1:Y:S07]  /*5510*/  LDSM.16.M88.4 R136, [R251+0x800] ;  /* 0x00080000fb88783b */ /* 0x000e6e0000000200 */
[C---:B------:R-:W-:Y:S08]  /*5520*/  HMMA.16816.F32 R28, R192.reuse, R184, R28 ;  /* 0x000000b8c01c723c */ /* 0x040ff0000000181c */
[----:B------:R-:W-:Y:S01]  /*5530*/  HMMA.16816.F32 R32, R192, R186, R32 ;  /* 0x000000bac020723c */ /* 0x000fe20000001820 */
[----:B------:R-:W1:Y:S07]  /*5540*/  LDSM.16.M88.4 R184, [R251+0x1000] ;  /* 0x00100000fbb8783b */ /* 0x000e6e0000000200 */
[C---:B------:R-:W-:Y:S08]  /*5550*/  HMMA.16816.F32 R4, R196.reuse, R180, R4 ;  /* 0x000000b4c404723c */ /* 0x040ff00000001804 */
[C---:B------:R-:W-:Y:S01]  /*5560*/  HMMA.16816.F32 R8, R196.reuse, R182, R8 ;  /* 0x000000b6c408723c */ /* 0x040fe20000001808 */
[----:B------:R-:W1:Y:S07]  /*5570*/  LDSM.16.M88.4 R180, [R251+0x1800] ;  /* 0x00180000fbb4783b */ /* 0x000e6e0000000200 */
[C---:B-1----:R-:W-:Y:S08]  /*5580*/  HMMA.16816.F32 R12, R196.reuse, R136, R12 ;  /* 0x00000088c40c723c */ /* 0x042ff0000000180c */
[C---:B------:R-:W-:Y:S01]  /*5590*/  HMMA.16816.F32 R16, R196.reuse, R138, R16 ;  /* 0x0000008ac410723c */ /* 0x040fe20000001810 */
[----:B------:R-:W1:Y:S07]  /*55a0*/  LDSM.16.M88.4 R136, [R248+0x12100] ;  /* 0x01210000f888783b */ /* 0x000e6e0000000200 */
[C---:B------:R-:W-:Y:S08]  /*55b0*/  HMMA.16816.F32 R20, R196.reuse, R184, R20 ;  /* 0x000000b8c414723c */ /* 0x040ff00000001814 */
[C---:B------:R-:W-:Y:S01]  /*55c0*/  HMMA.16816.F32 R24, R196.reuse, R186, R24 ;  /* 0x000000bac418723c */ /* 0x040fe20000001818 */
[----:B------:R-:W2:Y:S07]  /*55d0*/  LDSM.16.M88.4 R184, [R248+0x12900] ;  /* 0x01290000f8b8783b */ /* 0x000eae0000000200 */
[C---:B------:R-:W-:Y:S08]  /*55e0*/  HMMA.16816.F32 R28, R196.reuse, R180, R28 ;  /* 0x000000b4c41c723c */ /* 0x040ff0000000181c */
[----:B------:R-:W-:Y:S01]  /*55f0*/  HMMA.16816.F32 R32, R196, R182, R32 ;  /* 0x000000b6c420723c */ /* 0x000fe20000001820 */
[----:B------:R-:W2:Y:S07]  /*5600*/  LDSM.16.M88.4 R180, [R248+0x13100] ;  /* 0x01310000f8b4783b */ /* 0x000eae0000000200 */
[C---:B-1----:R-:W-:Y:S08]  /*5610*/  HMMA.16816.F32 R4, R200.reuse, R136, R4 ;  /* 0x00000088c804723c */ /* 0x042ff00000001804 */
[C---:B------:R-:W-:Y:S01]  /*5620*/  HMMA.16816.F32 R8, R200.reuse, R138, R8 ;  /* 0x0000008ac808723c */ /* 0x040fe20000001808 */
[----:B------:R-:W1:Y:S07]  /*5630*/  LDSM.16.M88.4 R136, [R248+0x13900] ;  /* 0x01390000f888783b */ /* 0x000e6e0000000200 */
[C---:B--2---:R-:W-:Y:S08]  /*5640*/  HMMA.16816.F32 R12, R200.reuse, R184, R12 ;  /* 0x000000b8c80c723c */ /* 0x044ff0000000180c */
[C---:B------:R-:W-:Y:S08]  /*5650*/  HMMA.16816.F32 R16, R200.reuse, R186, R16 ;  /* 0x000000bac810723c */ /* 0x040ff00000001810 */
[C---:B------:R-:W-:Y:S08]  /*5660*/  HMMA.16816.F32 R20, R200.reuse, R180, R20 ;  /* 0x000000b4c814723c */ /* 0x040ff00000001814 */
[C---:B------:R-:W-:Y:S08]  /*5670*/  HMMA.16816.F32 R24, R200.reuse, R182, R24 ;  /* 0x000000b6c818723c */ /* 0x040ff00000001818 */
[C---:B-1----:R-:W-:Y:S08]  /*5680*/  HMMA.16816.F32 R28, R200.reuse, R136, R28 ;  /* 0x00000088c81c723c */ /* 0x042ff0000000181c */
[----:B------:R-:W-:Y:S01]  /*5690*/  HMMA.16816.F32 R32, R200, R138, R32 ;  /* 0x0000008ac820723c */ /* 0x000fe20000001820 */
[----:B------:R1:W-:Y:S05]  /*56a0*/  LDSM.16.M88.4 R136, [R135] ;  /* 0x000000008788783b */ /* 0x0003ea0000000200 */
[----:B---3--:R2:W2:Y:S05]  /*56b0*/  LDSM.16.M88.4 R184, [R2] ;  /* 0x0000000002b8783b */ /* 0x0084aa0000000200 */
[----:B----4-:R4:W2:Y:S05]  /*56c0*/  LDSM.16.M88.4 R180, [R3] ;  /* 0x0000000003b4783b */ /* 0x0108aa0000000200 */
[----:B-1----:R-:W3:Y:S05]  /*56d0*/  LDL R135, [R1+0x28] ;  /* 0x0000280001877983 */ /* 0x002eea0000100800 */
[----:B--2---:R-:W3:Y:S05]  /*56e0*/  LDL R2, [R1+0x1c] ;  /* 0x00001c0001027983 */ /* 0x004eea0000100800 */
[----:B----4-:R-:W4:Y:S01]  /*56f0*/  LDL R3, [R1+0x20] ;  /* 0x0000200001037983 */ /* 0x010f220000100800 */
[C---:B------:R-:W-:Y:S08]  /*5700*/  HMMA.16816.F32 R4, R204.reuse, R184, R4 ;  /* 0x000000b8cc04723c */ /* 0x040ff00000001804 */
[C---:B------:R-:W-:Y:S01]  /*5710*/  HMMA.16816.F32 R8, R204.reuse, R186, R8 ;  /* 0x000000bacc08723c */ /* 0x040fe20000001808 */
[----:B------:R1:W1:Y:S07]  /*5720*/  LDSM.16.M88.4 R184, [R132] ;  /* 0x0000000084b8783b */ /* 0x00026e0000000200 */
[C---:B------:R-:W-:Y:S08]  /*5730*/  HMMA.16816.F32 R12, R204.reuse, R180, R12 ;  /* 0x000000b4cc0c723c */ /* 0x040ff0000000180c */
[C---:B------:R-:W-:Y:S01]  /*5740*/  HMMA.16816.F32 R16, R204.reuse, R182, R16 ;  /* 0x000000b6cc10723c */ /* 0x040fe20000001810 */
[----:B------:R-:W1:Y:S07]  /*5750*/  LDSM.16.M88.4 R180, [R0+0x12100] ;  /* 0x0121000000b4783b */ /* 0x000e6e0000000200 */
[C---:B------:R-:W-:Y:S01]  /*5760*/  HMMA.16816.F32 R20, R204.reuse, R136, R20 ;  /* 0x00000088cc14723c */ /* 0x040fe20000001814 */
[----:B-1----:R-:W3:Y:S05]  /*5770*/  LDL R132, [R1+0x24] ;  /* 0x0000240001847983 */ /* 0x002eea0000100800 */
[----:B------:R-:W-:Y:S02]  /*5780*/  STL [R1+0x124], R205 ;  /* 0x000124cd01007387 */ /* 0x000fe40000100800 */
[C---:B------:R-:W-:Y:S03]  /*5790*/  HMMA.16816.F32 R24, R204.reuse, R138, R24 ;  /* 0x0000008acc18723c */ /* 0x040fe60000001818 */
[----:B------:R-:W1:Y:S05]  /*57a0*/  LDSM.16.M88.4 R136, [R0+0x12900] ;  /* 0x012900000088783b */ /* 0x000e6a0000000200 */
[----:B------:R-:W-:Y:S01]  /*57b0*/  STL [R1+0x120], R206 ;  /* 0x000120ce01007387 */ /* 0x000fe20000100800 */
[C---:B------:R-:W-:Y:S04]  /*57c0*/  HMMA.16816.F32 R28, R204.reuse, R184, R28 ;  /* 0x000000b8cc1c723c */ /* 0x040fe8000000181c */
[----:B------:R-:W-:Y:S04]  /*57d0*/  STL [R1+0x11c], R207 ;  /* 0x00011ccf01007387 */ /* 0x000fe80000100800 */
[----:B------:R-:W-:Y:S01]  /*57e0*/  HMMA.16816.F32 R32, R204, R186, R32 ;  /* 0x000000bacc20723c */ /* 0x000fe20000001820 */
[----:B------:R-:W1:Y:S05]  /*57f0*/  LDSM.16.M88.4 R184, [R0+0x13100] ;  /* 0x0131000000b8783b */ /* 0x000e6a0000000200 */
[----:B------:R-:W3:Y:S02]  /*5800*/  LDL R172, [R1+0x6c] ;  /* 0x00006c0001ac7983 */ /* 0x000ee40000100800 */
[C---:B------:R-:W-:Y:S03]  /*5810*/  HMMA.16816.F32 R4, R208.reuse, R180, R4 ;  /* 0x000000b4d004723c */ /* 0x040fe60000001804 */
[----:B------:R-:W3:Y:S05]  /*5820*/  LDL R179, [R1+0x60] ;  /* 0x0000600001b37983 */ /* 0x000eea0000100800 */
[C---:B------:R-:W-:Y:S01]  /*5830*/  HMMA.16816.F32 R8, R208.reuse, R182, R8 ;  /* 0x000000b6d008723c */ /* 0x040fe20000001808 */
[----:B------:R-:W1:Y:S05]  /*5840*/  LDSM.16.M88.4 R180, [R0+0x13900] ;  /* 0x0139000000b4783b */ /* 0x000e6a0000000200 */
[----:B------:R-:W3:Y:S02]  /*5850*/  LDL R174, [R1+0x68] ;  /* 0x0000680001ae7983 */ /* 0x000ee40000100800 */
[C---:B-1----:R-:W-:Y:S03]  /*5860*/  HMMA.16816.F32 R12, R208.reuse, R136, R12 ;  /* 0x00000088d00c723c */ /* 0x042fe6000000180c */
[----:B------:R-:W3:Y:S05]  /*5870*/  LDL R175, [R1+0x5c] ;  /* 0x00005c0001af7983 */ /* 0x000eea0000100800 */
[----:B------:R-:W3:Y:S01]  /*5880*/  LDL R173, [R1+0x58] ;  /* 0x0000580001ad7983 */ /* 0x000ee20000100800 */
[C---:B------:R-:W-:Y:S04]  /*5890*/  HMMA.16816.F32 R16, R208.reuse, R138, R16 ;  /* 0x0000008ad010723c */ /* 0x040fe80000001810 */
[----:B------:R-:W1:Y:S04]  /*58a0*/  LDSM.16.M88.4 R136, [R251+0x2000] ;  /* 0x00200000fb88783b */ /* 0x000e680000000200 */
[C---:B------:R-:W-:Y:S08]  /*58b0*/  HMMA.16816.F32 R20, R208.reuse, R184, R20 ;  /* 0x000000b8d014723c */ /* 0x040ff00000001814 */
[C---:B------:R-:W-:Y:S01]  /*58c0*/  HMMA.16816.F32 R24, R208.reuse, R186, R24 ;  /* 0x000000bad018723c */ /* 0x040fe20000001818 */
[----:B------:R-:W1:Y:S07]  /*58d0*/  LDSM.16.M88.4 R184, [R251+0x2800] ;  /* 0x00280000fbb8783b */ /* 0x000e6e0000000200 */
[C---:B------:R-:W-:Y:S08]  /*58e0*/  HMMA.16816.F32 R28, R208.reuse, R180, R28 ;  /* 0x000000b4d01c723c */ /* 0x040ff0000000181c */
[----:B------:R-:W-:Y:S01]  /*58f0*/  HMMA.16816.F32 R32, R208, R182, R32 ;  /* 0x000000b6d020723c */ /* 0x000fe20000001820 */
[----:B------:R-:W1:Y:S07]  /*5900*/  LDSM.16.M88.4 R180, [R251+0x3000] ;  /* 0x00300000fbb4783b */ /* 0x000e6e0000000200 */
[C---:B-1----:R-:W-:Y:S08]  /*5910*/  HMMA.16816.F32 R4, R212.reuse, R136, R4 ;  /* 0x00000088d404723c */ /* 0x042ff00000001804 */
[C---:B------:R-:W-:Y:S01]  /*5920*/  HMMA.16816.F32 R8, R212.reuse, R138, R8 ;  /* 0x0000008ad408723c */ /* 0x040fe20000001808 */
[----:B------:R-:W1:Y:S07]  /*5930*/  LDSM.16.M88.4 R136, [R251+0x3800] ;  /* 0x00380000fb88783b */ /* 0x000e6e0000000200 */
[C---:B------:R-:W-:Y:S08]  /*5940*/  HMMA.16816.F32 R12, R212.reuse, R184, R12 ;  /* 0x000000b8d40c723c */ /* 0x040ff0000000180c */
[C---:B------:R-:W-:Y:S01]  /*5950*/  HMMA.16816.F32 R16, R212.reuse, R186, R16 ;  /* 0x000000bad410723c */ /* 0x040fe20000001810 */
[----:B------:R-:W1:Y:S07]  /*5960*/  LDSM.16.M88.4 R184, [R248+0x14100] ;  /* 0x01410000f8b8783b */ /* 0x000e6e0000000200 */
[C---:B------:R-:W-:Y:S08]  /*5970*/  HMMA.16816.F32 R20, R212.reuse, R180, R20 ;  /* 0x000000b4d414723c */ /* 0x040ff00000001814 */
[C---:B------:R-:W-:Y:S01]  /*5980*/  HMMA.16816.F32 R24, R212.reuse, R182, R24 ;  /* 0x000000b6d418723c */ /* 0x040fe20000001818 */
[----:B------:R-:W1:Y:S07]  /*5990*/  LDSM.16.M88.4 R180, [R248+0x14900] ;  /* 0x01490000f8b4783b */ /* 0x000e6e0000000200 */
[C---:B-1----:R-:W-:Y:S08]  /*59a0*/  HMMA.16816.F32 R28, R212.reuse, R136, R28 ;  /* 0x00000088d41c723c */ /* 0x042ff0000000181c */
[----:B------:R-:W-:Y:S01]  /*59b0*/  HMMA.16816.F32 R32, R212, R138, R32 ;  /* 0x0000008ad420723c */ /* 0x000fe20000001820 */
[----:B------:R-:W1:Y:S07]  /*59c0*/  LDSM.16.M88.4 R136, [R248+0x15100] ;  /* 0x01510000f888783b */ /* 0x000e6e0000000200 */
[C---:B------:R-:W-:Y:S08]  /*59d0*/  HMMA.16816.F32 R4, R216.reuse, R184, R4 ;  /* 0x000000b8d804723c */ /* 0x040ff00000001804 */
[C---:B------:R-:W-:Y:S01]  /*59e0*/  HMMA.16816.F32 R8, R216.reuse, R186, R8 ;  /* 0x000000bad808723c */ /* 0x040fe20000001808 */
[----:B------:R-:W1:Y:S07]  /*59f0*/  LDSM.16.M88.4 R184, [R248+0x15900] ;  /* 0x01590000f8b8783b */ /* 0x000e6e0000000200 */
[C---:B------:R-:W-:Y:S08]  /*5a00*/  HMMA.16816.F32 R12, R216.reuse, R180, R12 ;  /* 0x000000b4d80c723c */ /* 0x040ff0000000180c */
[C---:B------:R-:W-:Y:S08]  /*5a10*/  HMMA.16816.F32 R16, R216.reuse, R182, R16 ;  /* 0x000000b6d810723c */ /* 0x040ff00000001810 */
[C---:B-1----:R-:W-:Y:S08]  /*5a20*/  HMMA.16816.F32 R20, R216.reuse, R136, R20 ;  /* 0x00000088d814723c */ /* 0x042ff00000001814 */
[C---:B------:R-:W-:Y:S08]  /*5a30*/  HMMA.16816.F32 R24, R216.reuse, R138, R24 ;  /* 0x0000008ad818723c */ /* 0x040ff00000001818 */
[C---:B------:R-:W-:Y:S08]  /*5a40*/  HMMA.16816.F32 R28, R216.reuse, R184, R28 ;  /* 0x000000b8d81c723c */ /* 0x040ff0000000181c */
[----:B------:R-:W-:Y:S01]  /*5a50*/  HMMA.16816.F32 R32, R216, R186, R32 ;  /* 0x000000bad820723c */ /* 0x000fe20000001820 */
[----:B---3--:R1:W3:Y:S05]  /*5a60*/  LDSM.16.M88.4 R180, [R135] ;  /* 0x0000000087b4783b */ /* 0x0082ea0000000200 */
[----:B----4-:R4:W-:Y:S05]  /*5a70*/  LDSM.16.M88.4 R184, [R3] ;  /* 0x0000000003b8783b */ /* 0x0109ea0000000200 */
[----:B-1----:R-:W2:Y:S05]  /*5a80*/  LDL R135, [R1+0x18] ;  /* 0x0000180001877983 */ /* 0x002eaa0000100800 */
[----:B----4-:R-:W4:Y:S01]  /*5a90*/  LDL R3, [R1+0x10] ;  /* 0x0000100001037983 */ /* 0x010f220000100800 */
[C---:B---3--:R-:W-:Y:S08]  /*5aa0*/  HMMA.16816.F32 R4, R220.reuse, R180, R4 ;  /* 0x000000b4dc04723c */ /* 0x048ff00000001804 */
[C---:B------:R-:W-:Y:S01]  /*5ab0*/  HMMA.16816.F32 R8, R220.reuse, R182, R8 ;  /* 0x000000b6dc08723c */ /* 0x040fe20000001808 */
[----:B------:R1:W-:Y:S05]  /*5ac0*/  LDSM.16.M88.4 R180, [R2] ;  /* 0x0000000002b4783b */ /* 0x0003ea0000000200 */
[----:B------:R3:W3:Y:S05]  /*5ad0*/  LDSM.16.M88.4 R136, [R132] ;  /* 0x000000008488783b */ /* 0x0006ea0000000200 */
[----:B-1----:R-:W4:Y:S05]  /*5ae0*/  LDL R2, [R1+0xc] ;  /* 0x00000c0001027983 */ /* 0x002f2a0000100800 */
[----:B---3--:R-:W3:Y:S01]  /*5af0*/  LDL R132, [R1+0x14] ;  /* 0x0000140001847983 */ /* 0x008ee20000100800 */
[C---:B------:R-:W-:Y:S08]  /*5b00*/  HMMA.16816.F32 R12, R220.reuse, R136, R12 ;  /* 0x00000088dc0c723c */ /* 0x040ff0000000180c */
[C---:B------:R-:W-:Y:S01]  /*5b10*/  HMMA.16816.F32 R16, R220.reuse, R138, R16 ;  /* 0x0000008adc10723c */ /* 0x040fe20000001810 */
[----:B------:R-:W1:Y:S07]  /*5b20*/  LDSM.16.M88.4 R136, [R0+0x14100] ;  /* 0x014100000088783b */ /* 0x000e6e0000000200 */
        /* <DEDUP_REMOVED lines=32> */
[----:B------:R-:W2:Y:S07]  /*5d30*/  LDSM.16.M88.4 R180, [R248+0x17900] ;  /* 0x01790000f8b4783b */ /* 0x000eae0000000200 */
[C---:B-1----:R-:W-:Y:S08]  /*5d40*/  HMMA.16816.F32 R12, R232.reuse, R136, R12 ;  /* 0x00000088e80c723c */ /* 0x042ff0000000180c */
[C---:B------:R-:W-:Y:S08]  /*5d50*/  HMMA.16816.F32 R16, R232.reuse, R138, R16 ;  /* 0x0000008ae810723c */ /* 0x040ff00000001810 */
[C---:B------:R-:W-:Y:S08]  /*5d60*/  HMMA.16816.F32 R20, R232.reuse, R184, R20 ;  /* 0x000000b8e814723c */ /* 0x040ff00000001814 */
[C---:B------:R-:W-:Y:S08]  /*5d70*/  HMMA.16816.F32 R24, R232.reuse, R186, R24 ;  /* 0x000000bae818723c */ /* 0x040ff00000001818 */
[C---:B--2---:R-:W-:Y:S01]  /*5d80*/  HMMA.16816.F32 R28, R232.reuse, R180, R28 ;  /* 0x000000b4e81c723c */ /* 0x044fe2000000181c */
[----:B------:R-:W1:Y:S07]  /*5d90*/  LDSM.16.M88.4 R136, [R135] ;  /* 0x000000008788783b */ /* 0x000e6e0000000200 */
[----:B------:R-:W-:Y:S01]  /*5da0*/  HMMA.16816.F32 R32, R232, R182, R32 ;  /* 0x000000b6e820723c */ /* 0x000fe20000001820 */
[----:B----4-:R-:W-:Y:S07]  /*5db0*/  LDSM.16.M88.4 R180, [R3] ;  /* 0x0000000003b4783b */ /* 0x010fee0000000200 */
[C---:B-1----:R-:W-:Y:S08]  /*5dc0*/  HMMA.16816.F32 R4, R236.reuse, R136, R4 ;  /* 0x00000088ec04723c */ /* 0x042ff00000001804 */
[C---:B------:R-:W-:Y:S01]  /*5dd0*/  HMMA.16816.F32 R8, R236.reuse, R138, R8 ;  /* 0x0000008aec08723c */ /* 0x040fe20000001808 */
[----:B------:R-:W-:Y:S05]  /*5de0*/  LDSM.16.M88.4 R136, [R2] ;  /* 0x000000000288783b */ /* 0x000fea0000000200 */
[----:B---3--:R-:W1:Y:S02]  /*5df0*/  LDSM.16.M88.4 R184, [R132] ;  /* 0x0000000084b8783b */ /* 0x008e640000000200 */
        /* <DEDUP_REMOVED lines=8> */
[----:B------:R-:W3:Y:S07]  /*5e80*/  LDSM.16.M88.4 R136, [R0+0x17100] ;  /* 0x017100000088783b */ /* 0x000eee0000000200 */
[C---:B-1----:R-:W-:Y:S08]  /*5e90*/  HMMA.16816.F32 R4, R240.reuse, R184, R4 ;  /* 0x000000b8f004723c */ /* 0x042ff00000001804 */
[C---:B------:R-:W-:Y:S01]  /*5ea0*/  HMMA.16816.F32 R8, R240.reuse, R186, R8 ;  /* 0x000000baf008723c */ /* 0x040fe20000001808 */
[----:B------:R-:W1:Y:S07]  /*5eb0*/  LDSM.16.M88.4 R184, [R0+0x17900] ;  /* 0x0179000000b8783b */ /* 0x000e6e0000000200 */
[C---:B--2---:R-:W-:Y:S08]  /*5ec0*/  HMMA.16816.F32 R12, R240.reuse, R180, R12 ;  /* 0x000000b4f00c723c */ /* 0x044ff0000000180c */
[C---:B------:R-:W-:Y:S01]  /*5ed0*/  HMMA.16816.F32 R16, R240.reuse, R182, R16 ;  /* 0x000000b6f010723c */ /* 0x040fe20000001810 */
[----:B------:R-:W2:Y:S07]  /*5ee0*/  LDSM.16.M88.4 R180, [R251+0x6000] ;  /* 0x00600000fbb4783b */ /* 0x000eae0000000200 */
[C---:B---3--:R-:W-:Y:S08]  /*5ef0*/  HMMA.16816.F32 R20, R240.reuse, R136, R20 ;  /* 0x00000088f014723c */ /* 0x048ff00000001814 */
[C---:B------:R-:W-:Y:S01]  /*5f00*/  HMMA.16816.F32 R24, R240.reuse, R138, R24 ;  /* 0x0000008af018723c */ /* 0x040fe20000001818 */
[----:B------:R-:W3:Y:S07]  /*5f10*/  LDSM.16.M88.4 R136, [R251+0x6800] ;  /* 0x00680000fb88783b */ /* 0x000eee0000000200 */
[C---:B-1----:R-:W-:Y:S08]  /*5f20*/  HMMA.16816.F32 R28, R240.reuse, R184, R28 ;  /* 0x000000b8f01c723c */ /* 0x042ff0000000181c */
[----:B------:R-:W-:Y:S08]  /*5f30*/  HMMA.16816.F32 R32, R240, R186, R32 ;  /* 0x000000baf020723c */ /* 0x000ff00000001820 */
[C---:B--2---:R-:W-:Y:S08]  /*5f40*/  HMMA.16816.F32 R4, R244.reuse, R180, R4 ;  /* 0x000000b4f404723c */ /* 0x044ff00000001804 */
[C---:B------:R-:W-:Y:S08]  /*5f50*/  HMMA.16816.F32 R8, R244.reuse, R182, R8 ;  /* 0x000000b6f408723c */ /* 0x040ff00000001808 */
[C---:B---3--:R-:W-:Y:S08]  /*5f60*/  HMMA.16816.F32 R12, R244.reuse, R136, R12 ;  /* 0x00000088f40c723c */ /* 0x048ff0000000180c */
[C---:B------:R-:W-:Y:S04]  /*5f70*/  HMMA.16816.F32 R16, R244.reuse, R138, R16 ;  /* 0x0000008af410723c */ /* 0x040fe80000001810 */
[----:B------:R-:W-:Y:S02]  /*5f80*/  FMUL.FTZ R4, R4, c[0x0][0x320] ;  /* 0x0000c80004047a20 */ /* 0x000fe40000410000 */
[----:B------:R-:W-:Y:S02]  /*5f90*/  FMUL.FTZ R5, R5, c[0x0][0x320] ;  /* 0x0000c80005057a20 */ /* 0x000fe40000410000 */
[----:B------:R-:W-:Y:S01]  /*5fa0*/  FMUL.FTZ R6, R6, c[0x0][0x320] ;  /* 0x0000c80006067a20 */ /* 0x000fe20000410000 */
[----:B------:R-:W1:Y:S03]  /*5fb0*/  MUFU.TANH R183, R4 ;  /* 0x0000000400b77308 */ /* 0x000e660000002400 */
[----:B------:R-:W-:Y:S02]  /*5fc0*/  FMUL.FTZ R7, R7, c[0x0][0x320] ;  /* 0x0000c80007077a20 */ /* 0x000fe40000410000 */
[----:B------:R-:W-:Y:S02]  /*5fd0*/  FMUL.FTZ R8, R8, c[0x0][0x320] ;  /* 0x0000c80008087a20 */ /* 0x000fe40000410000 */
[----:B------:R-:W-:Y:S02]  /*5fe0*/  FMUL.FTZ R9, R9, c[0x0][0x320] ;  /* 0x0000c80009097a20 */ /* 0x000fe40000410000 */
[----:B------:R-:W-:Y:S01]  /*5ff0*/  FMUL.FTZ R10, R10, c[0x0][0x320] ;  /* 0x0000c8000a0a7a20 */ /* 0x000fe20000410000 */
[----:B------:R-:W2:Y:S01]  /*6000*/  MUFU.TANH R182, R5 ;  /* 0x0000000500b67308 */ /* 0x000ea20000002400 */
[----:B------:R-:W-:Y:S02]  /*6010*/  FMUL.FTZ R11, R11, c[0x0][0x320] ;  /* 0x0000c8000b0b7a20 */ /* 0x000fe40000410000 */
[----:B------:R-:W-:Y:S02]  /*6020*/  FMUL.FTZ R12, R12, c[0x0][0x320] ;  /* 0x0000c8000c0c7a20 */ /* 0x000fe40000410000 */
[----:B------:R-:W-:Y:S02]  /*6030*/  FMUL.FTZ R18, R18, c[0x0][0x320] ;  /* 0x0000c80012127a20 */ /* 0x000fe40000410000 */
[----:B------:R-:W-:Y:S02]  /*6040*/  FMUL.FTZ R19, R19, c[0x0][0x320] ;  /* 0x0000c80013137a20 */ /* 0x000fe40000410000 */
[----:B------:R-:W-:Y:S01]  /*6050*/  FMUL.FTZ R17, R17, c[0x0][0x320] ;  /* 0x0000c80011117a20 */ /* 0x000fe20000410000 */
[----:B------:R-:W3:Y:S01]  /*6060*/  MUFU.TANH R186, R6 ;  /* 0x0000000600ba7308 */ /* 0x000ee20000002400 */
[----:B------:R-:W-:Y:S02]  /*6070*/  FMUL.FTZ R13, R13, c[0x0][0x320] ;  /* 0x0000c8000d0d7a20 */ /* 0x000fe40000410000 */
[----:B------:R-:W-:Y:S01]  /*6080*/  FMUL.FTZ R16, R16, c[0x0][0x320] ;  /* 0x0000c80010107a20 */ /* 0x000fe20000410000 */
[----:B-1----:R-:W-:Y:S01]  /*6090*/  FMNMX.FTZ R0, R183, R133, !PT ;  /* 0x00000085b7007209 */ /* 0x002fe20007810000 */
[----:B------:R-:W-:Y:S02]  /*60a0*/  FMUL.FTZ R14, R14, c[0x0][0x320] ;  /* 0x0000c8000e0e7a20 */ /* 0x000fe40000410000 */
[----:B------:R-:W-:Y:S03]  /*60b0*/  FMUL.FTZ R15, R15, c[0x0][0x320] ;  /* 0x0000c8000f0f7a20 */ /* 0x000fe60000410000 */
[----:B------:R1:W4:Y:S01]  /*60c0*/  MUFU.TANH R187, R7 ;  /* 0x0000000700bb7308 */ /* 0x0003220000002400 */
[----:B--2---:R-:W-:Y:S09]  /*60d0*/  FMNMX.FTZ R0, R182, R0, !PT ;  /* 0x00000000b6007209 */ /* 0x004ff20007810000 */
[----:B------:R-:W-:Y:S01]  /*60e0*/  MUFU.TANH R206, R18 ;  /* 0x0000001200ce7308 */ /* 0x000fe20000002400 */
[----:B---3--:R-:W-:Y:S09]  /*60f0*/  FMNMX.FTZ R2, R186, R134, !PT ;  /* 0x00000086ba027209 */ /* 0x008ff20007810000 */
[----:B------:R2:W-:Y:S01]  /*6100*/  MUFU.TANH R207, R19 ;  /* 0x0000001300cf7308 */ /* 0x0005e20000002400 */
[----:B-1----:R-:W1:Y:S01]  /*6110*/  LDSM.16.M88.4 R4, [R251+0x7000] ;  /* 0x00700000fb04783b */ /* 0x002e620000000200 */
[----:B----4-:R-:W-:Y:S08]  /*6120*/  FMNMX.FTZ R2, R187, R2, !PT ;  /* 0x00000002bb027209 */ /* 0x010ff00007810000 */
[----:B------:R-:W-:Y:S10]  /*6130*/  MUFU.TANH R205, R15 ;  /* 0x0000000f00cd7308 */ /* 0x000ff40000002400 */
[----:B------:R3:W-:Y:S01]  /*6140*/  MUFU.TANH R139, R17 ;  /* 0x00000011008b7308 */ /* 0x0007e20000002400 */
[----:B--2---:R-:W2:Y:S09]  /*6150*/  LDL.64 R18, [R1+0x90] ;  /* 0x0000900001127983 */ /* 0x004eb20000100a00 */
[----:B------:R-:W4:Y:S10]  /*6160*/  MUFU.TANH R181, R8 ;  /* 0x0000000800b57308 */ /* 0x000f340000002400 */
[----:B------:R-:W4:Y:S01]  /*6170*/  MUFU.TANH R180, R9 ;  /* 0x0000000900b47308 */ /* 0x000f220000002400 */
[C---:B-1----:R-:W-:Y:S01]  /*6180*/  HMMA.16816.F32 R20, R244.reuse, R4, R20 ;  /* 0x00000004f414723c */ /* 0x042fe20000001814 */
[----:B---3--:R-:W3:Y:S08]  /*6190*/  LDL R17, [R1+0x64] ;  /* 0x0000640001117983 */ /* 0x008ef00000100800 */
[----:B------:R-:W1:Y:S03]  /*61a0*/  MUFU.TANH R184, R10 ;  /* 0x0000000a00b87308 */ /* 0x000e660000002400 */
[----:B------:R-:W-:Y:S01]  /*61b0*/  @P0 IMAD.WIDE.U32 R4, R130, c[0x0][0x1e0], RZ ;  /* 0x0000780082040a25 */ /* 0x000fe200078e00ff */
[C---:B------:R-:W-:Y:S03]  /*61c0*/  HMMA.16816.F32 R24, R244.reuse, R6, R24 ;  /* 0x00000006f418723c */ /* 0x040fe60000001818 */
[----:B----4-:R-:W-:Y:S03]  /*61d0*/  FMNMX.FTZ R0, R181, R0, !PT ;  /* 0x00000000b5007209 */ /* 0x010fe60007810000 */
[----:B------:R4:W4:Y:S01]  /*61e0*/  MUFU.TANH R185, R11 ;  /* 0x0000000b00b97308 */ /* 0x0009220000002400 */
[----:B------:R-:W-:Y:S05]  /*61f0*/  FMNMX.FTZ R0, R180, R0, !PT ;  /* 0x00000000b4007209 */ /* 0x000fea0007810000 */
[----:B------:R-:W-:Y:S02]  /*6200*/  FMUL.FTZ R22, R22, c[0x0][0x320] ;  /* 0x0000c80016167a20 */ /* 0x000fe40000410000 */
[----:B------:R-:W-:Y:S02]  /*6210*/  FMUL.FTZ R23, R23, c[0x0][0x320] ;  /* 0x0000c80017177a20 */ /* 0x000fe40000410000 */
[----:B------:R-:W4:Y:S01]  /*6220*/  MUFU.TANH R190, R12 ;  /* 0x0000000c00be7308 */ /* 0x000f220000002400 */
[----:B------:R-:W-:Y:S02]  /*6230*/  FMUL.FTZ R20, R20, c[0x0][0x320] ;  /* 0x0000c80014147a20 */ /* 0x000fe40000410000 */
[----:B------:R-:W-:Y:S01]  /*6240*/  FMUL.FTZ R21, R21, c[0x0][0x320] ;  /* 0x0000c80015157a20 */ /* 0x000fe20000410000 */
[----:B-1----:R-:W-:Y:S04]  /*6250*/  FMNMX.FTZ R2, R184, R2, !PT ;  /* 0x00000002b8027209 */ /* 0x002fe80007810000 */
[----:B------:R-:W-:Y:S02]  /*6260*/  FMUL.FTZ R24, R24, c[0x0][0x320] ;  /* 0x0000c80018187a20 */ /* 0x000fe40000410000 */
[----:B------:R-:W-:Y:S02]  /*6270*/  FMUL.FTZ R25, R25, c[0x0][0x320] ;  /* 0x0000c80019197a20 */ /* 0x000fe40000410000 */
[----:B------:R-:W-:Y:S01]  /*6280*/  FMUL.FTZ R26, R26, c[0x0][0x320] ;  /* 0x0000c8001a1a7a20 */ /* 0x000fe20000410000 */
[----:B------:R-:W-:Y:S01]  /*6290*/  MUFU.TANH R196, R22 ;  /* 0x0000001600c47308 */ /* 0x000fe20000002400 */
[----:B------:R-:W-:Y:S01]  /*62a0*/  FMUL.FTZ R27, R27, c[0x0][0x320] ;  /* 0x0000c8001b1b7a20 */ /* 0x000fe20000410000 */
[----:B----4-:R-:W1:Y:S01]  /*62b0*/  LDSM.16.M88.4 R8, [R251+0x7800] ;  /* 0x00780000fb08783b */ /* 0x010e620000000200 */
[----:B------:R-:W-:Y:S04]  /*62c0*/  DEPBAR.LE SB0, 0x0 ;  /* 0x000080000000791a */ /* 0x000fe80000000000 */
[----:B------:R-:W-:Y:S03]  /*62d0*/  FMNMX.FTZ R2, R185, R2, !PT ;  /* 0x00000002b9027209 */ /* 0x000fe60007810000 */
[----:B------:R4:W-:Y:S01]  /*62e0*/  MUFU.TANH R197, R23 ;  /* 0x0000001700c57308 */ /* 0x0009e20000002400 */
[----:B------:R-:W-:Y:S01]  /*62f0*/  BAR.SYNC.DEFER_BLOCKING 0x0 ;  /* 0x0000000000007b1d */ /* 0x000fe20000010000 */
[----:B------:R-:W-:Y:S01]  /*6300*/  FMNMX.FTZ R0, R190, R0, !PT ;  /* 0x00000000be007209 */ /* 0x000fe20007810000 */
[C---:B-1----:R-:W-:Y:S04]  /*6310*/  HMMA.16816.F32 R28, R244.reuse, R8, R28 ;  /* 0x00000008f41c723c */ /* 0x042fe8000000181c */
[----:B----4-:R-:W4:Y:S03]  /*6320*/  LDL.64 R22, [R1+0xa0] ;  /* 0x0000a00001167983 */ /* 0x010f260000100a00 */
[----:B------:R-:W1:Y:S02]  /*6330*/  MUFU.TANH R189, R13 ;  /* 0x0000000d00bd7308 */ /* 0x000e640000002400 */
[----:B------:R-:W-:Y:S01]  /*6340*/  STL [R1+0x4c], R130 ;  /* 0x00004c8201007387 */ /* 0x000fe20000100800 */
[----:B------:R-:W-:Y:S07]  /*6350*/  HMMA.16816.F32 R32, R244, R10, R32 ;  /* 0x0000000af420723c */ /* 0x000fee0000001820 */
[----:B------:R-:W1:Y:S10]  /*6360*/  MUFU.TANH R188, R16 ;  /* 0x0000001000bc7308 */ /* 0x000e740000002400 */
[----:B------:R-:W1:Y:S01]  /*6370*/  MUFU.TANH R200, R20 ;  /* 0x0000001400c87308 */ /* 0x000e620000002400 */
[----:B------:R-:W-:Y:S01]  /*6380*/  FMUL.FTZ R28, R28, c[0x0][0x320] ;  /* 0x0000c8001c1c7a20 */ /* 0x000fe20000410000 */
[----:B-1----:R-:W-:Y:S01]  /*6390*/  FMNMX.FTZ R0, R189, R0, !PT ;  /* 0x00000000bd007209 */ /* 0x002fe20007810000 */
[----:B------:R-:W-:Y:S02]  /*63a0*/  FMUL.FTZ R29, R29, c[0x0][0x320] ;  /* 0x0000c8001d1d7a20 */ /* 0x000fe40000410000 */
[----:B------:R-:W-:Y:S02]  /*63b0*/  FMUL.FTZ R30, R30, c[0x0][0x320] ;  /* 0x0000c8001e1e7a20 */ /* 0x000fe40000410000 */
[----:B------:R-:W-:Y:S03]  /*63c0*/  FMUL.FTZ R31, R31, c[0x0][0x320] ;  /* 0x0000c8001f1f7a20 */ /* 0x000fe60000410000 */
[----:B------:R-:W1:Y:S01]  /*63d0*/  MUFU.TANH R201, R21 ;  /* 0x0000001500c97308 */ /* 0x000e620000002400 */
[----:B------:R-:W-:Y:S02]  /*63e0*/  FMUL.FTZ R32, R32, c[0x0][0x320] ;  /* 0x0000c80020207a20 */ /* 0x000fe40000410000 */
[----:B------:R-:W-:Y:S01]  /*63f0*/  FMUL.FTZ R33, R33, c[0x0][0x320] ;  /* 0x0000c80021217a20 */ /* 0x000fe20000410000 */
[----:B------:R-:W-:Y:S01]  /*6400*/  FMNMX.FTZ R0, R188, R0, !PT ;  /* 0x00000000bc007209 */ /* 0x000fe20007810000 */
[----:B------:R-:W-:Y:S03]  /*6410*/  FMUL.FTZ R34, R34, c[0x0][0x320] ;  /* 0x0000c80022227a20 */ /* 0x000fe60000410000 */
[----:B------:R-:W-:Y:S02]  /*6420*/  FMNMX.FTZ R0, R139, R0, !PT ;  /* 0x000000008b007209 */ /* 0x000fe40007810000 */
[----:B------:R-:W1:Y:S02]  /*6430*/  MUFU.TANH R202, R24 ;  /* 0x0000001800ca7308 */ /* 0x000e640000002400 */
[----:B------:R-:W-:Y:S02]  /*6440*/  FMNMX.FTZ R0, R200, R0, !PT ;  /* 0x00000000c8007209 */ /* 0x000fe40007810000 */
[----:B------:R-:W-:Y:S06]  /*6450*/  MOV R20, c[0x0][0x1e0] ;  /* 0x0000780000147a02 */ /* 0x000fec0000000f00 */
[----:B------:R-:W1:Y:S01]  /*6460*/  MUFU.TANH R191, R14 ;  /* 0x0000000e00bf7308 */ /* 0x000e620000002400 */
[----:B------:R-:W-:Y:S02]  /*6470*/  SHF.L.U32 R20, R20, 0x5, RZ ;  /* 0x0000000514147819 */ /* 0x000fe400000006ff */
[----:B-1----:R-:W-:Y:S02]  /*6480*/  FMNMX.FTZ R0, R201, R0, !PT ;  /* 0x00000000c9007209 */ /* 0x002fe40007810000 */
[----:B------:R-:W-:Y:S05]  /*6490*/  MOV R21, 0x5 ;  /* 0x0000000500157802 */ /* 0x000fea0000000f00 */
[----:B------:R-:W1:Y:S01]  /*64a0*/  MUFU.TANH R203, R25 ;  /* 0x0000001900cb7308 */ /* 0x000e620000002400 */
[----:B------:R-:W-:Y:S01]  /*64b0*/  FMNMX.FTZ R3, R202, R0, !PT ;  /* 0x00000000ca037209 */ /* 0x000fe20007810000 */
[----:B------:R-:W-:Y:S08]  /*64c0*/  FMUL.FTZ R0, R35, c[0x0][0x320] ;  /* 0x0000c80023007a20 */ /* 0x000ff00000410000 */
[----:B------:R-:W1:Y:S01]  /*64d0*/  MUFU.TANH R192, R28 ;  /* 0x0000001c00c07308 */ /* 0x000e620000002400 */
[----:B------:R-:W-:Y:S04]  /*64e0*/  FMNMX.FTZ R2, R191, R2, !PT ;  /* 0x00000002bf027209 */ /* 0x000fe80007810000 */
[----:B------:R-:W-:Y:S05]  /*64f0*/  FMNMX.FTZ R2, R205, R2, !PT ;  /* 0x00000002cd027209 */ /* 0x000fea0007810000 */
[----:B------:R1:W-:Y:S01]  /*6500*/  MUFU.TANH R135, R0 ;  /* 0x0000000000877308 */ /* 0x0003e20000002400 */
[----:B------:R-:W-:Y:S02]  /*6510*/  FMNMX.FTZ R2, R206, R2, !PT ;  /* 0x00000002ce027209 */ /* 0x000fe40007810000 */
[----:B-1----:R-:W-:Y:S02]  /*6520*/  FMNMX.FTZ R3, R203, R3, !PT ;  /* 0x00000003cb037209 */ /* 0x002fe40007810000 */
[----:B------:R-:W-:Y:S05]  /*6530*/  FMNMX.FTZ R2, R207, R2, !PT ;  /* 0x00000002cf027209 */ /* 0x000fea0007810000 */
[----:B------:R-:W1:Y:S01]  /*6540*/  MUFU.TANH R198, R26 ;  /* 0x0000001a00c67308 */ /* 0x000e620000002400 */
[----:B------:R-:W-:Y:S02]  /*6550*/  FMNMX.FTZ R2, R196, R2, !PT ;  /* 0x00000002c4027209 */ /* 0x000fe40007810000 */
[----:B------:R-:W-:Y:S07]  /*6560*/  FMNMX.FTZ R3, R192, R3, !PT ;  /* 0x00000003c0037209 */ /* 0x000fee0007810000 */
[----:B------:R-:W1:Y:S01]  /*6570*/  MUFU.TANH R193, R29 ;  /* 0x0000001d00c17308 */ /* 0x000e620000002400 */
[----:B------:R-:W-:Y:S09]  /*6580*/  FMNMX.FTZ R0, R197, R2, !PT ;  /* 0x00000002c5007209 */ /* 0x000ff20007810000 */
[----:B------:R-:W1:Y:S02]  /*6590*/  MUFU.TANH R199, R27 ;  /* 0x0000001b00c77308 */ /* 0x000e640000002400 */
[----:B-1----:R-:W-:Y:S08]  /*65a0*/  FMNMX.FTZ R0, R198, R0, !PT ;  /* 0x00000000c6007209 */ /* 0x002ff00007810000 */
[----:B------:R-:W1:Y:S01]  /*65b0*/  MUFU.TANH R194, R32 ;  /* 0x0000002000c27308 */ /* 0x000e620000002400 */
[----:B------:R-:W-:Y:S09]  /*65c0*/  FMNMX.FTZ R3, R193, R3, !PT ;  /* 0x00000003c1037209 */ /* 0x000ff20007810000 */
[----:B------:R-:W1:Y:S01]  /*65d0*/  MUFU.TANH R176, R30 ;  /* 0x0000001e00b07308 */ /* 0x000e620000002400 */
[----:B------:R-:W-:Y:S09]  /*65e0*/  FMNMX.FTZ R0, R199, R0, !PT ;  /* 0x00000000c7007209 */ /* 0x000ff20007810000 */
[----:B------:R-:W1:Y:S02]  /*65f0*/  MUFU.TANH R195, R33 ;  /* 0x0000002100c37308 */ /* 0x000e640000002400 */
[----:B-1----:R-:W-:Y:S08]  /*6600*/  FMNMX.FTZ R3, R194, R3, !PT ;  /* 0x00000003c2037209 */ /* 0x002ff00007810000 */
[----:B------:R-:W1:Y:S01]  /*6610*/  MUFU.TANH R177, R31 ;  /* 0x0000001f00b17308 */ /* 0x000e620000002400 */
[----:B------:R-:W-:Y:S09]  /*6620*/  FMNMX.FTZ R0, R176, R0, !PT ;  /* 0x00000000b0007209 */ /* 0x000ff20007810000 */
[----:B------:R-:W1:Y:S01]  /*6630*/  MUFU.TANH R136, R34 ;  /* 0x0000002200887308 */ /* 0x000e620000002400 */
[----:B------:R-:W-:Y:S05]  /*6640*/  FMNMX.FTZ R3, R195, R3, !PT ;  /* 0x00000003c3037209 */ /* 0x000fea0007810000 */
[----:B------:R-:W2:Y:S01]  /*6650*/  SHFL.BFLY PT, R132, R3, 0x2, 0x1f ;  /* 0x0c401f0003847f89 */ /* 0x000ea200000e0000 */
[----:B-1----:R-:W-:Y:S04]  /*6660*/  FMNMX.FTZ R0, R177, R0, !PT ;  /* 0x00000000b1007209 */ /* 0x002fe80007810000 */
[----:B------:R-:W-:Y:S04]  /*6670*/  FMNMX.FTZ R0, R136, R0, !PT ;  /* 0x0000000088007209 */ /* 0x000fe80007810000 */
[----:B------:R-:W-:Y:S05]  /*6680*/  FMNMX.FTZ R0, R135, R0, !PT ;  /* 0x0000000087007209 */ /* 0x000fea0007810000 */
[----:B------:R-:W1:Y:S01]  /*6690*/  SHFL.BFLY PT, R2, R0, 0x2, 0x1f ;  /* 0x0c401f0000027f89 */ /* 0x000e6200000e0000 */
[----:B--2---:R-:W-:Y:S02]  /*66a0*/  FMNMX.FTZ R132, R3, R132, !PT ;  /* 0x0000008403847209 */ /* 0x004fe40007810000 */
[----:B------:R-:W-:Y:S03]  /*66b0*/  @P0 SHF.R.S32.HI R3, RZ, 0x1f, R130 ;  /* 0x0000001fff030819 */ /* 0x000fe60000011482 */
[----:B------:R-:W2:Y:S01]  /*66c0*/  SHFL.BFLY PT, R7, R132, 0x1, 0x1f ;  /* 0x0c201f0084077f89 */ /* 0x000ea200000e0000 */
[----:B-1----:R-:W-:Y:S01]  /*66d0*/  FMNMX.FTZ R0, R0, R2, !PT ;  /* 0x0000000200007209 */ /* 0x002fe20007810000 */
[----:B------:R-:W-:Y:S04]  /*66e0*/  @P0 IMAD R2, R3, c[0x0][0x1e0], RZ ;  /* 0x0000780003020a24 */ /* 0x000fe800078e02ff */
[----:B------:R-:W-:Y:S01]  /*66f0*/  @P0 IMAD R2, R130, c[0x0][0x1e4], R2 ;  /* 0x0000790082020a24 */ /* 0x000fe200078e0202 */
[----:B--2---:R-:W-:Y:S01]  /*6700*/  FMNMX.FTZ R132, R132, R7, !PT ;  /* 0x0000000784847209 */ /* 0x004fe20007810000 */
[----:B------:R-:W1:Y:S03]  /*6710*/  SHFL.BFLY PT, R3, R0, 0x1, 0x1f ;  /* 0x0c201f0000037f89 */ /* 0x000e6600000e0000 */
[----:B------:R-:W-:Y:S01]  /*6720*/  @P0 IADD3 R2, R5, R2, RZ ;  /* 0x0000000205020210 */ /* 0x000fe20007ffe0ff */
[----:B------:R-:W-:Y:S01]  /*6730*/  FMUL.FTZ R137, R132, c[0x0][0x2d0] ;  /* 0x0000b40084897a20 */ /* 0x000fe20000410000 */
[C---:B------:R-:W-:Y:S01]  /*6740*/  @P0 SHF.L.U32 R5, R4.reuse, 0x6, RZ ;  /* 0x0000000604050819 */ /* 0x040fe200000006ff */
[----:B------:R-:W2:Y:S01]  /*6750*/  LDL.LU R130, [R1+0x12c] ;  /* 0x00012c0001827983 */ /* 0x000ea20000300800 */
[----:B------:R-:W-:Y:S01]  /*6760*/  @P0 SHF.L.U64.HI R4, R4, 0x6, R2 ;  /* 0x0000000604040819 */ /* 0x000fe20000010202 */
[----:B------:R-:W-:Y:S02]  /*6770*/  FFMA.FTZ R16, R183, c[0x0][0x2d0], -R137 ;  /* 0x0000b400b7107a23 */ /* 0x000fe40000010889 */
[----:B------:R-:W-:Y:S02]  /*6780*/  FADD.FTZ R2, -R132, R133 ;  /* 0x0000008584027221 */ /* 0x000fe40000010100 */
[----:B------:R3:W-:Y:S02]  /*6790*/  MUFU.EX2 R138, R16 ;  /* 0x00000010008a7308 */ /* 0x0007e40000000800 */
[----:B------:R-:W-:Y:S08]  /*67a0*/  FMUL.FTZ R2, R2, c[0x0][0x2d0] ;  /* 0x0000b40002027a20 */ /* 0x000ff00000410000 */
[----:B------:R-:W3:Y:S01]  /*67b0*/  MUFU.EX2 R2, R2 ;  /* 0x0000000200027308 */ /* 0x000ee20000000800 */
[----:B-1----:R-:W-:Y:S05]  /*67c0*/  FMNMX.FTZ R3, R0, R3, !PT ;  /* 0x0000000300037209 */ /* 0x002fea0007810000 */
[C---:B------:R-:W-:Y:S02]  /*67d0*/  FMUL.FTZ R133, R3.reuse, c[0x0][0x2d0] ;  /* 0x0000b40003857a20 */ /* 0x040fe40000410000 */
[----:B------:R-:W-:Y:S02]  /*67e0*/  FADD.FTZ R0, -R3, R134 ;  /* 0x0000008603007221 */ /* 0x000fe40000010100 */
[--C-:B------:R-:W-:Y:S02]  /*67f0*/  FFMA.FTZ R134, R190, c[0x0][0x2d0], -R137.reuse ;  /* 0x0000b400be867a23 */ /* 0x100fe40000010889 */
[----:B------:R-:W-:Y:S02]  /*6800*/  FMUL.FTZ R0, R0, c[0x0][0x2d0] ;  /* 0x0000b40000007a20 */ /* 0x000fe40000410000 */
[----:B---3--:R-:W-:Y:S04]  /*6810*/  FFMA.FTZ R16, R180, c[0x0][0x2d0], -R137 ;  /* 0x0000b400b4107a23 */ /* 0x008fe80000010889 */
[----:B------:R-:W1:Y:S01]  /*6820*/  MUFU.EX2 R0, R0 ;  /* 0x0000000000007308 */ /* 0x000e620000000800 */
[C---:B------:R-:W-:Y:S02]  /*6830*/  FMUL.FTZ R25, R2.reuse, R161 ;  /* 0x000000a102197220 */ /* 0x040fe40000410000 */
        /* <DEDUP_REMOVED lines=8> */
[----:B------:R-:W-:Y:S02]  /*68c0*/  FMUL.FTZ R48, R2, R48 ;  /* 0x0000003002307220 */ /* 0x000fe40000410000 */
[C---:B-1----:R-:W-:Y:S02]  /*68d0*/  FMUL.FTZ R18, R0.reuse, R154 ;  /* 0x0000009a00127220 */ /* 0x042fe40000410000 */
[C---:B------:R-:W-:Y:S02]  /*68e0*/  FMUL.FTZ R26, R0.reuse, R162 ;  /* 0x000000a2001a7220 */ /* 0x040fe40000410000 */
[C---:B------:R-:W-:Y:S02]  /*68f0*/  FMUL.FTZ R27, R0.reuse, R163 ;  /* 0x000000a3001b7220 */ /* 0x040fe40000410000 */
[C---:B------:R-:W-:Y:S02]  /*6900*/  FMUL.FTZ R34, R0.reuse, R170 ;  /* 0x000000aa00227220 */ /* 0x040fe40000410000 */
[C---:B------:R-:W-:Y:S01]  /*6910*/  FMUL.FTZ R35, R0.reuse, R171 ;  /* 0x000000ab00237220 */ /* 0x040fe20000410000 */
[C---:B----4-:R-:W-:Y:S01]  /*6920*/  @P0 IADD3 R6, P2, R5.reuse, R22, RZ ;  /* 0x0000001605060210 */ /* 0x050fe20007f5e0ff */
[C---:B------:R-:W-:Y:S02]  /*6930*/  FMUL.FTZ R38, R0.reuse, R38 ;  /* 0x0000002600267220 */ /* 0x040fe40000410000 */
[----:B------:R-:W-:Y:S01]  /*6940*/  FMUL.FTZ R39, R0, R39 ;  /* 0x0000002700277220 */ /* 0x000fe20000410000 */
[----:B------:R-:W-:Y:S01]  /*6950*/  @P0 LEA R12, P1, R6, c[0x0][0x1c8], 0x1 ;  /* 0x00007200060c0a11 */ /* 0x000fe200078208ff */
[----:B------:R-:W-:Y:S01]  /*6960*/  FMUL.FTZ R42, R0, R42 ;  /* 0x0000002a002a7220 */ /* 0x000fe20000410000 */
[----:B------:R-:W-:Y:S01]  /*6970*/  @P0 IADD3.X R7, R4, R19, RZ, P2, !PT ;  /* 0x0000001304070210 */ /* 0x000fe200017fe4ff */
[C---:B------:R-:W-:Y:S01]  /*6980*/  FMUL.FTZ R43, R0.reuse, R43 ;  /* 0x0000002b002b7220 */ /* 0x040fe20000410000 */
[C---:B------:R-:W-:Y:S01]  /*6990*/  @P0 IADD3 R8, P2, R5.reuse, R172, RZ ;  /* 0x000000ac05080210 */ /* 0x040fe20007f5e0ff */
[----:B------:R-:W-:Y:S01]  /*69a0*/  FMUL.FTZ R46, R0, R46 ;  /* 0x0000002e002e7220 */ /* 0x000fe20000410000 */
[----:B------:R-:W-:Y:S01]  /*69b0*/  @P0 LEA.HI.X R13, R6, c[0x0][0x1cc], R7, 0x1, P1 ;  /* 0x00007300060d0a11 */ /* 0x000fe200008f0c07 */
[----:B------:R-:W-:Y:S01]  /*69c0*/  FMUL.FTZ R47, R0, R47 ;  /* 0x0000002f002f7220 */ /* 0x000fe20000410000 */
[----:B------:R-:W-:Y:S01]  /*69d0*/  @P0 LEA R10, P1, R8, c[0x0][0x1c8], 0x1 ;  /* 0x00007200080a0a11 */ /* 0x000fe200078208ff */
[----:B------:R-:W-:Y:S01]  /*69e0*/  FMUL.FTZ R49, R2, R49 ;  /* 0x0000003102317220 */ /* 0x000fe20000410000 */
[----:B------:R-:W-:Y:S01]  /*69f0*/  @P0 IADD3.X R6, R4, R174, RZ, P2, !PT ;  /* 0x000000ae04060210 */ /* 0x000fe200017fe4ff */
[----:B------:R1:W-:Y:S01]  /*6a00*/  @P0 LDGSTS.E.BYPASS.LTC128B.128 [R131+0x10100], [R12.64], !P6 ;  /* 0x101000000c830fae */ /* 0x0003e2000f101d48 */
[----:B------:R-:W-:Y:S01]  /*6a10*/  @P0 IADD3 R7, P2, R5, R17, RZ ;  /* 0x0000001105070210 */ /* 0x000fe20007f5e0ff */
        /* <DEDUP_REMOVED lines=15> */
[----:B------:R-:W-:Y:S02]  /*6b10*/  FMUL.FTZ R56, R2, R56 ;  /* 0x0000003802387220 */ /* 0x000fe40000410000 */
[----:B------:R-:W-:Y:S01]  /*6b20*/  @P0 LEA.HI.X R9, R6, c[0x0][0x1cc], R7, 0x1, P1 ;  /* 0x0000730006090a11 */ /* 0x000fe200008f0c07 */
[--C-:B------:R-:W-:Y:S01]  /*6b30*/  FFMA.FTZ R6, R182, c[0x0][0x2d0], -R137.reuse ;  /* 0x0000b400b6067a23 */ /* 0x100fe20000010889 */
[----:B------:R-:W-:Y:S01]  /*6b40*/  @P0 IADD3 R5, P1, R20, R5, RZ ;  /* 0x0000000514050210 */ /* 0x000fe20007f3e0ff */
[----:B------:R-:W-:Y:S01]  /*6b50*/  FMUL.FTZ R57, R2, R57 ;  /* 0x0000003902397220 */ /* 0x000fe20000410000 */
[----:B------:R-:W-:Y:S01]  /*6b60*/  MOV R20, c[0x0][0x1e0] ;  /* 0x0000780000147a02 */ /* 0x000fe20000000f00 */
[----:B------:R4:W-:Y:S01]  /*6b70*/  MUFU.EX2 R178, R6 ;  /* 0x0000000600b27308 */ /* 0x0009e20000000800 */
[----:B------:R4:W-:Y:S01]  /*6b80*/  @P0 LDGSTS.E.BYPASS.LTC128B.128 [R131+0x16100], [R8.64], !P3 ;  /* 0x1610000008830fae */ /* 0x0009e2000d901d48 */
[----:B------:R-:W-:Y:S01]  /*6b90*/  @P0 IADD3 R7, P2, R5, R22, RZ ;  /* 0x0000001605070210 */ /* 0x000fe20007f5e0ff */
[----:B------:R-:W-:Y:S01]  /*6ba0*/  FMUL.FTZ R58, R0, R58 ;  /* 0x0000003a003a7220 */ /* 0x000fe20000410000 */
[----:B------:R-:W-:Y:S01]  /*6bb0*/  SHF.L.U64.HI R20, R20, R21, c[0x0][0x1e4] ;  /* 0x0000790014147619 */ /* 0x000fe20000010215 */
[----:B------:R-:W-:Y:S02]  /*6bc0*/  FMUL.FTZ R59, R0, R59 ;  /* 0x0000003b003b7220 */ /* 0x000fe40000410000 */
[----:B------:R-:W-:Y:S01]  /*6bd0*/  FMUL.FTZ R60, R2, R60 ;  /* 0x0000003c023c7220 */ /* 0x000fe20000410000 */
[----:B------:R-:W-:Y:S01]  /*6be0*/  @P0 IADD3.X R4, R20, R4, RZ, P1, !PT ;  /* 0x0000000414040210 */ /* 0x000fe20000ffe4ff */
[----:B------:R-:W-:Y:S01]  /*6bf0*/  FMUL.FTZ R61, R2, R61 ;  /* 0x0000003d023d7220 */ /* 0x000fe20000410000 */
[----:B-1----:R-:W-:Y:S01]  /*6c00*/  @P0 LEA R12, P1, R7, c[0x0][0x1c8], 0x1 ;  /* 0x00007200070c0a11 */ /* 0x002fe200078208ff */
[----:B---3--:R-:W-:Y:S01]  /*6c10*/  FFMA.FTZ R11, R181, c[0x0][0x2d0], -R137 ;  /* 0x0000b400b50b7a23 */ /* 0x008fe20000010889 */
[----:B------:R-:W-:Y:S01]  /*6c20*/  @P0 IADD3.X R10, R4, R19, RZ, P2, !PT ;  /* 0x00000013040a0210 */ /* 0x000fe200017fe4ff */
[C---:B------:R-:W-:Y:S02]  /*6c30*/  FMUL.FTZ R19, R0.reuse, R155 ;  /* 0x0000009b00137220 */ /* 0x040fe40000410000 */
[C---:B------:R-:W-:Y:S01]  /*6c40*/  FMUL.FTZ R62, R0.reuse, R62 ;  /* 0x0000003e003e7220 */ /* 0x040fe20000410000 */
[----:B------:R-:W-:Y:S01]  /*6c50*/  @P0 LEA.HI.X R13, R7, c[0x0][0x1cc], R10, 0x1, P1 ;  /* 0x00007300070d0a11 */ /* 0x000fe200008f0c0a */
[----:B------:R-:W-:Y:S02]  /*6c60*/  FMUL.FTZ R63, R0, R63 ;  /* 0x0000003f003f7220 */ /* 0x000fe40000410000 */
[--C-:B----4-:R-:W-:Y:S02]  /*6c70*/  FFMA.FTZ R14, R187, c[0x0][0x2d0], -R133.reuse ;  /* 0x0000b400bb0e7a23 */ /* 0x110fe40000010885 */
[----:B------:R1:W-:Y:S01]  /*6c80*/  @P0 LDGSTS.E.BYPASS.LTC128B.128 [R131+0x11100], [R12.64], !P6 ;  /* 0x111000000c830fae */ /* 0x0003e2000f101d48 */
[C---:B------:R-:W-:Y:S01]  /*6c90*/  FMUL.FTZ R64, R2.reuse, R64 ;  /* 0x0000004002407220 */ /* 0x040fe20000410000 */
[C---:B------:R-:W-:Y:S01]  /*6ca0*/  @P0 IADD3 R6, P2, R5.reuse, R172, RZ ;  /* 0x000000ac05060210 */ /* 0x040fe20007f5e0ff */
[----:B------:R-:W-:Y:S01]  /*6cb0*/  FMUL.FTZ R65, R2, R65 ;  /* 0x0000004102417220 */ /* 0x000fe20000410000 */
[----:B------:R3:W-:Y:S01]  /*6cc0*/  MUFU.EX2 R172, R11 ;  /* 0x0000000b00ac7308 */ /* 0x0007e20000000800 */
[----:B------:R-:W-:Y:S01]  /*6cd0*/  FMUL.FTZ R66, R0, R66 ;  /* 0x0000004200427220 */ /* 0x000fe20000410000 */
[----:B------:R-:W-:Y:S01]  /*6ce0*/  @P0 LEA R10, P1, R6, c[0x0][0x1c8], 0x1 ;  /* 0x00007200060a0a11 */ /* 0x000fe200078208ff */
[----:B------:R-:W-:Y:S01]  /*6cf0*/  FFMA.FTZ R9, R186, c[0x0][0x2d0], -R133 ;  /* 0x0000b400ba097a23 */ /* 0x000fe20000010885 */
[----:B------:R-:W-:Y:S01]  /*6d00*/  @P0 IADD3.X R7, R4, R174, RZ, P2, !PT ;  /* 0x000000ae04070210 */ /* 0x000fe200017fe4ff */
[----:B------:R-:W-:Y:S02]  /*6d10*/  FMUL.FTZ R67, R0, R67 ;  /* 0x0000004300437220 */ /* 0x000fe40000410000 */
[C---:B------:R-:W-:Y:S02]  /*6d20*/  FMUL.FTZ R68, R2.reuse, R68 ;  /* 0x0000004402447220 */ /* 0x040fe40000410000 */
[----:B------:R-:W-:Y:S01]  /*6d30*/  FMUL.FTZ R69, R2, R69 ;  /* 0x0000004502457220 */ /* 0x000fe20000410000 */
[----:B------:R4:W-:Y:S01]  /*6d40*/  MUFU.EX2 R180, R9 ;  /* 0x0000000900b47308 */ /* 0x0009e20000000800 */
[C---:B------:R-:W-:Y:S02]  /*6d50*/  FMUL.FTZ R70, R0.reuse, R70 ;  /* 0x0000004600467220 */ /* 0x040fe40000410000 */
[----:B------:R-:W-:Y:S02]  /*6d60*/  FMUL.FTZ R71, R0, R71 ;  /* 0x0000004700477220 */ /* 0x000fe40000410000 */
[C---:B------:R-:W-:Y:S02]  /*6d70*/  FMUL.FTZ R72, R2.reuse, R72 ;  /* 0x0000004802487220 */ /* 0x040fe40000410000 */
[----:B------:R-:W-:Y:S02]  /*6d80*/  FMUL.FTZ R73, R2, R73 ;  /* 0x0000004902497220 */ /* 0x000fe40000410000 */
[C---:B------:R-:W-:Y:S01]  /*6d90*/  FMUL.FTZ R74, R0.reuse, R74 ;  /* 0x0000004a004a7220 */ /* 0x040fe20000410000 */
[----:B------:R1:W-:Y:S01]  /*6da0*/  MUFU.EX2 R174, R16 ;  /* 0x0000001000ae7308 */ /* 0x0003e20000000800 */
[----:B------:R-:W-:Y:S02]  /*6db0*/  FMUL.FTZ R75, R0, R75 ;  /* 0x0000004b004b7220 */ /* 0x000fe40000410000 */
[----:B------:R-:W-:Y:S01]  /*6dc0*/  FMUL.FTZ R76, R2, R76 ;  /* 0x0000004c024c7220 */ /* 0x000fe20000410000 */
[----:B---3--:R-:W-:Y:S01]  /*6dd0*/  @P0 LEA.HI.X R11, R6, c[0x0][0x1cc], R7, 0x1, P1 ;  /* 0x00007300060b0a11 */ /* 0x008fe200008f0c07 */
[C---:B------:R-:W-:Y:S01]  /*6de0*/  FMUL.FTZ R77, R2.reuse, R77 ;  /* 0x0000004d024d7220 */ /* 0x040fe20000410000 */
[C---:B------:R-:W-:Y:S01]  /*6df0*/  @P0 IADD3 R6, P2, R5.reuse, R17, RZ ;  /* 0x0000001105060210 */ /* 0x040fe20007f5e0ff */
[----:B------:R-:W-:Y:S02]  /*6e00*/  FMUL.FTZ R17, R2, R153 ;  /* 0x0000009902117220 */ /* 0x000fe40000410000 */
[----:B------:R3:W-:Y:S01]  /*6e10*/  @P0 LDGSTS.E.BYPASS.LTC128B.128 [R131+0x13100], [R10.64], !P5 ;  /* 0x131000000a830fae */ /* 0x0007e2000e901d48 */
[----:B------:R-:W-:Y:S01]  /*6e20*/  @P0 LEA R8, P1, R6, c[0x0][0x1c8], 0x1 ;  /* 0x0000720006080a11 */ /* 0x000fe200078208ff */
[----:B------:R-:W-:Y:S01]  /*6e30*/  FMUL.FTZ R78, R0, R78 ;  /* 0x0000004e004e7220 */ /* 0x000fe20000410000 */
[----:B------:R-:W-:Y:S01]  /*6e40*/  @P0 IADD3.X R7, R4, R179, RZ, P2, !PT ;  /* 0x000000b304070210 */ /* 0x000fe200017fe4ff */
[----:B------:R-:W-:Y:S01]  /*6e50*/  FMUL.FTZ R79, R0, R79 ;  /* 0x0000004f004f7220 */ /* 0x000fe20000410000 */
[----:B------:R-:W-:Y:S01]  /*6e60*/  @P0 IADD3 R5, P2, R5, R175, RZ ;  /* 0x000000af05050210 */ /* 0x000fe20007f5e0ff */
[----:B------:R3:W3:Y:S01]  /*6e70*/  MUFU.EX2 R179, R14 ;  /* 0x0000000e00b37308 */ /* 0x0006e20000000800 */
[----:B----4-:R-:W-:Y:S01]  /*6e80*/  @P0 LEA.HI.X R9, R6, c[0x0][0x1cc], R7, 0x1, P1 ;  /* 0x0000730006090a11 */ /* 0x010fe200008f0c07 */
[C---:B------:R-:W-:Y:S01]  /*6e90*/  FMUL.FTZ R80, R2.reuse, R80 ;  /* 0x0000005002507220 */ /* 0x040fe20000410000 */
[C---:B------:R-:W-:Y:S01]  /*6ea0*/  @P0 LEA R6, P1, R5.reuse, c[0x0][0x1c8], 0x1 ;  /* 0x0000720005060a11 */ /* 0x040fe200078208ff */
[----:B------:R-:W-:Y:S01]  /*6eb0*/  FMUL.FTZ R81, R2, R81 ;  /* 0x0000005102517220 */ /* 0x000fe20000410000 */
[----:B------:R-:W-:Y:S01]  /*6ec0*/  @P0 IADD3.X R4, R4, R173, RZ, P2, !PT ;  /* 0x000000ad04040210 */ /* 0x000fe200017fe4ff */
[----:B------:R4:W-:Y:S01]  /*6ed0*/  @P0 LDGSTS.E.BYPASS.LTC128B.128 [R131+0x15100], [R8.64], !P4 ;  /* 0x1510000008830fae */ /* 0x0009e2000e101d48 */
[----:B------:R-:W-:Y:S02]  /*6ee0*/  FMUL.FTZ R82, R0, R82 ;  /* 0x0000005200527220 */ /* 0x000fe40000410000 */
[----:B------:R-:W-:Y:S01]  /*6ef0*/  @P0 LEA.HI.X R7, R5, c[0x0][0x1cc], R4, 0x1, P1 ;  /* 0x0000730005070a11 */ /* 0x000fe200008f0c04 */
[--C-:B------:R-:W-:Y:S02]  /*6f00*/  FFMA.FTZ R4, R184, c[0x0][0x2d0], -R133.reuse ;  /* 0x0000b400b8047a23 */ /* 0x100fe40000010885 */
[C---:B------:R-:W-:Y:S02]  /*6f10*/  FMUL.FTZ R5, R2.reuse, R141 ;  /* 0x0000008d02057220 */ /* 0x040fe40000410000 */
[----:B------:R4:W-:Y:S01]  /*6f20*/  @P0 LDGSTS.E.BYPASS.LTC128B.128 [R131+0x17100], [R6.64], !P3 ;  /* 0x1710000006830fae */ /* 0x0009e2000d901d48 */
[----:B------:R4:W-:Y:S01]  /*6f30*/  MUFU.EX2 R173, R4 ;  /* 0x0000000400ad7308 */ /* 0x0009e20000000800 */
[----:B-1----:R-:W-:Y:S02]  /*6f40*/  FMUL.FTZ R16, R2, R152 ;  /* 0x0000009802107220 */ /* 0x002fe40000410000 */
[----:B------:R-:W-:Y:S01]  /*6f50*/  FMUL.FTZ R83, R0, R83 ;  /* 0x0000005300537220 */ /* 0x000fe20000410000 */
[----:B------:R-:W-:Y:S01]  /*6f60*/  LDSM.16.MT88.4 R20, [R250+0x100] ;  /* 0x00010000fa14783b */ /* 0x000fe20000004200 */
[----:B------:R-:W-:Y:S02]  /*6f70*/  FMUL.FTZ R84, R2, R84 ;  /* 0x0000005402547220 */ /* 0x000fe40000410000 */
[C---:B---3--:R-:W-:Y:S02]  /*6f80*/  FMUL.FTZ R10, R0.reuse, R146 ;  /* 0x00000092000a7220 */ /* 0x048fe40000410000 */
[----:B------:R-:W1:Y:S01]  /*6f90*/  LDSM.16.MT88.4 R12, [R249+0x100] ;  /* 0x00010000f90c783b */ /* 0x000e620000004200 */
[----:B------:R-:W-:Y:S01]  /*6fa0*/  F2FP.PACK_AB R141, R179, R180 ;  /* 0x000000b4b38d723e */ /* 0x000fe200000000ff */
[----:B------:R-:W-:Y:S02]  /*6fb0*/  FMUL.FTZ R11, R0, R147 ;  /* 0x00000093000b7220 */ /* 0x000fe40000410000 */
[----:B------:R-:W-:Y:S01]  /*6fc0*/  FMUL.FTZ R85, R2, R85 ;  /* 0x0000005502557220 */ /* 0x000fe20000410000 */
[----:B------:R-:W-:Y:S01]  /*6fd0*/  LDSM.16.MT88.4 R152, [R250+0x1900] ;  /* 0x00190000fa98783b */ /* 0x000fe20000004200 */
[C---:B------:R-:W-:Y:S02]  /*6fe0*/  FMUL.FTZ R86, R0.reuse, R86 ;  /* 0x0000005600567220 */ /* 0x040fe40000410000 */
[----:B------:R-:W-:Y:S02]  /*6ff0*/  FMUL.FTZ R87, R0, R87 ;  /* 0x0000005700577220 */ /* 0x000fe40000410000 */
[C---:B----4-:R-:W-:Y:S01]  /*7000*/  FMUL.FTZ R8, R2.reuse, R144 ;  /* 0x0000009002087220 */ /* 0x050fe20000410000 */
[----:B------:R-:W0:Y:S01]  /*7010*/  LDGDEPBAR ;  /* 0x00000000000079af */ /* 0x000e220000000000 */
[C---:B------:R-:W-:Y:S02]  /*7020*/  FMUL.FTZ R9, R2.reuse, R145 ;  /* 0x0000009102097220 */ /* 0x040fe40000410000 */
[----:B------:R-:W-:Y:S02]  /*7030*/  FMUL.FTZ R88, R2, R88 ;  /* 0x0000005802587220 */ /* 0x000fe40000410000 */
[----:B------:R-:W-:Y:S01]  /*7040*/  FFMA.FTZ R4, R185, c[0x0][0x2d0], -R133 ;  /* 0x0000b400b9047a23 */ /* 0x000fe20000010885 */
[----:B------:R-:W3:Y:S01]  /*7050*/  LDL.LU R131, [R1+0x128] ;  /* 0x0001280001837983 */ /* 0x000ee20000300800 */
[----:B------:R-:W-:Y:S01]  /*7060*/  FMUL.FTZ R6, R0, R142 ;  /* 0x0000008e00067220 */ /* 0x000fe20000410000 */
[----:B------:R-:W-:Y:S01]  /*7070*/  F2FP.PACK_AB R142, R174, R172 ;  /* 0x000000acae8e723e */ /* 0x000fe200000000ff */
[----:B------:R-:W4:Y:S01]  /*7080*/  MUFU.EX2 R175, R4 ;  /* 0x0000000400af7308 */ /* 0x000f220000000800 */
[----:B------:R-:W-:Y:S01]  /*7090*/  FMUL.FTZ R7, R0, R143 ;  /* 0x0000008f00077220 */ /* 0x000fe20000410000 */
[----:B------:R-:W3:Y:S01]  /*70a0*/  LDL R24, [R1] ;  /* 0x0000000001187983 */ /* 0x000ee20000100800 */
[----:B------:R-:W-:Y:S02]  /*70b0*/  FMUL.FTZ R89, R2, R89 ;  /* 0x0000005902597220 */ /* 0x000fe40000410000 */
[C---:B------:R-:W-:Y:S02]  /*70c0*/  FMUL.FTZ R90, R0.reuse, R90 ;  /* 0x0000005a005a7220 */ /* 0x040fe40000410000 */
[----:B------:R-:W-:Y:S01]  /*70d0*/  LDSM.16.MT88.4 R144, [R252+0x100] ;  /* 0x00010000fc90783b */ /* 0x000fe20000004200 */
[----:B------:R-:W-:Y:S02]  /*70e0*/  FMUL.FTZ R91, R0, R91 ;  /* 0x0000005b005b7220 */ /* 0x000fe40000410000 */
[C---:B------:R-:W-:Y:S02]  /*70f0*/  FMUL.FTZ R92, R2.reuse, R92 ;  /* 0x0000005c025c7220 */ /* 0x040fe40000410000 */
[----:B------:R-:W-:Y:S02]  /*7100*/  FMUL.FTZ R93, R2, R93 ;  /* 0x0000005d025d7220 */ /* 0x000fe40000410000 */
[C---:B------:R-:W-:Y:S02]  /*7110*/  FMUL.FTZ R94, R0.reuse, R94 ;  /* 0x0000005e005e7220 */ /* 0x040fe40000410000 */
[----:B------:R-:W-:Y:S02]  /*7120*/  FMUL.FTZ R95, R0, R95 ;  /* 0x0000005f005f7220 */ /* 0x000fe40000410000 */
[C---:B------:R-:W-:Y:S02]  /*7130*/  FMUL.FTZ R96, R2.reuse, R96 ;  /* 0x0000006002607220 */ /* 0x040fe40000410000 */
[----:B------:R-:W-:Y:S02]  /*7140*/  FMUL.FTZ R97, R2, R97 ;  /* 0x0000006102617220 */ /* 0x000fe40000410000 */
[----:B------:R-:W-:Y:S01]  /*7150*/  FMUL.FTZ R98, R0, R98 ;  /* 0x0000006200627220 */ /* 0x000fe20000410000 */
[----:B----4-:R-:W-:Y:S01]  /*7160*/  F2FP.PACK_AB R143, R175, R173 ;  /* 0x000000adaf8f723e */ /* 0x010fe200000000ff */
[----:B------:R-:W-:Y:S01]  /*7170*/  FMUL.FTZ R4, R2, R140 ;  /* 0x0000008c02047220 */ /* 0x000fe20000410000 */
[----:B------:R-:W-:Y:S01]  /*7180*/  F2FP.PACK_AB R140, R178, R138 ;  /* 0x0000008ab28c723e */ /* 0x000fe200000000ff */
[--C-:B------:R-:W-:Y:S02]  /*7190*/  FFMA.FTZ R185, R192, c[0x0][0x2d0], -R137.reuse ;  /* 0x0000b400c0b97a23 */ /* 0x100fe40000010889 */
[--C-:B------:R-:W-:Y:S02]  /*71a0*/  FFMA.FTZ R186, R193, c[0x0][0x2d0], -R137.reuse ;  /* 0x0000b400c1ba7a23 */ /* 0x100fe40000010889 */
[----:B------:R-:W-:Y:S02]  /*71b0*/  FFMA.FTZ R187, R194, c[0x0][0x2d0], -R137 ;  /* 0x0000b400c2bb7a23 */ /* 0x000fe40000010889 */
[C---:B-1----:R-:W-:Y:S01]  /*71c0*/  HMMA.16816.F32 R4, R140.reuse, R12, R4 ;  /* 0x0000000c8c04723c */ /* 0x042fe20000001804 */
[----:B------:R-:W-:Y:S04]  /*71d0*/  MUFU.EX2 R185, R185 ;  /* 0x000000b900b97308 */ /* 0x000fe80000000800 */
[----:B------:R-:W-:Y:S02]  /*71e0*/  FMUL.FTZ R99, R0, R99 ;  /* 0x0000006300637220 */ /* 0x000fe40000410000 */
[C---:B------:R-:W-:Y:S01]  /*71f0*/  FMUL.FTZ R12, R2.reuse, R148 ;  /* 0x00000094020c7220 */ /* 0x040fe20000410000 */
[C---:B------:R-:W-:Y:S03]  /*7200*/  HMMA.16816.F32 R8, R140.reuse, R14, R8 ;  /* 0x0000000e8c08723c */ /* 0x040fe60000001808 */
[----:B------:R-:W-:Y:S01]  /*7210*/  MUFU.EX2 R186, R186 ;  /* 0x000000ba00ba7308 */ /* 0x000fe20000000800 */
[C---:B------:R-:W-:Y:S01]  /*7220*/  FMUL.FTZ R13, R2.reuse, R149 ;  /* 0x00000095020d7220 */ /* 0x040fe20000410000 */
[----:B------:R-:W-:Y:S01]  /*7230*/  MOV R149, R180 ;  /* 0x000000b400957202 */ /* 0x000fe20000000f00 */
[----:B------:R-:W-:Y:S02]  /*7240*/  FMUL.FTZ R100, R2, R100 ;  /* 0x0000006402647220 */ /* 0x000fe40000410000 */
[C---:B------:R-:W-:Y:S04]  /*7250*/  FMUL.FTZ R15, R0.reuse, R151 ;  /* 0x00000097000f7220 */ /* 0x040fe80000410000 */
[----:B------:R-:W-:Y:S01]  /*7260*/  FMUL.FTZ R14, R0, R150 ;  /* 0x00000096000e7220 */ /* 0x000fe20000410000 */
[----:B------:R-:W-:Y:S01]  /*7270*/  MOV R150, R149 ;  /* 0x0000009500967202 */ /* 0x000fe20000000f00 */
[--C-:B------:R-:W-:Y:S01]  /*7280*/  FFMA.FTZ R148, R136, c[0x0][0x2d0], -R133.reuse ;  /* 0x0000b40088947a23 */ /* 0x100fe20000010885 */
[----:B------:R-:W-:Y:S01]  /*7290*/  MUFU.EX2 R187, R187 ;  /* 0x000000bb00bb7308 */ /* 0x000fe20000000800 */
[----:B------:R-:W-:Y:S02]  /*72a0*/  FFMA.FTZ R180, R177, c[0x0][0x2d0], -R133 ;  /* 0x0000b400b1b47a23 */ /* 0x000fe40000010885 */
[----:B------:R-:W-:Y:S01]  /*72b0*/  FMUL.FTZ R101, R2, R101 ;  /* 0x0000006502657220 */ /* 0x000fe20000410000 */
[C---:B------:R-:W-:Y:S03]  /*72c0*/  HMMA.16816.F32 R12, R140.reuse, R20, R12 ;  /* 0x000000148c0c723c */ /* 0x040fe6000000180c */
[C---:B------:R-:W-:Y:S02]  /*72d0*/  FMUL.FTZ R102, R0.reuse, R102 ;  /* 0x0000006600667220 */ /* 0x040fe40000410000 */
[----:B------:R-:W-:Y:S01]  /*72e0*/  FMUL.FTZ R103, R0, R103 ;  /* 0x0000006700677220 */ /* 0x000fe20000410000 */
[----:B------:R-:W-:Y:S01]  /*72f0*/  MUFU.EX2 R180, R180 ;  /* 0x000000b400b47308 */ /* 0x000fe20000000800 */
[C---:B------:R-:W-:Y:S01]  /*7300*/  FMUL.FTZ R21, R2.reuse, R157 ;  /* 0x0000009d02157220 */ /* 0x040fe20000410000 */
[C---:B------:R-:W-:Y:S04]  /*7310*/  HMMA.16816.F32 R16, R140.reuse, R22, R16 ;  /* 0x000000168c10723c */ /* 0x040fe80000001810 */
[C---:B------:R-:W-:Y:S02]  /*7320*/  FMUL.FTZ R20, R2.reuse, R156 ;  /* 0x0000009c02147220 */ /* 0x040fe40000410000 */
[----:B------:R-:W-:Y:S02]  /*7330*/  FMUL.FTZ R104, R2, R104 ;  /* 0x0000006802687220 */ /* 0x000fe40000410000 */
[C---:B------:R-:W-:Y:S01]  /*7340*/  FMUL.FTZ R22, R0.reuse, R158 ;  /* 0x0000009e00167220 */ /* 0x040fe20000410000 */
[----:B------:R1:W-:Y:S03]  /*7350*/  MUFU.EX2 R156, R134 ;  /* 0x00000086009c7308 */ /* 0x0003e60000000800 */
[----:B------:R-:W-:Y:S02]  /*7360*/  FMUL.FTZ R23, R0, R159 ;  /* 0x0000009f00177220 */ /* 0x000fe40000410000 */
[----:B------:R-:W-:Y:S02]  /*7370*/  FMUL.FTZ R105, R2, R105 ;  /* 0x0000006902697220 */ /* 0x000fe40000410000 */
[C---:B------:R-:W-:Y:S02]  /*7380*/  FMUL.FTZ R106, R0.reuse, R106 ;  /* 0x0000006a006a7220 */ /* 0x040fe40000410000 */
        /* <DEDUP_REMOVED lines=8> */
[--C-:B-1----:R-:W-:Y:S02]  /*7410*/  FFMA.FTZ R134, R189, c[0x0][0x2d0], -R137.reuse ;  /* 0x0000b400bd867a23 */ /* 0x102fe40000010889 */
        /* <DEDUP_REMOVED lines=15> */
[C---:B--2---:R-:W-:Y:S02]  /*7510*/  FMUL.FTZ R130, R0.reuse, R130 ;  /* 0x0000008200827220 */ /* 0x044fe40000410000 */
[----:B---3--:R-:W-:Y:S01]  /*7520*/  FMUL.FTZ R131, R0, R131 ;  /* 0x0000008300837220 */ /* 0x008fe20000410000 */
[----:B------:R1:W2:Y:S01]  /*7530*/  LDSM.16.MT88.4 R28, [R24+0x100] ;  /* 0x00010000181c783b */ /* 0x0002a20000004200 */
[----:B------:R-:W-:Y:S01]  /*7540*/  MOV R157, R24 ;  /* 0x00000018009d7202 */ /* 0x000fe20000000f00 */
[C---:B-1----:R-:W-:Y:S04]  /*7550*/  FMUL.FTZ R24, R2.reuse, R160 ;  /* 0x000000a002187220 */ /* 0x042fe80000410000 */
[----:B------:R-:W-:Y:S01]  /*7560*/  LDSM.16.MT88.4 R160, [R157+0x1900] ;  /* 0x001900009da0783b */ /* 0x000fe20000004200 */
[C---:B--2---:R-:W-:Y:S07]  /*7570*/  HMMA.16816.F32 R20, R140.reuse, R28, R20 ;  /* 0x0000001c8c14723c */ /* 0x044fee0000001814 */
[C---:B------:R-:W-:Y:S01]  /*7580*/  FMUL.FTZ R28, R2.reuse, R164 ;  /* 0x000000a4021c7220 */ /* 0x040fe20000410000 */
[C---:B------:R-:W-:Y:S04]  /*7590*/  HMMA.16816.F32 R24, R140.reuse, R30, R24 ;  /* 0x0000001e8c18723c */ /* 0x040fe80000001818 */
[----:B------:R-:W-:Y:S02]  /*75a0*/  FMUL.FTZ R29, R2, R165 ;  /* 0x000000a5021d7220 */ /* 0x000fe40000410000 */
[----:B------:R1:W-:Y:S01]  /*75b0*/  MUFU.EX2 R165, R134 ;  /* 0x0000008600a57308 */ /* 0x0003e20000000800 */
[C---:B------:R-:W-:Y:S02]  /*75c0*/  FMUL.FTZ R30, R0.reuse, R166 ;  /* 0x000000a6001e7220 */ /* 0x040fe40000410000 */
[----:B------:R-:W-:Y:S07]  /*75d0*/  FMUL.FTZ R31, R0, R167 ;  /* 0x000000a7001f7220 */ /* 0x000fee0000410000 */
[C---:B------:R-:W-:Y:S08]  /*75e0*/  HMMA.16816.F32 R28, R140.reuse, R144, R28 ;  /* 0x000000908c1c723c */ /* 0x040ff0000000181c */
[C---:B------:R-:W-:Y:S01]  /*75f0*/  HMMA.16816.F32 R32, R140.reuse, R146, R32 ;  /* 0x000000928c20723c */ /* 0x040fe20000001820 */
[----:B------:R-:W2:Y:S03]  /*7600*/  LDSM.16.MT88.4 R144, [R249+0x2100] ;  /* 0x00210000f990783b */ /* 0x000ea60000004200 */
[--C-:B-1----:R-:W-:Y:S02]  /*7610*/  FFMA.FTZ R134, R188, c[0x0][0x2d0], -R137.reuse ;  /* 0x0000b400bc867a23 */ /* 0x102fe40000010889 */
[--C-:B------:R-:W-:Y:S02]  /*7620*/  FFMA.FTZ R188, R195, c[0x0][0x2d0], -R137.reuse ;  /* 0x0000b400c3bc7a23 */ /* 0x100fe40000010889 */
[----:B------:R1:W-:Y:S10]  /*7630*/  MUFU.EX2 R166, R134 ;  /* 0x0000008600a67308 */ /* 0x0003f40000000800 */
[----:B------:R-:W-:Y:S01]  /*7640*/  MUFU.EX2 R188, R188 ;  /* 0x000000bc00bc7308 */ /* 0x000fe20000000800 */
[----:B-1----:R-:W-:Y:S09]  /*7650*/  FFMA.FTZ R134, R139, c[0x0][0x2d0], -R137 ;  /* 0x0000b4008b867a23 */ /* 0x002ff20000010889 */
[----:B------:R1:W-:Y:S01]  /*7660*/  MUFU.EX2 R167, R134 ;  /* 0x0000008600a77308 */ /* 0x0003e20000000800 */
[C---:B--2---:R-:W-:Y:S08]  /*7670*/  HMMA.16816.F32 R36, R140.reuse, R144, R36 ;  /* 0x000000908c24723c */ /* 0x044ff00000001824 */
[C---:B------:R-:W-:Y:S01]  /*7680*/  HMMA.16816.F32 R40, R140.reuse, R146, R40 ;  /* 0x000000928c28723c */ /* 0x040fe20000001828 */
[----:B------:R-:W2:Y:S03]  /*7690*/  LDSM.16.MT88.4 R144, [R250+0x2100] ;  /* 0x00210000fa90783b */ /* 0x000ea60000004200 */
[--C-:B-1----:R-:W-:Y:S04]  /*76a0*/  FFMA.FTZ R134, R191, c[0x0][0x2d0], -R133.reuse ;  /* 0x0000b400bf867a23 */ /* 0x102fe80000010885 */
[----:B------:R1:W-:Y:S01]  /*76b0*/  MUFU.EX2 R164, R134 ;  /* 0x0000008600a47308 */ /* 0x0003e20000000800 */
[C---:B--2---:R-:W-:Y:S03]  /*76c0*/  HMMA.16816.F32 R44, R140.reuse, R144, R44 ;  /* 0x000000908c2c723c */ /* 0x044fe6000000182c */
[--C-:B-1----:R-:W-:Y:S02]  /*76d0*/  FFMA.FTZ R134, R205, c[0x0][0x2d0], -R133.reuse ;  /* 0x0000b400cd867a23 */ /* 0x102fe40000010885 */
[----:B------:R1:W5:Y:S04]  /*76e0*/  LDL.LU R205, [R1+0x124] ;  /* 0x0001240001cd7983 */ /* 0x0003680000300800 */
[----:B------:R2:W-:Y:S01]  /*76f0*/  MUFU.EX2 R191, R134 ;  /* 0x0000008600bf7308 */ /* 0x0005e20000000800 */
[C---:B------:R-:W-:Y:S01]  /*7700*/  HMMA.16816.F32 R48, R140.reuse, R146, R48 ;  /* 0x000000928c30723c */ /* 0x040fe20000001830 */
[----:B------:R-:W3:Y:S02]  /*7710*/  LDSM.16.MT88.4 R144, [R157+0x2100] ;  /* 0x002100009d90783b */ /* 0x000ee40000004200 */
[--C-:B--2---:R-:W-:Y:S03]  /*7720*/  FFMA.FTZ R134, R206, c[0x0][0x2d0], -R133.reuse ;  /* 0x0000b400ce867a23 */ /* 0x104fe60000010885 */
[----:B------:R1:W5:Y:S03]  /*7730*/  LDL.LU R206, [R1+0x120] ;  /* 0x0001200001ce7983 */ /* 0x0003660000300800 */
[----:B------:R2:W-:Y:S01]  /*7740*/  MUFU.EX2 R189, R134 ;  /* 0x0000008600bd7308 */ /* 0x0005e20000000800 */
[C---:B---3--:R-:W-:Y:S08]  /*7750*/  HMMA.16816.F32 R52, R140.reuse, R144, R52 ;  /* 0x000000908c34723c */ /* 0x048ff00000001834 */
[C---:B------:R-:W-:Y:S01]  /*7760*/  HMMA.16816.F32 R56, R140.reuse, R146, R56 ;  /* 0x000000928c38723c */ /* 0x040fe20000001838 */
[----:B------:R-:W3:Y:S03]  /*7770*/  LDSM.16.MT88.4 R144, [R252+0x2100] ;  /* 0x00210000fc90783b */ /* 0x000ee60000004200 */
[----:B--2---:R-:W-:Y:S02]  /*7780*/  FFMA.FTZ R134, R207, c[0x0][0x2d0], -R133 ;  /* 0x0000b400cf867a23 */ /* 0x004fe40000010885 */
[----:B------:R1:W5:Y:S02]  /*7790*/  LDL.LU R207, [R1+0x11c] ;  /* 0x00011c0001cf7983 */ /* 0x0003640000300800 */
[----:B------:R2:W-:Y:S04]  /*77a0*/  MUFU.EX2 R190, R134 ;  /* 0x0000008600be7308 */ /* 0x0005e80000000800 */
[--C-:B--2---:R-:W-:Y:S02]  /*77b0*/  FFMA.FTZ R134, R200, c[0x0][0x2d0], -R137.reuse ;  /* 0x0000b400c8867a23 */ /* 0x104fe40000010889 */
[----:B------:R1:W5:Y:S04]  /*77c0*/  LDL.LU R200, [R1+0x118] ;  /* 0x0001180001c87983 */ /* 0x0003680000300800 */
[----:B------:R2:W-:Y:S01]  /*77d0*/  MUFU.EX2 R158, R134 ;  /* 0x00000086009e7308 */ /* 0x0005e20000000800 */
[C---:B---3--:R-:W-:Y:S08]  /*77e0*/  HMMA.16816.F32 R60, R140.reuse, R144, R60 ;  /* 0x000000908c3c723c */ /* 0x048ff0000000183c */
[C---:B------:R-:W-:Y:S01]  /*77f0*/  HMMA.16816.F32 R64, R140.reuse, R146, R64 ;  /* 0x000000928c40723c */ /* 0x040fe20000001840 */
[----:B------:R-:W3:Y:S03]  /*7800*/  LDSM.16.MT88.4 R144, [R249+0x4100] ;  /* 0x00410000f990783b */ /* 0x000ee60000004200 */
[--C-:B--2---:R-:W-:Y:S02]  /*7810*/  FFMA.FTZ R134, R201, c[0x0][0x2d0], -R137.reuse ;  /* 0x0000b400c9867a23 */ /* 0x104fe40000010889 */
[----:B------:R1:W5:Y:S02]  /*7820*/  LDL.LU R201, [R1+0x114] ;  /* 0x0001140001c97983 */ /* 0x0003640000300800 */
[----:B------:R2:W2:Y:S03]  /*7830*/  MUFU.EX2 R159, R134 ;  /* 0x00000086009f7308 */ /* 0x0004a60000000800 */
[----:B------:R-:W4:Y:S01]  /*7840*/  LDL.LU R139, [R1+0x50] ;  /* 0x00005000018b7983 */ /* 0x000f220000300800 */
[--C-:B--2---:R-:W-:Y:S01]  /*7850*/  FFMA.FTZ R134, R202, c[0x0][0x2d0], -R137.reuse ;  /* 0x0000b400ca867a23 */ /* 0x104fe20000010889 */
[C---:B---3--:R-:W-:Y:S03]  /*7860*/  HMMA.16816.F32 R68, R140.reuse, R144, R68 ;  /* 0x000000908c44723c */ /* 0x048fe60000001844 */
[----:B------:R1:W5:Y:S02]  /*7870*/  LDL.LU R202, [R1+0x110] ;  /* 0x0001100001ca7983 */ /* 0x0003640000300800 */
[----:B------:R2:W-:Y:S01]  /*7880*/  MUFU.EX2 R168, R134 ;  /* 0x0000008600a87308 */ /* 0x0005e20000000800 */
[----:B------:R-:W-:Y:S02]  /*7890*/  F2FP.PACK_AB R136, R159, R158 ;  /* 0x0000009e9f88723e */ /* 0x000fe400000000ff */
[C---:B------:R-:W-:Y:S01]  /*78a0*/  HMMA.16816.F32 R72, R140.reuse, R146, R72 ;  /* 0x000000928c48723c */ /* 0x040fe20000001848 */
[----:B------:R-:W3:Y:S03]  /*78b0*/  LDSM.16.MT88.4 R144, [R250+0x4100] ;  /* 0x00410000fa90783b */ /* 0x000ee60000004200 */
[----:B--2---:R-:W-:Y:S02]  /*78c0*/  FFMA.FTZ R134, R203, c[0x0][0x2d0], -R137 ;  /* 0x0000b400cb867a23 */ /* 0x004fe40000010889 */
[----:B------:R1:W5:Y:S02]  /*78d0*/  LDL.LU R203, [R1+0x10c] ;  /* 0x00010c0001cb7983 */ /* 0x0003640000300800 */
[----:B------:R2:W-:Y:S01]  /*78e0*/  MUFU.EX2 R169, R134 ;  /* 0x0000008600a97308 */ /* 0x0005e20000000800 */
[C---:B---3--:R-:W-:Y:S03]  /*78f0*/  HMMA.16816.F32 R76, R140.reuse, R144, R76 ;  /* 0x000000908c4c723c */ /* 0x048fe6000000184c */
[--C-:B--2---:R-:W-:Y:S05]  /*7900*/  FFMA.FTZ R134, R196, c[0x0][0x2d0], -R133.reuse ;  /* 0x0000b400c4867a23 */ /* 0x104fea0000010885 */
[C---:B------:R-:W-:Y:S01]  /*7910*/  HMMA.16816.F32 R80, R140.reuse, R146, R80 ;  /* 0x000000928c50723c */ /* 0x040fe20000001850 */
[----:B------:R-:W2:Y:S01]  /*7920*/  LDSM.16.MT88.4 R144, [R157+0x4100] ;  /* 0x004100009d90783b */ /* 0x000ea20000004200 */
[----:B------:R3:W-:Y:S04]  /*7930*/  MUFU.EX2 R183, R134 ;  /* 0x0000008600b77308 */ /* 0x0007e80000000800 */
[----:B------:R1:W5:Y:S01]  /*7940*/  LDL.LU R196, [R1+0x108] ;  /* 0x0001080001c47983 */ /* 0x0003620000300800 */
[--C-:B---3--:R-:W-:Y:S04]  /*7950*/  FFMA.FTZ R134, R197, c[0x0][0x2d0], -R133.reuse ;  /* 0x0000b400c5867a23 */ /* 0x108fe80000010885 */
[----:B------:R1:W5:Y:S01]  /*7960*/  LDL.LU R197, [R1+0x104] ;  /* 0x0001040001c57983 */ /* 0x0003620000300800 */
[----:B------:R3:W1:Y:S01]  /*7970*/  MUFU.EX2 R184, R134 ;  /* 0x0000008600b87308 */ /* 0x0006620000000800 */
[C---:B--2---:R-:W-:Y:S08]  /*7980*/  HMMA.16816.F32 R84, R140.reuse, R144, R84 ;  /* 0x000000908c54723c */ /* 0x044ff00000001854 */
[C---:B------:R-:W-:Y:S01]  /*7990*/  HMMA.16816.F32 R88, R140.reuse, R146, R88 ;  /* 0x000000928c58723c */ /* 0x040fe20000001858 */
[----:B------:R-:W2:Y:S03]  /*79a0*/  LDSM.16.MT88.4 R144, [R252+0x4100] ;  /* 0x00410000fc90783b */ /* 0x000ea60000004200 */
[--C-:B---3--:R-:W-:Y:S01]  /*79b0*/  FFMA.FTZ R134, R198, c[0x0][0x2d0], -R133.reuse ;  /* 0x0000b400c6867a23 */ /* 0x108fe20000010885 */
[----:B-1----:R-:W-:Y:S01]  /*79c0*/  F2FP.PACK_AB R137, R184, R183 ;  /* 0x000000b7b889723e */ /* 0x002fe200000000ff */
[----:B------:R1:W5:Y:S02]  /*79d0*/  LDL.LU R198, [R1+0x100] ;  /* 0x0001000001c67983 */ /* 0x0003640000300800 */
[----:B------:R3:W-:Y:S04]  /*79e0*/  MUFU.EX2 R181, R134 ;  /* 0x0000008600b57308 */ /* 0x0007e80000000800 */
[--C-:B---3--:R-:W-:Y:S02]  /*79f0*/  FFMA.FTZ R134, R199, c[0x0][0x2d0], -R133.reuse ;  /* 0x0000b400c7867a23 */ /* 0x108fe40000010885 */
[----:B------:R1:W5:Y:S04]  /*7a00*/  LDL.LU R199, [R1+0xfc] ;  /* 0x0000fc0001c77983 */ /* 0x0003680000300800 */
[----:B------:R3:W1:Y:S01]  /*7a10*/  MUFU.EX2 R182, R134 ;  /* 0x0000008600b67308 */ /* 0x0006620000000800 */
[----:B------:R1:W5:Y:S01]  /*7a20*/  LDL.LU R192, [R1+0xf8] ;  /* 0x0000f80001c07983 */ /* 0x0003620000300800 */
[C---:B--2---:R-:W-:Y:S04]  /*7a30*/  HMMA.16816.F32 R92, R140.reuse, R144, R92 ;  /* 0x000000908c5c723c */ /* 0x044fe8000000185c */
[----:B------:R2:W5:Y:S04]  /*7a40*/  LDL.LU R193, [R1+0xf4] ;  /* 0x0000f40001c17983 */ /* 0x0005680000300800 */
[C---:B------:R-:W-:Y:S01]  /*7a50*/  HMMA.16816.F32 R96, R140.reuse, R146, R96 ;  /* 0x000000928c60723c */ /* 0x040fe20000001860 */
[----:B------:R-:W1:Y:S05]  /*7a60*/  LDSM.16.MT88.4 R144, [R249+0x6100] ;  /* 0x00610000f990783b */ /* 0x000e6a0000004200 */
[----:B------:R2:W5:Y:S05]  /*7a70*/  LDL.LU R194, [R1+0xf0] ;  /* 0x0000f00001c27983 */ /* 0x00056a0000300800 */
[----:B------:R2:W5:Y:S01]  /*7a80*/  LDL.LU R195, [R1+0xec] ;  /* 0x0000ec0001c37983 */ /* 0x0005620000300800 */
[--C-:B---3--:R-:W-:Y:S02]  /*7a90*/  FFMA.FTZ R134, R176, c[0x0][0x2d0], -R133.reuse ;  /* 0x0000b400b0867a23 */ /* 0x108fe40000010885 */
[----:B------:R-:W-:Y:S02]  /*7aa0*/  FFMA.FTZ R133, R135, c[0x0][0x2d0], -R133 ;  /* 0x0000b40087857a23 */ /* 0x000fe40000010885 */
[----:B------:R2:W5:Y:S01]  /*7ab0*/  LDL.LU R176, [R1+0xe8] ;  /* 0x0000e80001b07983 */ /* 0x0005620000300800 */
[----:B------:R-:W3:Y:S04]  /*7ac0*/  MUFU.EX2 R135, R134 ;  /* 0x0000008600877308 */ /* 0x000ee80000000800 */
[----:B------:R2:W5:Y:S05]  /*7ad0*/  LDL.LU R177, [R1+0xe4] ;  /* 0x0000e40001b17983 */ /* 0x00056a0000300800 */
[----:B------:R-:W2:Y:S01]  /*7ae0*/  LDL.LU R149, [R1+0x54] ;  /* 0x0000540001957983 */ /* 0x000ea20000300800 */
[----:B------:R2:W-:Y:S10]  /*7af0*/  MUFU.EX2 R134, R148 ;  /* 0x0000009400867308 */ /* 0x0005f40000000800 */
[----:B------:R-:W2:Y:S01]  /*7b00*/  MUFU.EX2 R133, R133 ;  /* 0x0000008500857308 */ /* 0x000ea20000000800 */
[C---:B-1----:R-:W-:Y:S08]  /*7b10*/  HMMA.16816.F32 R100, R140.reuse, R144, R100 ;  /* 0x000000908c64723c */ /* 0x042ff00000001864 */
[C---:B------:R-:W-:Y:S01]  /*7b20*/  HMMA.16816.F32 R104, R140.reuse, R146, R104 ;  /* 0x000000928c68723c */ /* 0x040fe20000001868 */
[----:B------:R-:W1:Y:S07]  /*7b30*/  LDSM.16.MT88.4 R144, [R250+0x6100] ;  /* 0x00610000fa90783b */ /* 0x000e6e0000004200 */
[C---:B-1----:R-:W-:Y:S08]  /*7b40*/  HMMA.16816.F32 R108, R140.reuse, R144, R108 ;  /* 0x000000908c6c723c */ /* 0x042ff0000000186c */
[C---:B------:R-:W-:Y:S01]  /*7b50*/  HMMA.16816.F32 R112, R140.reuse, R146, R112 ;  /* 0x000000928c70723c */ /* 0x040fe20000001870 */
[----:B------:R-:W1:Y:S03]  /*7b60*/  LDSM.16.MT88.4 R144, [R157+0x6100] ;  /* 0x006100009d90783b */ /* 0x000e660000004200 */
[----:B----4-:R-:W-:Y:S01]  /*7b70*/  FFMA.FTZ R2, R2, R139, R138 ;  /* 0x0000008b02027223 */ /* 0x010fe2000001008a */
[----:B------:R-:W-:Y:S02]  /*7b80*/  F2FP.PACK_AB R138, R169, R168 ;  /* 0x000000a8a98a723e */ /* 0x000fe400000000ff */
[----:B------:R-:W-:Y:S01]  /*7b90*/  F2FP.PACK_AB R139, R182, R181 ;  /* 0x000000b5b68b723e */ /* 0x000fe200000000ff */
[----:B------:R-:W-:Y:S02]  /*7ba0*/  FADD.FTZ R2, R178, R2 ;  /* 0x00000002b2027221 */ /* 0x000fe40000010000 */
[----:B------:R4:W5:Y:S02]  /*7bb0*/  LDL.LU R178, [R1+0xe0] ;  /* 0x0000e00001b27983 */ /* 0x0009640000300800 */
[----:B------:R-:W-:Y:S04]  /*7bc0*/  FADD.FTZ R2, R172, R2 ;  /* 0x00000002ac027221 */ /* 0x000fe80000010000 */
[----:B------:R-:W-:Y:S01]  /*7bd0*/  FADD.FTZ R2, R174, R2 ;  /* 0x00000002ae027221 */ /* 0x000fe20000010000 */
[C---:B-1----:R-:W-:Y:S08]  /*7be0*/  HMMA.16816.F32 R116, R140.reuse, R144, R116 ;  /* 0x000000908c74723c */ /* 0x042ff00000001874 */
[C---:B------:R-:W-:Y:S01]  /*7bf0*/  HMMA.16816.F32 R120, R140.reuse, R146, R120 ;  /* 0x000000928c78723c */ /* 0x040fe20000001878 */
[----:B------:R-:W1:Y:S07]  /*7c00*/  LDSM.16.MT88.4 R144, [R252+0x6100] ;  /* 0x00610000fc90783b */ /* 0x000e6e0000004200 */
[C---:B-1----:R-:W-:Y:S08]  /*7c10*/  HMMA.16816.F32 R124, R140.reuse, R144, R124 ;  /* 0x000000908c7c723c */ /* 0x042ff0000000187c */
[----:B------:R-:W-:Y:S01]  /*7c20*/  HMMA.16816.F32 R128, R140, R146, R128 ;  /* 0x000000928c80723c */ /* 0x000fe20000001880 */
[----:B------:R-:W1:Y:S06]  /*7c30*/  LDSM.16.MT88.4 R144, [R249+0x900] ;  /* 0x00090000f990783b */ /* 0x000e6c0000004200 */
[----:B------:R-:W-:Y:S02]  /*7c40*/  F2FP.PACK_AB R140, R165, R156 ;  /* 0x0000009ca58c723e */ /* 0x000fe400000000ff */
[----:B------:R-:W-:Y:S03]  /*7c50*/  F2FP.PACK_AB R142, R167, R166 ;  /* 0x000000a6a78e723e */ /* 0x000fe600000000ff */
[----:B------:R-:W-:Y:S02]  /*7c60*/  F2FP.PACK_AB R141, R191, R164 ;  /* 0x000000a4bf8d723e */ /* 0x000fe400000000ff */
[----:B------:R-:W-:Y:S07]  /*7c70*/  F2FP.PACK_AB R143, R190, R189 ;  /* 0x000000bdbe8f723e */ /* 0x000fee00000000ff */
[C---:B-1----:R-:W-:Y:S08]  /*7c80*/  HMMA.16816.F32 R4, R140.reuse, R144, R4 ;  /* 0x000000908c04723c */ /* 0x042ff00000001804 */
[C---:B------:R-:W-:Y:S01]  /*7c90*/  HMMA.16816.F32 R8, R140.reuse, R146, R8 ;  /* 0x000000928c08723c */ /* 0x040fe20000001808 */
[----:B------:R-:W1:Y:S07]  /*7ca0*/  LDSM.16.MT88.4 R144, [R250+0x900] ;  /* 0x00090000fa90783b */ /* 0x000e6e0000004200 */
[C---:B-1----:R-:W-:Y:S08]  /*7cb0*/  HMMA.16816.F32 R12, R140.reuse, R144, R12 ;  /* 0x000000908c0c723c */ /* 0x042ff0000000180c */
[C---:B------:R-:W-:Y:S01]  /*7cc0*/  HMMA.16816.F32 R16, R140.reuse, R146, R16 ;  /* 0x000000928c10723c */ /* 0x040fe20000001810 */
[----:B------:R-:W1:Y:S03]  /*7cd0*/  LDSM.16.MT88.4 R144, [R157+0x900] ;  /* 0x000900009d90783b */ /* 0x000e660000004200 */
[----:B--2---:R-:W-:Y:S02]  /*7ce0*/  FFMA.FTZ R0, R0, R149, R150 ;  /* 0x0000009500007223 */ /* 0x004fe40000010096 */
[----:B------:R-:W-:Y:S02]  /*7cf0*/  LDSM.16.MT88.4 R148, [R249+0x1900] ;  /* 0x00190000f994783b */ /* 0x000fe40000004200 */
[----:B------:R-:W-:Y:S03]  /*7d00*/  FADD.FTZ R0, R179, R0 ;  /* 0x00000000b3007221 */ /* 0x000fe60000010000 */
[----:B------:R4:W5:Y:S01]  /*7d10*/  LDL.LU R179, [R1+0xdc] ;  /* 0x0000dc0001b37983 */ /* 0x0009620000300800 */
[----:B------:R-:W-:Y:S01]  /*7d20*/  FADD.FTZ R0, R173, R0 ;  /* 0x00000000ad007221 */ /* 0x000fe20000010000 */
[C---:B-1----:R-:W-:Y:S03]  /*7d30*/  HMMA.16816.F32 R20, R140.reuse, R144, R20 ;  /* 0x000000908c14723c */ /* 0x042fe60000001814 */
[----:B------:R4:W5:Y:S01]  /*7d40*/  LDL.LU R172, [R1+0xd8] ;  /* 0x0000d80001ac7983 */ /* 0x0009620000300800 */
[----:B------:R-:W-:Y:S04]  /*7d50*/  FADD.FTZ R0, R175, R0 ;  /* 0x00000000af007221 */ /* 0x000fe80000010000 */
[C---:B------:R-:W-:Y:S01]  /*7d60*/  HMMA.16816.F32 R24, R140.reuse, R146, R24 ;  /* 0x000000928c18723c */ /* 0x040fe20000001818 */
[----:B------:R-:W1:Y:S05]  /*7d70*/  LDSM.16.MT88.4 R144, [R252+0x900] ;  /* 0x00090000fc90783b */ /* 0x000e6a0000004200 */
[----:B------:R4:W5:Y:S05]  /*7d80*/  LDL.LU R173, [R1+0xd4] ;  /* 0x0000d40001ad7983 */ /* 0x00096a0000300800 */
[----:B------:R4:W5:Y:S05]  /*7d90*/  LDL.LU R174, [R1+0xd0] ;  /* 0x0000d00001ae7983 */ /* 0x00096a0000300800 */
[----:B------:R4:W5:Y:S01]  /*7da0*/  LDL.LU R175, [R1+0xcc] ;  /* 0x0000cc0001af7983 */ /* 0x0009620000300800 */
        /* <DEDUP_REMOVED lines=38> */
[----:B------:R-:W1:Y:S05]  /*8010*/  LDSM.16.MT88.4 R140, [R249+0x1100] ;  /* 0x00110000f98c783b */ /* 0x000e6a0000004200 */
[----:B------:R-:W2:Y:S02]  /*8020*/  LDSM.16.MT88.4 R144, [R250+0x1100] ;  /* 0x00110000fa90783b */ /* 0x000ea40000004200 */
        /* <DEDUP_REMOVED lines=43> */
[C---:B------:R-:W-:Y:S08]  /*82e0*/  HMMA.16816.F32 R120, R136.reuse, R142, R120 ;  /* 0x0000008e8878723c */ /* 0x040ff00000001878 */
[C---:B--2---:R-:W-:Y:S08]  /*82f0*/  HMMA.16816.F32 R124, R136.reuse, R144, R124 ;  /* 0x00000090887c723c */ /* 0x044ff0000000187c */
[----:B------:R-:W-:Y:S07]  /*8300*/  HMMA.16816.F32 R128, R136, R146, R128 ;  /* 0x000000928880723c */ /* 0x000fee0000001880 */
[----:B------:R-:W-:Y:S02]  /*8310*/  F2FP.PACK_AB R136, R186, R185 ;  /* 0x000000b9ba88723e */ /* 0x000fe400000000ff */
[----:B------:R-:W-:Y:S03]  /*8320*/  F2FP.PACK_AB R138, R188, R187 ;  /* 0x000000bbbc8a723e */ /* 0x000fe600000000ff */
[----:B---3--:R-:W-:Y:S02]  /*8330*/  F2FP.PACK_AB R137, R180, R135 ;  /* 0x00000087b489723e */ /* 0x008fe400000000ff */
[----:B------:R-:W-:Y:S07]  /*8340*/  F2FP.PACK_AB R139, R133, R134 ;  /* 0x00000086858b723e */ /* 0x000fee00000000ff */
[C---:B------:R-:W-:Y:S07]  /*8350*/  HMMA.16816.F32 R140, R136.reuse, R148, R4 ;  /* 0x00000094888c723c */ /* 0x040fee0000001804 */
[----:B------:R-:W-:Y:S01]  /*8360*/  MOV R4, R169 ;  /* 0x000000a900047202 */ /* 0x000fe20000000f00 */
[C---:B------:R-:W-:Y:S01]  /*8370*/  HMMA.16816.F32 R144, R136.reuse, R150, R8 ;  /* 0x000000968890723c */ /* 0x040fe20000001808 */
[----:B------:R-:W-:Y:S03]  /*8380*/  LDSM.16.MT88.4 R8, [R250+0x3900] ;  /* 0x00390000fa08783b */ /* 0x000fe60000004200 */
[----:B------:R-:W-:Y:S02]  /*8390*/  MOV R5, R168 ;  /* 0x000000a800057202 */ /* 0x000fe40000000f00 */
[----:B------:R-:W1:Y:S01]  /*83a0*/  LDSM.16.MT88.4 R168, [R252+0x1900] ;  /* 0x00190000fca8783b */ /* 0x000e620000004200 */
[----:B------:R-:W-:Y:S01]  /*83b0*/  MOV R6, R159 ;  /* 0x0000009f00067202 */ /* 0x000fe20000000f00 */
[C---:B------:R-:W-:Y:S04]  /*83c0*/  HMMA.16816.F32 R148, R136.reuse, R152, R12 ;  /* 0x000000988894723c */ /* 0x040fe8000000180c */
[----:B------:R-:W-:Y:S04]  /*83d0*/  MOV R7, R158 ;  /* 0x0000009e00077202 */ /* 0x000fe80000000f00 */
[C---:B------:R-:W-:Y:S07]  /*83e0*/  HMMA.16816.F32 R152, R136.reuse, R154, R16 ;  /* 0x0000009a8898723c */ /* 0x040fee0000001810 */
[----:B------:R-:W-:Y:S02]  /*83f0*/  MOV R18, R157 ;  /* 0x0000009d00127202 */ /* 0x000fe40000000f00 */
[----:B------:R-:W-:Y:S02]  /*8400*/  MOV R19, R156 ;  /* 0x0000009c00137202 */ /* 0x000fe40000000f00 */
[C---:B------:R-:W-:Y:S01]  /*8410*/  HMMA.16816.F32 R156, R136.reuse, R160, R20 ;  /* 0x000000a0889c723c */ /* 0x040fe20000001814 */
[----:B------:R-:W-:Y:S06]  /*8420*/  LDSM.16.MT88.4 R12, [R18+0x3900] ;  /* 0x00390000120c783b */ /* 0x000fec0000004200 */
[----:B------:R-:W-:Y:S01]  /*8430*/  MOV R23, R4 ;  /* 0x0000000400177202 */ /* 0x000fe20000000f00 */
[C---:B------:R-:W-:Y:S04]  /*8440*/  HMMA.16816.F32 R160, R136.reuse, R162, R24 ;  /* 0x000000a288a0723c */ /* 0x040fe80000001818 */
[----:B------:R-:W-:Y:S02]  /*8450*/  MOV R22, R5 ;  /* 0x0000000500167202 */ /* 0x000fe40000000f00 */
[----:B------:R-:W-:Y:S02]  /*8460*/  MOV R21, R6 ;  /* 0x0000000600157202 */ /* 0x000fe40000000f00 */
[----:B------:R-:W-:Y:S02]  /*8470*/  MOV R20, R7 ;  /* 0x0000000700147202 */ /* 0x000fe40000000f00 */
[----:B------:R-:W2:Y:S02]  /*8480*/  LDSM.16.MT88.4 R4, [R249+0x3900] ;  /* 0x00390000f904783b */ /* 0x000ea40000004200 */
[----:B------:R-:W-:Y:S02]  /*8490*/  MOV R27, R167 ;  /* 0x000000a7001b7202 */ /* 0x000fe40000000f00 */
[----:B------:R-:W-:Y:S02]  /*84a0*/  MOV R26, R166 ;  /* 0x000000a6001a7202 */ /* 0x000fe40000000f00 */
[----:B------:R-:W-:Y:S02]  /*84b0*/  MOV R25, R165 ;  /* 0x000000a500197202 */ /* 0x000fe40000000f00 */
[----:B------:R-:W-:Y:S02]  /*84c0*/  MOV R24, R164 ;  /* 0x000000a400187202 */ /* 0x000fe40000000f00 */
[C---:B-1----:R-:W-:Y:S03]  /*84d0*/  HMMA.16816.F32 R164, R136.reuse, R168, R28 ;  /* 0x000000a888a4723c */ /* 0x042fe6000000181c */
[----:B------:R-:W-:Y:S04]  /*84e0*/  FADD.FTZ R0, R24, R0 ;  /* 0x0000000018007221 */ /* 0x000fe80000010000 */
[----:B------:R-:W-:Y:S01]  /*84f0*/  MOV R30, R18 ;  /* 0x00000012001e7202 */ /* 0x000fe20000000f00 */
[C---:B------:R-:W-:Y:S04]  /*8500*/  HMMA.16816.F32 R168, R136.reuse, R170, R32 ;  /* 0x000000aa88a8723c */ /* 0x040fe80000001820 */
[----:B------:R-:W-:Y:S01]  /*8510*/  MOV R31, R19 ;  /* 0x00000013001f7202 */ /* 0x000fe20000000f00 */
[----:B------:R-:W-:Y:S01]  /*8520*/  FADD.FTZ R0, R191, R0 ;  /* 0x00000000bf007221 */ /* 0x000fe20000010000 */
[----:B------:R-:W1:Y:S03]  /*8530*/  LDSM.16.MT88.4 R16, [R252+0x3900] ;  /* 0x00390000fc10783b */ /* 0x000e660000004200 */
[----:B------:R-:W-:Y:S03]  /*8540*/  FADD.FTZ R0, R189, R0 ;  /* 0x00000000bd007221 */ /* 0x000fe60000010000 */
[----:B------:R-:W-:Y:S02]  /*8550*/  FADD.FTZ R2, R31, R2 ;  /* 0x000000021f027221 */ /* 0x000fe40000010000 */
[----:B------:R-:W-:Y:S02]  /*8560*/  FADD.FTZ R0, R190, R0 ;  /* 0x00000000be007221 */ /* 0x000fe40000010000 */
[----:B------:R-:W-:Y:S02]  /*8570*/  FADD.FTZ R2, R25, R2 ;  /* 0x0000000219027221 */ /* 0x000fe40000010000 */
[----:B------:R-:W-:Y:S02]  /*8580*/  FADD.FTZ R0, R183, R0 ;  /* 0x00000000b7007221 */ /* 0x000fe40000010000 */
[----:B------:R-:W-:Y:S01]  /*8590*/  FADD.FTZ R2, R26, R2 ;  /* 0x000000021a027221 */ /* 0x000fe20000010000 */
[C---:B--2---:R-:W-:Y:S03]  /*85a0*/  HMMA.16816.F32 R36, R136.reuse, R4, R36 ;  /* 0x000000048824723c */ /* 0x044fe60000001824 */
[----:B------:R-:W-:Y:S02]  /*85b0*/  FADD.FTZ R0, R184, R0 ;  /* 0x00000000b8007221 */ /* 0x000fe40000010000 */
[----:B------:R-:W-:Y:S02]  /*85c0*/  FADD.FTZ R2, R27, R2 ;  /* 0x000000021b027221 */ /* 0x000fe40000010000 */
[----:B------:R-:W-:Y:S01]  /*85d0*/  FADD.FTZ R0, R181, R0 ;  /* 0x00000000b5007221 */ /* 0x000fe20000010000 */
[C---:B------:R-:W-:Y:S01]  /*85e0*/  HMMA.16816.F32 R40, R136.reuse, R6, R40 ;  /* 0x000000068828723c */ /* 0x040fe20000001828 */
[----:B------:R-:W2:Y:S03]  /*85f0*/  LDSM.16.MT88.4 R4, [R249+0x5900] ;  /* 0x00590000f904783b */ /* 0x000ea60000004200 */
[----:B------:R-:W-:Y:S04]  /*8600*/  FADD.FTZ R2, R20, R2 ;  /* 0x0000000214027221 */ /* 0x000fe80000010000 */
[C---:B------:R-:W-:Y:S04]  /*8610*/  HMMA.16816.F32 R44, R136.reuse, R8, R44 ;  /* 0x00000008882c723c */ /* 0x040fe8000000182c */
[----:B------:R-:W-:Y:S04]  /*8620*/  FADD.FTZ R2, R21, R2 ;  /* 0x0000000215027221 */ /* 0x000fe80000010000 */
[C---:B------:R-:W-:Y:S01]  /*8630*/  HMMA.16816.F32 R48, R136.reuse, R10, R48 ;  /* 0x0000000a8830723c */ /* 0x040fe20000001830 */
[----:B------:R-:W3:Y:S03]  /*8640*/  LDSM.16.MT88.4 R8, [R250+0x5900] ;  /* 0x00590000fa08783b */ /* 0x000ee60000004200 */
[----:B------:R-:W-:Y:S04]  /*8650*/  FADD.FTZ R2, R22, R2 ;  /* 0x0000000216027221 */ /* 0x000fe80000010000 */
[C---:B------:R-:W-:Y:S04]  /*8660*/  HMMA.16816.F32 R52, R136.reuse, R12, R52 ;  /* 0x0000000c8834723c */ /* 0x040fe80000001834 */
[----:B------:R-:W-:Y:S04]  /*8670*/  FADD.FTZ R2, R23, R2 ;  /* 0x0000000217027221 */ /* 0x000fe80000010000 */
[C---:B------:R-:W-:Y:S01]  /*8680*/  HMMA.16816.F32 R56, R136.reuse, R14, R56 ;  /* 0x0000000e8838723c */ /* 0x040fe20000001838 */
[----:B------:R-:W4:Y:S07]  /*8690*/  LDSM.16.MT88.4 R12, [R30+0x5900] ;  /* 0x005900001e0c783b */ /* 0x000f2e0000004200 */
[C---:B-1----:R-:W-:Y:S08]  /*86a0*/  HMMA.16816.F32 R60, R136.reuse, R16, R60 ;  /* 0x00000010883c723c */ /* 0x042ff0000000183c */
[C---:B------:R-:W-:Y:S01]  /*86b0*/  HMMA.16816.F32 R64, R136.reuse, R18, R64 ;  /* 0x000000128840723c */ /* 0x040fe20000001840 */
[----:B------:R-:W1:Y:S07]  /*86c0*/  LDSM.16.MT88.4 R16, [R252+0x5900] ;  /* 0x00590000fc10783b */ /* 0x000e6e0000004200 */
[C---:B--2---:R-:W-:Y:S08]  /*86d0*/  HMMA.16816.F32 R68, R136.reuse, R4, R68 ;  /* 0x000000048844723c */ /* 0x044ff00000001844 */
[C---:B------:R-:W-:Y:S01]  /*86e0*/  HMMA.16816.F32 R72, R136.reuse, R6, R72 ;  /* 0x000000068848723c */ /* 0x040fe20000001848 */
[----:B------:R-:W2:Y:S07]  /*86f0*/  LDSM.16.MT88.4 R4, [R249+0x7900] ;  /* 0x00790000f904783b */ /* 0x000eae0000004200 */
[C---:B---3--:R-:W-:Y:S08]  /*8700*/  HMMA.16816.F32 R76, R136.reuse, R8, R76 ;  /* 0x00000008884c723c */ /* 0x048ff0000000184c */
[C---:B------:R-:W-:Y:S01]  /*8710*/  HMMA.16816.F32 R80, R136.reuse, R10, R80 ;  /* 0x0000000a8850723c */ /* 0x040fe20000001850 */
[----:B------:R-:W3:Y:S07]  /*8720*/  LDSM.16.MT88.4 R8, [R250+0x7900] ;  /* 0x00790000fa08783b */ /* 0x000eee0000004200 */
[C---:B----4-:R-:W-:Y:S08]  /*8730*/  HMMA.16816.F32 R84, R136.reuse, R12, R84 ;  /* 0x0000000c8854723c */ /* 0x050ff00000001854 */
[C---:B------:R-:W-:Y:S01]  /*8740*/  HMMA.16816.F32 R88, R136.reuse, R14, R88 ;  /* 0x0000000e8858723c */ /* 0x040fe20000001858 */
[----:B------:R-:W4:Y:S07]  /*8750*/  LDSM.16.MT88.4 R12, [R30+0x7900] ;  /* 0x007900001e0c783b */ /* 0x000f2e0000004200 */
[C---:B-1----:R-:W-:Y:S08]  /*8760*/  HMMA.16816.F32 R92, R136.reuse, R16, R92 ;  /* 0x00000010885c723c */ /* 0x042ff0000000185c */
[C---:B------:R-:W-:Y:S01]  /*8770*/  HMMA.16816.F32 R96, R136.reuse, R18, R96 ;  /* 0x000000128860723c */ /* 0x040fe20000001860 */
[----:B------:R-:W1:Y:S07]  /*8780*/  LDSM.16.MT88.4 R16, [R252+0x7900] ;  /* 0x00790000fc10783b */ /* 0x000e6e0000004200 */
[C---:B--2---:R-:W-:Y:S07]  /*8790*/  HMMA.16816.F32 R100, R136.reuse, R4, R100 ;  /* 0x000000048864723c */ /* 0x044fee0000001864 */
[----:B------:R-:W-:Y:S01]  /*87a0*/  FADD.FTZ R4, R182, R0 ;  /* 0x00000000b6047221 */ /* 0x000fe20000010000 */
[C---:B------:R-:W-:Y:S04]  /*87b0*/  HMMA.16816.F32 R104, R136.reuse, R6, R104 ;  /* 0x000000068868723c */ /* 0x040fe80000001868 */
[----:B------:R-:W-:Y:S02]  /*87c0*/  FADD.FTZ R0, R185, R2 ;  /* 0x00000002b9007221 */ /* 0x000fe40000010000 */
[----:B------:R-:W-:Y:S02]  /*87d0*/  FADD.FTZ R4, R135, R4 ;  /* 0x0000000487047221 */ /* 0x000fe40000010000 */
[C---:B---3--:R-:W-:Y:S04]  /*87e0*/  HMMA.16816.F32 R108, R136.reuse, R8, R108 ;  /* 0x00000008886c723c */ /* 0x048fe8000000186c */
[----:B------:R-:W-:Y:S02]  /*87f0*/  FADD.FTZ R0, R186, R0 ;  /* 0x00000000ba007221 */ /* 0x000fe40000010000 */
[----:B------:R-:W-:Y:S02]  /*8800*/  FADD.FTZ R4, R180, R4 ;  /* 0x00000004b4047221 */ /* 0x000fe40000010000 */
[C---:B------:R-:W-:Y:S04]  /*8810*/  HMMA.16816.F32 R112, R136.reuse, R10, R112 ;  /* 0x0000000a8870723c */ /* 0x040fe80000001870 */
[----:B------:R-:W-:Y:S02]  /*8820*/  FADD.FTZ R2, R187, R0 ;  /* 0x00000000bb027221 */ /* 0x000fe40000010000 */
[----:B------:R-:W-:Y:S01]  /*8830*/  FADD.FTZ R0, R134, R4 ;  /* 0x0000000486007221 */ /* 0x000fe20000010000 */
[----:B------:R-:W-:Y:S01]  /*8840*/  MOV R134, R3 ;  /* 0x0000000300867202 */ /* 0x000fe20000000f00 */
[C---:B----4-:R-:W-:Y:S04]  /*8850*/  HMMA.16816.F32 R116, R136.reuse, R12, R116 ;  /* 0x0000000c8874723c */ /* 0x050fe80000001874 */
[----:B------:R-:W-:Y:S02]  /*8860*/  FADD.FTZ R2, R188, R2 ;  /* 0x00000002bc027221 */ /* 0x000fe40000010000 */
[----:B------:R-:W-:Y:S01]  /*8870*/  FADD.FTZ R0, R133, R0 ;  /* 0x0000000085007221 */ /* 0x000fe20000010000 */
[----:B------:R-:W-:Y:S01]  /*8880*/  MOV R133, R132 ;  /* 0x0000008400857202 */ /* 0x000fe20000000f00 */
[C---:B------:R-:W-:Y:S01]  /*8890*/  HMMA.16816.F32 R120, R136.reuse, R14, R120 ;  /* 0x0000000e8878723c */ /* 0x040fe20000001878 */
[----:B------:R2:W-:Y:S05]  /*88a0*/  STL [R1+0x50], R2 ;  /* 0x0000500201007387 */ /* 0x0005ea0000100800 */
[----:B------:R2:W-:Y:S02]  /*88b0*/  STL [R1+0x54], R0 ;  /* 0x0000540001007387 */ /* 0x0005e40000100800 */
[C---:B-1----:R-:W-:Y:S08]  /*88c0*/  HMMA.16816.F32 R124, R136.reuse, R16, R124 ;  /* 0x00000010887c723c */ /* 0x042ff0000000187c */
[----:B------:R-:W-:Y:S01]  /*88d0*/  HMMA.16816.F32 R128, R136, R18, R128 ;  /* 0x000000128880723c */ /* 0x000fe20000001880 */
[----:B------:R-:W-:-:S07]  /*88e0*/  @P0 BRA `(.L_x_3) ;  /* 0xffffc37000000947 */ /* 0x000fce000383ffff */
.L_x_2:
[----:B--2---:R-:W2:Y:S04]  /*88f0*/  LDL.LU R0, [R1+0x50] ;  /* 0x0000500001007983 */ /* 0x004ea80000300800 */
[----:B------:R-:W1:Y:S01]  /*8900*/  S2R R8, SR_TID.X ;  /* 0x0000000000087919 */ /* 0x000e620000002100 */
[----:B------:R-:W-:Y:S01]  /*8910*/  MOV R182, c[0x0][0x4e8] ;  /* 0x00013a0000b67a02 */ /* 0x000fe20000000f00 */
[----:B------:R-:W3:Y:S01]  /*8920*/  S2UR UR7, SR_CTAID.Y ;  /* 0x00000000000779c3 */ /* 0x000ee20000002600 */
[----:B------:R-:W-:Y:S01]  /*8930*/  ULDC.64 UR4, c[0x0][0x490] ;  /* 0x0001240000047ab9 */ /* 0x000fe20000000a00 */
[----:B------:R-:W4:Y:S04]  /*8940*/  LDL.LU R2, [R1+0x54] ;  /* 0x0000540001027983 */ /* 0x000f280000300800 */
[----:B------:R-:W4:Y:S01]  /*8950*/  LDL.LU R9, [R1+0xc4] ;  /* 0x0000c40001097983 */ /* 0x000f220000300800 */
[----:B------:R-:W-:-:S03]  /*8960*/  ISETP.NE.AND P0, PT, R182, 0x1, PT ;  /* 0x00000001b600780c */ /* 0x000fc60003f05270 */
[----:B------:R-:W4:Y:S01]  /*8970*/  LDL.LU R183, [R1+0xc8] ;  /* 0x0000c80001b77983 */ /* 0x000f220000300800 */
[----:B-1----:R-:W-:-:S04]  /*8980*/  SHF.R.S32.HI R5, RZ, 0x1f, R8 ;  /* 0x0000001fff057819 */ /* 0x002fc80000011408 */
[CC--:B------:R-:W-:Y:S02]  /*8990*/  LEA.HI R181, R5.reuse, R8.reuse, RZ, 0x5 ;  /* 0x0000000805b57211 */ /* 0x0c0fe400078f28ff */
[-C--:B------:R-:W-:Y:S02]  /*89a0*/  LEA.HI R5, R5, R8.reuse, RZ, 0x2 ;  /* 0x0000000805057211 */ /* 0x080fe400078f10ff */
[----:B------:R-:W-:Y:S01]  /*89b0*/  LOP3.LUT R4, R181, 0xffffffe0, RZ, 0xc0, !PT ;  /* 0xffffffe0b5047812 */ /* 0x000fe200078ec0ff */
[----:B---3--:R-:W-:Y:S01]  /*89c0*/  USHF.R.S32.HI UR6, URZ, 0x1f, UR7 ;  /* 0x0000001f3f067899 */ /* 0x008fe20008011407 */
[----:B------:R-:W-:Y:S01]  /*89d0*/  LOP3.LUT R14, R5, 0xfffffffc, RZ, 0xc0, !PT ;  /* 0xfffffffc050e7812 */ /* 0x000fe200078ec0ff */
[----:B------:R-:W-:Y:S06]  /*89e0*/  BAR.SYNC.DEFER_BLOCKING 0x1, 0x100 ;  /* 0x0044000000007b1d */ /* 0x000fec0000010000 */
[----:B--2---:R-:W1:Y:S04]  /*89f0*/  SHFL.BFLY PT, R11, R0, 0x2, 0x1f ;  /* 0x0c401f00000b7f89 */ /* 0x004e6800000e0000 */
[----:B----4-:R-:W2:Y:S01]  /*8a00*/  SHFL.BFLY PT, R6, R2, 0x2, 0x1f ;  /* 0x0c401f0002067f89 */ /* 0x010ea200000e0000 */
[----:B------:R-:W-:Y:S01]  /*8a10*/  MOV R133, R9 ;  /* 0x0000000900857202 */ /* 0x000fe20000000f00 */
[----:B------:R-:W-:Y:S01]  /*8a20*/  UIMAD UR10, UR6, UR4, URZ ;  /* 0x00000004060a72a4 */ /* 0x000fe2000f8e023f */
[----:B------:R-:W-:Y:S01]  /*8a30*/  IADD3 R14, -R14, R8, RZ ;  /* 0x000000080e0e7210 */ /* 0x000fe20007ffe1ff */
[----:B-1----:R-:W-:-:S05]  /*8a40*/  FADD.FTZ R11, R11, R0 ;  /* 0x000000000b0b7221 */ /* 0x002fca0000010000 */
[----:B------:R-:W1:Y:S01]  /*8a50*/  SHFL.BFLY PT, R0, R11, 0x1, 0x1f ;  /* 0x0c201f000b007f89 */ /* 0x000e6200000e0000 */
[----:B--2---:R-:W-:-:S05]  /*8a60*/  FADD.FTZ R6, R6, R2 ;  /* 0x0000000206067221 */ /* 0x004fca0000010000 */
[----:B------:R-:W2:Y:S01]  /*8a70*/  SHFL.BFLY PT, R2, R6, 0x1, 0x1f ;  /* 0x0c201f0006027f89 */ /* 0x000ea200000e0000 */
[----:B-1----:R-:W-:Y:S01]  /*8a80*/  FADD.FTZ R11, R11, R0 ;  /* 0x000000000b0b7221 */ /* 0x002fe20000010000 */
[----:B------:R-:W-:-:S04]  /*8a90*/  MOV R0, RZ ;  /* 0x000000ff00007202 */ /* 0x000fc80000000f00 */
[----:B------:R-:W-:Y:S01]  /*8aa0*/  FSETP.NE.FTZ.AND P2, PT, R11, RZ, PT ;  /* 0x000000ff0b00720b */ /* 0x000fe20003f55000 */
[----:B--2---:R-:W-:Y:S02]  /*8ab0*/  FADD.FTZ R6, R6, R2 ;  /* 0x0000000206067221 */ /* 0x004fe40000010000 */
[----:B------:R-:W-:-:S03]  /*8ac0*/  @P0 IMAD.HI.U32 R2, R9, c[0x0][0x4ec], RZ ;  /* 0x00013b0009020a27 */ /* 0x000fc600078e00ff */
[----:B------:R-:W-:Y:S02]  /*8ad0*/  FSETP.NE.FTZ.AND P1, PT, R6, RZ, PT ;  /* 0x000000ff0600720b */ /* 0x000fe40003f35000 */
[----:B------:R-:W-:Y:S02]  /*8ae0*/  @P0 SHF.R.U32.HI R133, RZ, c[0x0][0x4f0], R2 ;  /* 0x00013c00ff850a19 */ /* 0x000fe40000011602 */
[----:B------:R-:W-:-:S03]  /*8af0*/  IADD3 R2, -R4, R8, RZ ;  /* 0x0000000804027210 */ /* 0x000fc60007ffe1ff */
[----:B------:R-:W-:Y:S01]  /*8b00*/  @P2 MUFU.RCP R0, R11 ;  /* 0x0000000b00002308 */ /* 0x000fe20000001000 */
[----:B------:R-:W-:Y:S02]  /*8b10*/  MOV R4, RZ ;  /* 0x000000ff00047202 */ /* 0x000fe40000000f00 */
[----:B------:R-:W-:Y:S01]  /*8b20*/  LOP3.LUT P4, RZ, R2, 0x3, RZ, 0xc0, !PT ;  /* 0x0000000302ff7812 */ /* 0x000fe2000788c0ff */
[----:B------:R-:W-:Y:S01]  /*8b30*/  UIMAD.WIDE.U32 UR12, UR7, UR4, URZ ;  /* 0x00000004070c72a5 */ /* 0x000fe2000f8e003f */
[----:B------:R-:W-:-:S03]  /*8b40*/  IADD3 R7, -R133, RZ, RZ ;  /* 0x000000ff85077210 */ /* 0x000fc60007ffe1ff */
[----:B------:R-:W1:Y:S01]  /*8b50*/  @P1 MUFU.RCP R4, R6 ;  /* 0x0000000600041308 */ /* 0x000e620000001000 */
[----:B------:R-:W-:Y:S01]  /*8b60*/  SHF.R.S32.HI R2, RZ, 0x2, R5 ;  /* 0x00000002ff027819 */ /* 0x000fe20000011405 */
[----:B------:R-:W-:Y:S01]  /*8b70*/  UIMAD UR10, UR7, UR5, UR10 ;  /* 0x00000005070a72a4 */ /* 0x000fe2000f8e020a */
[----:B------:R-:W-:Y:S02]  /*8b80*/  IMAD R134, R7, c[0x0][0x4e8], R9 ;  /* 0x00013a0007867a24 */ /* 0x000fe400078e0209 */
[----:B------:R-:W-:Y:S01]  /*8b90*/  ULDC.64 UR4, c[0x0][0x3e8] ;  /* 0x0000fa0000047ab9 */ /* 0x000fe20000000a00 */
[C---:B-1----:R-:W-:Y:S02]  /*8ba0*/  FMUL.FTZ R83, R4.reuse, R83 ;  /* 0x0000005304537220 */ /* 0x042fe40000410000 */
[----:B------:R-:W-:-:S05]  /*8bb0*/  FMUL.FTZ R31, R4, R82 ;  /* 0x00000052041f7220 */ /* 0x000fca0000410000 */
[----:B------:R-:W-:Y:S02]  /*8bc0*/  F2FP.PACK_AB R31, R83, R31 ;  /* 0x0000001f531f723e */ /* 0x000fe400000000ff */
[----:B------:R-:W2:Y:S01]  /*8bd0*/  LDL.LU R83, [R1+0xbc] ;  /* 0x0000bc0001537983 */ /* 0x000ea20000300800 */
[C---:B------:R-:W-:Y:S02]  /*8be0*/  FMUL.FTZ R137, R0.reuse, R64 ;  /* 0x0000004000897220 */ /* 0x040fe40000410000 */
[C---:B------:R-:W-:Y:S02]  /*8bf0*/  FMUL.FTZ R180, R0.reuse, R141 ;  /* 0x0000008d00b47220 */ /* 0x040fe40000410000 */
[C---:B------:R-:W-:Y:S02]  /*8c00*/  FMUL.FTZ R13, R0.reuse, R140 ;  /* 0x0000008c000d7220 */ /* 0x040fe40000410000 */
[C---:B-----5:R-:W-:Y:S02]  /*8c10*/  FMUL.FTZ R179, R0.reuse, R145 ;  /* 0x0000009100b37220 */ /* 0x060fe40000410000 */
[----:B------:R-:W-:-:S02]  /*8c20*/  FMUL.FTZ R17, R0, R144 ;  /* 0x0000009000117220 */ /* 0x000fc40000410000 */
[C---:B------:R-:W-:Y:S02]  /*8c30*/  FMUL.FTZ R178, R0.reuse, R149 ;  /* 0x0000009500b27220 */ /* 0x040fe40000410000 */
[C---:B------:R-:W-:Y:S02]  /*8c40*/  FMUL.FTZ R19, R0.reuse, R148 ;  /* 0x0000009400137220 */ /* 0x040fe40000410000 */
[C---:B------:R-:W-:Y:S02]  /*8c50*/  FMUL.FTZ R177, R0.reuse, R153 ;  /* 0x0000009900b17220 */ /* 0x040fe40000410000 */
[C---:B------:R-:W-:Y:S02]  /*8c60*/  FMUL.FTZ R21, R0.reuse, R152 ;  /* 0x0000009800157220 */ /* 0x040fe40000410000 */
[C---:B------:R-:W-:Y:S02]  /*8c70*/  FMUL.FTZ R176, R0.reuse, R157 ;  /* 0x0000009d00b07220 */ /* 0x040fe40000410000 */
        /* <DEDUP_REMOVED lines=53> */
[----:B------:R-:W-:Y:S01]  /*8fd0*/  FMUL.FTZ R128, R0, R128 ;  /* 0x0000008000807220 */ /* 0x000fe20000410000 */
[----:B------:R-:W-:Y:S01]  /*8fe0*/  SHF.R.S32.HI R0, RZ, 0x1f, R5 ;  /* 0x0000001fff007819 */ /* 0x000fe20000011405 */
[C---:B------:R-:W-:Y:S01]  /*8ff0*/  FMUL.FTZ R15, R4.reuse, R79 ;  /* 0x0000004f040f7220 */ /* 0x040fe20000410000 */
[----:B------:R-:W1:Y:S01]  /*9000*/  @P1 MUFU.LG2 R6, R6 ;  /* 0x0000000600061308 */ /* 0x000e620000000c00 */
[----:B------:R-:W-:Y:S01]  /*9010*/  FMUL.FTZ R33, R4, R78 ;  /* 0x0000004e04217220 */ /* 0x000fe20000410000 */
[----:B------:R-:W-:-:S04]  /*9020*/  LEA.HI R0, R0, R2, RZ, 0x3 ;  /* 0x0000000200007211 */ /* 0x000fc800078f18ff */
[----:B------:R-:W-:Y:S02]  /*9030*/  F2FP.PACK_AB R33, R15, R33 ;  /* 0x000000210f21723e */ /* 0x000fe400000000ff */
[----:B------:R-:W-:Y:S01]  /*9040*/  LOP3.LUT R0, R0, 0xfffffff8, RZ, 0xc0, !PT ;  /* 0xfffffff800007812 */ /* 0x000fe200078ec0ff */
[----:B------:R-:W3:Y:S01]  /*9050*/  S2R R15, SR_CTAID.Z ;  /* 0x00000000000f7919 */ /* 0x000ee20000002700 */
[----:B------:R-:W-:Y:S02]  /*9060*/  UIMAD.WIDE.U32 UR14, UR7, UR4, URZ ;  /* 0x00000004070e72a5 */ /* 0x000fe4000f8e003f */
[----:B------:R-:W-:Y:S02]  /*9070*/  IADD3 R10, R2, -R0, RZ ;  /* 0x80000000020a7210 */ /* 0x000fe40007ffe0ff */
[----:B------:R-:W-:Y:S02]  /*9080*/  @P2 MOV R2, 0x3f317218 ;  /* 0x3f31721800022802 */ /* 0x000fe40000000f00 */
[----:B------:R-:W-:-:S02]  /*9090*/  @P1 MOV R0, 0x3f317218 ;  /* 0x3f31721800001802 */ /* 0x000fc40000000f00 */
[----:B------:R-:W-:Y:S01]  /*90a0*/  MOV R9, UR15 ;  /* 0x0000000f00097c02 */ /* 0x000fe20008000f00 */
[----:B------:R-:W-:Y:S01]  /*90b0*/  @P2 FMUL.FTZ R9, R2, c[0x0][0x2d0] ;  /* 0x0000b40002092a20 */ /* 0x000fe20000410000 */
[----:B------:R-:W4:Y:S01]  /*90c0*/  @P2 MUFU.LG2 R11, R11 ;  /* 0x0000000b000b2308 */ /* 0x000f220000000c00 */
[----:B-1----:R-:W-:Y:S02]  /*90d0*/  @P1 FMUL.FTZ R2, R6, 0.69314718246459960938 ;  /* 0x3f31721806021820 */ /* 0x002fe40000410000 */
[----:B------:R-:W-:Y:S01]  /*90e0*/  @P1 FMUL.FTZ R0, R0, c[0x0][0x2d0] ;  /* 0x0000b40000001a20 */ /* 0x000fe20000410000 */
[----:B------:R-:W-:Y:S01]  /*90f0*/  UIMAD UR6, UR6, UR4, URZ ;  /* 0x00000004060672a4 */ /* 0x000fe2000f8e023f */
[----:B------:R-:W-:Y:S01]  /*9100*/  MOV R79, 0xff800000 ;  /* 0xff800000004f7802 */ /* 0x000fe20000000f00 */
[----:B------:R-:W-:Y:S02]  /*9110*/  FMUL.FTZ R53, R4, R38 ;  /* 0x0000002604357220 */ /* 0x000fe40000410000 */
[----:B------:R-:W-:Y:S01]  /*9120*/  @P1 FFMA.FTZ R79, R0, R3, R2 ;  /* 0x00000003004f1223 */ /* 0x000fe20000010002 */
[----:B------:R-:W-:Y:S01]  /*9130*/  SHF.R.S32.HI R0, RZ, 0x5, R181 ;  /* 0x00000005ff007819 */ /* 0x000fe200000114b5 */
[----:B------:R-:W-:-:S02]  /*9140*/  FMUL.FTZ R44, R4, R39 ;  /* 0x00000027042c7220 */ /* 0x000fc40000410000 */
[C---:B------:R-:W-:Y:S02]  /*9150*/  FMUL.FTZ R40, R4.reuse, R43 ;  /* 0x0000002b04287220 */ /* 0x040fe40000410000 */
[C---:B------:R-:W-:Y:S02]  /*9160*/  FMUL.FTZ R38, R4.reuse, R47 ;  /* 0x0000002f04267220 */ /* 0x040fe40000410000 */
[C---:B------:R-:W-:Y:S02]  /*9170*/  FMUL.FTZ R32, R4.reuse, R63 ;  /* 0x0000003f04207220 */ /* 0x040fe40000410000 */
[C---:B------:R-:W-:Y:S02]  /*9180*/  FMUL.FTZ R30, R4.reuse, R67 ;  /* 0x00000043041e7220 */ /* 0x040fe40000410000 */
[C---:B------:R-:W-:Y:S02]  /*9190*/  FMUL.FTZ R28, R4.reuse, R71 ;  /* 0x00000047041c7220 */ /* 0x040fe40000410000 */
[C---:B------:R-:W-:Y:S01]  /*91a0*/  FMUL.FTZ R16, R4.reuse, R75 ;  /* 0x0000004b04107220 */ /* 0x040fe20000410000 */
[----:B------:R-:W-:Y:S01]  /*91b0*/  UIMAD UR5, UR7, UR5, UR6 ;  /* 0x00000005070572a4 */ /* 0x000fe2000f8e0206 */
        /* <DEDUP_REMOVED lines=51> */
[----:B------:R-:W-:Y:S01]  /*94f0*/  FMUL.FTZ R130, R4, R130 ;  /* 0x0000008204827220 */ /* 0x000fe20000410000 */
[----:B------:R-:W-:Y:S02]  /*9500*/  MOV R4, UR12 ;  /* 0x0000000c00047c02 */ /* 0x000fe40008000f00 */
[----:B------:R-:W-:Y:S02]  /*9510*/  MOV R8, UR14 ;  /* 0x0000000e00087c02 */ /* 0x000fe40008000f00 */
[----:B------:R-:W-:Y:S01]  /*9520*/  SHF.R.S32.HI R3, RZ, 0x1f, R0 ;  /* 0x0000001fff037819 */ /* 0x000fe20000011400 */
[----:B------:R-:W-:Y:S01]  /*9530*/  UIADD3 UR5, UR15, UR5, URZ ;  /* 0x000000050f057290 */ /* 0x000fe2000fffe03f */
[----:B------:R-:W-:Y:S01]  /*9540*/  MOV R6, R4 ;  /* 0x0000000400067202 */ /* 0x000fe20000000f00 */
[----:B------:R-:W1:Y:S01]  /*9550*/  S2R R82, SR_CTAID.X ;  /* 0x0000000000527919 */ /* 0x000e620000002500 */
[----:B------:R-:W-:-:S02]  /*9560*/  MOV R4, R8 ;  /* 0x0000000800047202 */ /* 0x000fc40000000f00 */
[----:B------:R-:W-:Y:S02]  /*9570*/  LEA.HI R3, R3, R0, RZ, 0x3 ;  /* 0x0000000003037211 */ /* 0x000fe400078f18ff */
[----:B---3--:R-:W-:Y:S02]  /*9580*/  SHF.R.S32.HI R8, RZ, 0x1f, R15 ;  /* 0x0000001fff087819 */ /* 0x008fe4000001140f */
[----:B------:R-:W-:Y:S01]  /*9590*/  LEA.HI R2, R14, R14, RZ, 0x1 ;  /* 0x0000000e0e027211 */ /* 0x000fe200078f08ff */
[----:B----4-:R-:W-:Y:S01]  /*95a0*/  @P2 FMUL.FTZ R11, R11, 0.69314718246459960938 ;  /* 0x3f3172180b0b2820 */ /* 0x010fe20000410000 */
[----:B------:R-:W-:Y:S02]  /*95b0*/  MOV R5, UR13 ;  /* 0x0000000d00057c02 */ /* 0x000fe40008000f00 */
[----:B------:R-:W-:Y:S02]  /*95c0*/  F2FP.PACK_AB R41, R32, R41 ;  /* 0x000000292029723e */ /* 0x000fe400000000ff */
[----:B------:R-:W-:-:S02]  /*95d0*/  MOV R5, UR5 ;  /* 0x0000000500057c02 */ /* 0x000fc40008000f00 */
[----:B------:R-:W-:Y:S01]  /*95e0*/  F2FP.PACK_AB R32, R81, R60 ;  /* 0x0000003c5120723e */ /* 0x000fe200000000ff */
[----:B------:R-:W-:Y:S01]  /*95f0*/  IMAD R81, R8, c[0x0][0x3f0], RZ ;  /* 0x0000fc0008517a24 */ /* 0x000fe200078e02ff */
[----:B------:R-:W-:Y:S02]  /*9600*/  LOP3.LUT R3, R3, 0xffffff8, RZ, 0xc0, !PT ;  /* 0x0ffffff803037812 */ /* 0x000fe400078ec0ff */
[----:B------:R-:W-:Y:S01]  /*9610*/  LOP3.LUT R2, R2, 0x1ffffffe, RZ, 0xc0, !PT ;  /* 0x1ffffffe02027812 */ /* 0x000fe200078ec0ff */
[----:B------:R-:W-:Y:S01]  /*9620*/  UIADD3 UR10, UR13, UR10, URZ ;  /* 0x0000000a0d0a7290 */ /* 0x000fe2000fffe03f */
[----:B------:R-:W-:Y:S01]  /*9630*/  MOV R80, 0xff800000 ;  /* 0xff80000000507802 */ /* 0x000fe20000000f00 */
[----:B------:R-:W-:Y:S01]  /*9640*/  @P2 FFMA.FTZ R80, R9, R132, R11 ;  /* 0x0000008409502223 */ /* 0x000fe2000001000b */
[----:B------:R-:W-:Y:S02]  /*9650*/  F2FP.PACK_AB R35, R16, R35 ;  /* 0x000000231023723e */ /* 0x000fe400000000ff */
[----:B------:R-:W-:-:S02]  /*9660*/  IADD3 R9, R0, -R3, RZ ;  /* 0x8000000300097210 */ /* 0x000fc40007ffe0ff */
[----:B------:R-:W-:Y:S01]  /*9670*/  LEA R16, R0, R14, 0x9 ;  /* 0x0000000e00107211 */ /* 0x000fe200078e48ff */
[C---:B------:R-:W-:Y:S01]  /*9680*/  IMAD R0, R15.reuse, c[0x0][0x3f4], R81 ;  /* 0x0000fd000f007a24 */ /* 0x040fe200078e0251 */
[----:B------:R-:W-:Y:S01]  /*9690*/  IADD3 R11, R14, -R2, RZ ;  /* 0x800000020e0b7210 */ /* 0x000fe20007ffe0ff */
[----:B------:R-:W-:Y:S01]  /*96a0*/  IMAD.WIDE.U32 R2, R15, c[0x0][0x3f0], R4 ;  /* 0x0000fc000f027a25 */ /* 0x000fe200078e0004 */
[----:B------:R-:W-:-:S03]  /*96b0*/  SHF.L.U32 R4, R10, 0x6, RZ ;  /* 0x000000060a047819 */ /* 0x000fc600000006ff */
[----:B------:R-:W-:Y:S01]  /*96c0*/  IMAD R78, R8, c[0x0][0x498], RZ ;  /* 0x00012600084e7a24 */ /* 0x000fe200078e02ff */
[----:B------:R-:W-:Y:S02]  /*96d0*/  SHF.R.S32.HI R8, RZ, 0x2, R183 ;  /* 0x00000002ff087819 */ /* 0x000fe400000114b7 */
[----:B------:R-:W-:Y:S02]  /*96e0*/  MOV R7, UR10 ;  /* 0x0000000a00077c02 */ /* 0x000fe40008000f00 */
[----:B------:R-:W-:Y:S02]  /*96f0*/  LOP3.LUT R5, R10, 0x1, RZ, 0xc0, !PT ;  /* 0x000000010a057812 */ /* 0x000fe400078ec0ff */
[----:B------:R-:W-:Y:S02]  /*9700*/  IADD3 R3, R3, R0, RZ ;  /* 0x0000000003037210 */ /* 0x000fe40007ffe0ff */
[----:B------:R-:W-:Y:S01]  /*9710*/  LEA R0, R9, R8, 0x4 ;  /* 0x0000000809007211 */ /* 0x000fe200078e20ff */
[C---:B------:R-:W-:Y:S01]  /*9720*/  IMAD R78, R15.reuse, c[0x0][0x49c], R78 ;  /* 0x000127000f4e7a24 */ /* 0x040fe200078e024e */
[----:B------:R-:W-:Y:S01]  /*9730*/  LOP3.LUT R4, R4, 0x1c0, RZ, 0xc0, !PT ;  /* 0x000001c004047812 */ /* 0x000fe200078ec0ff */
[----:B------:R-:W-:Y:S01]  /*9740*/  IMAD.WIDE.U32 R14, R15, c[0x0][0x498], R6 ;  /* 0x000126000f0e7a25 */ /* 0x000fe200078e0006 */
[----:B------:R-:W-:-:S02]  /*9750*/  R2P PR, R10, 0x6 ;  /* 0x000000060a007804 */ /* 0x000fc40000000000 */
[----:B------:R-:W-:Y:S02]  /*9760*/  ISETP.NE.U32.AND P3, PT, R5, 0x1, PT ;  /* 0x000000010500780c */ /* 0x000fe40003f65070 */
[----:B------:R-:W-:Y:S02]  /*9770*/  SHF.R.S32.HI R6, RZ, 0x1f, R133 ;  /* 0x0000001fff067819 */ /* 0x000fe40000011485 */
[----:B------:R-:W-:Y:S02]  /*9780*/  LEA R5, R11, R0, 0x3 ;  /* 0x000000000b057211 */ /* 0x000fe400078e18ff */
[----:B------:R-:W-:Y:S01]  /*9790*/  LEA.HI R4, R4, R4, RZ, 0x1d ;  /* 0x0000000404047211 */ /* 0x000fe200078fe8ff */
[----:B------:R-:W-:Y:S01]  /*97a0*/  IMAD R81, R182, c[0x0][0x388], RZ ;  /* 0x0000e200b6517a24 */ /* 0x000fe200078e02ff */
[C---:B-1----:R-:W-:Y:S02]  /*97b0*/  LEA R0, R82.reuse, R0, 0x7 ;  /* 0x0000000052007211 */ /* 0x042fe400078e38ff */
[----:B------:R-:W-:Y:S01]  /*97c0*/  LEA R10, R82, R5, 0x7 ;  /* 0x00000005520a7211 */ /* 0x000fe200078e38ff */
[----:B------:R-:W-:Y:S01]  /*97d0*/  IMAD R5, R6, c[0x0][0x3e0], RZ ;  /* 0x0000f80006057a24 */ /* 0x000fe200078e02ff */
[----:B------:R-:W-:-:S02]  /*97e0*/  LEA R4, R16, R4, 0x1 ;  /* 0x0000000410047211 */ /* 0x000fc400078e08ff */
[C---:B------:R-:W-:Y:S01]  /*97f0*/  ISETP.GE.OR P5, PT, R0.reuse, R81, P4 ;  /* 0x000000510000720c */ /* 0x040fe200027a6670 */
[C---:B------:R-:W-:Y:S01]  /*9800*/  IMAD R6, R133.reuse, c[0x0][0x3e4], R5 ;  /* 0x0000f90085067a24 */ /* 0x040fe200078e0205 */
[----:B------:R-:W-:Y:S02]  /*9810*/  IADD3 R7, R0, 0x8, RZ ;  /* 0x0000000800077810 */ /* 0x000fe40007ffe0ff */
[----:B------:R-:W-:Y:S01]  /*9820*/  SHF.L.U32 R0, R4, 0x1, RZ ;  /* 0x0000000104007819 */ /* 0x000fe200000006ff */
[----:B------:R-:W-:Y:S01]  /*9830*/  IMAD.WIDE.U32 R4, R133, c[0x0][0x3e0], R2 ;  /* 0x0000f80085047a25 */ /* 0x000fe200078e0002 */
[----:B------:R-:W-:-:S03]  /*9840*/  F2FP.PACK_AB R13, R180, R13 ;  /* 0x0000000db40d723e */ /* 0x000fc600000000ff */
[----:B------:R-:W-:Y:S01]  /*9850*/  @P0 IMAD.HI.U32 R8, R10, c[0x0][0x4ec], RZ ;  /* 0x00013b000a080a27 */ /* 0x000fe200078e00ff */
[----:B------:R-:W-:Y:S02]  /*9860*/  F2FP.PACK_AB R12, R143, R12 ;  /* 0x0000000c8f0c723e */ /* 0x000fe400000000ff */
[----:B------:R-:W-:Y:S02]  /*9870*/  IADD3 R5, R5, R6, RZ ;  /* 0x0000000605057210 */ /* 0x000fe40007ffe0ff */
[----:B------:R-:W-:Y:S02]  /*9880*/  ISETP.GE.OR P4, PT, R7, R81, P4 ;  /* 0x000000510700720c */ /* 0x000fe40002786670 */
[----:B------:R-:W-:Y:S02]  /*9890*/  MOV R3, R10 ;  /* 0x0000000a00037202 */ /* 0x000fe40000000f00 */
[----:B------:R-:W-:Y:S02]  /*98a0*/  SHF.R.S32.HI R7, RZ, 0x1f, R134 ;  /* 0x0000001fff077819 */ /* 0x000fe40000011486 */
[----:B------:R-:W-:Y:S01]  /*98b0*/  @P0 SHF.R.U32.HI R3, RZ, c[0x0][0x4f0], R8 ;  /* 0x00013c00ff030a19 */ /* 0x000fe20000011608 */
[----:B------:R-:W-:Y:S04]  /*98c0*/  STS [R0+0x80], R13 ;  /* 0x0000800d00007388 */ /* 0x000fe80000000800 */
[----:B------:R1:W-:Y:S01]  /*98d0*/  STS [R0+0x480], R12 ;  /* 0x0004800c00007388 */ /* 0x0003e20000000800 */
[----:B------:R-:W-:Y:S01]  /*98e0*/  IMAD R6, R7, c[0x0][0x3d8], RZ ;  /* 0x0000f60007067a24 */ /* 0x000fe200078e02ff */
[----:B------:R-:W-:-:S02]  /*98f0*/  IADD3 R9, R0, 0x80, RZ ;  /* 0x0000008000097810 */ /* 0x000fc40007ffe0ff */
[----:B------:R-:W-:Y:S01]  /*9900*/  MOV R7, 0x20 ;  /* 0x0000002000077802 */ /* 0x000fe20000000f00 */
[----:B------:R-:W-:Y:S01]  /*9910*/  IMAD R16, R134, c[0x0][0x3dc], R6 ;  /* 0x0000f70086107a24 */ /* 0x000fe200078e0206 */
[----:B------:R-:W-:Y:S02]  /*9920*/  SHF.R.S32.HI R6, RZ, 0x1f, R3 ;  /* 0x0000001fff067819 */ /* 0x000fe40000011403 */
[----:B------:R-:W-:Y:S02]  /*9930*/  IADD3 R8, P0, R3, R14, RZ ;  /* 0x0000000e03087210 */ /* 0x000fe40007f1e0ff */
[----:B------:R-:W-:Y:S02]  /*9940*/  IADD3 R2, R0, 0x70, RZ ;  /* 0x0000007000027810 */ /* 0x000fe40007ffe0ff */
[----:B------:R-:W-:Y:S02]  /*9950*/  @P3 IADD3 R2, R9, 0x10, RZ ;  /* 0x0000001009023810 */ /* 0x000fe40007ffe0ff */
[----:B------:R-:W-:Y:S01]  /*9960*/  IADD3.X R9, R6, R15, R78, P0, !PT ;  /* 0x0000000f06097210 */ /* 0x000fe200007fe44e */
[----:B-1----:R-:W-:Y:S01]  /*9970*/  IMAD.WIDE.U32 R12, R134, c[0x0][0x3d8], R4 ;  /* 0x0000f600860c7a25 */ /* 0x002fe200078e0004 */
[----:B------:R-:W-:Y:S01]  /*9980*/  IADD3 R4, -R3, RZ, RZ ;  /* 0x000000ff03047210 */ /* 0x000fe20007ffe1ff */
[----:B------:R1:W5:Y:S04]  /*9990*/  LDL R78, [R1+0xb4] ;  /* 0x0000b400014e7983 */ /* 0x0003680000100800 */
[----:B------:R-:W-:Y:S01]  /*99a0*/  IMAD R4, R4, c[0x0][0x4e8], R10 ;  /* 0x00013a0004047a24 */ /* 0x000fe200078e020a */
[----:B------:R-:W-:-:S02]  /*99b0*/  SEL R5, R7, 0xffffffe0, !P1 ;  /* 0xffffffe007057807 */ /* 0x000fc40004800000 */
[----:B------:R-:W-:Y:S02]  /*99c0*/  MOV R6, 0x40 ;  /* 0x0000004000067802 */ /* 0x000fe40000000f00 */
[----:B------:R-:W-:Y:S02]  /*99d0*/  SHF.R.S32.HI R7, RZ, 0x1f, R4 ;  /* 0x0000001fff077819 */ /* 0x000fe40000011404 */
[----:B------:R-:W-:Y:S02]  /*99e0*/  SEL R6, R6, 0xffffffc0, !P2 ;  /* 0xffffffc006067807 */ /* 0x000fe40005000000 */
[----:B------:R-:W-:Y:S01]  /*99f0*/  F2FP.PACK_AB R17, R179, R17 ;  /* 0x00000011b311723e */ /* 0x000fe200000000ff */
[----:B------:R-:W-:Y:S01]  /*9a00*/  IMAD R7, R7, c[0x0][0x488], RZ ;  /* 0x0001220007077a24 */ /* 0x000fe200078e02ff */
[----:B------:R-:W-:Y:S02]  /*9a10*/  F2FP.PACK_AB R18, R147, R18 ;  /* 0x000000129312723e */ /* 0x000fe400000000ff */
[----:B------:R-:W-:-:S02]  /*9a20*/  F2FP.PACK_AB R19, R178, R19 ;  /* 0x00000013b213723e */ /* 0x000fc400000000ff */
[----:B------:R-:W-:Y:S02]  /*9a30*/  F2FP.PACK_AB R22, R151, R22 ;  /* 0x000000169716723e */ /* 0x000fe400000000ff */
[----:B------:R-:W-:Y:S01]  /*9a40*/  IADD3 R3, R0, R5, RZ ;  /* 0x0000000500037210 */ /* 0x000fe20007ffe0ff */
[C---:B------:R-:W-:Y:S01]  /*9a50*/  IMAD R10, R4.reuse, c[0x0][0x48c], R7 ;  /* 0x00012300040a7a24 */ /* 0x040fe200078e0207 */
[----:B------:R-:W-:Y:S02]  /*9a60*/  F2FP.PACK_AB R21, R177, R21 ;  /* 0x00000015b115723e */ /* 0x000fe400000000ff */
[----:B------:R-:W-:Y:S02]  /*9a70*/  F2FP.PACK_AB R20, R155, R20 ;  /* 0x000000149b14723e */ /* 0x000fe400000000ff */
[----:B------:R-:W-:Y:S01]  /*9a80*/  IADD3 R14, R5, R2, RZ ;  /* 0x00000002050e7210 */ /* 0x000fe20007ffe0ff */
[----:B------:R-:W-:Y:S01]  /*9a90*/  IMAD.WIDE.U32 R8, R4, c[0x0][0x488], R8 ;  /* 0x0001220004087a25 */ /* 0x000fe200078e0008 */
[----:B------:R-:W-:-:S02]  /*9aa0*/  F2FP.PACK_AB R23, R176, R23 ;  /* 0x00000017b017723e */ /* 0x000fc400000000ff */
[----:B------:R-:W-:Y:S02]  /*9ab0*/  F2FP.PACK_AB R24, R159, R24 ;  /* 0x000000189f18723e */ /* 0x000fe400000000ff */
[----:B------:R-:W-:Y:S01]  /*9ac0*/  IADD3 R5, R0, R6, RZ ;  /* 0x0000000600057210 */ /* 0x000fe20007ffe0ff */
[----:B------:R-:W-:Y:S01]  /*9ad0*/  STS [R2], R17 ;  /* 0x0000001102007388 */ /* 0x000fe20000000800 */
[----:B------:R-:W-:Y:S02]  /*9ae0*/  F2FP.PACK_AB R25, R175, R25 ;  /* 0x00000019af19723e */ /* 0x000fe400000000ff */
[----:B------:R-:W-:Y:S01]  /*9af0*/  F2FP.PACK_AB R26, R163, R26 ;  /* 0x0000001aa31a723e */ /* 0x000fe200000000ff */
[----:B------:R-:W-:Y:S01]  /*9b00*/  STS [R2+0x400], R18 ;  /* 0x0004001202007388 */ /* 0x000fe20000000800 */
[----:B------:R-:W-:Y:S02]  /*9b10*/  IADD3 R7, R6, R2, RZ ;  /* 0x0000000206077210 */ /* 0x000fe40007ffe0ff */
[----:B------:R-:W-:Y:S01]  /*9b20*/  F2FP.PACK_AB R58, R174, R164 ;  /* 0x000000a4ae3a723e */ /* 0x000fe200000000ff */
[----:B------:R-:W-:Y:S01]  /*9b30*/  STS [R3+0x80], R19 ;  /* 0x0000801303007388 */ /* 0x000fe20000000800 */
[----:B------:R-:W-:-:S02]  /*9b40*/  F2FP.PACK_AB R57, R167, R57 ;  /* 0x00000039a739723e */ /* 0x000fc400000000ff */
[----:B------:R-:W-:Y:S01]  /*9b50*/  IADD3 R4, R6, R3, RZ ;  /* 0x0000000306047210 */ /* 0x000fe20007ffe0ff */
[----:B------:R-:W-:Y:S01]  /*9b60*/  STS [R3+0x480], R22 ;  /* 0x0004801603007388 */ /* 0x000fe20000000800 */
[----:B------:R-:W-:Y:S02]  /*9b70*/  F2FP.PACK_AB R56, R173, R168 ;  /* 0x000000a8ad38723e */ /* 0x000fe400000000ff */
[----:B------:R-:W-:Y:S01]  /*9b80*/  F2FP.PACK_AB R55, R171, R170 ;  /* 0x000000aaab37723e */ /* 0x000fe200000000ff */
[----:B------:R-:W-:Y:S01]  /*9b90*/  STS [R14], R21 ;  /* 0x000000150e007388 */ /* 0x000fe20000000800 */
[----:B------:R-:W-:Y:S02]  /*9ba0*/  IADD3 R6, R14, R6, RZ ;  /* 0x000000060e067210 */ /* 0x000fe40007ffe0ff */
[----:B------:R-:W-:Y:S01]  /*9bb0*/  F2FP.PACK_AB R54, R172, R145 ;  /* 0x00000091ac36723e */ /* 0x000fe200000000ff */
[----:B------:R-:W-:Y:S01]  /*9bc0*/  STS [R14+0x400], R20 ;  /* 0x000400140e007388 */ /* 0x000fe20000000800 */
[----:B------:R-:W-:-:S02]  /*9bd0*/  F2FP.PACK_AB R53, R44, R53 ;  /* 0x000000352c35723e */ /* 0x000fc400000000ff */
[----:B------:R-:W-:Y:S01]  /*9be0*/  F2FP.PACK_AB R52, R169, R144 ;  /* 0x00000090a934723e */ /* 0x000fe200000000ff */
[----:B------:R-:W-:Y:S01]  /*9bf0*/  STS [R5+0x80], R23 ;  /* 0x0000801705007388 */ /* 0x000fe20000000800 */
[----:B------:R-:W-:Y:S02]  /*9c00*/  F2FP.PACK_AB R51, R40, R42 ;  /* 0x0000002a2833723e */ /* 0x000fe400000000ff */
[----:B------:R-:W-:Y:S01]  /*9c10*/  F2FP.PACK_AB R50, R165, R141 ;  /* 0x0000008da532723e */ /* 0x000fe200000000ff */
[----:B------:R-:W-:Y:S01]  /*9c20*/  STS [R5+0x480], R24 ;  /* 0x0004801805007388 */ /* 0x000fe20000000800 */
[----:B------:R-:W-:Y:S02]  /*9c30*/  F2FP.PACK_AB R49, R38, R49 ;  /* 0x000000312631723e */ /* 0x000fe400000000ff */
[----:B------:R-:W-:Y:S01]  /*9c40*/  F2FP.PACK_AB R48, R161, R48 ;  /* 0x00000030a130723e */ /* 0x000fe200000000ff */
[----:B------:R-:W-:Y:S01]  /*9c50*/  STS [R7], R25 ;  /* 0x0000001907007388 */ /* 0x000fe20000000800 */
[----:B------:R-:W-:-:S03]  /*9c60*/  F2FP.PACK_AB R47, R36, R47 ;  /* 0x0000002f242f723e */ /* 0x000fc600000000ff */
[----:B------:R-:W-:Y:S01]  /*9c70*/  STS [R7+0x400], R26 ;  /* 0x0004001a07007388 */ /* 0x000fe20000000800 */
[----:B------:R-:W-:Y:S02]  /*9c80*/  F2FP.PACK_AB R46, R160, R140 ;  /* 0x0000008ca02e723e */ /* 0x000fe400000000ff */
[----:B------:R-:W-:Y:S01]  /*9c90*/  F2FP.PACK_AB R45, R34, R45 ;  /* 0x0000002d222d723e */ /* 0x000fe200000000ff */
[----:B------:R-:W-:Y:S01]  /*9ca0*/  STS [R4+0x80], R58 ;  /* 0x0000803a04007388 */ /* 0x000fe20000000800 */
[----:B------:R-:W-:-:S03]  /*9cb0*/  F2FP.PACK_AB R44, R157, R139 ;  /* 0x0000008b9d2c723e */ /* 0x000fc600000000ff */
[----:B------:R-:W-:Y:S01]  /*9cc0*/  STS [R4+0x480], R57 ;  /* 0x0004803904007388 */ /* 0x000fe20000000800 */
[----:B------:R-:W-:-:S03]  /*9cd0*/  F2FP.PACK_AB R43, R59, R43 ;  /* 0x0000002b3b2b723e */ /* 0x000fc600000000ff */
[----:B------:R-:W-:Y:S01]  /*9ce0*/  STS [R6], R56 ;  /* 0x0000003806007388 */ /* 0x000fe20000000800 */
[----:B------:R-:W-:-:S03]  /*9cf0*/  F2FP.PACK_AB R42, R156, R138 ;  /* 0x0000008a9c2a723e */ /* 0x000fc600000000ff */
[----:B------:R-:W-:Y:S01]  /*9d00*/  STS [R6+0x400], R55 ;  /* 0x0004003706007388 */ /* 0x000fe20000000800 */
        /* <DEDUP_REMOVED lines=13> */
[----:B------:R-:W-:Y:S04]  /*9de0*/  STS [R14+0x4000], R48 ;  /* 0x004000300e007388 */ /* 0x000fe80000000800 */
[----:B------:R-:W-:Y:S01]  /*9df0*/  STS [R14+0x4400], R47 ;  /* 0x0044002f0e007388 */ /* 0x000fe20000000800 */
[----:B------:R-:W-:-:S03]  /*9e00*/  F2FP.PACK_AB R29, R87, R29 ;  /* 0x0000001d571d723e */ /* 0x000fc600000000ff */
[----:B------:R-:W-:Y:S04]  /*9e10*/  STS [R5+0x4080], R46 ;  /* 0x0040802e05007388 */ /* 0x000fe80000000800 */
[----:B------:R-:W-:Y:S01]  /*9e20*/  STS [R5+0x4480], R45 ;  /* 0x0044802d05007388 */ /* 0x000fe20000000800 */
[----:B------:R-:W-:-:S03]  /*9e30*/  F2FP.PACK_AB R28, R89, R88 ;  /* 0x00000058591c723e */ /* 0x000fc600000000ff */
[----:B------:R-:W3:Y:S01]  /*9e40*/  LDL R84, [R1+0xc0] ;  /* 0x0000c00001547983 */ /* 0x000ee20000100800 */
[----:B------:R-:W-:-:S03]  /*9e50*/  F2FP.PACK_AB R27, R91, R27 ;  /* 0x0000001b5b1b723e */ /* 0x000fc600000000ff */
[----:B------:R-:W-:Y:S04]  /*9e60*/  STS [R7+0x4000], R44 ;  /* 0x0040002c07007388 */ /* 0x000fe80000000800 */
        /* <DEDUP_REMOVED lines=36> */
[----:B------:R4:W-:Y:S04]  /*a0b0*/  STS [R4+0x8480], R77 ;  /* 0x0084804d04007388 */ /* 0x0009e80000000800 */
[----:B------:R1:W-:Y:S04]  /*a0c0*/  STS [R6+0x8000], R76 ;  /* 0x0080004c06007388 */ /* 0x0003e80000000800 */
[----:B------:R-:W-:Y:S04]  /*a0d0*/  STS [R6+0x8400], R75 ;  /* 0x0084004b06007388 */ /* 0x000fe80000000800 */
        /* <DEDUP_REMOVED lines=13> */
[----:B------:R2:W-:Y:S04]  /*a1b0*/  STS [R4+0xc480], R61 ;  /* 0x00c4803d04007388 */ /* 0x0005e80000000800 */
[----:B----4-:R4:W5:Y:S04]  /*a1c0*/  LDL R77, [R1+0xb8] ;  /* 0x0000b800014d7983 */ /* 0x0109680000100800 */
[----:B-1----:R4:W5:Y:S01]  /*a1d0*/  LDL R76, [R1+0xb0] ;  /* 0x0000b000014c7983 */ /* 0x0029620000100800 */
[----:B--2---:R-:W-:-:S03]  /*a1e0*/  SHF.L.U32 R4, R83, 0x1, RZ ;  /* 0x0000000153047819 */ /* 0x004fc600000006ff */
[----:B------:R4:W5:Y:S01]  /*a1f0*/  LDL.64 R82, [R1+0xa8] ;  /* 0x0000a80001527983 */ /* 0x0009620000100a00 */
[C---:B------:R-:W-:Y:S02]  /*a200*/  LEA R15, P0, R8.reuse, c[0x0][0x450], 0x2 ;  /* 0x00011400080f7a11 */ /* 0x040fe400078010ff */
[----:B------:R-:W-:Y:S02]  /*a210*/  IADD3 R9, R9, R10, RZ ;  /* 0x0000000a09097210 */ /* 0x000fe40007ffe0ff */
[----:B------:R-:W-:Y:S02]  /*a220*/  F2FP.PACK_AB R60, R129, R128 ;  /* 0x00000080813c723e */ /* 0x000fe400000000ff */
[----:B------:R-:W-:Y:S02]  /*a230*/  F2FP.PACK_AB R130, R131, R130 ;  /* 0x000000828382723e */ /* 0x000fe400000000ff */
[----:B------:R-:W-:Y:S01]  /*a240*/  LEA.HI.X R9, R8, c[0x0][0x454], R9, 0x2, P0 ;  /* 0x0001150008097a11 */ /* 0x000fe200000f1409 */
[----:B------:R-:W-:Y:S04]  /*a250*/  STS [R6+0xc000], R60 ;  /* 0x00c0003c06007388 */ /* 0x000fe80000000800 */
[----:B------:R-:W-:Y:S04]  /*a260*/  STS [R6+0xc400], R130 ;  /* 0x00c4008206007388 */ /* 0x000fe80000000800 */
[----:B------:R-:W-:Y:S04]  /*a270*/  SHFL.IDX PT, R10, R15, RZ, 0x1c1f ;  /* 0x001c1fff0f0a7589 */ /* 0x000fe800000e0000 */
[----:B------:R-:W1:Y:S04]  /*a280*/  SHFL.IDX PT, R11, R9, RZ, 0x1c1f ;  /* 0x001c1fff090b7589 */ /* 0x000e6800000e0000 */
[----:B------:R-:W-:Y:S06]  /*a290*/  BAR.SYNC.DEFER_BLOCKING 0x1, 0x100 ;  /* 0x0044000000007b1d */ /* 0x000fec0000010000 */
[----:B------:R-:W-:Y:S04]  /*a2a0*/  SHFL.IDX PT, R8, R15, 0x1, 0x1c1f ;  /* 0x003c1f000f087f89 */ /* 0x000fe800000e0000 */
[----:B------:R-:W2:Y:S04]  /*a2b0*/  SHFL.IDX PT, R9, R9, 0x1, 0x1c1f ;  /* 0x003c1f0009097f89 */ /* 0x000ea800000e0000 */
[----:B-1----:R1:W-:Y:S04]  /*a2c0*/  @!P5 ST.E [R10.64], R80 ;  /* 0x000000500a00d985 */ /* 0x0023e8000c101908 */
[----:B--2---:R4:W-:Y:S04]  /*a2d0*/  @!P4 ST.E [R8.64], R79 ;  /* 0x0000004f0800c985 */ /* 0x0049e8000c101908 */
[----:B------:R4:W2:Y:S04]  /*a2e0*/  LDS.128 R40, [R4+0x1080] ;  /* 0x0010800004287984 */ /* 0x0008a80000000c00 */
[----:B------:R4:W1:Y:S04]  /*a2f0*/  LDS.128 R56, [R4+0x2080] ;  /* 0x0020800004387984 */ /* 0x0008680000000c00 */
[----:B------:R4:W2:Y:S04]  /*a300*/  LDS.128 R68, [R4+0x3080] ;  /* 0x0030800004447984 */ /* 0x0008a80000000c00 */
        /* <DEDUP_REMOVED lines=8> */
[----:B------:R4:W2:Y:S01]  /*a390*/  LDS.128 R72, [R4+0xf080] ;  /* 0x00f0800004487984 */ /* 0x0008a20000000c00 */
[----:B------:R-:W-:-:S02]  /*a3a0*/  IADD3 R0, R13, R16, RZ ;  /* 0x000000100d007210 */ /* 0x000fc40007ffe0ff */
[----:B-1----:R-:W-:-:S04]  /*a3b0*/  LEA R11, P0, R12, c[0x0][0x380], 0x1 ;  /* 0x0000e0000c0b7a11 */ /* 0x002fc800078008ff */
[----:B------:R-:W-:Y:S01]  /*a3c0*/  LEA.HI.X R10, R12, c[0x0][0x384], R0, 0x1, P0 ;  /* 0x0000e1000c0a7a11 */ /* 0x000fe200000f0c00 */
[----:B------:R4:W1:Y:S01]  /*a3d0*/  SHFL.IDX PT, R2, R11, RZ, 0x181f ;  /* 0x00181fff0b027589 */ /* 0x00086200000e0000 */
[----:B------:R-:W-:Y:S01]  /*a3e0*/  BSSY B0, `(.L_x_4) ;  /* 0x000001d000007945 */ /* 0x000fe20003800000 */
[----:B---3--:R-:W-:Y:S02]  /*a3f0*/  ISETP.GE.AND P0, PT, R84, R81, PT ;  /* 0x000000515400720c */ /* 0x008fe40003f06270 */
[----:B------:R4:W3:Y:S11]  /*a400*/  SHFL.IDX PT, R3, R10, RZ, 0x181f ;  /* 0x00181fff0a037589 */ /* 0x0008f600000e0000 */
[----:B------:R-:W-:Y:S05]  /*a410*/  @P0 BRA `(.L_x_5) ;  /* 0x0000019000000947 */ /* 0x000fea0003800000 */
[----:B-1----:R-:W1:Y:S01]  /*a420*/  LDS.128 R24, [R4+0x80] ;  /* 0x0000800004187984 */ /* 0x002e620000000c00 */
[----:B-----5:R-:W-:-:S02]  /*a430*/  ISETP.GE.AND P2, PT, R78, c[0x0][0x3c8], PT ;  /* 0x0000f2004e007a0c */ /* 0x020fc40003f46270 */
[----:B------:R-:W-:Y:S01]  /*a440*/  ISETP.GE.AND P1, PT, R77, c[0x0][0x3c8], PT ;  /* 0x0000f2004d007a0c */ /* 0x000fe20003f26270 */
[----:B------:R-:W4:Y:S01]  /*a450*/  LDS.128 R20, [R4+0x4080] ;  /* 0x0040800004147984 */ /* 0x000f220000000c00 */
[----:B------:R-:W-:Y:S02]  /*a460*/  ISETP.GE.AND P0, PT, R76, c[0x0][0x3c8], PT ;  /* 0x0000f2004c007a0c */ /* 0x000fe40003f06270 */
[----:B------:R-:W-:Y:S01]  /*a470*/  ISETP.GE.AND P3, PT, R82, c[0x0][0x3c8], PT ;  /* 0x0000f20052007a0c */ /* 0x000fe20003f66270 */
[----:B------:R-:W3:Y:S04]  /*a480*/  LDS.128 R16, [R4+0x8080] ;  /* 0x0080800004107984 */ /* 0x000ee80000000c00 */
[----:B------:R2:W3:Y:S04]  /*a490*/  LDS.128 R12, [R4+0xc080] ;  /* 0x00c08000040c7984 */ /* 0x0004e80000000c00 */
[----:B------:R-:W-:-:S02]  /*a4a0*/  @!P1 SHF.R.S32.HI R0, RZ, 0x1f, R77 ;  /* 0x0000001fff009819 */ /* 0x000fc4000001144d */
[----:B------:R-:W-:Y:S02]  /*a4b0*/  @!P0 SHF.R.S32.HI R5, RZ, 0x1f, R76 ;  /* 0x0000001fff058819 */ /* 0x000fe4000001144c */
[----:B---34-:R-:W-:Y:S01]  /*a4c0*/  @!P3 IMAD.WIDE R8, R82, 0x2, R2 ;  /* 0x000000025208b825 */ /* 0x018fe200078e0202 */
[----:B--2---:R-:W-:-:S04]  /*a4d0*/  @!P2 SHF.R.S32.HI R4, RZ, 0x1f, R78 ;  /* 0x0000001fff04a819 */ /* 0x004fc8000001144e */
[----:B------:R-:W-:Y:S01]  /*a4e0*/  @!P2 LEA.HI R6, R4, R78, RZ, 0x3 ;  /* 0x0000004e0406a211 */ /* 0x000fe200078f18ff */
[----:B-1----:R1:W-:Y:S01]  /*a4f0*/  @!P3 ST.E.128 [R8.64], R24 ;  /* 0x000000180800b985 */ /* 0x0023e2000c101d08 */
[----:B------:R-:W-:Y:S02]  /*a500*/  @!P1 LEA.HI R4, R0, R77, RZ, 0x3 ;  /* 0x0000004d00049211 */ /* 0x000fe400078f18ff */
[----:B------:R-:W-:Y:S02]  /*a510*/  @!P0 LEA.HI R0, R5, R76, RZ, 0x3 ;  /* 0x0000004c05008211 */ /* 0x000fe400078f18ff */
[----:B------:R-:W-:Y:S02]  /*a520*/  @!P2 LOP3.LUT R6, R6, 0xfffffff8, RZ, 0xc0, !PT ;  /* 0xfffffff80606a812 */ /* 0x000fe400078ec0ff */
[----:B------:R-:W-:Y:S02]  /*a530*/  @!P1 LOP3.LUT R4, R4, 0xfffffff8, RZ, 0xc0, !PT ;  /* 0xfffffff804049812 */ /* 0x000fe400078ec0ff */
[----:B------:R-:W-:Y:S01]  /*a540*/  @!P0 LOP3.LUT R0, R0, 0xfffffff8, RZ, 0xc0, !PT ;  /* 0xfffffff800008812 */ /* 0x000fe200078ec0ff */
[----:B------:R-:W-:-:S04]  /*a550*/  @!P2 IMAD.WIDE R6, R6, 0x2, R2 ;  /* 0x000000020606a825 */ /* 0x000fc800078e0202 */
[--C-:B------:R-:W-:Y:S01]  /*a560*/  @!P1 IMAD.WIDE R4, R4, 0x2, R2.reuse ;  /* 0x0000000204049825 */ /* 0x100fe200078e0202 */
[----:B------:R1:W-:Y:S03]  /*a570*/  @!P2 ST.E.128 [R6.64], R20 ;  /* 0x000000140600a985 */ /* 0x0003e6000c101d08 */
[----:B------:R-:W-:Y:S01]  /*a580*/  @!P0 IMAD.WIDE R2, R0, 0x2, R2 ;  /* 0x0000000200028825 */ /* 0x000fe200078e0202 */
[----:B------:R1:W-:Y:S04]  /*a590*/  @!P1 ST.E.128 [R4.64], R16 ;  /* 0x0000001004009985 */ /* 0x0003e8000c101d08 */
[----:B------:R1:W-:Y:S02]  /*a5a0*/  @!P0 ST.E.128 [R2.64], R12 ;  /* 0x0000000c02008985 */ /* 0x0003e4000c101d08 */
.L_x_5:
[----:B-1----:R-:W-:Y:S05]  /*a5b0*/  BSYNC B0 ;  /* 0x0000000000007941 */ /* 0x002fea0003800000 */
.L_x_4:
[----:B------:R-:W-:Y:S01]  /*a5c0*/  IADD3 R0, R84, 0x20, RZ ;  /* 0x0000002054007810 */ /* 0x000fe20007ffe0ff */
[----:B---3--:R1:W3:Y:S01]  /*a5d0*/  SHFL.IDX PT, R3, R10, 0x1, 0x181f ;  /* 0x00381f000a037f89 */ /* 0x0082e200000e0000 */
[----:B------:R-:W-:Y:S02]  /*a5e0*/  BSSY B0, `(.L_x_6) ;  /* 0x0000019000007945 */ /* 0x000fe40003800000 */
[----:B------:R-:W-:Y:S01]  /*a5f0*/  ISETP.GE.AND P0, PT, R0, R81, PT ;  /* 0x000000510000720c */ /* 0x000fe20003f06270 */
[----:B------:R1:W4:-:S12]  /*a600*/  SHFL.IDX PT, R2, R11, 0x1, 0x181f ;  /* 0x00381f000b027f89 */ /* 0x00031800000e0000 */
[----:B------:R-:W-:Y:S05]  /*a610*/  @P0 BRA `(.L_x_7) ;  /* 0x0000015000000947 */ /* 0x000fea0003800000 */
[----:B-----5:R-:W-:Y:S02]  /*a620*/  ISETP.GE.AND P2, PT, R78, c[0x0][0x3c8], PT ;  /* 0x0000f2004e007a0c */ /* 0x020fe40003f46270 */
[----:B------:R-:W-:Y:S02]  /*a630*/  ISETP.GE.AND P1, PT, R77, c[0x0][0x3c8], PT ;  /* 0x0000f2004d007a0c */ /* 0x000fe40003f26270 */
[----:B------:R-:W-:Y:S02]  /*a640*/  ISETP.GE.AND P0, PT, R76, c[0x0][0x3c8], PT ;  /* 0x0000f2004c007a0c */ /* 0x000fe40003f06270 */
[----:B------:R-:W-:-:S07]  /*a650*/  ISETP.GE.AND P3, PT, R82, c[0x0][0x3c8], PT ;  /* 0x0000f20052007a0c */ /* 0x000fce0003f66270 */
[----:B----4-:R-:W-:Y:S02]  /*a660*/  @!P2 SHF.R.S32.HI R4, RZ, 0x1f, R78 ;  /* 0x0000001fff04a819 */ /* 0x010fe4000001144e */
[----:B------:R-:W-:Y:S02]  /*a670*/  @!P1 SHF.R.S32.HI R0, RZ, 0x1f, R77 ;  /* 0x0000001fff009819 */ /* 0x000fe4000001144d */
[----:B------:R-:W-:Y:S02]  /*a680*/  @!P0 SHF.R.S32.HI R5, RZ, 0x1f, R76 ;  /* 0x0000001fff058819 */ /* 0x000fe4000001144c */
[----:B------:R-:W-:Y:S01]  /*a690*/  @!P2 LEA.HI R6, R4, R78, RZ, 0x3 ;  /* 0x0000004e0406a211 */ /* 0x000fe200078f18ff */
[----:B---3--:R-:W-:Y:S01]  /*a6a0*/  @!P3 IMAD.WIDE R8, R82, 0x2, R2 ;  /* 0x000000025208b825 */ /* 0x008fe200078e0202 */
[----:B------:R-:W-:Y:S02]  /*a6b0*/  @!P1 LEA.HI R4, R0, R77, RZ, 0x3 ;  /* 0x0000004d00049211 */ /* 0x000fe400078f18ff */
[----:B------:R-:W-:-:S02]  /*a6c0*/  @!P0 LEA.HI R0, R5, R76, RZ, 0x3 ;  /* 0x0000004c05008211 */ /* 0x000fc400078f18ff */
[----:B------:R-:W-:Y:S01]  /*a6d0*/  @!P2 LOP3.LUT R6, R6, 0xfffffff8, RZ, 0xc0, !PT ;  /* 0xfffffff80606a812 */ /* 0x000fe200078ec0ff */
[----:B--2---:R2:W-:Y:S01]  /*a6e0*/  @!P3 ST.E.128 [R8.64], R40 ;  /* 0x000000280800b985 */ /* 0x0045e2000c101d08 */
        /* <DEDUP_REMOVED lines=8> */
.L_x_7:
[----:B------:R-:W-:Y:S05]  /*a770*/  BSYNC B0 ;  /* 0x0000000000007941 */ /* 0x000fea0003800000 */
.L_x_6:
[----:B------:R-:W-:Y:S01]  /*a780*/  IADD3 R0, R84, 0x40, RZ ;  /* 0x0000004054007810 */ /* 0x000fe20007ffe0ff */
[----:B--23--:R2:W3:Y:S01]  /*a790*/  SHFL.IDX PT, R3, R10, 0x2, 0x181f ;  /* 0x00581f000a037f89 */ /* 0x00c4e200000e0000 */
[----:B------:R-:W-:Y:S02]  /*a7a0*/  BSSY B0, `(.L_x_8) ;  /* 0x0000019000007945 */ /* 0x000fe40003800000 */
[----:B------:R-:W-:Y:S01]  /*a7b0*/  ISETP.GE.AND P0, PT, R0, R81, PT ;  /* 0x000000510000720c */ /* 0x000fe20003f06270 */
[----:B----4-:R2:W4:-:S12]  /*a7c0*/  SHFL.IDX PT, R2, R11, 0x2, 0x181f ;  /* 0x00581f000b027f89 */ /* 0x01051800000e0000 */
[----:B------:R-:W-:Y:S05]  /*a7d0*/  @P0 BRA `(.L_x_9) ;  /* 0x0000015000000947 */ /* 0x000fea0003800000 */
[----:B-----5:R-:W-:Y:S02]  /*a7e0*/  ISETP.GE.AND P2, PT, R78, c[0x0][0x3c8], PT ;  /* 0x0000f2004e007a0c */ /* 0x020fe40003f46270 */
[----:B------:R-:W-:Y:S02]  /*a7f0*/  ISETP.GE.AND P1, PT, R77, c[0x0][0x3c8], PT ;  /* 0x0000f2004d007a0c */ /* 0x000fe40003f26270 */
[----:B------:R-:W-:Y:S02]  /*a800*/  ISETP.GE.AND P0, PT, R76, c[0x0][0x3c8], PT ;  /* 0x0000f2004c007a0c */ /* 0x000fe40003f06270 */
[----:B------:R-:W-:-:S07]  /*a810*/  ISETP.GE.AND P3, PT, R82, c[0x0][0x3c8], PT ;  /* 0x0000f20052007a0c */ /* 0x000fce0003f66270 */
[----:B------:R-:W-:Y:S02]  /*a820*/  @!P2 SHF.R.S32.HI R4, RZ, 0x1f, R78 ;  /* 0x0000001fff04a819 */ /* 0x000fe4000001144e */
[----:B------:R-:W-:Y:S02]  /*a830*/  @!P1 SHF.R.S32.HI R0, RZ, 0x1f, R77 ;  /* 0x0000001fff009819 */ /* 0x000fe4000001144d */
[----:B------:R-:W-:Y:S02]  /*a840*/  @!P0 SHF.R.S32.HI R5, RZ, 0x1f, R76 ;  /* 0x0000001fff058819 */ /* 0x000fe4000001144c */
[----:B------:R-:W-:Y:S01]  /*a850*/  @!P2 LEA.HI R6, R4, R78, RZ, 0x3 ;  /* 0x0000004e0406a211 */ /* 0x000fe200078f18ff */
[----:B---34-:R-:W-:Y:S01]  /*a860*/  @!P3 IMAD.WIDE R8, R82, 0x2, R2 ;  /* 0x000000025208b825 */ /* 0x018fe200078e0202 */
[----:B------:R-:W-:Y:S02]  /*a870*/  @!P1 LEA.HI R4, R0, R77, RZ, 0x3 ;  /* 0x0000004d00049211 */ /* 0x000fe400078f18ff */
[----:B------:R-:W-:-:S02]  /*a880*/  @!P0 LEA.HI R0, R5, R76, RZ, 0x3 ;  /* 0x0000004c05008211 */ /* 0x000fc400078f18ff */
[----:B------:R-:W-:Y:S01]  /*a890*/  @!P2 LOP3.LUT R6, R6, 0xfffffff8, RZ, 0xc0, !PT ;  /* 0xfffffff80606a812 */ /* 0x000fe200078ec0ff */
[----:B------:R3:W-:Y:S01]  /*a8a0*/  @!P3 ST.E.128 [R8.64], R56 ;  /* 0x000000380800b985 */ /* 0x0007e2000c101d08 */
        /* <DEDUP_REMOVED lines=8> */
.L_x_9:
[----:B------:R-:W-:Y:S05]  /*a930*/  BSYNC B0 ;  /* 0x0000000000007941 */ /* 0x000fea0003800000 */
.L_x_8:
[----:B------:R-:W-:Y:S01]  /*a940*/  IADD3 R0, R84, 0x60, RZ ;  /* 0x0000006054007810 */ /* 0x000fe20007ffe0ff */
[----:B---3--:R3:W1:Y:S03]  /*a950*/  SHFL.IDX PT, R3, R10, 0x3, 0x181f ;  /* 0x00781f000a037f89 */ /* 0x00866600000e0000 */
[----:B------:R-:W-:Y:S01]  /*a960*/  ISETP.GE.AND P0, PT, R0, R81, PT ;  /* 0x000000510000720c */ /* 0x000fe20003f06270 */
[----:B----4-:R3:W4:-:S12]  /*a970*/  SHFL.IDX PT, R2, R11, 0x3, 0x181f ;  /* 0x00781f000b027f89 */ /* 0x01071800000e0000 */
[----:B------:R-:W-:Y:S05]  /*a980*/  @P0 EXIT ;  /* 0x000000000000094d */ /* 0x000fea0003800000 */
[----:B-----5:R-:W-:Y:S02]  /*a990*/  ISETP.GE.AND P1, PT, R78, c[0x0][0x3c8], PT ;  /* 0x0000f2004e007a0c */ /* 0x020fe40003f26270 */
[----:B------:R-:W-:Y:S02]  /*a9a0*/  ISETP.GE.AND P0, PT, R77, c[0x0][0x3c8], PT ;  /* 0x0000f2004d007a0c */ /* 0x000fe40003f06270 */
[----:B------:R-:W-:-:S09]  /*a9b0*/  ISETP.GE.AND P2, PT, R82, c[0x0][0x3c8], PT ;  /* 0x0000f20052007a0c */ /* 0x000fd20003f46270 */
[----:B------:R-:W-:Y:S02]  /*a9c0*/  @!P1 SHF.R.S32.HI R4, RZ, 0x1f, R78 ;  /* 0x0000001fff049819 */ /* 0x000fe4000001144e */
[----:B------:R-:W-:Y:S02]  /*a9d0*/  @!P0 SHF.R.S32.HI R0, RZ, 0x1f, R77 ;  /* 0x0000001fff008819 */ /* 0x000fe4000001144d */
[----:B------:R-:W-:Y:S01]  /*a9e0*/  @!P1 LEA.HI R4, R4, R78, RZ, 0x3 ;  /* 0x0000004e04049211 */ /* 0x000fe200078f18ff */
[--C-:B-1--4-:R-:W-:Y:S01]  /*a9f0*/  @!P2 IMAD.WIDE R8, R82, 0x2, R2.reuse ;  /* 0x000000025208a825 */ /* 0x112fe200078e0202 */
[----:B------:R-:W-:Y:S02]  /*aa00*/  @!P0 LEA.HI R0, R0, R77, RZ, 0x3 ;  /* 0x0000004d00008211 */ /* 0x000fe400078f18ff */
[----:B------:R-:W-:Y:S02]  /*aa10*/  @!P1 LOP3.LUT R4, R4, 0xfffffff8, RZ, 0xc0, !PT ;  /* 0xfffffff804049812 */ /* 0x000fe400078ec0ff */
[----:B------:R-:W-:Y:S01]  /*aa20*/  @!P0 LOP3.LUT R0, R0, 0xfffffff8, RZ, 0xc0, !PT ;  /* 0xfffffff800008812 */ /* 0x000fe200078ec0ff */
[----:B------:R1:W-:Y:S02]  /*aa30*/  @!P2 ST.E.128 [R8.64], R68 ;  /* 0x000000440800a985 */ /* 0x0003e4000c101d08 */
[----:B------:R-:W-:-:S04]  /*aa40*/  @!P1 IMAD.WIDE R6, R4, 0x2, R2 ;  /* 0x0000000204069825 */ /* 0x000fc800078e0202 */
[----:B------:R-:W-:Y:S01]  /*aa50*/  @!P0 IMAD.WIDE R4, R0, 0x2, R2 ;  /* 0x0000000200048825 */ /* 0x000fe200078e0202 */
[----:B------:R1:W-:Y:S04]  /*aa60*/  @!P1 ST.E.128 [R6.64], R64 ;  /* 0x0000004006009985 */ /* 0x0003e8000c101d08 */
[----:B------:R1:W-:Y:S01]  /*aa70*/  @!P0 ST.E.128 [R4.64], R60 ;  /* 0x0000003c04008985 */ /* 0x0003e2000c101d08 */
[----:B------:R-:W-:-:S13]  /*aa80*/  ISETP.GE.AND P0, PT, R76, c[0x0][0x3c8], PT ;  /* 0x0000f2004c007a0c */ /* 0x000fda0003f06270 */
[----:B------:R-:W-:Y:S05]  /*aa90*/  @P0 EXIT ;  /* 0x000000000000094d */ /* 0x000fea0003800000 */
[----:B------:R-:W-:-:S04]  /*aaa0*/  SHF.R.S32.HI R0, RZ, 0x1f, R76 ;  /* 0x0000001fff007819 */ /* 0x000fc8000001144c */
[----:B------:R-:W-:-:S04]  /*aab0*/  LEA.HI R0, R0, R76, RZ, 0x3 ;  /* 0x0000004c00007211 */ /* 0x000fc800078f18ff */
[----:B------:R-:W-:-:S05]  /*aac0*/  LOP3.LUT R0, R0, 0xfffffff8, RZ, 0xc0, !PT ;  /* 0xfffffff800007812 */ /* 0x000fca00078ec0ff */
[----:B------:R-:W-:-:S05]  /*aad0*/  IMAD.WIDE R2, R0, 0x2, R2 ;  /* 0x0000000200027825 */ /* 0x000fca00078e0202 */
[----:B------:R-:W-:Y:S01]  /*aae0*/  ST.E.128 [R2.64], R72 ;  /* 0x0000004802007985 */ /* 0x000fe2000c101d08 */
[----:B------:R-:W-:Y:S05]  /*aaf0*/  EXIT ;  /* 0x000000000000794d */ /* 0x000fea0003800000 */
.L_x_10:
[----:B------:R-:W-:-:S00]  /*ab00*/  BRA `(.L_x_10) ;  /* 0xfffffff000007947 */ /* 0x000fc0000383ffff */
[----:B------:R-:W-:-:S00]  /*ab10*/  NOP ;  /* 0x0000000000007918 */ /* 0x000fc00000000000 */
        /* <DEDUP_REMOVED lines=14> */
.L_x_1528:


//--------------------- .text._ZN7cutlass13device_kernelIN5flash19enable_sm80_to_sm89INS1_16FlashAttnFwdSm80INS1_25CollectiveMainloopFwdSm80ILi8ELi1ELb1EN4cute5tupleIJNS5_1CILi128EEENS7_ILi64EEENS7_ILi256EEEEEELi256ENS_6half_tEfNS_4arch4Sm80ELb0ELb0ELb1ELb1ELb0ELb0ELb1ELb0EEENS1_21CollectiveEpilogueFwdINS6_IJS8_SA_S9_EEENS6_IJNS7_ILi1EEESI_SI_EEESC_SE_Li256ELb1ELb1ELb0ELb0EEENS1_19SingleTileSchedulerILb1ELb0ELb1ELi128EEEEEEEEEvNT_6ParamsE --------------------------
	.section	.text._ZN7cutlass13device_kernelIN5flash19enable_sm80_to_sm89INS1_16FlashAttnFwdSm80INS1_25CollectiveMainloopFwdSm80ILi8ELi1ELb1EN4cute5tupleIJNS5_1CILi128EEENS7_ILi64EEENS7_ILi256EEEEEELi256ENS_6half_tEfNS_4arch4Sm80ELb0ELb0ELb1ELb1ELb0ELb0ELb1ELb0EEENS1_21CollectiveEpilogueFwdINS6_IJS8_SA_S9_EEENS6_IJNS7_ILi1EEESI_SI_EEESC_SE_Li256ELb1ELb1ELb0ELb0EEENS1_19SingleTileSchedulerILb1ELb0ELb1ELi128EEEEEEEEEvNT_6ParamsE,"ax",@progbits
	.sectioninfo	@"SHI_REGISTERS=255"
	.align	128
.text._ZN7cutlass13device_kernelIN5flash19enable_sm80_to_sm89INS1_16FlashAttnFwdSm80INS1_25CollectiveMainloopFwdSm80ILi8ELi1ELb1EN4cute5tupleIJNS5_1CILi128EEENS7_ILi64EEENS7_ILi256EEEEEELi256ENS_6half_tEfNS_4arch4Sm80ELb0ELb0ELb1ELb1ELb0ELb0ELb1ELb0EEENS1_21CollectiveEpilogueFwdINS6_IJS8_SA_S9_EEENS6_IJNS7_ILi1EEESI_SI_EEESC_SE_Li256ELb1ELb1ELb0ELb0EEENS1_19SingleTileSchedulerILb1ELb0ELb1ELi128EEEEEEEEEvNT_6ParamsE:
        .type           _ZN7cutlass13device_kernelIN5flash19enable_sm80_to_sm89INS1_16FlashAttnFwdSm80INS1_25CollectiveMainloopFwdSm80ILi8ELi1ELb1EN4cute5tupleIJNS5_1CILi128EEENS7_ILi64EEENS7_ILi256EEEEEELi256ENS_6half_tEfNS_4arch4Sm80ELb0ELb0ELb1ELb1ELb0ELb0ELb1ELb0EEENS1_21CollectiveEpilogueFwdINS6_IJS8_SA_S9_EEENS6_IJNS7_ILi1EEESI_SI_EEESC_SE_Li256ELb1ELb1ELb0ELb0EEENS1_19SingleTileSchedulerILb1ELb0ELb1ELi128EEEEEEEEEvNT_6ParamsE,@function
        .size           _ZN7cutlass13device_kernelIN5flash19enable_sm80_to_sm89INS1_16FlashAttnFwdSm80INS1_25CollectiveMainloopFwdSm80ILi8ELi1ELb1EN4cute5tupleIJNS5_1CILi128EEENS7_ILi64EEENS7_ILi256EEEEEELi256ENS_6half_tEfNS_4arch4Sm80ELb0ELb0ELb1ELb1ELb0ELb0ELb1ELb0EEENS1_21CollectiveEpilogueFwdINS6_IJS8_SA_S9_EEENS6_IJNS7_ILi1EEESI_SI_EEESC_SE_Li256ELb1ELb1ELb0ELb0EEENS1_19SingleTileSchedulerILb1ELb0ELb1ELi128EEEEEEEEEvNT_6ParamsE,(.L_x_1529 - _ZN7cutlass13device_kernelIN5flash19enable_sm80_to_sm89INS1_16FlashAttnFwdSm80INS1_25CollectiveMainloopFwdSm80ILi8ELi1ELb1EN4cute5tupleIJNS5_1CILi128EEENS7_ILi64EEENS7_ILi256EEEEEELi256ENS_6half_tEfNS_4arch4Sm80ELb0ELb0ELb1ELb1ELb0ELb0ELb1ELb0EEENS1_21CollectiveEpilogueFwdINS6_IJS8_SA_S9_EEENS6_IJNS7_ILi1EEESI_SI_EEESC_SE_Li256ELb1ELb1ELb0ELb0EEENS1_19SingleTileSchedulerILb1ELb0ELb1ELi128EEEEEEEEEvNT_6ParamsE)
        .other          _ZN7cutlass13device_kernelIN5flash19enable_sm80_to_sm89INS1_16FlashAttnFwdSm80INS1_25CollectiveMainloopFwdSm80ILi8ELi1ELb1EN4cute5tupleIJNS5_1CILi128EEENS7_ILi64EEENS7_ILi256EEEEEELi256ENS_6half_tEfNS_4arch4Sm80ELb0ELb0ELb1ELb1ELb0ELb0ELb1ELb0EEENS1_21CollectiveEpilogueFwdINS6_IJS8_SA_S9_EEENS6_IJNS7_ILi1EEESI_SI_EEESC_SE_Li256ELb1ELb1ELb0ELb0EEENS1_19SingleTileSchedulerILb1ELb0ELb1ELi128EEEEEEEEEvNT_6ParamsE,@"STO_CUDA_ENTRY STV_DEFAULT"
_ZN7cutlass13device_kernelIN5flash19enable_sm80_to_sm89INS1_16FlashAttnFwdSm80INS1_25CollectiveMainloopFwdSm80ILi8ELi1ELb1EN4cute5tupleIJNS5_1CILi128EEENS7_ILi64EEENS7_ILi256EEEEEELi256ENS_6half_tEfNS_4arch4Sm80ELb0ELb0ELb1ELb1ELb0ELb0ELb1ELb0EEENS1_21CollectiveEpilogueFwdINS6_IJS8_SA_S9_EEENS6_IJNS7_ILi1EEESI_SI_EEESC_SE_Li256ELb1ELb1ELb0ELb0EEENS1_19SingleTileSchedulerILb1ELb0ELb1ELi128EEEEEEEEEvNT_6ParamsE:
[----:B------:R-:W-:Y:S02]  /*0000*/  MOV R1, c[0x0][0x28] ;  /* 0x00000a0000017a02 */ /* 0x000fe40000000f00 */
[----:B------:R-:W1:Y:S01]  /*0010*/  S2R R107, SR_TID.X ;  /* 0x00000000006b7919 */ /* 0x000e620000002100 */
[----:B------:R-:W-:Y:S01]  /*0020*/  IMAD.MOV.U32 R41, RZ, RZ, 0x4 ;  /* 0x00000004ff297424 */ /* 0x000fe200078e00ff */
[----:B------:R-:W-:Y:S01]  /*0030*/  ULDC.64 UR4, c[0x0][0x118] ;  /* 0x0000460000047ab9 */ /* 0x000fe20000000a00 */
[----:B------:R-:W-:Y:S01]  /*0040*/  IADD3 R1, R1, -0x110, RZ ;  /* 0xfffffef001017810 */ /* 0x000fe20007ffe0ff */
[----:B------:R-:W2:Y:S04]  /*0050*/  S2R R5, SR_CTAID.Z ;  /* 0x0000000000057919 */ /* 0x000ea80000002700 */
[----:B------:R-:W3:Y:S01]  /*0060*/  S2R R44, SR_CTAID.X ;  /* 0x00000000002c7919 */ /* 0x000ee20000002500 */
[----:B-1----:R-:W-:Y:S01]  /*0070*/  SHF.R.U32.HI R0, RZ, 0x5, R107 ;  /* 0x00000005ff007819 */ /* 0x002fe2000001166b */
[----:B--2---:R-:W-:-:S05]  /*0080*/  IMAD.WIDE R2, R5, R41, c[0x0][0x568] ;  /* 0x00015a0005027625 */ /* 0x004fca00078e0229 */
[----:B------:R-:W1:Y:S02]  /*0090*/  SHFL.IDX PT, R0, R0, RZ, 0x1f ;  /* 0x00001fff00007589 */ /* 0x000e6400000e0000 */
[----:B-1----:R-:W-:-:S13]  /*00a0*/  ISETP.NE.AND P0, PT, R0, RZ, PT ;  /* 0x000000ff0000720c */ /* 0x002fda0003f05270 */
[----:B------:R-:W-:Y:S05]  /*00b0*/  @!P0 BRA `(.L_x_11) ;  /* 0x0000014000008947 */ /* 0x000fea0003800000 */
[----:B---3--:R-:W-:-:S04]  /*00c0*/  ISETP.NE.U32.AND P0, PT, RZ, c[0x0][0x568], PT ;  /* 0x00015a00ff007a0c */ /* 0x008fc80003f05070 */
[----:B------:R-:W-:-:S13]  /*00d0*/  ISETP.NE.AND.EX P0, PT, RZ, c[0x0][0x56c], PT, P0 ;  /* 0x00015b00ff007a0c */ /* 0x000fda0003f05300 */
[----:B------:R-:W-:Y:S05]  /*00e0*/  @!P0 BRA `(.L_x_12) ;  /* 0x0000002000008947 */ /* 0x000fea0003800000 */
[----:B------:R1:W5:Y:S01]  /*00f0*/  LDG.E R0, [R2.64] ;  /* 0x0000000402007981 */ /* 0x000362000c1e1900 */
[----:B------:R-:W-:Y:S05]  /*0100*/  BRA `(.L_x_13) ;  /* 0x0000009000007947 */ /* 0x000fea0003800000 */
.L_x_12:
[----:B------:R-:W-:-:S04]  /*0110*/  ISETP.NE.U32.AND P0, PT, RZ, c[0x0][0x560], PT ;  /* 0x00015800ff007a0c */ /* 0x000fc80003f05070 */
[----:B------:R-:W-:-:S13]  /*0120*/  ISETP.NE.AND.EX P0, PT, RZ, c[0x0][0x564], PT, P0 ;  /* 0x00015900ff007a0c */ /* 0x000fda0003f05300 */
[----:B------:R-:W-:Y:S05]  /*0130*/  @!P0 BRA `(.L_x_14) ;  /* 0x0000005000008947 */ /* 0x000fea0003800000 */
[----:B------:R-:W-:-:S05]  /*0140*/  IMAD.WIDE R2, R5, R41, c[0x0][0x560] ;  /* 0x0001580005027625 */ /* 0x000fca00078e0229 */
[----:B------:R-:W2:Y:S04]  /*0150*/  LDG.E R4, [R2.64] ;  /* 0x0000000402047981 */ /* 0x000ea8000c1e1900 */
[----:B------:R-:W2:Y:S02]  /*0160*/  LDG.E R0, [R2.64+0x4] ;  /* 0x0000040402007981 */ /* 0x000ea4000c1e1900 */
[----:B--2---:R-:W-:Y:S01]  /*0170*/  IADD3 R0, -R4, R0, RZ ;  /* 0x0000000004007210 */ /* 0x004fe20007ffe1ff */
[----:B------:R-:W-:Y:S05]  /*0180*/  BRA `(.L_x_13) ;  /* 0x0000001000007947 */ /* 0x000fea0003800000 */
.L_x_14:
[----:B------:R-:W-:-:S05]  /*0190*/  MOV R0, c[0x0][0x54c] ;  /* 0x0001530000007a02 */ /* 0x000fca0000000f00 */
.L_x_13:
[----:B-----5:R-:W-:Y:S01]  /*01a0*/  IMAD R0, R0, c[0x0][0x548], RZ ;  /* 0x0001520000007a24 */ /* 0x020fe200078e02ff */
[----:B-1----:R-:W-:-:S04]  /*01b0*/  SHF.L.U32 R2, R44, 0x7, RZ ;  /* 0x000000072c027819 */ /* 0x002fc800000006ff */
[----:B------:R-:W-:-:S04]  /*01c0*/  ISETP.GE.AND P0, PT, R2, R0, PT ;  /* 0x000000000200720c */ /* 0x000fc80003f06270 */
[----:B------:R-:W-:-:S05]  /*01d0*/  SEL R0, R5, 0xffffffff, !P0 ;  /* 0xffffffff05007807 */ /* 0x000fca0004000000 */
[----:B------:R1:W-:Y:S01]  /*01e0*/  STL [R1+0xa8], R0 ;  /* 0x0000a80001007387 */ /* 0x0003e20000100800 */
[----:B------:R-:W-:Y:S05]  /*01f0*/  BRA `(.L_x_15) ;  /* 0x0000013000007947 */ /* 0x000fea0003800000 */
.L_x_11:
[----:B---3--:R-:W-:-:S04]  /*0200*/  ISETP.NE.U32.AND P0, PT, RZ, c[0x0][0x568], PT ;  /* 0x00015a00ff007a0c */ /* 0x008fc80003f05070 */
[----:B------:R-:W-:-:S13]  /*0210*/  ISETP.NE.AND.EX P0, PT, RZ, c[0x0][0x56c], PT, P0 ;  /* 0x00015b00ff007a0c */ /* 0x000fda0003f05300 */
[----:B------:R-:W-:Y:S05]  /*0220*/  @!P0 BRA `(.L_x_16) ;  /* 0x0000002000008947 */ /* 0x000fea0003800000 */
[----:B------:R1:W5:Y:S01]  /*0230*/  LDG.E R0, [R2.64] ;  /* 0x0000000402007981 */ /* 0x000362000c1e1900 */
[----:B------:R-:W-:Y:S05]  /*0240*/  BRA `(.L_x_17) ;  /* 0x0000009000007947 */ /* 0x000fea0003800000 */
.L_x_16:
        /* <DEDUP_REMOVED lines=8> */
.L_x_18:
[----:B------:R-:W-:-:S05]  /*02d0*/  MOV R0, c[0x0][0x54c] ;  /* 0x0001530000007a02 */ /* 0x000fca0000000f00 */
.L_x_17:
[----:B-----5:R-:W-:Y:S01]  /*02e0*/  IMAD R0, R0, c[0x0][0x548], RZ ;  /* 0x0001520000007a24 */ /* 0x020fe200078e02ff */
[----:B-1----:R-:W-:-:S04]  /*02f0*/  SHF.L.U32 R2, R44, 0x7, RZ ;  /* 0x000000072c027819 */ /* 0x002fc800000006ff */
[----:B------:R-:W-:-:S04]  /*0300*/  ISETP.GE.AND P0, PT, R2, R0, PT ;  /* 0x000000000200720c */ /* 0x000fc80003f06270 */
[----:B------:R-:W-:-:S05]  /*0310*/  SEL R0, R5, 0xffffffff, !P0 ;  /* 0xffffffff05007807 */ /* 0x000fca0004000000 */
[----:B------:R1:W-:Y:S04]  /*0320*/  STL [R1+0xa8], R0 ;  /* 0x0000a80001007387 */ /* 0x0003e80000100800 */
.L_x_15:
[----:B------:R-:W2:Y:S02]  /*0330*/  LDL R45, [R1+0xa8] ;  /* 0x0000a800012d7983 */ /* 0x000ea40000100800 */
[----:B--2---:R-:W-:-:S13]  /*0340*/  ISETP.GE.AND P0, PT, R45, RZ, PT ;  /* 0x000000ff2d00720c */ /* 0x004fda0003f06270 */
[----:B------:R-:W-:Y:S05]  /*0350*/  @!P0 EXIT ;  /* 0x000000000000894d */ /* 0x000fea0003800000 */
[----:B------:R-:W-:Y:S01]  /*0360*/  ISETP.NE.U32.AND P2, PT, RZ, c[0x0][0x370], PT ;  /* 0x0000dc00ff007a0c */ /* 0x000fe20003f45070 */
[----:B------:R-:W-:Y:S01]  /*0370*/  CS2R R10, SRZ ;  /* 0x00000000000a7805 */ /* 0x000fe2000001ff00 */
[----:B------:R-:W-:Y:S01]  /*0380*/  ISETP.NE.U32.AND P1, PT, RZ, c[0x0][0x360], PT ;  /* 0x0000d800ff007a0c */ /* 0x000fe20003f25070 */
[----:B------:R-:W-:Y:S01]  /*0390*/  IMAD.MOV.U32 R15, RZ, RZ, c[0x0][0x168] ;  /* 0x00005a00ff0f7624 */ /* 0x000fe200078e00ff */
[----:B------:R-:W-:Y:S01]  /*03a0*/  ISETP.NE.AND.EX P2, PT, RZ, c[0x0][0x374], PT, P2 ;  /* 0x0000dd00ff007a0c */ /* 0x000fe20003f45320 */
[----:B------:R-:W-:Y:S01]  /*03b0*/  IMAD.MOV.U32 R12, RZ, RZ, RZ ;  /* 0x000000ffff0c7224 */ /* 0x000fe200078e00ff */
[----:B------:R-:W-:Y:S01]  /*03c0*/  ISETP.NE.AND.EX P1, PT, RZ, c[0x0][0x364], PT, P1 ;  /* 0x0000d900ff007a0c */ /* 0x000fe20003f25310 */
[CC--:B------:R-:W-:Y:S01]  /*03d0*/  IMAD.WIDE R4, R45.reuse, R41.reuse, c[0x0][0x348] ;  /* 0x0000d2002d047625 */ /* 0x0c0fe200078e0229 */
[----:B------:R-:W-:Y:S02]  /*03e0*/  ISETP.NE.U32.AND P0, PT, RZ, c[0x0][0x348], PT ;  /* 0x0000d200ff007a0c */ /* 0x000fe40003f05070 */
[----:B------:R-:W-:Y:S01]  /*03f0*/  ISETP.NE.U32.AND P4, PT, RZ, c[0x0][0x350], PT ;  /* 0x0000d400ff007a0c */ /* 0x000fe20003f85070 */
[----:B------:R-:W-:Y:S01]  /*0400*/  IMAD.WIDE R2, R45, R41, c[0x0][0x350] ;  /* 0x0000d4002d027625 */ /* 0x000fe200078e0229 */
[----:B------:R-:W-:-:S02]  /*0410*/  ISETP.NE.AND.EX P0, PT, RZ, c[0x0][0x34c], PT, P0 ;  /* 0x0000d300ff007a0c */ /* 0x000fc40003f05300 */
[----:B------:R-:W-:-:S03]  /*0420*/  ISETP.NE.AND.EX P4, PT, RZ, c[0x0][0x354], PT, P4 ;  /* 0x0000d500ff007a0c */ /* 0x000fc60003f85340 */
[----:B------:R-:W-:-:S04]  /*0430*/  @P2 IMAD.WIDE R8, R45, R41, c[0x0][0x370] ;  /* 0x0000dc002d082625 */ /* 0x000fc800078e0229 */
[----:B------:R-:W-:Y:S01]  /*0440*/  @P1 IMAD.WIDE R6, R45, R41, c[0x0][0x360] ;  /* 0x0000d8002d061625 */ /* 0x000fe200078e0229 */
[----:B------:R2:W5:Y:S04]  /*0450*/  @P2 LDG.E R11, [R8.64] ;  /* 0x00000004080b2981 */ /* 0x000568000c1e1900 */
[----:B------:R2:W5:Y:S04]  /*0460*/  @P1 LDG.E R15, [R6.64] ;  /* 0x00000004060f1981 */ /* 0x000568000c1e1900 */
[----:B------:R2:W5:Y:S04]  /*0470*/  @P0 LDG.E R10, [R4.64] ;  /* 0x00000004040a0981 */ /* 0x000568000c1e1900 */
[----:B------:R2:W5:Y:S01]  /*0480*/  @P4 LDG.E R12, [R2.64] ;  /* 0x00000004020c4981 */ /* 0x000562000c1e1900 */
[----:B-1----:R-:W-:Y:S01]  /*0490*/  IMAD.MOV.U32 R0, RZ, RZ, c[0x0][0x1d0] ;  /* 0x00007400ff007624 */ /* 0x002fe200078e00ff */
[----:B------:R-:W-:Y:S05]  /*04a0*/  @P1 BRA `(.L_x_19) ;  /* 0x0000004000001947 */ /* 0x000fea0003800000 */
[----:B------:R-:W-:Y:S05]  /*04b0*/  @!P0 BRA `(.L_x_19) ;  /* 0x0000003000008947 */ /* 0x000fea0003800000 */
[----:B--2---:R1:W2:Y:S04]  /*04c0*/  LDG.E R6, [R4.64] ;  /* 0x0000000404067981 */ /* 0x0042a8000c1e1900 */
[----:B-1----:R-:W2:Y:S02]  /*04d0*/  LDG.E R4, [R4.64+0x4] ;  /* 0x0000040404047981 */ /* 0x002ea4000c1e1900 */
[----:B--2--5:R-:W-:-:S02]  /*04e0*/  IADD3 R15, -R6, R4, RZ ;  /* 0x00000004060f7210 */ /* 0x024fc40007ffe1ff */
.L_x_19:
[----:B------:R-:W-:-:S04]  /*04f0*/  ISETP.NE.U32.AND P1, PT, RZ, c[0x0][0x368], PT ;  /* 0x0000da00ff007a0c */ /* 0x000fc80003f25070 */
[----:B------:R-:W-:-:S13]  /*0500*/  ISETP.NE.AND.EX P1, PT, RZ, c[0x0][0x36c], PT, P1 ;  /* 0x0000db00ff007a0c */ /* 0x000fda0003f25310 */
[----:B------:R-:W-:Y:S05]  /*0510*/  @!P1 BRA `(.L_x_20) ;  /* 0x0000003000009947 */ /* 0x000fea0003800000 */
[----:B--2---:R-:W-:-:S05]  /*0520*/  IMAD.WIDE R2, R45, R41, c[0x0][0x368] ;  /* 0x0000da002d027625 */ /* 0x004fca00078e0229 */
[----:B------:R1:W5:Y:S01]  /*0530*/  LDG.E R0, [R2.64] ;  /* 0x0000000402007981 */ /* 0x000362000c1e1900 */
[----:B------:R-:W-:Y:S05]  /*0540*/  BRA `(.L_x_21) ;  /* 0x0000004000007947 */ /* 0x000fea0003800000 */
.L_x_20:
[----:B------:R-:W-:Y:S05]  /*0550*/  @!P4 BRA `(.L_x_21) ;  /* 0x000000300000c947 */ /* 0x000fea0003800000 */
[----:B------:R1:W3:Y:S04]  /*0560*/  LDG.E R0, [R2.64] ;  /* 0x0000000402007981 */ /* 0x0002e8000c1e1900 */
[----:B-12---:R-:W3:Y:S02]  /*0570*/  LDG.E R2, [R2.64+0x4] ;  /* 0x0000040402027981 */ /* 0x006ee4000c1e1900 */
[----:B---3--:R-:W-:-:S05]  /*0580*/  IADD3 R0, -R0, R2, RZ ;  /* 0x0000000200007210 */ /* 0x008fca0007ffe1ff */
.L_x_21:
[--C-:B-----5:R-:W-:Y:S01]  /*0590*/  IMAD.IADD R103, R0, 0x1, -R11.reuse ;  /* 0x0000000100677824 */ /* 0x120fe200078e0a0b */
[----:B------:R-:W-:Y:S01]  /*05a0*/  PLOP3.LUT P2, PT, PT, PT, PT, 0x80, 0x0 ;  /* 0x000000000000781c */ /* 0x000fe20003f4f070 */
[----:B------:R-:W-:Y:S01]  /*05b0*/  IMAD.IADD R25, R12, 0x1, R11 ;  /* 0x000000010c197824 */ /* 0x000fe200078e020b */
[----:B------:R-:W-:Y:S01]  /*05c0*/  CS2R R130, SRZ ;  /* 0x0000000000827805 */ /* 0x000fe2000001ff00 */
[----:B------:R-:W-:Y:S01]  /*05d0*/  CS2R R128, SRZ ;  /* 0x0000000000807805 */ /* 0x000fe2000001ff00 */
[C---:B------:R-:W-:Y:S01]  /*05e0*/  IADD3 R0, R103.reuse, 0x3f, RZ ;  /* 0x0000003f67007810 */ /* 0x040fe20007ffe0ff */
[----:B------:R-:W-:Y:S01]  /*05f0*/  CS2R R126, SRZ ;  /* 0x00000000007e7805 */ /* 0x000fe2000001ff00 */
[----:B------:R-:W-:Y:S01]  /*0600*/  ISETP.GE.AND P1, PT, R103, 0x1, PT ;  /* 0x000000016700780c */ /* 0x000fe20003f26270 */
[----:B------:R-:W-:Y:S01]  /*0610*/  CS2R R124, SRZ ;  /* 0x00000000007c7805 */ /* 0x000fe2000001ff00 */
[----:B-12---:R-:W-:Y:S01]  /*0620*/  SHF.R.S32.HI R2, RZ, 0x1f, R0 ;  /* 0x0000001fff027819 */ /* 0x006fe20000011400 */
[----:B------:R-:W-:Y:S01]  /*0630*/  IMAD.MOV.U32 R122, RZ, RZ, RZ ;  /* 0x000000ffff7a7224 */ /* 0x000fe200078e00ff */
[----:B------:R-:W-:Y:S01]  /*0640*/  MOV R11, RZ ;  /* 0x000000ff000b7202 */ /* 0x000fe20000000f00 */
[----:B------:R-:W-:Y:S01]  /*0650*/  CS2R R120, SRZ ;  /* 0x0000000000787805 */ /* 0x000fe2000001ff00 */
[----:B------:R-:W-:Y:S01]  /*0660*/  LEA.HI R111, R2, R0, RZ, 0x6 ;  /* 0x00000000026f7211 */ /* 0x000fe200078f30ff */
[----:B------:R-:W-:Y:S01]  /*0670*/  CS2R R12, SRZ ;  /* 0x00000000000c7805 */ /* 0x000fe2000001ff00 */
[----:B------:R-:W-:Y:S01]  /*0680*/  IMAD.MOV.U32 R118, RZ, RZ, RZ ;  /* 0x000000ffff767224 */ /* 0x000fe200078e00ff */
[----:B------:R-:W-:Y:S01]  /*0690*/  CS2R R116, SRZ ;  /* 0x0000000000747805 */ /* 0x000fe2000001ff00 */
[----:B------:R-:W-:Y:S01]  /*06a0*/  CS2R R16, SRZ ;  /* 0x0000000000107805 */ /* 0x000fe2000001ff00 */
[----:B------:R1:W-:Y:S01]  /*06b0*/  STL [R1+0x50], R111 ;  /* 0x0000506f01007387 */ /* 0x0003e20000100800 */
[----:B------:R-:W-:Y:S01]  /*06c0*/  MOV R114, RZ ;  /* 0x000000ff00727202 */ /* 0x000fe20000000f00 */
[----:B------:R-:W-:Y:S01]  /*06d0*/  CS2R R112, SRZ ;  /* 0x0000000000707805 */ /* 0x000fe2000001ff00 */
[----:B------:R-:W-:Y:S01]  /*06e0*/  CS2R R18, SRZ ;  /* 0x0000000000127805 */ /* 0x000fe2000001ff00 */
[----:B------:R-:W-:Y:S01]  /*06f0*/  IMAD.MOV.U32 R110, RZ, RZ, RZ ;  /* 0x000000ffff6e7224 */ /* 0x000fe200078e00ff */
[----:B------:R-:W-:Y:S01]  /*0700*/  CS2R R108, SRZ ;  /* 0x00000000006c7805 */ /* 0x000fe2000001ff00 */
[----:B------:R-:W-:Y:S01]  /*0710*/  CS2R R20, SRZ ;  /* 0x0000000000147805 */ /* 0x000fe2000001ff00 */
[----:B------:R-:W-:Y:S01]  /*0720*/  MOV R106, RZ ;  /* 0x000000ff006a7202 */ /* 0x000fe20000000f00 */
[----:B------:R-:W-:Y:S01]  /*0730*/  CS2R R104, SRZ ;  /* 0x0000000000687805 */ /* 0x000fe2000001ff00 */
[----:B------:R-:W-:Y:S01]  /*0740*/  CS2R R22, SRZ ;  /* 0x0000000000167805 */ /* 0x000fe2000001ff00 */
[----:B------:R-:W-:Y:S01]  /*0750*/  IMAD.MOV.U32 R102, RZ, RZ, RZ ;  /* 0x000000ffff667224 */ /* 0x000fe200078e00ff */
[----:B------:R-:W-:Y:S01]  /*0760*/  CS2R R100, SRZ ;  /* 0x0000000000647805 */ /* 0x000fe2000001ff00 */
[----:B------:R-:W-:Y:S01]  /*0770*/  CS2R R98, SRZ ;  /* 0x0000000000627805 */ /* 0x000fe2000001ff00 */
[----:B------:R-:W-:Y:S01]  /*0780*/  CS2R R96, SRZ ;  /* 0x0000000000607805 */ /* 0x000fe2000001ff00 */
[----:B------:R-:W-:Y:S01]  /*0790*/  CS2R R94, SRZ ;  /* 0x00000000005e7805 */ /* 0x000fe2000001ff00 */
[----:B------:R-:W-:Y:S01]  /*07a0*/  CS2R R26, SRZ ;  /* 0x00000000001a7805 */ /* 0x000fe2000001ff00 */
[----:B------:R-:W-:Y:S01]  /*07b0*/  MOV R92, RZ ;  /* 0x000000ff005c7202 */ /* 0x000fe20000000f00 */
[----:B------:R-:W-:Y:S01]  /*07c0*/  CS2R R90, SRZ ;  /* 0x00000000005a7805 */ /* 0x000fe2000001ff00 */
[----:B------:R-:W-:Y:S01]  /*07d0*/  CS2R R28, SRZ ;  /* 0x00000000001c7805 */ /* 0x000fe2000001ff00 */
[----:B------:R-:W-:Y:S01]  /*07e0*/  IMAD.MOV.U32 R88, RZ, RZ, RZ ;  /* 0x000000ffff587224 */ /* 0x000fe200078e00ff */
        /* <DEDUP_REMOVED lines=19> */
[----:B------:R-:W-:Y:S01]  /*0920*/  CS2R R54, SRZ ;  /* 0x0000000000367805 */ /* 0x000fe2000001ff00 */
[----:B------:R-:W-:Y:S01]  /*0930*/  IMAD.MOV.U32 R14, RZ, RZ, RZ ;  /* 0x000000ffff0e7224 */ /* 0x000fe200078e00ff */
[----:B------:R-:W-:Y:S01]  /*0940*/  MOV R24, RZ ;  /* 0x000000ff00187202 */ /* 0x000fe20000000f00 */
[----:B------:R-:W-:Y:S01]  /*0950*/  CS2R R50, SRZ ;  /* 0x0000000000327805 */ /* 0x000fe2000001ff00 */
[----:B------:R-:W-:Y:S01]  /*0960*/  CS2R R46, SRZ ;  /* 0x00000000002e7805 */ /* 0x000fe2000001ff00 */
        /* <DEDUP_REMOVED lines=19> */
[----:B------:R-:W-:Y:S01]  /*0aa0*/  MOV R140, RZ ;  /* 0x000000ff008c7202 */ /* 0x000fe20000000f00 */
[----:B------:R-:W-:Y:S01]  /*0ab0*/  CS2R R56, SRZ ;  /* 0x0000000000387805 */ /* 0x000fe2000001ff00 */
[----:B------:R-:W-:Y:S05]  /*0ac0*/  @!P1 BRA `(.L_x_22) ;  /* 0x0000950000009947 */ /* 0x000fea0003800000 */
[----:B-1----:R-:W-:-:S04]  /*0ad0*/  ISETP.NE.U32.AND P3, PT, RZ, c[0x0][0x340], PT ;  /* 0x0000d000ff007a0c */ /* 0x002fc80003f65070 */
[----:B------:R-:W-:-:S13]  /*0ae0*/  ISETP.NE.AND.EX P3, PT, RZ, c[0x0][0x344], PT, P3 ;  /* 0x0000d100ff007a0c */ /* 0x000fda0003f65330 */
[----:B------:R-:W-:-:S05]  /*0af0*/  @P3 IMAD.WIDE R2, R45, R41, c[0x0][0x340] ;  /* 0x0000d0002d023625 */ /* 0x000fca00078e0229 */
[----:B------:R1:W2:Y:S01]  /*0b00*/  @P3 LDG.E R12, [R2.64] ;  /* 0x00000004020c3981 */ /* 0x0002a2000c1e1900 */
[----:B------:R-:W-:Y:S01]  /*0b10*/  SHF.R.S32.HI R26, RZ, 0x1f, R107 ;  /* 0x0000001fff1a7819 */ /* 0x000fe2000001146b */
[----:B------:R-:W-:Y:S01]  /*0b20*/  IMAD.MOV.U32 R4, RZ, RZ, c[0x0][0x2c4] ;  /* 0x0000b100ff047624 */ /* 0x000fe200078e00ff */
[----:B------:R-:W-:Y:S01]  /*0b30*/  SHF.R.S32.HI R0, RZ, 0x1f, R10 ;  /* 0x0000001fff007819 */ /* 0x000fe2000001140a */
[----:B------:R-:W3:Y:S01]  /*0b40*/  S2R R27, SR_CTAID.Y ;  /* 0x00000000001b7919 */ /* 0x000ee20000002600 */
[----:B------:R-:W-:Y:S01]  /*0b50*/  LEA.HI R5, R26, R107, RZ, 0x3 ;  /* 0x0000006b1a057211 */ /* 0x000fe200078f18ff */
[----:B------:R-:W-:Y:S02]  /*0b60*/  IMAD R15, R15, c[0x0][0x2c4], RZ ;  /* 0x0000b1000f0f7a24 */ /* 0x000fe400078e02ff */
[----:B------:R-:W-:Y:S01]  /*0b70*/  BAR.SYNC.DEFER_BLOCKING 0x0 ;  /* 0x0000000000007b1d */ /* 0x000fe20000010000 */
[----:B------:R-:W-:Y:S01]  /*0b80*/  ISETP.NE.AND P1, PT, R4, 0x1, PT ;  /* 0x000000010400780c */ /* 0x000fe20003f25270 */
[----:B------:R-:W-:Y:S01]  /*0b90*/  IMAD R0, R0, c[0x0][0x178], RZ ;  /* 0x00005e0000007a24 */ /* 0x000fe200078e02ff */
[----:B------:R-:W-:-:S02]  /*0ba0*/  LOP3.LUT R4, R5, 0xfffffff8, RZ, 0xc0, !PT ;  /* 0xfffffff805047812 */ /* 0x000fc400078ec0ff */
[----:B------:R-:W-:Y:S01]  /*0bb0*/  SHF.R.S32.HI R20, RZ, 0x3, R5 ;  /* 0x00000003ff147819 */ /* 0x000fe20000011405 */
[----:B------:R-:W-:Y:S01]  /*0bc0*/  IMAD R0, R10, c[0x0][0x17c], R0 ;  /* 0x00005f000a007a24 */ /* 0x000fe200078e0200 */
[----:B------:R-:W-:Y:S01]  /*0bd0*/  LEA.HI R93, R26, R107, RZ, 0x5 ;  /* 0x0000006b1a5d7211 */ /* 0x000fe200078f28ff */
[----:B------:R-:W-:Y:S01]  /*0be0*/  IMAD.IADD R21, R107, 0x1, -R4 ;  /* 0x000000016b157824 */ /* 0x000fe200078e0a04 */
[----:B------:R-:W-:Y:S02]  /*0bf0*/  SEL R4, R45, RZ, !P0 ;  /* 0x000000ff2d047207 */ /* 0x000fe40004000000 */
[----:B------:R-:W-:Y:S01]  /*0c00*/  LEA R14, R44, R20, 0x7 ;  /* 0x000000142c0e7211 */ /* 0x000fe200078e38ff */
[----:B------:R-:W-:Y:S02]  /*0c10*/  IMAD R5, R21, 0x20, R20 ;  /* 0x0000002015057824 */ /* 0x000fe400078e0214 */
[----:B-1----:R-:W-:Y:S01]  /*0c20*/  IMAD.WIDE.U32 R2, R10, c[0x0][0x178], RZ ;  /* 0x00005e000a027a25 */ /* 0x002fe200078e00ff */
[----:B------:R-:W-:-:S02]  /*0c30*/  SHF.R.S32.HI R10, RZ, 0x1f, R45 ;  /* 0x0000001fff0a7819 */ /* 0x000fc4000001142d */
[----:B---3--:R-:W-:Y:S01]  /*0c40*/  SHF.R.S32.HI R28, RZ, 0x1f, R27 ;  /* 0x0000001fff1c7819 */ /* 0x008fe2000001141b */
[----:B------:R-:W-:Y:S01]  /*0c50*/  IMAD.IADD R3, R3, 0x1, R0 ;  /* 0x0000000103037824 */ /* 0x000fe200078e0200 */
[----:B------:R-:W-:Y:S02]  /*0c60*/  LEA R5, R44, R5, 0x7 ;  /* 0x000000052c057211 */ /* 0x000fe400078e38ff */
[----:B------:R-:W-:Y:S01]  /*0c70*/  SEL R6, R10, RZ, !P0 ;  /* 0x000000ff0a067207 */ /* 0x000fe20004000000 */
[----:B------:R-:W-:Y:S02]  /*0c80*/  IMAD R0, R28, c[0x0][0x1b8], RZ ;  /* 0x00006e001c007a24 */ /* 0x000fe400078e02ff */
[----:B------:R-:W-:-:S04]  /*0c90*/  IMAD.WIDE.U32 R2, R27, c[0x0][0x1b8], R2 ;  /* 0x00006e001b027a25 */ /* 0x000fc800078e0002 */
[----:B------:R-:W-:Y:S02]  /*0ca0*/  IMAD R0, R27, c[0x0][0x1bc], R0 ;  /* 0x00006f001b007a24 */ /* 0x000fe400078e0200 */
[----:B------:R-:W-:-:S04]  /*0cb0*/  @P1 IMAD.HI.U32 R7, R5, c[0x0][0x2c8], RZ ;  /* 0x0000b20005071a27 */ /* 0x000fc800078e00ff */
[----:B------:R-:W-:Y:S02]  /*0cc0*/  IMAD.IADD R3, R3, 0x1, R0 ;  /* 0x0000000103037824 */ /* 0x000fe400078e0200 */
[----:B------:R-:W-:Y:S01]  /*0cd0*/  IMAD.MOV.U32 R0, RZ, RZ, R5 ;  /* 0x000000ffff007224 */ /* 0x000fe200078e0005 */
[----:B------:R-:W-:Y:S01]  /*0ce0*/  @P1 SHF.R.U32.HI R0, RZ, c[0x0][0x2cc], R7 ;  /* 0x0000b300ff001a19 */ /* 0x000fe20000011607 */
[----:B------:R-:W-:Y:S02]  /*0cf0*/  IMAD R6, R6, c[0x0][0x1c0], RZ ;  /* 0x0000700006067a24 */ /* 0x000fe400078e02ff */
[----:B------:R-:W-:-:S04]  /*0d00*/  IMAD.WIDE.U32 R2, R4, c[0x0][0x1c0], R2 ;  /* 0x0000700004027a25 */ /* 0x000fc800078e0002 */
[----:B------:R-:W-:Y:S01]  /*0d10*/  IMAD R7, R4, c[0x0][0x1c4], R6 ;  /* 0x0000710004077a24 */ /* 0x000fe200078e0206 */
[--C-:B------:R-:W-:Y:S01]  /*0d20*/  SHF.R.S32.HI R6, RZ, 0x1f, R0.reuse ;  /* 0x0000001fff067819 */ /* 0x100fe20000011400 */
[----:B------:R-:W-:Y:S02]  /*0d30*/  IMAD.MOV R4, RZ, RZ, -R0 ;  /* 0x000000ffff047224 */ /* 0x000fe400078e0a00 */
[----:B------:R-:W-:Y:S02]  /*0d40*/  IMAD.IADD R3, R3, 0x1, R7 ;  /* 0x0000000103037824 */ /* 0x000fe400078e0207 */
[----:B------:R-:W-:Y:S02]  /*0d50*/  IMAD R7, R6, c[0x0][0x1b0], RZ ;  /* 0x00006c0006077a24 */ /* 0x000fe400078e02ff */
[----:B------:R-:W-:Y:S02]  /*0d60*/  IMAD R6, R4, c[0x0][0x2c4], R5 ;  /* 0x0000b10004067a24 */ /* 0x000fe400078e0205 */
[----:B------:R-:W-:-:S02]  /*0d70*/  IMAD R4, R0, c[0x0][0x1b4], R7 ;  /* 0x00006d0000047a24 */ /* 0x000fc400078e0207 */
[----:B------:R-:W-:Y:S01]  /*0d80*/  IMAD.WIDE.U32 R2, R0, c[0x0][0x1b0], R2 ;  /* 0x00006c0000027a25 */ /* 0x000fe200078e0002 */
[----:B------:R-:W-:-:S03]  /*0d90*/  SHF.R.S32.HI R0, RZ, 0x1f, R6 ;  /* 0x0000001fff007819 */ /* 0x000fc60000011406 */
[----:B------:R-:W-:Y:S01]  /*0da0*/  IMAD.SHL.U32 R7, R20, 0x40, RZ ;  /* 0x0000004014077824 */ /* 0x000fe200078e00ff */
[----:B------:R-:W-:Y:S01]  /*0db0*/  IADD3 R5, R3, R4, RZ ;  /* 0x0000000403057210 */ /* 0x000fe20007ffe0ff */
[----:B------:R-:W-:Y:S02]  /*0dc0*/  IMAD R3, R0, c[0x0][0x1a8], RZ ;  /* 0x00006a0000037a24 */ /* 0x000fe400078e02ff */
[----:B------:R-:W-:Y:S01]  /*0dd0*/  IMAD.MOV.U32 R4, RZ, RZ, R2 ;  /* 0x000000ffff047224 */ /* 0x000fe200078e0002 */
[----:B------:R-:W-:Y:S01]  /*0de0*/  LOP3.LUT R0, R7, 0x1c0, RZ, 0xc0, !PT ;  /* 0x000001c007007812 */ /* 0x000fe200078ec0ff */
[----:B------:R-:W-:Y:S02]  /*0df0*/  IMAD.SHL.U32 R2, R21, 0x8, RZ ;  /* 0x0000000815027824 */ /* 0x000fe400078e00ff */
[C---:B------:R-:W-:Y:S01]  /*0e00*/  IMAD R7, R6.reuse, c[0x0][0x1ac], R3 ;  /* 0x00006b0006077a24 */ /* 0x040fe200078e0203 */
[----:B------:R-:W-:Y:S01]  /*0e10*/  SHF.R.U32.HI R3, RZ, 0x3, R0 ;  /* 0x00000003ff037819 */ /* 0x000fe20000011600 */
[----:B------:R-:W-:Y:S01]  /*0e20*/  IMAD.WIDE.U32 R4, R6, c[0x0][0x1a8], R4 ;  /* 0x00006a0006047a25 */ /* 0x000fe200078e0004 */
[----:B------:R-:W-:-:S02]  /*0e30*/  LOP3.LUT R6, R0, 0x38, R2, 0xf8, !PT ;  /* 0x0000003800067812 */ /* 0x000fc400078ef802 */
[----:B------:R-:W-:Y:S01]  /*0e40*/  IADD3 R16, R2, 0x40, RZ ;  /* 0x0000004002107810 */ /* 0x000fe20007ffe0ff */
[----:B------:R-:W-:Y:S01]  /*0e50*/  IMAD.IADD R0, R5, 0x1, R7 ;  /* 0x0000000105007824 */ /* 0x000fe200078e0207 */
[----:B------:R-:W-:Y:S02]  /*0e60*/  LEA R19, P0, R4, c[0x0][0x160], 0x1 ;  /* 0x0000580004137a11 */ /* 0x000fe400078008ff */
[----:B------:R-:W-:Y:S02]  /*0e70*/  LOP3.LUT R3, R6, R3, RZ, 0x3c, !PT ;  /* 0x0000000306037212 */ /* 0x000fe400078e3cff */
[----:B------:R-:W-:Y:S01]  /*0e80*/  LEA.HI.X R18, R4, c[0x0][0x164], R0, 0x1, P0 ;  /* 0x0000590004127a11 */ /* 0x000fe200000f0c00 */
[----:B------:R-:W1:Y:S01]  /*0e90*/  SHFL.IDX PT, R8, R19, RZ, 0x181f ;  /* 0x00181fff13087589 */ /* 0x000e6200000e0000 */
[----:B------:R-:W-:Y:S02]  /*0ea0*/  ISETP.GE.AND P0, PT, R14, R15, PT ;  /* 0x0000000f0e00720c */ /* 0x000fe40003f06270 */
[----:B------:R-:W-:Y:S01]  /*0eb0*/  LEA.HI R0, R26, R107, RZ, 0x6 ;  /* 0x0000006b1a007211 */ /* 0x000fe200078f30ff */
[----:B------:R-:W3:Y:S01]  /*0ec0*/  SHFL.IDX PT, R9, R18, RZ, 0x181f ;  /* 0x00181fff12097589 */ /* 0x000ee200000e0000 */
[----:B------:R-:W-:-:S02]  /*0ed0*/  IADD3 R6, R14, 0x20, RZ ;  /* 0x000000200e067810 */ /* 0x000fc40007ffe0ff */
[----:B------:R-:W-:Y:S01]  /*0ee0*/  IADD3 R4, R14, 0x40, RZ ;  /* 0x000000400e047810 */ /* 0x000fe20007ffe0ff */
[----:B------:R-:W-:Y:S01]  /*0ef0*/  IMAD.SHL.U32 R0, R0, 0x8, RZ ;  /* 0x0000000800007824 */ /* 0x000fe200078e00ff */
[-C--:B------:R-:W-:Y:S02]  /*0f00*/  ISETP.GE.AND P1, PT, R6, R15.reuse, PT ;  /* 0x0000000f0600720c */ /* 0x080fe40003f26270 */
[C---:B------:R-:W-:Y:S02]  /*0f10*/  IADD3 R17, R2.reuse, 0x80, RZ ;  /* 0x0000008002117810 */ /* 0x040fe40007ffe0ff */
[----:B------:R-:W-:Y:S02]  /*0f20*/  IADD3 R24, R2, 0xc0, RZ ;  /* 0x000000c002187810 */ /* 0x000fe40007ffe0ff */
[----:B------:R-:W-:Y:S02]  /*0f30*/  @!P0 SHF.R.S32.HI R6, RZ, 0x1f, R16 ;  /* 0x0000001fff068819 */ /* 0x000fe40000011410 */
[----:B------:R-:W-:-:S02]  /*0f40*/  ISETP.GE.AND P2, PT, R4, R15, PT ;  /* 0x0000000f0400720c */ /* 0x000fc40003f46270 */
[----:B------:R-:W-:Y:S02]  /*0f50*/  LOP3.LUT R11, R3, 0xfffffe00, R0, 0xf8, !PT ;  /* 0xfffffe00030b7812 */ /* 0x000fe400078ef800 */
[----:B------:R-:W-:Y:S02]  /*0f60*/  @!P0 SHF.R.S32.HI R0, RZ, 0x1f, R17 ;  /* 0x0000001fff008819 */ /* 0x000fe40000011411 */
[----:B------:R-:W-:Y:S01]  /*0f70*/  @!P0 SHF.R.S32.HI R7, RZ, 0x1f, R24 ;  /* 0x0000001fff078819 */ /* 0x000fe20000011418 */
[----:B------:R-:W-:Y:S01]  /*0f80*/  IMAD.SHL.U32 R98, R11, 0x2, RZ ;  /* 0x000000020b627824 */ /* 0x000fe200078e00ff */
[----:B------:R-:W-:Y:S02]  /*0f90*/  ISETP.GE.AND P6, PT, R2, c[0x0][0x198], PT ;  /* 0x0000660002007a0c */ /* 0x000fe40003fc6270 */
[----:B------:R-:W-:Y:S02]  /*0fa0*/  SHF.R.S32.HI R3, RZ, 0x1f, R2 ;  /* 0x0000001fff037819 */ /* 0x000fe40000011402 */
[----:B------:R-:W-:Y:S01]  /*0fb0*/  ISETP.GE.AND P5, PT, R16, c[0x0][0x198], PT ;  /* 0x0000660010007a0c */ /* 0x000fe20003fa6270 */
[----:B------:R-:W-:Y:S01]  /*0fc0*/  STL [R1+0x48], R98 ;  /* 0x0000486201007387 */ /* 0x000fe20000100800 */
[--C-:B--2---:R-:W-:Y:S01]  /*0fd0*/  @P3 IMAD.MOV.U32 R4, RZ, RZ, R12.reuse ;  /* 0x000000ffff043224 */ /* 0x104fe200078e000c */
[----:B------:R-:W-:Y:S01]  /*0fe0*/  @P3 SHF.R.S32.HI R5, RZ, 0x1f, R12 ;  /* 0x0000001fff053819 */ /* 0x000fe2000001140c */
[----:B------:R-:W-:Y:S01]  /*0ff0*/  @!P3 IMAD.MOV.U32 R4, RZ, RZ, R45 ;  /* 0x000000ffff04b224 */ /* 0x000fe200078e002d */
[----:B------:R-:W-:-:S02]  /*1000*/  @!P0 LEA.HI R12, R6, R16, RZ, 0x3 ;  /* 0x00000010060c8211 */ /* 0x000fc400078f18ff */
[----:B------:R-:W-:Y:S01]  /*1010*/  SHFL.IDX PT, R6, R19, 0x1, 0x181f ;  /* 0x00381f0013067f89 */ /* 0x000fe200000e0000 */
[----:B------:R-:W-:Y:S02]  /*1020*/  @!P3 MOV R5, R10 ;  /* 0x0000000a0005b202 */ /* 0x000fe40000000f00 */
[----:B------:R-:W-:Y:S02]  /*1030*/  SEL R22, R4, RZ, !P4 ;  /* 0x000000ff04167207 */ /* 0x000fe40006000000 */
[----:B------:R-:W-:Y:S02]  /*1040*/  @!P0 LEA.HI R10, R0, R17, RZ, 0x3 ;  /* 0x00000011000a8211 */ /* 0x000fe400078f18ff */
[----:B-1----:R-:W-:Y:S02]  /*1050*/  @!P0 LEA R4, P3, R2, R8, 0x1 ;  /* 0x0000000802048211 */ /* 0x002fe400078608ff */
[----:B------:R-:W-:Y:S02]  /*1060*/  @!P0 LEA.HI R0, R7, R24, RZ, 0x3 ;  /* 0x0000001807008211 */ /* 0x000fe400078f18ff */
[----:B------:R-:W1:Y:S01]  /*1070*/  SHFL.IDX PT, R7, R18, 0x1, 0x181f ;  /* 0x00381f0012077f89 */ /* 0x000e6200000e0000 */
[----:B------:R-:W-:-:S02]  /*1080*/  SEL R23, R5, RZ, !P4 ;  /* 0x000000ff05177207 */ /* 0x000fc40006000000 */
[----:B------:R-:W-:Y:S02]  /*1090*/  ISETP.GE.AND P4, PT, R17, c[0x0][0x198], PT ;  /* 0x0000660011007a0c */ /* 0x000fe40003f86270 */
[----:B---3--:R-:W-:Y:S02]  /*10a0*/  @!P0 LEA.HI.X R5, R2, R9, R3, 0x1, P3 ;  /* 0x0000000902058211 */ /* 0x008fe400018f0c03 */
[----:B------:R-:W-:Y:S02]  /*10b0*/  @!P0 LOP3.LUT R12, R12, 0xfffffff8, RZ, 0xc0, !PT ;  /* 0xfffffff80c0c8812 */ /* 0x000fe400078ec0ff */
[----:B------:R-:W-:Y:S01]  /*10c0*/  ISETP.GE.AND P3, PT, R24, c[0x0][0x198], PT ;  /* 0x0000660018007a0c */ /* 0x000fe20003f66270 */
[----:B------:R2:W-:Y:S01]  /*10d0*/  @!P0 LDGSTS.E.BYPASS.LTC128B.128 [R98+0x100], [R4.64], !P6 ;  /* 0x0010000004628fae */ /* 0x0005e2000f101d44 */
[----:B------:R-:W-:Y:S01]  /*10e0*/  @!P0 LOP3.LUT R10, R10, 0xfffffff8, RZ, 0xc0, !PT ;  /* 0xfffffff80a0a8812 */ /* 0x000fe200078ec0ff */
[----:B------:R-:W-:Y:S01]  /*10f0*/  @!P0 IMAD.WIDE R12, R12, 0x2, R8 ;  /* 0x000000020c0c8825 */ /* 0x000fe200078e0208 */
[----:B------:R-:W-:-:S03]  /*1100*/  @!P0 LOP3.LUT R0, R0, 0xfffffff8, RZ, 0xc0, !PT ;  /* 0xfffffff800008812 */ /* 0x000fc600078ec0ff */
[--C-:B------:R-:W-:Y:S01]  /*1110*/  @!P0 IMAD.WIDE R10, R10, 0x2, R8.reuse ;  /* 0x000000020a0a8825 */ /* 0x100fe200078e0208 */
[----:B------:R3:W-:Y:S03]  /*1120*/  @!P0 LDGSTS.E.BYPASS.LTC128B.128 [R98+0x4100], [R12.64], !P5 ;  /* 0x041000000c628fae */ /* 0x0007e6000e901d44 */
[----:B------:R-:W-:Y:S01]  /*1130*/  @!P0 IMAD.WIDE R8, R0, 0x2, R8 ;  /* 0x0000000200088825 */ /* 0x000fe200078e0208 */
[----:B------:R-:W-:Y:S01]  /*1140*/  @!P1 SHF.R.S32.HI R0, RZ, 0x1f, R17 ;  /* 0x0000001fff009819 */ /* 0x000fe20000011411 */
[----:B------:R4:W-:Y:S03]  /*1150*/  @!P0 LDGSTS.E.BYPASS.LTC128B.128 [R98+0x8100], [R10.64], !P4 ;  /* 0x081000000a628fae */ /* 0x0009e6000e101d44 */
[----:B------:R-:W-:Y:S01]  /*1160*/  @!P1 LEA.HI R0, R0, R17, RZ, 0x3 ;  /* 0x0000001100009211 */ /* 0x000fe200078f18ff */
[----:B------:R5:W-:Y:S01]  /*1170*/  @!P0 LDGSTS.E.BYPASS.LTC128B.128 [R98+0xc100], [R8.64], !P3 ;  /* 0x0c10000008628fae */ /* 0x000be2000d901d44 */
[----:B--2---:R-:W-:-:S02]  /*1180*/  @!P1 SHF.R.S32.HI R4, RZ, 0x1f, R16 ;  /* 0x0000001fff049819 */ /* 0x004fc40000011410 */
[----:B------:R-:W-:Y:S02]  /*1190*/  @!P1 SHF.R.S32.HI R5, RZ, 0x1f, R24 ;  /* 0x0000001fff059819 */ /* 0x000fe40000011418 */
[----:B------:R-:W-:Y:S02]  /*11a0*/  @!P1 LEA.HI R4, R4, R16, RZ, 0x3 ;  /* 0x0000001004049211 */ /* 0x000fe400078f18ff */
[----:B------:R-:W-:Y:S02]  /*11b0*/  @!P1 LEA.HI R5, R5, R24, RZ, 0x3 ;  /* 0x0000001805059211 */ /* 0x000fe400078f18ff */
[----:B---3--:R-:W-:Y:S02]  /*11c0*/  @!P1 LOP3.LUT R12, R0, 0xfffffff8, RZ, 0xc0, !PT ;  /* 0xfffffff8000c9812 */ /* 0x008fe400078ec0ff */
[----:B------:R-:W-:Y:S02]  /*11d0*/  @!P2 SHF.R.S32.HI R0, RZ, 0x1f, R17 ;  /* 0x0000001fff00a819 */ /* 0x000fe40000011411 */
[----:B----4-:R-:W-:Y:S01]  /*11e0*/  IADD3 R11, R14, 0x60, RZ ;  /* 0x000000600e0b7810 */ /* 0x010fe20007ffe0ff */
[----:B-1----:R-:W-:Y:S01]  /*11f0*/  @!P1 IMAD.WIDE R12, R12, 0x2, R6 ;  /* 0x000000020c0c9825 */ /* 0x002fe200078e0206 */
[----:B------:R-:W-:-:S02]  /*1200*/  @!P1 LOP3.LUT R14, R4, 0xfffffff8, RZ, 0xc0, !PT ;  /* 0xfffffff8040e9812 */ /* 0x000fc400078ec0ff */
[----:B------:R-:W1:Y:S01]  /*1210*/  SHFL.IDX PT, R4, R19, 0x2, 0x181f ;  /* 0x00581f0013047f89 */ /* 0x000e6200000e0000 */
[C---:B-----5:R-:W-:Y:S02]  /*1220*/  @!P1 LEA R8, P0, R2.reuse, R6, 0x1 ;  /* 0x0000000602089211 */ /* 0x060fe400078008ff */
[----:B------:R-:W-:Y:S02]  /*1230*/  @!P1 LOP3.LUT R10, R5, 0xfffffff8, RZ, 0xc0, !PT ;  /* 0xfffffff8050a9812 */ /* 0x000fe400078ec0ff */
[----:B------:R-:W2:Y:S01]  /*1240*/  SHFL.IDX PT, R5, R18, 0x2, 0x181f ;  /* 0x00581f0012057f89 */ /* 0x000ea200000e0000 */
[----:B------:R-:W-:Y:S02]  /*1250*/  @!P1 LEA.HI.X R9, R2, R7, R3, 0x1, P0 ;  /* 0x0000000702099211 */ /* 0x000fe400000f0c03 */
[----:B------:R-:W-:Y:S01]  /*1260*/  ISETP.GE.AND P0, PT, R11, R15, PT ;  /* 0x0000000f0b00720c */ /* 0x000fe20003f06270 */
[--C-:B------:R-:W-:Y:S02]  /*1270*/  @!P1 IMAD.WIDE R14, R14, 0x2, R6.reuse ;  /* 0x000000020e0e9825 */ /* 0x100fe400078e0206 */
[----:B------:R3:W-:Y:S02]  /*1280*/  @!P1 LDGSTS.E.BYPASS.LTC128B.128 [R98+0x1100], [R8.64], !P6 ;  /* 0x0110000008629fae */ /* 0x0007e4000f101d44 */
[----:B------:R-:W-:-:S02]  /*1290*/  @!P1 IMAD.WIDE R10, R10, 0x2, R6 ;  /* 0x000000020a0a9825 */ /* 0x000fc400078e0206 */
[----:B------:R4:W5:Y:S04]  /*12a0*/  SHFL.IDX PT, R6, R19, 0x3, 0x181f ;  /* 0x00781f0013067f89 */ /* 0x00096800000e0000 */
[----:B------:R1:W1:Y:S04]  /*12b0*/  SHFL.IDX PT, R7, R18, 0x3, 0x181f ;  /* 0x00781f0012077f89 */ /* 0x00026800000e0000 */
[----:B------:R2:W-:Y:S04]  /*12c0*/  @!P1 LDGSTS.E.BYPASS.LTC128B.128 [R98+0x5100], [R14.64], !P5 ;  /* 0x051000000e629fae */ /* 0x0005e8000e901d44 */
[----:B------:R5:W-:Y:S04]  /*12d0*/  @!P1 LDGSTS.E.BYPASS.LTC128B.128 [R98+0x9100], [R12.64], !P4 ;  /* 0x091000000c629fae */ /* 0x000be8000e101d44 */
[----:B------:R5:W-:Y:S01]  /*12e0*/  @!P1 LDGSTS.E.BYPASS.LTC128B.128 [R98+0xd100], [R10.64], !P3 ;  /* 0x0d1000000a629fae */ /* 0x000be2000d901d44 */
[----:B---3--:R-:W-:-:S02]  /*12f0*/  @!P2 SHF.R.S32.HI R8, RZ, 0x1f, R16 ;  /* 0x0000001fff08a819 */ /* 0x008fc40000011410 */
[----:B------:R-:W-:Y:S02]  /*1300*/  @!P2 LEA.HI R9, R0, R17, RZ, 0x3 ;  /* 0x000000110009a211 */ /* 0x000fe400078f18ff */
[----:B----4-:R-:W-:-:S04]  /*1310*/  LEA.HI R19, R26, R107, RZ, 0x4 ;  /* 0x0000006b1a137211 */ /* 0x010fc800078f20ff */
[----:B-1----:R-:W-:Y:S02]  /*1320*/  SHF.R.S32.HI R18, RZ, 0x4, R19 ;  /* 0x00000004ff127819 */ /* 0x002fe40000011413 */
[----:B--2---:R-:W-:Y:S02]  /*1330*/  @!P2 LEA.HI R14, R8, R16, RZ, 0x3 ;  /* 0x00000010080ea211 */ /* 0x004fe400078f18ff */
[----:B------:R-:W-:Y:S02]  /*1340*/  @!P2 LEA R8, P1, R2, R4, 0x1 ;  /* 0x000000040208a211 */ /* 0x000fe400078208ff */
[----:B-----5:R-:W-:Y:S02]  /*1350*/  @!P2 SHF.R.S32.HI R12, RZ, 0x1f, R24 ;  /* 0x0000001fff0ca819 */ /* 0x020fe40000011418 */
[----:B------:R-:W-:Y:S02]  /*1360*/  @!P2 LOP3.LUT R14, R14, 0xfffffff8, RZ, 0xc0, !PT ;  /* 0xfffffff80e0ea812 */ /* 0x000fe400078ec0ff */
[----:B------:R-:W-:-:S02]  /*1370*/  @!P2 LEA.HI R0, R12, R24, RZ, 0x3 ;  /* 0x000000180c00a211 */ /* 0x000fc400078f18ff */
[----:B------:R-:W-:Y:S01]  /*1380*/  @!P2 LOP3.LUT R12, R9, 0xfffffff8, RZ, 0xc0, !PT ;  /* 0xfffffff8090ca812 */ /* 0x000fe200078ec0ff */
[----:B------:R-:W-:Y:S01]  /*1390*/  @!P2 IMAD.WIDE R14, R14, 0x2, R4 ;  /* 0x000000020e0ea825 */ /* 0x000fe200078e0204 */
[----:B------:R-:W-:Y:S02]  /*13a0*/  @!P2 LOP3.LUT R0, R0, 0xfffffff8, RZ, 0xc0, !PT ;  /* 0xfffffff80000a812 */ /* 0x000fe400078ec0ff */
[----:B------:R-:W-:Y:S01]  /*13b0*/  @!P2 LEA.HI.X R9, R2, R5, R3, 0x1, P1 ;  /* 0x000000050209a211 */ /* 0x000fe200008f0c03 */
[----:B------:R-:W-:-:S04]  /*13c0*/  @!P2 IMAD.WIDE R12, R12, 0x2, R4 ;  /* 0x000000020c0ca825 */ /* 0x000fc800078e0204 */
[----:B------:R-:W-:Y:S01]  /*13d0*/  @!P2 IMAD.WIDE R10, R0, 0x2, R4 ;  /* 0x00000002000aa825 */ /* 0x000fe200078e0204 */
[C---:B------:R-:W-:Y:S01]  /*13e0*/  @!P0 LEA R4, P1, R2.reuse, R6, 0x1 ;  /* 0x0000000602048211 */ /* 0x040fe200078208ff */
[----:B------:R1:W-:Y:S01]  /*13f0*/  @!P2 LDGSTS.E.BYPASS.LTC128B.128 [R98+0x2100], [R8.64], !P6 ;  /* 0x021000000862afae */ /* 0x0003e2000f101d44 */
[----:B------:R-:W-:Y:S02]  /*1400*/  SHF.R.S32.HI R0, RZ, 0x1f, R25 ;  /* 0x0000001fff007819 */ /* 0x000fe40000011419 */
[C---:B------:R-:W-:Y:S01]  /*1410*/  @!P0 LEA.HI.X R5, R2.reuse, R7, R3, 0x1, P1 ;  /* 0x0000000702058211 */ /* 0x040fe200008f0c03 */
[----:B------:R2:W-:Y:S04]  /*1420*/  @!P2 LDGSTS.E.BYPASS.LTC128B.128 [R98+0x6100], [R14.64], !P5 ;  /* 0x061000000e62afae */ /* 0x0005e8000e901d44 */
[----:B------:R3:W-:Y:S04]  /*1430*/  @!P2 LDGSTS.E.BYPASS.LTC128B.128 [R98+0xa100], [R12.64], !P4 ;  /* 0x0a1000000c62afae */ /* 0x0007e8000e101d44 */
[----:B------:R4:W-:Y:S04]  /*1440*/  @!P2 LDGSTS.E.BYPASS.LTC128B.128 [R98+0xe100], [R10.64], !P3 ;  /* 0x0e1000000a62afae */ /* 0x0009e8000d901d44 */
[----:B------:R5:W-:Y:S01]  /*1450*/  @!P0 LDGSTS.E.BYPASS.LTC128B.128 [R98+0x3100], [R4.64], !P6 ;  /* 0x0310000004628fae */ /* 0x000be2000f101d44 */
[----:B------:R-:W-:-:S02]  /*1460*/  ISETP.GE.AND P6, PT, R2, c[0x0][0x1d4], PT ;  /* 0x0000750002007a0c */ /* 0x000fc40003fc6270 */
[----:B--2---:R-:W-:Y:S02]  /*1470*/  LEA.HI.SX32 R15, R111, 0xffffffff, 0x1a ;  /* 0xffffffff6f0f7811 */ /* 0x004fe400078fd2ff */
[----:B---3--:R-:W-:-:S03]  /*1480*/  LEA.HI R12, R19, R18, RZ, 0x1 ;  /* 0x00000012130c7211 */ /* 0x008fc600078f08ff */
[----:B------:R-:W-:Y:S01]  /*1490*/  IMAD R92, R15, -0x40, R103 ;  /* 0xffffffc00f5c7824 */ /* 0x000fe200078e0267 */
[----:B----4-:R-:W-:Y:S01]  /*14a0*/  IADD3 R10, P1, R25, R20, RZ ;  /* 0x00000014190a7210 */ /* 0x010fe20007f3e0ff */
[----:B------:R-:W-:Y:S01]  /*14b0*/  IMAD.IADD R11, R103, 0x1, -R20 ;  /* 0x00000001670b7824 */ /* 0x000fe200078e0a14 */
[----:B------:R-:W-:Y:S02]  /*14c0*/  LOP3.LUT R12, R12, 0xfffffffe, RZ, 0xc0, !PT ;  /* 0xfffffffe0c0c7812 */ /* 0x000fe400078ec0ff */
[----:B------:R-:W-:Y:S01]  /*14d0*/  LEA.HI.X.SX32 R14, R20, R0, 0x1, P1 ;  /* 0x00000000140e7211 */ /* 0x000fe200008f0eff */
[----:B------:R-:W-:Y:S01]  /*14e0*/  IMAD R11, R15, -0x40, R11 ;  /* 0xffffffc00f0b7824 */ /* 0x000fe200078e020b */
[----:B------:R-:W-:Y:S01]  /*14f0*/  @!P0 SHF.R.S32.HI R0, RZ, 0x1f, R16 ;  /* 0x0000001fff008819 */ /* 0x000fe20000011410 */
[----:B------:R-:W-:Y:S02]  /*1500*/  IMAD.IADD R18, R18, 0x1, -R12 ;  /* 0x0000000112127824 */ /* 0x000fe400078e0a0c */
[----:B-----5:R-:W-:Y:S01]  /*1510*/  IMAD R5, R14, c[0x0][0x1e0], RZ ;  /* 0x000078000e057a24 */ /* 0x020fe200078e02ff */
[----:B------:R-:W-:Y:S01]  /*1520*/  @!P0 LEA.HI R4, R0, R16, RZ, 0x3 ;  /* 0x0000001000048211 */ /* 0x000fe200078f18ff */
[----:B------:R-:W-:Y:S01]  /*1530*/  IMAD.SHL.U32 R12, R20, 0x8, RZ ;  /* 0x00000008140c7824 */ /* 0x000fe200078e00ff */
[----:B------:R-:W-:Y:S01]  /*1540*/  @!P0 SHF.R.S32.HI R0, RZ, 0x1f, R17 ;  /* 0x0000001fff008819 */ /* 0x000fe20000011411 */
[----:B------:R-:W-:Y:S01]  /*1550*/  IMAD R13, R10, c[0x0][0x1e4], R5 ;  /* 0x000079000a0d7a24 */ /* 0x000fe200078e0205 */
[----:B-1----:R-:W-:Y:S01]  /*1560*/  @!P0 LOP3.LUT R8, R4, 0xfffffff8, RZ, 0xc0, !PT ;  /* 0xfffffff804088812 */ /* 0x002fe200078ec0ff */
[----:B------:R-:W-:Y:S01]  /*1570*/  IMAD.WIDE.U32 R4, R10, c[0x0][0x1e0], R2 ;  /* 0x000078000a047a25 */ /* 0x000fe200078e0002 */
[----:B------:R-:W-:-:S02]  /*1580*/  @!P0 LEA.HI R0, R0, R17, RZ, 0x3 ;  /* 0x0000001100008211 */ /* 0x000fc400078f18ff */
[C---:B------:R-:W-:Y:S01]  /*1590*/  ISETP.GE.AND P2, PT, R11.reuse, 0x1, PT ;  /* 0x000000010b00780c */ /* 0x040fe20003f46270 */
[----:B------:R-:W-:Y:S01]  /*15a0*/  @!P0 IMAD.WIDE R8, R8, 0x2, R6 ;  /* 0x0000000208088825 */ /* 0x000fe200078e0206 */
[----:B------:R-:W-:Y:S02]  /*15b0*/  @!P0 LOP3.LUT R0, R0, 0xfffffff8, RZ, 0xc0, !PT ;  /* 0xfffffff800008812 */ /* 0x000fe400078ec0ff */
[----:B------:R-:W-:Y:S01]  /*15c0*/  ISETP.GE.AND P1, PT, R11, 0x21, PT ;  /* 0x000000210b00780c */ /* 0x000fe20003f26270 */
[----:B------:R-:W-:Y:S01]  /*15d0*/  IMAD.SHL.U32 R11, R21, 0x40, RZ ;  /* 0x00000040150b7824 */ /* 0x000fe200078e00ff */
[----:B------:R1:W-:Y:S01]  /*15e0*/  @!P0 LDGSTS.E.BYPASS.LTC128B.128 [R98+0x7100], [R8.64], !P5 ;  /* 0x0710000008628fae */ /* 0x0003e2000e901d44 */
[----:B------:R-:W-:Y:S01]  /*15f0*/  IADD3 R5, R5, R13, RZ ;  /* 0x0000000d05057210 */ /* 0x000fe20007ffe0ff */
[----:B------:R-:W-:Y:S01]  /*1600*/  IMAD R13, R28, c[0x0][0x1e8], RZ ;  /* 0x00007a001c0d7a24 */ /* 0x000fe200078e02ff */
[----:B------:R-:W-:-:S03]  /*1610*/  ISETP.GE.AND P5, PT, R16, c[0x0][0x1d4], PT ;  /* 0x0000750010007a0c */ /* 0x000fc60003fa6270 */
[----:B------:R-:W-:-:S04]  /*1620*/  IMAD.WIDE.U32 R4, R27, c[0x0][0x1e8], R4 ;  /* 0x00007a001b047a25 */ /* 0x000fc800078e0004 */
[----:B-1----:R-:W-:Y:S01]  /*1630*/  @!P0 IMAD.WIDE R8, R0, 0x2, R6 ;  /* 0x0000000200088825 */ /* 0x002fe200078e0206 */
[----:B------:R-:W-:-:S03]  /*1640*/  LOP3.LUT R0, R11, 0x1c0, RZ, 0xc0, !PT ;  /* 0x000001c00b007812 */ /* 0x000fc600078ec0ff */
[----:B------:R-:W-:Y:S01]  /*1650*/  IMAD R11, R27, c[0x0][0x1ec], R13 ;  /* 0x00007b001b0b7a24 */ /* 0x000fe200078e020d */
[----:B------:R1:W-:Y:S01]  /*1660*/  @!P0 LDGSTS.E.BYPASS.LTC128B.128 [R98+0xb100], [R8.64], !P4 ;  /* 0x0b10000008628fae */ /* 0x0003e2000e101d44 */
[----:B------:R-:W-:Y:S02]  /*1670*/  LOP3.LUT R12, R0, 0x8, R12, 0xf8, !PT ;  /* 0x00000008000c7812 */ /* 0x000fe400078ef80c */
[----:B------:R-:W-:Y:S02]  /*1680*/  SHF.R.U32.HI R0, RZ, 0x3, R0 ;  /* 0x00000003ff007819 */ /* 0x000fe40000011600 */
[----:B------:R-:W-:Y:S02]  /*1690*/  ISETP.GE.AND P4, PT, R17, c[0x0][0x1d4], PT ;  /* 0x0000750011007a0c */ /* 0x000fe40003f86270 */
[----:B------:R-:W-:Y:S02]  /*16a0*/  LOP3.LUT R12, R12, R0, RZ, 0x3c, !PT ;  /* 0x000000000c0c7212 */ /* 0x000fe400078e3cff */
[----:B------:R-:W-:-:S04]  /*16b0*/  @!P0 SHF.R.S32.HI R0, RZ, 0x1f, R24 ;  /* 0x0000001fff008819 */ /* 0x000fc80000011418 */
[----:B------:R-:W-:-:S04]  /*16c0*/  @!P0 LEA.HI R0, R0, R24, RZ, 0x3 ;  /* 0x0000001800008211 */ /* 0x000fc800078f18ff */
[----:B------:R-:W-:-:S05]  /*16d0*/  @!P0 LOP3.LUT R0, R0, 0xfffffff8, RZ, 0xc0, !PT ;  /* 0xfffffff800008812 */ /* 0x000fca00078ec0ff */
[----:B------:R-:W-:-:S04]  /*16e0*/  @!P0 IMAD.WIDE R6, R0, 0x2, R6 ;  /* 0x0000000200068825 */ /* 0x000fc800078e0206 */
[----:B-1----:R-:W-:Y:S01]  /*16f0*/  IMAD R8, R14, c[0x0][0x208], RZ ;  /* 0x000082000e087a24 */ /* 0x002fe200078e02ff */
[----:B------:R1:W-:Y:S01]  /*1700*/  @!P0 LDGSTS.E.BYPASS.LTC128B.128 [R98+0xf100], [R6.64], !P3 ;  /* 0x0f10000006628fae */ /* 0x0003e2000d901d44 */
[----:B------:R-:W-:Y:S02]  /*1710*/  LOP3.LUT P0, RZ, R21, 0x2, RZ, 0xc0, !PT ;  /* 0x0000000215ff7812 */ /* 0x000fe4000780c0ff */
[C---:B------:R-:W-:Y:S01]  /*1720*/  IMAD R13, R10.reuse, c[0x0][0x20c], R8 ;  /* 0x000083000a0d7a24 */ /* 0x040fe200078e0208 */
[----:B------:R-:W0:Y:S01]  /*1730*/  LDGDEPBAR ;  /* 0x00000000000079af */ /* 0x000e220000000000 */
[----:B------:R-:W-:-:S04]  /*1740*/  IMAD.WIDE.U32 R8, R10, c[0x0][0x208], R2 ;  /* 0x000082000a087a25 */ /* 0x000fc800078e0002 */
[----:B------:R-:W-:Y:S01]  /*1750*/  IMAD.IADD R3, R5, 0x1, R11 ;  /* 0x0000000105037824 */ /* 0x000fe200078e020b */
[----:B------:R-:W-:Y:S01]  /*1760*/  MOV R11, c[0x0][0x1e0] ;  /* 0x00007800000b7a02 */ /* 0x000fe20000000f00 */
[----:B------:R-:W-:Y:S02]  /*1770*/  IMAD.MOV.U32 R10, RZ, RZ, 0x6 ;  /* 0x00000006ff0a7424 */ /* 0x000fe400078e00ff */
[----:B------:R-:W-:Y:S02]  /*1780*/  IMAD R5, R23, c[0x0][0x1f0], RZ ;  /* 0x00007c0017057a24 */ /* 0x000fe400078e02ff */
[----:B------:R-:W-:Y:S01]  /*1790*/  IMAD.MOV.U32 R2, RZ, RZ, R4 ;  /* 0x000000ffff027224 */ /* 0x000fe200078e0004 */
[----:B------:R-:W-:Y:S01]  /*17a0*/  SHF.L.U64.HI R96, R11, R10, c[0x0][0x1e4] ;  /* 0x000079000b607619 */ /* 0x000fe2000001020a */
[C---:B------:R-:W-:Y:S01]  /*17b0*/  IMAD R4, R22.reuse, c[0x0][0x1f4], R5 ;  /* 0x00007d0016047a24 */ /* 0x040fe200078e0205 */
[----:B------:R-:W-:Y:S01]  /*17c0*/  SHF.R.S32.HI R10, RZ, 0x1f, R15 ;  /* 0x0000001fff0a7819 */ /* 0x000fe2000001140f */
[----:B------:R-:W-:-:S04]  /*17d0*/  IMAD.WIDE.U32 R30, R22, c[0x0][0x1f0], R2 ;  /* 0x00007c00161e7a25 */ /* 0x000fc800078e0002 */
[----:B------:R-:W-:Y:S01]  /*17e0*/  IMAD.SHL.U32 R97, R11, 0x40, RZ ;  /* 0x000000400b617824 */ /* 0x000fe200078e00ff */
[----:B------:R-:W-:Y:S01]  /*17f0*/  IADD3 R109, R31, R4, RZ ;  /* 0x000000041f6d7210 */ /* 0x000fe20007ffe0ff */
[----:B------:R-:W-:Y:S01]  /*1800*/  IMAD R2, R96, R15, RZ ;  /* 0x0000000f60027224 */ /* 0x000fe200078e02ff */
[----:B------:R-:W-:Y:S01]  /*1810*/  MOV R4, R8 ;  /* 0x0000000800047202 */ /* 0x000fe20000000f00 */
[----:B------:R-:W-:Y:S01]  /*1820*/  IMAD.MOV.U32 R108, RZ, RZ, R30 ;  /* 0x000000ffff6c7224 */ /* 0x000fe200078e001e */
[----:B------:R2:W-:Y:S01]  /*1830*/  STL.64 [R1+0xa0], R30 ;  /* 0x0000a01e01007387 */ /* 0x0005e20000100a00 */
[-C--:B------:R-:W-:Y:S02]  /*1840*/  IMAD R0, R10, R97.reuse, R2 ;  /* 0x000000610a007224 */ /* 0x080fe400078e0202 */
[----:B------:R-:W-:Y:S01]  /*1850*/  IMAD.WIDE.U32 R2, R15, R97, R108 ;  /* 0x000000610f027225 */ /* 0x000fe200078e006c */
[----:B------:R-:W-:Y:S03]  /*1860*/  STL.64 [R1+0x90], R108 ;  /* 0x0000906c01007387 */ /* 0x000fe60000100a00 */
[----:B------:R-:W-:Y:S01]  /*1870*/  IMAD.IADD R5, R9, 0x1, R13 ;  /* 0x0000000109057824 */ /* 0x000fe200078e020d */
[----:B-1----:R-:W-:Y:S01]  /*1880*/  @P2 LEA R6, P3, R2, c[0x0][0x1c8], 0x1 ;  /* 0x0000720002062a11 */ /* 0x002fe200078608ff */
[----:B------:R-:W-:-:S02]  /*1890*/  IMAD.IADD R3, R3, 0x1, R0 ;  /* 0x0000000103037824 */ /* 0x000fc400078e0200 */
[----:B------:R-:W-:Y:S02]  /*18a0*/  IMAD.MOV.U32 R9, RZ, RZ, 0x5 ;  /* 0x00000005ff097424 */ /* 0x000fe400078e00ff */
[C---:B------:R-:W-:Y:S01]  /*18b0*/  IMAD.SHL.U32 R99, R11.reuse, 0x20, RZ ;  /* 0x000000200b637824 */ /* 0x040fe200078e00ff */
[----:B------:R-:W-:Y:S01]  /*18c0*/  @P2 LEA.HI.X R7, R2, c[0x0][0x1cc], R3, 0x1, P3 ;  /* 0x0000730002072a11 */ /* 0x000fe200018f0c03 */
[----:B------:R-:W-:Y:S01]  /*18d0*/  IMAD R0, R18, 0x200, R12 ;  /* 0x0000020012007824 */ /* 0x000fe200078e020c */
[----:B------:R-:W-:Y:S01]  /*18e0*/  SHF.L.U64.HI R100, R11, R9, c[0x0][0x1e4] ;  /* 0x000079000b647619 */ /* 0x000fe20000010209 */
[----:B------:R-:W-:Y:S01]  /*18f0*/  IMAD R11, R28, c[0x0][0x210], RZ ;  /* 0x000084001c0b7a24 */ /* 0x000fe200078e02ff */
[----:B------:R-:W-:Y:S01]  /*1900*/  @P1 IADD3 R8, P3, R99, R2, RZ ;  /* 0x0000000263081210 */ /* 0x000fe20007f7e0ff */
[----:B------:R-:W-:Y:S01]  /*1910*/  IMAD.WIDE.U32 R4, R27, c[0x0][0x210], R4 ;  /* 0x000084001b047a25 */ /* 0x000fe200078e0004 */
[----:B------:R-:W-:Y:S01]  /*1920*/  SHF.L.U32 R248, R0, 0x1, RZ ;  /* 0x0000000100f87819 */ /* 0x000fe200000006ff */
[----:B------:R1:W-:Y:S01]  /*1930*/  @P2 LDGSTS.E.BYPASS.LTC128B.128 [R98+0x10100], [R6.64], !P6 ;  /* 0x1010000006622fae */ /* 0x0003e2000f101d44 */
[----:B------:R-:W-:Y:S01]  /*1940*/  LOP3.LUT R9, R19, 0xfffffff0, RZ, 0xc0, !PT ;  /* 0xfffffff013097812 */ /* 0x000fe200078ec0ff */
[----:B------:R-:W-:Y:S01]  /*1950*/  @P1 IMAD.X R3, R100, 0x1, R3, P3 ;  /* 0x0000000164031824 */ /* 0x000fe200018e0603 */
[----:B------:R-:W-:Y:S01]  /*1960*/  @P1 LEA R2, P3, R8, c[0x0][0x1c8], 0x1 ;  /* 0x0000720008021a11 */ /* 0x000fe200078608ff */
[----:B------:R-:W-:Y:S01]  /*1970*/  IMAD R11, R27, c[0x0][0x214], R11 ;  /* 0x000085001b0b7a24 */ /* 0x000fe200078e020b */
[----:B------:R-:W-:Y:S01]  /*1980*/  IADD3 R0, R248, 0x10100, RZ ;  /* 0x00010100f8007810 */ /* 0x000fe20007ffe0ff */
[----:B------:R-:W-:Y:S01]  /*1990*/  IMAD R10, R10, c[0x0][0x208], RZ ;  /* 0x000082000a0a7a24 */ /* 0x000fe200078e02ff */
[----:B------:R-:W-:Y:S01]  /*19a0*/  IADD3 R95, R248, 0x10120, RZ ;  /* 0x00010120f85f7810 */ /* 0x000fe20007ffe0ff */
[----:B------:R-:W-:Y:S01]  /*19b0*/  IMAD.IADD R5, R5, 0x1, R11 ;  /* 0x0000000105057824 */ /* 0x000fe200078e020b */
[----:B------:R-:W-:Y:S01]  /*19c0*/  @P1 LEA.HI.X R3, R8, c[0x0][0x1cc], R3, 0x1, P3 ;  /* 0x0000730008031a11 */ /* 0x000fe200018f0c03 */
[----:B------:R-:W-:Y:S01]  /*19d0*/  IMAD R11, R23, c[0x0][0x218], RZ ;  /* 0x00008600170b7a24 */ /* 0x000fe200078e02ff */
[----:B------:R-:W-:Y:S01]  /*19e0*/  ISETP.GE.AND P3, PT, R24, c[0x0][0x1d4], PT ;  /* 0x0000750018007a0c */ /* 0x000fe20003f66270 */
[----:B------:R1:W-:Y:S01]  /*19f0*/  @P2 LDGSTS.E.BYPASS.LTC128B.128 [R98+0x12100], [R6.64+0x80], !P5 ;  /* 0x1210008006622fae */ /* 0x0003e2000e901d44 */
[----:B------:R-:W-:Y:S01]  /*1a00*/  @P0 IADD3 R95, R0, -0x20, RZ ;  /* 0xffffffe0005f0810 */ /* 0x000fe20007ffe0ff */
[----:B------:R-:W-:Y:S01]  /*1a10*/  IMAD.IADD R0, R107, 0x1, -R9 ;  /* 0x000000016b007824 */ /* 0x000fe200078e0a09 */
[----:B------:R-:W-:Y:S01]  /*1a20*/  SEL R12, RZ, 0x1, P6 ;  /* 0x00000001ff0c7807 */ /* 0x000fe20003000000 */
[C---:B------:R-:W-:Y:S01]  /*1a30*/  IMAD.WIDE.U32 R8, R15.reuse, c[0x0][0x208], RZ ;  /* 0x000082000f087a25 */ /* 0x040fe200078e00ff */
[----:B------:R1:W-:Y:S02]  /*1a40*/  @P2 LDGSTS.E.BYPASS.LTC128B.128 [R98+0x14100], [R6.64+0x100], !P4 ;  /* 0x1410010006622fae */ /* 0x0003e4000e101d44 */
[----:B------:R-:W-:Y:S01]  /*1a50*/  SHF.R.S32.HI R14, RZ, 0x1f, R0 ;  /* 0x0000001fff0e7819 */ /* 0x000fe20000011400 */
[----:B------:R-:W-:Y:S01]  /*1a60*/  IMAD R10, R15, c[0x0][0x20c], R10 ;  /* 0x000083000f0a7a24 */ /* 0x000fe200078e020a */
[----:B------:R-:W-:Y:S01]  /*1a70*/  STL [R1+0x8], R95 ;  /* 0x0000085f01007387 */ /* 0x000fe20000100800 */
[----:B------:R-:W-:Y:S01]  /*1a80*/  IMAD R13, R22, c[0x0][0x21c], R11 ;  /* 0x00008700160d7a24 */ /* 0x000fe200078e020b */
[----:B------:R-:W-:Y:S01]  /*1a90*/  LEA.HI R14, R14, R0, RZ, 0x3 ;  /* 0x000000000e0e7211 */ /* 0x000fe200078f18ff */
[----:B--2---:R-:W-:Y:S01]  /*1aa0*/  IMAD.WIDE.U32 R30, R22, c[0x0][0x218], R4 ;  /* 0x00008600161e7a25 */ /* 0x004fe200078e0004 */
[----:B------:R1:W-:Y:S01]  /*1ab0*/  @P2 LDGSTS.E.BYPASS.LTC128B.128 [R98+0x16100], [R6.64+0x180], !P3 ;  /* 0x1610018006622fae */ /* 0x0003e2000d901d44 */
[----:B------:R-:W-:-:S02]  /*1ac0*/  IADD3 R4, R9, R10, RZ ;  /* 0x0000000a09047210 */ /* 0x000fc40007ffe0ff */
[----:B------:R-:W-:Y:S01]  /*1ad0*/  LOP3.LUT R5, R14, 0xfffffff8, RZ, 0xc0, !PT ;  /* 0xfffffff80e057812 */ /* 0x000fe200078ec0ff */
[----:B------:R2:W-:Y:S01]  /*1ae0*/  @P1 LDGSTS.E.BYPASS.LTC128B.128 [R98+0x11100], [R2.64], !P6 ;  /* 0x1110000002621fae */ /* 0x0005e2000f101d44 */
[----:B------:R-:W-:Y:S01]  /*1af0*/  IMAD.IADD R16, R31, 0x1, R13 ;  /* 0x000000011f107824 */ /* 0x000fe200078e020d */
[----:B------:R-:W-:Y:S02]  /*1b00*/  LEA R9, P0, R8, R30, 0x6 ;  /* 0x0000001e08097211 */ /* 0x000fe400078030ff */
[----:B------:R2:W-:Y:S01]  /*1b10*/  @P1 LDGSTS.E.BYPASS.LTC128B.128 [R98+0x13100], [R2.64+0x80], !P5 ;  /* 0x1310008002621fae */ /* 0x0005e2000e901d44 */
[----:B------:R-:W-:Y:S01]  /*1b20*/  IMAD.IADD R5, R0, 0x1, -R5 ;  /* 0x0000000100057824 */ /* 0x000fe200078e0a05 */
[----:B------:R-:W-:Y:S02]  /*1b30*/  LEA.HI.X R8, R8, R16, R4, 0x6, P0 ;  /* 0x0000001008087211 */ /* 0x000fe400000f3404 */
[----:B------:R2:W-:Y:S01]  /*1b40*/  @P1 LDGSTS.E.BYPASS.LTC128B.128 [R98+0x15100], [R2.64+0x100], !P4 ;  /* 0x1510010002621fae */ /* 0x0005e2000e101d44 */
[----:B------:R-:W-:Y:S01]  /*1b50*/  IMAD.SHL.U32 R4, R5, 0x40, RZ ;  /* 0x0000004005047824 */ /* 0x000fe200078e00ff */
[----:B------:R-:W-:-:S02]  /*1b60*/  SEL R11, RZ, 0x2, P5 ;  /* 0x00000002ff0b7807 */ /* 0x000fc40002800000 */
[----:B------:R2:W-:Y:S01]  /*1b70*/  @P1 LDGSTS.E.BYPASS.LTC128B.128 [R98+0x17100], [R2.64+0x180], !P3 ;  /* 0x1710018002621fae */ /* 0x0005e2000d901d44 */
[----:B------:R-:W-:Y:S02]  /*1b80*/  SEL R10, RZ, 0x4, P4 ;  /* 0x00000004ff0a7807 */ /* 0x000fe40002000000 */
[----:B------:R-:W-:Y:S01]  /*1b90*/  LOP3.LUT R4, R4, 0x1c0, RZ, 0xc0, !PT ;  /* 0x000001c004047812 */ /* 0x000fe200078ec0ff */
[----:B------:R-:W0:Y:S01]  /*1ba0*/  LDGDEPBAR ;  /* 0x00000000000079af */ /* 0x000e220000000000 */
[----:B------:R-:W-:Y:S02]  /*1bb0*/  IADD3 R10, R10, R11, R12 ;  /* 0x0000000b0a0a7210 */ /* 0x000fe40007ffe00c */
[----:B------:R-:W-:Y:S01]  /*1bc0*/  SEL R0, RZ, 0x8, P3 ;  /* 0x00000008ff007807 */ /* 0x000fe20001800000 */
[----:B------:R-:W-:Y:S01]  /*1bd0*/  STL.64 [R1+0x98], R30 ;  /* 0x0000981e01007387 */ /* 0x000fe20000100a00 */
[C---:B------:R-:W-:Y:S02]  /*1be0*/  LOP3.LUT P0, RZ, R5.reuse, 0x4, RZ, 0xc0, !PT ;  /* 0x0000000405ff7812 */ /* 0x040fe4000780c0ff */
[----:B-1----:R-:W-:Y:S01]  /*1bf0*/  SHF.L.U32 R6, R18, 0x3, RZ ;  /* 0x0000000312067819 */ /* 0x002fe200000006ff */
[----:B------:R-:W-:Y:S01]  /*1c00*/  IMAD.IADD R10, R10, 0x1, R0 ;  /* 0x000000010a0a7824 */ /* 0x000fe200078e0200 */
[----:B------:R-:W-:Y:S01]  /*1c10*/  SHF.L.U32 R0, R14, 0x6, RZ ;  /* 0x000000060e007819 */ /* 0x000fe200000006ff */
[----:B------:R-:W-:Y:S01]  /*1c20*/  STL [R1+0x8c], R16 ;  /* 0x00008c1001007387 */ /* 0x000fe20000100800 */
[----:B------:R-:W-:Y:S01]  /*1c30*/  LOP3.LUT P2, RZ, R5, 0x2, RZ, 0xc0, !PT ;  /* 0x0000000205ff7812 */ /* 0x000fe2000784c0ff */
[----:B------:R-:W-:Y:S01]  /*1c40*/  IMAD.MOV.U32 R5, RZ, RZ, c[0x0][0x20c] ;  /* 0x00008300ff057624 */ /* 0x000fe200078e00ff */
[----:B------:R-:W-:-:S02]  /*1c50*/  P2R R11, PR, RZ, 0x20 ;  /* 0x00000020ff0b7803 */ /* 0x000fc40000000000 */
[----:B--2---:R-:W-:Y:S01]  /*1c60*/  LOP3.LUT R2, R4, 0x8, R6, 0xf8, !PT ;  /* 0x0000000804027812 */ /* 0x004fe200078ef806 */
[----:B------:R-:W-:Y:S01]  /*1c70*/  IMAD.MOV.U32 R3, RZ, RZ, c[0x0][0x208] ;  /* 0x00008200ff037624 */ /* 0x000fe200078e00ff */
[----:B------:R-:W-:Y:S01]  /*1c80*/  SHF.R.U32.HI R4, RZ, 0x3, R4 ;  /* 0x00000003ff047819 */ /* 0x000fe20000011604 */
[----:B------:R-:W-:-:S04]  /*1c90*/  DEPBAR.LE SB0, 0x1 ;  /* 0x000080400000791a */ /* 0x000fc80000000000 */
[----:B------:R-:W-:Y:S01]  /*1ca0*/  LOP3.LUT R4, R2, R4, RZ, 0x3c, !PT ;  /* 0x0000000402047212 */ /* 0x000fe200078e3cff */
[----:B------:R-:W-:Y:S01]  /*1cb0*/  IMAD.SHL.U32 R2, R93, 0x20, RZ ;  /* 0x000000205d027824 */ /* 0x000fe200078e00ff */
[----:B------:R-:W-:Y:S01]  /*1cc0*/  BAR.SYNC.DEFER_BLOCKING 0x0 ;  /* 0x0000000000007b1d */ /* 0x000fe20000010000 */
[C---:B------:R-:W-:Y:S02]  /*1cd0*/  LEA R6, P1, R9.reuse, c[0x0][0x1f8], 0x1 ;  /* 0x00007e0009067a11 */ /* 0x040fe400078208ff */
[----:B------:R-:W-:Y:S02]  /*1ce0*/  LOP3.LUT R4, R4, 0xfffffe00, R0, 0xf8, !PT ;  /* 0xfffffe0004047812 */ /* 0x000fe400078ef800 */
[----:B------:R-:W-:Y:S02]  /*1cf0*/  LEA.HI.X R7, R9, c[0x0][0x1fc], R8, 0x1, P1 ;  /* 0x00007f0009077a11 */ /* 0x000fe400008f0c08 */
[C---:B------:R-:W-:Y:S02]  /*1d00*/  LEA R8, P1, R3.reuse, R6, 0x6 ;  /* 0x0000000603087211 */ /* 0x040fe400078230ff */
[----:B------:R-:W-:Y:S01]  /*1d10*/  LOP3.LUT R0, R2, 0x7ffffc00, RZ, 0xc0, !PT ;  /* 0x7ffffc0002007812 */ /* 0x000fe200078ec0ff */
[----:B------:R-:W-:Y:S01]  /*1d20*/  IMAD.MOV.U32 R2, RZ, RZ, 0x40 ;  /* 0x00000040ff027424 */ /* 0x000fe200078e00ff */
[----:B------:R-:W-:Y:S01]  /*1d30*/  LEA.HI.X R9, R3, R7, R5, 0x6, P1 ;  /* 0x0000000703097211 */ /* 0x000fe200008f3405 */
[----:B------:R-:W-:Y:S01]  /*1d40*/  IMAD.MOV.U32 R5, RZ, RZ, 0x10 ;  /* 0x00000010ff057424 */ /* 0x000fe200078e00ff */
[C---:B------:R-:W-:Y:S01]  /*1d50*/  SHF.L.U32 R249, R4.reuse, 0x1, RZ ;  /* 0x0000000104f97819 */ /* 0x040fe200000006ff */
[----:B------:R-:W-:Y:S01]  /*1d60*/  IMAD.IADD R232, R4, 0x1, R0 ;  /* 0x0000000104e87824 */ /* 0x000fe200078e0200 */
[----:B------:R-:W-:Y:S01]  /*1d70*/  MOV R0, 0x20 ;  /* 0x0000002000007802 */ /* 0x000fe20000000f00 */
[----:B------:R-:W-:Y:S01]  /*1d80*/  IMAD.IADD R3, R92, 0x1, -R20 ;  /* 0x000000015c037824 */ /* 0x000fe200078e0a14 */
[----:B------:R-:W-:-:S02]  /*1d90*/  SEL R5, R5, 0xfffffff0, !P2 ;  /* 0xfffffff005057807 */ /* 0x000fc40005000000 */
[C---:B------:R-:W-:Y:S01]  /*1da0*/  LEA R240, R232.reuse, 0x100, 0x1 ;  /* 0x00000100e8f07811 */ /* 0x040fe200078e08ff */
[----:B------:R-:W-:Y:S01]  /*1db0*/  IMAD.SHL.U32 R232, R232, 0x2, RZ ;  /* 0x00000002e8e87824 */ /* 0x000fe200078e00ff */
[----:B------:R-:W-:Y:S01]  /*1dc0*/  SEL R0, R0, 0xffffffe0, !P0 ;  /* 0xffffffe000007807 */ /* 0x000fe20004000000 */
[C-C-:B------:R-:W-:Y:S01]  /*1dd0*/  IMAD R250, R5.reuse, 0x2, R249.reuse ;  /* 0x0000000205fa7824 */ /* 0x140fe200078e02f9 */
[----:B------:R-:W-:Y:S01]  /*1de0*/  LOP3.LUT P2, RZ, R10, 0x2, RZ, 0xc0, !PT ;  /* 0x000000020aff7812 */ /* 0x000fe2000784c0ff */
[----:B------:R-:W-:Y:S01]  /*1df0*/  IMAD R236, R5, 0x2, R240 ;  /* 0x0000000205ec7824 */ /* 0x000fe200078e02f0 */
[C---:B------:R-:W-:Y:S01]  /*1e00*/  LEA R240, R0.reuse, R240, 0x1 ;  /* 0x000000f000f07211 */ /* 0x040fe200078e08ff */
[----:B------:R-:W-:Y:S01]  /*1e10*/  LDSM.16.M88.4 R172, [R232+0x100] ;  /* 0x00010000e8ac783b */ /* 0x000fe20000000200 */
[C---:B------:R-:W-:Y:S01]  /*1e20*/  ISETP.LT.OR P1, PT, R3.reuse, 0x1, P6 ;  /* 0x000000010300780c */ /* 0x040fe20003721670 */
[C---:B------:R-:W-:Y:S01]  /*1e30*/  IMAD R244, R0.reuse, 0x2, R236 ;  /* 0x0000000200f47824 */ /* 0x040fe200078e02ec */
[C---:B------:R-:W-:Y:S01]  /*1e40*/  ISETP.LT.OR P0, PT, R3.reuse, 0x1, !P2 ;  /* 0x000000010300780c */ /* 0x040fe20005701670 */
[----:B------:R-:W-:Y:S01]  /*1e50*/  LDSM.16.M88.4 R200, [R232+0x4100] ;  /* 0x00410000e8c8783b */ /* 0x000fe20000000200 */
[----:B------:R-:W-:Y:S01]  /*1e60*/  ISETP.LT.OR P2, PT, R3, 0x21, !P2 ;  /* 0x000000210300780c */ /* 0x000fe20005741670 */
[----:B------:R-:W-:-:S02]  /*1e70*/  IMAD R136, R0, 0x2, R249 ;  /* 0x0000000200887824 */ /* 0x000fc400078e02f9 */
[----:B------:R-:W-:Y:S01]  /*1e80*/  LDSM.16.M88.4 R216, [R232+0x8100] ;  /* 0x00810000e8d8783b */ /* 0x000fe20000000200 */
[----:B------:R-:W-:-:S03]  /*1e90*/  IMAD R252, R0, 0x2, R250 ;  /* 0x0000000200fc7824 */ /* 0x000fc600078e02fa */
[----:B------:R-:W-:Y:S04]  /*1ea0*/  LDSM.16.M88.4 R176, [R236] ;  /* 0x00000000ecb0783b */ /* 0x000fe80000000200 */
[----:B------:R-:W-:Y:S04]  /*1eb0*/  LDSM.16.M88.4 R204, [R236+0x4000] ;  /* 0x00400000eccc783b */ /* 0x000fe80000000200 */
[----:B------:R-:W-:Y:S04]  /*1ec0*/  LDSM.16.M88.4 R220, [R236+0x8000] ;  /* 0x00800000ecdc783b */ /* 0x000fe80000000200 */
[----:B------:R-:W-:Y:S04]  /*1ed0*/  LDSM.16.M88.4 R192, [R240] ;  /* 0x00000000f0c0783b */ /* 0x000fe80000000200 */
[----:B------:R-:W-:Y:S04]  /*1ee0*/  LDSM.16.M88.4 R208, [R240+0x4000] ;  /* 0x00400000f0d0783b */ /* 0x000fe80000000200 */
[----:B------:R-:W-:Y:S04]  /*1ef0*/  LDSM.16.M88.4 R224, [R240+0x8000] ;  /* 0x00800000f0e0783b */ /* 0x000fe80000000200 */
[----:B------:R-:W-:Y:S04]  /*1f00*/  LDSM.16.M88.4 R196, [R244] ;  /* 0x00000000f4c4783b */ /* 0x000fe80000000200 */
[----:B------:R-:W-:Y:S04]  /*1f10*/  LDSM.16.M88.4 R212, [R244+0x4000] ;  /* 0x00400000f4d4783b */ /* 0x000fe80000000200 */
[----:B------:R-:W-:Y:S04]  /*1f20*/  LDSM.16.M88.4 R228, [R244+0x8000] ;  /* 0x00800000f4e4783b */ /* 0x000fe80000000200 */
[----:B------:R-:W-:Y:S04]  /*1f30*/  LDSM.16.M88.4 R232, [R232+0xc100] ;  /* 0x00c10000e8e8783b */ /* 0x000fe80000000200 */
[----:B------:R-:W-:Y:S04]  /*1f40*/  LDSM.16.M88.4 R236, [R236+0xc000] ;  /* 0x00c00000ecec783b */ /* 0x000fe80000000200 */
[----:B------:R-:W-:Y:S04]  /*1f50*/  LDSM.16.M88.4 R240, [R240+0xc000] ;  /* 0x00c00000f0f0783b */ /* 0x000fe80000000200 */
[----:B------:R-:W-:Y:S04]  /*1f60*/  LDSM.16.M88.4 R244, [R244+0xc000] ;  /* 0x00c00000f4f4783b */ /* 0x000fe80000000200 */
[----:B------:R-:W-:Y:S06]  /*1f70*/  BAR.SYNC.DEFER_BLOCKING 0x0 ;  /* 0x0000000000007b1d */ /* 0x000fec0000010000 */
[----:B------:R-:W-:-:S04]  /*1f80*/  DEPBAR.LE SB0, 0x0 ;  /* 0x000080000000791a */ /* 0x000fc80000000000 */
[----:B------:R-:W-:Y:S06]  /*1f90*/  BAR.SYNC.DEFER_BLOCKING 0x0 ;  /* 0x0000000000007b1d */ /* 0x000fec0000010000 */
[----:B------:R-:W1:Y:S04]  /*1fa0*/  LDSM.16.M88.4 R16, [R248+0x10100] ;  /* 0x01010000f810783b */ /* 0x000e680000000200 */
[----:B------:R-:W2:Y:S04]  /*1fb0*/  LDSM.16.M88.4 R24, [R248+0x10900] ;  /* 0x01090000f818783b */ /* 0x000ea80000000200 */
[----:B------:R-:W-:Y:S04]  /*1fc0*/  LDSM.16.M88.4 R32, [R248+0x11100] ;  /* 0x01110000f820783b */ /* 0x000fe80000000200 */
[----:B------:R-:W3:Y:S04]  /*1fd0*/  LDSM.16.M88.4 R40, [R248+0x11900] ;  /* 0x01190000f828783b */ /* 0x000ee80000000200 */
[----:B------:R-:W4:Y:S04]  /*1fe0*/  LDSM.16.M88.4 R28, [R95] ;  /* 0x000000005f1c783b */ /* 0x000f280000000200 */
[----:B------:R-:W5:Y:S04]  /*1ff0*/  LDSM.16.M88.4 R48, [R95+0x800] ;  /* 0x000800005f30783b */ /* 0x000f680000000200 */
[----:B------:R-:W-:Y:S04]  /*2000*/  LDSM.16.M88.4 R56, [R95+0x1000] ;  /* 0x001000005f38783b */ /* 0x000fe80000000200 */
[----:B------:R-:W4:Y:S04]  /*2010*/  LDSM.16.M88.4 R68, [R95+0x1800] ;  /* 0x001800005f44783b */ /* 0x000f280000000200 */
[----:B------:R-:W-:Y:S01]  /*2020*/  @!PT LDS RZ, [RZ] ;  /* 0x00000000fffff984 */ /* 0x000fe20000000800 */
[----:B------:R-:W-:Y:S01]  /*2030*/  @!PT LDS RZ, [RZ] ;  /* 0x00000000fffff984 */ /* 0x000fe20000000800 */
[----:B------:R-:W-:Y:S01]  /*2040*/  @!PT LDS RZ, [RZ] ;  /* 0x00000000fffff984 */ /* 0x000fe20000000800 */
[----:B------:R3:W-:Y:S01]  /*2050*/  LDGSTS.E.BYPASS.LTC128B.128 [R98+0x100], [R6.64], !P1 ;  /* 0x0010000006627fae */ /* 0x0007e2000c901d44 */
[----:B------:R-:W-:-:S03]  /*2060*/  LOP3.LUT P1, RZ, R10, 0x4, RZ, 0xc0, !PT ;  /* 0x000000040aff7812 */ /* 0x000fc6000782c0ff */
[----:B------:R3:W-:Y:S01]  /*2070*/  LDGSTS.E.BYPASS.LTC128B.128 [R98+0x2100], [R6.64+0x80], !P0 ;  /* 0x0210008006627fae */ /* 0x0007e2000c101d44 */
[C---:B------:R-:W-:Y:S02]  /*2080*/  ISETP.LT.OR P0, PT, R3.reuse, 0x1, !P1 ;  /* 0x000000010300780c */ /* 0x040fe40004f01670 */
[----:B------:R-:W-:Y:S01]  /*2090*/  ISETP.LT.OR P1, PT, R3, 0x21, !P1 ;  /* 0x000000210300780c */ /* 0x000fe20004f21670 */
[C---:B-1----:R-:W-:Y:S08]  /*20a0*/  HMMA.16816.F32 R12, R172.reuse, R16, RZ ;  /* 0x00000010ac0c723c */ /* 0x042ff000000018ff */
[----:B------:R-:W-:Y:S02]  /*20b0*/  HMMA.16816.F32 R16, R172, R18, RZ ;  /* 0x00000012ac10723c */ /* 0x000fe400000018ff */
[----:B------:R1:W-:Y:S01]  /*20c0*/  LDGSTS.E.BYPASS.LTC128B.128 [R98+0x4100], [R6.64+0x100], !P0 ;  /* 0x0410010006627fae */ /* 0x0003e2000c101d44 */
[----:B------:R-:W-:-:S04]  /*20d0*/  LOP3.LUT P0, RZ, R21, 0x4, RZ, 0xc0, !PT ;  /* 0x0000000415ff7812 */ /* 0x000fc8000780c0ff */
[----:B------:R-:W-:Y:S01]  /*20e0*/  SEL R2, R2, 0xffffffc0, !P0 ;  /* 0xffffffc002027807 */ /* 0x000fe20004000000 */
[C---:B--2---:R-:W-:Y:S01]  /*20f0*/  HMMA.16816.F32 R20, R172.reuse, R26, RZ ;  /* 0x0000001aac14723c */ /* 0x044fe200000018ff */
[----:B------:R-:W-:Y:S02]  /*2100*/  LOP3.LUT P0, RZ, R10, 0x8, RZ, 0xc0, !PT ;  /* 0x000000080aff7812 */ /* 0x000fe4000780c0ff */
[----:B------:R-:W-:Y:S01]  /*2110*/  IADD3 R251, R2, R95, RZ ;  /* 0x0000005f02fb7210 */ /* 0x000fe20007ffe0ff */
[----:B------:R-:W-:Y:S01]  /*2120*/  IMAD.IADD R94, R248, 0x1, R2 ;  /* 0x00000001f85e7824 */ /* 0x000fe200078e0202 */
[C---:B------:R-:W-:Y:S02]  /*2130*/  ISETP.LT.OR P5, PT, R3.reuse, 0x1, !P0 ;  /* 0x000000010300780c */ /* 0x040fe400047a1670 */
[C---:B------:R-:W-:Y:S01]  /*2140*/  ISETP.LT.OR P0, PT, R3.reuse, 0x21, !P0 ;  /* 0x000000210300780c */ /* 0x040fe20004701670 */
[----:B---3--:R-:W-:Y:S01]  /*2150*/  HMMA.16816.F32 R36, R172, R40, RZ ;  /* 0x00000028ac24723c */ /* 0x008fe200000018ff */
[----:B------:R-:W-:Y:S04]  /*2160*/  STL [R1+0x4], R94 ;  /* 0x0000045e01007387 */ /* 0x000fe80000100800 */
[----:B------:R-:W-:Y:S03]  /*2170*/  STL [R1], R136 ;  /* 0x0000008801007387 */ /* 0x000fe60000100800 */
[----:B----4-:R-:W-:Y:S02]  /*2180*/  HMMA.16816.F32 R44, R176, R28, R12 ;  /* 0x0000001cb02c723c */ /* 0x010fe4000000180c */
[----:B------:R1:W-:Y:S01]  /*2190*/  LDGSTS.E.BYPASS.LTC128B.128 [R98+0x6100], [R6.64+0x180], !P5 ;  /* 0x0610018006627fae */ /* 0x0003e2000e901d44 */
[----:B------:R-:W-:-:S05]  /*21a0*/  ISETP.LT.OR P5, PT, R3, 0x21, P6 ;  /* 0x000000210300780c */ /* 0x000fca00037a1670 */
[----:B------:R-:W-:Y:S08]  /*21b0*/  HMMA.16816.F32 R40, R172, R42, RZ ;  /* 0x0000002aac28723c */ /* 0x000ff000000018ff */
[----:B------:R2:W-:Y:S01]  /*21c0*/  LDGSTS.E.BYPASS.LTC128B.128 [R98+0x1100], [R8.64], !P5 ;  /* 0x0110000008627fae */ /* 0x0005e2000e901d44 */
[----:B------:R-:W-:Y:S01]  /*21d0*/  ISETP.NE.AND P5, PT, R11, RZ, PT ;  /* 0x000000ff0b00720c */ /* 0x000fe20003fa5270 */
[C---:B------:R-:W-:Y:S02]  /*21e0*/  HMMA.16816.F32 R12, R176.reuse, R30, R16 ;  /* 0x0000001eb00c723c */ /* 0x040fe40000001810 */
[----:B------:R2:W-:Y:S04]  /*21f0*/  LDGSTS.E.BYPASS.LTC128B.128 [R98+0x3100], [R8.64+0x80], !P2 ;  /* 0x0310008008627fae */ /* 0x0005e8000d101d44 */
[----:B------:R2:W-:Y:S02]  /*2200*/  LDGSTS.E.BYPASS.LTC128B.128 [R98+0x5100], [R8.64+0x100], !P1 ;  /* 0x0510010008627fae */ /* 0x0005e4000c901d44 */
[C---:B-----5:R-:W-:Y:S02]  /*2210*/  HMMA.16816.F32 R20, R176.reuse, R50, R20 ;  /* 0x00000032b014723c */ /* 0x060fe40000001814 */
[----:B------:R2:W-:Y:S04]  /*2220*/  LDGSTS.E.BYPASS.LTC128B.128 [R98+0x7100], [R8.64+0x180], !P0 ;  /* 0x0710018008627fae */ /* 0x0005e8000c101d44 */
[----:B------:R-:W3:Y:S02]  /*2230*/  LDSM.16.M88.4 R60, [R94+0x10100] ;  /* 0x010100005e3c783b */ /* 0x000ee40000000200 */
[----:B------:R-:W-:Y:S02]  /*2240*/  HMMA.16816.F32 R40, R176, R70, R40 ;  /* 0x00000046b028723c */ /* 0x000fe40000001828 */
[----:B------:R-:W4:Y:S04]  /*2250*/  LDSM.16.M88.4 R52, [R94+0x10900] ;  /* 0x010900005e34783b */ /* 0x000f280000000200 */
[----:B------:R-:W5:Y:S04]  /*2260*/  LDSM.16.M88.4 R64, [R94+0x11100] ;  /* 0x011100005e40783b */ /* 0x000f680000000200 */
[----:B------:R-:W1:Y:S04]  /*2270*/  LDSM.16.M88.4 R72, [R94+0x11900] ;  /* 0x011900005e48783b */ /* 0x000e680000000200 */
[----:B------:R-:W1:Y:S04]  /*2280*/  LDSM.16.M88.4 R84, [R251] ;  /* 0x00000000fb54783b */ /* 0x000e680000000200 */
[----:B------:R-:W-:Y:S01]  /*2290*/  LDSM.16.M88.4 R80, [R248+0x12100] ;  /* 0x01210000f850783b */ /* 0x000fe20000000200 */
[C---:B--2---:R-:W-:Y:S03]  /*22a0*/  HMMA.16816.F32 R8, R172.reuse, R24, RZ ;  /* 0x00000018ac08723c */ /* 0x044fe600000018ff */
[----:B------:R-:W-:Y:S04]  /*22b0*/  LDSM.16.M88.4 R76, [R95+0x2000] ;  /* 0x002000005f4c783b */ /* 0x000fe80000000200 */
[----:B------:R-:W-:Y:S01]  /*22c0*/  LDSM.16.M88.4 R88, [R248+0x14100] ;  /* 0x01410000f858783b */ /* 0x000fe20000000200 */
[C---:B------:R-:W-:Y:S03]  /*22d0*/  HMMA.16816.F32 R24, R172.reuse, R32, RZ ;  /* 0x00000020ac18723c */ /* 0x040fe600000018ff */
[----:B------:R-:W0:Y:S05]  /*22e0*/  LDGDEPBAR ;  /* 0x00000000000079af */ /* 0x000e2a0000000000 */
[----:B------:R-:W-:Y:S08]  /*22f0*/  HMMA.16816.F32 R32, R172, R34, RZ ;  /* 0x00000022ac20723c */ /* 0x000ff000000018ff */
[C---:B------:R-:W-:Y:S01]  /*2300*/  HMMA.16816.F32 R8, R176.reuse, R48, R8 ;  /* 0x00000030b008723c */ /* 0x040fe20000001808 */
[----:B------:R-:W2:Y:S07]  /*2310*/  LDSM.16.M88.4 R48, [R251+0x800] ;  /* 0x00080000fb30783b */ /* 0x000eae0000000200 */
[C---:B------:R-:W-:Y:S08]  /*2320*/  HMMA.16816.F32 R24, R176.reuse, R56, R24 ;  /* 0x00000038b018723c */ /* 0x040ff00000001818 */
[C---:B------:R-:W-:Y:S01]  /*2330*/  HMMA.16816.F32 R28, R176.reuse, R58, R32 ;  /* 0x0000003ab01c723c */ /* 0x040fe20000001820 */
[----:B------:R-:W1:Y:S07]  /*2340*/  LDSM.16.M88.4 R56, [R251+0x1000] ;  /* 0x00100000fb38783b */ /* 0x000e6e0000000200 */
[----:B------:R-:W-:Y:S01]  /*2350*/  HMMA.16816.F32 R32, R176, R68, R36 ;  /* 0x00000044b020723c */ /* 0x000fe20000001824 */
[----:B------:R-:W1:Y:S07]  /*2360*/  LDSM.16.M88.4 R68, [R251+0x1800] ;  /* 0x00180000fb44783b */ /* 0x000e6e0000000200 */
[C---:B---3--:R-:W-:Y:S08]  /*2370*/  HMMA.16816.F32 R36, R192.reuse, R60, R44 ;  /* 0x0000003cc024723c */ /* 0x048ff0000000182c */
[C---:B------:R-:W-:Y:S01]  /*2380*/  HMMA.16816.F32 R12, R192.reuse, R62, R12 ;  /* 0x0000003ec00c723c */ /* 0x040fe2000000180c */
[----:B------:R-:W-:Y:S07]  /*2390*/  LDSM.16.M88.4 R60, [R248+0x13100] ;  /* 0x01310000f83c783b */ /* 0x000fee0000000200 */
[C---:B----4-:R-:W-:Y:S08]  /*23a0*/  HMMA.16816.F32 R8, R192.reuse, R52, R8 ;  /* 0x00000034c008723c */ /* 0x050ff00000001808 */
[C---:B------:R-:W-:Y:S01]  /*23b0*/  HMMA.16816.F32 R20, R192.reuse, R54, R20 ;  /* 0x00000036c014723c */ /* 0x040fe20000001814 */
[----:B------:R-:W3:Y:S07]  /*23c0*/  LDSM.16.M88.4 R52, [R248+0x12900] ;  /* 0x01290000f834783b */ /* 0x000eee0000000200 */
[C---:B-----5:R-:W-:Y:S08]  /*23d0*/  HMMA.16816.F32 R24, R192.reuse, R64, R24 ;  /* 0x00000040c018723c */ /* 0x060ff00000001818 */
[C---:B------:R-:W-:Y:S01]  /*23e0*/  HMMA.16816.F32 R28, R192.reuse, R66, R28 ;  /* 0x00000042c01c723c */ /* 0x040fe2000000181c */
[----:B------:R-:W-:Y:S07]  /*23f0*/  LDSM.16.M88.4 R64, [R95+0x3800] ;  /* 0x003800005f40783b */ /* 0x000fee0000000200 */
[----:B-1----:R-:W-:Y:S08]  /*2400*/  HMMA.16816.F32 R32, R192, R72, R32 ;  /* 0x00000048c020723c */ /* 0x002ff00000001820 */
[----:B------:R-:W-:Y:S08]  /*2410*/  HMMA.16816.F32 R36, R196, R84, R36 ;  /* 0x00000054c424723c */ /* 0x000ff00000001824 */
[----:B------:R-:W-:Y:S01]  /*2420*/  HMMA.16816.F32 R44, R192, R74, R40 ;  /* 0x0000004ac02c723c */ /* 0x000fe20000001828 */
[----:B------:R-:W1:Y:S04]  /*2430*/  LDSM.16.M88.4 R72, [R248+0x13900] ;  /* 0x01390000f848783b */ /* 0x000e680000000200 */
[----:B------:R-:W4:Y:S03]  /*2440*/  LDSM.16.M88.4 R40, [R95+0x2800] ;  /* 0x002800005f28783b */ /* 0x000f260000000200 */
[C---:B------:R-:W-:Y:S01]  /*2450*/  HMMA.16816.F32 R16, R196.reuse, R86, R12 ;  /* 0x00000056c410723c */ /* 0x040fe2000000180c */
[----:B------:R-:W-:Y:S07]  /*2460*/  LDSM.16.M88.4 R84, [R94+0x12100] ;  /* 0x012100005e54783b */ /* 0x000fee0000000200 */
[C---:B--2---:R-:W-:Y:S08]  /*2470*/  HMMA.16816.F32 R12, R196.reuse, R48, R8 ;  /* 0x00000030c40c723c */ /* 0x044ff00000001808 */
[C---:B------:R-:W-:Y:S01]  /*2480*/  HMMA.16816.F32 R8, R196.reuse, R50, R20 ;  /* 0x00000032c408723c */ /* 0x040fe20000001814 */
[----:B------:R-:W-:Y:S07]  /*2490*/  LDSM.16.M88.4 R48, [R94+0x12900] ;  /* 0x012900005e30783b */ /* 0x000fee0000000200 */
[C---:B------:R-:W-:Y:S08]  /*24a0*/  HMMA.16816.F32 R24, R196.reuse, R56, R24 ;  /* 0x00000038c418723c */ /* 0x040ff00000001818 */
[C---:B------:R-:W-:Y:S01]  /*24b0*/  HMMA.16816.F32 R28, R196.reuse, R58, R28 ;  /* 0x0000003ac41c723c */ /* 0x040fe2000000181c */
[----:B------:R-:W2:Y:S07]  /*24c0*/  LDSM.16.M88.4 R56, [R95+0x3000] ;  /* 0x003000005f38783b */ /* 0x000eae0000000200 */
[----:B------:R-:W-:Y:S08]  /*24d0*/  HMMA.16816.F32 R32, R196, R68, R32 ;  /* 0x00000044c420723c */ /* 0x000ff00000001820 */
[----:B------:R-:W-:Y:S08]  /*24e0*/  HMMA.16816.F32 R36, R200, R80, R36 ;  /* 0x00000050c824723c */ /* 0x000ff00000001824 */
[----:B------:R-:W-:Y:S01]  /*24f0*/  HMMA.16816.F32 R44, R196, R70, R44 ;  /* 0x00000046c42c723c */ /* 0x000fe2000000182c */
[----:B------:R-:W-:Y:S07]  /*2500*/  LDSM.16.M88.4 R68, [R251+0x3800] ;  /* 0x00380000fb44783b */ /* 0x000fee0000000200 */
[C---:B------:R-:W-:Y:S01]  /*2510*/  HMMA.16816.F32 R20, R200.reuse, R82, R16 ;  /* 0x00000052c814723c */ /* 0x040fe20000001810 */
[----:B------:R-:W-:Y:S07]  /*2520*/  LDSM.16.M88.4 R80, [R248+0x15900] ;  /* 0x01590000f850783b */ /* 0x000fee0000000200 */
[C---:B---3--:R-:W-:Y:S08]  /*2530*/  HMMA.16816.F32 R16, R200.reuse, R52, R12 ;  /* 0x00000034c810723c */ /* 0x048ff0000000180c */
[C---:B------:R-:W-:Y:S01]  /*2540*/  HMMA.16816.F32 R12, R200.reuse, R54, R8 ;  /* 0x00000036c80c723c */ /* 0x040fe20000001808 */
[----:B------:R-:W3:Y:S07]  /*2550*/  LDSM.16.M88.4 R52, [R94+0x13100] ;  /* 0x013100005e34783b */ /* 0x000eee0000000200 */
[C---:B------:R-:W-:Y:S08]  /*2560*/  HMMA.16816.F32 R8, R200.reuse, R60, R24 ;  /* 0x0000003cc808723c */ /* 0x040ff00000001818 */
[C---:B------:R-:W-:Y:S01]  /*2570*/  HMMA.16816.F32 R28, R200.reuse, R62, R28 ;  /* 0x0000003ec81c723c */ /* 0x040fe2000000181c */
[----:B------:R-:W5:Y:S07]  /*2580*/  LDSM.16.M88.4 R60, [R94+0x13900] ;  /* 0x013900005e3c783b */ /* 0x000f6e0000000200 */
[----:B-1----:R-:W-:Y:S08]  /*2590*/  HMMA.16816.F32 R32, R200, R72, R32 ;  /* 0x00000048c820723c */ /* 0x002ff00000001820 */
[----:B------:R-:W-:Y:S08]  /*25a0*/  HMMA.16816.F32 R36, R204, R76, R36 ;  /* 0x0000004ccc24723c */ /* 0x000ff00000001824 */
[----:B------:R-:W-:Y:S01]  /*25b0*/  HMMA.16816.F32 R44, R200, R74, R44 ;  /* 0x0000004ac82c723c */ /* 0x000fe2000000182c */
[----:B------:R-:W1:Y:S07]  /*25c0*/  LDSM.16.M88.4 R72, [R251+0x2000] ;  /* 0x00200000fb48783b */ /* 0x000e6e0000000200 */
[C---:B------:R-:W-:Y:S01]  /*25d0*/  HMMA.16816.F32 R24, R204.reuse, R78, R20 ;  /* 0x0000004ecc18723c */ /* 0x040fe20000001814 */
[----:B------:R-:W-:Y:S07]  /*25e0*/  LDSM.16.M88.4 R76, [R94+0x14100] ;  /* 0x014100005e4c783b */ /* 0x000fee0000000200 */
[C---:B----4-:R-:W-:Y:S08]  /*25f0*/  HMMA.16816.F32 R20, R204.reuse, R40, R16 ;  /* 0x00000028cc14723c */ /* 0x050ff00000001810 */
[C---:B------:R-:W-:Y:S01]  /*2600*/  HMMA.16816.F32 R16, R204.reuse, R42, R12 ;  /* 0x0000002acc10723c */ /* 0x040fe2000000180c */
[----:B------:R-:W4:Y:S07]  /*2610*/  LDSM.16.M88.4 R40, [R251+0x2800] ;  /* 0x00280000fb28783b */ /* 0x000f2e0000000200 */
[C---:B--2---:R-:W-:Y:S08]  /*2620*/  HMMA.16816.F32 R12, R204.reuse, R56, R8 ;  /* 0x00000038cc0c723c */ /* 0x044ff00000001808 */
[C---:B------:R-:W-:Y:S01]  /*2630*/  HMMA.16816.F32 R8, R204.reuse, R58, R28 ;  /* 0x0000003acc08723c */ /* 0x040fe2000000181c */
[----:B------:R-:W2:Y:S07]  /*2640*/  LDSM.16.M88.4 R56, [R251+0x3000] ;  /* 0x00300000fb38783b */ /* 0x000eae0000000200 */
[----:B------:R-:W-:Y:S08]  /*2650*/  HMMA.16816.F32 R32, R204, R64, R32 ;  /* 0x00000040cc20723c */ /* 0x000ff00000001820 */
[C---:B------:R-:W-:Y:S08]  /*2660*/  HMMA.16816.F32 R36, R208.reuse, R84, R36 ;  /* 0x00000054d024723c */ /* 0x040ff00000001824 */
[C---:B------:R-:W-:Y:S01]  /*2670*/  HMMA.16816.F32 R28, R208.reuse, R86, R24 ;  /* 0x00000056d01c723c */ /* 0x040fe20000001818 */
[----:B------:R-:W1:Y:S07]  /*2680*/  LDSM.16.M88.4 R84, [R95+0x4000] ;  /* 0x004000005f54783b */ /* 0x000e6e0000000200 */
[C---:B------:R-:W-:Y:S08]  /*2690*/  HMMA.16816.F32 R24, R208.reuse, R48, R20 ;  /* 0x00000030d018723c */ /* 0x040ff00000001814 */
[C---:B------:R-:W-:Y:S01]  /*26a0*/  HMMA.16816.F32 R20, R208.reuse, R50, R16 ;  /* 0x00000032d014723c */ /* 0x040fe20000001810 */
[----:B------:R-:W-:Y:S07]  /*26b0*/  LDSM.16.M88.4 R48, [R95+0x4800] ;  /* 0x004800005f30783b */ /* 0x000fee0000000200 */
[C---:B---3--:R-:W-:Y:S08]  /*26c0*/  HMMA.16816.F32 R16, R208.reuse, R52, R12 ;  /* 0x00000034d010723c */ /* 0x048ff0000000180c */
[C---:B------:R-:W-:Y:S01]  /*26d0*/  HMMA.16816.F32 R12, R208.reuse, R54, R8 ;  /* 0x00000036d00c723c */ /* 0x040fe20000001808 */
[----:B------:R-:W3:Y:S07]  /*26e0*/  LDSM.16.M88.4 R52, [R248+0x14900] ;  /* 0x01490000f834783b */ /* 0x000eee0000000200 */
[----:B-----5:R-:W-:Y:S08]  /*26f0*/  HMMA.16816.F32 R8, R208, R60, R32 ;  /* 0x0000003cd008723c */ /* 0x020ff00000001820 */
[----:B-1----:R-:W-:Y:S08]  /*2700*/  HMMA.16816.F32 R36, R212, R72, R36 ;  /* 0x00000048d424723c */ /* 0x002ff00000001824 */
[----:B------:R-:W-:Y:S01]  /*2710*/  HMMA.16816.F32 R44, R204, R66, R44 ;  /* 0x00000042cc2c723c */ /* 0x000fe2000000182c */
[----:B------:R-:W1:Y:S07]  /*2720*/  LDSM.16.M88.4 R64, [R248+0x15100] ;  /* 0x01510000f840783b */ /* 0x000e6e0000000200 */
[C---:B------:R-:W-:Y:S01]  /*2730*/  HMMA.16816.F32 R32, R212.reuse, R74, R28 ;  /* 0x0000004ad420723c */ /* 0x040fe2000000181c */
[----:B------:R-:W-:Y:S07]  /*2740*/  LDSM.16.M88.4 R72, [R95+0x5800] ;  /* 0x005800005f48783b */ /* 0x000fee0000000200 */
[C---:B----4-:R-:W-:Y:S08]  /*2750*/  HMMA.16816.F32 R28, R212.reuse, R40, R24 ;  /* 0x00000028d41c723c */ /* 0x050ff00000001818 */
[C---:B------:R-:W-:Y:S08]  /*2760*/  HMMA.16816.F32 R24, R212.reuse, R42, R20 ;  /* 0x0000002ad418723c */ /* 0x040ff00000001814 */
[C---:B--2---:R-:W-:Y:S08]  /*2770*/  HMMA.16816.F32 R20, R212.reuse, R56, R16 ;  /* 0x00000038d414723c */ /* 0x044ff00000001810 */
[C---:B------:R-:W-:Y:S01]  /*2780*/  HMMA.16816.F32 R16, R212.reuse, R58, R12 ;  /* 0x0000003ad410723c */ /* 0x040fe2000000180c */
[----:B------:R-:W-:Y:S07]  /*2790*/  LDSM.16.M88.4 R56, [R94+0x14900] ;  /* 0x014900005e38783b */ /* 0x000fee0000000200 */
[----:B------:R-:W-:Y:S08]  /*27a0*/  HMMA.16816.F32 R12, R212, R68, R8 ;  /* 0x00000044d40c723c */ /* 0x000ff00000001808 */
[----:B------:R-:W-:Y:S08]  /*27b0*/  HMMA.16816.F32 R8, R216, R88, R36 ;  /* 0x00000058d808723c */ /* 0x000ff00000001824 */
[----:B------:R-:W-:Y:S01]  /*27c0*/  HMMA.16816.F32 R44, R208, R62, R44 ;  /* 0x0000003ed02c723c */ /* 0x000fe2000000182c */
[----:B------:R-:W2:Y:S07]  /*27d0*/  LDSM.16.M88.4 R60, [R95+0x5000] ;  /* 0x005000005f3c783b */ /* 0x000eae0000000200 */
[----:B------:R-:W-:Y:S08]  /*27e0*/  HMMA.16816.F32 R40, R216, R90, R32 ;  /* 0x0000005ad828723c */ /* 0x000ff00000001820 */
[----:B------:R-:W-:Y:S08]  /*27f0*/  HMMA.16816.F32 R8, R220, R84, R8 ;  /* 0x00000054dc08723c */ /* 0x000ff00000001808 */
[C---:B---3--:R-:W-:Y:S08]  /*2800*/  HMMA.16816.F32 R32, R216.reuse, R52, R28 ;  /* 0x00000034d820723c */ /* 0x048ff0000000181c */
[----:B------:R-:W-:Y:S08]  /*2810*/  HMMA.16816.F32 R36, R216, R54, R24 ;  /* 0x00000036d824723c */ /* 0x000ff00000001818 */
[----:B------:R-:W-:Y:S01]  /*2820*/  HMMA.16816.F32 R44, R212, R70, R44 ;  /* 0x00000046d42c723c */ /* 0x000fe2000000182c */
[----:B------:R-:W3:Y:S07]  /*2830*/  LDSM.16.M88.4 R68, [R251+0x4000] ;  /* 0x00400000fb44783b */ /* 0x000eee0000000200 */
[C---:B-1----:R-:W-:Y:S08]  /*2840*/  HMMA.16816.F32 R28, R216.reuse, R64, R20 ;  /* 0x00000040d81c723c */ /* 0x042ff00000001814 */
[C---:B------:R-:W-:Y:S01]  /*2850*/  HMMA.16816.F32 R24, R216.reuse, R66, R16 ;  /* 0x00000042d818723c */ /* 0x040fe20000001810 */
[----:B------:R-:W-:Y:S07]  /*2860*/  LDSM.16.M88.4 R64, [R94+0x15900] ;  /* 0x015900005e40783b */ /* 0x000fee0000000200 */
[----:B------:R-:W-:Y:S08]  /*2870*/  HMMA.16816.F32 R20, R216, R80, R12 ;  /* 0x00000050d814723c */ /* 0x000ff0000000180c */
[----:B------:R-:W-:Y:S08]  /*2880*/  HMMA.16816.F32 R12, R220, R86, R40 ;  /* 0x00000056dc0c723c */ /* 0x000ff00000001828 */
[----:B------:R-:W-:Y:S08]  /*2890*/  HMMA.16816.F32 R8, R224, R76, R8 ;  /* 0x0000004ce008723c */ /* 0x000ff00000001808 */
[C---:B--2---:R-:W-:Y:S01]  /*28a0*/  HMMA.16816.F32 R40, R220.reuse, R62, R24 ;  /* 0x0000003edc28723c */ /* 0x044fe20000001818 */
[----:B------:R-:W1:Y:S07]  /*28b0*/  LDSM.16.M88.4 R24, [R248+0x16100] ;  /* 0x01610000f818783b */ /* 0x000e6e0000000200 */
[----:B------:R-:W-:Y:S01]  /*28c0*/  HMMA.16816.F32 R52, R220, R72, R20 ;  /* 0x00000048dc34723c */ /* 0x000fe20000001814 */
[----:B------:R-:W2:Y:S07]  /*28d0*/  LDSM.16.M88.4 R20, [R94+0x15100] ;  /* 0x015100005e14783b */ /* 0x000eae0000000200 */
[----:B------:R-:W-:Y:S01]  /*28e0*/  HMMA.16816.F32 R12, R224, R78, R12 ;  /* 0x0000004ee00c723c */ /* 0x000fe2000000180c */
[----:B------:R-:W-:Y:S07]  /*28f0*/  LDSM.16.M88.4 R76, [R251+0x5800] ;  /* 0x00580000fb4c783b */ /* 0x000fee0000000200 */
[----:B------:R-:W-:Y:S01]  /*2900*/  HMMA.16816.F32 R16, R216, R82, R44 ;  /* 0x00000052d810723c */ /* 0x000fe2000000182c */
[----:B------:R-:W-:Y:S07]  /*2910*/  LDSM.16.M88.4 R44, [R95+0x6000] ;  /* 0x006000005f2c783b */ /* 0x000fee0000000200 */
[C---:B------:R-:W-:Y:S08]  /*2920*/  HMMA.16816.F32 R32, R220.reuse, R48, R32 ;  /* 0x00000030dc20723c */ /* 0x040ff00000001820 */
[----:B------:R-:W-:Y:S08]  /*2930*/  HMMA.16816.F32 R36, R220, R50, R36 ;  /* 0x00000032dc24723c */ /* 0x000ff00000001824 */
[----:B---3--:R-:W-:Y:S08]  /*2940*/  HMMA.16816.F32 R8, R228, R68, R8 ;  /* 0x00000044e408723c */ /* 0x008ff00000001808 */
[----:B------:R-:W-:Y:S01]  /*2950*/  HMMA.16816.F32 R48, R220, R60, R28 ;  /* 0x0000003cdc30723c */ /* 0x000fe2000000181c */
[----:B------:R-:W3:Y:S04]  /*2960*/  LDSM.16.M88.4 R28, [R251+0x4800] ;  /* 0x00480000fb1c783b */ /* 0x000ee80000000200 */
[----:B------:R-:W-:Y:S03]  /*2970*/  LDSM.16.M88.4 R60, [R251+0x6000] ;  /* 0x00600000fb3c783b */ /* 0x000fe60000000200 */
[----:B------:R-:W-:Y:S08]  /*2980*/  HMMA.16816.F32 R12, R228, R70, R12 ;  /* 0x00000046e40c723c */ /* 0x000ff0000000180c */
[----:B------:R-:W-:Y:S08]  /*2990*/  HMMA.16816.F32 R84, R220, R74, R16 ;  /* 0x0000004adc54723c */ /* 0x000ff00000001810 */
[----:B------:R-:W-:Y:S01]  /*29a0*/  HMMA.16816.F32 R16, R224, R56, R32 ;  /* 0x00000038e010723c */ /* 0x000fe20000001820 */
[----:B------:R-:W-:Y:S07]  /*29b0*/  LDSM.16.M88.4 R32, [R251+0x5000] ;  /* 0x00500000fb20783b */ /* 0x000fee0000000200 */
[----:B-1----:R-:W-:Y:S08]  /*29c0*/  HMMA.16816.F32 R8, R232, R24, R8 ;  /* 0x00000018e808723c */ /* 0x002ff00000001808 */
[C---:B--2---:R-:W-:Y:S01]  /*29d0*/  HMMA.16816.F32 R80, R224.reuse, R20, R48 ;  /* 0x00000014e050723c */ /* 0x044fe20000001830 */
[----:B------:R-:W1:Y:S07]  /*29e0*/  LDSM.16.M88.4 R48, [R248+0x16900] ;  /* 0x01690000f830783b */ /* 0x000e6e0000000200 */
[----:B------:R-:W-:Y:S01]  /*29f0*/  HMMA.16816.F32 R36, R224, R58, R36 ;  /* 0x0000003ae024723c */ /* 0x000fe20000001824 */
[----:B------:R-:W2:Y:S07]  /*2a00*/  LDSM.16.M88.4 R56, [R94+0x16100] ;  /* 0x016100005e38783b */ /* 0x000eae0000000200 */
[----:B------:R-:W-:Y:S08]  /*2a10*/  HMMA.16816.F32 R12, R232, R26, R12 ;  /* 0x0000001ae80c723c */ /* 0x000ff0000000180c */
[----:B---3--:R-:W-:Y:S08]  /*2a20*/  HMMA.16816.F32 R16, R228, R28, R16 ;  /* 0x0000001ce410723c */ /* 0x008ff00000001810 */
[----:B------:R-:W-:Y:S08]  /*2a30*/  HMMA.16816.F32 R8, R236, R44, R8 ;  /* 0x0000002cec08723c */ /* 0x000ff00000001808 */
[----:B------:R-:W-:Y:S01]  /*2a40*/  HMMA.16816.F32 R68, R224, R64, R52 ;  /* 0x00000040e044723c */ /* 0x000fe20000001834 */
[----:B------:R-:W3:Y:S07]  /*2a50*/  LDSM.16.M88.4 R52, [R95+0x6800] ;  /* 0x006800005f34783b */ /* 0x000eee0000000200 */
[----:B------:R-:W-:Y:S08]  /*2a60*/  HMMA.16816.F32 R28, R228, R30, R36 ;  /* 0x0000001ee41c723c */ /* 0x000ff00000001824 */
[----:B------:R-:W-:Y:S01]  /*2a70*/  HMMA.16816.F32 R72, R224, R22, R40 ;  /* 0x00000016e048723c */ /* 0x000fe20000001828 */
[----:B------:R-:W4:Y:S07]  /*2a80*/  LDSM.16.M88.4 R40, [R248+0x17100] ;  /* 0x01710000f828783b */ /* 0x000f2e0000000200 */
[----:B------:R-:W-:Y:S01]  /*2a90*/  HMMA.16816.F32 R20, R236, R46, R12 ;  /* 0x0000002eec14723c */ /* 0x000fe2000000180c */
[----:B------:R-:W-:Y:S07]  /*2aa0*/  LDSM.16.M88.4 R44, [R95+0x7000] ;  /* 0x007000005f2c783b */ /* 0x000fee0000000200 */
[----:B-1----:R-:W-:Y:S08]  /*2ab0*/  HMMA.16816.F32 R16, R232, R48, R16 ;  /* 0x00000030e810723c */ /* 0x002ff00000001810 */
[----:B--2---:R-:W-:Y:S08]  /*2ac0*/  HMMA.16816.F32 R12, R240, R56, R8 ;  /* 0x00000038f00c723c */ /* 0x004ff00000001808 */
[----:B------:R-:W-:Y:S01]  /*2ad0*/  HMMA.16816.F32 R84, R224, R66, R84 ;  /* 0x00000042e054723c */ /* 0x000fe20000001854 */
[----:B------:R-:W1:Y:S07]  /*2ae0*/  LDSM.16.M88.4 R64, [R94+0x16900] ;  /* 0x016900005e40783b */ /* 0x000e6e0000000200 */
[----:B------:R-:W-:Y:S08]  /*2af0*/  HMMA.16816.F32 R24, R228, R32, R80 ;  /* 0x00000020e418723c */ /* 0x000ff00000001850 */
[----:B------:R-:W-:Y:S01]  /*2b00*/  HMMA.16816.F32 R28, R232, R50, R28 ;  /* 0x00000032e81c723c */ /* 0x000fe2000000181c */
[----:B------:R-:W-:Y:S07]  /*2b10*/  LDSM.16.M88.4 R48, [R251+0x7000] ;  /* 0x00700000fb30783b */ /* 0x000fee0000000200 */
[----:B------:R-:W-:Y:S08]  /*2b20*/  HMMA.16816.F32 R36, R228, R34, R72 ;  /* 0x00000022e424723c */ /* 0x000ff00000001848 */
[----:B------:R-:W-:Y:S01]  /*2b30*/  HMMA.16816.F32 R8, R240, R58, R20 ;  /* 0x0000003af008723c */ /* 0x000fe20000001814 */
[----:B------:R-:W2:Y:S07]  /*2b40*/  LDSM.16.M88.4 R56, [R251+0x6800] ;  /* 0x00680000fb38783b */ /* 0x000eae0000000200 */
[----:B---3--:R-:W-:Y:S08]  /*2b50*/  HMMA.16816.F32 R16, R236, R52, R16 ;  /* 0x00000034ec10723c */ /* 0x008ff00000001810 */
[----:B------:R-:W-:Y:S08]  /*2b60*/  HMMA.16816.F32 R32, R244, R60, R12 ;  /* 0x0000003cf420723c */ /* 0x000ff0000000180c */
[----:B----4-:R-:W-:Y:S08]  /*2b70*/  HMMA.16816.F32 R12, R232, R40, R24 ;  /* 0x00000028e80c723c */ /* 0x010ff00000001818 */
[----:B------:R-:W-:Y:S01]  /*2b80*/  HMMA.16816.F32 R28, R236, R54, R28 ;  /* 0x00000036ec1c723c */ /* 0x000fe2000000181c */
[----:B------:R-:W3:Y:S07]  /*2b90*/  LDSM.16.M88.4 R52, [R94+0x17100] ;  /* 0x017100005e34783b */ /* 0x000eee0000000200 */
[----:B------:R-:W-:Y:S01]  /*2ba0*/  HMMA.16816.F32 R20, R232, R42, R36 ;  /* 0x0000002ae814723c */ /* 0x000fe20000001824 */
[----:B------:R-:W4:Y:S01]  /*2bb0*/  LDSM.16.M88.4 R36, [R248+0x17900] ;  /* 0x01790000f824783b */ /* 0x000f220000000200 */
[----:B------:R-:W-:-:S02]  /*2bc0*/  FMUL.FTZ R32, R32, c[0x0][0x320] ;  /* 0x0000c80020207a20 */ /* 0x000fc40000410000 */
[----:B------:R-:W-:Y:S01]  /*2bd0*/  FMUL.FTZ R33, R33, c[0x0][0x320] ;  /* 0x0000c80021217a20 */ /* 0x000fe20000410000 */
[----:B------:R-:W5:Y:S01]  /*2be0*/  LDSM.16.M88.4 R40, [R95+0x7800] ;  /* 0x007800005f28783b */ /* 0x000f620000000200 */
[----:B------:R-:W-:Y:S02]  /*2bf0*/  FMUL.FTZ R34, R34, c[0x0][0x320] ;  /* 0x0000c80022227a20 */ /* 0x000fe40000410000 */
[----:B------:R-:W-:Y:S01]  /*2c00*/  HMMA.16816.F32 R8, R244, R62, R8 ;  /* 0x0000003ef408723c */ /* 0x000fe20000001808 */
[----:B------:R-:W-:Y:S01]  /*2c10*/  FMUL.FTZ R35, R35, c[0x0][0x320] ;  /* 0x0000c80023237a20 */ /* 0x000fe20000410000 */
[----:B------:R-:W-:Y:S06]  /*2c20*/  MUFU.TANH R63, R33 ;  /* 0x00000021003f7308 */ /* 0x000fec0000002400 */
[----:B-1----:R-:W-:Y:S02]  /*2c30*/  HMMA.16816.F32 R24, R240, R64, R16 ;  /* 0x00000040f018723c */ /* 0x002fe40000001810 */
[----:B------:R-:W-:Y:S06]  /*2c40*/  MUFU.TANH R64, R32 ;  /* 0x0000002000407308 */ /* 0x000fec0000002400 */
[----:B------:R-:W-:Y:S02]  /*2c50*/  HMMA.16816.F32 R68, R228, R76, R68 ;  /* 0x0000004ce444723c */ /* 0x000fe40000001844 */
[----:B------:R-:W1:Y:S06]  /*2c60*/  MUFU.TANH R7, R34 ;  /* 0x0000002200077308 */ /* 0x000e6c0000002400 */
[----:B------:R-:W-:Y:S01]  /*2c70*/  HMMA.16816.F32 R16, R236, R44, R12 ;  /* 0x0000002cec10723c */ /* 0x000fe2000000180c */
[----:B------:R-:W-:Y:S01]  /*2c80*/  FMUL.FTZ R9, R9, c[0x0][0x320] ;  /* 0x0000c80009097a20 */ /* 0x000fe20000410000 */
[----:B------:R2:W-:Y:S01]  /*2c90*/  MUFU.TANH R6, R35 ;  /* 0x0000002300067308 */ /* 0x0005e20000002400 */
[----:B------:R-:W-:-:S02]  /*2ca0*/  FMUL.FTZ R10, R10, c[0x0][0x320] ;  /* 0x0000c8000a0a7a20 */ /* 0x000fc40000410000 */
[----:B------:R-:W-:Y:S02]  /*2cb0*/  FMUL.FTZ R11, R11, c[0x0][0x320] ;  /* 0x0000c8000b0b7a20 */ /* 0x000fe40000410000 */
[----:B------:R-:W-:Y:S01]  /*2cc0*/  FMUL.FTZ R2, R8, c[0x0][0x320] ;  /* 0x0000c80008027a20 */ /* 0x000fe20000410000 */
[----:B------:R-:W-:Y:S02]  /*2cd0*/  HMMA.16816.F32 R12, R240, R66, R28 ;  /* 0x00000042f00c723c */ /* 0x000fe4000000181c */
[----:B------:R-:W-:Y:S06]  /*2ce0*/  MUFU.TANH R61, R9 ;  /* 0x00000009003d7308 */ /* 0x000fec0000002400 */
[----:B------:R-:W-:Y:S02]  /*2cf0*/  HMMA.16816.F32 R28, R228, R78, R84 ;  /* 0x0000004ee41c723c */ /* 0x000fe40000001854 */
[----:B------:R-:W-:Y:S06]  /*2d00*/  MUFU.TANH R60, R10 ;  /* 0x0000000a003c7308 */ /* 0x000fec0000002400 */
[----:B--2---:R-:W-:Y:S02]  /*2d10*/  HMMA.16816.F32 R32, R244, R56, R24 ;  /* 0x00000038f420723c */ /* 0x004fe40000001818 */
[----:B------:R4:W2:Y:S06]  /*2d20*/  MUFU.TANH R57, R11 ;  /* 0x0000000b00397308 */ /* 0x0008ac0000002400 */
[----:B------:R-:W-:Y:S02]  /*2d30*/  HMMA.16816.F32 R24, R236, R46, R20 ;  /* 0x0000002eec18723c */ /* 0x000fe40000001814 */
[----:B------:R1:W-:Y:S06]  /*2d40*/  MUFU.TANH R62, R2 ;  /* 0x00000002003e7308 */ /* 0x0003ec0000002400 */
[----:B---3--:R-:W-:Y:S08]  /*2d50*/  HMMA.16816.F32 R20, R240, R52, R16 ;  /* 0x00000034f014723c */ /* 0x008ff00000001810 */
[----:B----4-:R-:W-:Y:S01]  /*2d60*/  HMMA.16816.F32 R8, R232, R36, R68 ;  /* 0x00000024e808723c */ /* 0x010fe20000001844 */
[----:B------:R-:W-:Y:S01]  /*2d70*/  FMUL.FTZ R32, R32, c[0x0][0x320] ;  /* 0x0000c80020207a20 */ /* 0x000fe20000410000 */
[----:B-1----:R-:W-:Y:S01]  /*2d80*/  LOP3.LUT R2, R93, 0xffffffe0, RZ, 0xc0, !PT ;  /* 0xffffffe05d027812 */ /* 0x002fe200078ec0ff */
[----:B------:R-:W-:-:S02]  /*2d90*/  FMUL.FTZ R33, R33, c[0x0][0x320] ;  /* 0x0000c80021217a20 */ /* 0x000fc40000410000 */
[----:B------:R-:W1:Y:S01]  /*2da0*/  MUFU.TANH R56, R32 ;  /* 0x0000002000387308 */ /* 0x000e620000002400 */
[----:B------:R-:W-:Y:S02]  /*2db0*/  FMUL.FTZ R34, R34, c[0x0][0x320] ;  /* 0x0000c80022227a20 */ /* 0x000fe40000410000 */
[----:B------:R-:W-:Y:S01]  /*2dc0*/  HMMA.16816.F32 R16, R244, R58, R12 ;  /* 0x0000003af410723c */ /* 0x000fe2000000180c */
[----:B------:R-:W-:Y:S02]  /*2dd0*/  IMAD.IADD R2, R107, 0x1, -R2 ;  /* 0x000000016b027824 */ /* 0x000fe400078e0a02 */
[----:B------:R-:W-:Y:S02]  /*2de0*/  FMUL.FTZ R35, R35, c[0x0][0x320] ;  /* 0x0000c80023237a20 */ /* 0x000fe40000410000 */
[----:B------:R-:W-:Y:S01]  /*2df0*/  MUFU.TANH R47, R33 ;  /* 0x00000021002f7308 */ /* 0x000fe20000002400 */
[----:B------:R-:W-:Y:S02]  /*2e00*/  SHF.R.S32.HI R3, RZ, 0x1f, R2 ;  /* 0x0000001fff037819 */ /* 0x000fe40000011402 */
[----:B------:R-:W-:Y:S01]  /*2e10*/  HMMA.16816.F32 R12, R232, R38, R28 ;  /* 0x00000026e80c723c */ /* 0x000fe2000000181c */
[----:B------:R-:W3:Y:S01]  /*2e20*/  LDSM.16.M88.4 R36, [R94+0x17900] ;  /* 0x017900005e24783b */ /* 0x000ee20000000200 */
[----:B------:R-:W-:-:S03]  /*2e30*/  LEA.HI R3, R3, R2, RZ, 0x2 ;  /* 0x0000000203037211 */ /* 0x000fc600078f10ff */
[----:B------:R-:W4:Y:S01]  /*2e40*/  MUFU.TANH R46, R34 ;  /* 0x00000022002e7308 */ /* 0x000f220000002400 */
[----:B------:R-:W-:Y:S02]  /*2e50*/  LOP3.LUT R3, R3, 0x7ffffffc, RZ, 0xc0, !PT ;  /* 0x7ffffffc03037812 */ /* 0x000fe400078ec0ff */
[----:B------:R-:W-:Y:S03]  /*2e60*/  HMMA.16816.F32 R24, R240, R54, R24 ;  /* 0x00000036f018723c */ /* 0x000fe60000001818 */
[----:B------:R-:W-:Y:S02]  /*2e70*/  IMAD.IADD R2, R2, 0x1, -R3 ;  /* 0x0000000102027824 */ /* 0x000fe400078e0a03 */
[----:B------:R-:W-:Y:S02]  /*2e80*/  MUFU.TANH R45, R35 ;  /* 0x00000023002d7308 */ /* 0x000fe40000002400 */
[----:B------:R-:W-:Y:S01]  /*2e90*/  IMAD R2, R2, -0x2, R92 ;  /* 0xfffffffe02027824 */ /* 0x000fe200078e025c */
[----:B-----5:R-:W-:Y:S01]  /*2ea0*/  HMMA.16816.F32 R8, R236, R40, R8 ;  /* 0x00000028ec08723c */ /* 0x020fe20000001808 */
[----:B------:R-:W-:-:S02]  /*2eb0*/  FMUL.FTZ R16, R16, c[0x0][0x320] ;  /* 0x0000c80010107a20 */ /* 0x000fc40000410000 */
[----:B------:R-:W-:Y:S01]  /*2ec0*/  FMUL.FTZ R17, R17, c[0x0][0x320] ;  /* 0x0000c80011117a20 */ /* 0x000fe20000410000 */
[----:B------:R-:W-:Y:S01]  /*2ed0*/  ISETP.GT.AND P0, PT, R2, RZ, PT ;  /* 0x000000ff0200720c */ /* 0x000fe20003f04270 */
[----:B------:R-:W-:Y:S01]  /*2ee0*/  FMUL.FTZ R18, R18, c[0x0][0x320] ;  /* 0x0000c80012127a20 */ /* 0x000fe20000410000 */
[----:B------:R-:W5:Y:S01]  /*2ef0*/  MUFU.TANH R44, R16 ;  /* 0x00000010002c7308 */ /* 0x000f620000002400 */
[----:B------:R-:W-:Y:S01]  /*2f00*/  FMUL.FTZ R19, R19, c[0x0][0x320] ;  /* 0x0000c80013137a20 */ /* 0x000fe20000410000 */
[----:B------:R-:W-:Y:S01]  /*2f10*/  HMMA.16816.F32 R28, R244, R48, R20 ;  /* 0x00000030f41c723c */ /* 0x000fe20000001814 */
[----:B------:R-:W1:Y:S01]  /*2f20*/  LDSM.16.M88.4 R20, [R251+0x7800] ;  /* 0x00780000fb14783b */ /* 0x000e620000000200 */
[----:B------:R-:W-:Y:S01]  /*2f30*/  ISETP.GT.AND P2, PT, R2, 0x1, PT ;  /* 0x000000010200780c */ /* 0x000fe20003f44270 */
[----:B------:R-:W-:-:S04]  /*2f40*/  DEPBAR.LE SB0, 0x0 ;  /* 0x000080000000791a */ /* 0x000fc80000000000 */
[----:B------:R-:W1:Y:S01]  /*2f50*/  MUFU.TANH R40, R17 ;  /* 0x0000001100287308 */ /* 0x000e620000002400 */
[----:B------:R-:W-:Y:S01]  /*2f60*/  HMMA.16816.F32 R12, R236, R42, R12 ;  /* 0x0000002aec0c723c */ /* 0x000fe2000000180c */
[----:B------:R-:W-:-:S06]  /*2f70*/  ISETP.GT.AND P1, PT, R2, 0x8, PT ;  /* 0x000000080200780c */ /* 0x000fcc0003f24270 */
[----:B------:R-:W1:Y:S01]  /*2f80*/  MUFU.TANH R52, R18 ;  /* 0x0000001200347308 */ /* 0x000e620000002400 */
[----:B------:R-:W-:Y:S07]  /*2f90*/  HMMA.16816.F32 R24, R244, R50, R24 ;  /* 0x00000032f418723c */ /* 0x000fee0000001818 */
[----:B------:R3:W1:Y:S01]  /*2fa0*/  MUFU.TANH R53, R19 ;  /* 0x0000001300357308 */ /* 0x0006620000002400 */
[----:B------:R-:W-:Y:S02]  /*2fb0*/  FMUL.FTZ R28, R28, c[0x0][0x320] ;  /* 0x0000c8001c1c7a20 */ /* 0x000fe40000410000 */
[----:B------:R-:W-:-:S02]  /*2fc0*/  FMUL.FTZ R29, R29, c[0x0][0x320] ;  /* 0x0000c8001d1d7a20 */ /* 0x000fc40000410000 */
[----:B------:R-:W-:Y:S02]  /*2fd0*/  FMUL.FTZ R31, R31, c[0x0][0x320] ;  /* 0x0000c8001f1f7a20 */ /* 0x000fe40000410000 */
[----:B------:R-:W-:Y:S01]  /*2fe0*/  FMUL.FTZ R30, R30, c[0x0][0x320] ;  /* 0x0000c8001e1e7a20 */ /* 0x000fe20000410000 */
[----:B------:R-:W1:Y:S01]  /*2ff0*/  MUFU.TANH R35, R28 ;  /* 0x0000001c00237308 */ /* 0x000e620000002400 */
[----:B---3--:R-:W-:Y:S08]  /*3000*/  HMMA.16816.F32 R16, R240, R36, R8 ;  /* 0x00000024f010723c */ /* 0x008ff00000001808 */
[----:B------:R-:W-:Y:S01]  /*3010*/  FMUL.FTZ R24, R24, c[0x0][0x320] ;  /* 0x0000c80018187a20 */ /* 0x000fe20000410000 */
[----:B------:R-:W3:Y:S01]  /*3020*/  MUFU.TANH R34, R29 ;  /* 0x0000001d00227308 */ /* 0x000ee20000002400 */
[----:B------:R-:W-:-:S02]  /*3030*/  FMUL.FTZ R3, R27, c[0x0][0x320] ;  /* 0x0000c8001b037a20 */ /* 0x000fc40000410000 */
[----:B------:R-:W-:Y:S02]  /*3040*/  FMUL.FTZ R25, R25, c[0x0][0x320] ;  /* 0x0000c80019197a20 */ /* 0x000fe40000410000 */
[----:B------:R-:W-:Y:S01]  /*3050*/  FMUL.FTZ R26, R26, c[0x0][0x320] ;  /* 0x0000c8001a1a7a20 */ /* 0x000fe20000410000 */
[----:B------:R-:W-:Y:S02]  /*3060*/  HMMA.16816.F32 R8, R240, R38, R12 ;  /* 0x00000026f008723c */ /* 0x000fe4000000180c */
[----:B------:R3:W-:Y:S05]  /*3070*/  MUFU.TANH R15, R24 ;  /* 0x00000018000f7308 */ /* 0x0007ea0000002400 */
[----:B------:R-:W-:-:S02]  /*3080*/  FSEL R14, R7, -INF , P0 ;  /* 0xff800000070e7808 */ /* 0x000fc40000000000 */
[----:B------:R-:W-:Y:S01]  /*3090*/  FSEL R7, R64, -INF , P0 ;  /* 0xff80000040077808 */ /* 0x000fe20000000000 */
[----:B------:R4:W-:Y:S01]  /*30a0*/  MUFU.TANH R12, R25 ;  /* 0x00000019000c7308 */ /* 0x0009e20000002400 */
[----:B------:R-:W-:Y:S01]  /*30b0*/  BAR.SYNC.DEFER_BLOCKING 0x0 ;  /* 0x0000000000007b1d */ /* 0x000fe20000010000 */
[----:B------:R-:W-:Y:S01]  /*30c0*/  ISETP.GT.AND P0, PT, R2, 0x9, PT ;  /* 0x000000090200780c */ /* 0x000fe20003f04270 */
[----:B-1----:R-:W-:Y:S03]  /*30d0*/  HMMA.16816.F32 R16, R244, R20, R16 ;  /* 0x00000014f410723c */ /* 0x002fe60000001810 */
[----:B--2---:R-:W-:Y:S02]  /*30e0*/  FSEL R27, R57, -INF , P0 ;  /* 0xff800000391b7808 */ /* 0x004fe40000000000 */
[----:B------:R1:W-:Y:S01]  /*30f0*/  MUFU.TANH R32, R31 ;  /* 0x0000001f00207308 */ /* 0x0003e20000002400 */
[----:B---3--:R-:W-:-:S02]  /*3100*/  FSEL R24, R6, -INF , P2 ;  /* 0xff80000006187808 */ /* 0x008fc40001000000 */
[----:B------:R-:W-:Y:S02]  /*3110*/  FSEL R6, R63, -INF , P2 ;  /* 0xff8000003f067808 */ /* 0x000fe40001000000 */
[----:B------:R-:W-:Y:S01]  /*3120*/  ISETP.GT.AND P2, PT, R2, 0x10, PT ;  /* 0x000000100200780c */ /* 0x000fe20003f44270 */
[----:B------:R-:W-:Y:S02]  /*3130*/  HMMA.16816.F32 R20, R244, R22, R8 ;  /* 0x00000016f414723c */ /* 0x000fe40000001808 */
[----:B------:R2:W-:Y:S01]  /*3140*/  MUFU.TANH R10, R3 ;  /* 0x00000003000a7308 */ /* 0x0005e20000002400 */
[----:B----4-:R-:W-:Y:S02]  /*3150*/  FSEL R25, R60, -INF , P1 ;  /* 0xff8000003c197808 */ /* 0x010fe40000800000 */
[----:B------:R-:W-:Y:S02]  /*3160*/  FSEL R13, R56, -INF , P2 ;  /* 0xff800000380d7808 */ /* 0x000fe40001000000 */
[----:B------:R-:W-:-:S02]  /*3170*/  FSEL R8, R62, -INF , P1 ;  /* 0xff8000003e087808 */ /* 0x000fc40000800000 */
[----:B------:R-:W-:Y:S01]  /*3180*/  FSEL R11, R61, -INF , P0 ;  /* 0xff8000003d0b7808 */ /* 0x000fe20000000000 */
[----:B------:R3:W4:Y:S01]  /*3190*/  MUFU.TANH R9, R26 ;  /* 0x0000001a00097308 */ /* 0x0007220000002400 */
[C---:B------:R-:W-:Y:S02]  /*31a0*/  ISETP.GT.AND P1, PT, R2.reuse, 0x11, PT ;  /* 0x000000110200780c */ /* 0x040fe40003f24270 */
[----:B------:R-:W-:Y:S02]  /*31b0*/  ISETP.GT.AND P0, PT, R2, 0x18, PT ;  /* 0x000000180200780c */ /* 0x000fe40003f04270 */
[----:B-1----:R-:W-:Y:S01]  /*31c0*/  FSEL R31, R46, -INF , P2 ;  /* 0xff8000002e1f7808 */ /* 0x002fe20001000000 */
[----:B------:R-:W-:Y:S01]  /*31d0*/  FMUL.FTZ R16, R16, c[0x0][0x320] ;  /* 0x0000c80010107a20 */ /* 0x000fe20000410000 */
[----:B------:R-:W-:Y:S01]  /*31e0*/  ISETP.GT.AND P2, PT, R2, 0x19, PT ;  /* 0x000000190200780c */ /* 0x000fe20003f44270 */
[----:B------:R-:W-:Y:S01]  /*31f0*/  FMUL.FTZ R18, R18, c[0x0][0x320] ;  /* 0x0000c80012127a20 */ /* 0x000fe20000410000 */
[----:B--2---:R-:W-:Y:S01]  /*3200*/  FMNMX.FTZ R3, R7, R6, !PT ;  /* 0x0000000607037209 */ /* 0x004fe20007810000 */
[----:B------:R1:W2:Y:S01]  /*3210*/  MUFU.TANH R33, R30 ;  /* 0x0000001e00217308 */ /* 0x0002a20000002400 */
[----:B-----5:R-:W-:Y:S01]  /*3220*/  FSEL R28, R44, -INF , P0 ;  /* 0xff8000002c1c7808 */ /* 0x020fe20000000000 */
[----:B------:R-:W-:Y:S01]  /*3230*/  FMUL.FTZ R17, R17, c[0x0][0x320] ;  /* 0x0000c80011117a20 */ /* 0x000fe20000410000 */
[----:B------:R-:W-:Y:S01]  /*3240*/  FMNMX.FTZ R3, R8, R3, !PT ;  /* 0x0000000308037209 */ /* 0x000fe20007810000 */
[----:B------:R-:W-:Y:S01]  /*3250*/  FMUL.FTZ R20, R20, c[0x0][0x320] ;  /* 0x0000c80014147a20 */ /* 0x000fe20000410000 */
[----:B------:R-:W-:Y:S01]  /*3260*/  FSEL R29, R40, -INF , P2 ;  /* 0xff800000281d7808 */ /* 0x000fe20001000000 */
[----:B------:R-:W-:Y:S01]  /*3270*/  FMUL.FTZ R19, R19, c[0x0][0x320] ;  /* 0x0000c80013137a20 */ /* 0x000fe20000410000 */
[----:B------:R-:W-:Y:S01]  /*3280*/  FMNMX.FTZ R3, R11, R3, !PT ;  /* 0x000000030b037209 */ /* 0x000fe20007810000 */
[----:B------:R-:W-:Y:S01]  /*3290*/  MUFU.TANH R16, R16 ;  /* 0x0000001000107308 */ /* 0x000fe20000002400 */
[----:B---3--:R-:W-:Y:S01]  /*32a0*/  FSEL R26, R47, -INF , P1 ;  /* 0xff8000002f1a7808 */ /* 0x008fe20000800000 */
[----:B------:R-:W-:Y:S01]  /*32b0*/  FMUL.FTZ R22, R22, c[0x0][0x320] ;  /* 0x0000c80016167a20 */ /* 0x000fe20000410000 */
[----:B------:R-:W-:-:S02]  /*32c0*/  FMNMX.FTZ R3, R13, R3, !PT ;  /* 0x000000030d037209 */ /* 0x000fc40007810000 */
[----:B------:R-:W-:Y:S02]  /*32d0*/  FSEL R52, R52, -INF , P0 ;  /* 0xff80000034347808 */ /* 0x000fe40000000000 */
[----:B------:R-:W-:Y:S01]  /*32e0*/  FMNMX.FTZ R3, R26, R3, !PT ;  /* 0x000000031a037209 */ /* 0x000fe20007810000 */
[----:B------:R-:W3:Y:S01]  /*32f0*/  MUFU.TANH R18, R18 ;  /* 0x0000001200127308 */ /* 0x000ee20000002400 */
[----:B-1----:R-:W-:Y:S02]  /*3300*/  FSEL R30, R45, -INF , P1 ;  /* 0xff8000002d1e7808 */ /* 0x002fe40000800000 */
[----:B------:R-:W-:Y:S02]  /*3310*/  ISETP.GT.AND P1, PT, R2, 0x20, PT ;  /* 0x000000200200780c */ /* 0x000fe40003f24270 */
[----:B------:R-:W-:Y:S02]  /*3320*/  FMNMX.FTZ R132, R28, R3, !PT ;  /* 0x000000031c847209 */ /* 0x000fe40007810000 */
[----:B------:R-:W-:Y:S01]  /*3330*/  ISETP.GT.AND P0, PT, R2, 0x21, PT ;  /* 0x000000210200780c */ /* 0x000fe20003f04270 */
[----:B------:R-:W1:Y:S01]  /*3340*/  MUFU.TANH R17, R17 ;  /* 0x0000001100117308 */ /* 0x000e620000002400 */
[----:B------:R-:W-:-:S02]  /*3350*/  FSEL R53, R53, -INF , P2 ;  /* 0xff80000035357808 */ /* 0x000fc40001000000 */
[----:B------:R-:W-:Y:S02]  /*3360*/  FSEL R94, R35, -INF , P1 ;  /* 0xff800000235e7808 */ /* 0x000fe40000800000 */
[----:B------:R-:W-:Y:S02]  /*3370*/  FMNMX.FTZ R132, R29, R132, !PT ;  /* 0x000000841d847209 */ /* 0x000fe40007810000 */
[----:B------:R-:W-:Y:S01]  /*3380*/  ISETP.GT.AND P2, PT, R2, 0x28, PT ;  /* 0x000000280200780c */ /* 0x000fe20003f44270 */
[----:B------:R-:W5:Y:S01]  /*3390*/  MUFU.TANH R20, R20 ;  /* 0x0000001400147308 */ /* 0x000f620000002400 */
[----:B------:R-:W-:Y:S02]  /*33a0*/  FMNMX.FTZ R3, R14, R24, !PT ;  /* 0x000000180e037209 */ /* 0x000fe40007810000 */
[----:B------:R-:W-:Y:S02]  /*33b0*/  FSEL R93, R34, -INF , P0 ;  /* 0xff800000225d7808 */ /* 0x000fe40000000000 */
[----:B------:R-:W-:-:S02]  /*33c0*/  FMNMX.FTZ R132, R94, R132, !PT ;  /* 0x000000845e847209 */ /* 0x000fc40007810000 */
[----:B----4-:R-:W-:Y:S01]  /*33d0*/  FSEL R107, R9, -INF , P2 ;  /* 0xff800000096b7808 */ /* 0x010fe20001000000 */
[----:B------:R-:W-:Y:S01]  /*33e0*/  FMUL.FTZ R9, R21, c[0x0][0x320] ;  /* 0x0000c80015097a20 */ /* 0x000fe20000410000 */
[----:B------:R-:W-:Y:S01]  /*33f0*/  FMNMX.FTZ R3, R25, R3, !PT ;  /* 0x0000000319037209 */ /* 0x000fe20007810000 */
[----:B------:R-:W-:Y:S01]  /*3400*/  MUFU.TANH R19, R19 ;  /* 0x0000001300137308 */ /* 0x000fe20000002400 */
[----:B--2---:R-:W-:Y:S02]  /*3410*/  FSEL R105, R33, -INF , P1 ;  /* 0xff80000021697808 */ /* 0x004fe40000800000 */
[----:B------:R-:W-:Y:S02]  /*3420*/  FSEL R106, R32, -INF , P0 ;  /* 0xff800000206a7808 */ /* 0x000fe40000000000 */
[C---:B------:R-:W-:Y:S02]  /*3430*/  ISETP.GT.AND P1, PT, R2.reuse, 0x29, PT ;  /* 0x000000290200780c */ /* 0x040fe40003f24270 */
[----:B------:R-:W-:Y:S01]  /*3440*/  ISETP.GT.AND P0, PT, R2, 0x30, PT ;  /* 0x000000300200780c */ /* 0x000fe20003f04270 */
[----:B------:R-:W2:Y:S01]  /*3450*/  MUFU.TANH R9, R9 ;  /* 0x0000000900097308 */ /* 0x000ea20000002400 */
[----:B------:R-:W-:-:S02]  /*3460*/  FSEL R92, R15, -INF , P2 ;  /* 0xff8000000f5c7808 */ /* 0x000fc40001000000 */
[----:B------:R-:W-:Y:S02]  /*3470*/  FMNMX.FTZ R132, R93, R132, !PT ;  /* 0x000000845d847209 */ /* 0x000fe40007810000 */
[----:B------:R-:W-:Y:S02]  /*3480*/  FMNMX.FTZ R3, R27, R3, !PT ;  /* 0x000000031b037209 */ /* 0x000fe40007810000 */
[----:B------:R-:W-:Y:S01]  /*3490*/  FSEL R104, R10, -INF , P1 ;  /* 0xff8000000a687808 */ /* 0x000fe20000800000 */
[----:B------:R-:W4:Y:S01]  /*34a0*/  MUFU.TANH R22, R22 ;  /* 0x0000001600167308 */ /* 0x000f220000002400 */
[----:B------:R-:W-:Y:S02]  /*34b0*/  FSEL R91, R12, -INF , P1 ;  /* 0xff8000000c5b7808 */ /* 0x000fe40000800000 */
[----:B---3--:R-:W-:Y:S02]  /*34c0*/  FSEL R95, R18, -INF , P0 ;  /* 0xff800000125f7808 */ /* 0x008fe40000000000 */
[----:B------:R-:W-:-:S02]  /*34d0*/  FMNMX.FTZ R132, R92, R132, !PT ;  /* 0x000000845c847209 */ /* 0x000fc40007810000 */
[----:B------:R-:W-:Y:S02]  /*34e0*/  FSEL R90, R16, -INF , P0 ;  /* 0xff800000105a7808 */ /* 0x000fe40000000000 */
[C---:B------:R-:W-:Y:S02]  /*34f0*/  ISETP.GT.AND P2, PT, R2.reuse, 0x31, PT ;  /* 0x000000310200780c */ /* 0x040fe40003f44270 */
[C---:B------:R-:W-:Y:S02]  /*3500*/  ISETP.GT.AND P1, PT, R2.reuse, 0x38, PT ;  /* 0x000000380200780c */ /* 0x040fe40003f24270 */
[----:B------:R-:W-:Y:S02]  /*3510*/  ISETP.GT.AND P0, PT, R2, 0x39, PT ;  /* 0x000000390200780c */ /* 0x000fe40003f04270 */
[----:B------:R-:W-:Y:S02]  /*3520*/  FMNMX.FTZ R2, R31, R3, !PT ;  /* 0x000000031f027209 */ /* 0x000fe40007810000 */
[----:B------:R-:W-:-:S02]  /*3530*/  FMNMX.FTZ R132, R91, R132, !PT ;  /* 0x000000845b847209 */ /* 0x000fc40007810000 */
[----:B------:R-:W-:Y:S02]  /*3540*/  FMNMX.FTZ R2, R30, R2, !PT ;  /* 0x000000021e027209 */ /* 0x000fe40007810000 */
[----:B-1----:R-:W-:Y:S02]  /*3550*/  FSEL R89, R17, -INF , P2 ;  /* 0xff80000011597808 */ /* 0x002fe40001000000 */
[----:B------:R-:W-:Y:S02]  /*3560*/  FMNMX.FTZ R132, R90, R132, !PT ;  /* 0x000000845a847209 */ /* 0x000fe40007810000 */
[----:B------:R-:W-:Y:S02]  /*3570*/  FMNMX.FTZ R2, R52, R2, !PT ;  /* 0x0000000234027209 */ /* 0x000fe40007810000 */
[----:B-----5:R-:W-:Y:S02]  /*3580*/  FSEL R88, R20, -INF , P1 ;  /* 0xff80000014587808 */ /* 0x020fe40000800000 */
[----:B------:R-:W-:-:S02]  /*3590*/  FMNMX.FTZ R132, R89, R132, !PT ;  /* 0x0000008459847209 */ /* 0x000fc40007810000 */
[----:B------:R-:W-:Y:S02]  /*35a0*/  FMNMX.FTZ R2, R53, R2, !PT ;  /* 0x0000000235027209 */ /* 0x000fe40007810000 */
[----:B--2---:R-:W-:Y:S01]  /*35b0*/  FSEL R84, R9, -INF , P0 ;  /* 0xff80000009547808 */ /* 0x004fe20000000000 */
[----:B------:R-:W-:Y:S01]  /*35c0*/  FMUL.FTZ R9, R23, c[0x0][0x320] ;  /* 0x0000c80017097a20 */ /* 0x000fe20000410000 */
[----:B------:R-:W-:Y:S02]  /*35d0*/  FMNMX.FTZ R132, R88, R132, !PT ;  /* 0x0000008458847209 */ /* 0x000fe40007810000 */
[----:B------:R-:W-:Y:S02]  /*35e0*/  FMNMX.FTZ R2, R105, R2, !PT ;  /* 0x0000000269027209 */ /* 0x000fe40007810000 */
[----:B------:R-:W-:Y:S01]  /*35f0*/  FMNMX.FTZ R132, R84, R132, !PT ;  /* 0x0000008454847209 */ /* 0x000fe20007810000 */
[----:B------:R-:W1:Y:S01]  /*3600*/  MUFU.TANH R9, R9 ;  /* 0x0000000900097308 */ /* 0x000e620000002400 */
[----:B------:R-:W-:-:S02]  /*3610*/  FMNMX.FTZ R2, R106, R2, !PT ;  /* 0x000000026a027209 */ /* 0x000fc40007810000 */
[----:B------:R-:W-:Y:S01]  /*3620*/  FSEL R87, R19, -INF , P2 ;  /* 0xff80000013577808 */ /* 0x000fe20001000000 */
[----:B------:R-:W2:Y:S01]  /*3630*/  SHFL.BFLY PT, R3, R132, 0x2, 0x1f ;  /* 0x0c401f0084037f89 */ /* 0x000ea200000e0000 */
[----:B------:R-:W-:Y:S02]  /*3640*/  FMNMX.FTZ R2, R107, R2, !PT ;  /* 0x000000026b027209 */ /* 0x000fe40007810000 */
[----:B----4-:R-:W-:Y:S02]  /*3650*/  FSEL R86, R22, -INF , P1 ;  /* 0xff80000016567808 */ /* 0x010fe40000800000 */
[----:B------:R-:W-:-:S04]  /*3660*/  FMNMX.FTZ R2, R104, R2, !PT ;  /* 0x0000000268027209 */ /* 0x000fc80007810000 */
[----:B------:R-:W-:Y:S02]  /*3670*/  FMNMX.FTZ R2, R95, R2, !PT ;  /* 0x000000025f027209 */ /* 0x000fe40007810000 */
[----:B-1----:R-:W-:Y:S02]  /*3680*/  FSEL R85, R9, -INF , P0 ;  /* 0xff80000009557808 */ /* 0x002fe40000000000 */
[----:B------:R-:W-:Y:S02]  /*3690*/  FMNMX.FTZ R2, R87, R2, !PT ;  /* 0x0000000257027209 */ /* 0x000fe40007810000 */
[----:B------:R-:W-:Y:S02]  /*36a0*/  ISETP.GE.AND P0, PT, R103, 0x41, PT ;  /* 0x000000416700780c */ /* 0x000fe40003f06270 */
[----:B------:R-:W-:-:S04]  /*36b0*/  FMNMX.FTZ R2, R86, R2, !PT ;  /* 0x0000000256027209 */ /* 0x000fc80007810000 */
[----:B------:R-:W-:Y:S02]  /*36c0*/  FMNMX.FTZ R2, R85, R2, !PT ;  /* 0x0000000255027209 */ /* 0x000fe40007810000 */
[----:B--2---:R-:W-:-:S03]  /*36d0*/  FMNMX.FTZ R132, R132, R3, !PT ;  /* 0x0000000384847209 */ /* 0x004fc60007810000 */
[----:B------:R-:W1:Y:S04]  /*36e0*/  SHFL.BFLY PT, R9, R2, 0x2, 0x1f ;  /* 0x0c401f0002097f89 */ /* 0x000e6800000e0000 */
[----:B------:R-:W2:Y:S01]  /*36f0*/  SHFL.BFLY PT, R3, R132, 0x1, 0x1f ;  /* 0x0c201f0084037f89 */ /* 0x000ea200000e0000 */
[----:B-1----:R-:W-:Y:S02]  /*3700*/  FMNMX.FTZ R9, R2, R9, !PT ;  /* 0x0000000902097209 */ /* 0x002fe40007810000 */
[----:B------:R-:W-:Y:S02]  /*3710*/  @P0 LEA.HI.SX32 R2, R111, 0xfffffffe, 0x1a ;  /* 0xfffffffe6f020811 */ /* 0x000fe400078fd2ff */
[----:B--2---:R-:W-:Y:S01]  /*3720*/  FMNMX.FTZ R132, R132, R3, !PT ;  /* 0x0000000384847209 */ /* 0x004fe20007810000 */
[----:B------:R-:W1:Y:S01]  /*3730*/  SHFL.BFLY PT, R15, R9, 0x1, 0x1f ;  /* 0x0c201f00090f7f89 */ /* 0x000e6200000e0000 */
[----:B------:R-:W-:Y:S01]  /*3740*/  @P0 SHF.R.S32.HI R10, RZ, 0x1f, R2 ;  /* 0x0000001fff0a0819 */ /* 0x000fe20000011402 */
[----:B------:R-:W-:Y:S01]  /*3750*/  @P0 IMAD R3, R96, R2, RZ ;  /* 0x0000000260030224 */ /* 0x000fe200078e02ff */
[C---:B------:R-:W-:Y:S01]  /*3760*/  FSETP.NEU.FTZ.AND P1, PT, R132.reuse, -INF , PT ;  /* 0xff8000008400780b */ /* 0x040fe20003f3d000 */
[----:B------:R-:W-:-:S02]  /*3770*/  FMUL.FTZ R12, R132, c[0x0][0x2d0] ;  /* 0x0000b400840c7a20 */ /* 0x000fc40000410000 */
[-C--:B------:R-:W-:Y:S02]  /*3780*/  @P0 IMAD R10, R10, R97.reuse, R3 ;  /* 0x000000610a0a0224 */ /* 0x080fe400078e0203 */
[----:B------:R-:W-:Y:S01]  /*3790*/  @P0 IMAD.WIDE.U32 R2, R2, R97, R108 ;  /* 0x0000006102020225 */ /* 0x000fe200078e006c */
[----:B------:R-:W-:-:S03]  /*37a0*/  FSEL R12, R12, RZ, P1 ;  /* 0x000000ff0c0c7208 */ /* 0x000fc60000800000 */
[----:B------:R-:W-:Y:S02]  /*37b0*/  @P0 IMAD.IADD R10, R3, 0x1, R10 ;  /* 0x00000001030a0824 */ /* 0x000fe400078e020a */
[--C-:B------:R-:W-:Y:S02]  /*37c0*/  FFMA.FTZ R7, R7, c[0x0][0x2d0], -R12.reuse ;  /* 0x0000b40007077a23 */ /* 0x100fe4000001080c */
[----:B------:R-:W-:Y:S01]  /*37d0*/  FFMA.FTZ R3, R6, c[0x0][0x2d0], -R12 ;  /* 0x0000b40006037a23 */ /* 0x000fe2000001080c */
[C---:B------:R-:W-:Y:S01]  /*37e0*/  @P0 LEA R6, P1, R2.reuse, c[0x0][0x1c8], 0x1 ;  /* 0x0000720002060a11 */ /* 0x040fe200078208ff */
[----:B------:R2:W-:Y:S08]  /*37f0*/  MUFU.EX2 R82, R7 ;  /* 0x0000000700527308 */ /* 0x0005f00000000800 */
[----:B------:R1:W-:Y:S01]  /*3800*/  MUFU.EX2 R81, R3 ;  /* 0x0000000300517308 */ /* 0x0003e20000000800 */
[----:B--2---:R-:W-:Y:S01]  /*3810*/  @P0 LEA.HI.X R7, R2, c[0x0][0x1cc], R10, 0x1, P1 ;  /* 0x0000730002070a11 */ /* 0x004fe200008f0c0a */
[--C-:B------:R-:W-:Y:S01]  /*3820*/  FFMA.FTZ R2, R8, c[0x0][0x2d0], -R12.reuse ;  /* 0x0000b40008027a23 */ /* 0x100fe2000001080c */
[----:B------:R-:W-:Y:S01]  /*3830*/  @P0 LEA R8, P1, R99, R6, 0x1 ;  /* 0x0000000663080211 */ /* 0x000fe200078208ff */
[----:B------:R-:W-:-:S04]  /*3840*/  FFMA.FTZ R10, R13, c[0x0][0x2d0], -R12 ;  /* 0x0000b4000d0a7a23 */ /* 0x000fc8000001080c */
[----:B------:R2:W-:Y:S01]  /*3850*/  MUFU.EX2 R83, R2 ;  /* 0x0000000200537308 */ /* 0x0005e20000000800 */
[----:B------:R3:W-:Y:S01]  /*3860*/  @P0 LDGSTS.E.BYPASS.LTC128B.128 [R98+0x10100], [R6.64], !P6 ;  /* 0x1010000006620fae */ /* 0x0007e2000f101d44 */
[----:B-1----:R-:W-:Y:S02]  /*3870*/  FMNMX.FTZ R3, R9, R15, !PT ;  /* 0x0000000f09037209 */ /* 0x002fe40007810000 */
[----:B------:R-:W-:Y:S01]  /*3880*/  @P0 LEA.HI.X R9, R99, R7, R100, 0x1, P1 ;  /* 0x0000000763090211 */ /* 0x000fe200008f0c64 */
[----:B------:R3:W-:Y:S01]  /*3890*/  @P0 LDGSTS.E.BYPASS.LTC128B.128 [R98+0x12100], [R6.64+0x80], !P5 ;  /* 0x1210008006620fae */ /* 0x0007e2000e901d44 */
[----:B------:R-:W-:Y:S02]  /*38a0*/  FSETP.NEU.FTZ.AND P1, PT, R3, -INF , PT ;  /* 0xff8000000300780b */ /* 0x000fe40003f3d000 */
[----:B------:R-:W-:Y:S01]  /*38b0*/  MUFU.EX2 R15, R10 ;  /* 0x0000000a000f7308 */ /* 0x000fe20000000800 */
[----:B------:R3:W-:Y:S04]  /*38c0*/  @P0 LDGSTS.E.BYPASS.LTC128B.128 [R98+0x14100], [R6.64+0x100], !P4 ;  /* 0x1410010006620fae */ /* 0x0007e8000e101d44 */
[----:B------:R3:W-:Y:S01]  /*38d0*/  @P0 LDGSTS.E.BYPASS.LTC128B.128 [R98+0x16100], [R6.64+0x180], !P3 ;  /* 0x1610018006620fae */ /* 0x0007e2000d901d44 */
[----:B--2---:R-:W-:-:S03]  /*38e0*/  FFMA.FTZ R2, R11, c[0x0][0x2d0], -R12 ;  /* 0x0000b4000b027a23 */ /* 0x004fc6000001080c */
[----:B------:R1:W-:Y:S01]  /*38f0*/  @P0 LDGSTS.E.BYPASS.LTC128B.128 [R98+0x11100], [R8.64], !P6 ;  /* 0x1110000008620fae */ /* 0x0003e2000f101d44 */
[----:B------:R2:W4:Y:S03]  /*3900*/  MUFU.EX2 R134, R2 ;  /* 0x0000000200867308 */ /* 0x0005260000000800 */
[----:B------:R1:W-:Y:S04]  /*3910*/  @P0 LDGSTS.E.BYPASS.LTC128B.128 [R98+0x13100], [R8.64+0x80], !P5 ;  /* 0x1310008008620fae */ /* 0x0003e8000e901d44 */
[----:B------:R1:W-:Y:S04]  /*3920*/  @P0 LDGSTS.E.BYPASS.LTC128B.128 [R98+0x15100], [R8.64+0x100], !P4 ;  /* 0x1510010008620fae */ /* 0x0003e8000e101d44 */
[----:B------:R1:W-:Y:S04]  /*3930*/  @P0 LDGSTS.E.BYPASS.LTC128B.128 [R98+0x17100], [R8.64+0x180], !P3 ;  /* 0x1710018008620fae */ /* 0x0003e8000d901d44 */
[----:B------:R-:W5:Y:S01]  /*3940*/  LDSM.16.MT88.4 R16, [R250+0x100] ;  /* 0x00010000fa10783b */ /* 0x000f620000004200 */
[----:B--2---:R-:W-:Y:S01]  /*3950*/  FMUL.FTZ R2, R3, c[0x0][0x2d0] ;  /* 0x0000b40003027a20 */ /* 0x004fe20000410000 */
[----:B----4-:R-:W-:-:S02]  /*3960*/  F2FP.PACK_AB R10, R134, R83 ;  /* 0x00000053860a723e */ /* 0x010fc400000000ff */
[----:B------:R-:W2:Y:S02]  /*3970*/  LDSM.16.MT88.4 R20, [R249+0x100] ;  /* 0x00010000f914783b */ /* 0x000ea40000004200 */
[----:B------:R-:W-:Y:S02]  /*3980*/  FSEL R2, R2, RZ, P1 ;  /* 0x000000ff02027208 */ /* 0x000fe40000800000 */
[----:B------:R-:W-:Y:S03]  /*3990*/  LDSM.16.MT88.4 R32, [R250+0x900] ;  /* 0x00090000fa20783b */ /* 0x000fe60000004200 */
[--C-:B------:R-:W-:Y:S01]  /*39a0*/  FFMA.FTZ R4, R14, c[0x0][0x2d0], -R2.reuse ;  /* 0x0000b4000e047a23 */ /* 0x100fe20000010802 */
[----:B------:R-:W4:Y:S01]  /*39b0*/  LDSM.16.MT88.4 R48, [R136+0x100] ;  /* 0x000100008830783b */ /* 0x000f220000004200 */
[----:B------:R-:W-:Y:S02]  /*39c0*/  FFMA.FTZ R0, R52, c[0x0][0x2d0], -R2 ;  /* 0x0000b40034007a23 */ /* 0x000fe40000010802 */
[----:B------:R3:W-:Y:S01]  /*39d0*/  MUFU.EX2 R14, R4 ;  /* 0x00000004000e7308 */ /* 0x0007e20000000800 */
[----:B------:R-:W2:Y:S04]  /*39e0*/  LDSM.16.MT88.4 R36, [R249+0x900] ;  /* 0x00090000f924783b */ /* 0x000ea80000004200 */
[----:B------:R-:W-:Y:S01]  /*39f0*/  LDSM.16.MT88.4 R68, [R250+0x2100] ;  /* 0x00210000fa44783b */ /* 0x000fe20000004200 */
[----:B-1----:R-:W-:-:S02]  /*3a00*/  F2FP.PACK_AB R8, R81, R82 ;  /* 0x000000525108723e */ /* 0x002fc400000000ff */
[----:B------:R1:W-:Y:S01]  /*3a10*/  MUFU.EX2 R125, R0 ;  /* 0x00000000007d7308 */ /* 0x0003e20000000800 */
[----:B------:R-:W-:Y:S04]  /*3a20*/  LDSM.16.MT88.4 R72, [R136+0x900] ;  /* 0x000900008848783b */ /* 0x000fe80000004200 */
[----:B------:R-:W-:Y:S01]  /*3a30*/  LDSM.16.MT88.4 R60, [R249+0x2100] ;  /* 0x00210000f93c783b */ /* 0x000fe20000004200 */
[----:B---3--:R-:W-:-:S03]  /*3a40*/  FFMA.FTZ R4, R24, c[0x0][0x2d0], -R2 ;  /* 0x0000b40018047a23 */ /* 0x008fc60000010802 */
[----:B------:R-:W-:Y:S01]  /*3a50*/  LDSM.16.MT88.4 R76, [R136+0x2100] ;  /* 0x00210000884c783b */ /* 0x000fe20000004200 */
[----:B------:R3:W3:Y:S03]  /*3a60*/  MUFU.EX2 R13, R4 ;  /* 0x00000004000d7308 */ /* 0x0006e60000000800 */
[----:B------:R-:W-:Y:S01]  /*3a70*/  LDSM.16.MT88.4 R56, [R136+0x2900] ;  /* 0x002900008838783b */ /* 0x000fe20000004200 */
[----:B-1----:R-:W-:-:S03]  /*3a80*/  FFMA.FTZ R0, R53, c[0x0][0x2d0], -R2 ;  /* 0x0000b40035007a23 */ /* 0x002fc60000010802 */
[----:B------:R-:W0:Y:S01]  /*3a90*/  LDGDEPBAR ;  /* 0x00000000000079af */ /* 0x000e220000000000 */
[----:B------:R1:W1:Y:S01]  /*3aa0*/  MUFU.EX2 R135, R0 ;  /* 0x0000000000877308 */ /* 0x0002620000000800 */
[----:B---3--:R-:W-:Y:S01]  /*3ab0*/  FFMA.FTZ R4, R25, c[0x0][0x2d0], -R2 ;  /* 0x0000b40019047a23 */ /* 0x008fe20000010802 */
[----:B------:R-:W-:-:S06]  /*3ac0*/  F2FP.PACK_AB R9, R13, R14 ;  /* 0x0000000e0d09723e */ /* 0x000fcc00000000ff */
[----:B------:R3:W-:Y:S01]  /*3ad0*/  MUFU.EX2 R80, R4 ;  /* 0x0000000400507308 */ /* 0x0007e20000000800 */
[----:B-1----:R-:W-:Y:S02]  /*3ae0*/  MOV R0, R15 ;  /* 0x0000000f00007202 */ /* 0x002fe40000000f00 */
[----:B------:R-:W-:Y:S01]  /*3af0*/  F2FP.PACK_AB R7, R135, R125 ;  /* 0x0000007d8707723e */ /* 0x000fe200000000ff */
[----:B---3--:R-:W-:-:S04]  /*3b00*/  FFMA.FTZ R4, R27, c[0x0][0x2d0], -R2 ;  /* 0x0000b4001b047a23 */ /* 0x008fc80000010802 */
[----:B------:R1:W3:Y:S02]  /*3b10*/  MUFU.EX2 R137, R4 ;  /* 0x0000000400897308 */ /* 0x0002e40000000800 */
[----:B-1----:R-:W-:Y:S01]  /*3b20*/  FFMA.FTZ R4, R26, c[0x0][0x2d0], -R12 ;  /* 0x0000b4001a047a23 */ /* 0x002fe2000001080c */
[----:B---3--:R-:W-:-:S05]  /*3b30*/  F2FP.PACK_AB R11, R137, R80 ;  /* 0x00000050890b723e */ /* 0x008fca00000000ff */
[----:B------:R1:W-:Y:S02]  /*3b40*/  MUFU.EX2 R139, R4 ;  /* 0x00000004008b7308 */ /* 0x0003e40000000800 */
[C---:B-----5:R-:W-:Y:S08]  /*3b50*/  HMMA.16816.F32 R24, R8.reuse, R16, RZ ;  /* 0x000000100818723c */ /* 0x060ff000000018ff */
[----:B--2---:R-:W-:Y:S01]  /*3b60*/  HMMA.16816.F32 R40, R8, R22, RZ ;  /* 0x000000160828723c */ /* 0x004fe200000018ff */
[----:B-1----:R-:W-:-:S04]  /*3b70*/  FFMA.FTZ R4, R28, c[0x0][0x2d0], -R12 ;  /* 0x0000b4001c047a23 */ /* 0x002fc8000001080c */
[----:B------:R1:W-:Y:S03]  /*3b80*/  MUFU.EX2 R138, R4 ;  /* 0x00000004008a7308 */ /* 0x0003e60000000800 */
[C---:B------:R-:W-:Y:S08]  /*3b90*/  HMMA.16816.F32 R44, R8.reuse, R20, RZ ;  /* 0x00000014082c723c */ /* 0x040ff000000018ff */
[----:B------:R-:W-:Y:S01]  /*3ba0*/  HMMA.16816.F32 R20, R8, R18, RZ ;  /* 0x000000120814723c */ /* 0x000fe200000018ff */
[----:B-1----:R-:W-:-:S07]  /*3bb0*/  FFMA.FTZ R4, R29, c[0x0][0x2d0], -R12 ;  /* 0x0000b4001d047a23 */ /* 0x002fce000001080c */
[C---:B----4-:R-:W-:Y:S01]  /*3bc0*/  HMMA.16816.F32 R16, R8.reuse, R48, RZ ;  /* 0x000000300810723c */ /* 0x050fe200000018ff */
[----:B------:R1:W2:Y:S07]  /*3bd0*/  MUFU.EX2 R124, R4 ;  /* 0x00000004007c7308 */ /* 0x0002ae0000000800 */
[----:B------:R-:W-:Y:S01]  /*3be0*/  HMMA.16816.F32 R64, R8, R50, RZ ;  /* 0x000000320840723c */ /* 0x000fe200000018ff */
[----:B------:R-:W-:Y:S01]  /*3bf0*/  LDSM.16.MT88.4 R48, [R252+0x900] ;  /* 0x00090000fc30783b */ /* 0x000fe20000004200 */
[----:B-1----:R-:W-:Y:S01]  /*3c00*/  FFMA.FTZ R4, R31, c[0x0][0x2d0], -R2 ;  /* 0x0000b4001f047a23 */ /* 0x002fe20000010802 */
[----:B--2---:R-:W-:-:S03]  /*3c10*/  F2FP.PACK_AB R6, R124, R138 ;  /* 0x0000008a7c06723e */ /* 0x004fc600000000ff */
[----:B------:R1:W-:Y:S02]  /*3c20*/  MUFU.EX2 R127, R4 ;  /* 0x00000004007f7308 */ /* 0x0003e40000000800 */
[----:B-1----:R-:W-:Y:S02]  /*3c30*/  FFMA.FTZ R4, R30, c[0x0][0x2d0], -R2 ;  /* 0x0000b4001e047a23 */ /* 0x002fe40000010802 */
[----:B------:R-:W1:Y:S04]  /*3c40*/  LDSM.16.MT88.4 R28, [R252+0x100] ;  /* 0x00010000fc1c783b */ /* 0x000e680000004200 */
[----:B------:R2:W3:Y:S02]  /*3c50*/  MUFU.EX2 R126, R4 ;  /* 0x00000004007e7308 */ /* 0x0004e40000000800 */
[----:B--2---:R-:W-:-:S02]  /*3c60*/  F2FP.PACK_AB R4, R139, R0 ;  /* 0x000000008b04723e */ /* 0x004fc400000000ff */
[----:B---3--:R-:W-:-:S07]  /*3c70*/  F2FP.PACK_AB R5, R126, R127 ;  /* 0x0000007f7e05723e */ /* 0x008fce00000000ff */
[C---:B------:R-:W-:Y:S08]  /*3c80*/  HMMA.16816.F32 R24, R4.reuse, R32, R24 ;  /* 0x000000200418723c */ /* 0x040ff00000001818 */
[----:B------:R-:W-:Y:S01]  /*3c90*/  HMMA.16816.F32 R148, R4, R38, R40 ;  /* 0x000000260494723c */ /* 0x000fe20000001828 */
[----:B------:R-:W2:Y:S07]  /*3ca0*/  LDSM.16.MT88.4 R40, [R250+0x2900] ;  /* 0x00290000fa28783b */ /* 0x000eae0000004200 */
[----:B-1----:R-:W-:Y:S08]  /*3cb0*/  HMMA.16816.F32 R52, R8, R28, RZ ;  /* 0x0000001c0834723c */ /* 0x002ff000000018ff */
[----:B------:R-:W-:Y:S01]  /*3cc0*/  IMAD.MOV.U32 R113, RZ, RZ, R25 ;  /* 0x000000ffff717224 */ /* 0x000fe200078e0019 */
[----:B------:R-:W-:Y:S01]  /*3cd0*/  MOV R15, R27 ;  /* 0x0000001b000f7202 */ /* 0x000fe20000000f00 */
[----:B------:R-:W-:Y:S01]  /*3ce0*/  IMAD.MOV.U32 R112, RZ, RZ, R24 ;  /* 0x000000ffff707224 */ /* 0x000fe200078e0018 */
[----:B------:R-:W-:Y:S01]  /*3cf0*/  HMMA.16816.F32 R140, R4, R36, R44 ;  /* 0x00000024048c723c */ /* 0x000fe2000000182c */
[----:B------:R-:W-:Y:S01]  /*3d00*/  IMAD.MOV.U32 R133, RZ, RZ, R26 ;  /* 0x000000ffff857224 */ /* 0x000fe200078e001a */
[----:B------:R-:W1:Y:S06]  /*3d10*/  LDSM.16.MT88.4 R44, [R249+0x2900] ;  /* 0x00290000f92c783b */ /* 0x000e6c0000004200 */
[----:B------:R-:W-:Y:S08]  /*3d20*/  HMMA.16816.F32 R24, R8, R68, RZ ;  /* 0x000000440818723c */ /* 0x000ff000000018ff */
[C---:B------:R-:W-:Y:S08]  /*3d30*/  HMMA.16816.F32 R16, R4.reuse, R72, R16 ;  /* 0x000000480410723c */ /* 0x040ff00000001810 */
[C---:B------:R-:W-:Y:S08]  /*3d40*/  HMMA.16816.F32 R156, R4.reuse, R34, R20 ;  /* 0x00000022049c723c */ /* 0x040ff00000001814 */
[----:B------:R-:W-:Y:S01]  /*3d50*/  HMMA.16816.F32 R96, R4, R48, R52 ;  /* 0x000000300460723c */ /* 0x000fe20000001834 */
[----:B------:R-:W-:Y:S07]  /*3d60*/  LDSM.16.MT88.4 R52, [R136+0x4900] ;  /* 0x004900008834783b */ /* 0x000fee0000004200 */
[----:B------:R-:W-:Y:S01]  /*3d70*/  HMMA.16816.F32 R36, R8, R30, RZ ;  /* 0x0000001e0824723c */ /* 0x000fe200000018ff */
[----:B------:R-:W-:Y:S01]  /*3d80*/  IMAD.MOV.U32 R115, RZ, RZ, R17 ;  /* 0x000000ffff737224 */ /* 0x000fe200078e0011 */
[----:B------:R-:W-:Y:S01]  /*3d90*/  MOV R110, R19 ;  /* 0x00000013006e7202 */ /* 0x000fe20000000f00 */
[----:B------:R-:W-:-:S02]  /*3da0*/  IMAD.MOV.U32 R114, RZ, RZ, R16 ;  /* 0x000000ffff727224 */ /* 0x000fc400078e0010 */
[----:B------:R-:W-:-:S03]  /*3db0*/  IMAD.MOV.U32 R111, RZ, RZ, R18 ;  /* 0x000000ffff6f7224 */ /* 0x000fc600078e0012 */
[----:B------:R-:W-:Y:S01]  /*3dc0*/  HMMA.16816.F32 R20, R8, R70, RZ ;  /* 0x000000460814723c */ /* 0x000fe200000018ff */
[----:B------:R-:W3:Y:S07]  /*3dd0*/  LDSM.16.MT88.4 R68, [R252+0x2100] ;  /* 0x00210000fc44783b */ /* 0x000eee0000004200 */
[----:B--2---:R-:W-:Y:S01]  /*3de0*/  HMMA.16816.F32 R24, R4, R40, R24 ;  /* 0x000000280418723c */ /* 0x004fe20000001818 */
[----:B------:R-:W-:Y:S01]  /*3df0*/  IMAD.MOV.U32 R48, RZ, RZ, R97 ;  /* 0x000000ffff307224 */ /* 0x000fe200078e0061 */
[----:B------:R-:W-:Y:S01]  /*3e00*/  MOV R102, R96 ;  /* 0x0000006000667202 */ /* 0x000fe20000000f00 */
[----:B------:R-:W-:-:S02]  /*3e10*/  IMAD.MOV.U32 R49, RZ, RZ, R98 ;  /* 0x000000ffff317224 */ /* 0x000fc400078e0062 */
[----:B------:R-:W-:-:S03]  /*3e20*/  IMAD.MOV.U32 R103, RZ, RZ, R99 ;  /* 0x000000ffff677224 */ /* 0x000fc600078e0063 */
[C---:B------:R-:W-:Y:S08]  /*3e30*/  HMMA.16816.F32 R28, R8.reuse, R62, RZ ;  /* 0x0000003e081c723c */ /* 0x040ff000000018ff */
[C---:B------:R-:W-:Y:S08]  /*3e40*/  HMMA.16816.F32 R32, R8.reuse, R60, RZ ;  /* 0x0000003c0820723c */ /* 0x040ff000000018ff */
[----:B------:R-:W-:Y:S01]  /*3e50*/  HMMA.16816.F32 R16, R8, R76, RZ ;  /* 0x0000004c0810723c */ /* 0x000fe200000018ff */
[----:B------:R-:W-:Y:S01]  /*3e60*/  IMAD.MOV.U32 R109, RZ, RZ, R26 ;  /* 0x000000ffff6d7224 */ /* 0x000fe200078e001a */
[----:B------:R-:W-:Y:S01]  /*3e70*/  MOV R96, R24 ;  /* 0x0000001800607202 */ /* 0x000fe20000000f00 */
[----:B------:R-:W-:-:S02]  /*3e80*/  IMAD.MOV.U32 R108, RZ, RZ, R25 ;  /* 0x000000ffff6c7224 */ /* 0x000fc400078e0019 */
[----:B------:R-:W-:Y:S02]  /*3e90*/  IMAD.MOV.U32 R97, RZ, RZ, R27 ;  /* 0x000000ffff617224 */ /* 0x000fe400078e001b */
[----:B------:R-:W-:Y:S01]  /*3ea0*/  LDSM.16.MT88.4 R24, [R252+0x2900] ;  /* 0x00290000fc18783b */ /* 0x000fe20000004200 */
[----:B------:R-:W-:Y:S08]  /*3eb0*/  HMMA.16816.F32 R60, R8, R78, RZ ;  /* 0x0000004e083c723c */ /* 0x000ff000000018ff */
[C---:B------:R-:W-:Y:S01]  /*3ec0*/  HMMA.16816.F32 R164, R4.reuse, R74, R64 ;  /* 0x0000004a04a4723c */ /* 0x040fe20000001840 */
[----:B------:R-:W2:Y:S07]  /*3ed0*/  LDSM.16.MT88.4 R64, [R249+0x4100] ;  /* 0x00410000f940783b */ /* 0x000eae0000004200 */
[C---:B-1----:R-:W-:Y:S01]  /*3ee0*/  HMMA.16816.F32 R72, R4.reuse, R46, R28 ;  /* 0x0000002e0448723c */ /* 0x042fe2000000181c */
[----:B------:R-:W1:Y:S07]  /*3ef0*/  LDSM.16.MT88.4 R28, [R250+0x4100] ;  /* 0x00410000fa1c783b */ /* 0x000e6e0000004200 */
[C---:B------:R-:W-:Y:S01]  /*3f00*/  HMMA.16816.F32 R32, R4.reuse, R44, R32 ;  /* 0x0000002c0420723c */ /* 0x040fe20000001820 */
[----:B------:R-:W4:Y:S07]  /*3f10*/  LDSM.16.MT88.4 R44, [R249+0x4900] ;  /* 0x00490000f92c783b */ /* 0x000f2e0000004200 */
[C---:B------:R-:W-:Y:S08]  /*3f20*/  HMMA.16816.F32 R188, R4.reuse, R56, R16 ;  /* 0x0000003804bc723c */ /* 0x040ff00000001810 */
[C---:B------:R-:W-:Y:S01]  /*3f30*/  HMMA.16816.F32 R180, R4.reuse, R58, R60 ;  /* 0x0000003a04b4723c */ /* 0x040fe2000000183c */
[----:B------:R-:W5:Y:S04]  /*3f40*/  LDSM.16.MT88.4 R56, [R136+0x4100] ;  /* 0x004100008838783b */ /* 0x000f680000004200 */
[----:B------:R-:W1:Y:S03]  /*3f50*/  LDSM.16.MT88.4 R60, [R252+0x4100] ;  /* 0x00410000fc3c783b */ /* 0x000e660000004200 */
[----:B------:R-:W-:Y:S01]  /*3f60*/  HMMA.16816.F32 R184, R4, R42, R20 ;  /* 0x0000002a04b8723c */ /* 0x000fe20000001814 */
[----:B------:R-:W1:Y:S01]  /*3f70*/  LDSM.16.MT88.4 R40, [R250+0x4900] ;  /* 0x00490000fa28783b */ /* 0x000e620000004200 */
[----:B------:R-:W-:Y:S01]  /*3f80*/  IMAD.MOV.U32 R101, RZ, RZ, R33 ;  /* 0x000000ffff657224 */ /* 0x000fe200078e0021 */
[----:B------:R-:W-:Y:S01]  /*3f90*/  MOV R98, R32 ;  /* 0x0000002000627202 */ /* 0x000fe20000000f00 */
[----:B------:R-:W-:-:S02]  /*3fa0*/  IMAD.MOV.U32 R100, RZ, RZ, R34 ;  /* 0x000000ffff647224 */ /* 0x000fc400078e0022 */
[----:B------:R-:W-:Y:S02]  /*3fb0*/  IMAD.MOV.U32 R99, RZ, RZ, R35 ;  /* 0x000000ffff637224 */ /* 0x000fe400078e0023 */
[C---:B---3--:R-:W-:Y:S07]  /*3fc0*/  HMMA.16816.F32 R20, R8.reuse, R68, RZ ;  /* 0x000000440814723c */ /* 0x048fee00000018ff */
[----:B------:R-:W-:Y:S01]  /*3fd0*/  IMAD.MOV.U32 R69, RZ, RZ, R49 ;  /* 0x000000ffff457224 */ /* 0x000fe200078e0031 */
[----:B------:R-:W-:Y:S01]  /*3fe0*/  HMMA.16816.F32 R16, R8, R70, RZ ;  /* 0x000000460810723c */ /* 0x000fe200000018ff */
[----:B------:R-:W-:-:S06]  /*3ff0*/  IMAD.MOV.U32 R68, RZ, RZ, R48 ;  /* 0x000000ffff447224 */ /* 0x000fcc00078e0030 */
[----:B------:R-:W-:Y:S01]  /*4000*/  IMAD.MOV.U32 R70, RZ, RZ, R115 ;  /* 0x000000ffff467224 */ /* 0x000fe200078e0073 */
[----:B------:R-:W-:Y:S01]  /*4010*/  HMMA.16816.F32 R76, R4, R50, R36 ;  /* 0x00000032044c723c */ /* 0x000fe20000001824 */
[----:B------:R-:W-:Y:S01]  /*4020*/  LDSM.16.MT88.4 R48, [R252+0x4900] ;  /* 0x00490000fc30783b */ /* 0x000fe20000004200 */
[----:B------:R-:W-:-:S06]  /*4030*/  MOV R71, R114 ;  /* 0x0000007200477202 */ /* 0x000fcc0000000f00 */
[C---:B--2---:R-:W-:Y:S08]  /*4040*/  HMMA.16816.F32 R36, R8.reuse, R64, RZ ;  /* 0x000000400824723c */ /* 0x044ff000000018ff */
[----:B------:R-:W-:Y:S01]  /*4050*/  HMMA.16816.F32 R32, R8, R66, RZ ;  /* 0x000000420820723c */ /* 0x000fe200000018ff */
[----:B------:R-:W2:Y:S07]  /*4060*/  LDSM.16.MT88.4 R64, [R249+0x6100] ;  /* 0x00610000f940783b */ /* 0x000eae0000004200 */
[----:B------:R-:W-:Y:S08]  /*4070*/  HMMA.16816.F32 R168, R4, R24, R20 ;  /* 0x0000001804a8723c */ /* 0x000ff00000001814 */
[----:B-1----:R-:W-:Y:S08]  /*4080*/  HMMA.16816.F32 R20, R8, R28, RZ ;  /* 0x0000001c0814723c */ /* 0x002ff000000018ff */
[----:B------:R-:W-:Y:S08]  /*4090*/  HMMA.16816.F32 R160, R4, R26, R16 ;  /* 0x0000001a04a0723c */ /* 0x000ff00000001810 */
[----:B------:R-:W-:Y:S08]  /*40a0*/  HMMA.16816.F32 R16, R8, R30, RZ ;  /* 0x0000001e0810723c */ /* 0x000ff000000018ff */
[----:B----4-:R-:W-:Y:S01]  /*40b0*/  HMMA.16816.F32 R152, R4, R44, R36 ;  /* 0x0000002c0498723c */ /* 0x010fe20000001824 */
[----:B------:R-:W1:Y:S07]  /*40c0*/  LDSM.16.MT88.4 R36, [R250+0x6100] ;  /* 0x00610000fa24783b */ /* 0x000e6e0000004200 */
[----:B-----5:R-:W-:Y:S07]  /*40d0*/  HMMA.16816.F32 R28, R8, R58, RZ ;  /* 0x0000003a081c723c */ /* 0x020fee00000018ff */
[----:B------:R-:W-:Y:S01]  /*40e0*/  IMAD.MOV.U32 R58, RZ, RZ, R69 ;  /* 0x000000ffff3a7224 */ /* 0x000fe200078e0045 */
[----:B------:R-:W-:Y:S01]  /*40f0*/  HMMA.16816.F32 R128, R4, R46, R32 ;  /* 0x0000002e0480723c */ /* 0x000fe20000001820 */
[----:B------:R-:W3:Y:S01]  /*4100*/  LDSM.16.MT88.4 R44, [R249+0x6900] ;  /* 0x00690000f92c783b */ /* 0x000ee20000004200 */
[----:B------:R-:W-:-:S02]  /*4110*/  IMAD.MOV.U32 R59, RZ, RZ, R103 ;  /* 0x000000ffff3b7224 */ /* 0x000fc400078e0067 */
[----:B------:R-:W-:-:S04]  /*4120*/  IMAD.MOV.U32 R69, RZ, RZ, R101 ;  /* 0x000000ffff457224 */ /* 0x000fc800078e0065 */
[C---:B------:R-:W-:Y:S07]  /*4130*/  HMMA.16816.F32 R32, R8.reuse, R56, RZ ;  /* 0x000000380820723c */ /* 0x040fee00000018ff */
[----:B------:R-:W-:Y:S01]  /*4140*/  MOV R56, R102 ;  /* 0x0000006600387202 */ /* 0x000fe20000000f00 */
[----:B------:R-:W-:Y:S01]  /*4150*/  HMMA.16816.F32 R24, R8, R60, RZ ;  /* 0x0000003c0818723c */ /* 0x000fe200000018ff */
[----:B------:R-:W-:Y:S01]  /*4160*/  IMAD.MOV.U32 R57, RZ, RZ, R68 ;  /* 0x000000ffff397224 */ /* 0x000fe200078e0044 */
[----:B------:R-:W-:-:S06]  /*4170*/  MOV R68, R98 ;  /* 0x0000006200447202 */ /* 0x000fcc0000000f00 */
[----:B------:R-:W-:Y:S07]  /*4180*/  HMMA.16816.F32 R144, R4, R40, R20 ;  /* 0x000000280490723c */ /* 0x000fee0000001814 */
[----:B------:R-:W-:Y:S01]  /*4190*/  IMAD.MOV.U32 R41, RZ, RZ, R113 ;  /* 0x000000ffff297224 */ /* 0x000fe200078e0071 */
[----:B------:R-:W-:Y:S01]  /*41a0*/  HMMA.16816.F32 R20, R8, R62, RZ ;  /* 0x0000003e0814723c */ /* 0x000fe200000018ff */
[----:B------:R-:W-:-:S07]  /*41b0*/  IMAD.MOV.U32 R40, RZ, RZ, R112 ;  /* 0x000000ffff287224 */ /* 0x000fce00078e0070 */
[C---:B------:R-:W-:Y:S01]  /*41c0*/  HMMA.16816.F32 R116, R4.reuse, R54, R28 ;  /* 0x000000360474723c */ /* 0x040fe2000000181c */
[----:B------:R-:W4:Y:S07]  /*41d0*/  LDSM.16.MT88.4 R28, [R250+0x6900] ;  /* 0x00690000fa1c783b */ /* 0x000f2e0000004200 */
[----:B------:R-:W-:Y:S07]  /*41e0*/  HMMA.16816.F32 R112, R4, R42, R16 ;  /* 0x0000002a0470723c */ /* 0x000fee0000001810 */
[----:B------:R-:W-:Y:S01]  /*41f0*/  IMAD.MOV.U32 R42, RZ, RZ, R111 ;  /* 0x000000ffff2a7224 */ /* 0x000fe200078e006f */
[----:B--2---:R-:W-:Y:S01]  /*4200*/  HMMA.16816.F32 R16, R8, R64, RZ ;  /* 0x000000400810723c */ /* 0x004fe200000018ff */
[----:B------:R-:W-:-:S07]  /*4210*/  MOV R43, R110 ;  /* 0x0000006e002b7202 */ /* 0x000fce0000000f00 */
[C---:B------:R-:W-:Y:S01]  /*4220*/  HMMA.16816.F32 R120, R4.reuse, R52, R32 ;  /* 0x000000340478723c */ /* 0x040fe20000001820 */
[----:B------:R-:W2:Y:S06]  /*4230*/  LDSM.16.MT88.4 R32, [R136+0x6100] ;  /* 0x006100008820783b */ /* 0x000eac0000004200 */
[----:B------:R-:W-:Y:S02]  /*4240*/  IMAD.MOV.U32 R52, RZ, RZ, R109 ;  /* 0x000000ffff347224 */ /* 0x000fe400078e006d */
[----:B------:R-:W-:Y:S02]  /*4250*/  IMAD.MOV.U32 R53, RZ, RZ, R108 ;  /* 0x000000ffff357224 */ /* 0x000fe400078e006c */
[----:B------:R-:W-:Y:S07]  /*4260*/  HMMA.16816.F32 R108, R4, R48, R24 ;  /* 0x00000030046c723c */ /* 0x000fee0000001818 */
[----:B------:R-:W-:Y:S01]  /*4270*/  IMAD.MOV.U32 R49, RZ, RZ, R70 ;  /* 0x000000ffff317224 */ /* 0x000fe200078e0046 */
[----:B------:R-:W-:Y:S01]  /*4280*/  MOV R48, R71 ;  /* 0x0000004700307202 */ /* 0x000fe20000000f00 */
[----:B------:R-:W-:Y:S01]  /*4290*/  IMAD.MOV.U32 R70, RZ, RZ, R100 ;  /* 0x000000ffff467224 */ /* 0x000fe200078e0064 */
[----:B------:R-:W-:Y:S01]  /*42a0*/  HMMA.16816.F32 R24, R8, R66, RZ ;  /* 0x000000420818723c */ /* 0x000fe200000018ff */
[----:B------:R-:W-:-:S07]  /*42b0*/  IMAD.MOV.U32 R71, RZ, RZ, R99 ;  /* 0x000000ffff477224 */ /* 0x000fce00078e0063 */
[----:B------:R-:W-:Y:S07]  /*42c0*/  HMMA.16816.F32 R100, R4, R50, R20 ;  /* 0x000000320464723c */ /* 0x000fee0000001814 */
[----:B------:R-:W-:Y:S01]  /*42d0*/  IMAD.MOV.U32 R50, RZ, RZ, R97 ;  /* 0x000000ffff327224 */ /* 0x000fe200078e0061 */
[----:B-1----:R-:W-:Y:S01]  /*42e0*/  HMMA.16816.F32 R20, R8, R36, RZ ;  /* 0x000000240814723c */ /* 0x002fe200000018ff */
[----:B------:R-:W-:-:S07]  /*42f0*/  IMAD.MOV.U32 R51, RZ, RZ, R96 ;  /* 0x000000ffff337224 */ /* 0x000fce00078e0060 */
[----:B---3--:R-:W-:Y:S08]  /*4300*/  HMMA.16816.F32 R96, R4, R44, R16 ;  /* 0x0000002c0460723c */ /* 0x008ff00000001810 */
[----:B------:R-:W-:Y:S08]  /*4310*/  HMMA.16816.F32 R16, R8, R38, RZ ;  /* 0x000000260810723c */ /* 0x000ff000000018ff */
[C---:B----4-:R-:W-:Y:S01]  /*4320*/  HMMA.16816.F32 R60, R4.reuse, R28, R20 ;  /* 0x0000001c043c723c */ /* 0x050fe20000001814 */
[----:B------:R-:W1:Y:S06]  /*4330*/  LDSM.16.MT88.4 R20, [R136+0x6900] ;  /* 0x006900008814783b */ /* 0x000e6c0000004200 */
[----:B------:R-:W-:Y:S01]  /*4340*/  IMAD.MOV.U32 R29, RZ, RZ, R52 ;  /* 0x000000ffff1d7224 */ /* 0x000fe200078e0034 */
[----:B------:R-:W-:Y:S01]  /*4350*/  MOV R28, R53 ;  /* 0x00000035001c7202 */ /* 0x000fe20000000f00 */
[C---:B------:R-:W-:Y:S08]  /*4360*/  HMMA.16816.F32 R64, R4.reuse, R46, R24 ;  /* 0x0000002e0440723c */ /* 0x040ff00000001818 */
[----:B------:R-:W-:Y:S07]  /*4370*/  HMMA.16816.F32 R52, R4, R30, R16 ;  /* 0x0000001e0434723c */ /* 0x000fee0000001810 */
[----:B------:R-:W-:Y:S01]  /*4380*/  IMAD.MOV.U32 R31, RZ, RZ, R0 ;  /* 0x000000ffff1f7224 */ /* 0x000fe200078e0000 */
[----:B--2---:R-:W-:Y:S01]  /*4390*/  HMMA.16816.F32 R16, R8, R32, RZ ;  /* 0x000000200810723c */ /* 0x004fe200000018ff */
[----:B------:R-:W-:-:S02]  /*43a0*/  FFMA.FTZ R0, R94, c[0x0][0x2d0], -R12 ;  /* 0x0000b4005e007a23 */ /* 0x000fc4000001080c */
[----:B------:R-:W-:Y:S02]  /*43b0*/  IMAD.MOV.U32 R94, RZ, RZ, R124 ;  /* 0x000000ffff5e7224 */ /* 0x000fe400078e007c */
[----:B------:R2:W-:Y:S01]  /*43c0*/  MUFU.EX2 R124, R0 ;  /* 0x00000000007c7308 */ /* 0x0005e20000000800 */
[----:B------:R-:W-:Y:S01]  /*43d0*/  IMAD.MOV.U32 R30, RZ, RZ, R51 ;  /* 0x000000ffff1e7224 */ /* 0x000fe200078e0033 */
[----:B------:R-:W-:Y:S01]  /*43e0*/  MOV R51, R43 ;  /* 0x0000002b00337202 */ /* 0x000fe20000000f00 */
[----:B------:R-:W-:Y:S02]  /*43f0*/  IMAD.MOV.U32 R43, RZ, RZ, R15 ;  /* 0x000000ffff2b7224 */ /* 0x000fe400078e000f */
[----:B------:R-:W-:Y:S02]  /*4400*/  FFMA.FTZ R15, R84, c[0x0][0x2d0], -R12 ;  /* 0x0000b400540f7a23 */ /* 0x000fe4000001080c */
[----:B------:R-:W-:Y:S02]  /*4410*/  IMAD.MOV.U32 R84, RZ, RZ, R30 ;  /* 0x000000ffff547224 */ /* 0x000fe400078e001e */
[----:B--2---:R-:W-:-:S02]  /*4420*/  FFMA.FTZ R0, R93, c[0x0][0x2d0], -R12 ;  /* 0x0000b4005d007a23 */ /* 0x004fc4000001080c */
[----:B------:R-:W-:-:S08]  /*4430*/  IMAD.MOV.U32 R93, RZ, RZ, R134 ;  /* 0x000000ffff5d7224 */ /* 0x000fd000078e0086 */
[----:B-1----:R-:W-:Y:S01]  /*4440*/  HMMA.16816.F32 R44, R4, R20, R16 ;  /* 0x00000014042c723c */ /* 0x002fe20000001810 */
[----:B------:R1:W-:Y:S07]  /*4450*/  MUFU.EX2 R134, R0 ;  /* 0x0000000000867308 */ /* 0x0003ee0000000800 */
[----:B------:R-:W-:Y:S01]  /*4460*/  HMMA.16816.F32 R16, R8, R34, RZ ;  /* 0x000000220810723c */ /* 0x000fe200000018ff */
[----:B-1----:R-:W-:Y:S01]  /*4470*/  FFMA.FTZ R0, R92, c[0x0][0x2d0], -R12 ;  /* 0x0000b4005c007a23 */ /* 0x002fe2000001080c */
[----:B------:R-:W-:-:S03]  /*4480*/  MOV R92, R135 ;  /* 0x00000087005c7202 */ /* 0x000fc60000000f00 */
[----:B------:R1:W-:Y:S11]  /*4490*/  MUFU.EX2 R135, R0 ;  /* 0x0000000000877308 */ /* 0x0003f60000000800 */
[----:B------:R-:W-:Y:S08]  /*44a0*/  @!UPT UIADD3 URZ, URZ, URZ, URZ ;  /* 0x0000003f3f3ff290 */ /* 0x000ff0000fffe03f */
[----:B------:R-:W-:Y:S01]  /*44b0*/  HMMA.16816.F32 R36, R4, R22, R16 ;  /* 0x000000160424723c */ /* 0x000fe20000001810 */
[----:B------:R-:W2:Y:S01]  /*44c0*/  LDSM.16.MT88.4 R16, [R252+0x6100] ;  /* 0x00610000fc10783b */ /* 0x000ea20000004200 */
[----:B-1----:R-:W-:Y:S02]  /*44d0*/  FFMA.FTZ R0, R91, c[0x0][0x2d0], -R12 ;  /* 0x0000b4005b007a23 */ /* 0x002fe4000001080c */
[----:B------:R-:W-:Y:S02]  /*44e0*/  IMAD.MOV.U32 R91, RZ, RZ, R136 ;  /* 0x000000ffff5b7224 */ /* 0x000fe400078e0088 */
[----:B------:R1:W3:Y:S02]  /*44f0*/  MUFU.EX2 R136, R0 ;  /* 0x0000000000887308 */ /* 0x0002e40000000800 */
[----:B-1----:R-:W-:Y:S02]  /*4500*/  FFMA.FTZ R0, R105, c[0x0][0x2d0], -R2 ;  /* 0x0000b40069007a23 */ /* 0x002fe40000010802 */
[----:B------:R-:W-:-:S02]  /*4510*/  IMAD.MOV.U32 R105, RZ, RZ, R31 ;  /* 0x000000ffff697224 */ /* 0x000fc400078e001f */
[----:B------:R-:W-:Y:S01]  /*4520*/  IMAD.MOV.U32 R31, RZ, RZ, R28 ;  /* 0x000000ffff1f7224 */ /* 0x000fe200078e001c */
[----:B------:R-:W-:Y:S01]  /*4530*/  MOV R28, R29 ;  /* 0x0000001d001c7202 */ /* 0x000fe20000000f00 */
[----:B------:R-:W-:Y:S02]  /*4540*/  IMAD.MOV.U32 R29, RZ, RZ, R50 ;  /* 0x000000ffff1d7224 */ /* 0x000fe400078e0032 */
[----:B------:R-:W-:Y:S02]  /*4550*/  IMAD.MOV.U32 R50, RZ, RZ, R42 ;  /* 0x000000ffff327224 */ /* 0x000fe400078e002a */
[----:B------:R-:W-:Y:S01]  /*4560*/  IMAD.MOV.U32 R42, RZ, RZ, R133 ;  /* 0x000000ffff2a7224 */ /* 0x000fe200078e0085 */
[C---:B--2---:R-:W-:Y:S08]  /*4570*/  HMMA.16816.F32 R20, R8.reuse, R16, RZ ;  /* 0x000000100814723c */ /* 0x044ff000000018ff */
[----:B------:R-:W-:Y:S01]  /*4580*/  HMMA.16816.F32 R8, R8, R18, RZ ;  /* 0x000000120808723c */ /* 0x000fe200000018ff */
[----:B------:R-:W1:Y:S11]  /*4590*/  LDSM.16.MT88.4 R16, [R252+0x6900] ;  /* 0x00690000fc10783b */ /* 0x000e760000004200 */
[----:B------:R-:W-:Y:S11]  /*45a0*/  @!UPT UIADD3 URZ, URZ, URZ, URZ ;  /* 0x0000003f3f3ff290 */ /* 0x000ff6000fffe03f */
[----:B------:R-:W-:Y:S01]  /*45b0*/  @!UPT UIADD3 URZ, URZ, URZ, URZ ;  /* 0x0000003f3f3ff290 */ /* 0x000fe2000fffe03f */
[C---:B-1----:R-:W-:Y:S01]  /*45c0*/  HMMA.16816.F32 R24, R4.reuse, R18, R8 ;  /* 0x000000120418723c */ /* 0x042fe20000001808 */
[----:B------:R-:W1:Y:S06]  /*45d0*/  LDSM.16.MT88.4 R8, [R249+0x1100] ;  /* 0x00110000f908783b */ /* 0x000e6c0000004200 */
[----:B------:R-:W-:Y:S01]  /*45e0*/  FFMA.FTZ R18, R89, c[0x0][0x2d0], -R12 ;  /* 0x0000b40059127a23 */ /* 0x000fe2000001080c */
[----:B------:R-:W-:Y:S01]  /*45f0*/  HMMA.16816.F32 R32, R4, R16, R20 ;  /* 0x000000100420723c */ /* 0x000fe20000001814 */
[----:B------:R2:W-:Y:S01]  /*4600*/  MUFU.EX2 R21, R0 ;  /* 0x0000000000157308 */ /* 0x0005e20000000800 */
[----:B------:R-:W-:Y:S01]  /*4610*/  FFMA.FTZ R19, R85, c[0x0][0x2d0], -R2 ;  /* 0x0000b40055137a23 */ /* 0x000fe20000010802 */
[----:B------:R-:W-:-:S04]  /*4620*/  MOV R85, R31 ;  /* 0x0000001f00557202 */ /* 0x000fc80000000f00 */
[----:B------:R-:W-:Y:S01]  /*4630*/  FADD.FTZ R4, R82, R81 ;  /* 0x0000005152047221 */ /* 0x000fe20000010000 */
[----:B---3--:R-:W-:Y:S01]  /*4640*/  F2FP.PACK_AB R6, R136, R135 ;  /* 0x000000878806723e */ /* 0x008fe200000000ff */
[--C-:B------:R-:W-:Y:S02]  /*4650*/  FFMA.FTZ R20, R90, c[0x0][0x2d0], -R12.reuse ;  /* 0x0000b4005a147a23 */ /* 0x100fe4000001080c */
[----:B------:R-:W-:Y:S02]  /*4660*/  FFMA.FTZ R17, R88, c[0x0][0x2d0], -R12 ;  /* 0x0000b40058117a23 */ /* 0x000fe4000001080c */
[--C-:B------:R-:W-:Y:S02]  /*4670*/  FFMA.FTZ R12, R87, c[0x0][0x2d0], -R2.reuse ;  /* 0x0000b400570c7a23 */ /* 0x100fe40000010802 */
[--C-:B------:R-:W-:Y:S01]  /*4680*/  FFMA.FTZ R16, R86, c[0x0][0x2d0], -R2.reuse ;  /* 0x0000b40056107a23 */ /* 0x100fe20000010802 */
[----:B------:R-:W-:Y:S01]  /*4690*/  MUFU.EX2 R20, R20 ;  /* 0x0000001400147308 */ /* 0x000fe20000000800 */
[----:B--2---:R-:W-:-:S02]  /*46a0*/  FFMA.FTZ R0, R106, c[0x0][0x2d0], -R2 ;  /* 0x0000b4006a007a23 */ /* 0x004fc40000010802 */
[----:B------:R-:W-:Y:S02]  /*46b0*/  IMAD.MOV.U32 R86, RZ, RZ, R28 ;  /* 0x000000ffff567224 */ /* 0x000fe400078e001c */
[----:B------:R-:W-:-:S03]  /*46c0*/  IMAD.MOV.U32 R87, RZ, RZ, R29 ;  /* 0x000000ffff577224 */ /* 0x000fc600078e001d */
[----:B------:R2:W3:Y:S02]  /*46d0*/  MUFU.EX2 R22, R0 ;  /* 0x0000000000167308 */ /* 0x0004e40000000800 */
[----:B--2---:R-:W-:Y:S01]  /*46e0*/  FFMA.FTZ R0, R107, c[0x0][0x2d0], -R2 ;  /* 0x0000b4006b007a23 */ /* 0x004fe20000010802 */
[----:B---3--:R-:W-:-:S05]  /*46f0*/  F2FP.PACK_AB R5, R22, R21 ;  /* 0x000000151605723e */ /* 0x008fca00000000ff */
[----:B------:R2:W-:Y:S02]  /*4700*/  MUFU.EX2 R23, R0 ;  /* 0x0000000000177308 */ /* 0x0005e40000000800 */
[----:B--2---:R-:W-:-:S06]  /*4710*/  FFMA.FTZ R0, R104, c[0x0][0x2d0], -R2 ;  /* 0x0000b40068007a23 */ /* 0x004fcc0000010802 */
[----:B------:R2:W3:Y:S02]  /*4720*/  MUFU.EX2 R133, R0 ;  /* 0x0000000000857308 */ /* 0x0004e40000000800 */
[----:B--2---:R-:W-:Y:S01]  /*4730*/  FADD.FTZ R0, R14, R13 ;  /* 0x0000000d0e007221 */ /* 0x004fe20000010000 */
[----:B---3--:R-:W-:Y:S01]  /*4740*/  F2FP.PACK_AB R7, R133, R23 ;  /* 0x000000178507723e */ /* 0x008fe200000000ff */
[----:B------:R-:W-:Y:S01]  /*4750*/  FADD.FTZ R14, R83, R4 ;  /* 0x00000004530e7221 */ /* 0x000fe20000010000 */
[----:B------:R-:W-:Y:S01]  /*4760*/  F2FP.PACK_AB R4, R134, R124 ;  /* 0x0000007c8604723e */ /* 0x000fe200000000ff */
[----:B------:R-:W-:Y:S02]  /*4770*/  FFMA.FTZ R13, R95, c[0x0][0x2d0], -R2 ;  /* 0x0000b4005f0d7a23 */ /* 0x000fe40000010802 */
[----:B------:R-:W-:Y:S02]  /*4780*/  FADD.FTZ R2, R80, R0 ;  /* 0x0000000050027221 */ /* 0x000fe40000010000 */
[----:B------:R-:W-:-:S02]  /*4790*/  IMAD.MOV.U32 R0, RZ, RZ, R93 ;  /* 0x000000ffff007224 */ /* 0x000fc400078e005d */
[----:B-1----:R-:W-:Y:S01]  /*47a0*/  HMMA.16816.F32 R140, R4, R8, R140 ;  /* 0x00000008048c723c */ /* 0x002fe2000000188c */
[----:B------:R-:W-:Y:S02]  /*47b0*/  FADD.FTZ R2, R137, R2 ;  /* 0x0000000289027221 */ /* 0x000fe40000010000 */
[----:B------:R-:W-:-:S05]  /*47c0*/  FADD.FTZ R0, R0, R14 ;  /* 0x0000000e00007221 */ /* 0x000fca0000010000 */
        /* <DEDUP_REMOVED lines=14> */
[C---:B-1----:R-:W-:Y:S07]  /*48b0*/  HMMA.16816.F32 R80, R4.reuse, R10, R184 ;  /* 0x0000000a0450723c */ /* 0x042fee00000018b8 */
[----:B------:R-:W-:Y:S01]  /*48c0*/  IMAD.MOV.U32 R184, RZ, RZ, R91 ;  /* 0x000000ffffb87224 */ /* 0x000fe200078e005b */
[C---:B------:R-:W-:Y:S01]  /*48d0*/  HMMA.16816.F32 R76, R4.reuse, R8, R84 ;  /* 0x00000008044c723c */ /* 0x040fe20000001854 */
[----:B------:R-:W-:Y:S01]  /*48e0*/  IMAD.MOV.U32 R186, RZ, RZ, R92 ;  /* 0x000000ffffba7224 */ /* 0x000fe200078e005c */
[----:B------:R-:W-:Y:S01]  /*48f0*/  MOV R187, R105 ;  /* 0x0000006900bb7202 */ /* 0x000fe20000000f00 */
[----:B------:R-:W-:Y:S01]  /*4900*/  IMAD.MOV.U32 R185, RZ, RZ, R94 ;  /* 0x000000ffffb97224 */ /* 0x000fe200078e005e */
[----:B------:R-:W1:Y:S04]  /*4910*/  LDSM.16.MT88.4 R8, [R184+0x3100] ;  /* 0x00310000b808783b */ /* 0x000e680000004200 */
[C---:B-1----:R-:W-:Y:S08]  /*4920*/  HMMA.16816.F32 R84, R4.reuse, R8, R188 ;  /* 0x000000080454723c */ /* 0x042ff000000018bc */
[C---:B------:R-:W-:Y:S01]  /*4930*/  HMMA.16816.F32 R88, R4.reuse, R10, R180 ;  /* 0x0000000a0458723c */ /* 0x040fe200000018b4 */
[----:B------:R-:W1:Y:S07]  /*4940*/  LDSM.16.MT88.4 R8, [R252+0x3100] ;  /* 0x00310000fc08783b */ /* 0x000e6e0000004200 */
[C---:B-1----:R-:W-:Y:S08]  /*4950*/  HMMA.16816.F32 R188, R4.reuse, R8, R168 ;  /* 0x0000000804bc723c */ /* 0x042ff000000018a8 */
[----:B------:R-:W-:Y:S11]  /*4960*/  HMMA.16816.F32 R8, R4, R10, R160 ;  /* 0x0000000a0408723c */ /* 0x000ff600000018a0 */
[----:B------:R-:W-:Y:S05]  /*4970*/  @!UPT UIADD3 URZ, URZ, URZ, URZ ;  /* 0x0000003f3f3ff290 */ /* 0x000fea000fffe03f */
[----:B------:R-:W-:Y:S01]  /*4980*/  MOV R171, R188 ;  /* 0x000000bc00ab7202 */ /* 0x000fe20000000f00 */
[----:B------:R-:W-:Y:S02]  /*4990*/  IMAD.MOV.U32 R170, RZ, RZ, R189 ;  /* 0x000000ffffaa7224 */ /* 0x000fe400078e00bd */
[----:B------:R-:W-:Y:S02]  /*49a0*/  IMAD.MOV.U32 R169, RZ, RZ, R190 ;  /* 0x000000ffffa97224 */ /* 0x000fe400078e00be */
[----:B------:R-:W-:-:S03]  /*49b0*/  IMAD.MOV.U32 R168, RZ, RZ, R191 ;  /* 0x000000ffffa87224 */ /* 0x000fc600078e00bf */
[----:B------:R-:W-:Y:S01]  /*49c0*/  MOV R183, R11 ;  /* 0x0000000b00b77202 */ /* 0x000fe20000000f00 */
[----:B------:R-:W-:Y:S02]  /*49d0*/  IMAD.MOV.U32 R182, RZ, RZ, R8 ;  /* 0x000000ffffb67224 */ /* 0x000fe400078e0008 */
[----:B------:R-:W-:Y:S02]  /*49e0*/  IMAD.MOV.U32 R181, RZ, RZ, R9 ;  /* 0x000000ffffb57224 */ /* 0x000fe400078e0009 */
[----:B------:R-:W-:Y:S02]  /*49f0*/  IMAD.MOV.U32 R180, RZ, RZ, R10 ;  /* 0x000000ffffb47224 */ /* 0x000fe400078e000a */
[----:B------:R-:W1:Y:S02]  /*4a00*/  LDSM.16.MT88.4 R8, [R249+0x5100] ;  /* 0x00510000f908783b */ /* 0x000e640000004200 */
[C---:B-1----:R-:W-:Y:S08]  /*4a10*/  HMMA.16816.F32 R188, R4.reuse, R8, R152 ;  /* 0x0000000804bc723c */ /* 0x042ff00000001898 */
[----:B------:R-:W-:Y:S01]  /*4a20*/  HMMA.16816.F32 R92, R4, R10, R128 ;  /* 0x0000000a045c723c */ /* 0x000fe20000001880 */
[----:B------:R-:W1:Y:S06]  /*4a30*/  LDSM.16.MT88.4 R8, [R250+0x5100] ;  /* 0x00510000fa08783b */ /* 0x000e6c0000004200 */
[----:B------:R-:W-:-:S02]  /*4a40*/  IMAD.MOV.U32 R131, RZ, RZ, R185 ;  /* 0x000000ffff837224 */ /* 0x000fc400078e00b9 */
[----:B------:R-:W-:Y:S02]  /*4a50*/  IMAD.MOV.U32 R130, RZ, RZ, R186 ;  /* 0x000000ffff827224 */ /* 0x000fe400078e00ba */
[----:B------:R-:W-:-:S04]  /*4a60*/  IMAD.MOV.U32 R129, RZ, RZ, R187 ;  /* 0x000000ffff817224 */ /* 0x000fc800078e00bb */
[----:B------:R-:W-:Y:S01]  /*4a70*/  FADD.FTZ R0, R129, R0 ;  /* 0x0000000081007221 */ /* 0x000fe20000010000 */
[C---:B-1----:R-:W-:Y:S07]  /*4a80*/  HMMA.16816.F32 R104, R4.reuse, R8, R144 ;  /* 0x000000080468723c */ /* 0x042fee0000001890 */
[----:B------:R-:W-:Y:S01]  /*4a90*/  MOV R147, R183 ;  /* 0x000000b700937202 */ /* 0x000fe20000000f00 */
        /* <DEDUP_REMOVED lines=15> */
[C---:B------:R-:W-:Y:S01]  /*4b90*/  HMMA.16816.F32 R116, R4.reuse, R10, R100 ;  /* 0x0000000a0474723c */ /* 0x040fe20000001864 */
[----:B------:R-:W1:Y:S07]  /*4ba0*/  LDSM.16.MT88.4 R8, [R249+0x7100] ;  /* 0x00710000f908783b */ /* 0x000e6e0000004200 */
[C---:B-1----:R-:W-:Y:S07]  /*4bb0*/  HMMA.16816.F32 R100, R4.reuse, R8, R96 ;  /* 0x000000080464723c */ /* 0x042fee0000001860 */
[----:B------:R-:W-:Y:S01]  /*4bc0*/  IMAD.MOV.U32 R96, RZ, RZ, R184 ;  /* 0x000000ffff607224 */ /* 0x000fe200078e00b8 */
[----:B------:R-:W-:Y:S01]  /*4bd0*/  HMMA.16816.F32 R108, R4, R10, R64 ;  /* 0x0000000a046c723c */ /* 0x000fe20000001840 */
[----:B------:R-:W1:Y:S01]  /*4be0*/  LDSM.16.MT88.4 R8, [R250+0x7100] ;  /* 0x00710000fa08783b */ /* 0x000e620000004200 */
[----:B------:R-:W-:Y:S01]  /*4bf0*/  IMAD.MOV.U32 R97, RZ, RZ, R182 ;  /* 0x000000ffff617224 */ /* 0x000fe200078e00b6 */
[----:B------:R-:W-:Y:S01]  /*4c00*/  MOV R99, R180 ;  /* 0x000000b400637202 */ /* 0x000fe20000000f00 */
[----:B------:R-:W-:-:S03]  /*4c10*/  IMAD.MOV.U32 R98, RZ, RZ, R181 ;  /* 0x000000ffff627224 */ /* 0x000fc600078e00b5 */
[----:B------:R-:W-:Y:S01]  /*4c20*/  IMAD.MOV.U32 R64, RZ, RZ, R97 ;  /* 0x000000ffff407224 */ /* 0x000fe200078e0061 */
[----:B------:R-:W-:Y:S01]  /*4c30*/  MOV R67, R147 ;  /* 0x0000009300437202 */ /* 0x000fe20000000f00 */
[----:B------:R-:W-:Y:S02]  /*4c40*/  IMAD.MOV.U32 R65, RZ, RZ, R98 ;  /* 0x000000ffff417224 */ /* 0x000fe400078e0062 */
[----:B------:R-:W-:Y:S02]  /*4c50*/  IMAD.MOV.U32 R66, RZ, RZ, R99 ;  /* 0x000000ffff427224 */ /* 0x000fe400078e0063 */
[----:B------:R-:W-:Y:S02]  /*4c60*/  IMAD.MOV.U32 R97, RZ, RZ, R146 ;  /* 0x000000ffff617224 */ /* 0x000fe400078e0092 */
[----:B------:R-:W-:Y:S02]  /*4c70*/  IMAD.MOV.U32 R98, RZ, RZ, R145 ;  /* 0x000000ffff627224 */ /* 0x000fe400078e0091 */
[----:B------:R-:W-:-:S02]  /*4c80*/  IMAD.MOV.U32 R99, RZ, RZ, R144 ;  /* 0x000000ffff637224 */ /* 0x000fc400078e0090 */
[----:B------:R-:W-:Y:S01]  /*4c90*/  LDSM.16.MT88.4 R144, [R249+0x1900] ;  /* 0x00190000f990783b */ /* 0x000fe20000004200 */
[C---:B-1----:R-:W-:Y:S08]  /*4ca0*/  HMMA.16816.F32 R60, R4.reuse, R8, R60 ;  /* 0x00000008043c723c */ /* 0x042ff0000000183c */
[----:B------:R-:W-:Y:S11]  /*4cb0*/  HMMA.16816.F32 R8, R4, R10, R52 ;  /* 0x0000000a0408723c */ /* 0x000ff60000001834 */
[----:B------:R-:W-:Y:S05]  /*4cc0*/  @!UPT UIADD3 URZ, URZ, URZ, URZ ;  /* 0x0000003f3f3ff290 */ /* 0x000fea000fffe03f */
[----:B------:R-:W-:Y:S01]  /*4cd0*/  IMAD.MOV.U32 R155, RZ, RZ, R60 ;  /* 0x000000ffff9b7224 */ /* 0x000fe200078e003c */
[----:B------:R-:W-:Y:S01]  /*4ce0*/  MOV R152, R63 ;  /* 0x0000003f00987202 */ /* 0x000fe20000000f00 */
[----:B------:R-:W-:Y:S01]  /*4cf0*/  IMAD.MOV.U32 R154, RZ, RZ, R61 ;  /* 0x000000ffff9a7224 */ /* 0x000fe200078e003d */
[----:B------:R-:W-:Y:S01]  /*4d00*/  MOV R61, R170 ;  /* 0x000000aa003d7202 */ /* 0x000fe20000000f00 */
[----:B------:R-:W-:Y:S02]  /*4d10*/  IMAD.MOV.U32 R153, RZ, RZ, R62 ;  /* 0x000000ffff997224 */ /* 0x000fe400078e003e */
[----:B------:R-:W-:Y:S02]  /*4d20*/  IMAD.MOV.U32 R14, RZ, RZ, R155 ;  /* 0x000000ffff0e7224 */ /* 0x000fe400078e009b */
[----:B------:R-:W-:Y:S01]  /*4d30*/  MOV R55, R8 ;  /* 0x0000000800377202 */ /* 0x000fe20000000f00 */
[----:B------:R-:W-:Y:S02]  /*4d40*/  IMAD.MOV.U32 R54, RZ, RZ, R9 ;  /* 0x000000ffff367224 */ /* 0x000fe400078e0009 */
[----:B------:R-:W-:-:S02]  /*4d50*/  IMAD.MOV.U32 R53, RZ, RZ, R10 ;  /* 0x000000ffff357224 */ /* 0x000fc400078e000a */
[----:B------:R-:W-:Y:S02]  /*4d60*/  IMAD.MOV.U32 R52, RZ, RZ, R11 ;  /* 0x000000ffff347224 */ /* 0x000fe400078e000b */
[----:B------:R-:W1:Y:S01]  /*4d70*/  LDSM.16.MT88.4 R8, [R96+0x7100] ;  /* 0x007100006008783b */ /* 0x000e620000004200 */
[----:B------:R-:W-:Y:S02]  /*4d80*/  IMAD.MOV.U32 R60, RZ, RZ, R171 ;  /* 0x000000ffff3c7224 */ /* 0x000fe400078e00ab */
[----:B------:R-:W-:Y:S02]  /*4d90*/  IMAD.MOV.U32 R62, RZ, RZ, R169 ;  /* 0x000000ffff3e7224 */ /* 0x000fe400078e00a9 */
[----:B------:R-:W-:Y:S02]  /*4da0*/  IMAD.MOV.U32 R63, RZ, RZ, R168 ;  /* 0x000000ffff3f7224 */ /* 0x000fe400078e00a8 */
[----:B------:R-:W-:Y:S01]  /*4db0*/  LDSM.16.MT88.4 R168, [R252+0x1900] ;  /* 0x00190000fca8783b */ /* 0x000fe20000004200 */
[C---:B-1----:R-:W-:Y:S08]  /*4dc0*/  HMMA.16816.F32 R184, R4.reuse, R8, R44 ;  /* 0x0000000804b8723c */ /* 0x042ff0000000182c */
[C---:B------:R-:W-:Y:S01]  /*4dd0*/  HMMA.16816.F32 R180, R4.reuse, R10, R36 ;  /* 0x0000000a04b4723c */ /* 0x040fe20000001824 */
[----:B------:R-:W1:Y:S07]  /*4de0*/  LDSM.16.MT88.4 R8, [R252+0x7100] ;  /* 0x00710000fc08783b */ /* 0x000e6e0000004200 */
[C---:B-1----:R-:W-:Y:S01]  /*4df0*/  HMMA.16816.F32 R32, R4.reuse, R8, R32 ;  /* 0x000000080420723c */ /* 0x042fe20000001820 */
[----:B------:R1:W-:Y:S07]  /*4e00*/  MUFU.EX2 R8, R13 ;  /* 0x0000000d00087308 */ /* 0x0003ee0000000800 */
[----:B------:R-:W-:Y:S01]  /*4e10*/  HMMA.16816.F32 R24, R4, R10, R24 ;  /* 0x0000000a0418723c */ /* 0x000fe20000001818 */
[----:B------:R2:W3:Y:S06]  /*4e20*/  MUFU.EX2 R7, R12 ;  /* 0x0000000c00077308 */ /* 0x0004ec0000000800 */
[----:B------:R-:W-:-:S02]  /*4e30*/  FADD.FTZ R4, R127, R2 ;  /* 0x000000027f047221 */ /* 0x000fc40000010000 */
[----:B------:R4:W-:Y:S01]  /*4e40*/  MUFU.EX2 R6, R16 ;  /* 0x0000001000067308 */ /* 0x0009e20000000800 */
[----:B-1----:R-:W-:Y:S02]  /*4e50*/  IMAD.MOV.U32 R13, RZ, RZ, R152 ;  /* 0x000000ffff0d7224 */ /* 0x002fe400078e0098 */
[----:B------:R-:W-:Y:S02]  /*4e60*/  FADD.FTZ R2, R139, R0 ;  /* 0x000000008b027221 */ /* 0x000fe40000010000 */
[----:B------:R-:W-:Y:S02]  /*4e70*/  FADD.FTZ R0, R126, R4 ;  /* 0x000000047e007221 */ /* 0x000fe40000010000 */
[----:B------:R-:W-:Y:S01]  /*4e80*/  FADD.FTZ R2, R138, R2 ;  /* 0x000000028a027221 */ /* 0x000fe20000010000 */
[----:B------:R1:W5:Y:S01]  /*4e90*/  MUFU.EX2 R11, R18 ;  /* 0x00000012000b7308 */ /* 0x0003620000000800 */
[----:B--2---:R-:W-:Y:S01]  /*4ea0*/  IMAD.MOV.U32 R12, RZ, RZ, R153 ;  /* 0x000000ffff0c7224 */ /* 0x004fe200078e0099 */
[----:B---3--:R-:W-:Y:S01]  /*4eb0*/  F2FP.PACK_AB R129, R7, R8 ;  /* 0x000000080781723e */ /* 0x008fe200000000ff */
[----:B------:R-:W-:Y:S01]  /*4ec0*/  FADD.FTZ R0, R125, R0 ;  /* 0x000000007d007221 */ /* 0x000fe20000010000 */
[----:B----4-:R-:W-:-:S04]  /*4ed0*/  MOV R16, R154 ;  /* 0x0000009a00107202 */ /* 0x010fc80000000f00 */
[----:B------:R2:W-:Y:S01]  /*4ee0*/  MUFU.EX2 R10, R17 ;  /* 0x00000011000a7308 */ /* 0x0005e20000000800 */
[----:B------:R-:W3:Y:S01]  /*4ef0*/  LDSM.16.MT88.4 R152, [R250+0x1900] ;  /* 0x00190000fa98783b */ /* 0x000ee20000004200 */
[----:B-1----:R-:W-:-:S06]  /*4f00*/  IMAD.MOV.U32 R18, RZ, RZ, R130 ;  /* 0x000000ffff127224 */ /* 0x002fcc00078e0082 */
[----:B------:R1:W4:Y:S01]  /*4f10*/  MUFU.EX2 R9, R15 ;  /* 0x0000000f00097308 */ /* 0x0003220000000800 */
[----:B------:R-:W-:-:S04]  /*4f20*/  FADD.FTZ R0, R18, R0 ;  /* 0x0000000012007221 */ /* 0x000fc80000010000 */
[----:B------:R-:W-:-:S03]  /*4f30*/  FADD.FTZ R0, R21, R0 ;  /* 0x0000000015007221 */ /* 0x000fc60000010000 */
[----:B------:R-:W4:Y:S01]  /*4f40*/  MUFU.EX2 R5, R19 ;  /* 0x0000001300057308 */ /* 0x000f220000000800 */
[----:B--2---:R-:W-:Y:S02]  /*4f50*/  IMAD.MOV.U32 R17, RZ, RZ, R131 ;  /* 0x000000ffff117224 */ /* 0x004fe400078e0083 */
[----:B------:R-:W-:Y:S02]  /*4f60*/  FADD.FTZ R0, R22, R0 ;  /* 0x0000000016007221 */ /* 0x000fe40000010000 */
[----:B------:R-:W-:Y:S01]  /*4f70*/  FADD.FTZ R2, R17, R2 ;  /* 0x0000000211027221 */ /* 0x000fe20000010000 */
[----:B-1----:R-:W-:-:S03]  /*4f80*/  MOV R15, R96 ;  /* 0x00000060000f7202 */ /* 0x002fc60000000f00 */
[----:B------:R-:W-:Y:S01]  /*4f90*/  FADD.FTZ R2, R124, R2 ;  /* 0x000000027c027221 */ /* 0x000fe20000010000 */
[----:B------:R-:W-:Y:S02]  /*4fa0*/  MOV R96, R128 ;  /* 0x0000008000607202 */ /* 0x000fe40000000f00 */
[----:B-----5:R-:W-:Y:S01]  /*4fb0*/  F2FP.PACK_AB R128, R11, R20 ;  /* 0x000000140b80723e */ /* 0x020fe200000000ff */
[----:B------:R-:W-:Y:S01]  /*4fc0*/  FADD.FTZ R2, R134, R2 ;  /* 0x0000000286027221 */ /* 0x000fe20000010000 */
[----:B----4-:R-:W-:Y:S02]  /*4fd0*/  F2FP.PACK_AB R130, R9, R10 ;  /* 0x0000000a0982723e */ /* 0x010fe400000000ff */
[----:B------:R-:W-:Y:S01]  /*4fe0*/  F2FP.PACK_AB R131, R5, R6 ;  /* 0x000000060583723e */ /* 0x000fe200000000ff */
[----:B------:R-:W-:Y:S02]  /*4ff0*/  FADD.FTZ R4, R135, R2 ;  /* 0x0000000287047221 */ /* 0x000fe40000010000 */
[----:B------:R-:W-:-:S02]  /*5000*/  FADD.FTZ R2, R23, R0 ;  /* 0x0000000017027221 */ /* 0x000fc40000010000 */
[----:B------:R-:W-:Y:S02]  /*5010*/  FADD.FTZ R0, R136, R4 ;  /* 0x0000000488007221 */ /* 0x000fe40000010000 */
[C---:B------:R-:W-:Y:S01]  /*5020*/  HMMA.16816.F32 R140, R128.reuse, R144, R140 ;  /* 0x00000090808c723c */ /* 0x040fe2000000188c */
[----:B------:R-:W-:Y:S02]  /*5030*/  FADD.FTZ R2, R133, R2 ;  /* 0x0000000285027221 */ /* 0x000fe40000010000 */
[----:B------:R-:W-:Y:S02]  /*5040*/  FADD.FTZ R20, R20, R0 ;  /* 0x0000000014147221 */ /* 0x000fe40000010000 */
[----:B------:R-:W-:Y:S02]  /*5050*/  FADD.FTZ R8, R8, R2 ;  /* 0x0000000208087221 */ /* 0x000fe40000010000 */
[----:B------:R-:W-:Y:S01]  /*5060*/  FADD.FTZ R11, R11, R20 ;  /* 0x000000140b0b7221 */ /* 0x000fe20000010000 */
[----:B---3--:R-:W-:Y:S01]  /*5070*/  HMMA.16816.F32 R148, R128, R152, R148 ;  /* 0x000000988094723c */ /* 0x008fe20000001894 */
[----:B------:R-:W-:-:S02]  /*5080*/  FADD.FTZ R7, R7, R8 ;  /* 0x0000000807077221 */ /* 0x000fc40000010000 */
[----:B------:R-:W-:Y:S02]  /*5090*/  FADD.FTZ R10, R10, R11 ;  /* 0x0000000b0a0a7221 */ /* 0x000fe40000010000 */
[----:B------:R-:W-:Y:S02]  /*50a0*/  FADD.FTZ R6, R6, R7 ;  /* 0x0000000706067221 */ /* 0x000fe40000010000 */
[----:B------:R-:W-:Y:S01]  /*50b0*/  FADD.FTZ R2, R9, R10 ;  /* 0x0000000a09027221 */ /* 0x000fe20000010000 */
[----:B------:R-:W-:Y:S01]  /*50c0*/  HMMA.16816.F32 R144, R128, R146, R28 ;  /* 0x000000928090723c */ /* 0x000fe2000000181c */
[----:B------:R-:W-:-:S05]  /*50d0*/  FADD.FTZ R0, R5, R6 ;  /* 0x0000000605007221 */ /* 0x000fca0000010000 */
[----:B------:R-:W-:Y:S01]  /*50e0*/  STL [R1+0x58], R0 ;  /* 0x0000580001007387 */ /* 0x000fe20000100800 */
[----:B------:R-:W-:Y:S01]  /*50f0*/  IMAD.MOV.U32 R28, RZ, RZ, R55 ;  /* 0x000000ffff1c7224 */ /* 0x000fe200078e0037 */
[C---:B------:R-:W-:Y:S01]  /*5100*/  HMMA.16816.F32 R152, R128.reuse, R154, R40 ;  /* 0x0000009a8098723c */ /* 0x040fe20000001828 */
[----:B------:R-:W-:Y:S01]  /*5110*/  MOV R29, R54 ;  /* 0x00000036001d7202 */ /* 0x000fe20000000f00 */
[----:B------:R-:W-:Y:S01]  /*5120*/  IMAD.MOV.U32 R30, RZ, RZ, R53 ;  /* 0x000000ffff1e7224 */ /* 0x000fe200078e0035 */
[----:B------:R-:W1:Y:S01]  /*5130*/  LDSM.16.MT88.4 R40, [R249+0x3900] ;  /* 0x00390000f928783b */ /* 0x000e620000004200 */
[----:B------:R-:W-:Y:S01]  /*5140*/  IMAD.MOV.U32 R31, RZ, RZ, R52 ;  /* 0x000000ffff1f7224 */ /* 0x000fe200078e0034 */
[----:B------:R-:W-:Y:S01]  /*5150*/  MOV R53, R65 ;  /* 0x0000004100357202 */ /* 0x000fe20000000f00 */
[----:B------:R-:W-:Y:S01]  /*5160*/  IMAD.MOV.U32 R52, RZ, RZ, R64 ;  /* 0x000000ffff347224 */ /* 0x000fe200078e0040 */
[----:B------:R-:W-:Y:S01]  /*5170*/  MOV R65, R162 ;  /* 0x000000a200417202 */ /* 0x000fe20000000f00 */
[----:B------:R-:W-:Y:S01]  /*5180*/  HMMA.16816.F32 R164, R128, R168, R164 ;  /* 0x000000a880a4723c */ /* 0x000fe200000018a4 */
[----:B------:R-:W-:Y:S01]  /*5190*/  IMAD.MOV.U32 R54, RZ, RZ, R66 ;  /* 0x000000ffff367224 */ /* 0x000fe200078e0042 */
[----:B------:R-:W-:Y:S01]  /*51a0*/  STL [R1+0x54], R2 ;  /* 0x0000540201007387 */ /* 0x000fe20000100800 */
[----:B------:R-:W-:-:S02]  /*51b0*/  IMAD.MOV.U32 R55, RZ, RZ, R67 ;  /* 0x000000ffff377224 */ /* 0x000fc400078e0043 */
[----:B------:R-:W-:Y:S02]  /*51c0*/  IMAD.MOV.U32 R64, RZ, RZ, R163 ;  /* 0x000000ffff407224 */ /* 0x000fe400078e00a3 */
[----:B------:R-:W-:Y:S01]  /*51d0*/  IMAD.MOV.U32 R66, RZ, RZ, R161 ;  /* 0x000000ffff427224 */ /* 0x000fe200078e00a1 */
[C---:B------:R-:W-:Y:S01]  /*51e0*/  HMMA.16816.F32 R168, R128.reuse, R170, R56 ;  /* 0x000000aa80a8723c */ /* 0x040fe20000001838 */
[----:B------:R-:W-:Y:S01]  /*51f0*/  IMAD.MOV.U32 R67, RZ, RZ, R160 ;  /* 0x000000ffff437224 */ /* 0x000fe200078e00a0 */
[----:B------:R-:W2:Y:S04]  /*5200*/  LDSM.16.MT88.4 R56, [R15+0x3900] ;  /* 0x003900000f38783b */ /* 0x000ea80000004200 */
[----:B------:R-:W3:Y:S02]  /*5210*/  LDSM.16.MT88.4 R160, [R15+0x1900] ;  /* 0x001900000fa0783b */ /* 0x000ee40000004200 */
[C---:B-1----:R-:W-:Y:S07]  /*5220*/  HMMA.16816.F32 R36, R128.reuse, R40, R68 ;  /* 0x000000288024723c */ /* 0x042fee0000001844 */
[----:B------:R-:W-:Y:S01]  /*5230*/  IMAD.MOV.U32 R68, RZ, RZ, R52 ;  /* 0x000000ffff447224 */ /* 0x000fe200078e0034 */
[----:B------:R-:W-:Y:S01]  /*5240*/  MOV R69, R53 ;  /* 0x0000003500457202 */ /* 0x000fe20000000f00 */
[----:B------:R-:W-:Y:S01]  /*5250*/  IMAD.MOV.U32 R70, RZ, RZ, R54 ;  /* 0x000000ffff467224 */ /* 0x000fe200078e0036 */
[C---:B------:R-:W-:Y:S01]  /*5260*/  HMMA.16816.F32 R40, R128.reuse, R42, R72 ;  /* 0x0000002a8028723c */ /* 0x040fe20000001848 */
[----:B------:R-:W-:Y:S01]  /*5270*/  IMAD.MOV.U32 R71, RZ, RZ, R55 ;  /* 0x000000ffff477224 */ /* 0x000fe200078e0037 */
[----:B------:R-:W-:Y:S06]  /*5280*/  LDSM.16.MT88.4 R72, [R249+0x5900] ;  /* 0x00590000f948783b */ /* 0x000fec0000004200 */
[C---:B--2---:R-:W-:Y:S07]  /*5290*/  HMMA.16816.F32 R52, R128.reuse, R56, R84 ;  /* 0x000000388034723c */ /* 0x044fee0000001854 */
[----:B------:R-:W-:Y:S01]  /*52a0*/  IMAD.MOV.U32 R84, RZ, RZ, R64 ;  /* 0x000000ffff547224 */ /* 0x000fe200078e0040 */
[----:B---3--:R-:W-:Y:S01]  /*52b0*/  HMMA.16816.F32 R156, R128, R160, R156 ;  /* 0x000000a0809c723c */ /* 0x008fe2000000189c */
[----:B------:R-:W-:Y:S01]  /*52c0*/  MOV R85, R65 ;  /* 0x0000004100557202 */ /* 0x000fe20000000f00 */
[----:B------:R-:W-:-:S02]  /*52d0*/  IMAD.MOV.U32 R86, RZ, RZ, R66 ;  /* 0x000000ffff567224 */ /* 0x000fc400078e0042 */
[----:B------:R-:W-:Y:S02]  /*52e0*/  IMAD.MOV.U32 R87, RZ, RZ, R67 ;  /* 0x000000ffff577224 */ /* 0x000fe400078e0043 */
[----:B------:R-:W1:Y:S02]  /*52f0*/  LDSM.16.MT88.4 R64, [R252+0x3900] ;  /* 0x00390000fc40783b */ /* 0x000e640000004200 */
[C---:B------:R-:W-:Y:S02]  /*5300*/  HMMA.16816.F32 R160, R128.reuse, R162, R48 ;  /* 0x000000a280a0723c */ /* 0x040fe40000001830 */
[----:B------:R-:W2:Y:S06]  /*5310*/  LDSM.16.MT88.4 R48, [R250+0x3900] ;  /* 0x00390000fa30783b */ /* 0x000eac0000004200 */
[C---:B------:R-:W-:Y:S01]  /*5320*/  HMMA.16816.F32 R56, R128.reuse, R58, R88 ;  /* 0x0000003a8038723c */ /* 0x040fe20000001858 */
[----:B------:R-:W3:Y:S07]  /*5330*/  LDSM.16.MT88.4 R88, [R15+0x5900] ;  /* 0x005900000f58783b */ /* 0x000eee0000004200 */
[C---:B-1----:R-:W-:Y:S08]  /*5340*/  HMMA.16816.F32 R60, R128.reuse, R64, R60 ;  /* 0x00000040803c723c */ /* 0x042ff0000000183c */
[C---:B--2---:R-:W-:Y:S08]  /*5350*/  HMMA.16816.F32 R44, R128.reuse, R48, R76 ;  /* 0x00000030802c723c */ /* 0x044ff0000000184c */
[C---:B------:R-:W-:Y:S08]  /*5360*/  HMMA.16816.F32 R64, R128.reuse, R66, R68 ;  /* 0x000000428040723c */ /* 0x040ff00000001844 */
[C---:B------:R-:W-:Y:S01]  /*5370*/  HMMA.16816.F32 R48, R128.reuse, R50, R80 ;  /* 0x000000328030723c */ /* 0x040fe20000001850 */
[----:B------:R-:W1:Y:S07]  /*5380*/  LDSM.16.MT88.4 R80, [R250+0x5900] ;  /* 0x00590000fa50783b */ /* 0x000e6e0000004200 */
[C---:B------:R-:W-:Y:S07]  /*5390*/  HMMA.16816.F32 R68, R128.reuse, R72, R188 ;  /* 0x000000488044723c */ /* 0x040fee00000018bc */
[----:B------:R-:W-:Y:S01]  /*53a0*/  IMAD.MOV.U32 R188, RZ, RZ, R14 ;  /* 0x000000ffffbc7224 */ /* 0x000fe200078e000e */
[----:B------:R-:W-:Y:S01]  /*53b0*/  HMMA.16816.F32 R72, R128, R74, R92 ;  /* 0x0000004a8048723c */ /* 0x000fe2000000185c */
[----:B------:R-:W-:Y:S01]  /*53c0*/  IMAD.MOV.U32 R190, RZ, RZ, R12 ;  /* 0x000000ffffbe7224 */ /* 0x000fe200078e000c */
[----:B------:R-:W-:Y:S01]  /*53d0*/  MOV R189, R16 ;  /* 0x0000001000bd7202 */ /* 0x000fe20000000f00 */
[----:B------:R-:W-:-:S04]  /*53e0*/  IMAD.MOV.U32 R191, RZ, RZ, R13 ;  /* 0x000000ffffbf7224 */ /* 0x000fc800078e000d */
[----:B------:R-:W-:Y:S01]  /*53f0*/  IMAD.MOV.U32 R92, RZ, RZ, R96 ;  /* 0x000000ffff5c7224 */ /* 0x000fe200078e0060 */
[----:B------:R-:W-:Y:S01]  /*5400*/  MOV R93, R97 ;  /* 0x00000061005d7202 */ /* 0x000fe20000000f00 */
[----:B------:R-:W-:Y:S01]  /*5410*/  IMAD.MOV.U32 R94, RZ, RZ, R98 ;  /* 0x000000ffff5e7224 */ /* 0x000fe200078e0062 */
[C---:B---3--:R-:W-:Y:S01]  /*5420*/  HMMA.16816.F32 R84, R128.reuse, R88, R84 ;  /* 0x000000588054723c */ /* 0x048fe20000001854 */
[----:B------:R-:W-:Y:S02]  /*5430*/  IMAD.MOV.U32 R95, RZ, RZ, R99 ;  /* 0x000000ffff5f7224 */ /* 0x000fe400078e0063 */
[----:B------:R-:W2:Y:S05]  /*5440*/  LDSM.16.MT88.4 R96, [R252+0x5900] ;  /* 0x00590000fc60783b */ /* 0x000eaa0000004200 */
[C---:B------:R-:W-:Y:S08]  /*5450*/  HMMA.16816.F32 R88, R128.reuse, R90, R92 ;  /* 0x0000005a8058723c */ /* 0x040ff0000000185c */
[C---:B-1----:R-:W-:Y:S01]  /*5460*/  HMMA.16816.F32 R76, R128.reuse, R80, R104 ;  /* 0x00000050804c723c */ /* 0x042fe20000001868 */
[----:B------:R-:W1:Y:S07]  /*5470*/  LDSM.16.MT88.4 R104, [R249+0x7900] ;  /* 0x00790000f968783b */ /* 0x000e6e0000004200 */
[C---:B------:R-:W-:Y:S01]  /*5480*/  HMMA.16816.F32 R80, R128.reuse, R82, R112 ;  /* 0x000000528050723c */ /* 0x040fe20000001870 */
[----:B------:R-:W3:Y:S07]  /*5490*/  LDSM.16.MT88.4 R112, [R250+0x7900] ;  /* 0x00790000fa70783b */ /* 0x000eee0000004200 */
[C---:B--2---:R-:W-:Y:S01]  /*54a0*/  HMMA.16816.F32 R92, R128.reuse, R96, R120 ;  /* 0x00000060805c723c */ /* 0x044fe20000001878 */
[----:B------:R-:W2:Y:S04]  /*54b0*/  LDSM.16.MT88.4 R120, [R15+0x7900] ;  /* 0x007900000f78783b */ /* 0x000ea80000004200 */
[----:B------:R-:W4:Y:S03]  /*54c0*/  LDSM.16.MT88.4 R12, [R252+0x7900] ;  /* 0x00790000fc0c783b */ /* 0x000f260000004200 */
[C---:B------:R-:W-:Y:S08]  /*54d0*/  HMMA.16816.F32 R96, R128.reuse, R98, R116 ;  /* 0x000000628060723c */ /* 0x040ff00000001874 */
[C---:B-1----:R-:W-:Y:S08]  /*54e0*/  HMMA.16816.F32 R100, R128.reuse, R104, R100 ;  /* 0x000000688064723c */ /* 0x042ff00000001864 */
[C---:B------:R-:W-:Y:S08]  /*54f0*/  HMMA.16816.F32 R104, R128.reuse, R106, R108 ;  /* 0x0000006a8068723c */ /* 0x040ff0000000186c */
[C---:B---3--:R-:W-:Y:S08]  /*5500*/  HMMA.16816.F32 R108, R128.reuse, R112, R188 ;  /* 0x00000070806c723c */ /* 0x048ff000000018bc */
[C---:B------:R-:W-:Y:S08]  /*5510*/  HMMA.16816.F32 R112, R128.reuse, R114, R28 ;  /* 0x000000728070723c */ /* 0x040ff0000000181c */
[C---:B--2---:R-:W-:Y:S08]  /*5520*/  HMMA.16816.F32 R116, R128.reuse, R120, R184 ;  /* 0x000000788074723c */ /* 0x044ff000000018b8 */
[C---:B------:R-:W-:Y:S08]  /*5530*/  HMMA.16816.F32 R120, R128.reuse, R122, R180 ;  /* 0x0000007a8078723c */ /* 0x040ff000000018b4 */
[C---:B----4-:R-:W-:Y:S08]  /*5540*/  HMMA.16816.F32 R124, R128.reuse, R12, R32 ;  /* 0x0000000c807c723c */ /* 0x050ff00000001820 */
[----:B------:R-:W-:Y:S01]  /*5550*/  HMMA.16816.F32 R128, R128, R14, R24 ;  /* 0x0000000e8080723c */ /* 0x000fe20000001818 */
[----:B------:R-:W-:Y:S07]  /*5560*/  @!P0 BRA `(.L_x_23) ;  /* 0x0000409000008947 */ /* 0x000fee0003800000 */
[----:B------:R-:W2:Y:S04]  /*5570*/  LDL R18, [R1+0x8] ;  /* 0x0000080001127983 */ /* 0x000ea80000100800 */
[----:B------:R-:W3:Y:S04]  /*5580*/  LDL.64 R16, [R1+0x90] ;  /* 0x0000900001107983 */ /* 0x000ee80000100a00 */
[----:B------:R-:W4:Y:S04]  /*5590*/  LDL.LU R19, [R1+0x50] ;  /* 0x0000500001137983 */ /* 0x000f280000300800 */
[----:B------:R-:W5:Y:S04]  /*55a0*/  LDL.64 R30, [R1+0x98] ;  /* 0x00009800011e7983 */ /* 0x000f680000100a00 */
[----:B------:R-:W3:Y:S04]  /*55b0*/  LDL R137, [R1+0x8c] ;  /* 0x00008c0001897983 */ /* 0x000ee80000100800 */
[----:B------:R-:W3:Y:S01]  /*55c0*/  LDL.64 R138, [R1+0xa0] ;  /* 0x0000a000018a7983 */ /* 0x000ee20000100a00 */
[----:B------:R-:W-:-:S02]  /*55d0*/  IMAD.MOV.U32 R134, RZ, RZ, R3 ;  /* 0x000000ffff867224 */ /* 0x000fc400078e0003 */
[----:B------:R-:W-:Y:S01]  /*55e0*/  IMAD.MOV.U32 R133, RZ, RZ, R132 ;  /* 0x000000ffff857224 */ /* 0x000fe200078e0084 */
[C---:B--2---:R-:W-:Y:S02]  /*55f0*/  IADD3 R3, R18.reuse, 0x800, RZ ;  /* 0x0000080012037810 */ /* 0x044fe40007ffe0ff */
[----:B------:R-:W-:Y:S02]  /*5600*/  IADD3 R2, R18, 0x1000, RZ ;  /* 0x0000100012027810 */ /* 0x000fe40007ffe0ff */
[----:B----4-:R-:W-:-:S05]  /*5610*/  LEA.HI.SX32 R0, R19, 0xfffffffe, 0x1a ;  /* 0xfffffffe13007811 */ /* 0x010fca00078fd2ff */
[----:B------:R1:W-:Y:S04]  /*5620*/  STL [R1+0x4c], R0 ;  /* 0x00004c0001007387 */ /* 0x0003e80000100800 */
[----:B------:R2:W-:Y:S04]  /*5630*/  STL [R1+0x44], R3 ;  /* 0x0000440301007387 */ /* 0x0005e80000100800 */
[----:B------:R4:W-:Y:S01]  /*5640*/  STL [R1+0x40], R2 ;  /* 0x0000400201007387 */ /* 0x0009e20000100800 */
[C---:B-1----:R-:W-:Y:S02]  /*5650*/  IADD3 R0, R18.reuse, 0x1800, RZ ;  /* 0x0000180012007810 */ /* 0x042fe40007ffe0ff */
[----:B--2---:R-:W-:-:S03]  /*5660*/  IADD3 R3, R18, 0x2000, RZ ;  /* 0x0000200012037810 */ /* 0x004fc60007ffe0ff */
[----:B------:R1:W-:Y:S01]  /*5670*/  STL [R1+0x3c], R0 ;  /* 0x00003c0001007387 */ /* 0x0003e20000100800 */
[----:B----4-:R-:W-:-:S03]  /*5680*/  IADD3 R2, R18, 0x2800, RZ ;  /* 0x0000280012027810 */ /* 0x010fc60007ffe0ff */
        /* <DEDUP_REMOVED lines=14> */
[----:B-----5:R-:W-:Y:S02]  /*5770*/  IADD3 R0, P2, R30, 0x40, RZ ;  /* 0x000000401e007810 */ /* 0x020fe40007f5e0ff */
[----:B-1----:R-:W-:-:S03]  /*5780*/  IADD3 R3, R18, 0x6000, RZ ;  /* 0x0000600012037810 */ /* 0x002fc60007ffe0ff */
[----:B------:R1:W-:Y:S01]  /*5790*/  STL [R1+0x88], R0 ;  /* 0x0000880001007387 */ /* 0x0003e20000100800 */
[----:B--2---:R-:W-:-:S03]  /*57a0*/  IADD3 R2, P1, R30, 0x80, RZ ;  /* 0x000000801e027810 */ /* 0x004fc60007f3e0ff */
[----:B------:R3:W-:Y:S04]  /*57b0*/  STL [R1+0x18], R3 ;  /* 0x0000180301007387 */ /* 0x0007e80000100800 */
[----:B------:R2:W-:Y:S01]  /*57c0*/  STL [R1+0x80], R2 ;  /* 0x0000800201007387 */ /* 0x0005e20000100800 */
[----:B-1----:R-:W-:Y:S01]  /*57d0*/  IADD3 R0, P0, R30, 0xc0, RZ ;  /* 0x000000c01e007810 */ /* 0x002fe20007f1e0ff */
[----:B---3--:R-:W-:-:S04]  /*57e0*/  IMAD.X R3, RZ, RZ, R137, P2 ;  /* 0x000000ffff037224 */ /* 0x008fc800010e0689 */
[----:B------:R1:W-:Y:S01]  /*57f0*/  STL [R1+0x78], R0 ;  /* 0x0000780001007387 */ /* 0x0003e20000100800 */
[----:B--2---:R-:W-:-:S03]  /*5800*/  IADD3 R2, P2, R138, 0x40, RZ ;  /* 0x000000408a027810 */ /* 0x004fc60007f5e0ff */
[----:B------:R2:W-:Y:S04]  /*5810*/  STL [R1+0x84], R3 ;  /* 0x0000840301007387 */ /* 0x0005e80000100800 */
[----:B------:R3:W-:Y:S01]  /*5820*/  STL [R1+0x70], R2 ;  /* 0x0000700201007387 */ /* 0x0007e20000100800 */
[----:B-1----:R-:W-:Y:S01]  /*5830*/  IMAD.X R0, RZ, RZ, R137, P1 ;  /* 0x000000ffff007224 */ /* 0x002fe200008e0689 */
[----:B--2---:R-:W-:-:S04]  /*5840*/  IADD3 R3, P1, R138, 0x80, RZ ;  /* 0x000000808a037810 */ /* 0x004fc80007f3e0ff */
[----:B------:R1:W-:Y:S01]  /*5850*/  STL [R1+0x7c], R0 ;  /* 0x00007c0001007387 */ /* 0x0003e20000100800 */
[----:B---3--:R-:W-:-:S03]  /*5860*/  IMAD.X R2, RZ, RZ, R137, P0 ;  /* 0x000000ffff027224 */ /* 0x008fc600000e0689 */
[----:B------:R2:W-:Y:S04]  /*5870*/  STL [R1+0x68], R3 ;  /* 0x0000680301007387 */ /* 0x0005e80000100800 */
[----:B------:R3:W-:Y:S01]  /*5880*/  STL [R1+0x74], R2 ;  /* 0x0000740201007387 */ /* 0x0007e20000100800 */
[----:B-1----:R-:W-:Y:S02]  /*5890*/  IADD3 R0, P0, R138, 0xc0, RZ ;  /* 0x000000c08a007810 */ /* 0x002fe40007f1e0ff */
[----:B--2---:R-:W-:-:S03]  /*58a0*/  IADD3 R3, R18, 0x6800, RZ ;  /* 0x0000680012037810 */ /* 0x004fc60007ffe0ff */
[----:B------:R1:W-:Y:S01]  /*58b0*/  STL [R1+0x60], R0 ;  /* 0x0000600001007387 */ /* 0x0003e20000100800 */
[----:B---3--:R-:W-:-:S03]  /*58c0*/  IADD3 R2, R18, 0x7000, RZ ;  /* 0x0000700012027810 */ /* 0x008fc60007ffe0ff */
[----:B------:R2:W-:Y:S04]  /*58d0*/  STL [R1+0x14], R3 ;  /* 0x0000140301007387 */ /* 0x0005e80000100800 */
[----:B------:R3:W-:Y:S01]  /*58e0*/  STL [R1+0x10], R2 ;  /* 0x0000100201007387 */ /* 0x0007e20000100800 */
[----:B-1----:R-:W-:Y:S01]  /*58f0*/  IADD3 R0, R18, 0x7800, RZ ;  /* 0x0000780012007810 */ /* 0x002fe20007ffe0ff */
[----:B--2---:R-:W-:-:S04]  /*5900*/  IMAD.X R3, RZ, RZ, R17, P2 ;  /* 0x000000ffff037224 */ /* 0x004fc800010e0611 */
[----:B------:R1:W-:Y:S01]  /*5910*/  STL [R1+0xc], R0 ;  /* 0x00000c0001007387 */ /* 0x0003e20000100800 */
[----:B---3--:R-:W-:-:S03]  /*5920*/  IMAD.X R2, RZ, RZ, R17, P1 ;  /* 0x000000ffff027224 */ /* 0x008fc600008e0611 */
[----:B------:R2:W-:Y:S01]  /*5930*/  STL [R1+0x6c], R3 ;  /* 0x00006c0301007387 */ /* 0x0005e20000100800 */
[----:B-1----:R-:W-:-:S05]  /*5940*/  IMAD.X R0, RZ, RZ, R17, P0 ;  /* 0x000000ffff007224 */ /* 0x002fca00000e0611 */
[----:B------:R2:W-:Y:S04]  /*5950*/  STL [R1+0x5c], R0 ;  /* 0x00005c0001007387 */ /* 0x0005e80000100800 */
[----:B------:R2:W-:Y:S02]  /*5960*/  STL [R1+0x64], R2 ;  /* 0x0000640201007387 */ /* 0x0005e40000100800 */
.L_x_24:
[----:B------:R-:W3:Y:S01]  /*5970*/  LDL.64 R12, [R1+0x98] ;  /* 0x00009800010c7983 */ /* 0x000ee20000100a00 */
[----:B------:R-:W-:Y:S01]  /*5980*/  MOV R7, c[0x0][0x208] ;  /* 0x0000820000077a02 */ /* 0x000fe20000000f00 */
[----:B------:R-:W-:Y:S04]  /*5990*/  DEPBAR.LE SB0, 0x0 ;  /* 0x000080000000791a */ /* 0x000fe80000000000 */
[----:B------:R-:W4:Y:S01]  /*59a0*/  LDL R132, [R1+0x88] ;  /* 0x0000880001847983 */ /* 0x000f220000100800 */
[----:B------:R-:W-:Y:S04]  /*59b0*/  MOV R14, c[0x0][0x20c] ;  /* 0x00008300000e7a02 */ /* 0x000fe80000000f00 */
[----:B--2---:R-:W2:Y:S05]  /*59c0*/  LDL R28, [R1+0x8c] ;  /* 0x00008c00011c7983 */ /* 0x004eaa0000100800 */
        /* <DEDUP_REMOVED lines=21> */
[----:B---3--:R-:W-:Y:S01]  /*5b20*/  IADD3 R3, P0, R2, R12, RZ ;  /* 0x0000000c02037210 */ /* 0x008fe20007f1e0ff */
[----:B------:R-:W-:Y:S03]  /*5b30*/  LDSM.16.M88.4 R136, [R136] ;  /* 0x000000008888783b */ /* 0x000fe60000000200 */
        /* <DEDUP_REMOVED lines=940> */
.L_x_23:
[----:B------:R-:W3:Y:S04]  /*9600*/  LDL.LU R5, [R1+0x54] ;  /* 0x0000540001057983 */ /* 0x000ee80000300800 */
[----:B--2---:R-:W2:Y:S01]  /*9610*/  LDL.LU R2, [R1+0x58] ;  /* 0x0000580001027983 */ /* 0x004ea20000300800 */
[----:B------:R-:W-:-:S03]  /*9620*/  PLOP3.LUT P2, PT, PT, PT, PT, 0x8, 0x0 ;  /* 0x000000000000781c */ /* 0x000fc60003f4e170 */
[----:B---3--:R-:W1:Y:S04]  /*9630*/  SHFL.BFLY PT, R0, R5, 0x2, 0x1f ;  /* 0x0c401f0005007f89 */ /* 0x008e6800000e0000 */
[----:B--2---:R-:W2:Y:S01]  /*9640*/  SHFL.BFLY PT, R4, R2, 0x2, 0x1f ;  /* 0x0c401f0002047f89 */ /* 0x004ea200000e0000 */
[----:B-1----:R-:W-:Y:S02]  /*9650*/  FADD.FTZ R0, R0, R5 ;  /* 0x0000000500007221 */ /* 0x002fe40000010000 */
[----:B--2---:R-:W-:-:S03]  /*9660*/  FADD.FTZ R4, R4, R2 ;  /* 0x0000000204047221 */ /* 0x004fc60000010000 */
[----:B------:R-:W1:Y:S01]  /*9670*/  SHFL.BFLY PT, R6, R0, 0x1, 0x1f ;  /* 0x0c201f0000067f89 */ /* 0x000e6200000e0000 */
[----:B------:R-:W-:-:S03]  /*9680*/  MOV R2, RZ ;  /* 0x000000ff00027202 */ /* 0x000fc60000000f00 */
[----:B------:R-:W2:Y:S01]  /*9690*/  SHFL.BFLY PT, R5, R4, 0x1, 0x1f ;  /* 0x0c201f0004057f89 */ /* 0x000ea200000e0000 */
[----:B-1----:R-:W-:Y:S01]  /*96a0*/  FADD.FTZ R6, R0, R6 ;  /* 0x0000000600067221 */ /* 0x002fe20000010000 */
[----:B------:R-:W-:Y:S01]  /*96b0*/  MOV R0, RZ ;  /* 0x000000ff00007202 */ /* 0x000fe20000000f00 */
[----:B--2---:R-:W-:-:S03]  /*96c0*/  FADD.FTZ R4, R5, R4 ;  /* 0x0000000405047221 */ /* 0x004fc60000010000 */
[----:B------:R-:W-:Y:S02]  /*96d0*/  FSETP.NE.FTZ.AND P1, PT, R6, RZ, PT ;  /* 0x000000ff0600720b */ /* 0x000fe40003f35000 */
[----:B------:R-:W-:-:S11]  /*96e0*/  FSETP.NE.FTZ.AND P0, PT, R4, RZ, PT ;  /* 0x000000ff0400720b */ /* 0x000fd60003f15000 */
[----:B------:R-:W1:Y:S08]  /*96f0*/  @P1 MUFU.RCP R2, R6 ;  /* 0x0000000600021308 */ /* 0x000e700000001000 */
[----:B------:R-:W2:Y:S08]  /*9700*/  @P1 MUFU.LG2 R6, R6 ;  /* 0x0000000600061308 */ /* 0x000eb00000000c00 */
[----:B------:R-:W3:Y:S01]  /*9710*/  @P0 MUFU.LG2 R7, R4 ;  /* 0x0000000400070308 */ /* 0x000ee20000000c00 */
[----:B-1----:R-:W-:-:S02]  /*9720*/  FMUL.FTZ R16, R2, R36 ;  /* 0x0000002402107220 */ /* 0x002fc40000410000 */
[C---:B------:R-:W-:Y:S02]  /*9730*/  FMUL.FTZ R18, R2.reuse, R40 ;  /* 0x0000002802127220 */ /* 0x040fe40000410000 */
[C---:B------:R-:W-:Y:S02]  /*9740*/  FMUL.FTZ R140, R2.reuse, R140 ;  /* 0x0000008c028c7220 */ /* 0x040fe40000410000 */
[C---:B------:R-:W-:Y:S01]  /*9750*/  FMUL.FTZ R8, R2.reuse, R141 ;  /* 0x0000008d02087220 */ /* 0x040fe20000410000 */
[----:B------:R1:W4:Y:S01]  /*9760*/  @P0 MUFU.RCP R0, R4 ;  /* 0x0000000400000308 */ /* 0x0003220000001000 */
[C---:B------:R-:W-:Y:S02]  /*9770*/  FMUL.FTZ R144, R2.reuse, R144 ;  /* 0x0000009002907220 */ /* 0x040fe40000410000 */
[C---:B------:R-:W-:Y:S02]  /*9780*/  FMUL.FTZ R145, R2.reuse, R145 ;  /* 0x0000009102917220 */ /* 0x040fe40000410000 */
[----:B------:R-:W-:-:S02]  /*9790*/  FMUL.FTZ R148, R2, R148 ;  /* 0x0000009402947220 */ /* 0x000fc40000410000 */
[C---:B------:R-:W-:Y:S02]  /*97a0*/  FMUL.FTZ R149, R2.reuse, R149 ;  /* 0x0000009502957220 */ /* 0x040fe40000410000 */
[C---:B------:R-:W-:Y:S02]  /*97b0*/  FMUL.FTZ R152, R2.reuse, R152 ;  /* 0x0000009802987220 */ /* 0x040fe40000410000 */
[C---:B------:R-:W-:Y:S02]  /*97c0*/  FMUL.FTZ R153, R2.reuse, R153 ;  /* 0x0000009902997220 */ /* 0x040fe40000410000 */
[C---:B------:R-:W-:Y:S02]  /*97d0*/  FMUL.FTZ R156, R2.reuse, R156 ;  /* 0x0000009c029c7220 */ /* 0x040fe40000410000 */
[C---:B------:R-:W-:Y:S01]  /*97e0*/  FMUL.FTZ R157, R2.reuse, R157 ;  /* 0x0000009d029d7220 */ /* 0x040fe20000410000 */
[----:B-1----:R-:W-:Y:S01]  /*97f0*/  @P1 MOV R4, 0x3f317218 ;  /* 0x3f31721800041802 */ /* 0x002fe20000000f00 */
        /* <DEDUP_REMOVED lines=14> */
[C---:B------:R-:W-:Y:S01]  /*98e0*/  FMUL.FTZ R26, R2.reuse, R56 ;  /* 0x00000038021a7220 */ /* 0x040fe20000410000 */
[----:B------:R-:W-:Y:S01]  /*98f0*/  MOV R56, 0xff800000 ;  /* 0xff80000000387802 */ /* 0x000fe20000000f00 */
[C---:B------:R-:W-:Y:S01]  /*9900*/  FMUL.FTZ R36, R2.reuse, R57 ;  /* 0x0000003902247220 */ /* 0x040fe20000410000 */
[----:B------:R-:W-:Y:S01]  /*9910*/  MOV R57, 0xff800000 ;  /* 0xff80000000397802 */ /* 0x000fe20000000f00 */
        /* <DEDUP_REMOVED lines=36> */
[----:B------:R-:W-:Y:S01]  /*9b60*/  @P0 MOV R2, 0x3f317218 ;  /* 0x3f31721800020802 */ /* 0x000fe20000000f00 */
[----:B------:R-:W-:Y:S02]  /*9b70*/  @P1 FMUL.FTZ R5, R4, c[0x0][0x2d0] ;  /* 0x0000b40004051a20 */ /* 0x000fe40000410000 */
[----:B--2---:R-:W-:Y:S02]  /*9b80*/  @P1 FMUL.FTZ R6, R6, 0.69314718246459960938 ;  /* 0x3f31721806061820 */ /* 0x004fe40000410000 */
[----:B---3--:R-:W-:-:S02]  /*9b90*/  @P0 FMUL.FTZ R4, R7, 0.69314718246459960938 ;  /* 0x3f31721807040820 */ /* 0x008fc40000410000 */
[----:B------:R-:W-:Y:S02]  /*9ba0*/  @P0 FMUL.FTZ R2, R2, c[0x0][0x2d0] ;  /* 0x0000b40002020a20 */ /* 0x000fe40000410000 */
[C---:B----4-:R-:W-:Y:S02]  /*9bb0*/  FMUL.FTZ R142, R0.reuse, R142 ;  /* 0x0000008e008e7220 */ /* 0x050fe40000410000 */
        /* <DEDUP_REMOVED lines=62> */
[----:B------:R-:W-:Y:S02]  /*9fa0*/  FMUL.FTZ R131, R0, R131 ;  /* 0x0000008300837220 */ /* 0x000fe40000410000 */
[----:B------:R-:W-:-:S02]  /*9fb0*/  @P1 FFMA.FTZ R56, R5, R132, R6 ;  /* 0x0000008405381223 */ /* 0x000fc40000010006 */
[----:B------:R-:W-:Y:S02]  /*9fc0*/  @P0 FFMA.FTZ R57, R2, R3, R4 ;  /* 0x0000000302390223 */ /* 0x000fe40000010004 */
.L_x_22:
[----:B-1----:R-:W-:Y:S05]  /*9fd0*/  @P2 BRA `(.L_x_25) ;  /* 0x00001ab000002947 */ /* 0x002fea0003800000 */
[----:B------:R-:W2:Y:S01]  /*9fe0*/  LDL R65, [R1+0xa8] ;  /* 0x0000a80001417983 */ /* 0x000ea20000100800 */
[----:B------:R-:W-:Y:S02]  /*9ff0*/  F2FP.PACK_AB R50, R51, R50 ;  /* 0x000000323332723e */ /* 0x000fe400000000ff */
[----:B------:R-:W-:Y:S01]  /*a000*/  F2FP.PACK_AB R46, R47, R46 ;  /* 0x0000002e2f2e723e */ /* 0x000fe200000000ff */
[----:B------:R-:W1:Y:S01]  /*a010*/  S2R R61, SR_TID.X ;  /* 0x00000000003d7919 */ /* 0x000e620000002100 */
[----:B------:R-:W-:Y:S02]  /*a020*/  F2FP.PACK_AB R36, R36, R26 ;  /* 0x0000001a2424723e */ /* 0x000fe400000000ff */
[----:B------:R-:W-:Y:S02]  /*a030*/  F2FP.PACK_AB R42, R43, R42 ;  /* 0x0000002a2b2a723e */ /* 0x000fe400000000ff */
[----:B------:R-:W-:Y:S02]  /*a040*/  F2FP.PACK_AB R8, R8, R140 ;  /* 0x0000008c0808723e */ /* 0x000fe400000000ff */
[----:B------:R-:W-:-:S02]  /*a050*/  F2FP.PACK_AB R5, R143, R142 ;  /* 0x0000008e8f05723e */ /* 0x000fc400000000ff */
[----:B------:R-:W-:Y:S02]  /*a060*/  F2FP.PACK_AB R6, R145, R144 ;  /* 0x000000909106723e */ /* 0x000fe400000000ff */
[----:B------:R-:W-:Y:S02]  /*a070*/  F2FP.PACK_AB R146, R147, R146 ;  /* 0x000000929392723e */ /* 0x000fe400000000ff */
[----:B------:R-:W-:Y:S02]  /*a080*/  F2FP.PACK_AB R53, R149, R148 ;  /* 0x000000949535723e */ /* 0x000fe400000000ff */
[----:B------:R-:W-:Y:S02]  /*a090*/  F2FP.PACK_AB R150, R151, R150 ;  /* 0x000000969796723e */ /* 0x000fe400000000ff */
[----:B------:R-:W-:Y:S02]  /*a0a0*/  F2FP.PACK_AB R7, R153, R152 ;  /* 0x000000989907723e */ /* 0x000fe400000000ff */
[----:B------:R-:W-:-:S02]  /*a0b0*/  F2FP.PACK_AB R154, R155, R154 ;  /* 0x0000009a9b9a723e */ /* 0x000fc400000000ff */
[----:B------:R-:W-:Y:S02]  /*a0c0*/  F2FP.PACK_AB R52, R157, R156 ;  /* 0x0000009c9d34723e */ /* 0x000fe400000000ff */
[----:B------:R-:W-:Y:S02]  /*a0d0*/  F2FP.PACK_AB R158, R159, R158 ;  /* 0x0000009e9f9e723e */ /* 0x000fe400000000ff */
[----:B-1----:R-:W-:Y:S02]  /*a0e0*/  SHF.R.S32.HI R51, RZ, 0x1f, R61 ;  /* 0x0000001fff337819 */ /* 0x002fe4000001143d */
[----:B------:R-:W-:Y:S02]  /*a0f0*/  F2FP.PACK_AB R49, R161, R160 ;  /* 0x000000a0a131723e */ /* 0x000fe400000000ff */
[CC--:B------:R-:W-:Y:S02]  /*a100*/  LEA.HI R2, R51.reuse, R61.reuse, RZ, 0x2 ;  /* 0x0000003d33027211 */ /* 0x0c0fe400078f10ff */
[----:B------:R-:W-:-:S02]  /*a110*/  LEA.HI R47, R51, R61, RZ, 0x5 ;  /* 0x0000003d332f7211 */ /* 0x000fc400078f28ff */
[--C-:B------:R-:W-:Y:S02]  /*a120*/  SHF.R.S32.HI R4, RZ, 0x2, R2.reuse ;  /* 0x00000002ff047819 */ /* 0x100fe40000011402 */
[----:B------:R-:W-:Y:S02]  /*a130*/  SHF.R.S32.HI R0, RZ, 0x1f, R2 ;  /* 0x0000001fff007819 */ /* 0x000fe40000011402 */
[----:B------:R-:W-:Y:S02]  /*a140*/  SHF.R.S32.HI R43, RZ, 0x5, R47 ;  /* 0x00000005ff2b7819 */ /* 0x000fe4000001142f */
[----:B------:R-:W-:Y:S02]  /*a150*/  LEA.HI R0, R0, R4, RZ, 0x3 ;  /* 0x0000000400007211 */ /* 0x000fe400078f18ff */
[----:B------:R-:W-:Y:S02]  /*a160*/  F2FP.PACK_AB R162, R163, R162 ;  /* 0x000000a2a3a2723e */ /* 0x000fe400000000ff */
[----:B------:R-:W-:-:S02]  /*a170*/  LOP3.LUT R0, R0, 0xfffffff8, RZ, 0xc0, !PT ;  /* 0xfffffff800007812 */ /* 0x000fc400078ec0ff */
[----:B------:R-:W-:Y:S02]  /*a180*/  F2FP.PACK_AB R48, R165, R164 ;  /* 0x000000a4a530723e */ /* 0x000fe400000000ff */
[----:B------:R-:W-:Y:S01]  /*a190*/  F2FP.PACK_AB R166, R167, R166 ;  /* 0x000000a6a7a6723e */ /* 0x000fe200000000ff */
[----:B------:R-:W-:Y:S01]  /*a1a0*/  IMAD.IADD R4, R4, 0x1, -R0 ;  /* 0x0000000104047824 */ /* 0x000fe200078e0a00 */
[----:B------:R-:W-:Y:S02]  /*a1b0*/  LOP3.LUT R0, R2, 0xfffffffc, RZ, 0xc0, !PT ;  /* 0xfffffffc02007812 */ /* 0x000fe400078ec0ff */
[----:B------:R-:W-:Y:S01]  /*a1c0*/  F2FP.PACK_AB R45, R169, R168 ;  /* 0x000000a8a92d723e */ /* 0x000fe200000000ff */
[C---:B------:R-:W-:Y:S01]  /*a1d0*/  IMAD.SHL.U32 R2, R4.reuse, 0x40, RZ ;  /* 0x0000004004027824 */ /* 0x040fe200078e00ff */
[----:B------:R-:W-:Y:S01]  /*a1e0*/  LOP3.LUT R3, R4, 0x1, RZ, 0xc0, !PT ;  /* 0x0000000104037812 */ /* 0x000fe200078ec0ff */
[----:B------:R-:W-:Y:S01]  /*a1f0*/  IMAD.IADD R26, R61, 0x1, -R0 ;  /* 0x000000013d1a7824 */ /* 0x000fe200078e0a00 */
[----:B------:R-:W-:-:S02]  /*a200*/  F2FP.PACK_AB R170, R171, R170 ;  /* 0x000000aaabaa723e */ /* 0x000fc400000000ff */
[----:B------:R-:W-:Y:S01]  /*a210*/  LOP3.LUT R0, R2, 0x1c0, RZ, 0xc0, !PT ;  /* 0x000001c002007812 */ /* 0x000fe200078ec0ff */
[----:B------:R-:W-:Y:S01]  /*a220*/  IMAD R2, R43, 0x200, R26 ;  /* 0x000002002b027824 */ /* 0x000fe200078e021a */
[----:B------:R-:W-:Y:S02]  /*a230*/  ISETP.NE.U32.AND P0, PT, R3, 0x1, PT ;  /* 0x000000010300780c */ /* 0x000fe40003f05070 */
[----:B------:R-:W-:Y:S02]  /*a240*/  LEA.HI R0, R0, R0, RZ, 0x1d ;  /* 0x0000000000007211 */ /* 0x000fe400078fe8ff */
[----:B------:R-:W-:Y:S01]  /*a250*/  R2P PR, R4, 0x6 ;  /* 0x0000000604007804 */ /* 0x000fe20000000000 */
[----:B------:R-:W-:Y:S01]  /*a260*/  IMAD.MOV.U32 R4, RZ, RZ, 0x20 ;  /* 0x00000020ff047424 */ /* 0x000fe200078e00ff */
[----:B------:R-:W-:Y:S01]  /*a270*/  F2FP.PACK_AB R44, R37, R16 ;  /* 0x00000010252c723e */ /* 0x000fe200000000ff */
[----:B------:R-:W-:Y:S01]  /*a280*/  IMAD.U32 R0, R2, 0x2, R0 ;  /* 0x0000000202007824 */ /* 0x000fe200078e0000 */
[----:B------:R-:W-:-:S02]  /*a290*/  F2FP.PACK_AB R41, R39, R38 ;  /* 0x000000262729723e */ /* 0x000fc400000000ff */
[----:B------:R-:W-:Y:S01]  /*a2a0*/  SEL R4, R4, 0xffffffe0, !P1 ;  /* 0xffffffe004047807 */ /* 0x000fe20004800000 */
[----:B------:R-:W-:Y:S01]  /*a2b0*/  IMAD.SHL.U32 R0, R0, 0x2, RZ ;  /* 0x0000000200007824 */ /* 0x000fe200078e00ff */
[----:B------:R-:W-:Y:S01]  /*a2c0*/  BAR.SYNC.DEFER_BLOCKING 0x1, 0x100 ;  /* 0x0044000000007b1d */ /* 0x000fe20000010000 */
[----:B------:R-:W-:Y:S02]  /*a2d0*/  F2FP.PACK_AB R40, R40, R18 ;  /* 0x000000122828723e */ /* 0x000fe400000000ff */
[----:B------:R-:W-:Y:S02]  /*a2e0*/  F2FP.PACK_AB R39, R9, R20 ;  /* 0x000000140927723e */ /* 0x000fe400000000ff */
[C---:B------:R-:W-:Y:S02]  /*a2f0*/  IADD3 R3, R0.reuse, 0x80, RZ ;  /* 0x0000008000037810 */ /* 0x040fe40007ffe0ff */
[C---:B------:R-:W-:Y:S02]  /*a300*/  IADD3 R2, R0.reuse, 0x70, RZ ;  /* 0x0000007000027810 */ /* 0x040fe40007ffe0ff */
[----:B------:R-:W-:Y:S01]  /*a310*/  @P0 IADD3 R2, R3, 0x10, RZ ;  /* 0x0000001003020810 */ /* 0x000fe20007ffe0ff */
[----:B------:R-:W-:Y:S01]  /*a320*/  IMAD.IADD R3, R0, 0x1, R4 ;  /* 0x0000000100037824 */ /* 0x000fe200078e0204 */
[----:B------:R-:W-:-:S02]  /*a330*/  F2FP.PACK_AB R38, R12, R22 ;  /* 0x000000160c26723e */ /* 0x000fc400000000ff */
[----:B------:R-:W-:Y:S02]  /*a340*/  F2FP.PACK_AB R37, R14, R24 ;  /* 0x000000180e25723e */ /* 0x000fe400000000ff */
[----:B------:R-:W-:Y:S02]  /*a350*/  F2FP.PACK_AB R54, R55, R54 ;  /* 0x000000363736723e */ /* 0x000fe400000000ff */
[----:B------:R-:W-:Y:S02]  /*a360*/  F2FP.PACK_AB R58, R59, R58 ;  /* 0x0000003a3b3a723e */ /* 0x000fe400000000ff */
[----:B------:R-:W-:Y:S02]  /*a370*/  F2FP.PACK_AB R35, R35, R60 ;  /* 0x0000003c2323723e */ /* 0x000fe400000000ff */
[----:B------:R-:W-:Y:S02]  /*a380*/  F2FP.PACK_AB R62, R63, R62 ;  /* 0x0000003e3f3e723e */ /* 0x000fe400000000ff */
[----:B------:R-:W-:Y:S01]  /*a390*/  F2FP.PACK_AB R34, R34, R64 ;  /* 0x000000402222723e */ /* 0x000fe200000000ff */
[----:B------:R1:W-:Y:S01]  /*a3a0*/  STS [R0+0x80], R8 ;  /* 0x0000800800007388 */ /* 0x0003e20000000800 */
[----:B------:R-:W-:-:S02]  /*a3b0*/  F2FP.PACK_AB R66, R67, R66 ;  /* 0x000000424342723e */ /* 0x000fc400000000ff */
[----:B------:R-:W-:Y:S01]  /*a3c0*/  F2FP.PACK_AB R33, R33, R68 ;  /* 0x000000442121723e */ /* 0x000fe200000000ff */
[----:B------:R-:W-:Y:S01]  /*a3d0*/  STS [R0+0x480], R5 ;  /* 0x0004800500007388 */ /* 0x000fe20000000800 */
[----:B------:R-:W-:Y:S02]  /*a3e0*/  F2FP.PACK_AB R70, R71, R70 ;  /* 0x000000464746723e */ /* 0x000fe400000000ff */
[----:B------:R-:W-:Y:S01]  /*a3f0*/  F2FP.PACK_AB R32, R32, R72 ;  /* 0x000000482020723e */ /* 0x000fe200000000ff */
[----:B------:R3:W-:Y:S01]  /*a400*/  STS [R2], R6 ;  /* 0x0000000602007388 */ /* 0x0007e20000000800 */
[----:B------:R-:W-:Y:S02]  /*a410*/  F2FP.PACK_AB R74, R75, R74 ;  /* 0x0000004a4b4a723e */ /* 0x000fe400000000ff */
        /* <DEDUP_REMOVED lines=10> */
[----:B-1----:R-:W-:Y:S01]  /*a4c0*/  IMAD.MOV.U32 R8, RZ, RZ, 0x40 ;  /* 0x00000040ff087424 */ /* 0x002fe200078e00ff */
[----:B------:R-:W-:-:S02]  /*a4d0*/  F2FP.PACK_AB R90, R91, R90 ;  /* 0x0000005a5b5a723e */ /* 0x000fc400000000ff */
[----:B------:R-:W-:Y:S02]  /*a4e0*/  F2FP.PACK_AB R27, R27, R92 ;  /* 0x0000005c1b1b723e */ /* 0x000fe400000000ff */
[----:B------:R-:W-:Y:S02]  /*a4f0*/  F2FP.PACK_AB R94, R95, R94 ;  /* 0x0000005e5f5e723e */ /* 0x000fe400000000ff */
[----:B------:R-:W-:Y:S02]  /*a500*/  F2FP.PACK_AB R25, R97, R96 ;  /* 0x000000606119723e */ /* 0x000fe400000000ff */
[----:B---3--:R-:W-:Y:S01]  /*a510*/  SEL R6, R8, 0xffffffc0, !P2 ;  /* 0xffffffc008067807 */ /* 0x008fe20005000000 */
[----:B------:R-:W-:Y:S01]  /*a520*/  IMAD.IADD R8, R4, 0x1, R2 ;  /* 0x0000000104087824 */ /* 0x000fe200078e0202 */
[----:B------:R-:W-:Y:S02]  /*a530*/  F2FP.PACK_AB R99, R99, R98 ;  /* 0x000000626363723e */ /* 0x000fe400000000ff */
[----:B------:R-:W-:Y:S01]  /*a540*/  F2FP.PACK_AB R24, R101, R100 ;  /* 0x000000646518723e */ /* 0x000fe200000000ff */
[----:B------:R-:W-:Y:S01]  /*a550*/  IMAD.IADD R5, R0, 0x1, R6 ;  /* 0x0000000100057824 */ /* 0x000fe200078e0206 */
[----:B------:R1:W-:Y:S01]  /*a560*/  STS [R8], R7 ;  /* 0x0000000708007388 */ /* 0x0003e20000000800 */
[----:B------:R-:W-:Y:S01]  /*a570*/  IMAD.IADD R4, R6, 0x1, R3 ;  /* 0x0000000106047824 */ /* 0x000fe200078e0203 */
[----:B------:R-:W-:-:S02]  /*a580*/  F2FP.PACK_AB R23, R23, R102 ;  /* 0x000000661717723e */ /* 0x000fc400000000ff */
[----:B------:R-:W-:Y:S01]  /*a590*/  STS [R8+0x400], R154 ;  /* 0x0004009a08007388 */ /* 0x000fe20000000800 */
[----:B------:R-:W-:Y:S02]  /*a5a0*/  F2FP.PACK_AB R22, R105, R104 ;  /* 0x000000686916723e */ /* 0x000fe400000000ff */
[----:B------:R-:W-:Y:S01]  /*a5b0*/  F2FP.PACK_AB R21, R21, R106 ;  /* 0x0000006a1515723e */ /* 0x000fe200000000ff */
[----:B------:R-:W-:Y:S01]  /*a5c0*/  STS [R5+0x80], R52 ;  /* 0x0000803405007388 */ /* 0x000fe20000000800 */
[----:B------:R-:W-:Y:S02]  /*a5d0*/  F2FP.PACK_AB R20, R109, R108 ;  /* 0x0000006c6d14723e */ /* 0x000fe400000000ff */
[----:B------:R-:W-:Y:S01]  /*a5e0*/  F2FP.PACK_AB R19, R19, R110 ;  /* 0x0000006e1313723e */ /* 0x000fe200000000ff */
[----:B------:R-:W-:Y:S01]  /*a5f0*/  STS [R5+0x480], R158 ;  /* 0x0004809e05007388 */ /* 0x000fe20000000800 */
[----:B------:R-:W-:Y:S02]  /*a600*/  F2FP.PACK_AB R18, R113, R112 ;  /* 0x000000707112723e */ /* 0x000fe400000000ff */
[----:B------:R-:W-:-:S02]  /*a610*/  F2FP.PACK_AB R17, R17, R114 ;  /* 0x000000721111723e */ /* 0x000fc400000000ff */
[----:B------:R-:W-:Y:S02]  /*a620*/  F2FP.PACK_AB R16, R117, R116 ;  /* 0x000000747510723e */ /* 0x000fe400000000ff */
[----:B------:R-:W-:Y:S02]  /*a630*/  F2FP.PACK_AB R13, R13, R118 ;  /* 0x000000760d0d723e */ /* 0x000fe400000000ff */
[----:B------:R-:W-:Y:S02]  /*a640*/  F2FP.PACK_AB R12, R121, R120 ;  /* 0x00000078790c723e */ /* 0x000fe400000000ff */
[----:B------:R-:W-:Y:S01]  /*a650*/  F2FP.PACK_AB R11, R11, R122 ;  /* 0x0000007a0b0b723e */ /* 0x000fe200000000ff */
[----:B-1----:R-:W-:Y:S01]  /*a660*/  IMAD.IADD R7, R6, 0x1, R2 ;  /* 0x0000000106077824 */ /* 0x002fe200078e0202 */
[----:B------:R-:W-:Y:S01]  /*a670*/  F2FP.PACK_AB R9, R125, R124 ;  /* 0x0000007c7d09723e */ /* 0x000fe200000000ff */
[----:B------:R-:W-:Y:S01]  /*a680*/  IMAD.IADD R6, R8, 0x1, R6 ;  /* 0x0000000108067824 */ /* 0x000fe200078e0206 */
[----:B------:R-:W-:-:S02]  /*a690*/  F2FP.PACK_AB R15, R127, R126 ;  /* 0x0000007e7f0f723e */ /* 0x000fc400000000ff */
[----:B------:R-:W-:Y:S01]  /*a6a0*/  STS [R7], R49 ;  /* 0x0000003107007388 */ /* 0x000fe20000000800 */
[----:B------:R-:W-:Y:S02]  /*a6b0*/  F2FP.PACK_AB R14, R129, R128 ;  /* 0x00000080810e723e */ /* 0x000fe400000000ff */
[----:B------:R-:W-:Y:S01]  /*a6c0*/  F2FP.PACK_AB R10, R131, R130 ;  /* 0x00000082830a723e */ /* 0x000fe200000000ff */
[----:B------:R-:W-:Y:S01]  /*a6d0*/  STS [R7+0x400], R162 ;  /* 0x000400a207007388 */ /* 0x000fe20000000800 */
[----:B------:R-:W-:Y:S02]  /*a6e0*/  ISETP.NE.U32.AND P0, PT, RZ, c[0x0][0x500], PT ;  /* 0x00014000ff007a0c */ /* 0x000fe40003f05070 */
[----:B------:R-:W-:Y:S01]  /*a6f0*/  ISETP.NE.U32.AND P1, PT, RZ, c[0x0][0x508], PT ;  /* 0x00014200ff007a0c */ /* 0x000fe20003f25070 */
[----:B------:R-:W-:Y:S01]  /*a700*/  STS [R4+0x80], R48 ;  /* 0x0000803004007388 */ /* 0x000fe20000000800 */
[----:B------:R-:W-:Y:S02]  /*a710*/  ISETP.NE.AND.EX P0, PT, RZ, c[0x0][0x504], PT, P0 ;  /* 0x00014100ff007a0c */ /* 0x000fe40003f05300 */
[----:B------:R-:W-:Y:S01]  /*a720*/  ISETP.NE.AND.EX P1, PT, RZ, c[0x0][0x50c], PT, P1 ;  /* 0x00014300ff007a0c */ /* 0x000fe20003f25310 */
[----:B------:R-:W-:Y:S04]  /*a730*/  STS [R4+0x480], R166 ;  /* 0x000480a604007388 */ /* 0x000fe80000000800 */
[----:B------:R-:W-:Y:S04]  /*a740*/  STS [R6], R45 ;  /* 0x0000002d06007388 */ /* 0x000fe80000000800 */
        /* <DEDUP_REMOVED lines=37> */
[----:B------:R-:W-:Y:S04]  /*a9a0*/  STS [R3+0xc080], R20 ;  /* 0x00c0801403007388 */ /* 0x000fe80000000800 */
[----:B------:R-:W-:Y:S04]  /*a9b0*/  STS [R3+0xc480], R19 ;  /* 0x00c4801303007388 */ /* 0x000fe80000000800 */
[----:B------:R-:W-:Y:S04]  /*a9c0*/  STS [R8+0xc000], R18 ;  /* 0x00c0001208007388 */ /* 0x000fe80000000800 */
[----:B------:R-:W-:Y:S04]  /*a9d0*/  STS [R8+0xc400], R17 ;  /* 0x00c4001108007388 */ /* 0x000fe80000000800 */
[----:B------:R-:W-:Y:S04]  /*a9e0*/  STS [R5+0xc080], R16 ;  /* 0x00c0801005007388 */ /* 0x000fe80000000800 */
[----:B------:R-:W-:Y:S01]  /*a9f0*/  STS [R5+0xc480], R13 ;  /* 0x00c4800d05007388 */ /* 0x000fe20000000800 */
[----:B-1----:R-:W-:-:S03]  /*aa00*/  IMAD.MOV.U32 R2, RZ, RZ, 0x4 ;  /* 0x00000004ff027424 */ /* 0x002fc600078e00ff */
[----:B------:R-:W-:Y:S04]  /*aa10*/  STS [R7+0xc000], R12 ;  /* 0x00c0000c07007388 */ /* 0x000fe80000000800 */
[----:B------:R-:W-:Y:S04]  /*aa20*/  STS [R7+0xc400], R11 ;  /* 0x00c4000b07007388 */ /* 0x000fe80000000800 */
[----:B------:R2:W-:Y:S04]  /*aa30*/  STS [R4+0xc080], R9 ;  /* 0x00c0800904007388 */ /* 0x0005e80000000800 */
[----:B------:R1:W-:Y:S04]  /*aa40*/  STS [R4+0xc480], R15 ;  /* 0x00c4800f04007388 */ /* 0x0003e80000000800 */
[----:B------:R1:W-:Y:S04]  /*aa50*/  STS [R6+0xc000], R14 ;  /* 0x00c0000e06007388 */ /* 0x0003e80000000800 */
[----:B------:R1:W-:Y:S01]  /*aa60*/  STS [R6+0xc400], R10 ;  /* 0x00c4000a06007388 */ /* 0x0003e20000000800 */
[----:B--2---:R-:W-:-:S03]  /*aa70*/  IMAD.WIDE R8, R65, R2, c[0x0][0x500] ;  /* 0x0001400041087625 */ /* 0x004fc600078e0202 */
[----:B------:R-:W-:Y:S06]  /*aa80*/  BAR.SYNC.DEFER_BLOCKING 0x1, 0x100 ;  /* 0x0044000000007b1d */ /* 0x000fec0000010000 */
[----:B------:R-:W2:Y:S01]  /*aa90*/  @P0 LDG.E R0, [R8.64] ;  /* 0x0000000408000981 */ /* 0x000ea2000c1e1900 */
[----:B------:R-:W-:Y:S02]  /*aaa0*/  IMAD.MOV.U32 R29, RZ, RZ, c[0x0][0x388] ;  /* 0x0000e200ff1d7624 */ /* 0x000fe400078e00ff */
[----:B------:R-:W-:-:S05]  /*aab0*/  @P1 IMAD.WIDE R2, R65, R2, c[0x0][0x508] ;  /* 0x0001420041021625 */ /* 0x000fca00078e0202 */
[----:B------:R3:W5:Y:S02]  /*aac0*/  @P1 LDG.E R29, [R2.64] ;  /* 0x00000004021d1981 */ /* 0x000764000c1e1900 */
[----:B---3--:R-:W-:Y:S02]  /*aad0*/  CS2R R2, SRZ ;  /* 0x0000000000027805 */ /* 0x008fe4000001ff00 */
[--C-:B--2---:R-:W-:Y:S01]  /*aae0*/  @P0 SHF.R.S32.HI R3, RZ, 0x1f, R0.reuse ;  /* 0x0000001fff030819 */ /* 0x104fe20000011400 */
[----:B------:R-:W-:Y:S01]  /*aaf0*/  @P0 IMAD.MOV.U32 R2, RZ, RZ, R0 ;  /* 0x000000ffff020224 */ /* 0x000fe200078e0000 */
[----:B------:R-:W-:Y:S05]  /*ab00*/  @P1 BRA `(.L_x_26) ;  /* 0x0000004000001947 */ /* 0x000fea0003800000 */
[----:B-1----:R-:W-:Y:S05]  /*ab10*/  @!P0 BRA `(.L_x_26) ;  /* 0x0000003000008947 */ /* 0x002fea0003800000 */
[----:B------:R-:W2:Y:S04]  /*ab20*/  LDG.E R4, [R8.64] ;  /* 0x0000000408047981 */ /* 0x000ea8000c1e1900 */
[----:B------:R-:W2:Y:S02]  /*ab30*/  LDG.E R0, [R8.64+0x4] ;  /* 0x0000040408007981 */ /* 0x000ea4000c1e1900 */
[----:B--2--5:R-:W-:-:S02]  /*ab40*/  IADD3 R29, -R4, R0, RZ ;  /* 0x00000000041d7210 */ /* 0x024fc40007ffe1ff */
.L_x_26:
[----:B-1----:R-:W-:Y:S01]  /*ab50*/  LOP3.LUT R0, R47, 0xffffffe0, RZ, 0xc0, !PT ;  /* 0xffffffe02f007812 */ /* 0x002fe200078ec0ff */
[----:B------:R-:W1:Y:S01]  /*ab60*/  S2R R28, SR_CTAID.X ;  /* 0x00000000001c7919 */ /* 0x000e620000002500 */
[----:B------:R-:W-:Y:S01]  /*ab70*/  SHF.R.S32.HI R4, RZ, 0x1f, R43 ;  /* 0x0000001fff047819 */ /* 0x000fe2000001142b */
[----:B------:R-:W-:Y:S01]  /*ab80*/  IMAD.MOV.U32 R7, RZ, RZ, c[0x0][0x4e8] ;  /* 0x00013a00ff077624 */ /* 0x000fe200078e00ff */
[----:B------:R-:W-:Y:S01]  /*ab90*/  LEA.HI R15, R51, R61, RZ, 0x3 ;  /* 0x0000003d330f7211 */ /* 0x000fe200078f18ff */
[----:B------:R-:W-:Y:S01]  /*aba0*/  IMAD.IADD R0, R61, 0x1, -R0 ;  /* 0x000000013d007824 */ /* 0x000fe200078e0a00 */
[----:B------:R-:W2:Y:S01]  /*abb0*/  S2R R11, SR_CTAID.Y ;  /* 0x00000000000b7919 */ /* 0x000ea20000002600 */
[----:B------:R-:W-:Y:S01]  /*abc0*/  LEA.HI R4, R4, R43, RZ, 0x3 ;  /* 0x0000002b04047211 */ /* 0x000fe200078f18ff */
[----:B-----5:R-:W-:Y:S01]  /*abd0*/  IMAD R29, R29, c[0x0][0x4e8], RZ ;  /* 0x00013a001d1d7a24 */ /* 0x020fe200078e02ff */
[----:B------:R-:W-:Y:S01]  /*abe0*/  ISETP.NE.AND P1, PT, R7, 0x1, PT ;  /* 0x000000010700780c */ /* 0x000fe20003f25270 */
[----:B------:R-:W-:Y:S01]  /*abf0*/  BSSY B0, `(.L_x_27) ;  /* 0x000008c000007945 */ /* 0x000fe20003800000 */
[----:B------:R-:W-:-:S02]  /*ac00*/  SHF.R.S32.HI R6, RZ, 0x1f, R0 ;  /* 0x0000001fff067819 */ /* 0x000fc40000011400 */
[----:B------:R-:W-:Y:S02]  /*ac10*/  LOP3.LUT R5, R4, 0xffffff8, RZ, 0xc0, !PT ;  /* 0x0ffffff804057812 */ /* 0x000fe400078ec0ff */
[----:B------:R-:W-:Y:S02]  /*ac20*/  LEA.HI R4, R26, R26, RZ, 0x1 ;  /* 0x0000001a1a047211 */ /* 0x000fe400078f08ff */
[----:B------:R-:W-:Y:S02]  /*ac30*/  LEA.HI R6, R6, R0, RZ, 0x2 ;  /* 0x0000000006067211 */ /* 0x000fe400078f10ff */
[----:B------:R-:W-:Y:S02]  /*ac40*/  IADD3 R7, R43, -R5, RZ ;  /* 0x800000052b077210 */ /* 0x000fe40007ffe0ff */
[----:B------:R-:W-:Y:S02]  /*ac50*/  LOP3.LUT R4, R4, 0x1ffffffe, RZ, 0xc0, !PT ;  /* 0x1ffffffe04047812 */ /* 0x000fe400078ec0ff */
[----:B------:R-:W-:Y:S01]  /*ac60*/  SHF.R.S32.HI R5, RZ, 0x2, R6 ;  /* 0x00000002ff057819 */ /* 0x000fe20000011406 */
[----:B------:R-:W-:Y:S01]  /*ac70*/  IMAD R6, R3, c[0x0][0x3a0], RZ ;  /* 0x0000e80003067a24 */ /* 0x000fe200078e02ff */
[----:B------:R-:W-:Y:S01]  /*ac80*/  LOP3.LUT P2, RZ, R0, 0x3, RZ, 0xc0, !PT ;  /* 0x0000000300ff7812 */ /* 0x000fe2000784c0ff */
[----:B------:R-:W-:Y:S01]  /*ac90*/  IMAD.IADD R0, R26, 0x1, -R4 ;  /* 0x000000011a007824 */ /* 0x000fe200078e0a04 */
[----:B------:R-:W-:Y:S01]  /*aca0*/  LOP3.LUT R4, R15, 0xfffffff8, RZ, 0xc0, !PT ;  /* 0xfffffff80f047812 */ /* 0x000fe200078ec0ff */
[----:B------:R-:W-:Y:S01]  /*acb0*/  IMAD R17, R7, 0x10, R5 ;  /* 0x0000001007117824 */ /* 0x000fe200078e0205 */
[----:B------:R-:W-:Y:S01]  /*acc0*/  SEL R12, R65, RZ, !P0 ;  /* 0x000000ff410c7207 */ /* 0x000fe20004000000 */
[----:B------:R-:W-:Y:S01]  /*acd0*/  IMAD R6, R2, c[0x0][0x3a4], R6 ;  /* 0x0000e90002067a24 */ /* 0x000fe200078e0206 */
[----:B------:R-:W-:Y:S01]  /*ace0*/  IADD3 R13, -R4, R61, RZ ;  /* 0x0000003d040d7210 */ /* 0x000fe20007ffe1ff */
[----:B------:R-:W-:Y:S01]  /*acf0*/  IMAD R0, R0, 0x8, R17 ;  /* 0x0000000800007824 */ /* 0x000fe200078e0211 */
[----:B--2---:R-:W-:Y:S01]  /*ad00*/  SHF.R.S32.HI R10, RZ, 0x1f, R11 ;  /* 0x0000001fff0a7819 */ /* 0x004fe2000001140b */
[----:B------:R-:W-:Y:S01]  /*ad10*/  IMAD.WIDE.U32 R4, R2, c[0x0][0x3a0], RZ ;  /* 0x0000e80002047a25 */ /* 0x000fe200078e00ff */
[----:B------:R-:W-:-:S02]  /*ad20*/  SHF.R.S32.HI R15, RZ, 0x3, R15 ;  /* 0x00000003ff0f7819 */ /* 0x000fc4000001140f */
[----:B------:R-:W-:Y:S01]  /*ad30*/  LEA.HI R18, R51, R61, RZ, 0x6 ;  /* 0x0000003d33127211 */ /* 0x000fe200078f30ff */
[----:B-1----:R-:W-:Y:S01]  /*ad40*/  IMAD R7, R28, 0x80, R0 ;  /* 0x000000801c077824 */ /* 0x002fe200078e0200 */
[----:B------:R-:W-:Y:S01]  /*ad50*/  LEA R14, R13, R15, 0x5 ;  /* 0x0000000f0d0e7211 */ /* 0x000fe200078e28ff */
[----:B------:R-:W-:Y:S01]  /*ad60*/  IMAD.WIDE.U32 R8, R11, c[0x0][0x490], R2 ;  /* 0x000124000b087a25 */ /* 0x000fe200078e0002 */
[----:B------:R-:W-:-:S03]  /*ad70*/  IADD3 R3, R5, R6, RZ ;  /* 0x0000000605037210 */ /* 0x000fc60007ffe0ff */
[----:B------:R-:W-:-:S04]  /*ad80*/  @P1 IMAD.HI.U32 R0, R7, c[0x0][0x4ec], RZ ;  /* 0x00013b0007001a27 */ /* 0x000fc800078e00ff */
[C---:B------:R-:W-:Y:S02]  /*ad90*/  IMAD R5, R10.reuse, c[0x0][0x490], RZ ;  /* 0x000124000a057a24 */ /* 0x040fe400078e02ff */
[----:B------:R-:W-:Y:S01]  /*ada0*/  IMAD.MOV.U32 R6, RZ, RZ, R7 ;  /* 0x000000ffff067224 */ /* 0x000fe200078e0007 */
[----:B------:R-:W-:Y:S01]  /*adb0*/  @P1 SHF.R.U32.HI R6, RZ, c[0x0][0x4f0], R0 ;  /* 0x00013c00ff061a19 */ /* 0x000fe20000011600 */
[----:B------:R-:W-:Y:S02]  /*adc0*/  IMAD R10, R10, c[0x0][0x3e8], RZ ;  /* 0x0000fa000a0a7a24 */ /* 0x000fe400078e02ff */
[C---:B------:R-:W-:Y:S02]  /*add0*/  IMAD R5, R11.reuse, c[0x0][0x494], R5 ;  /* 0x000125000b057a24 */ /* 0x040fe400078e0205 */
[----:B------:R-:W-:Y:S01]  /*ade0*/  IMAD.MOV.U32 R2, RZ, RZ, R4 ;  /* 0x000000ffff027224 */ /* 0x000fe200078e0004 */
[----:B------:R-:W-:Y:S01]  /*adf0*/  SHF.R.S32.HI R4, RZ, 0x1f, R65 ;  /* 0x0000001fff047819 */ /* 0x000fe20000011441 */
[----:B------:R-:W-:Y:S01]  /*ae00*/  IMAD R10, R11, c[0x0][0x3ec], R10 ;  /* 0x0000fb000b0a7a24 */ /* 0x000fe200078e020a */
[----:B------:R-:W-:Y:S01]  /*ae10*/  IADD3 R5, R9, R5, RZ ;  /* 0x0000000509057210 */ /* 0x000fe20007ffe0ff */
[----:B------:R-:W-:Y:S01]  /*ae20*/  IMAD.WIDE.U32 R2, R11, c[0x0][0x3e8], R2 ;  /* 0x0000fa000b027a25 */ /* 0x000fe200078e0002 */
[----:B------:R-:W-:-:S03]  /*ae30*/  SEL R11, R4, RZ, !P0 ;  /* 0x000000ff040b7207 */ /* 0x000fc60004000000 */
[----:B------:R-:W-:Y:S01]  /*ae40*/  IMAD.MOV R0, RZ, RZ, -R6 ;  /* 0x000000ffff007224 */ /* 0x000fe200078e0a06 */
[----:B------:R-:W-:Y:S01]  /*ae50*/  IADD3 R3, R3, R10, RZ ;  /* 0x0000000a03037210 */ /* 0x000fe20007ffe0ff */
[----:B------:R-:W-:Y:S02]  /*ae60*/  IMAD.MOV.U32 R4, RZ, RZ, R8 ;  /* 0x000000ffff047224 */ /* 0x000fe400078e0008 */
[----:B------:R-:W-:Y:S01]  /*ae70*/  IMAD R9, R0, c[0x0][0x4e8], R7 ;  /* 0x00013a0000097a24 */ /* 0x000fe200078e0207 */
[----:B------:R-:W-:Y:S01]  /*ae80*/  SHF.R.S32.HI R7, RZ, 0x1f, R6 ;  /* 0x0000001fff077819 */ /* 0x000fe20000011406 */
[----:B------:R-:W-:Y:S02]  /*ae90*/  IMAD R0, R11, c[0x0][0x498], RZ ;  /* 0x000126000b007a24 */ /* 0x000fe400078e02ff */
[----:B------:R-:W-:-:S04]  /*aea0*/  IMAD.WIDE.U32 R4, R12, c[0x0][0x498], R4 ;  /* 0x000126000c047a25 */ /* 0x000fc800078e0004 */
[----:B------:R-:W-:Y:S01]  /*aeb0*/  IMAD R0, R12, c[0x0][0x49c], R0 ;  /* 0x000127000c007a24 */ /* 0x000fe200078e0200 */
[----:B------:R-:W-:Y:S01]  /*aec0*/  IADD3 R6, P0, R6, R4, RZ ;  /* 0x0000000406067210 */ /* 0x000fe20007f1e0ff */
[----:B------:R-:W-:Y:S01]  /*aed0*/  IMAD R14, R28, 0x80, R14 ;  /* 0x000000801c0e7824 */ /* 0x000fe200078e020e */
[----:B------:R-:W-:Y:S01]  /*aee0*/  SHF.R.S32.HI R4, RZ, 0x1f, R9 ;  /* 0x0000001fff047819 */ /* 0x000fe20000011409 */
[----:B------:R-:W-:Y:S01]  /*aef0*/  IMAD.SHL.U32 R16, R15, 0x40, RZ ;  /* 0x000000400f107824 */ /* 0x000fe200078e00ff */
[----:B------:R-:W-:Y:S01]  /*af00*/  IADD3.X R7, R7, R5, R0, P0, !PT ;  /* 0x0000000507077210 */ /* 0x000fe200007fe400 */
[----:B------:R-:W-:-:S03]  /*af10*/  @P1 IMAD.HI.U32 R10, R14, c[0x0][0x4ec], RZ ;  /* 0x00013b000e0a1a27 */ /* 0x000fc600078e00ff */
[----:B------:R-:W-:Y:S01]  /*af20*/  LOP3.LUT R0, R16, 0x1c0, RZ, 0xc0, !PT ;  /* 0x000001c010007812 */ /* 0x000fe200078ec0ff */
[----:B------:R-:W-:Y:S02]  /*af30*/  IMAD R5, R4, c[0x0][0x488], RZ ;  /* 0x0001220004057a24 */ /* 0x000fe400078e02ff */
[----:B------:R-:W-:Y:S02]  /*af40*/  IMAD.SHL.U32 R4, R13, 0x8, RZ ;  /* 0x000000080d047824 */ /* 0x000fe400078e00ff */
[----:B------:R-:W-:-:S04]  /*af50*/  IMAD.WIDE.U32 R6, R9, c[0x0][0x488], R6 ;  /* 0x0001220009067a25 */ /* 0x000fc800078e0006 */
[----:B------:R-:W-:Y:S02]  /*af60*/  IMAD R9, R9, c[0x0][0x48c], R5 ;  /* 0x0001230009097a24 */ /* 0x000fe400078e0205 */
[----:B------:R-:W-:Y:S01]  /*af70*/  IMAD.MOV.U32 R8, RZ, RZ, R14 ;  /* 0x000000ffff087224 */ /* 0x000fe200078e000e */
[----:B------:R-:W-:Y:S01]  /*af80*/  @P1 SHF.R.U32.HI R8, RZ, c[0x0][0x4f0], R10 ;  /* 0x00013c00ff081a19 */ /* 0x000fe2000001160a */
[----:B------:R-:W-:Y:S01]  /*af90*/  IMAD R5, R11, c[0x0][0x3f0], RZ ;  /* 0x0000fc000b057a24 */ /* 0x000fe200078e02ff */
[----:B------:R-:W-:Y:S01]  /*afa0*/  SHF.R.U32.HI R11, RZ, 0x3, R0 ;  /* 0x00000003ff0b7819 */ /* 0x000fe20000011600 */
[----:B------:R-:W-:Y:S01]  /*afb0*/  IMAD.WIDE.U32 R2, R12, c[0x0][0x3f0], R2 ;  /* 0x0000fc000c027a25 */ /* 0x000fe200078e0002 */
[----:B------:R-:W-:Y:S02]  /*afc0*/  LOP3.LUT R10, R0, 0x38, R4, 0xf8, !PT ;  /* 0x00000038000a7812 */ /* 0x000fe400078ef804 */
[----:B------:R-:W-:Y:S02]  /*afd0*/  LEA R0, P0, R6, c[0x0][0x450], 0x2 ;  /* 0x0001140006007a11 */ /* 0x000fe400078010ff */
[----:B------:R-:W-:Y:S01]  /*afe0*/  IADD3 R9, R7, R9, RZ ;  /* 0x0000000907097210 */ /* 0x000fe20007ffe0ff */
[----:B------:R-:W-:Y:S01]  /*aff0*/  IMAD R7, R12, c[0x0][0x3f4], R5 ;  /* 0x0000fd000c077a24 */ /* 0x000fe200078e0205 */
[----:B------:R-:W-:Y:S01]  /*b000*/  LOP3.LUT R16, R10, R11, RZ, 0x3c, !PT ;  /* 0x0000000b0a107212 */ /* 0x000fe200078e3cff */
[----:B------:R-:W-:Y:S01]  /*b010*/  SHFL.IDX PT, R12, R0, RZ, 0x1c1f ;  /* 0x001c1fff000c7589 */ /* 0x000fe200000e0000 */
[----:B------:R-:W-:Y:S01]  /*b020*/  LEA.HI.X R6, R6, c[0x0][0x454], R9, 0x2, P0 ;  /* 0x0001150006067a11 */ /* 0x000fe200000f1409 */
[--C-:B------:R-:W-:Y:S01]  /*b030*/  IMAD.MOV R5, RZ, RZ, -R8.reuse ;  /* 0x000000ffff057224 */ /* 0x100fe200078e0a08 */
[----:B------:R-:W-:Y:S01]  /*b040*/  SHF.R.S32.HI R9, RZ, 0x1f, R8 ;  /* 0x0000001fff097819 */ /* 0x000fe20000011408 */
[----:B------:R1:W-:Y:S01]  /*b050*/  SHFL.IDX PT, R10, R0, 0x1, 0x1c1f ;  /* 0x003c1f00000a7f89 */ /* 0x0003e200000e0000 */
[----:B------:R-:W-:-:S02]  /*b060*/  IMAD.IADD R3, R3, 0x1, R7 ;  /* 0x0000000103037824 */ /* 0x000fc400078e0207 */
[----:B------:R-:W-:Y:S01]  /*b070*/  IMAD R5, R5, c[0x0][0x4e8], R14 ;  /* 0x00013a0005057a24 */ /* 0x000fe200078e020e */
[----:B------:R-:W2:Y:S01]  /*b080*/  SHFL.IDX PT, R13, R6, RZ, 0x1c1f ;  /* 0x001c1fff060d7589 */ /* 0x000ea200000e0000 */
[----:B------:R-:W-:-:S03]  /*b090*/  IMAD.WIDE.U32 R2, R8, c[0x0][0x3e0], R2 ;  /* 0x0000f80008027a25 */ /* 0x000fc600078e0002 */
[----:B------:R3:W4:Y:S01]  /*b0a0*/  SHFL.IDX PT, R11, R6, 0x1, 0x1c1f ;  /* 0x003c1f00060b7f89 */ /* 0x00072200000e0000 */
[C---:B-1----:R-:W-:Y:S02]  /*b0b0*/  LEA R0, R28.reuse, R17, 0x7 ;  /* 0x000000111c007211 */ /* 0x042fe400078e38ff */
[----:B------:R-:W-:Y:S02]  /*b0c0*/  LEA R28, R28, R15, 0x7 ;  /* 0x0000000f1c1c7211 */ /* 0x000fe400078e38ff */
[CC--:B------:R-:W-:Y:S01]  /*b0d0*/  ISETP.GE.OR P0, PT, R0.reuse, R29.reuse, P2 ;  /* 0x0000001d0000720c */ /* 0x0c0fe20001706670 */
[----:B---3--:R-:W-:Y:S01]  /*b0e0*/  IMAD R6, R9, c[0x0][0x3e0], RZ ;  /* 0x0000f80009067a24 */ /* 0x008fe200078e02ff */
[----:B------:R-:W-:Y:S02]  /*b0f0*/  IADD3 R9, R0, 0x8, RZ ;  /* 0x0000000800097810 */ /* 0x000fe40007ffe0ff */
[----:B------:R-:W-:Y:S01]  /*b100*/  SHF.R.S32.HI R0, RZ, 0x1f, R5 ;  /* 0x0000001fff007819 */ /* 0x000fe20000011405 */
[----:B------:R-:W-:Y:S01]  /*b110*/  IMAD R7, R8, c[0x0][0x3e4], R6 ;  /* 0x0000f90008077a24 */ /* 0x000fe200078e0206 */
[----:B------:R-:W-:Y:S01]  /*b120*/  ISETP.GE.OR P2, PT, R9, R29, P2 ;  /* 0x0000001d0900720c */ /* 0x000fe20001746670 */
[----:B------:R-:W-:-:S02]  /*b130*/  IMAD.SHL.U32 R6, R18, 0x8, RZ ;  /* 0x0000000812067824 */ /* 0x000fc400078e00ff */
[----:B------:R-:W-:-:S04]  /*b140*/  IMAD.IADD R3, R3, 0x1, R7 ;  /* 0x0000000103037824 */ /* 0x000fc800078e0207 */
[----:B--2---:R1:W-:Y:S01]  /*b150*/  @!P0 ST.E [R12.64], R56 ;  /* 0x000000380c008985 */ /* 0x0043e2000c101904 */
[----:B------:R-:W-:Y:S01]  /*b160*/  IMAD R0, R0, c[0x0][0x3d8], RZ ;  /* 0x0000f60000007a24 */ /* 0x000fe200078e02ff */
[----:B------:R-:W-:Y:S01]  /*b170*/  LOP3.LUT R7, R16, 0x7ffffe00, R6, 0xf8, !PT ;  /* 0x7ffffe0010077812 */ /* 0x000fe200078ef806 */
[----:B------:R-:W-:-:S04]  /*b180*/  IMAD.WIDE.U32 R2, R5, c[0x0][0x3d8], R2 ;  /* 0x0000f60005027a25 */ /* 0x000fc800078e0002 */
[----:B------:R-:W-:Y:S01]  /*b190*/  IMAD R6, R5, c[0x0][0x3dc], R0 ;  /* 0x0000f70005067a24 */ /* 0x000fe200078e0200 */
[----:B------:R-:W-:Y:S01]  /*b1a0*/  SHF.L.U32 R0, R7, 0x1, RZ ;  /* 0x0000000107007819 */ /* 0x000fe200000006ff */
[----:B----4-:R1:W-:Y:S01]  /*b1b0*/  @!P2 ST.E [R10.64], R57 ;  /* 0x000000390a00a985 */ /* 0x0103e2000c101904 */
[C---:B------:R-:W-:Y:S01]  /*b1c0*/  LEA R31, P0, R2.reuse, c[0x0][0x380], 0x1 ;  /* 0x0000e000021f7a11 */ /* 0x040fe200078008ff */
[----:B------:R-:W-:Y:S02]  /*b1d0*/  IMAD.IADD R3, R3, 0x1, R6 ;  /* 0x0000000103037824 */ /* 0x000fe400078e0206 */
[----:B------:R1:W2:Y:S03]  /*b1e0*/  LDS.128 R44, [R0+0x1080] ;  /* 0x00108000002c7984 */ /* 0x0002a60000000c00 */
[----:B------:R-:W-:Y:S01]  /*b1f0*/  LEA.HI.X R30, R2, c[0x0][0x384], R3, 0x1, P0 ;  /* 0x0000e100021e7a11 */ /* 0x000fe200000f0c03 */
[----:B------:R1:W3:Y:S01]  /*b200*/  LDS.128 R60, [R0+0x2080] ;  /* 0x00208000003c7984 */ /* 0x0002e20000000c00 */
[----:B------:R-:W-:-:S03]  /*b210*/  ISETP.GE.AND P0, PT, R28, R29, PT ;  /* 0x0000001d1c00720c */ /* 0x000fc60003f06270 */
[----:B------:R1:W4:Y:S04]  /*b220*/  LDS.128 R72, [R0+0x3080] ;  /* 0x0030800000487984 */ /* 0x0003280000000c00 */
[----:B------:R1:W1:Y:S04]  /*b230*/  LDS.128 R40, [R0+0x5080] ;  /* 0x0050800000287984 */ /* 0x0002680000000c00 */
        /* <DEDUP_REMOVED lines=8> */
[----:B------:R1:W1:Y:S04]  /*b2c0*/  SHFL.IDX PT, R2, R31, RZ, 0x181f ;  /* 0x00181fff1f027589 */ /* 0x00026800000e0000 */
[----:B------:R1:W1:Y:S01]  /*b2d0*/  SHFL.IDX PT, R3, R30, RZ, 0x181f ;  /* 0x00181fff1e037589 */ /* 0x00026200000e0000 */
[----:B------:R-:W-:Y:S05]  /*b2e0*/  @P0 BRA `(.L_x_28) ;  /* 0x000001c000000947 */ /* 0x000fea0003800000 */
[----:B--234-:R-:W2:Y:S01]  /*b2f0*/  LDS.128 R24, [R0+0x80] ;  /* 0x0000800000187984 */ /* 0x01cea20000000c00 */
[----:B------:R-:W-:-:S02]  /*b300*/  IADD3 R7, R4, 0x40, RZ ;  /* 0x0000004004077810 */ /* 0x000fc40007ffe0ff */
[C---:B------:R-:W-:Y:S01]  /*b310*/  IADD3 R8, R4.reuse, 0x80, RZ ;  /* 0x0000008004087810 */ /* 0x040fe20007ffe0ff */
[----:B------:R-:W3:Y:S01]  /*b320*/  LDS.128 R20, [R0+0x4080] ;  /* 0x0040800000147984 */ /* 0x000ee20000000c00 */
[----:B------:R-:W-:Y:S02]  /*b330*/  IADD3 R9, R4, 0xc0, RZ ;  /* 0x000000c004097810 */ /* 0x000fe40007ffe0ff */
[----:B------:R-:W-:Y:S01]  /*b340*/  ISETP.GE.AND P2, PT, R7, c[0x0][0x3c8], PT ;  /* 0x0000f20007007a0c */ /* 0x000fe20003f46270 */
[----:B------:R-:W4:Y:S01]  /*b350*/  LDS.128 R16, [R0+0x8080] ;  /* 0x0080800000107984 */ /* 0x000f220000000c00 */
[----:B------:R-:W-:Y:S02]  /*b360*/  ISETP.GE.AND P1, PT, R8, c[0x0][0x3c8], PT ;  /* 0x0000f20008007a0c */ /* 0x000fe40003f26270 */
[----:B------:R-:W-:Y:S01]  /*b370*/  ISETP.GE.AND P0, PT, R9, c[0x0][0x3c8], PT ;  /* 0x0000f20009007a0c */ /* 0x000fe20003f06270 */
[----:B-1----:R1:W5:Y:S01]  /*b380*/  LDS.128 R12, [R0+0xc080] ;  /* 0x00c08000000c7984 */ /* 0x0023620000000c00 */
[----:B------:R-:W-:-:S07]  /*b390*/  ISETP.GE.AND P3, PT, R4, c[0x0][0x3c8], PT ;  /* 0x0000f20004007a0c */ /* 0x000fce0003f66270 */
[----:B------:R-:W-:-:S04]  /*b3a0*/  @!P2 SHF.R.S32.HI R5, RZ, 0x1f, R7 ;  /* 0x0000001fff05a819 */ /* 0x000fc80000011407 */
[----:B------:R-:W-:Y:S02]  /*b3b0*/  @!P0 SHF.R.S32.HI R6, RZ, 0x1f, R9 ;  /* 0x0000001fff068819 */ /* 0x000fe40000011409 */
[----:B------:R-:W-:Y:S01]  /*b3c0*/  @!P2 LEA.HI R7, R5, R7, RZ, 0x3 ;  /* 0x000000070507a211 */ /* 0x000fe200078f18ff */
[----:B------:R-:W-:Y:S01]  /*b3d0*/  @!P3 IMAD.WIDE R10, R4, 0x2, R2 ;  /* 0x00000002040ab825 */ /* 0x000fe200078e0202 */
[----:B-1----:R-:W-:-:S04]  /*b3e0*/  @!P1 SHF.R.S32.HI R0, RZ, 0x1f, R8 ;  /* 0x0000001fff009819 */ /* 0x002fc80000011408 */
[----:B------:R-:W-:Y:S01]  /*b3f0*/  @!P1 LEA.HI R5, R0, R8, RZ, 0x3 ;  /* 0x0000000800059211 */ /* 0x000fe200078f18ff */
[----:B--2---:R1:W-:Y:S01]  /*b400*/  @!P3 ST.E.128 [R10.64], R24 ;  /* 0x000000180a00b985 */ /* 0x0043e2000c101d04 */
[----:B------:R-:W-:Y:S02]  /*b410*/  @!P0 LEA.HI R0, R6, R9, RZ, 0x3 ;  /* 0x0000000906008211 */ /* 0x000fe400078f18ff */
[----:B------:R-:W-:Y:S02]  /*b420*/  @!P2 LOP3.LUT R6, R7, 0xfffffff8, RZ, 0xc0, !PT ;  /* 0xfffffff80706a812 */ /* 0x000fe400078ec0ff */
[----:B------:R-:W-:Y:S02]  /*b430*/  @!P1 LOP3.LUT R5, R5, 0xfffffff8, RZ, 0xc0, !PT ;  /* 0xfffffff805059812 */ /* 0x000fe400078ec0ff */
[----:B------:R-:W-:Y:S01]  /*b440*/  @!P0 LOP3.LUT R0, R0, 0xfffffff8, RZ, 0xc0, !PT ;  /* 0xfffffff800008812 */ /* 0x000fe200078ec0ff */
[----:B------:R-:W-:-:S04]  /*b450*/  @!P2 IMAD.WIDE R8, R6, 0x2, R2 ;  /* 0x000000020608a825 */ /* 0x000fc800078e0202 */
[--C-:B------:R-:W-:Y:S01]  /*b460*/  @!P1 IMAD.WIDE R6, R5, 0x2, R2.reuse ;  /* 0x0000000205069825 */ /* 0x100fe200078e0202 */
[----:B---3--:R1:W-:Y:S03]  /*b470*/  @!P2 ST.E.128 [R8.64], R20 ;  /* 0x000000140800a985 */ /* 0x0083e6000c101d04 */
[----:B------:R-:W-:Y:S01]  /*b480*/  @!P0 IMAD.WIDE R2, R0, 0x2, R2 ;  /* 0x0000000200028825 */ /* 0x000fe200078e0202 */
[----:B----4-:R1:W-:Y:S04]  /*b490*/  @!P1 ST.E.128 [R6.64], R16 ;  /* 0x0000001006009985 */ /* 0x0103e8000c101d04 */
[----:B-----5:R1:W-:Y:S02]  /*b4a0*/  @!P0 ST.E.128 [R2.64], R12 ;  /* 0x0000000c02008985 */ /* 0x0203e4000c101d04 */
.L_x_28:
[----:B--234-:R-:W-:Y:S05]  /*b4b0*/  BSYNC B0 ;  /* 0x0000000000007941 */ /* 0x01cfea0003800000 */
.L_x_27:
[----:B-1----:R-:W-:Y:S01]  /*b4c0*/  IADD3 R0, R28, 0x20, RZ ;  /* 0x000000201c007810 */ /* 0x002fe20007ffe0ff */
[----:B------:R1:W2:Y:S01]  /*b4d0*/  SHFL.IDX PT, R3, R30, 0x1, 0x181f ;  /* 0x00381f001e037f89 */ /* 0x0002a200000e0000 */
[----:B------:R-:W-:Y:S02]  /*b4e0*/  BSSY B0, `(.L_x_29) ;  /* 0x000001c000007945 */ /* 0x000fe40003800000 */
[----:B------:R-:W-:Y:S01]  /*b4f0*/  ISETP.GE.AND P0, PT, R0, R29, PT ;  /* 0x0000001d0000720c */ /* 0x000fe20003f06270 */
[----:B------:R1:W3:-:S12]  /*b500*/  SHFL.IDX PT, R2, R31, 0x1, 0x181f ;  /* 0x00381f001f027f89 */ /* 0x0002d800000e0000 */
[----:B------:R-:W-:Y:S05]  /*b510*/  @P0 BRA `(.L_x_30) ;  /* 0x0000018000000947 */ /* 0x000fea0003800000 */
[C---:B------:R-:W-:Y:S02]  /*b520*/  IADD3 R7, R4.reuse, 0x40, RZ ;  /* 0x0000004004077810 */ /* 0x040fe40007ffe0ff */
[C---:B------:R-:W-:Y:S02]  /*b530*/  IADD3 R8, R4.reuse, 0x80, RZ ;  /* 0x0000008004087810 */ /* 0x040fe40007ffe0ff */
[----:B------:R-:W-:Y:S02]  /*b540*/  IADD3 R9, R4, 0xc0, RZ ;  /* 0x000000c004097810 */ /* 0x000fe40007ffe0ff */
[----:B------:R-:W-:Y:S02]  /*b550*/  ISETP.GE.AND P2, PT, R7, c[0x0][0x3c8], PT ;  /* 0x0000f20007007a0c */ /* 0x000fe40003f46270 */
[----:B------:R-:W-:Y:S02]  /*b560*/  ISETP.GE.AND P1, PT, R8, c[0x0][0x3c8], PT ;  /* 0x0000f20008007a0c */ /* 0x000fe40003f26270 */
[----:B------:R-:W-:-:S02]  /*b570*/  ISETP.GE.AND P0, PT, R9, c[0x0][0x3c8], PT ;  /* 0x0000f20009007a0c */ /* 0x000fc40003f06270 */
[----:B------:R-:W-:-:S07]  /*b580*/  ISETP.GE.AND P3, PT, R4, c[0x0][0x3c8], PT ;  /* 0x0000f20004007a0c */ /* 0x000fce0003f66270 */
[----:B------:R-:W-:Y:S02]  /*b590*/  @!P2 SHF.R.S32.HI R5, RZ, 0x1f, R7 ;  /* 0x0000001fff05a819 */ /* 0x000fe40000011407 */
[----:B------:R-:W-:Y:S02]  /*b5a0*/  @!P1 SHF.R.S32.HI R0, RZ, 0x1f, R8 ;  /* 0x0000001fff009819 */ /* 0x000fe40000011408 */
[----:B------:R-:W-:Y:S02]  /*b5b0*/  @!P0 SHF.R.S32.HI R6, RZ, 0x1f, R9 ;  /* 0x0000001fff068819 */ /* 0x000fe40000011409 */
[----:B------:R-:W-:Y:S01]  /*b5c0*/  @!P2 LEA.HI R7, R5, R7, RZ, 0x3 ;  /* 0x000000070507a211 */ /* 0x000fe200078f18ff */
[----:B--23--:R-:W-:Y:S01]  /*b5d0*/  @!P3 IMAD.WIDE R10, R4, 0x2, R2 ;  /* 0x00000002040ab825 */ /* 0x00cfe200078e0202 */
        /* <DEDUP_REMOVED lines=12> */
.L_x_30:
[----:B------:R-:W-:Y:S05]  /*b6a0*/  BSYNC B0 ;  /* 0x0000000000007941 */ /* 0x000fea0003800000 */
.L_x_29:
[----:B------:R-:W-:Y:S01]  /*b6b0*/  IADD3 R0, R28, 0x40, RZ ;  /* 0x000000401c007810 */ /* 0x000fe20007ffe0ff */
[----:B--2---:R2:W4:Y:S01]  /*b6c0*/  SHFL.IDX PT, R3, R30, 0x2, 0x181f ;  /* 0x00581f001e037f89 */ /* 0x00452200000e0000 */
[----:B------:R-:W-:Y:S02]  /*b6d0*/  BSSY B0, `(.L_x_31) ;  /* 0x000001c000007945 */ /* 0x000fe40003800000 */
[----:B------:R-:W-:Y:S01]  /*b6e0*/  ISETP.GE.AND P0, PT, R0, R29, PT ;  /* 0x0000001d0000720c */ /* 0x000fe20003f06270 */
[----:B---3--:R2:W3:-:S12]  /*b6f0*/  SHFL.IDX PT, R2, R31, 0x2, 0x181f ;  /* 0x00581f001f027f89 */ /* 0x0084d800000e0000 */
        /* <DEDUP_REMOVED lines=25> */
.L_x_32:
[----:B------:R-:W-:Y:S05]  /*b890*/  BSYNC B0 ;  /* 0x0000000000007941 */ /* 0x000fea0003800000 */
.L_x_31:
[----:B------:R-:W-:Y:S01]  /*b8a0*/  IADD3 R0, R28, 0x60, RZ ;  /* 0x000000601c007810 */ /* 0x000fe20007ffe0ff */
[----:B---34-:R3:W4:Y:S03]  /*b8b0*/  SHFL.IDX PT, R3, R30, 0x3, 0x181f ;  /* 0x00781f001e037f89 */ /* 0x01872600000e0000 */
[----:B------:R-:W-:Y:S01]  /*b8c0*/  ISETP.GE.AND P0, PT, R0, R29, PT ;  /* 0x0000001d0000720c */ /* 0x000fe20003f06270 */
[----:B------:R3:W1:-:S12]  /*b8d0*/  SHFL.IDX PT, R2, R31, 0x3, 0x181f ;  /* 0x00781f001f027f89 */ /* 0x00065800000e0000 */
[----:B------:R-:W-:Y:S05]  /*b8e0*/  @P0 EXIT ;  /* 0x000000000000094d */ /* 0x000fea0003800000 */
[C---:B------:R-:W-:Y:S02]  /*b8f0*/  IADD3 R6, R4.reuse, 0x40, RZ ;  /* 0x0000004004067810 */ /* 0x040fe40007ffe0ff */
[----:B------:R-:W-:Y:S02]  /*b900*/  IADD3 R7, R4, 0x80, RZ ;  /* 0x0000008004077810 */ /* 0x000fe40007ffe0ff */
[----:B------:R-:W-:Y:S02]  /*b910*/  ISETP.GE.AND P1, PT, R6, c[0x0][0x3c8], PT ;  /* 0x0000f20006007a0c */ /* 0x000fe40003f26270 */
        /* <DEDUP_REMOVED lines=12> */
[----:B------:R-:W-:Y:S01]  /*b9e0*/  IADD3 R0, R4, 0xc0, RZ ;  /* 0x000000c004007810 */ /* 0x000fe20007ffe0ff */
        /* <DEDUP_REMOVED lines=10> */
.L_x_25:
[----:B------:R-:W2:Y:S01]  /*ba90*/  LDL R8, [R1+0xa8] ;  /* 0x0000a80001087983 */ /* 0x000ea20000100800 */
[----:B------:R-:W-:Y:S01]  /*baa0*/  ISETP.NE.U32.AND P0, PT, RZ, c[0x0][0x508], PT ;  /* 0x00014200ff007a0c */ /* 0x000fe20003f05070 */
[----:B------:R-:W-:Y:S01]  /*bab0*/  IMAD.MOV.U32 R2, RZ, RZ, 0x4 ;  /* 0x00000004ff027424 */ /* 0x000fe200078e00ff */
[----:B------:R-:W-:Y:S02]  /*bac0*/  ISETP.NE.U32.AND P1, PT, RZ, c[0x0][0x500], PT ;  /* 0x00014000ff007a0c */ /* 0x000fe40003f25070 */
[----:B------:R-:W-:Y:S02]  /*bad0*/  ISETP.NE.AND.EX P0, PT, RZ, c[0x0][0x50c], PT, P0 ;  /* 0x00014300ff007a0c */ /* 0x000fe40003f05300 */
[----:B------:R-:W-:Y:S01]  /*bae0*/  ISETP.NE.AND.EX P1, PT, RZ, c[0x0][0x504], PT, P1 ;  /* 0x00014100ff007a0c */ /* 0x000fe20003f25310 */
[----:B------:R-:W-:Y:S02]  /*baf0*/  IMAD.MOV.U32 R16, RZ, RZ, c[0x0][0x388] ;  /* 0x0000e200ff107624 */ /* 0x000fe400078e00ff */
[----:B--2---:R-:W-:-:S08]  /*bb00*/  IMAD.WIDE R6, R8, R2, c[0x0][0x500] ;  /* 0x0001400008067625 */ /* 0x004fd000078e0202 */
[----:B------:R-:W-:Y:S02]  /*bb10*/  @P0 IMAD.WIDE R2, R8, R2, c[0x0][0x508] ;  /* 0x0001420008020625 */ /* 0x000fe400078e0202 */
[----:B------:R-:W2:Y:S04]  /*bb20*/  @P1 LDG.E R0, [R6.64] ;  /* 0x0000000406001981 */ /* 0x000ea8000c1e1900 */
[----:B------:R1:W5:Y:S01]  /*bb30*/  @P0 LDG.E R16, [R2.64] ;  /* 0x0000000402100981 */ /* 0x000362000c1e1900 */
[----:B------:R-:W-:Y:S02]  /*bb40*/  CS2R R4, SRZ ;  /* 0x0000000000047805 */ /* 0x000fe4000001ff00 */
[--C-:B--2---:R-:W-:Y:S01]  /*bb50*/  @P1 SHF.R.S32.HI R5, RZ, 0x1f, R0.reuse ;  /* 0x0000001fff051819 */ /* 0x104fe20000011400 */
[----:B------:R-:W-:Y:S01]  /*bb60*/  @P1 IMAD.MOV.U32 R4, RZ, RZ, R0 ;  /* 0x000000ffff041224 */ /* 0x000fe200078e0000 */
[----:B------:R-:W-:Y:S05]  /*bb70*/  @P0 BRA `(.L_x_33) ;  /* 0x0000004000000947 */ /* 0x000fea0003800000 */
[----:B-1----:R-:W-:Y:S05]  /*bb80*/  @!P1 BRA `(.L_x_33) ;  /* 0x0000003000009947 */ /* 0x002fea0003800000 */
[----:B------:R1:W2:Y:S04]  /*bb90*/  LDG.E R0, [R6.64] ;  /* 0x0000000406007981 */ /* 0x0002a8000c1e1900 */
[----:B-1----:R-:W2:Y:S02]  /*bba0*/  LDG.E R6, [R6.64+0x4] ;  /* 0x0000040406067981 */ /* 0x002ea4000c1e1900 */
[----:B--2--5:R-:W-:-:S02]  /*bbb0*/  IADD3 R16, -R0, R6, RZ ;  /* 0x0000000600107210 */ /* 0x024fc40007ffe1ff */
.L_x_33:
[----:B-1----:R-:W1:Y:S01]  /*bbc0*/  S2R R12, SR_TID.X ;  /* 0x00000000000c7919 */ /* 0x002e620000002100 */
[----:B------:R-:W-:Y:S01]  /*bbd0*/  SHF.R.S32.HI R0, RZ, 0x1f, R8 ;  /* 0x0000001fff007819 */ /* 0x000fe20000011408 */
[----:B------:R-:W-:Y:S01]  /*bbe0*/  BSSY B0, `(.L_x_34) ;  /* 0x0000028000007945 */ /* 0x000fe20003800000 */
[----:B------:R-:W-:-:S02]  /*bbf0*/  SEL R10, R8, RZ, !P1 ;  /* 0x000000ff080a7207 */ /* 0x000fc40004800000 */
[----:B------:R-:W-:Y:S02]  /*bc00*/  SEL R11, R0, RZ, !P1 ;  /* 0x000000ff000b7207 */ /* 0x000fe40004800000 */
[----:B-1----:R-:W-:-:S13]  /*bc10*/  ISETP.GE.AND P0, PT, R12, 0x80, PT ;  /* 0x000000800c00780c */ /* 0x002fda0003f06270 */
[----:B------:R-:W-:Y:S05]  /*bc20*/  @P0 BRA `(.L_x_35) ;  /* 0x0000023000000947 */ /* 0x000fea0003800000 */
[----:B------:R-:W1:Y:S01]  /*bc30*/  S2R R9, SR_CTAID.X ;  /* 0x0000000000097919 */ /* 0x000e620000002500 */
[----:B-----5:R-:W-:Y:S01]  /*bc40*/  IMAD R0, R16, c[0x0][0x4e8], RZ ;  /* 0x00013a0010007a24 */ /* 0x020fe200078e02ff */
[----:B-1----:R-:W-:-:S04]  /*bc50*/  LEA R9, R9, R12, 0x7 ;  /* 0x0000000c09097211 */ /* 0x002fc800078e38ff */
[----:B------:R-:W-:-:S13]  /*bc60*/  ISETP.GE.AND P0, PT, R9, R0, PT ;  /* 0x000000000900720c */ /* 0x000fda0003f06270 */
[----:B------:R-:W-:Y:S05]  /*bc70*/  @P0 BRA `(.L_x_35) ;  /* 0x000001e000000947 */ /* 0x000fea0003800000 */
[----:B------:R-:W1:Y:S01]  /*bc80*/  S2R R8, SR_CTAID.Y ;  /* 0x0000000000087919 */ /* 0x000e620000002600 */
[----:B------:R-:W-:Y:S01]  /*bc90*/  MOV R0, c[0x0][0x4e8] ;  /* 0x00013a0000007a02 */ /* 0x000fe20000000f00 */
[----:B------:R-:W-:Y:S01]  /*bca0*/  IMAD.MOV.U32 R3, RZ, RZ, R5 ;  /* 0x000000ffff037224 */ /* 0x000fe200078e0005 */
[----:B------:R-:W-:Y:S02]  /*bcb0*/  MOV R2, R4 ;  /* 0x0000000400027202 */ /* 0x000fe40000000f00 */
[----:B------:R-:W-:-:S13]  /*bcc0*/  ISETP.NE.AND P0, PT, R0, 0x1, PT ;  /* 0x000000010000780c */ /* 0x000fda0003f05270 */
[----:B------:R-:W-:Y:S01]  /*bcd0*/  @P0 IMAD.HI.U32 R7, R9, c[0x0][0x4ec], RZ ;  /* 0x00013b0009070a27 */ /* 0x000fe200078e00ff */
[----:B-1----:R-:W-:-:S03]  /*bce0*/  SHF.R.S32.HI R0, RZ, 0x1f, R8 ;  /* 0x0000001fff007819 */ /* 0x002fc60000011408 */
[----:B------:R-:W-:-:S04]  /*bcf0*/  IMAD.WIDE.U32 R2, R8, c[0x0][0x490], R2 ;  /* 0x0001240008027a25 */ /* 0x000fc800078e0002 */
[----:B------:R-:W-:Y:S02]  /*bd00*/  IMAD R6, R0, c[0x0][0x490], RZ ;  /* 0x0001240000067a24 */ /* 0x000fe400078e02ff */
[----:B------:R-:W-:Y:S01]  /*bd10*/  IMAD.MOV.U32 R0, RZ, RZ, R9 ;  /* 0x000000ffff007224 */ /* 0x000fe200078e0009 */
[----:B------:R-:W-:Y:S01]  /*bd20*/  @P0 SHF.R.U32.HI R0, RZ, c[0x0][0x4f0], R7 ;  /* 0x00013c00ff000a19 */ /* 0x000fe20000011607 */
[----:B------:R-:W-:Y:S02]  /*bd30*/  IMAD R6, R8, c[0x0][0x494], R6 ;  /* 0x0001250008067a24 */ /* 0x000fe400078e0206 */
[----:B------:R-:W-:Y:S01]  /*bd40*/  IMAD R8, R11, c[0x0][0x498], RZ ;  /* 0x000126000b087a24 */ /* 0x000fe200078e02ff */
[----:B------:R-:W-:Y:S01]  /*bd50*/  IADD3 R7, -R0, RZ, RZ ;  /* 0x000000ff00077210 */ /* 0x000fe20007ffe1ff */
[----:B------:R-:W-:Y:S02]  /*bd60*/  IMAD.IADD R3, R6, 0x1, R3 ;  /* 0x0000000106037824 */ /* 0x000fe400078e0203 */
[----:B------:R-:W-:-:S02]  /*bd70*/  IMAD R8, R10, c[0x0][0x49c], R8 ;  /* 0x000127000a087a24 */ /* 0x000fc400078e0208 */
[----:B------:R-:W-:Y:S01]  /*bd80*/  IMAD R6, R7, c[0x0][0x4e8], R9 ;  /* 0x00013a0007067a24 */ /* 0x000fe200078e0209 */
[----:B------:R-:W-:Y:S01]  /*bd90*/  SHF.R.S32.HI R9, RZ, 0x1f, R0 ;  /* 0x0000001fff097819 */ /* 0x000fe20000011400 */
[----:B------:R-:W-:-:S03]  /*bda0*/  IMAD.WIDE.U32 R2, R10, c[0x0][0x498], R2 ;  /* 0x000126000a027a25 */ /* 0x000fc600078e0002 */
[----:B------:R-:W-:Y:S02]  /*bdb0*/  SHF.R.S32.HI R7, RZ, 0x1f, R6 ;  /* 0x0000001fff077819 */ /* 0x000fe40000011406 */
[----:B------:R-:W-:-:S03]  /*bdc0*/  IADD3 R2, P0, R0, R2, RZ ;  /* 0x0000000200027210 */ /* 0x000fc60007f1e0ff */
[----:B------:R-:W-:Y:S01]  /*bdd0*/  IMAD R0, R7, c[0x0][0x488], RZ ;  /* 0x0001220007007a24 */ /* 0x000fe200078e02ff */
[----:B------:R-:W-:-:S03]  /*bde0*/  IADD3.X R3, R9, R3, R8, P0, !PT ;  /* 0x0000000309037210 */ /* 0x000fc600007fe408 */
[C---:B------:R-:W-:Y:S02]  /*bdf0*/  IMAD R0, R6.reuse, c[0x0][0x48c], R0 ;  /* 0x0001230006007a24 */ /* 0x040fe400078e0200 */
[----:B------:R-:W-:-:S05]  /*be00*/  IMAD.WIDE.U32 R2, R6, c[0x0][0x488], R2 ;  /* 0x0001220006027a25 */ /* 0x000fca00078e0002 */
[----:B------:R-:W-:Y:S02]  /*be10*/  IADD3 R0, R3, R0, RZ ;  /* 0x0000000003007210 */ /* 0x000fe40007ffe0ff */
[----:B------:R-:W-:-:S04]  /*be20*/  LEA R6, P0, R2, c[0x0][0x450], 0x2 ;  /* 0x0001140002067a11 */ /* 0x000fc800078010ff */
[----:B------:R-:W-:Y:S02]  /*be30*/  LEA.HI.X R7, R2, c[0x0][0x454], R0, 0x2, P0 ;  /* 0x0001150002077a11 */ /* 0x000fe400000f1400 */
[----:B------:R-:W-:-:S05]  /*be40*/  MOV R0, 0xff800000 ;  /* 0xff80000000007802 */ /* 0x000fca0000000f00 */
[----:B------:R1:W-:Y:S02]  /*be50*/  STG.E [R6.64], R0 ;  /* 0x0000000006007986 */ /* 0x0003e4000c101904 */
.L_x_35:
[----:B------:R-:W-:Y:S05]  /*be60*/  BSYNC B0 ;  /* 0x0000000000007941 */ /* 0x000fea0003800000 */
.L_x_34:
[----:B-1----:R-:W1:Y:S01]  /*be70*/  S2R R6, SR_CTAID.Y ;  /* 0x0000000000067919 */ /* 0x002e620000002600 */
[----:B------:R-:W-:Y:S01]  /*be80*/  IMAD R0, R5, c[0x0][0x3a0], RZ ;  /* 0x0000e80005007a24 */ /* 0x000fe200078e02ff */
[----:B------:R-:W-:Y:S01]  /*be90*/  SHF.R.S32.HI R5, RZ, 0x1f, R12 ;  /* 0x0000001fff057819 */ /* 0x000fe2000001140c */
[C---:B------:R-:W-:Y:S01]  /*bea0*/  IMAD.WIDE.U32 R2, R4.reuse, c[0x0][0x3a0], RZ ;  /* 0x0000e80004027a25 */ /* 0x040fe200078e00ff */
[----:B------:R-:W2:Y:S01]  /*beb0*/  S2R R14, SR_CTAID.X ;  /* 0x00000000000e7919 */ /* 0x000ea20000002500 */
[----:B------:R-:W-:Y:S01]  /*bec0*/  MOV R8, c[0x0][0x4e8] ;  /* 0x00013a0000087a02 */ /* 0x000fe20000000f00 */
[----:B------:R-:W-:Y:S01]  /*bed0*/  BSSY B0, `(.L_x_36) ;  /* 0x0000043000007945 */ /* 0x000fe20003800000 */
[----:B------:R-:W-:Y:S01]  /*bee0*/  LEA.HI R5, R5, R12, RZ, 0x3 ;  /* 0x0000000c05057211 */ /* 0x000fe200078f18ff */
[----:B------:R-:W-:Y:S01]  /*bef0*/  IMAD R0, R4, c[0x0][0x3a4], R0 ;  /* 0x0000e90004007a24 */ /* 0x000fe200078e0200 */
[----:B------:R-:W-:Y:S01]  /*bf00*/  ISETP.NE.AND P0, PT, R8, 0x1, PT ;  /* 0x000000010800780c */ /* 0x000fe20003f05270 */
[----:B-----5:R-:W-:Y:S01]  /*bf10*/  IMAD R16, R16, c[0x0][0x4e8], RZ ;  /* 0x00013a0010107a24 */ /* 0x020fe200078e02ff */
[----:B------:R-:W-:Y:S01]  /*bf20*/  LOP3.LUT R4, R5, 0xfffffff8, RZ, 0xc0, !PT ;  /* 0xfffffff805047812 */ /* 0x000fe200078ec0ff */
[----:B------:R-:W-:Y:S01]  /*bf30*/  IMAD.IADD R3, R3, 0x1, R0 ;  /* 0x0000000103037824 */ /* 0x000fe200078e0200 */
[----:B------:R-:W-:-:S02]  /*bf40*/  SHF.R.S32.HI R8, RZ, 0x3, R5 ;  /* 0x00000003ff087819 */ /* 0x000fc40000011405 */
[----:B------:R-:W-:-:S05]  /*bf50*/  IADD3 R9, -R4, R12, RZ ;  /* 0x0000000c04097210 */ /* 0x000fca0007ffe1ff */
[----:B------:R-:W-:Y:S01]  /*bf60*/  IMAD R4, R9, 0x20, R8 ;  /* 0x0000002009047824 */ /* 0x000fe200078e0208 */
[----:B-1----:R-:W-:Y:S01]  /*bf70*/  SHF.R.S32.HI R7, RZ, 0x1f, R6 ;  /* 0x0000001fff077819 */ /* 0x002fe20000011406 */
[----:B------:R-:W-:-:S03]  /*bf80*/  IMAD.WIDE.U32 R2, R6, c[0x0][0x3e8], R2 ;  /* 0x0000fa0006027a25 */ /* 0x000fc600078e0002 */
[C---:B--2---:R-:W-:Y:S01]  /*bf90*/  LEA R4, R14.reuse, R4, 0x7 ;  /* 0x000000040e047211 */ /* 0x044fe200078e38ff */
[----:B------:R-:W-:Y:S01]  /*bfa0*/  IMAD R0, R7, c[0x0][0x3e8], RZ ;  /* 0x0000fa0007007a24 */ /* 0x000fe200078e02ff */
[----:B------:R-:W-:-:S03]  /*bfb0*/  LEA R14, R14, R8, 0x7 ;  /* 0x000000080e0e7211 */ /* 0x000fc600078e38ff */
[----:B------:R-:W-:Y:S02]  /*bfc0*/  IMAD R0, R6, c[0x0][0x3ec], R0 ;  /* 0x0000fb0006007a24 */ /* 0x000fe400078e0200 */
[----:B------:R-:W-:-:S04]  /*bfd0*/  @P0 IMAD.HI.U32 R5, R4, c[0x0][0x4ec], RZ ;  /* 0x00013b0004050a27 */ /* 0x000fc800078e00ff */
[----:B------:R-:W-:Y:S01]  /*bfe0*/  IMAD.IADD R3, R0, 0x1, R3 ;  /* 0x0000000100037824 */ /* 0x000fe200078e0203 */
[----:B------:R-:W-:Y:S01]  /*bff0*/  MOV R0, R4 ;  /* 0x0000000400007202 */ /* 0x000fe20000000f00 */
[----:B------:R-:W-:Y:S01]  /*c000*/  IMAD R6, R11, c[0x0][0x3f0], RZ ;  /* 0x0000fc000b067a24 */ /* 0x000fe200078e02ff */
[----:B------:R-:W-:Y:S01]  /*c010*/  @P0 SHF.R.U32.HI R0, RZ, c[0x0][0x4f0], R5 ;  /* 0x00013c00ff000a19 */ /* 0x000fe20000011605 */
[----:B------:R-:W-:-:S04]  /*c020*/  IMAD.WIDE.U32 R2, R10, c[0x0][0x3f0], R2 ;  /* 0x0000fc000a027a25 */ /* 0x000fc800078e0002 */
[----:B------:R-:W-:Y:S01]  /*c030*/  IMAD R7, R10, c[0x0][0x3f4], R6 ;  /* 0x0000fd000a077a24 */ /* 0x000fe200078e0206 */
[--C-:B------:R-:W-:Y:S01]  /*c040*/  SHF.R.S32.HI R6, RZ, 0x1f, R0.reuse ;  /* 0x0000001fff067819 */ /* 0x100fe20000011400 */
[----:B------:R-:W-:-:S03]  /*c050*/  IMAD.MOV R5, RZ, RZ, -R0 ;  /* 0x000000ffff057224 */ /* 0x000fc600078e0a00 */
[----:B------:R-:W-:Y:S01]  /*c060*/  IADD3 R3, R3, R7, RZ ;  /* 0x0000000703037210 */ /* 0x000fe20007ffe0ff */
[----:B------:R-:W-:Y:S02]  /*c070*/  IMAD R6, R6, c[0x0][0x3e0], RZ ;  /* 0x0000f80006067a24 */ /* 0x000fe400078e02ff */
[----:B------:R-:W-:Y:S02]  /*c080*/  IMAD R5, R5, c[0x0][0x4e8], R4 ;  /* 0x00013a0005057a24 */ /* 0x000fe400078e0204 */
[----:B------:R-:W-:-:S03]  /*c090*/  IMAD.WIDE.U32 R2, R0, c[0x0][0x3e0], R2 ;  /* 0x0000f80000027a25 */ /* 0x000fc600078e0002 */
[----:B------:R-:W-:Y:S01]  /*c0a0*/  SHF.R.S32.HI R4, RZ, 0x1f, R5 ;  /* 0x0000001fff047819 */ /* 0x000fe20000011405 */
[----:B------:R-:W-:-:S05]  /*c0b0*/  IMAD R0, R0, c[0x0][0x3e4], R6 ;  /* 0x0000f90000007a24 */ /* 0x000fca00078e0206 */
[----:B------:R-:W-:Y:S01]  /*c0c0*/  IADD3 R3, R3, R0, RZ ;  /* 0x0000000003037210 */ /* 0x000fe20007ffe0ff */
[----:B------:R-:W-:-:S04]  /*c0d0*/  IMAD R0, R4, c[0x0][0x3d8], RZ ;  /* 0x0000f60004007a24 */ /* 0x000fc800078e02ff */
[C---:B------:R-:W-:Y:S02]  /*c0e0*/  IMAD R0, R5.reuse, c[0x0][0x3dc], R0 ;  /* 0x0000f70005007a24 */ /* 0x040fe400078e0200 */
[----:B------:R-:W-:-:S04]  /*c0f0*/  IMAD.WIDE.U32 R2, R5, c[0x0][0x3d8], R2 ;  /* 0x0000f60005027a25 */ /* 0x000fc800078e0002 */
[----:B------:R-:W-:Y:S01]  /*c100*/  IMAD.IADD R0, R3, 0x1, R0 ;  /* 0x0000000103007824 */ /* 0x000fe200078e0200 */
[----:B------:R-:W-:-:S04]  /*c110*/  LEA R17, P0, R2, c[0x0][0x380], 0x1 ;  /* 0x0000e00002117a11 */ /* 0x000fc800078008ff */
[----:B------:R-:W-:Y:S02]  /*c120*/  LEA.HI.X R15, R2, c[0x0][0x384], R0, 0x1, P0 ;  /* 0x0000e100020f7a11 */ /* 0x000fe400000f0c00 */
[----:B------:R-:W-:Y:S01]  /*c130*/  ISETP.GE.AND P0, PT, R14, R16, PT ;  /* 0x000000100e00720c */ /* 0x000fe20003f06270 */
[----:B------:R1:W2:Y:S01]  /*c140*/  SHFL.IDX PT, R2, R17, RZ, 0x181f ;  /* 0x00181fff11027589 */ /* 0x0002a200000e0000 */
[----:B------:R-:W-:-:S03]  /*c150*/  SHF.L.U32 R0, R9, 0x3, RZ ;  /* 0x0000000309007819 */ /* 0x000fc600000006ff */
[----:B------:R1:W3:Y:S01]  /*c160*/  SHFL.IDX PT, R3, R15, RZ, 0x181f ;  /* 0x00181fff0f037589 */ /* 0x0002e200000e0000 */
[C---:B------:R-:W-:Y:S02]  /*c170*/  IADD3 R11, R0.reuse, 0x40, RZ ;  /* 0x00000040000b7810 */ /* 0x040fe40007ffe0ff */
[C---:B------:R-:W-:Y:S02]  /*c180*/  IADD3 R12, R0.reuse, 0x80, RZ ;  /* 0x00000080000c7810 */ /* 0x040fe40007ffe0ff */
[----:B------:R-:W-:-:S03]  /*c190*/  IADD3 R13, R0, 0xc0, RZ ;  /* 0x000000c0000d7810 */ /* 0x000fc60007ffe0ff */
[----:B------:R-:W-:Y:S05]  /*c1a0*/  @P0 BRA `(.L_x_37) ;  /* 0x0000015000000947 */ /* 0x000fea0003800000 */
[----:B------:R-:W-:Y:S02]  /*c1b0*/  ISETP.GE.AND P2, PT, R11, c[0x0][0x3c8], PT ;  /* 0x0000f2000b007a0c */ /* 0x000fe40003f46270 */
[----:B------:R-:W-:Y:S02]  /*c1c0*/  ISETP.GE.AND P1, PT, R12, c[0x0][0x3c8], PT ;  /* 0x0000f2000c007a0c */ /* 0x000fe40003f26270 */
[----:B------:R-:W-:Y:S02]  /*c1d0*/  ISETP.GE.AND P0, PT, R13, c[0x0][0x3c8], PT ;  /* 0x0000f2000d007a0c */ /* 0x000fe40003f06270 */
        /* <DEDUP_REMOVED lines=9> */
[----:B------:R2:W-:Y:S01]  /*c270*/  @!P3 ST.E.128 [R8.64], RZ ;  /* 0x000000ff0800b985 */ /* 0x0005e2000c101d04 */
[----:B------:R-:W-:Y:S02]  /*c280*/  @!P1 LOP3.LUT R5, R5, 0xfffffff8, RZ, 0xc0, !PT ;  /* 0xfffffff805059812 */ /* 0x000fe400078ec0ff */
[----:B------:R-:W-:Y:S01]  /*c290*/  @!P0 LOP3.LUT R10, R4, 0xfffffff8, RZ, 0xc0, !PT ;  /* 0xfffffff8040a8812 */ /* 0x000fe200078ec0ff */
[----:B------:R-:W-:-:S04]  /*c2a0*/  @!P2 IMAD.WIDE R6, R6, 0x2, R2 ;  /* 0x000000020606a825 */ /* 0x000fc800078e0202 */
[--C-:B------:R-:W-:Y:S01]  /*c2b0*/  @!P1 IMAD.WIDE R4, R5, 0x2, R2.reuse ;  /* 0x0000000205049825 */ /* 0x100fe200078e0202 */
[----:B------:R2:W-:Y:S03]  /*c2c0*/  @!P2 ST.E.128 [R6.64], RZ ;  /* 0x000000ff0600a985 */ /* 0x0005e6000c101d04 */
[----:B------:R-:W-:Y:S01]  /*c2d0*/  @!P0 IMAD.WIDE R2, R10, 0x2, R2 ;  /* 0x000000020a028825 */ /* 0x000fe200078e0202 */
[----:B------:R2:W-:Y:S04]  /*c2e0*/  @!P1 ST.E.128 [R4.64], RZ ;  /* 0x000000ff04009985 */ /* 0x0005e8000c101d04 */
[----:B------:R2:W-:Y:S02]  /*c2f0*/  @!P0 ST.E.128 [R2.64], RZ ;  /* 0x000000ff02008985 */ /* 0x0005e4000c101d04 */
.L_x_37:
[----:B------:R-:W-:Y:S05]  /*c300*/  BSYNC B0 ;  /* 0x0000000000007941 */ /* 0x000fea0003800000 */
.L_x_36:
[----:B--2---:R-:W-:Y:S01]  /*c310*/  IADD3 R4, R14, 0x20, RZ ;  /* 0x000000200e047810 */ /* 0x004fe20007ffe0ff */
[----:B---3--:R2:W3:Y:S01]  /*c320*/  SHFL.IDX PT, R3, R15, 0x1, 0x181f ;  /* 0x00381f000f037f89 */ /* 0x0084e200000e0000 */
[----:B------:R-:W-:Y:S02]  /*c330*/  BSSY B0, `(.L_x_38) ;  /* 0x0000019000007945 */ /* 0x000fe40003800000 */
[----:B------:R-:W-:Y:S01]  /*c340*/  ISETP.GE.AND P0, PT, R4, R16, PT ;  /* 0x000000100400720c */ /* 0x000fe20003f06270 */
[----:B------:R2:W4:-:S12]  /*c350*/  SHFL.IDX PT, R2, R17, 0x1, 0x181f ;  /* 0x00381f0011027f89 */ /* 0x00051800000e0000 */
        /* <DEDUP_REMOVED lines=22> */
.L_x_39:
[----:B------:R-:W-:Y:S05]  /*c4c0*/  BSYNC B0 ;  /* 0x0000000000007941 */ /* 0x000fea0003800000 */
.L_x_38:
[----:B---3--:R-:W-:Y:S01]  /*c4d0*/  IADD3 R4, R14, 0x40, RZ ;  /* 0x000000400e047810 */ /* 0x008fe20007ffe0ff */
[----:B------:R3:W1:Y:S01]  /*c4e0*/  SHFL.IDX PT, R3, R15, 0x2, 0x181f ;  /* 0x00581f000f037f89 */ /* 0x00066200000e0000 */
[----:B------:R-:W-:Y:S02]  /*c4f0*/  BSSY B0, `(.L_x_40) ;  /* 0x0000019000007945 */ /* 0x000fe40003800000 */
[----:B------:R-:W-:Y:S01]  /*c500*/  ISETP.GE.AND P0, PT, R4, R16, PT ;  /* 0x000000100400720c */ /* 0x000fe20003f06270 */
[----:B----4-:R3:W4:-:S12]  /*c510*/  SHFL.IDX PT, R2, R17, 0x2, 0x181f ;  /* 0x00581f0011027f89 */ /* 0x01071800000e0000 */
        /* <DEDUP_REMOVED lines=9> */
[----:B-1--4-:R-:W-:Y:S01]  /*c5b0*/  @!P3 IMAD.WIDE R8, R0, 0x2, R2 ;  /* 0x000000020008b825 */ /* 0x012fe200078e0202 */
        /* <DEDUP_REMOVED lines=12> */
.L_x_41:
[----:B------:R-:W-:Y:S05]  /*c680*/  BSYNC B0 ;  /* 0x0000000000007941 */ /* 0x000fea0003800000 */
.L_x_40:
[----:B-1----:R-:W-:Y:S01]  /*c690*/  IADD3 R4, R14, 0x60, RZ ;  /* 0x000000600e047810 */ /* 0x002fe20007ffe0ff */
[----:B------:R1:W2:Y:S03]  /*c6a0*/  SHFL.IDX PT, R3, R15, 0x3, 0x181f ;  /* 0x00781f000f037f89 */ /* 0x0002a600000e0000 */
[----:B------:R-:W-:Y:S01]  /*c6b0*/  ISETP.GE.AND P0, PT, R4, R16, PT ;  /* 0x000000100400720c */ /* 0x000fe20003f06270 */
[----:B----4-:R1:W4:-:S12]  /*c6c0*/  SHFL.IDX PT, R2, R17, 0x3, 0x181f ;  /* 0x00781f0011027f89 */ /* 0x01031800000e0000 */
[----:B------:R-:W-:Y:S05]  /*c6d0*/  @P0 EXIT ;  /* 0x000000000000094d */ /* 0x000fea0003800000 */
[----:B------:R-:W-:Y:S02]  /*c6e0*/  ISETP.GE.AND P1, PT, R11, c[0x0][0x3c8], PT ;  /* 0x0000f2000b007a0c */ /* 0x000fe40003f26270 */
[----:B------:R-:W-:Y:S02]  /*c6f0*/  ISETP.GE.AND P0, PT, R12, c[0x0][0x3c8], PT ;  /* 0x0000f2000c007a0c */ /* 0x000fe40003f06270 */
[----:B------:R-:W-:-:S09]  /*c700*/  ISETP.GE.AND P2, PT, R0, c[0x0][0x3c8], PT ;  /* 0x0000f20000007a0c */ /* 0x000fd20003f46270 */
[----:B------:R-:W-:Y:S02]  /*c710*/  @!P1 SHF.R.S32.HI R5, RZ, 0x1f, R11 ;  /* 0x0000001fff059819 */ /* 0x000fe4000001140b */
[----:B------:R-:W-:Y:S02]  /*c720*/  @!P0 SHF.R.S32.HI R4, RZ, 0x1f, R12 ;  /* 0x0000001fff048819 */ /* 0x000fe4000001140c */
[----:B------:R-:W-:Y:S01]  /*c730*/  @!P1 LEA.HI R5, R5, R11, RZ, 0x3 ;  /* 0x0000000b05059211 */ /* 0x000fe200078f18ff */
[--C-:B--2-4-:R-:W-:Y:S01]  /*c740*/  @!P2 IMAD.WIDE R8, R0, 0x2, R2.reuse ;  /* 0x000000020008a825 */ /* 0x114fe200078e0202 */
[----:B------:R-:W-:Y:S02]  /*c750*/  @!P0 LEA.HI R4, R4, R12, RZ, 0x3 ;  /* 0x0000000c04048211 */ /* 0x000fe400078f18ff */
[----:B------:R-:W-:Y:S02]  /*c760*/  @!P1 LOP3.LUT R5, R5, 0xfffffff8, RZ, 0xc0, !PT ;  /* 0xfffffff805059812 */ /* 0x000fe400078ec0ff */
[----:B------:R-:W-:Y:S01]  /*c770*/  @!P0 LOP3.LUT R4, R4, 0xfffffff8, RZ, 0xc0, !PT ;  /* 0xfffffff804048812 */ /* 0x000fe200078ec0ff */
[----:B------:R2:W-:Y:S02]  /*c780*/  @!P2 ST.E.128 [R8.64], RZ ;  /* 0x000000ff0800a985 */ /* 0x0005e4000c101d04 */
[----:B------:R-:W-:-:S04]  /*c790*/  @!P1 IMAD.WIDE R6, R5, 0x2, R2 ;  /* 0x0000000205069825 */ /* 0x000fc800078e0202 */
[----:B------:R-:W-:Y:S01]  /*c7a0*/  @!P0 IMAD.WIDE R4, R4, 0x2, R2 ;  /* 0x0000000204048825 */ /* 0x000fe200078e0202 */
[----:B------:R2:W-:Y:S04]  /*c7b0*/  @!P1 ST.E.128 [R6.64], RZ ;  /* 0x000000ff06009985 */ /* 0x0005e8000c101d04 */
[----:B------:R2:W-:Y:S01]  /*c7c0*/  @!P0 ST.E.128 [R4.64], RZ ;  /* 0x000000ff04008985 */ /* 0x0005e2000c101d04 */
[----:B------:R-:W-:-:S13]  /*c7d0*/  ISETP.GE.AND P0, PT, R13, c[0x0][0x3c8], PT ;  /* 0x0000f2000d007a0c */ /* 0x000fda0003f06270 */
[----:B------:R-:W-:Y:S05]  /*c7e0*/  @P0 EXIT ;  /* 0x000000000000094d */ /* 0x000fea0003800000 */
[----:B------:R-:W-:-:S04]  /*c7f0*/  SHF.R.S32.HI R0, RZ, 0x1f, R13 ;  /* 0x0000001fff007819 */ /* 0x000fc8000001140d */
[----:B------:R-:W-:-:S04]  /*c800*/  LEA.HI R0, R0, R13, RZ, 0x3 ;  /* 0x0000000d00007211 */ /* 0x000fc800078f18ff */
[----:B------:R-:W-:-:S05]  /*c810*/  LOP3.LUT R0, R0, 0xfffffff8, RZ, 0xc0, !PT ;  /* 0xfffffff800007812 */ /* 0x000fca00078ec0ff */
[----:B------:R-:W-:-:S05]  /*c820*/  IMAD.WIDE R2, R0, 0x2, R2 ;  /* 0x0000000200027825 */ /* 0x000fca00078e0202 */
[----:B------:R-:W-:Y:S01]  /*c830*/  ST.E.128 [R2.64], RZ ;  /* 0x000000ff02007985 */ /* 0x000fe2000c101d04 */
[----:B------:R-:W-:Y:S05]  /*c840*/  EXIT ;  /* 0x000000000000794d */ /* 0x000fea0003800000 */
.L_x_42:
        /* <DEDUP_REMOVED lines=11> */
.L_x_1529:


//--------------------- .text._ZN7cutlass13device_kernelIN5flash19enable_sm80_to_sm89INS1_16FlashAttnFwdSm80INS1_25CollectiveMainloopFwdSm80ILi8ELi1ELb0EN4cute5tupleIJNS5_1CILi128EEENS7_ILi32EEENS7_ILi256EEEEEELi256ENS_6half_tEfNS_4arch4Sm80ELb0ELb0ELb1ELb1ELb0ELb1ELb1ELb0EEENS1_21CollectiveEpilogueFwdINS6_IJS8_SA_S9_EEENS6_IJNS7_ILi1EEESI_SI_EEESC_SE_Li256ELb1ELb1ELb0ELb0EEENS1_19SingleTileSchedulerILb1ELb0ELb1ELi128EEEEEEEEEvNT_6ParamsE --------------------------
	.section	.text._ZN7cutlass13device_kernelIN5flash19enable_sm80_to_sm89INS1_16FlashAttnFwdSm80INS1_25CollectiveMainloopFwdSm80ILi8ELi1ELb0EN4cute5tupleIJNS5_1CILi128EEENS7_ILi32EEENS7_ILi256EEEEEELi256ENS_6half_tEfNS_4arch4Sm80ELb0ELb0ELb1ELb1ELb0ELb1ELb1ELb0EEENS1_21CollectiveEpilogueFwdINS6_IJS8_SA_S9_EEENS6_IJNS7_ILi1EEESI_SI_EEESC_SE_Li256ELb1ELb1ELb0ELb0EEENS1_19SingleTileSchedulerILb1ELb0ELb1ELi128EEEEEEEEEvNT_6ParamsE,"ax",@progbits
	.sectioninfo	@"SHI_REGISTERS=255"
	.align	128
.text._ZN7cutlass13device_kernelIN5flash19enable_sm80_to_sm89INS1_16FlashAttnFwdSm80INS1_25CollectiveMainloopFwdSm80ILi8ELi1ELb0EN4cute5tupleIJNS5_1CILi128EEENS7_ILi32EEENS7_ILi256EEEEEELi256ENS_6half_tEfNS_4arch4Sm80ELb0ELb0ELb1ELb1ELb0ELb1ELb1ELb0EEENS1_21CollectiveEpilogueFwdINS6_IJS8_SA_S9_EEENS6_IJNS7_ILi1EEESI_SI_EEESC_SE_Li256ELb1ELb1ELb0ELb0EEENS1_19SingleTileSchedulerILb1ELb0ELb1ELi128EEEEEEEEEvNT_6ParamsE:
        .type           _ZN7cutlass13device_kernelIN5flash19enable_sm80_to_sm89INS1_16FlashAttnFwdSm80INS1_25CollectiveMainloopFwdSm80ILi8ELi1ELb0EN4cute5tupleIJNS5_1CILi128EEENS7_ILi32EEENS7_ILi256EEEEEELi256ENS_6half_tEfNS_4arch4Sm80ELb0ELb0ELb1ELb1ELb0ELb1ELb1ELb0EEENS1_21CollectiveEpilogueFwdINS6_IJS8_SA_S9_EEENS6_IJNS7_ILi1EEESI_SI_EEESC_SE_Li256ELb1ELb1ELb0ELb0EEENS1_19SingleTileSchedulerILb1ELb0ELb1ELi128EEEEEEEEEvNT_6ParamsE,@function
        .size           _ZN7cutlass13device_kernelIN5flash19enable_sm80_to_sm89INS1_16FlashAttnFwdSm80INS1_25CollectiveMainloopFwdSm80ILi8ELi1ELb0EN4cute5tupleIJNS5_1CILi128EEENS7_ILi32EEENS7_ILi256EEEEEELi256ENS_6half_tEfNS_4arch4Sm80ELb0ELb0ELb1ELb1ELb0ELb1ELb1ELb0EEENS1_21CollectiveEpilogueFwdINS6_IJS8_SA_S9_EEENS6_IJNS7_ILi1EEESI_SI_EEESC_SE_Li256ELb1ELb1ELb0ELb0EEENS1_19SingleTileSchedulerILb1ELb0ELb1ELi128EEEEEEEEEvNT_6ParamsE,(.L_x_1530 - _ZN7cutlass13device_kernelIN5flash19enable_sm80_to_sm89INS1_16FlashAttnFwdSm80INS1_25CollectiveMainloopFwdSm80ILi8ELi1ELb0EN4cute5tupleIJNS5_1CILi128EEENS7_ILi32EEENS7_ILi256EEEEEELi256ENS_6half_tEfNS_4arch4Sm80ELb0ELb0ELb1ELb1ELb0ELb1ELb1ELb0EEENS1_21CollectiveEpilogueFwdINS6_IJS8_SA_S9_EEENS6_IJNS7_ILi1EEESI_SI_EEESC_SE_Li256ELb1ELb1ELb0ELb0EEENS1_19SingleTileSchedulerILb1ELb0ELb1ELi128EEEEEEEEEvNT_6ParamsE)
        .other          _ZN7cutlass13device_kernelIN5flash19enable_sm80_to_sm89INS1_16FlashAttnFwdSm80INS1_25CollectiveMainloopFwdSm80ILi8ELi1ELb0EN4cute5tupleIJNS5_1CILi128EEENS7_ILi32EEENS7_ILi256EEEEEELi256ENS_6half_tEfNS_4arch4Sm80ELb0ELb0ELb1ELb1ELb0ELb1ELb1ELb0EEENS1_21CollectiveEpilogueFwdINS6_IJS8_SA_S9_EEENS6_IJNS7_ILi1EEESI_SI_EEESC_SE_Li256ELb1ELb1ELb0ELb0EEENS1_19SingleTileSchedulerILb1ELb0ELb1ELi128EEEEEEEEEvNT_6ParamsE,@"STO_CUDA_ENTRY STV_DEFAULT"
_ZN7cutlass13device_kernelIN5flash19enable_sm80_to_sm89INS1_16FlashAttnFwdSm80INS1_25CollectiveMainloopFwdSm80ILi8ELi1ELb0EN4cute5tupleIJNS5_1CILi128EEENS7_ILi32EEENS7_ILi256EEEEEELi256ENS_6half_tEfNS_4arch4Sm80ELb0ELb0ELb1ELb1ELb0ELb1ELb1ELb0EEENS1_21CollectiveEpilogueFwdINS6_IJS8_SA_S9_EEENS6_IJNS7_ILi1EEESI_SI_EEESC_SE_Li256ELb1ELb1ELb0ELb0EEENS1_19SingleTileSchedulerILb1ELb0ELb1ELi128EEEEEEEEEvNT_6ParamsE:
[----:B------:R-:W-:Y:S02]  /*0000*/  MOV R1, c[0x0][0x28] ;  /* 0x00000a0000017a02 */ /* 0x000fe40000000f00 */
[----:B------:R-:W1:Y:S01]  /*0010*/  S2R R64, SR_TID.X ;  /* 0x0000000000407919 */ /* 0x000e620000002100 */
[----:B------:R-:W-:Y:S01]  /*0020*/  MOV R5, 0x4 ;  /* 0x0000000400057802 */ /* 0x000fe20000000f00 */
[----:B------:R-:W-:Y:S02]  /*0030*/  ULDC.64 UR10, c[0x0][0x118] ;  /* 0x00004600000a7ab9 */ /* 0x000fe40000000a00 */
        /* <DEDUP_REMOVED lines=12> */
.L_x_44:
        /* <DEDUP_REMOVED lines=8> */
.L_x_46:
[----:B------:R-:W-:-:S05]  /*0180*/  MOV R3, c[0x0][0x54c] ;  /* 0x0001530000037a02 */ /* 0x000fca0000000f00 */
.L_x_45:
[----:B-----5:R-:W-:Y:S01]  /*0190*/  IMAD R3, R3, c[0x0][0x548], RZ ;  /* 0x0001520003037a24 */ /* 0x020fe200078e02ff */
[----:B------:R-:W-:-:S04]  /*01a0*/  SHF.L.U32 R0, R65, 0x7, RZ ;  /* 0x0000000741007819 */ /* 0x000fc800000006ff */
[----:B------:R-:W-:-:S04]  /*01b0*/  ISETP.GE.AND P0, PT, R0, R3, PT ;  /* 0x000000030000720c */ /* 0x000fc80003f06270 */
[----:B------:R-:W-:Y:S01]  /*01c0*/  SEL R228, R228, 0xffffffff, !P0 ;  /* 0xffffffffe4e47807 */ /* 0x000fe20004000000 */
[----:B------:R-:W-:Y:S05]  /*01d0*/  BRA `(.L_x_47) ;  /* 0x0000012000007947 */ /* 0x000fea0003800000 */
.L_x_43:
[----:B---3--:R-:W-:-:S04]  /*01e0*/  ISETP.NE.U32.AND P0, PT, RZ, c[0x0][0x568], PT ;  /* 0x00015a00ff007a0c */ /* 0x008fc80003f05070 */
[----:B------:R-:W-:-:S13]  /*01f0*/  ISETP.NE.AND.EX P0, PT, RZ, c[0x0][0x56c], PT, P0 ;  /* 0x00015b00ff007a0c */ /* 0x000fda0003f05300 */
[----:B------:R-:W-:Y:S05]  /*0200*/  @!P0 BRA `(.L_x_48) ;  /* 0x0000002000008947 */ /* 0x000fea0003800000 */
[----:B------:R1:W5:Y:S01]  /*0210*/  LDG.E R3, [R2.64] ;  /* 0x0000000a02037981 */ /* 0x000362000c1e1900 */
[----:B------:R-:W-:Y:S05]  /*0220*/  BRA `(.L_x_49) ;  /* 0x0000009000007947 */ /* 0x000fea0003800000 */
.L_x_48:
        /* <DEDUP_REMOVED lines=8> */
.L_x_50:
[----:B------:R-:W-:-:S05]  /*02b0*/  MOV R3, c[0x0][0x54c] ;  /* 0x0001530000037a02 */ /* 0x000fca0000000f00 */
.L_x_49:
[----:B-----5:R-:W-:Y:S01]  /*02c0*/  IMAD R3, R3, c[0x0][0x548], RZ ;  /* 0x0001520003037a24 */ /* 0x020fe200078e02ff */
[----:B------:R-:W-:-:S04]  /*02d0*/  SHF.L.U32 R0, R65, 0x7, RZ ;  /* 0x0000000741007819 */ /* 0x000fc800000006ff */
[----:B------:R-:W-:-:S04]  /*02e0*/  ISETP.GE.AND P0, PT, R0, R3, PT ;  /* 0x000000030000720c */ /* 0x000fc80003f06270 */
[----:B------:R-:W-:-:S04]  /*02f0*/  SEL R228, R228, 0xffffffff, !P0 ;  /* 0xffffffffe4e47807 */ /* 0x000fc80004000000 */
.L_x_47:
[----:B------:R-:W-:-:S13]  /*0300*/  ISETP.GE.AND P0, PT, R228, RZ, PT ;  /* 0x000000ffe400720c */ /* 0x000fda0003f06270 */
        /* <DEDUP_REMOVED lines=8> */
[----:B------:R-:W-:Y:S01]  /*0390*/  IMAD.MOV.U32 R0, RZ, RZ, RZ ;  /* 0x000000ffff007224 */ /* 0x000fe200078e00ff */
[----:B------:R-:W-:Y:S01]  /*03a0*/  ISETP.NE.U32.AND P1, PT, RZ, c[0x0][0x348], PT ;  /* 0x0000d200ff007a0c */ /* 0x000fe20003f25070 */
[----:B------:R-:W-:Y:S01]  /*03b0*/  IMAD.WIDE R10, R228, R5, c[0x0][0x348] ;  /* 0x0000d200e40a7625 */ /* 0x000fe200078e0205 */
[----:B------:R-:W-:-:S02]  /*03c0*/  ISETP.NE.U32.AND P6, PT, RZ, c[0x0][0x350], PT ;  /* 0x0000d400ff007a0c */ /* 0x000fc40003fc5070 */
[----:B------:R-:W-:Y:S01]  /*03d0*/  ISETP.NE.U32.AND P5, PT, RZ, c[0x0][0x358], PT ;  /* 0x0000d600ff007a0c */ /* 0x000fe20003fa5070 */
[CC--:B------:R-:W-:Y:S01]  /*03e0*/  IMAD.WIDE R8, R228.reuse, R5.reuse, c[0x0][0x350] ;  /* 0x0000d400e4087625 */ /* 0x0c0fe200078e0205 */
[----:B------:R-:W-:Y:S02]  /*03f0*/  ISETP.NE.AND.EX P1, PT, RZ, c[0x0][0x34c], PT, P1 ;  /* 0x0000d300ff007a0c */ /* 0x000fe40003f25310 */
[----:B------:R-:W-:Y:S01]  /*0400*/  ISETP.NE.AND.EX P6, PT, RZ, c[0x0][0x354], PT, P6 ;  /* 0x0000d500ff007a0c */ /* 0x000fe20003fc5360 */
[----:B------:R-:W-:Y:S01]  /*0410*/  @P2 IMAD.WIDE R14, R228, R5, c[0x0][0x370] ;  /* 0x0000dc00e40e2625 */ /* 0x000fe200078e0205 */
[----:B------:R-:W-:-:S03]  /*0420*/  ISETP.NE.AND.EX P5, PT, RZ, c[0x0][0x35c], PT, P5 ;  /* 0x0000d700ff007a0c */ /* 0x000fc60003fa5350 */
[CC--:B------:R-:W-:Y:S01]  /*0430*/  @P0 IMAD.WIDE R12, R228.reuse, R5.reuse, c[0x0][0x360] ;  /* 0x0000d800e40c0625 */ /* 0x0c0fe200078e0205 */
[----:B------:R2:W5:Y:S03]  /*0440*/  @P2 LDG.E R111, [R14.64] ;  /* 0x0000000a0e6f2981 */ /* 0x000566000c1e1900 */
[----:B------:R-:W-:Y:S01]  /*0450*/  IMAD.WIDE R6, R228, R5, c[0x0][0x358] ;  /* 0x0000d600e4067625 */ /* 0x000fe200078e0205 */
[----:B------:R2:W5:Y:S04]  /*0460*/  @P0 LDG.E R113, [R12.64] ;  /* 0x0000000a0c710981 */ /* 0x000568000c1e1900 */
[----:B------:R2:W5:Y:S04]  /*0470*/  @P1 LDG.E R112, [R10.64] ;  /* 0x0000000a0a701981 */ /* 0x000568000c1e1900 */
[----:B------:R2:W5:Y:S04]  /*0480*/  @P6 LDG.E R110, [R8.64] ;  /* 0x0000000a086e6981 */ /* 0x000568000c1e1900 */
[----:B------:R2:W5:Y:S04]  /*0490*/  @P5 LDG.E R0, [R6.64] ;  /* 0x0000000a06005981 */ /* 0x000568000c1e1900 */
[----:B------:R-:W3:Y:S01]  /*04a0*/  S2R R227, SR_CTAID.Y ;  /* 0x0000000000e37919 */ /* 0x000ee20000002600 */
[----:B-1----:R-:W-:-:S02]  /*04b0*/  IMAD.MOV.U32 R2, RZ, RZ, c[0x0][0x1d0] ;  /* 0x00007400ff027624 */ /* 0x002fc400078e00ff */
[----:B------:R-:W-:Y:S01]  /*04c0*/  IMAD.MOV.U32 R20, RZ, RZ, c[0x0][0x228] ;  /* 0x00008a00ff147624 */ /* 0x000fe200078e00ff */
[----:B---3--:R-:W-:Y:S01]  /*04d0*/  SHF.R.S32.HI R89, RZ, 0x1f, R227 ;  /* 0x0000001fff597819 */ /* 0x008fe200000114e3 */
[----:B------:R-:W-:Y:S05]  /*04e0*/  @P0 BRA `(.L_x_51) ;  /* 0x0000004000000947 */ /* 0x000fea0003800000 */
[----:B--2---:R-:W-:Y:S05]  /*04f0*/  @!P1 BRA `(.L_x_51) ;  /* 0x0000003000009947 */ /* 0x004fea0003800000 */
[----:B-----5:R-:W2:Y:S04]  /*0500*/  LDG.E R113, [R10.64] ;  /* 0x0000000a0a717981 */ /* 0x020ea8000c1e1900 */
[----:B------:R-:W2:Y:S02]  /*0510*/  LDG.E R4, [R10.64+0x4] ;  /* 0x0000040a0a047981 */ /* 0x000ea4000c1e1900 */
[----:B--2---:R-:W-:Y:S02]  /*0520*/  IADD3 R113, -R113, R4, RZ ;  /* 0x0000000471717210 */ /* 0x004fe40007ffe1ff */
.L_x_51:
[----:B--2---:R-:W-:-:S04]  /*0530*/  ISETP.NE.U32.AND P0, PT, RZ, c[0x0][0x368], PT ;  /* 0x0000da00ff007a0c */ /* 0x004fc80003f05070 */
[----:B------:R-:W-:-:S13]  /*0540*/  ISETP.NE.AND.EX P0, PT, RZ, c[0x0][0x36c], PT, P0 ;  /* 0x0000db00ff007a0c */ /* 0x000fda0003f05300 */
[----:B------:R-:W-:Y:S05]  /*0550*/  @!P0 BRA `(.L_x_52) ;  /* 0x0000003000008947 */ /* 0x000fea0003800000 */
[----:B------:R-:W-:-:S06]  /*0560*/  IMAD.WIDE R2, R228, R5, c[0x0][0x368] ;  /* 0x0000da00e4027625 */ /* 0x000fcc00078e0205 */
[----:B------:R1:W5:Y:S01]  /*0570*/  LDG.E R2, [R2.64] ;  /* 0x0000000a02027981 */ /* 0x000362000c1e1900 */
[----:B------:R-:W-:Y:S05]  /*0580*/  BRA `(.L_x_53) ;  /* 0x0000004000007947 */ /* 0x000fea0003800000 */
.L_x_52:
[----:B------:R-:W-:Y:S05]  /*0590*/  @!P6 BRA `(.L_x_53) ;  /* 0x000000300000e947 */ /* 0x000fea0003800000 */
[----:B------:R-:W2:Y:S04]  /*05a0*/  LDG.E R2, [R8.64] ;  /* 0x0000000a08027981 */ /* 0x000ea8000c1e1900 */
[----:B------:R-:W2:Y:S02]  /*05b0*/  LDG.E R3, [R8.64+0x4] ;  /* 0x0000040a08037981 */ /* 0x000ea4000c1e1900 */
[----:B--2---:R-:W-:Y:S02]  /*05c0*/  IADD3 R2, -R2, R3, RZ ;  /* 0x0000000302027210 */ /* 0x004fe40007ffe1ff */
.L_x_53:
[----:B------:R-:W2:Y:S04]  /*05d0*/  @P5 LDG.E R4, [R6.64] ;  /* 0x0000000a06045981 */ /* 0x000ea8000c1e1900 */
[----:B------:R-:W2:Y:S01]  /*05e0*/  @P5 LDG.E R9, [R6.64+0x4] ;  /* 0x0000040a06095981 */ /* 0x000ea2000c1e1900 */
[----:B-1---5:R-:W-:Y:S01]  /*05f0*/  IMAD.IADD R3, R2, 0x1, -R111 ;  /* 0x0000000102037824 */ /* 0x022fe200078e0a6f */
[----:B------:R-:W-:Y:S01]  /*0600*/  ISETP.NE.U32.AND P0, PT, RZ, c[0x0][0x378], PT ;  /* 0x0000de00ff007a0c */ /* 0x000fe20003f05070 */
[----:B------:R-:W-:-:S03]  /*0610*/  IMAD.MOV.U32 R66, RZ, RZ, R2 ;  /* 0x000000ffff427224 */ /* 0x000fc600078e0002 */
[----:B------:R-:W-:-:S13]  /*0620*/  ISETP.NE.AND.EX P0, PT, RZ, c[0x0][0x37c], PT, P0 ;  /* 0x0000df00ff007a0c */ /* 0x000fda0003f05300 */
[----:B------:R-:W-:-:S05]  /*0630*/  @P0 IMAD.WIDE R10, R228, R5, c[0x0][0x378] ;  /* 0x0000de00e40a0625 */ /* 0x000fca00078e0205 */
[----:B------:R1:W5:Y:S01]  /*0640*/  @P0 LDG.E R66, [R10.64] ;  /* 0x0000000a0a420981 */ /* 0x000362000c1e1900 */
[----:B--2---:R-:W-:-:S04]  /*0650*/  @P5 IMAD.IADD R20, R9, 0x1, -R4 ;  /* 0x0000000109145824 */ /* 0x004fc800078e0a04 */
[----:B------:R-:W-:-:S05]  /*0660*/  IMAD.IADD R55, R3, 0x1, R20 ;  /* 0x0000000103377824 */ /* 0x000fca00078e0214 */
[----:B------:R-:W-:-:S04]  /*0670*/  IADD3 R4, R55, 0x1f, RZ ;  /* 0x0000001f37047810 */ /* 0x000fc80007ffe0ff */
[----:B------:R-:W-:-:S04]  /*0680*/  SHF.R.S32.HI R149, RZ, 0x1f, R4 ;  /* 0x0000001fff957819 */ /* 0x000fc80000011404 */
[----:B------:R-:W-:Y:S01]  /*0690*/  LEA.HI R149, R149, R4, RZ, 0x5 ;  /* 0x0000000495957211 */ /* 0x000fe200078f28ff */
[----:B------:R-:W-:-:S03]  /*06a0*/  IMAD.MOV R4, RZ, RZ, -R3 ;  /* 0x000000ffff047224 */ /* 0x000fc600078e0a03 */
[----:B------:R-:W-:Y:S02]  /*06b0*/  LOP3.LUT R6, R149, 0xffffffe0, RZ, 0xc0, !PT ;  /* 0xffffffe095067812 */ /* 0x000fe400078ec0ff */
[----:B------:R-:W-:-:S03]  /*06c0*/  IMNMX R4, RZ, R4, !PT ;  /* 0x00000004ff047217 */ /* 0x000fc60007800200 */
[----:B------:R-:W-:Y:S01]  /*06d0*/  IMAD.IADD R3, R6, 0x1, -R3 ;  /* 0x0000000106037824 */ /* 0x000fe200078e0a03 */
[----:B------:R-:W-:-:S04]  /*06e0*/  SHF.R.U32.HI R78, RZ, 0x5, R4 ;  /* 0x00000005ff4e7819 */ /* 0x000fc80000011604 */
[----:B------:R-:W-:-:S04]  /*06f0*/  IMNMX R3, R3, R20, PT ;  /* 0x0000001403037217 */ /* 0x000fc80003800200 */
[----:B------:R-:W-:-:S13]  /*0700*/  ISETP.GT.AND P0, PT, R3, R4, PT ;  /* 0x000000040300720c */ /* 0x000fda0003f04270 */
[----:B------:R-:W-:Y:S01]  /*0710*/  @P0 IADD3 R7, R3, 0x1f, RZ ;  /* 0x0000001f03070810 */ /* 0x000fe20007ffe0ff */
[----:B------:R-:W-:-:S03]  /*0720*/  IMAD.MOV.U32 R3, RZ, RZ, R78 ;  /* 0x000000ffff037224 */ /* 0x000fc600078e004e */
[----:B------:R-:W-:-:S04]  /*0730*/  @P0 SHF.R.S32.HI R4, RZ, 0x1f, R7 ;  /* 0x0000001fff040819 */ /* 0x000fc80000011407 */
[----:B------:R-:W-:-:S04]  /*0740*/  @P0 LEA.HI R4, R4, R7, RZ, 0x5 ;  /* 0x0000000704040211 */ /* 0x000fc800078f28ff */
[----:B------:R-:W-:-:S04]  /*0750*/  @P0 SHF.R.S32.HI R3, RZ, 0x5, R4 ;  /* 0x00000005ff030819 */ /* 0x000fc80000011404 */
[----:B------:R-:W-:-:S13]  /*0760*/  ISETP.GT.AND P0, PT, R3, R78, PT ;  /* 0x0000004e0300720c */ /* 0x000fda0003f04270 */
[----:B------:R-:W-:Y:S05]  /*0770*/  @!P0 BRA `(.L_x_54) ;  /* 0x00003b6000008947 */ /* 0x000fea0003800000 */
[----:B-1----:R-:W-:Y:S02]  /*0780*/  ISETP.NE.U32.AND P3, PT, RZ, c[0x0][0x340], PT ;  /* 0x0000d000ff007a0c */ /* 0x002fe40003f65070 */
[----:B------:R-:W-:Y:S01]  /*0790*/  SHF.R.S32.HI R91, RZ, 0x1f, R64 ;  /* 0x0000001fff5b7819 */ /* 0x000fe20000011440 */
[----:B------:R-:W-:Y:S01]  /*07a0*/  IMAD.IADD R2, R110, 0x1, R2 ;  /* 0x000000016e027824 */ /* 0x000fe200078e0202 */
[----:B------:R-:W-:Y:S02]  /*07b0*/  ISETP.NE.AND.EX P3, PT, RZ, c[0x0][0x344], PT, P3 ;  /* 0x0000d100ff007a0c */ /* 0x000fe40003f65330 */
[----:B------:R-:W-:Y:S01]  /*07c0*/  IADD3 R82, R3, -0x1, RZ ;  /* 0xffffffff03527810 */ /* 0x000fe20007ffe0ff */
[C---:B------:R-:W-:Y:S01]  /*07d0*/  IMAD R126, R89.reuse, c[0x0][0x240], RZ ;  /* 0x00009000597e7a24 */ /* 0x040fe200078e02ff */
[----:B------:R-:W-:Y:S01]  /*07e0*/  SHF.R.S32.HI R77, RZ, 0x1f, R228 ;  /* 0x0000001fff4d7819 */ /* 0x000fe200000114e4 */
[----:B------:R-:W-:Y:S01]  /*07f0*/  IMAD R128, R89, c[0x0][0x1e8], RZ ;  /* 0x00007a0059807a24 */ /* 0x000fe200078e02ff */
[----:B------:R-:W-:-:S02]  /*0800*/  UMOV UR6, 0x5 ;  /* 0x0000000500067882 */ /* 0x000fc40000000000 */
[----:B------:R-:W-:-:S05]  /*0810*/  ULDC.64 UR8, c[0x0][0x238] ;  /* 0x00008e0000087ab9 */ /* 0x000fca0000000a00 */
[----:B------:R-:W-:-:S05]  /*0820*/  @P3 IMAD.WIDE R8, R228, R5, c[0x0][0x340] ;  /* 0x0000d000e4083625 */ /* 0x000fca00078e0205 */
[----:B------:R1:W2:Y:S01]  /*0830*/  @P3 LDG.E R4, [R8.64] ;  /* 0x0000000a08043981 */ /* 0x0002a2000c1e1900 */
[----:B------:R-:W-:Y:S01]  /*0840*/  LEA.HI R7, R91, R64, RZ, 0x3 ;  /* 0x000000405b077211 */ /* 0x000fe200078f18ff */
[----:B------:R-:W-:Y:S01]  /*0850*/  IMAD.WIDE.U32 R12, R2, c[0x0][0x1e0], RZ ;  /* 0x00007800020c7a25 */ /* 0x000fe200078e00ff */
[----:B------:R-:W-:Y:S01]  /*0860*/  SHF.R.S32.HI R5, RZ, 0x1f, R0 ;  /* 0x0000001fff057819 */ /* 0x000fe20000011400 */
[----:B------:R-:W-:Y:S01]  /*0870*/  USHF.L.U64.HI UR7, UR8, UR6, UR9 ;  /* 0x0000000608077299 */ /* 0x000fe20008010209 */
[----:B------:R-:W-:Y:S01]  /*0880*/  SHF.R.S32.HI R109, RZ, 0x3, R7 ;  /* 0x00000003ff6d7819 */ /* 0x000fe20000011407 */
[----:B------:R-:W-:Y:S01]  /*0890*/  IMAD R126, R227, c[0x0][0x244], R126 ;  /* 0x00009100e37e7a24 */ /* 0x000fe200078e027e */
[----:B------:R-:W-:Y:S01]  /*08a0*/  LOP3.LUT R7, R7, 0xfffffff8, RZ, 0xc0, !PT ;  /* 0xfffffff807077812 */ /* 0x000fe200078ec0ff */
[----:B------:R-:W-:Y:S01]  /*08b0*/  IMAD R128, R227, c[0x0][0x1ec], R128 ;  /* 0x00007b00e3807a24 */ /* 0x000fe200078e0280 */
[----:B------:R-:W-:Y:S01]  /*08c0*/  SHF.R.S32.HI R83, RZ, 0x1f, R2 ;  /* 0x0000001fff537819 */ /* 0x000fe20000011402 */
[C---:B------:R-:W-:Y:S01]  /*08d0*/  IMAD.WIDE.U32 R132, R109.reuse, c[0x0][0x1e0], RZ ;  /* 0x000078006d847a25 */ /* 0x040fe200078e00ff */
[----:B------:R-:W-:Y:S01]  /*08e0*/  SHF.R.S32.HI R114, RZ, 0x1f, R109 ;  /* 0x0000001fff727819 */ /* 0x000fe2000001146d */
[----:B------:R-:W-:Y:S01]  /*08f0*/  USHF.L.U32 UR8, UR8, 0x5, URZ ;  /* 0x0000000508087899 */ /* 0x000fe2000800063f */
[----:B------:R-:W-:Y:S01]  /*0900*/  IADD3 R11, P0, R109, R0, RZ ;  /* 0x000000006d0b7210 */ /* 0x000fe20007f1e0ff */
[----:B------:R-:W-:Y:S01]  /*0910*/  IMAD.IADD R14, R64, 0x1, -R7 ;  /* 0x00000001400e7824 */ /* 0x000fe200078e0a07 */
[----:B------:R-:W-:Y:S01]  /*0920*/  LEA.HI R91, R91, R64, RZ, 0x6 ;  /* 0x000000405b5b7211 */ /* 0x000fe200078f30ff */
[----:B------:R-:W-:Y:S01]  /*0930*/  IMAD R7, R83, c[0x0][0x1e0], RZ ;  /* 0x0000780053077a24 */ /* 0x000fe200078e02ff */
[----:B------:R-:W-:Y:S01]  /*0940*/  SEL R124, R228, RZ, !P5 ;  /* 0x000000ffe47c7207 */ /* 0x000fe20006800000 */
[----:B------:R-:W-:Y:S01]  /*0950*/  IMAD.SHL.U32 R16, R14, 0x8, RZ ;  /* 0x000000080e107824 */ /* 0x000fe200078e00ff */
[----:B------:R-:W-:Y:S01]  /*0960*/  SHF.L.U32 R91, R91, 0x3, RZ ;  /* 0x000000035b5b7819 */ /* 0x000fe200000006ff */
[----:B------:R-:W-:Y:S01]  /*0970*/  IMAD.X R18, R114, 0x1, R5, P0 ;  /* 0x0000000172127824 */ /* 0x000fe200000e0605 */
[----:B------:R-:W-:Y:S01]  /*0980*/  BSSY B0, `(.L_x_55) ;  /* 0x0000055000007945 */ /* 0x000fe20003800000 */
[----:B------:R-:W-:Y:S01]  /*0990*/  IMAD R22, R2, c[0x0][0x1e4], R7 ;  /* 0x0000790002167a24 */ /* 0x000fe200078e0207 */
[----:B------:R-:W-:Y:S01]  /*09a0*/  SHF.R.S32.HI R17, RZ, 0x1f, R16 ;  /* 0x0000001fff117819 */ /* 0x000fe20000011410 */
[----:B------:R-:W-:Y:S01]  /*09b0*/  IMAD R18, R18, c[0x0][0x238], RZ ;  /* 0x00008e0012127a24 */ /* 0x000fe200078e02ff */
[----:B-1----:R-:W-:Y:S01]  /*09c0*/  IADD3 R9, -R109, R20, RZ ;  /* 0x000000146d097210 */ /* 0x002fe20007ffe1ff */
[----:B------:R-:W-:Y:S01]  /*09d0*/  IMAD.SHL.U32 R14, R14, 0x4, RZ ;  /* 0x000000040e0e7824 */ /* 0x000fe200078e00ff */
[C---:B------:R-:W-:Y:S01]  /*09e0*/  ISETP.GE.AND P2, PT, R16.reuse, c[0x0][0x1d4], PT ;  /* 0x0000750010007a0c */ /* 0x040fe20003f46270 */
[----:B------:R-:W-:Y:S01]  /*09f0*/  IMAD.IADD R23, R13, 0x1, R22 ;  /* 0x000000010d177824 */ /* 0x000fe200078e0216 */
[C---:B------:R-:W-:Y:S01]  /*0a00*/  IADD3 R108, R16.reuse, 0x80, RZ ;  /* 0x00000080106c7810 */ /* 0x040fe20007ffe0ff */
[C---:B------:R-:W-:Y:S01]  /*0a10*/  IMAD R18, R11.reuse, c[0x0][0x23c], R18 ;  /* 0x00008f000b127a24 */ /* 0x040fe200078e0212 */
[----:B------:R-:W-:Y:S01]  /*0a20*/  IADD3 R107, R16, 0xc0, RZ ;  /* 0x000000c0106b7810 */ /* 0x000fe20007ffe0ff */
[----:B------:R-:W-:Y:S01]  /*0a30*/  IMAD.WIDE.U32 R10, R11, c[0x0][0x238], R16 ;  /* 0x00008e000b0a7a25 */ /* 0x000fe200078e0010 */
[----:B------:R-:W-:-:S02]  /*0a40*/  SEL R7, RZ, 0x1, P2 ;  /* 0x00000001ff077807 */ /* 0x000fc40001000000 */
[----:B------:R-:W-:Y:S01]  /*0a50*/  ISETP.GE.AND P1, PT, R108, c[0x0][0x1d4], PT ;  /* 0x000075006c007a0c */ /* 0x000fe20003f26270 */
[----:B------:R-:W-:Y:S01]  /*0a60*/  IMAD.MOV.U32 R22, RZ, RZ, R12 ;  /* 0x000000ffff167224 */ /* 0x000fe200078e000c */
[----:B------:R-:W-:Y:S01]  /*0a70*/  IADD3 R12, R14, 0x40, RZ ;  /* 0x000000400e0c7810 */ /* 0x000fe20007ffe0ff */
[----:B------:R-:W-:Y:S01]  /*0a80*/  IMAD R6, R82, -0x20, R9 ;  /* 0xffffffe052067824 */ /* 0x000fe200078e0209 */
[----:B------:R-:W-:Y:S01]  /*0a90*/  IADD3 R19, R11, R18, RZ ;  /* 0x000000120b137210 */ /* 0x000fe20007ffe0ff */
[----:B------:R-:W-:Y:S01]  /*0aa0*/  IMAD.MOV.U32 R18, RZ, RZ, R10 ;  /* 0x000000ffff127224 */ /* 0x000fe200078e000a */
[----:B------:R-:W-:Y:S01]  /*0ab0*/  LOP3.LUT R91, R91, 0xfffffe00, RZ, 0xc0, !PT ;  /* 0xfffffe005b5b7812 */ /* 0x000fe200078ec0ff */
[----:B------:R-:W-:Y:S01]  /*0ac0*/  IMAD.IADD R11, R14, 0x1, R12 ;  /* 0x000000010e0b7824 */ /* 0x000fe200078e020c */
[----:B------:R-:W-:Y:S01]  /*0ad0*/  ISETP.GT.AND P4, PT, R6, RZ, PT ;  /* 0x000000ff0600720c */ /* 0x000fe20003f84270 */
[----:B------:R-:W-:Y:S01]  /*0ae0*/  IMAD.WIDE.U32 R18, R227, c[0x0][0x240], R18 ;  /* 0x00009000e3127a25 */ /* 0x000fe200078e0012 */
[----:B------:R-:W-:-:S02]  /*0af0*/  SHF.R.S32.HI R81, RZ, 0x1f, R82 ;  /* 0x0000001fff517819 */ /* 0x000fc40000011452 */
[----:B------:R-:W-:Y:S01]  /*0b00*/  ISETP.GE.AND P0, PT, R11, c[0x0][0x1d4], PT ;  /* 0x000075000b007a0c */ /* 0x000fe20003f06270 */
[----:B------:R-:W-:Y:S02]  /*0b10*/  IMAD.IADD R127, R19, 0x1, R126 ;  /* 0x00000001137f7824 */ /* 0x000fe400078e027e */
[----:B------:R-:W-:Y:S01]  /*0b20*/  IMAD.MOV.U32 R126, RZ, RZ, R18 ;  /* 0x000000ffff7e7224 */ /* 0x000fe200078e0012 */
[----:B------:R-:W-:Y:S01]  /*0b30*/  SEL R6, RZ, 0xffffffff, P0 ;  /* 0xffffffffff067807 */ /* 0x000fe20000000000 */
[----:B------:R-:W-:Y:S01]  /*0b40*/  IMAD.WIDE.U32 R22, R227, c[0x0][0x1e8], R22 ;  /* 0x00007a00e3167a25 */ /* 0x000fe200078e0016 */
[----:B------:R-:W-:-:S03]  /*0b50*/  ISETP.GE.AND P0, PT, R107, c[0x0][0x1d4], PT ;  /* 0x000075006b007a0c */ /* 0x000fc60003f06270 */
[----:B------:R-:W-:Y:S01]  /*0b60*/  IMAD.SHL.U32 R6, R6, 0x2, RZ ;  /* 0x0000000206067824 */ /* 0x000fe200078e00ff */
[----:B------:R-:W-:Y:S01]  /*0b70*/  SEL R102, RZ, 0x8, P0 ;  /* 0x00000008ff667807 */ /* 0x000fe20000000000 */
[----:B------:R-:W-:Y:S01]  /*0b80*/  IMAD.WIDE.U32 R126, R124, c[0x0][0x248], R126 ;  /* 0x000092007c7e7a25 */ /* 0x000fe200078e007e */
[----:B------:R-:W-:Y:S02]  /*0b90*/  IADD3 R129, R23, R128, RZ ;  /* 0x0000008017817210 */ /* 0x000fe40007ffe0ff */
[----:B------:R-:W-:Y:S01]  /*0ba0*/  LOP3.LUT R6, R6, 0x2, R7, 0xe2, !PT ;  /* 0x0000000206067812 */ /* 0x000fe200078ee207 */
[----:B------:R-:W-:Y:S01]  /*0bb0*/  IMAD.MOV.U32 R128, RZ, RZ, R22 ;  /* 0x000000ffff807224 */ /* 0x000fe200078e0016 */
[----:B------:R-:W-:-:S04]  /*0bc0*/  SEL R7, RZ, 0x4, P1 ;  /* 0x00000004ff077807 */ /* 0x000fc80000800000 */
[----:B------:R-:W-:Y:S01]  /*0bd0*/  LOP3.LUT R102, R102, R6, R7, 0xfe, !PT ;  /* 0x0000000666667212 */ /* 0x000fe200078efe07 */
[----:B------:R-:W-:-:S05]  /*0be0*/  IMAD.SHL.U32 R7, R109, 0x40, RZ ;  /* 0x000000406d077824 */ /* 0x000fca00078e00ff */
[----:B------:R-:W-:-:S04]  /*0bf0*/  LOP3.LUT R7, R7, 0x1c0, RZ, 0xc0, !PT ;  /* 0x000001c007077812 */ /* 0x000fc800078ec0ff */
[----:B------:R-:W-:Y:S02]  /*0c00*/  LOP3.LUT R106, R7, 0x38, R16, 0xf8, !PT ;  /* 0x00000038076a7812 */ /* 0x000fe400078ef810 */
[----:B------:R-:W-:-:S04]  /*0c10*/  SHF.R.U32.HI R6, RZ, 0x3, R7 ;  /* 0x00000003ff067819 */ /* 0x000fc80000011607 */
[----:B------:R-:W-:-:S05]  /*0c20*/  LOP3.LUT R106, R91, R106, R6, 0xf6, !PT ;  /* 0x0000006a5b6a7212 */ /* 0x000fca00078ef606 */
[----:B------:R-:W-:Y:S01]  /*0c30*/  IMAD.SHL.U32 R106, R106, 0x2, RZ ;  /* 0x000000026a6a7824 */ /* 0x000fe200078e00ff */
[----:B--2---:R-:W-:Y:S01]  /*0c40*/  @P3 SHF.R.S32.HI R19, RZ, 0x1f, R4 ;  /* 0x0000001fff133819 */ /* 0x004fe20000011404 */
[----:B------:R-:W-:Y:S01]  /*0c50*/  @!P3 IMAD.MOV.U32 R19, RZ, RZ, R77 ;  /* 0x000000ffff13b224 */ /* 0x000fe200078e004d */
[----:B------:R-:W-:Y:S01]  /*0c60*/  @P3 MOV R18, R4 ;  /* 0x0000000400123202 */ /* 0x000fe20000000f00 */
[----:B------:R-:W-:Y:S01]  /*0c70*/  @!P3 IMAD.MOV.U32 R18, RZ, RZ, R228 ;  /* 0x000000ffff12b224 */ /* 0x000fe200078e00e4 */
[----:B------:R-:W-:Y:S01]  /*0c80*/  SEL R77, R77, RZ, !P5 ;  /* 0x000000ff4d4d7207 */ /* 0x000fe20006800000 */
[----:B------:R-:W-:Y:S01]  /*0c90*/  IMAD R4, R114, c[0x0][0x1e0], RZ ;  /* 0x0000780072047a24 */ /* 0x000fe200078e02ff */
[----:B------:R-:W-:Y:S02]  /*0ca0*/  SEL R75, R19, RZ, !P6 ;  /* 0x000000ff134b7207 */ /* 0x000fe40007000000 */
[----:B------:R-:W-:Y:S01]  /*0cb0*/  SEL R122, R18, RZ, !P6 ;  /* 0x000000ff127a7207 */ /* 0x000fe20007000000 */
[----:B------:R-:W-:-:S02]  /*0cc0*/  IMAD R131, R77, c[0x0][0x248], RZ ;  /* 0x000092004d837a24 */ /* 0x000fc400078e02ff */
[----:B------:R-:W-:Y:S02]  /*0cd0*/  IMAD R79, R75, c[0x0][0x1f0], RZ ;  /* 0x00007c004b4f7a24 */ /* 0x000fe400078e02ff */
[----:B------:R-:W-:-:S04]  /*0ce0*/  IMAD.WIDE.U32 R128, R122, c[0x0][0x1f0], R128 ;  /* 0x00007c007a807a25 */ /* 0x000fc800078e0080 */
[----:B------:R-:W-:Y:S02]  /*0cf0*/  IMAD R79, R122, c[0x0][0x1f4], R79 ;  /* 0x00007d007a4f7a24 */ /* 0x000fe400078e024f */
[----:B------:R-:W-:Y:S02]  /*0d00*/  IMAD R131, R124, c[0x0][0x24c], R131 ;  /* 0x000093007c837a24 */ /* 0x000fe400078e0283 */
[----:B------:R-:W-:Y:S01]  /*0d10*/  IMAD R13, R109, c[0x0][0x1e4], R4 ;  /* 0x000079006d0d7a24 */ /* 0x000fe200078e0204 */
[----:B------:R-:W-:Y:S01]  /*0d20*/  IADD3 R79, R129, R79, RZ ;  /* 0x0000004f814f7210 */ /* 0x000fe20007ffe0ff */
[----:B------:R-:W-:Y:S02]  /*0d30*/  IMAD.IADD R131, R127, 0x1, R131 ;  /* 0x000000017f837824 */ /* 0x000fe400078e0283 */
[----:B------:R-:W-:Y:S01]  /*0d40*/  IMAD.IADD R80, R133, 0x1, R13 ;  /* 0x0000000185507824 */ /* 0x000fe200078e020d */
[----:B------:R-:W-:Y:S05]  /*0d50*/  @!P4 BRA `(.L_x_56) ;  /* 0x000001700000c947 */ /* 0x000fea0003800000 */
[----:B------:R-:W-:Y:S01]  /*0d60*/  LOP3.LUT R8, R102, 0xff, RZ, 0xc0, !PT ;  /* 0x000000ff66087812 */ /* 0x000fe200078ec0ff */
[----:B------:R-:W-:-:S02]  /*0d70*/  IMAD R4, R82, UR7, RZ ;  /* 0x0000000752047c24 */ /* 0x000fc4000f8e02ff */
[----:B------:R-:W-:Y:S01]  /*0d80*/  IMAD.SHL.U32 R18, R102, 0x10, RZ ;  /* 0x0000001066127824 */ /* 0x000fe200078e00ff */
[C---:B------:R-:W-:Y:S01]  /*0d90*/  SHF.L.U32 R10, R8.reuse, 0x2, RZ ;  /* 0x00000002080a7819 */ /* 0x040fe200000006ff */
[----:B------:R-:W-:Y:S02]  /*0da0*/  IMAD.MOV.U32 R130, RZ, RZ, R126 ;  /* 0x000000ffff827224 */ /* 0x000fe400078e007e */
[----:B------:R-:W-:Y:S01]  /*0db0*/  IMAD.SHL.U32 R13, R8, 0x8, RZ ;  /* 0x00000008080d7824 */ /* 0x000fe200078e00ff */
[----:B------:R-:W-:Y:S01]  /*0dc0*/  LOP3.LUT P4, RZ, R18, 0x10, RZ, 0xc0, !PT ;  /* 0x0000001012ff7812 */ /* 0x000fe2000788c0ff */
[----:B------:R-:W-:Y:S01]  /*0dd0*/  IMAD.SHL.U32 R8, R8, 0x2, RZ ;  /* 0x0000000208087824 */ /* 0x000fe200078e00ff */
[----:B------:R-:W-:Y:S01]  /*0de0*/  LOP3.LUT P2, RZ, R10, 0x10, RZ, 0xc0, !PT ;  /* 0x000000100aff7812 */ /* 0x000fe2000784c0ff */
[----:B------:R-:W-:Y:S01]  /*0df0*/  IMAD.WIDE.U32 R22, R82, UR8, R130 ;  /* 0x0000000852167c25 */ /* 0x000fe2000f8e0082 */
[----:B------:R-:W-:Y:S02]  /*0e00*/  LOP3.LUT P3, RZ, R13, 0x10, RZ, 0xc0, !PT ;  /* 0x000000100dff7812 */ /* 0x000fe4000786c0ff */
[----:B------:R-:W-:Y:S01]  /*0e10*/  LOP3.LUT P1, RZ, R8, 0x10, RZ, 0xc0, !PT ;  /* 0x0000001008ff7812 */ /* 0x000fe2000782c0ff */
[----:B------:R-:W-:Y:S01]  /*0e20*/  IMAD R4, R81, UR8, R4 ;  /* 0x0000000851047c24 */ /* 0x000fe2000f8e0204 */
[----:B------:R-:W-:-:S04]  /*0e30*/  LEA R18, P0, R22, c[0x0][0x220], 0x1 ;  /* 0x0000880016127a11 */ /* 0x000fc800078008ff */
[----:B------:R-:W-:-:S04]  /*0e40*/  IADD3 R4, R23, R4, RZ ;  /* 0x0000000417047210 */ /* 0x000fc80007ffe0ff */
[----:B------:R-:W-:-:S05]  /*0e50*/  LEA.HI.X R19, R22, c[0x0][0x224], R4, 0x1, P0 ;  /* 0x0000890016137a11 */ /* 0x000fca00000f0c04 */
[----:B------:R-:W-:Y:S01]  /*0e60*/  @!PT LDS RZ, [RZ] ;  /* 0x00000000fffff984 */ /* 0x000fe20000000800 */
[----:B------:R-:W-:Y:S01]  /*0e70*/  @!PT LDS RZ, [RZ] ;  /* 0x00000000fffff984 */ /* 0x000fe20000000800 */
[----:B------:R-:W-:Y:S01]  /*0e80*/  @!PT LDS RZ, [RZ] ;  /* 0x00000000fffff984 */ /* 0x000fe20000000800 */
[----:B------:R1:W-:Y:S04]  /*0e90*/  LDGSTS.E.BYPASS.LTC128B.128 [R106+0xc080], [R18.64], P4 ;  /* 0x0c080000126a7fae */ /* 0x0003e8000a101d4a */
[----:B------:R1:W-:Y:S04]  /*0ea0*/  LDGSTS.E.BYPASS.LTC128B.128 [R106+0xd080], [R18.64+0x80], P3 ;  /* 0x0d080080126a7fae */ /* 0x0003e80009901d4a */
[----:B------:R1:W-:Y:S04]  /*0eb0*/  LDGSTS.E.BYPASS.LTC128B.128 [R106+0xe080], [R18.64+0x100], P2 ;  /* 0x0e080100126a7fae */ /* 0x0003e80009101d4a */
[----:B------:R1:W-:Y:S02]  /*0ec0*/  LDGSTS.E.BYPASS.LTC128B.128 [R106+0xf080], [R18.64+0x180], P1 ;  /* 0x0f080180126a7fae */ /* 0x0003e40008901d4a */
.L_x_56:
[----:B------:R-:W-:Y:S05]  /*0ed0*/  BSYNC B0 ;  /* 0x0000000000007941 */ /* 0x000fea0003800000 */
.L_x_55:
[----:B------:R-:W-:Y:S01]  /*0ee0*/  IADD3 R4, R9, 0x20, RZ ;  /* 0x0000002009047810 */ /* 0x000fe20007ffe0ff */
[----:B------:R-:W-:Y:S01]  /*0ef0*/  IMAD.SHL.U32 R87, R82, 0x20, RZ ;  /* 0x0000002052577824 */ /* 0x000fe200078e00ff */
[----:B------:R-:W-:Y:S01]  /*0f00*/  IADD3 R20, R20, 0x20, RZ ;  /* 0x0000002014147810 */ /* 0x000fe20007ffe0ff */
[----:B------:R-:W-:Y:S01]  /*0f10*/  IMAD.WIDE.U32 R8, R227, c[0x0][0x260], R16 ;  /* 0x00009800e3087a25 */ /* 0x000fe200078e0010 */
[----:B------:R-:W-:Y:S01]  /*0f20*/  ISETP.GE.AND P0, PT, R11, c[0x0][0x27c], PT ;  /* 0x00009f000b007a0c */ /* 0x000fe20003f06270 */
[----:B------:R-:W0:Y:S01]  /*0f30*/  LDGDEPBAR ;  /* 0x00000000000079af */ /* 0x000e220000000000 */
[-C--:B------:R-:W-:Y:S01]  /*0f40*/  IADD3 R85, P5, P4, R2, R87.reuse, R109 ;  /* 0x0000005702557210 */ /* 0x080fe20007cbe06d */
[----:B------:R-:W-:Y:S01]  /*0f50*/  IMAD R97, R3, -0x20, R4 ;  /* 0xffffffe003617824 */ /* 0x000fe200078e0204 */
[----:B------:R-:W-:Y:S01]  /*0f60*/  IADD3 R87, P3, P2, R109, R87, R0 ;  /* 0x000000576d577210 */ /* 0x000fe20007a7e000 */
[----:B------:R-:W-:Y:S01]  /*0f70*/  IMAD R96, R3, -0x20, R20 ;  /* 0xffffffe003607824 */ /* 0x000fe200078e0214 */
[----:B------:R-:W-:Y:S01]  /*0f80*/  SEL R0, RZ, c[0x0][0x27c], !P0 ;  /* 0x00009f00ff007a07 */ /* 0x000fe20004000000 */
[----:B------:R-:W-:Y:S01]  /*0f90*/  IMAD.MOV.U32 R3, RZ, RZ, c[0x0][0x27c] ;  /* 0x00009f00ff037624 */ /* 0x000fe200078e00ff */
[----:B------:R-:W-:Y:S01]  /*0fa0*/  SHF.L.U64.HI R84, R82, 0x5, R81 ;  /* 0x0000000552547819 */ /* 0x000fe20000010251 */
[----:B------:R-:W-:Y:S01]  /*0fb0*/  IMAD R20, R89, c[0x0][0x260], RZ ;  /* 0x0000980059147a24 */ /* 0x000fe200078e02ff */
[----:B------:R-:W-:Y:S01]  /*0fc0*/  ISETP.GE.AND P1, PT, R16, c[0x0][0x27c], PT ;  /* 0x00009f0010007a0c */ /* 0x000fe20003f26270 */
[----:B------:R-:W-:Y:S01]  /*0fd0*/  IMAD.IADD R0, R11, 0x1, R0 ;  /* 0x000000010b007824 */ /* 0x000fe200078e0200 */
[C---:B------:R-:W-:Y:S01]  /*0fe0*/  ISETP.GE.AND P6, PT, R3.reuse, 0x1, PT ;  /* 0x000000010300780c */ /* 0x040fe20003fc6270 */
[----:B------:R-:W-:Y:S01]  /*0ff0*/  IMAD.SHL.U32 R3, R3, 0x2, RZ ;  /* 0x0000000203037824 */ /* 0x000fe200078e00ff */
[-C--:B------:R-:W-:Y:S01]  /*1000*/  IADD3.X R83, R83, R84.reuse, R114, P5, P4 ;  /* 0x0000005453537210 */ /* 0x080fe20002fe8472 */
[C---:B------:R-:W-:Y:S01]  /*1010*/  IMAD R20, R227.reuse, c[0x0][0x264], R20 ;  /* 0x00009900e3147a24 */ /* 0x040fe200078e0214 */
[----:B------:R-:W-:Y:S01]  /*1020*/  IADD3.X R84, R114, R84, R5, P3, P2 ;  /* 0x0000005472547210 */ /* 0x000fe20001fe4405 */
[----:B-1----:R-:W-:Y:S01]  /*1030*/  IMAD.WIDE.U32 R18, R227, c[0x0][0x210], R16 ;  /* 0x00008400e3127a25 */ /* 0x002fe200078e0010 */
[----:B------:R-:W-:Y:S01]  /*1040*/  IADD3 R2, -R3, c[0x0][0x1d4], RZ ;  /* 0x0000750003027a10 */ /* 0x000fe20007ffe1ff */
[----:B------:R-:W-:Y:S01]  /*1050*/  ULDC.64 UR4, c[0x0][0x290] ;  /* 0x0000a40000047ab9 */ /* 0x000fe20000000a00 */
[----:B------:R-:W-:Y:S01]  /*1060*/  SHF.R.S32.HI R93, RZ, 0x1f, R0 ;  /* 0x0000001fff5d7819 */ /* 0x000fe20000011400 */
[----:B------:R-:W-:Y:S01]  /*1070*/  IMAD.IADD R21, R9, 0x1, R20 ;  /* 0x0000000109157824 */ /* 0x000fe200078e0214 */
[CC--:B------:R-:W-:Y:S01]  /*1080*/  SEL R5, R3.reuse, R2.reuse, !P1 ;  /* 0x0000000203057207 */ /* 0x0c0fe20004800000 */
[----:B------:R-:W-:Y:S01]  /*1090*/  IMAD.MOV.U32 R20, RZ, RZ, R8 ;  /* 0x000000ffff147224 */ /* 0x000fe200078e0008 */
[----:B------:R-:W-:Y:S01]  /*10a0*/  SEL R2, R3, R2, !P0 ;  /* 0x0000000203027207 */ /* 0x000fe20004000000 */
[----:B------:R-:W-:Y:S01]  /*10b0*/  IMAD R8, R89, c[0x0][0x210], RZ ;  /* 0x0000840059087a24 */ /* 0x000fe200078e02ff */
[----:B------:R-:W-:Y:S01]  /*10c0*/  SEL R3, RZ, c[0x0][0x27c], !P1 ;  /* 0x00009f00ff037a07 */ /* 0x000fe20004800000 */
[----:B------:R-:W-:Y:S01]  /*10d0*/  IMAD R75, R75, c[0x0][0x218], RZ ;  /* 0x000086004b4b7a24 */ /* 0x000fe200078e02ff */
[-C--:B------:R-:W-:Y:S01]  /*10e0*/  LEA.HI R100, R93, R0.reuse, RZ, 0x3 ;  /* 0x000000005d647211 */ /* 0x080fe200078f18ff */
[----:B------:R-:W-:Y:S01]  /*10f0*/  IMAD R8, R227, c[0x0][0x214], R8 ;  /* 0x00008500e3087a24 */ /* 0x000fe200078e0208 */
[----:B------:R-:W-:Y:S01]  /*1100*/  LEA.HI R93, R93, R0, RZ, 0x6 ;  /* 0x000000005d5d7211 */ /* 0x000fe200078f30ff */
[----:B------:R-:W-:Y:S01]  /*1110*/  IMAD.IADD R4, R16, 0x1, R3 ;  /* 0x0000000110047824 */ /* 0x000fe200078e0203 */
[----:B------:R-:W-:Y:S01]  /*1120*/  SHF.R.S32.HI R0, RZ, 0x1f, R5 ;  /* 0x0000001fff007819 */ /* 0x000fe20000011405 */
[----:B------:R-:W-:Y:S01]  /*1130*/  IMAD.IADD R9, R19, 0x1, R8 ;  /* 0x0000000113097824 */ /* 0x000fe200078e0208 */
[----:B------:R-:W-:Y:S01]  /*1140*/  SHF.R.S32.HI R3, RZ, 0x1f, R2 ;  /* 0x0000001fff037819 */ /* 0x000fe20000011402 */
[----:B------:R-:W-:Y:S01]  /*1150*/  IMAD.SHL.U32 R93, R93, 0x20, RZ ;  /* 0x000000205d5d7824 */ /* 0x000fe200078e00ff */
[----:B------:R-:W-:Y:S01]  /*1160*/  SHF.R.S32.HI R95, RZ, 0x1f, R4 ;  /* 0x0000001fff5f7819 */ /* 0x000fe20000011404 */
[----:B------:R-:W-:Y:S01]  /*1170*/  IMAD.MOV.U32 R8, RZ, RZ, R18 ;  /* 0x000000ffff087224 */ /* 0x000fe200078e0012 */
[----:B------:R-:W-:Y:S01]  /*1180*/  LEA.HI R0, R0, R5, RZ, 0x4 ;  /* 0x0000000500007211 */ /* 0x000fe200078f20ff */
[C---:B------:R-:W-:Y:S01]  /*1190*/  IMAD R75, R122.reuse, c[0x0][0x21c], R75 ;  /* 0x000087007a4b7a24 */ /* 0x040fe200078e024b */
[----:B------:R-:W-:Y:S01]  /*11a0*/  LEA.HI R101, R95, R4, RZ, 0x3 ;  /* 0x000000045f657211 */ /* 0x000fe200078f18ff */
[----:B------:R-:W-:Y:S01]  /*11b0*/  IMAD.WIDE.U32 R122, R122, c[0x0][0x218], R8 ;  /* 0x000086007a7a7a25 */ /* 0x000fe200078e0008 */
[----:B------:R-:W-:Y:S01]  /*11c0*/  LEA.HI R3, R3, R2, RZ, 0x4 ;  /* 0x0000000203037211 */ /* 0x000fe200078f20ff */
[----:B------:R-:W-:Y:S01]  /*11d0*/  USHF.L.U64.HI UR9, UR4, UR6, UR5 ;  /* 0x0000000604097299 */ /* 0x000fe20008010205 */
[----:B------:R-:W-:Y:S01]  /*11e0*/  SHF.R.S32.HI R0, RZ, 0x4, R0 ;  /* 0x00000004ff007819 */ /* 0x000fe20000011400 */
[C---:B------:R-:W-:Y:S01]  /*11f0*/  IMAD R116, R114.reuse, c[0x0][0x290], RZ ;  /* 0x0000a40072747a24 */ /* 0x040fe200078e02ff */
[----:B------:R-:W-:Y:S01]  /*1200*/  LOP3.LUT R5, R7, 0x38, R100, 0xf8, !PT ;  /* 0x0000003807057812 */ /* 0x000fe200078ef864 */
[----:B------:R-:W-:Y:S01]  /*1210*/  IMAD R114, R114, c[0x0][0x280], RZ ;  /* 0x0000a00072727a24 */ /* 0x000fe200078e02ff */
[----:B------:R-:W-:Y:S01]  /*1220*/  LEA.HI.SX32 R99, R101, R0, 0x1d ;  /* 0x0000000065637211 */ /* 0x000fe200078feaff */
[----:B------:R-:W-:Y:S01]  /*1230*/  IMAD.WIDE.U32 R120, R109, c[0x0][0x290], R16 ;  /* 0x0000a4006d787a25 */ /* 0x000fe200078e0010 */
[----:B------:R-:W-:Y:S01]  /*1240*/  SHF.R.S32.HI R3, RZ, 0x4, R3 ;  /* 0x00000004ff037819 */ /* 0x000fe20000011403 */
[----:B------:R-:W-:Y:S01]  /*1250*/  USHF.L.U32 UR12, UR4, 0x5, URZ ;  /* 0x00000005040c7899 */ /* 0x000fe2000800063f */
[----:B------:R-:W-:Y:S01]  /*1260*/  LEA.HI R95, R95, R4, RZ, 0x6 ;  /* 0x000000045f5f7211 */ /* 0x000fe200078f30ff */
[----:B------:R-:W-:Y:S01]  /*1270*/  IMAD.WIDE.U32 R118, R109, c[0x0][0x280], R16 ;  /* 0x0000a0006d767a25 */ /* 0x000fe200078e0010 */
[----:B------:R-:W-:Y:S01]  /*1280*/  LOP3.LUT R93, R93, 0x7ffff800, RZ, 0xc0, !PT ;  /* 0x7ffff8005d5d7812 */ /* 0x000fe200078ec0ff */
[----:B------:R-:W-:Y:S01]  /*1290*/  ULDC.64 UR4, c[0x0][0x280] ;  /* 0x0000a00000047ab9 */ /* 0x000fe20000000a00 */
[-C--:B------:R-:W-:Y:S01]  /*12a0*/  LOP3.LUT R0, R5, R6.reuse, RZ, 0x3c, !PT ;  /* 0x0000000605007212 */ /* 0x080fe200078e3cff */
[----:B------:R-:W-:Y:S01]  /*12b0*/  IMAD.SHL.U32 R95, R95, 0x20, RZ ;  /* 0x000000205f5f7824 */ /* 0x000fe200078e00ff */
[----:B------:R-:W-:Y:S01]  /*12c0*/  SHF.R.S32.HI R4, RZ, 0x1f, R99 ;  /* 0x0000001fff047819 */ /* 0x000fe20000011463 */
[C---:B------:R-:W-:Y:S01]  /*12d0*/  IMAD R116, R109.reuse, c[0x0][0x294], R116 ;  /* 0x0000a5006d747a24 */ /* 0x040fe200078e0274 */
[----:B------:R-:W-:Y:S01]  /*12e0*/  LEA.HI.SX32 R3, R100, R3, 0x1d ;  /* 0x0000000364037211 */ /* 0x000fe200078feaff */
[----:B------:R-:W-:Y:S01]  /*12f0*/  IMAD R114, R109, c[0x0][0x284], R114 ;  /* 0x0000a1006d727a24 */ /* 0x000fe200078e0272 */
[----:B------:R-:W-:Y:S01]  /*1300*/  IADD3 R93, R0, R93, R91 ;  /* 0x0000005d005d7210 */ /* 0x000fe20007ffe05b */
[----:B------:R-:W-:Y:S01]  /*1310*/  IMAD.SHL.U32 R105, R102, 0x10, RZ ;  /* 0x0000001066697824 */ /* 0x000fe200078e00ff */
[----:B------:R-:W-:Y:S01]  /*1320*/  LEA.HI R4, R4, R99, RZ, 0x3 ;  /* 0x0000006304047211 */ /* 0x000fe200078f18ff */
[----:B------:R-:W-:Y:S01]  /*1330*/  IMAD.SHL.U32 R99, R99, 0x8, RZ ;  /* 0x0000000863637824 */ /* 0x000fe200078e00ff */
[----:B------:R-:W-:Y:S01]  /*1340*/  SHF.R.S32.HI R0, RZ, 0x1f, R3 ;  /* 0x0000001fff007819 */ /* 0x000fe20000011403 */
[----:B------:R-:W-:Y:S01]  /*1350*/  IMAD.SHL.U32 R98, R3, 0x8, RZ ;  /* 0x0000000803627824 */ /* 0x000fe200078e00ff */
[----:B------:R-:W-:Y:S01]  /*1360*/  LOP3.LUT R9, R7, 0x38, R101, 0xf8, !PT ;  /* 0x0000003807097812 */ /* 0x000fe200078ef865 */
[----:B------:R-:W-:Y:S01]  /*1370*/  IMAD.IADD R121, R121, 0x1, R116 ;  /* 0x0000000179797824 */ /* 0x000fe200078e0274 */
[----:B------:R-:W-:Y:S01]  /*1380*/  LEA.HI R0, R0, R3, RZ, 0x3 ;  /* 0x0000000300007211 */ /* 0x000fe200078f18ff */
[----:B------:R-:W-:Y:S01]  /*1390*/  IMAD.SHL.U32 R3, R4, 0x100, RZ ;  /* 0x0000010004037824 */ /* 0x000fe200078e00ff */
[----:B------:R-:W-:Y:S01]  /*13a0*/  LOP3.LUT R5, R7, 0x38, R99, 0xf8, !PT ;  /* 0x0000003807057812 */ /* 0x000fe200078ef863 */
[----:B------:R-:W-:Y:S01]  /*13b0*/  IMAD.IADD R119, R119, 0x1, R114 ;  /* 0x0000000177777824 */ /* 0x000fe200078e0272 */
[--C-:B------:R-:W-:Y:S01]  /*13c0*/  SHF.R.S32.HI R15, RZ, 0x1f, R14.reuse ;  /* 0x0000001fff0f7819 */ /* 0x100fe2000001140e */
[----:B------:R-:W-:Y:S01]  /*13d0*/  IMAD.SHL.U32 R0, R0, 0x100, RZ ;  /* 0x0000010000007824 */ /* 0x000fe200078e00ff */
[-C--:B------:R-:W-:Y:S01]  /*13e0*/  LOP3.LUT R94, R5, R6.reuse, RZ, 0x3c, !PT ;  /* 0x00000006055e7212 */ /* 0x080fe200078e3cff */
[----:B------:R-:W-:Y:S01]  /*13f0*/  IMAD R77, R77, c[0x0][0x268], RZ ;  /* 0x00009a004d4d7a24 */ /* 0x000fe200078e02ff */
[----:B------:R-:W-:Y:S01]  /*1400*/  LOP3.LUT R3, R3, 0x7ffff800, RZ, 0xc0, !PT ;  /* 0x7ffff80003037812 */ /* 0x000fe200078ec0ff */
[--C-:B------:R-:W-:Y:S01]  /*1410*/  IMAD.WIDE.U32 R22, R109, c[0x0][0x290], R14.reuse ;  /* 0x0000a4006d167a25 */ /* 0x100fe200078e000e */
[----:B------:R-:W-:Y:S01]  /*1420*/  LOP3.LUT R95, R95, 0x7ffff800, RZ, 0xc0, !PT ;  /* 0x7ffff8005f5f7812 */ /* 0x000fe200078ec0ff */
[----:B------:R-:W-:Y:S01]  /*1430*/  USHF.L.U64.HI UR13, UR4, UR6, UR5 ;  /* 0x00000006040d7299 */ /* 0x000fe20008010205 */
[-C--:B------:R-:W-:Y:S01]  /*1440*/  LOP3.LUT R2, R9, R6.reuse, RZ, 0x3c, !PT ;  /* 0x0000000609027212 */ /* 0x080fe200078e3cff */
[----:B------:R-:W-:Y:S01]  /*1450*/  IMAD.WIDE.U32 R18, R109, c[0x0][0x280], R14 ;  /* 0x0000a0006d127a25 */ /* 0x000fe200078e000e */
[--C-:B------:R-:W-:Y:S01]  /*1460*/  IADD3 R94, R94, R3, R91.reuse ;  /* 0x000000035e5e7210 */ /* 0x100fe20007ffe05b */
[----:B------:R-:W-:Y:S01]  /*1470*/  USHF.L.U32 UR14, UR4, 0x5, URZ ;  /* 0x00000005040e7899 */ /* 0x000fe2000800063f */
[----:B------:R-:W-:Y:S01]  /*1480*/  IADD3 R95, R2, R95, R91 ;  /* 0x0000005f025f7210 */ /* 0x000fe20007ffe05b */
[----:B------:R-:W-:Y:S01]  /*1490*/  IMAD.IADD R117, R116, 0x1, R23 ;  /* 0x0000000174757824 */ /* 0x000fe200078e0217 */
[----:B-----5:R-:W-:Y:S01]  /*14a0*/  SHF.R.S32.HI R3, RZ, 0x1f, R66 ;  /* 0x0000001fff037819 */ /* 0x020fe20000011442 */
[----:B------:R-:W-:Y:S01]  /*14b0*/  IMAD.IADD R115, R114, 0x1, R19 ;  /* 0x0000000172737824 */ /* 0x000fe200078e0213 */
[----:B------:R-:W-:Y:S01]  /*14c0*/  LOP3.LUT R2, R7, 0x38, R98, 0xf8, !PT ;  /* 0x0000003807027812 */ /* 0x000fe200078ef862 */
[----:B------:R-:W-:Y:S01]  /*14d0*/  IMAD.MOV.U32 R116, RZ, RZ, R22 ;  /* 0x000000ffff747224 */ /* 0x000fe200078e0016 */
[----:B------:R-:W-:Y:S01]  /*14e0*/  LOP3.LUT R102, R102, 0xff, RZ, 0xc0, !PT ;  /* 0x000000ff66667812 */ /* 0x000fe200078ec0ff */
[C---:B------:R-:W-:Y:S01]  /*14f0*/  IMAD R69, R3.reuse, c[0x0][0x290], RZ ;  /* 0x0000a40003457a24 */ /* 0x040fe200078e02ff */
[----:B------:R-:W-:Y:S01]  /*1500*/  LOP3.LUT R2, R2, R6, RZ, 0x3c, !PT ;  /* 0x0000000602027212 */ /* 0x000fe200078e3cff */
[----:B------:R-:W-:Y:S01]  /*1510*/  IMAD.MOV.U32 R114, RZ, RZ, R18 ;  /* 0x000000ffff727224 */ /* 0x000fe200078e0012 */
[----:B------:R-:W-:Y:S01]  /*1520*/  LOP3.LUT R0, R0, 0x7ffff800, RZ, 0xc0, !PT ;  /* 0x7ffff80000007812 */ /* 0x000fe200078ec0ff */
[----:B------:R-:W-:Y:S01]  /*1530*/  IMAD R3, R3, c[0x0][0x280], RZ ;  /* 0x0000a00003037a24 */ /* 0x000fe200078e02ff */
[----:B------:R-:W-:Y:S01]  /*1540*/  ULDC.64 UR4, c[0x0][0x1e0] ;  /* 0x0000780000047ab9 */ /* 0x000fe20000000a00 */
[----:B------:R-:W-:Y:S01]  /*1550*/  IMAD.SHL.U32 R104, R102, 0x8, RZ ;  /* 0x0000000866687824 */ /* 0x000fe200078e00ff */
[----:B------:R-:W-:Y:S01]  /*1560*/  IADD3 R91, R2, R0, R91 ;  /* 0x00000000025b7210 */ /* 0x000fe20007ffe05b */
[----:B------:R-:W-:Y:S01]  /*1570*/  IMAD.SHL.U32 R103, R102, 0x4, RZ ;  /* 0x0000000466677824 */ /* 0x000fe200078e00ff */
[----:B------:R-:W-:Y:S01]  /*1580*/  USHF.L.U64.HI UR5, UR4, UR6, UR5 ;  /* 0x0000000604057299 */ /* 0x000fe20008010205 */
[----:B------:R-:W-:Y:S01]  /*1590*/  IMAD R77, R124, c[0x0][0x26c], R77 ;  /* 0x00009b007c4d7a24 */ /* 0x000fe200078e024d */
[----:B------:R-:W-:Y:S01]  /*15a0*/  IADD3 R73, P1, P0, R128, R132, R16 ;  /* 0x0000008480497210 */ /* 0x000fe2000783e010 */
[----:B------:R-:W-:Y:S01]  /*15b0*/  IMAD.SHL.U32 R102, R102, 0x2, RZ ;  /* 0x0000000266667824 */ /* 0x000fe200078e00ff */
[----:B------:R-:W-:Y:S01]  /*15c0*/  LOP3.LUT R101, R101, 0xfffffff8, RZ, 0xc0, !PT ;  /* 0xfffffff865657812 */ /* 0x000fe200078ec0ff */
[----:B------:R-:W-:Y:S01]  /*15d0*/  IMAD R69, R66, c[0x0][0x294], R69 ;  /* 0x0000a50042457a24 */ /* 0x000fe200078e0245 */
[----:B------:R-:W-:Y:S01]  /*15e0*/  LOP3.LUT R100, R100, 0xfffffff8, RZ, 0xc0, !PT ;  /* 0xfffffff864647812 */ /* 0x000fe200078ec0ff */
[----:B------:R-:W-:Y:S01]  /*15f0*/  IMAD.WIDE.U32 R120, R66, c[0x0][0x290], R120 ;  /* 0x0000a40042787a25 */ /* 0x000fe200078e0078 */
[----:B------:R-:W-:Y:S01]  /*1600*/  USHF.L.U32 UR6, UR4, 0x5, URZ ;  /* 0x0000000504067899 */ /* 0x000fe2000800063f */
[----:B------:R-:W-:-:S02]  /*1610*/  IADD3 R10, R14, 0x20, RZ ;  /* 0x000000200e0a7810 */ /* 0x000fc40007ffe0ff */
[----:B------:R-:W-:Y:S01]  /*1620*/  IMAD.WIDE.U32 R124, R124, c[0x0][0x268], R20 ;  /* 0x00009a007c7c7a25 */ /* 0x000fe200078e0014 */
[----:B------:R-:W-:Y:S01]  /*1630*/  ULDC.U8 UR4, c[0x0][0x298] ;  /* 0x0000a60000047ab9 */ /* 0x000fe20000000000 */
[----:B------:R-:W-:Y:S02]  /*1640*/  IADD3 R9, R14, 0x60, RZ ;  /* 0x000000600e097810 */ /* 0x000fe40007ffe0ff */
[C---:B------:R-:W-:Y:S01]  /*1650*/  IMAD R3, R66.reuse, c[0x0][0x284], R3 ;  /* 0x0000a10042037a24 */ /* 0x040fe200078e0203 */
[----:B------:R-:W-:Y:S01]  /*1660*/  IADD3.X R72, R79, R80, R17, P1, P0 ;  /* 0x000000504f487210 */ /* 0x000fe20000fe0411 */
[C---:B------:R-:W-:Y:S01]  /*1670*/  IMAD.WIDE.U32 R118, R66.reuse, c[0x0][0x280], R118 ;  /* 0x0000a00042767a25 */ /* 0x040fe200078e0076 */
[----:B------:R-:W-:Y:S02]  /*1680*/  LOP3.LUT R105, R105, 0x10, RZ, 0xc0, !PT ;  /* 0x0000001069697812 */ /* 0x000fe400078ec0ff */
[----:B------:R-:W-:Y:S01]  /*1690*/  ISETP.NE.AND P5, PT, RZ, UR4, PT ;  /* 0x00000004ff007c0c */ /* 0x000fe2000bfa5270 */
[----:B------:R-:W-:Y:S01]  /*16a0*/  IMAD.WIDE.U32 R116, R66, c[0x0][0x290], R116 ;  /* 0x0000a40042747a25 */ /* 0x000fe200078e0074 */
[----:B------:R-:W-:-:S02]  /*16b0*/  LOP3.LUT R104, R104, 0x10, RZ, 0xc0, !PT ;  /* 0x0000001068687812 */ /* 0x000fc400078ec0ff */
[----:B------:R-:W-:Y:S01]  /*16c0*/  LOP3.LUT R103, R103, 0x10, RZ, 0xc0, !PT ;  /* 0x0000001067677812 */ /* 0x000fe200078ec0ff */
[----:B------:R-:W-:Y:S01]  /*16d0*/  IMAD.WIDE.U32 R114, R66, c[0x0][0x280], R114 ;  /* 0x0000a00042727a25 */ /* 0x000fe200078e0072 */
[----:B------:R-:W-:Y:S02]  /*16e0*/  LOP3.LUT R102, R102, 0x10, RZ, 0xc0, !PT ;  /* 0x0000001066667812 */ /* 0x000fe400078ec0ff */
[----:B------:R-:W-:Y:S01]  /*16f0*/  SHF.R.S32.HI R92, RZ, 0x1f, R101 ;  /* 0x0000001fff5c7819 */ /* 0x000fe20000011465 */
[----:B------:R-:W-:Y:S01]  /*1700*/  IMAD.IADD R71, R121, 0x1, R69 ;  /* 0x0000000179477824 */ /* 0x000fe200078e0245 */
[----:B------:R-:W-:Y:S01]  /*1710*/  SHF.R.S32.HI R90, RZ, 0x1f, R100 ;  /* 0x0000001fff5a7819 */ /* 0x000fe20000011464 */
[----:B------:R-:W-:Y:S01]  /*1720*/  IMAD.IADD R77, R125, 0x1, R77 ;  /* 0x000000017d4d7824 */ /* 0x000fe200078e024d */
[----:B------:R-:W-:Y:S01]  /*1730*/  SHF.R.S32.HI R88, RZ, 0x1f, R99 ;  /* 0x0000001fff587819 */ /* 0x000fe20000011463 */
[----:B------:R-:W-:Y:S01]  /*1740*/  IMAD.IADD R75, R123, 0x1, R75 ;  /* 0x000000017b4b7824 */ /* 0x000fe200078e024b */
[----:B------:R-:W-:Y:S01]  /*1750*/  SHF.R.S32.HI R86, RZ, 0x1f, R98 ;  /* 0x0000001fff567819 */ /* 0x000fe20000011462 */
[----:B------:R-:W-:-:S02]  /*1760*/  IMAD.IADD R70, R119, 0x1, R3 ;  /* 0x0000000177467824 */ /* 0x000fc400078e0203 */
[----:B------:R-:W-:Y:S02]  /*1770*/  IMAD.IADD R69, R69, 0x1, R117 ;  /* 0x0000000145457824 */ /* 0x000fe400078e0275 */
[----:B------:R-:W-:Y:S02]  /*1780*/  IMAD.IADD R68, R3, 0x1, R115 ;  /* 0x0000000103447824 */ /* 0x000fe400078e0273 */
[----:B------:R-:W-:Y:S02]  /*1790*/  IMAD.SHL.U32 R95, R95, 0x2, RZ ;  /* 0x000000025f5f7824 */ /* 0x000fe400078e00ff */
[----:B------:R-:W-:Y:S02]  /*17a0*/  IMAD.SHL.U32 R93, R93, 0x2, RZ ;  /* 0x000000025d5d7824 */ /* 0x000fe400078e00ff */
[----:B------:R-:W-:Y:S02]  /*17b0*/  IMAD.SHL.U32 R94, R94, 0x2, RZ ;  /* 0x000000025e5e7824 */ /* 0x000fe400078e00ff */
[----:B------:R-:W-:Y:S01]  /*17c0*/  IMAD.SHL.U32 R91, R91, 0x2, RZ ;  /* 0x000000025b5b7824 */ /* 0x000fe200078e00ff */
[----:B------:R-:W-:Y:S06]  /*17d0*/  BAR.SYNC.DEFER_BLOCKING 0x0 ;  /* 0x0000000000007b1d */ /* 0x000fec0000010000 */
.L_x_75:
[----:B------:R-:W-:Y:S04]  /*17e0*/  DEPBAR.LE SB0, 0x0 ;  /* 0x000080000000791a */ /* 0x000fe80000000000 */
[----:B------:R-:W-:Y:S01]  /*17f0*/  BAR.SYNC.DEFER_BLOCKING 0x0 ;  /* 0x0000000000007b1d */ /* 0x000fe20000010000 */
[C---:B-1----:R-:W-:Y:S02]  /*1800*/  IMAD R5, R82.reuse, UR5, RZ ;  /* 0x0000000552057c24 */ /* 0x042fe4000f8e02ff */
[----:B-----5:R-:W-:Y:S04]  /*1810*/  IMAD.WIDE.U32 R18, R82, UR6, RZ ;  /* 0x0000000652127c25 */ /* 0x020fe8000f8e00ff */
[----:B------:R-:W-:Y:S01]  /*1820*/  IMAD R5, R81, UR6, R5 ;  /* 0x0000000651057c24 */ /* 0x000fe2000f8e0205 */
[----:B------:R-:W-:Y:S04]  /*1830*/  IADD3 R3, P1, R73, R18, RZ ;  /* 0x0000001249037210 */ /* 0x000fe80007f3e0ff */
[----:B------:R-:W-:Y:S02]  /*1840*/  IADD3 R5, R19, R5, RZ ;  /* 0x0000000513057210 */ /* 0x000fe40007ffe0ff */
[----:B------:R-:W-:Y:S02]  /*1850*/  LEA R52, P0, R3, c[0x0][0x1c8], 0x1 ;  /* 0x0000720003347a11 */ /* 0x000fe400078008ff */
[----:B------:R-:W-:Y:S04]  /*1860*/  IADD3.X R0, R5, R72, RZ, P1, !PT ;  /* 0x0000004805007210 */ /* 0x000fe80000ffe4ff */
[----:B------:R-:W-:Y:S01]  /*1870*/  LEA.HI.X R53, R3, c[0x0][0x1cc], R0, 0x1, P0 ;  /* 0x0000730003357a11 */ /* 0x000fe200000f0c00 */
[----:B------:R-:W-:Y:S01]  /*1880*/  BSSY B1, `(.L_x_57) ;  /* 0x0000256000017945 */ /* 0x000fe20003800000 */
[----:B------:R-:W-:-:S05]  /*1890*/  @!P6 BRA `(.L_x_58) ;  /* 0x000024400000e947 */ /* 0x000fca0003800000 */
[----:B------:R-:W-:Y:S01]  /*18a0*/  IMAD R3, R82, UR13, RZ ;  /* 0x0000000d52037c24 */ /* 0x000fe2000f8e02ff */
[----:B------:R-:W-:Y:S01]  /*18b0*/  IMNMX R67, R96, 0x20, PT ;  /* 0x0000002060437817 */ /* 0x000fe20003800200 */
[C---:B------:R-:W-:Y:S02]  /*18c0*/  IMAD R13, R82.reuse, UR9, RZ ;  /* 0x00000009520d7c24 */ /* 0x040fe4000f8e02ff */
[C---:B------:R-:W-:Y:S04]  /*18d0*/  IMAD.WIDE.U32 R20, R82.reuse, UR14, RZ ;  /* 0x0000000e52147c25 */ /* 0x040fe8000f8e00ff */
[----:B------:R-:W-:Y:S04]  /*18e0*/  IMAD.WIDE.U32 R6, R82, UR12, RZ ;  /* 0x0000000c52067c25 */ /* 0x000fe8000f8e00ff */
[C---:B------:R-:W-:Y:S02]  /*18f0*/  IMAD R3, R81.reuse, UR14, R3 ;  /* 0x0000000e51037c24 */ /* 0x040fe4000f8e0203 */
[----:B------:R-:W-:Y:S03]  /*1900*/  IMAD R13, R81, UR12, R13 ;  /* 0x0000000c510d7c24 */ /* 0x000fe6000f8e020d */
[----:B------:R-:W-:Y:S02]  /*1910*/  IADD3 R3, R21, R3, RZ ;  /* 0x0000000315037210 */ /* 0x000fe40007ffe0ff */
[----:B------:R-:W-:Y:S01]  /*1920*/  IADD3 R0, R7, R13, RZ ;  /* 0x0000000d07007210 */ /* 0x000fe20007ffe0ff */
[----:B------:R-:W-:-:S05]  /*1930*/  @!P5 BRA `(.L_x_59) ;  /* 0x000012000000d947 */ /* 0x000fca0003800000 */
[----:B------:R-:W-:Y:S01]  /*1940*/  ISETP.GE.AND P4, PT, R109, R67, PT ;  /* 0x000000436d00720c */ /* 0x000fe20003f86270 */
[----:B------:R-:W-:Y:S01]  /*1950*/  BSSY B0, `(.L_x_60) ;  /* 0x0000026000007945 */ /* 0x000fe20003800000 */
[----:B------:R-:W-:Y:S01]  /*1960*/  CS2R R40, SRZ ;  /* 0x0000000000287805 */ /* 0x000fe2000001ff00 */
[----:B------:R-:W-:Y:S01]  /*1970*/  CS2R R44, SRZ ;  /* 0x00000000002c7805 */ /* 0x000fe2000001ff00 */
[----:B------:R-:W-:Y:S01]  /*1980*/  CS2R R46, SRZ ;  /* 0x00000000002e7805 */ /* 0x000fe2000001ff00 */
[----:B------:R-:W-:Y:S01]  /*1990*/  CS2R R50, SRZ ;  /* 0x0000000000327805 */ /* 0x000fe2000001ff00 */
[----:B------:R-:W-:Y:S01]  /*19a0*/  CS2R R18, SRZ ;  /* 0x0000000000127805 */ /* 0x000fe2000001ff00 */
[----:B------:R-:W-:Y:S01]  /*19b0*/  CS2R R24, SRZ ;  /* 0x0000000000187805 */ /* 0x000fe2000001ff00 */
[----:B------:R-:W-:Y:S01]  /*19c0*/  CS2R R28, SRZ ;  /* 0x00000000001c7805 */ /* 0x000fe2000001ff00 */
[----:B------:R-:W-:Y:S04]  /*19d0*/  CS2R R32, SRZ ;  /* 0x0000000000207805 */ /* 0x000fe8000001ff00 */
[----:B------:R-:W-:-:S05]  /*19e0*/  @P4 BRA `(.L_x_61) ;  /* 0x000001c000004947 */ /* 0x000fca0003800000 */
[----:B------:R-:W-:Y:S01]  /*19f0*/  IADD3 R20, P1, R114, R20, RZ ;  /* 0x0000001472147210 */ /* 0x000fe20007f3e0ff */
[----:B------:R-:W-:Y:S01]  /*1a00*/  CS2R R50, SRZ ;  /* 0x0000000000327805 */ /* 0x000fe2000001ff00 */
[----:B------:R-:W-:Y:S01]  /*1a10*/  IADD3 R6, P0, R116, R6, RZ ;  /* 0x0000000674067210 */ /* 0x000fe20007f1e0ff */
[----:B------:R-:W-:Y:S01]  /*1a20*/  CS2R R46, SRZ ;  /* 0x00000000002e7805 */ /* 0x000fe2000001ff00 */
[----:B------:R-:W-:Y:S01]  /*1a30*/  ISETP.GE.AND P3, PT, R14, c[0x0][0x27c], PT ;  /* 0x00009f000e007a0c */ /* 0x000fe20003f66270 */
[----:B------:R-:W-:Y:S01]  /*1a40*/  IMAD.X R3, R3, 0x1, R68, P1 ;  /* 0x0000000103037824 */ /* 0x000fe200008e0644 */
[----:B------:R-:W-:Y:S01]  /*1a50*/  LEA R22, P1, R20, c[0x0][0x270], 0x1 ;  /* 0x00009c0014167a11 */ /* 0x000fe200078208ff */
[----:B------:R-:W-:Y:S01]  /*1a60*/  IMAD.X R5, R0, 0x1, R69, P0 ;  /* 0x0000000100057824 */ /* 0x000fe200000e0645 */
[----:B------:R-:W-:Y:S01]  /*1a70*/  LEA R2, P0, R6, c[0x0][0x288], 0x1 ;  /* 0x0000a20006027a11 */ /* 0x000fe200078008ff */
[----:B------:R-:W-:Y:S01]  /*1a80*/  CS2R R44, SRZ ;  /* 0x00000000002c7805 */ /* 0x000fe2000001ff00 */
[----:B------:R-:W-:Y:S01]  /*1a90*/  LEA.HI.X R23, R20, c[0x0][0x274], R3, 0x1, P1 ;  /* 0x00009d0014177a11 */ /* 0x000fe200008f0c03 */
[----:B------:R-:W-:Y:S01]  /*1aa0*/  CS2R R40, SRZ ;  /* 0x0000000000287805 */ /* 0x000fe2000001ff00 */
[----:B------:R-:W-:Y:S01]  /*1ab0*/  LEA.HI.X R3, R6, c[0x0][0x28c], R5, 0x1, P0 ;  /* 0x0000a30006037a11 */ /* 0x000fe200000f0c05 */
[----:B------:R-:W-:Y:S01]  /*1ac0*/  CS2R R32, SRZ ;  /* 0x0000000000207805 */ /* 0x000fe2000001ff00 */
[----:B------:R-:W-:Y:S01]  /*1ad0*/  ISETP.GE.AND P2, PT, R10, c[0x0][0x27c], PT ;  /* 0x00009f000a007a0c */ /* 0x000fe20003f46270 */
[----:B------:R-:W-:Y:S01]  /*1ae0*/  CS2R R28, SRZ ;  /* 0x00000000001c7805 */ /* 0x000fe2000001ff00 */
[----:B------:R-:W-:Y:S01]  /*1af0*/  ISETP.GE.AND P1, PT, R12, c[0x0][0x27c], PT ;  /* 0x00009f000c007a0c */ /* 0x000fe20003f26270 */
[----:B------:R1:W5:Y:S01]  /*1b00*/  @!P3 LDG.E.64 R50, [R22.64] ;  /* 0x0000000a1632b981 */ /* 0x000362000c1e1b00 */
[----:B------:R-:W-:Y:S01]  /*1b10*/  ISETP.GE.AND P0, PT, R9, c[0x0][0x27c], PT ;  /* 0x00009f0009007a0c */ /* 0x000fe20003f06270 */
[----:B------:R-:W-:Y:S01]  /*1b20*/  CS2R R24, SRZ ;  /* 0x0000000000187805 */ /* 0x000fe2000001ff00 */
[----:B------:R-:W-:Y:S01]  /*1b30*/  CS2R R18, SRZ ;  /* 0x0000000000127805 */ /* 0x000fe2000001ff00 */
[----:B------:R1:W5:Y:S06]  /*1b40*/  @!P3 LDG.E.64 R32, [R2.64] ;  /* 0x0000000a0220b981 */ /* 0x00036c000c1e1b00 */
[----:B------:R1:W5:Y:S04]  /*1b50*/  @!P2 LDG.E.64 R46, [R22.64+0x40] ;  /* 0x0000400a162ea981 */ /* 0x000368000c1e1b00 */
[----:B------:R1:W5:Y:S04]  /*1b60*/  @!P1 LDG.E.64 R44, [R22.64+0x80] ;  /* 0x0000800a162c9981 */ /* 0x000368000c1e1b00 */
[----:B------:R1:W5:Y:S04]  /*1b70*/  @!P0 LDG.E.64 R40, [R22.64+0xc0] ;  /* 0x0000c00a16288981 */ /* 0x000368000c1e1b00 */
[----:B------:R1:W5:Y:S04]  /*1b80*/  @!P2 LDG.E.64 R28, [R2.64+0x40] ;  /* 0x0000400a021ca981 */ /* 0x000368000c1e1b00 */
[----:B------:R1:W5:Y:S04]  /*1b90*/  @!P1 LDG.E.64 R24, [R2.64+0x80] ;  /* 0x0000800a02189981 */ /* 0x000368000c1e1b00 */
[----:B------:R1:W5:Y:S02]  /*1ba0*/  @!P0 LDG.E.64 R18, [R2.64+0xc0] ;  /* 0x0000c00a02128981 */ /* 0x000364000c1e1b00 */
.L_x_61:
[----:B------:R-:W-:Y:S05]  /*1bb0*/  BSYNC B0 ;  /* 0x0000000000007941 */ /* 0x000fea0003800000 */
.L_x_60:
[----:B------:R-:W-:-:S05]  /*1bc0*/  @P4 BRA `(.L_x_62) ;  /* 0x0000221000004947 */ /* 0x000fca0003800000 */
[----:B------:R-:W-:Y:S01]  /*1bd0*/  ISETP.GE.AND P0, PT, R16, c[0x0][0x1d4], PT ;  /* 0x0000750010007a0c */ /* 0x000fe20003f06270 */
[----:B-----5:R-:W-:Y:S01]  /*1be0*/  IMAD.MOV.U32 R13, RZ, RZ, R44 ;  /* 0x000000ffff0d7224 */ /* 0x020fe200078e002c */
[----:B------:R-:W-:Y:S01]  /*1bf0*/  MOV R8, R45 ;  /* 0x0000002d00087202 */ /* 0x000fe20000000f00 */
[----:B------:R-:W-:Y:S01]  /*1c00*/  IMAD.MOV.U32 R0, RZ, RZ, R19 ;  /* 0x000000ffff007224 */ /* 0x000fe200078e0013 */
[----:B-1----:R-:W-:Y:S01]  /*1c10*/  MOV R2, R18 ;  /* 0x0000001200027202 */ /* 0x002fe20000000f00 */
[----:B------:R-:W-:Y:S01]  /*1c20*/  IMAD.MOV.U32 R21, RZ, RZ, R40 ;  /* 0x000000ffff157224 */ /* 0x000fe200078e0028 */
[----:B------:R-:W-:Y:S01]  /*1c30*/  PRMT R42, R8, 0x5410, R13 ;  /* 0x00005410082a7816 */ /* 0x000fe2000000000d */
[----:B------:R-:W-:Y:S01]  /*1c40*/  IMAD.MOV.U32 R20, RZ, RZ, R41 ;  /* 0x000000ffff147224 */ /* 0x000fe200078e0029 */
[----:B------:R-:W-:Y:S01]  /*1c50*/  PRMT R5, R0, 0x5410, R2 ;  /* 0x0000541000057816 */ /* 0x000fe20000000002 */
[----:B------:R-:W-:Y:S01]  /*1c60*/  IMAD.MOV.U32 R13, RZ, RZ, R46 ;  /* 0x000000ffff0d7224 */ /* 0x000fe200078e002e */
[----:B------:R-:W-:Y:S01]  /*1c70*/  MOV R3, R25 ;  /* 0x0000001900037202 */ /* 0x000fe20000000f00 */
[----:B------:R-:W-:Y:S01]  /*1c80*/  IMAD.MOV.U32 R8, RZ, RZ, R47 ;  /* 0x000000ffff087224 */ /* 0x000fe200078e002f */
[----:B------:R-:W-:Y:S01]  /*1c90*/  MOV R0, R29 ;  /* 0x0000001d00007202 */ /* 0x000fe20000000f00 */
[----:B------:R-:W-:Y:S01]  /*1ca0*/  IMAD.MOV.U32 R4, RZ, RZ, R24 ;  /* 0x000000ffff047224 */ /* 0x000fe200078e0018 */
[----:B------:R-:W-:Y:S01]  /*1cb0*/  PRMT R38, R20, 0x5410, R21 ;  /* 0x0000541014267816 */ /* 0x000fe20000000015 */
[----:B------:R-:W-:Y:S01]  /*1cc0*/  IMAD.MOV.U32 R2, RZ, RZ, R28 ;  /* 0x000000ffff027224 */ /* 0x000fe200078e001c */
[----:B------:R-:W-:Y:S01]  /*1cd0*/  PRMT R43, R8, 0x5410, R13 ;  /* 0x00005410082b7816 */ /* 0x000fe2000000000d */
[----:B------:R-:W-:Y:S01]  /*1ce0*/  BSSY B0, `(.L_x_63) ;  /* 0x000003b000007945 */ /* 0x000fe20003800000 */
[----:B------:R-:W-:Y:S02]  /*1cf0*/  PRMT R6, R3, 0x5410, R4 ;  /* 0x0000541003067816 */ /* 0x000fe40000000004 */
[----:B------:R-:W-:Y:S01]  /*1d00*/  PRMT R7, R0, 0x5410, R2 ;  /* 0x0000541000077816 */ /* 0x000fe20000000002 */
[----:B------:R-:W-:-:S05]  /*1d10*/  @P0 BRA `(.L_x_64) ;  /* 0x0000037000000947 */ /* 0x000fca0003800000 */
[----:B------:R-:W-:Y:S01]  /*1d20*/  ISETP.GE.AND P0, PT, R14, c[0x0][0x27c], PT ;  /* 0x00009f000e007a0c */ /* 0x000fe20003f06270 */
[----:B------:R-:W1:Y:S01]  /*1d30*/  LDS.128 R20, [R106+0xc080] ;  /* 0x00c080006a147984 */ /* 0x000e620000000c00 */
[----:B------:R-:W-:Y:S02]  /*1d40*/  MOV R26, R32 ;  /* 0x00000020001a7202 */ /* 0x000fe40000000f00 */
[----:B------:R-:W-:Y:S02]  /*1d50*/  MOV R34, R50 ;  /* 0x0000003200227202 */ /* 0x000fe40000000f00 */
[----:B------:R-:W-:Y:S02]  /*1d60*/  MOV R27, R33 ;  /* 0x00000021001b7202 */ /* 0x000fe40000000f00 */
[----:B------:R-:W-:Y:S05]  /*1d70*/  MOV R49, R51 ;  /* 0x0000003300317202 */ /* 0x000fea0000000f00 */
[--C-:B------:R-:W-:Y:S01]  /*1d80*/  @!P0 SHF.R.U64 R31, R32, 0x10, R33.reuse ;  /* 0x00000010201f8819 */ /* 0x100fe20000001221 */
[----:B------:R-:W-:Y:S01]  /*1d90*/  @!P0 HADD2.F32 R35, -RZ, R34.H0_H0 ;  /* 0x20000022ff238230 */ /* 0x000fe20000004100 */
[----:B------:R-:W-:Y:S01]  /*1da0*/  @!P0 SHF.R.U32.HI R13, RZ, 0x10, R33 ;  /* 0x00000010ff0d8819 */ /* 0x000fe20000011621 */
[----:B------:R-:W-:Y:S01]  /*1db0*/  @!P0 HADD2.F32 R33, -RZ, R26.H0_H0 ;  /* 0x2000001aff218230 */ /* 0x000fe20000004100 */
[--C-:B------:R-:W-:Y:S01]  /*1dc0*/  @!P0 SHF.R.U64 R37, R50, 0x10, R51.reuse ;  /* 0x0000001032258819 */ /* 0x100fe20000001233 */
[----:B------:R-:W-:Y:S01]  /*1dd0*/  @!P0 HADD2.F32 R31, -RZ, R31.H0_H0 ;  /* 0x2000001fff1f8230 */ /* 0x000fe20000004100 */
[----:B------:R-:W-:Y:S01]  /*1de0*/  @!P0 SHF.R.U32.HI R39, RZ, 0x10, R51 ;  /* 0x00000010ff278819 */ /* 0x000fe20000011633 */
[----:B------:R-:W-:Y:S02]  /*1df0*/  @!P0 HADD2.F32 R27, -RZ, R27.H0_H0 ;  /* 0x2000001bff1b8230 */ /* 0x000fe40000004100 */
[----:B------:R-:W-:Y:S02]  /*1e00*/  @!P0 HADD2.F32 R37, -RZ, R37.H0_H0 ;  /* 0x20000025ff258230 */ /* 0x000fe40000004100 */
[----:B------:R-:W-:Y:S02]  /*1e10*/  @!P0 HADD2.F32 R39, -RZ, R39.H0_H0 ;  /* 0x20000027ff278230 */ /* 0x000fe40000004100 */
[----:B------:R-:W-:Y:S01]  /*1e20*/  @!P0 HADD2.F32 R13, -RZ, R13.H0_H0 ;  /* 0x2000000dff0d8230 */ /* 0x000fe20000004100 */
[----:B-1----:R-:W-:Y:S01]  /*1e30*/  @!P0 IMAD.MOV.U32 R26, RZ, RZ, R21 ;  /* 0x000000ffff1a8224 */ /* 0x002fe200078e0015 */
[----:B------:R-:W-:Y:S04]  /*1e40*/  @!P0 MOV R8, R20 ;  /* 0x0000001400088202 */ /* 0x000fe80000000f00 */
[----:B------:R-:W-:Y:S02]  /*1e50*/  @!P0 HADD2.F32 R34, -RZ, R26.H1_H1 ;  /* 0x3000001aff228230 */ /* 0x000fe40000004100 */
[--C-:B------:R-:W-:Y:S02]  /*1e60*/  @!P0 HADD2.F32 R30, -RZ, R8.reuse.H1_H1 ;  /* 0x30000008ff1e8230 */ /* 0x100fe40000004100 */
[----:B------:R-:W-:Y:S01]  /*1e70*/  @!P0 HADD2.F32 R8, -RZ, R8.H0_H0 ;  /* 0x20000008ff088230 */ /* 0x000fe20000004100 */
[----:B------:R-:W-:Y:S02]  /*1e80*/  @!P0 FMUL.FTZ R59, R34, R31 ;  /* 0x0000001f223b8220 */ /* 0x000fe40000410000 */
[-C--:B------:R-:W-:Y:S02]  /*1e90*/  @!P0 FMUL.FTZ R57, R30, R33.reuse ;  /* 0x000000211e398220 */ /* 0x080fe40000410000 */
[C---:B------:R-:W-:Y:S02]  /*1ea0*/  @!P0 FMUL.FTZ R0, R8.reuse, R33 ;  /* 0x0000002108008220 */ /* 0x040fe40000410000 */
[-C--:B------:R-:W-:Y:S01]  /*1eb0*/  @!P0 FFMA.FTZ R57, R8, R35.reuse, -R57 ;  /* 0x0000002308398223 */ /* 0x080fe20000010839 */
[----:B------:R-:W-:Y:S01]  /*1ec0*/  @!P0 HADD2.F32 R8, -RZ, R26.H0_H0 ;  /* 0x2000001aff088230 */ /* 0x000fe20000004100 */
[----:B------:R-:W-:Y:S01]  /*1ed0*/  @!P0 FFMA.FTZ R0, R30, R35, R0 ;  /* 0x000000231e008223 */ /* 0x000fe20000010000 */
[----:B------:R-:W-:Y:S01]  /*1ee0*/  @!P0 MOV R26, R22 ;  /* 0x00000016001a8202 */ /* 0x000fe20000000f00 */
[----:B------:R-:W-:Y:S02]  /*1ef0*/  @!P0 HADD2.F32 R35, -RZ, R49.H0_H0 ;  /* 0x20000031ff238230 */ /* 0x000fe40000004100 */
[----:B------:R-:W-:Y:S01]  /*1f00*/  @!P0 FMUL.FTZ R2, R8, R31 ;  /* 0x0000001f08028220 */ /* 0x000fe20000410000 */
[----:B------:R-:W-:Y:S01]  /*1f10*/  @!P0 F2FP.PACK_AB R57, R0, R57 ;  /* 0x000000390039823e */ /* 0x000fe200000000ff */
[----:B------:R-:W-:Y:S01]  /*1f20*/  @!P0 FFMA.FTZ R59, R8, R37, -R59 ;  /* 0x00000025083b8223 */ /* 0x000fe2000001083b */
[----:B------:R-:W-:Y:S01]  /*1f30*/  @!P0 MOV R8, R23 ;  /* 0x0000001700088202 */ /* 0x000fe20000000f00 */
[----:B------:R-:W-:Y:S01]  /*1f40*/  @!P0 FFMA.FTZ R2, R34, R37, R2 ;  /* 0x0000002522028223 */ /* 0x000fe20000010002 */
[--C-:B------:R-:W-:Y:S01]  /*1f50*/  @!P0 HADD2.F32 R30, -RZ, R26.reuse.H1_H1 ;  /* 0x3000001aff1e8230 */ /* 0x100fe20000004100 */
[----:B------:R-:W-:Y:S01]  /*1f60*/  @!P0 IMAD.MOV.U32 R20, RZ, RZ, R57 ;  /* 0x000000ffff148224 */ /* 0x000fe200078e0039 */
[----:B------:R-:W-:Y:S02]  /*1f70*/  @!P0 HADD2.F32 R26, -RZ, R26.H0_H0 ;  /* 0x2000001aff1a8230 */ /* 0x000fe40000004100 */
[--C-:B------:R-:W-:Y:S01]  /*1f80*/  @!P0 HADD2.F32 R36, -RZ, R8.reuse.H1_H1 ;  /* 0x30000008ff248230 */ /* 0x100fe20000004100 */
[-C--:B------:R-:W-:Y:S01]  /*1f90*/  @!P0 FMUL.FTZ R48, R30, R27.reuse ;  /* 0x0000001b1e308220 */ /* 0x080fe20000410000 */
[----:B------:R-:W-:Y:S01]  /*1fa0*/  @!P0 HADD2.F32 R8, -RZ, R8.H0_H0 ;  /* 0x20000008ff088230 */ /* 0x000fe20000004100 */
[----:B------:R-:W-:Y:S01]  /*1fb0*/  @!P0 FMUL.FTZ R3, R26, R27 ;  /* 0x0000001b1a038220 */ /* 0x000fe20000410000 */
[----:B------:R-:W-:Y:S01]  /*1fc0*/  @!P0 F2FP.PACK_AB R56, R2, R59 ;  /* 0x0000003b0238823e */ /* 0x000fe200000000ff */
[-C--:B------:R-:W-:Y:S02]  /*1fd0*/  @!P0 FMUL.FTZ R54, R36, R13.reuse ;  /* 0x0000000d24368220 */ /* 0x080fe40000410000 */
[----:B------:R-:W-:Y:S01]  /*1fe0*/  @!P0 FMUL.FTZ R4, R8, R13 ;  /* 0x0000000d08048220 */ /* 0x000fe20000410000 */
[----:B------:R-:W-:Y:S01]  /*1ff0*/  @!P0 MOV R21, R56 ;  /* 0x0000003800158202 */ /* 0x000fe20000000f00 */
[-C--:B------:R-:W-:Y:S02]  /*2000*/  @!P0 FFMA.FTZ R3, R30, R35.reuse, R3 ;  /* 0x000000231e038223 */ /* 0x080fe40000010003 */
[----:B------:R-:W-:Y:S02]  /*2010*/  @!P0 FFMA.FTZ R48, R26, R35, -R48 ;  /* 0x000000231a308223 */ /* 0x000fe40000010830 */
[-C--:B------:R-:W-:Y:S02]  /*2020*/  @!P0 FFMA.FTZ R54, R8, R39.reuse, -R54 ;  /* 0x0000002708368223 */ /* 0x080fe40000010836 */
[----:B------:R-:W-:Y:S01]  /*2030*/  @!P0 FFMA.FTZ R4, R36, R39, R4 ;  /* 0x0000002724048223 */ /* 0x000fe20000010004 */
[----:B------:R-:W-:Y:S04]  /*2040*/  @!P0 F2FP.PACK_AB R48, R3, R48 ;  /* 0x000000300330823e */ /* 0x000fe800000000ff */
[----:B------:R-:W-:Y:S02]  /*2050*/  @!P0 F2FP.PACK_AB R59, R4, R54 ;  /* 0x00000036043b823e */ /* 0x000fe400000000ff */
[----:B------:R-:W-:Y:S02]  /*2060*/  @!P0 MOV R22, R48 ;  /* 0x0000003000168202 */ /* 0x000fe40000000f00 */
[----:B------:R-:W-:Y:S05]  /*2070*/  @!P0 MOV R23, R59 ;  /* 0x0000003b00178202 */ /* 0x000fea0000000f00 */
[----:B------:R1:W-:Y:S02]  /*2080*/  STG.E.128 [R52.64], R20 ;  /* 0x0000001434007986 */ /* 0x0003e4000c101d0a */
.L_x_64:
[----:B------:R-:W-:Y:S05]  /*2090*/  BSYNC B0 ;  /* 0x0000000000007941 */ /* 0x000fea0003800000 */
.L_x_63:
[----:B------:R-:W-:Y:S01]  /*20a0*/  ISETP.GE.AND P0, PT, R11, c[0x0][0x1d4], PT ;  /* 0x000075000b007a0c */ /* 0x000fe20003f06270 */
[----:B------:R-:W-:Y:S01]  /*20b0*/  @!UPT UIADD3 URZ, URZ, URZ, URZ ;  /* 0x0000003f3f3ff290 */ /* 0x000fe2000fffe03f */
[----:B------:R-:W-:Y:S11]  /*20c0*/  BSSY B0, `(.L_x_65) ;  /* 0x0000036000007945 */ /* 0x000ff60003800000 */
[----:B------:R-:W-:-:S05]  /*20d0*/  @P0 BRA `(.L_x_66) ;  /* 0x0000034000000947 */ /* 0x000fca0003800000 */
[----:B------:R-:W-:Y:S01]  /*20e0*/  ISETP.GE.AND P0, PT, R10, c[0x0][0x27c], PT ;  /* 0x00009f000a007a0c */ /* 0x000fe20003f06270 */
[----:B-1----:R-:W1:Y:S11]  /*20f0*/  LDS.128 R20, [R106+0xd080] ;  /* 0x00d080006a147984 */ /* 0x002e760000000c00 */
[----:B------:R-:W-:Y:S01]  /*2100*/  @!UPT UIADD3 URZ, URZ, URZ, URZ ;  /* 0x0000003f3f3ff290 */ /* 0x000fe2000fffe03f */
[----:B------:R-:W-:Y:S01]  /*2110*/  @!P0 HADD2.F32 R27, -RZ, R7.H1_H1 ;  /* 0x30000007ff1b8230 */ /* 0x000fe20000004100 */
[----:B------:R-:W-:Y:S01]  /*2120*/  @!P0 SHF.R.U64 R8, R28, 0x10, R29 ;  /* 0x000000101c088819 */ /* 0x000fe2000000121d */
[----:B------:R-:W-:Y:S01]  /*2130*/  @!P0 HADD2.F32 R33, -RZ, R43.H1_H1 ;  /* 0x3000002bff218230 */ /* 0x000fe20000004100 */
[----:B------:R-:W-:Y:S01]  /*2140*/  @!P0 SHF.R.U64 R32, R46, 0x10, R47 ;  /* 0x000000102e208819 */ /* 0x000fe2000000122f */
[----:B------:R-:W-:Y:S01]  /*2150*/  @!P0 HADD2.F32 R7, -RZ, R7.H0_H0 ;  /* 0x20000007ff078230 */ /* 0x000fe20000004100 */
[----:B------:R-:W-:Y:S01]  /*2160*/  @!P0 SHF.R.U32.HI R28, RZ, 0x10, R29 ;  /* 0x00000010ff1c8819 */ /* 0x000fe2000001161d */
[----:B------:R-:W-:Y:S01]  /*2170*/  @!P0 HADD2.F32 R8, -RZ, R8.H0_H0 ;  /* 0x20000008ff088230 */ /* 0x000fe20000004100 */
[----:B------:R-:W-:Y:S01]  /*2180*/  @!P0 SHF.R.U32.HI R36, RZ, 0x10, R47 ;  /* 0x00000010ff248819 */ /* 0x000fe2000001162f */
[----:B------:R-:W-:Y:S02]  /*2190*/  @!P0 HADD2.F32 R32, -RZ, R32.H0_H0 ;  /* 0x20000020ff208230 */ /* 0x000fe40000004100 */
[----:B------:R-:W-:Y:S02]  /*21a0*/  @!P0 HADD2.F32 R28, -RZ, R28.H0_H0 ;  /* 0x2000001cff1c8230 */ /* 0x000fe40000004100 */
[----:B------:R-:W-:Y:S01]  /*21b0*/  @!P0 HADD2.F32 R36, -RZ, R36.H0_H0 ;  /* 0x20000024ff248230 */ /* 0x000fe20000004100 */
[----:B-1----:R-:W-:Y:S02]  /*21c0*/  @!P0 MOV R13, R20 ;  /* 0x00000014000d8202 */ /* 0x002fe40000000f00 */
[----:B------:R-:W-:Y:S03]  /*21d0*/  @!P0 MOV R26, R21 ;  /* 0x00000015001a8202 */ /* 0x000fe60000000f00 */
[--C-:B------:R-:W-:Y:S02]  /*21e0*/  @!P0 HADD2.F32 R31, -RZ, R13.reuse.H1_H1 ;  /* 0x3000000dff1f8230 */ /* 0x100fe40000004100 */
[----:B------:R-:W-:Y:S01]  /*21f0*/  @!P0 HADD2.F32 R30, -RZ, R13.H0_H0 ;  /* 0x2000000dff1e8230 */ /* 0x000fe20000004100 */
[----:B------:R-:W-:Y:S01]  /*2200*/  @!P0 MOV R13, R22 ;  /* 0x00000016000d8202 */ /* 0x000fe20000000f00 */
[--C-:B------:R-:W-:Y:S01]  /*2210*/  @!P0 HADD2.F32 R35, -RZ, R26.reuse.H1_H1 ;  /* 0x3000001aff238230 */ /* 0x100fe20000004100 */
[-C--:B------:R-:W-:Y:S02]  /*2220*/  @!P0 FMUL.FTZ R37, R31, R27.reuse ;  /* 0x0000001b1f258220 */ /* 0x080fe40000410000 */
[C---:B------:R-:W-:Y:S01]  /*2230*/  @!P0 FMUL.FTZ R0, R30.reuse, R27 ;  /* 0x0000001b1e008220 */ /* 0x040fe20000410000 */
[----:B------:R-:W-:Y:S01]  /*2240*/  @!P0 HADD2.F32 R27, -RZ, R26.H0_H0 ;  /* 0x2000001aff1b8230 */ /* 0x000fe20000004100 */
[-C--:B------:R-:W-:Y:S01]  /*2250*/  @!P0 FMUL.FTZ R39, R35, R8.reuse ;  /* 0x0000000823278220 */ /* 0x080fe20000410000 */
[--C-:B------:R-:W-:Y:S01]  /*2260*/  @!P0 HADD2.F32 R26, -RZ, R13.reuse.H0_H0 ;  /* 0x2000000dff1a8230 */ /* 0x100fe20000004100 */
[----:B------:R-:W-:Y:S01]  /*2270*/  @!P0 FFMA.FTZ R37, R30, R33, -R37 ;  /* 0x000000211e258223 */ /* 0x000fe20000010825 */
[----:B------:R-:W-:Y:S01]  /*2280*/  @!P0 HADD2.F32 R34, -RZ, R13.H1_H1 ;  /* 0x3000000dff228230 */ /* 0x000fe20000004100 */
[----:B------:R-:W-:Y:S01]  /*2290*/  @!P0 FMUL.FTZ R2, R27, R8 ;  /* 0x000000081b028220 */ /* 0x000fe20000410000 */
[----:B------:R-:W-:Y:S01]  /*22a0*/  @!P0 MOV R8, R23 ;  /* 0x0000001700088202 */ /* 0x000fe20000000f00 */
[----:B------:R-:W-:Y:S01]  /*22b0*/  @!P0 FFMA.FTZ R0, R31, R33, R0 ;  /* 0x000000211f008223 */ /* 0x000fe20000010000 */
[----:B------:R-:W-:Y:S01]  /*22c0*/  @!P0 HADD2.F32 R31, -RZ, R43.H0_H0 ;  /* 0x2000002bff1f8230 */ /* 0x000fe20000004100 */
[-C--:B------:R-:W-:Y:S02]  /*22d0*/  @!P0 FMUL.FTZ R3, R26, R7.reuse ;  /* 0x000000071a038220 */ /* 0x080fe40000410000 */
[----:B------:R-:W-:Y:S01]  /*22e0*/  @!P0 FMUL.FTZ R48, R34, R7 ;  /* 0x0000000722308220 */ /* 0x000fe20000410000 */
[----:B------:R-:W-:Y:S01]  /*22f0*/  @!P0 F2FP.PACK_AB R37, R0, R37 ;  /* 0x000000250025823e */ /* 0x000fe200000000ff */
[-C--:B------:R-:W-:Y:S01]  /*2300*/  @!P0 FFMA.FTZ R2, R35, R32.reuse, R2 ;  /* 0x0000002023028223 */ /* 0x080fe20000010002 */
[--C-:B------:R-:W-:Y:S01]  /*2310*/  @!P0 HADD2.F32 R33, -RZ, R8.reuse.H1_H1 ;  /* 0x30000008ff218230 */ /* 0x100fe20000004100 */
[----:B------:R-:W-:Y:S01]  /*2320*/  @!P0 FFMA.FTZ R3, R34, R31, R3 ;  /* 0x0000001f22038223 */ /* 0x000fe20000010003 */
[----:B------:R-:W-:Y:S01]  /*2330*/  @!P0 MOV R20, R37 ;  /* 0x0000002500148202 */ /* 0x000fe20000000f00 */
[----:B------:R-:W-:Y:S01]  /*2340*/  @!P0 HADD2.F32 R13, -RZ, R8.H0_H0 ;  /* 0x20000008ff0d8230 */ /* 0x000fe20000004100 */
[----:B------:R-:W-:Y:S02]  /*2350*/  @!P0 FFMA.FTZ R39, R27, R32, -R39 ;  /* 0x000000201b278223 */ /* 0x000fe40000010827 */
[-C--:B------:R-:W-:Y:S02]  /*2360*/  @!P0 FMUL.FTZ R49, R33, R28.reuse ;  /* 0x0000001c21318220 */ /* 0x080fe40000410000 */
[C---:B------:R-:W-:Y:S01]  /*2370*/  @!P0 FMUL.FTZ R4, R13.reuse, R28 ;  /* 0x0000001c0d048220 */ /* 0x040fe20000410000 */
[----:B------:R-:W-:Y:S01]  /*2380*/  @!P0 F2FP.PACK_AB R50, R2, R39 ;  /* 0x000000270232823e */ /* 0x000fe200000000ff */
[----:B------:R-:W-:Y:S02]  /*2390*/  @!P0 FFMA.FTZ R48, R26, R31, -R48 ;  /* 0x0000001f1a308223 */ /* 0x000fe40000010830 */
[----:B------:R-:W-:Y:S01]  /*23a0*/  @!P0 FFMA.FTZ R49, R13, R36, -R49 ;  /* 0x000000240d318223 */ /* 0x000fe20000010831 */
[----:B------:R-:W-:Y:S01]  /*23b0*/  @!P0 MOV R21, R50 ;  /* 0x0000003200158202 */ /* 0x000fe20000000f00 */
[----:B------:R-:W-:Y:S01]  /*23c0*/  @!P0 FFMA.FTZ R4, R33, R36, R4 ;  /* 0x0000002421048223 */ /* 0x000fe20000010004 */
[----:B------:R-:W-:Y:S04]  /*23d0*/  @!P0 F2FP.PACK_AB R48, R3, R48 ;  /* 0x000000300330823e */ /* 0x000fe800000000ff */
[----:B------:R-:W-:Y:S02]  /*23e0*/  @!P0 F2FP.PACK_AB R49, R4, R49 ;  /* 0x000000310431823e */ /* 0x000fe400000000ff */
[----:B------:R-:W-:Y:S02]  /*23f0*/  @!P0 MOV R22, R48 ;  /* 0x0000003000168202 */ /* 0x000fe40000000f00 */
[----:B------:R-:W-:Y:S05]  /*2400*/  @!P0 MOV R23, R49 ;  /* 0x0000003100178202 */ /* 0x000fea0000000f00 */
[----:B------:R1:W-:Y:S02]  /*2410*/  STG.E.128 [R52.64+0x80], R20 ;  /* 0x0000801434007986 */ /* 0x0003e4000c101d0a */
.L_x_66:
[----:B------:R-:W-:Y:S05]  /*2420*/  BSYNC B0 ;  /* 0x0000000000007941 */ /* 0x000fea0003800000 */
.L_x_65:
[----:B------:R-:W-:Y:S01]  /*2430*/  ISETP.GE.AND P0, PT, R108, c[0x0][0x1d4], PT ;  /* 0x000075006c007a0c */ /* 0x000fe20003f06270 */
[----:B------:R-:W-:Y:S01]  /*2440*/  @!UPT UIADD3 URZ, URZ, URZ, URZ ;  /* 0x0000003f3f3ff290 */ /* 0x000fe2000fffe03f */
[----:B------:R-:W-:Y:S11]  /*2450*/  BSSY B0, `(.L_x_67) ;  /* 0x0000036000007945 */ /* 0x000ff60003800000 */
[----:B------:R-:W-:-:S05]  /*2460*/  @P0 BRA `(.L_x_68) ;  /* 0x0000034000000947 */ /* 0x000fca0003800000 */
[----:B------:R-:W-:Y:S01]  /*2470*/  ISETP.GE.AND P0, PT, R12, c[0x0][0x27c], PT ;  /* 0x00009f000c007a0c */ /* 0x000fe20003f06270 */
[----:B-1----:R-:W1:Y:S11]  /*2480*/  LDS.128 R20, [R106+0xe080] ;  /* 0x00e080006a147984 */ /* 0x002e760000000c00 */
[----:B------:R-:W-:Y:S01]  /*2490*/  @!UPT UIADD3 URZ, URZ, URZ, URZ ;  /* 0x0000003f3f3ff290 */ /* 0x000fe2000fffe03f */
[--C-:B------:R-:W-:Y:S01]  /*24a0*/  @!P0 HADD2.F32 R29, -RZ, R42.reuse.H1_H1 ;  /* 0x3000002aff1d8230 */ /* 0x100fe20000004100 */
[--C-:B------:R-:W-:Y:S01]  /*24b0*/  @!P0 SHF.R.U64 R7, R24, 0x10, R25.reuse ;  /* 0x0000001018078819 */ /* 0x100fe20000001219 */
[----:B------:R-:W-:Y:S01]  /*24c0*/  @!P0 HADD2.F32 R30, -RZ, R42.H0_H0 ;  /* 0x2000002aff1e8230 */ /* 0x000fe20000004100 */
[----:B------:R-:W-:Y:S01]  /*24d0*/  @!P0 SHF.R.U32.HI R24, RZ, 0x10, R25 ;  /* 0x00000010ff188819 */ /* 0x000fe20000011619 */
[--C-:B------:R-:W-:Y:S01]  /*24e0*/  @!P0 HADD2.F32 R25, -RZ, R6.reuse.H1_H1 ;  /* 0x30000006ff198230 */ /* 0x100fe20000004100 */
[--C-:B------:R-:W-:Y:S01]  /*24f0*/  @!P0 SHF.R.U64 R31, R44, 0x10, R45.reuse ;  /* 0x000000102c1f8819 */ /* 0x100fe2000000122d */
[----:B------:R-:W-:Y:S01]  /*2500*/  @!P0 HADD2.F32 R7, -RZ, R7.H0_H0 ;  /* 0x20000007ff078230 */ /* 0x000fe20000004100 */
[----:B------:R-:W-:Y:S01]  /*2510*/  @!P0 SHF.R.U32.HI R32, RZ, 0x10, R45 ;  /* 0x00000010ff208819 */ /* 0x000fe2000001162d */
[----:B------:R-:W-:Y:S02]  /*2520*/  @!P0 HADD2.F32 R6, -RZ, R6.H0_H0 ;  /* 0x20000006ff068230 */ /* 0x000fe40000004100 */
[----:B------:R-:W-:Y:S02]  /*2530*/  @!P0 HADD2.F32 R31, -RZ, R31.H0_H0 ;  /* 0x2000001fff1f8230 */ /* 0x000fe40000004100 */
[----:B------:R-:W-:Y:S02]  /*2540*/  @!P0 HADD2.F32 R24, -RZ, R24.H0_H0 ;  /* 0x20000018ff188230 */ /* 0x000fe40000004100 */
[----:B------:R-:W-:Y:S01]  /*2550*/  @!P0 HADD2.F32 R32, -RZ, R32.H0_H0 ;  /* 0x20000020ff208230 */ /* 0x000fe20000004100 */
[----:B-1----:R-:W-:Y:S02]  /*2560*/  @!P0 MOV R8, R20 ;  /* 0x0000001400088202 */ /* 0x002fe40000000f00 */
[----:B------:R-:W-:Y:S03]  /*2570*/  @!P0 MOV R13, R21 ;  /* 0x00000015000d8202 */ /* 0x000fe60000000f00 */
[--C-:B------:R-:W-:Y:S02]  /*2580*/  @!P0 HADD2.F32 R27, -RZ, R8.reuse.H1_H1 ;  /* 0x30000008ff1b8230 */ /* 0x100fe40000004100 */
[----:B------:R-:W-:Y:S02]  /*2590*/  @!P0 HADD2.F32 R8, -RZ, R8.H0_H0 ;  /* 0x20000008ff088230 */ /* 0x000fe40000004100 */
[--C-:B------:R-:W-:Y:S01]  /*25a0*/  @!P0 HADD2.F32 R28, -RZ, R13.reuse.H1_H1 ;  /* 0x3000000dff1c8230 */ /* 0x100fe20000004100 */
[CC--:B------:R-:W-:Y:S01]  /*25b0*/  @!P0 FMUL.FTZ R33, R27.reuse, R25.reuse ;  /* 0x000000191b218220 */ /* 0x0c0fe20000410000 */
[----:B------:R-:W-:Y:S01]  /*25c0*/  @!P0 HADD2.F32 R26, -RZ, R13.H0_H0 ;  /* 0x2000000dff1a8230 */ /* 0x000fe20000004100 */
[C---:B------:R-:W-:Y:S02]  /*25d0*/  @!P0 FMUL.FTZ R0, R8.reuse, R25 ;  /* 0x0000001908008220 */ /* 0x040fe40000410000 */
[----:B------:R-:W-:Y:S01]  /*25e0*/  @!P0 FFMA.FTZ R33, R8, R29, -R33 ;  /* 0x0000001d08218223 */ /* 0x000fe20000010821 */
[----:B------:R-:W-:Y:S01]  /*25f0*/  @!P0 MOV R8, R22 ;  /* 0x0000001600088202 */ /* 0x000fe20000000f00 */
[-C--:B------:R-:W-:Y:S02]  /*2600*/  @!P0 FMUL.FTZ R35, R28, R7.reuse ;  /* 0x000000071c238220 */ /* 0x080fe40000410000 */
[----:B------:R-:W-:Y:S01]  /*2610*/  @!P0 FMUL.FTZ R2, R26, R7 ;  /* 0x000000071a028220 */ /* 0x000fe20000410000 */
[----:B------:R-:W-:Y:S01]  /*2620*/  @!P0 MOV R7, R23 ;  /* 0x0000001700078202 */ /* 0x000fe20000000f00 */
[----:B------:R-:W-:Y:S01]  /*2630*/  @!P0 FFMA.FTZ R0, R27, R29, R0 ;  /* 0x0000001d1b008223 */ /* 0x000fe20000010000 */
[--C-:B------:R-:W-:Y:S01]  /*2640*/  @!P0 HADD2.F32 R13, -RZ, R8.reuse.H0_H0 ;  /* 0x20000008ff0d8230 */ /* 0x100fe20000004100 */
[-C--:B------:R-:W-:Y:S01]  /*2650*/  @!P0 FFMA.FTZ R2, R28, R31.reuse, R2 ;  /* 0x0000001f1c028223 */ /* 0x080fe20000010002 */
[----:B------:R-:W-:Y:S01]  /*2660*/  @!P0 HADD2.F32 R27, -RZ, R8.H1_H1 ;  /* 0x30000008ff1b8230 */ /* 0x000fe20000004100 */
[----:B------:R-:W-:Y:S01]  /*2670*/  @!P0 FFMA.FTZ R35, R26, R31, -R35 ;  /* 0x0000001f1a238223 */ /* 0x000fe20000010823 */
[----:B------:R-:W-:Y:S01]  /*2680*/  @!P0 F2FP.PACK_AB R33, R0, R33 ;  /* 0x000000210021823e */ /* 0x000fe200000000ff */
[-C--:B------:R-:W-:Y:S01]  /*2690*/  @!P0 FMUL.FTZ R3, R13, R6.reuse ;  /* 0x000000060d038220 */ /* 0x080fe20000410000 */
[--C-:B------:R-:W-:Y:S01]  /*26a0*/  @!P0 HADD2.F32 R29, -RZ, R7.reuse.H1_H1 ;  /* 0x30000007ff1d8230 */ /* 0x100fe20000004100 */
[----:B------:R-:W-:Y:S01]  /*26b0*/  @!P0 FMUL.FTZ R34, R27, R6 ;  /* 0x000000061b228220 */ /* 0x000fe20000410000 */
[----:B------:R-:W-:Y:S01]  /*26c0*/  @!P0 F2FP.PACK_AB R46, R2, R35 ;  /* 0x00000023022e823e */ /* 0x000fe200000000ff */
[----:B------:R-:W-:Y:S01]  /*26d0*/  @!P0 HADD2.F32 R7, -RZ, R7.H0_H0 ;  /* 0x20000007ff078230 */ /* 0x000fe20000004100 */
[----:B------:R-:W-:Y:S01]  /*26e0*/  @!P0 MOV R20, R33 ;  /* 0x0000002100148202 */ /* 0x000fe20000000f00 */
[----:B------:R-:W-:Y:S01]  /*26f0*/  @!P0 FMUL.FTZ R36, R29, R24 ;  /* 0x000000181d248220 */ /* 0x000fe20000410000 */
[----:B------:R-:W-:Y:S01]  /*2700*/  @!P0 MOV R21, R46 ;  /* 0x0000002e00158202 */ /* 0x000fe20000000f00 */
[----:B------:R-:W-:Y:S02]  /*2710*/  @!P0 FFMA.FTZ R3, R27, R30, R3 ;  /* 0x0000001e1b038223 */ /* 0x000fe40000010003 */
[----:B------:R-:W-:Y:S02]  /*2720*/  @!P0 FMUL.FTZ R4, R7, R24 ;  /* 0x0000001807048220 */ /* 0x000fe40000410000 */
[----:B------:R-:W-:Y:S02]  /*2730*/  @!P0 FFMA.FTZ R34, R13, R30, -R34 ;  /* 0x0000001e0d228223 */ /* 0x000fe40000010822 */
[-C--:B------:R-:W-:Y:S02]  /*2740*/  @!P0 FFMA.FTZ R36, R7, R32.reuse, -R36 ;  /* 0x0000002007248223 */ /* 0x080fe40000010824 */
[----:B------:R-:W-:Y:S01]  /*2750*/  @!P0 FFMA.FTZ R4, R29, R32, R4 ;  /* 0x000000201d048223 */ /* 0x000fe20000010004 */
[----:B------:R-:W-:Y:S04]  /*2760*/  @!P0 F2FP.PACK_AB R34, R3, R34 ;  /* 0x000000220322823e */ /* 0x000fe800000000ff */
[----:B------:R-:W-:Y:S02]  /*2770*/  @!P0 F2FP.PACK_AB R35, R4, R36 ;  /* 0x000000240423823e */ /* 0x000fe400000000ff */
[----:B------:R-:W-:Y:S02]  /*2780*/  @!P0 MOV R22, R34 ;  /* 0x0000002200168202 */ /* 0x000fe40000000f00 */
[----:B------:R-:W-:Y:S05]  /*2790*/  @!P0 MOV R23, R35 ;  /* 0x0000002300178202 */ /* 0x000fea0000000f00 */
[----:B------:R1:W-:Y:S02]  /*27a0*/  STG.E.128 [R52.64+0x100], R20 ;  /* 0x0001001434007986 */ /* 0x0003e4000c101d0a */
.L_x_68:
[----:B------:R-:W-:Y:S05]  /*27b0*/  BSYNC B0 ;  /* 0x0000000000007941 */ /* 0x000fea0003800000 */
.L_x_67:
[----:B------:R-:W-:Y:S11]  /*27c0*/  ISETP.GE.AND P0, PT, R107, c[0x0][0x1d4], PT ;  /* 0x000075006b007a0c */ /* 0x000ff60003f06270 */
[----:B------:R-:W-:Y:S02]  /*27d0*/  @!UPT UIADD3 URZ, URZ, URZ, URZ ;  /* 0x0000003f3f3ff290 */ /* 0x000fe4000fffe03f */
[----:B------:R-:W-:-:S05]  /*27e0*/  @P0 BRA `(.L_x_62) ;  /* 0x000015f000000947 */ /* 0x000fca0003800000 */
[----:B------:R-:W-:Y:S01]  /*27f0*/  ISETP.GE.AND P0, PT, R9, c[0x0][0x27c], PT ;  /* 0x00009f0009007a0c */ /* 0x000fe20003f06270 */
[----:B-1----:R-:W1:Y:S11]  /*2800*/  LDS.128 R20, [R106+0xf080] ;  /* 0x00f080006a147984 */ /* 0x002e760000000c00 */
[----:B------:R-:W-:Y:S01]  /*2810*/  @!UPT UIADD3 URZ, URZ, URZ, URZ ;  /* 0x0000003f3f3ff290 */ /* 0x000fe2000fffe03f */
[--C-:B------:R-:W-:Y:S01]  /*2820*/  @!P0 HADD2.F32 R13, -RZ, R5.reuse.H1_H1 ;  /* 0x30000005ff0d8230 */ /* 0x100fe20000004100 */
        /* <DEDUP_REMOVED lines=47> */
[----:B------:R1:W-:Y:S01]  /*2b20*/  STG.E.128 [R52.64+0x180], R20 ;  /* 0x0001801434007986 */ /* 0x0003e2000c101d0a */
[----:B------:R-:W-:-:S05]  /*2b30*/  BRA `(.L_x_62) ;  /* 0x000012a000007947 */ /* 0x000fca0003800000 */
.L_x_59:
        /* <DEDUP_REMOVED lines=17> */
[----:B------:R-:W-:Y:S01]  /*2c50*/  ISETP.GE.AND P2, PT, R11, c[0x0][0x27c], PT ;  /* 0x00009f000b007a0c */ /* 0x000fe20003f46270 */
[----:B------:R-:W-:Y:S01]  /*2c60*/  IMAD.X R7, R0, 0x1, R71, P0 ;  /* 0x0000000100077824 */ /* 0x000fe200000e0647 */
[----:B------:R-:W-:Y:S01]  /*2c70*/  LEA R20, P1, R2, c[0x0][0x270], 0x1 ;  /* 0x00009c0002147a11 */ /* 0x000fe200078208ff */
[----:B------:R-:W-:Y:S01]  /*2c80*/  CS2R R26, SRZ ;  /* 0x00000000001a7805 */ /* 0x000fe2000001ff00 */
[----:B------:R-:W-:Y:S01]  /*2c90*/  LEA R6, P0, R4, c[0x0][0x288], 0x1 ;  /* 0x0000a20004067a11 */ /* 0x000fe200078008ff */
[----:B------:R-:W-:Y:S01]  /*2ca0*/  CS2R R24, SRZ ;  /* 0x0000000000187805 */ /* 0x000fe2000001ff00 */
[----:B------:R-:W-:Y:S02]  /*2cb0*/  LEA.HI.X R21, R2, c[0x0][0x274], R3, 0x1, P1 ;  /* 0x00009d0002157a11 */ /* 0x000fe400008f0c03 */
[----:B------:R-:W-:Y:S03]  /*2cc0*/  LEA.HI.X R7, R4, c[0x0][0x28c], R7, 0x1, P0 ;  /* 0x0000a30004077a11 */ /* 0x000fe600000f0c07 */
[----:B------:R1:W5:Y:S04]  /*2cd0*/  @!P3 LDG.E.128 R40, [R20.64] ;  /* 0x0000000a1428b981 */ /* 0x000368000c1e1d00 */
[----:B------:R1:W5:Y:S04]  /*2ce0*/  @!P2 LDG.E.128 R56, [R20.64+0x80] ;  /* 0x0000800a1438a981 */ /* 0x000368000c1e1d00 */
[----:B------:R1:W5:Y:S04]  /*2cf0*/  @!P3 LDG.E.128 R28, [R6.64] ;  /* 0x0000000a061cb981 */ /* 0x000368000c1e1d00 */
[----:B------:R1:W5:Y:S02]  /*2d00*/  @!P2 LDG.E.128 R24, [R6.64+0x80] ;  /* 0x0000800a0618a981 */ /* 0x000364000c1e1d00 */
.L_x_70:
[----:B------:R-:W-:Y:S05]  /*2d10*/  BSYNC B0 ;  /* 0x0000000000007941 */ /* 0x000fea0003800000 */
.L_x_69:
[----:B------:R-:W-:Y:S04]  /*2d20*/  IADD3 R135, P0, R132, R18, RZ ;  /* 0x0000001284877210 */ /* 0x000fe80007f1e0ff */
[----:B------:R-:W-:Y:S01]  /*2d30*/  IADD3.X R74, R5, R80, RZ, P0, !PT ;  /* 0x00000050054a7210 */ /* 0x000fe200007fe4ff */
[----:B------:R-:W-:-:S05]  /*2d40*/  @P4 BRA `(.L_x_62) ;  /* 0x0000109000004947 */ /* 0x000fca0003800000 */
[----:B------:R-:W-:Y:S01]  /*2d50*/  ISETP.GE.AND P0, PT, R16, c[0x0][0x1d4], PT ;  /* 0x0000750010007a0c */ /* 0x000fe20003f06270 */
[----:B-----5:R-:W-:Y:S01]  /*2d60*/  IMAD.MOV.U32 R8, RZ, RZ, R58 ;  /* 0x000000ffff087224 */ /* 0x020fe200078e003a */
[----:B-1----:R-:W-:Y:S01]  /*2d70*/  MOV R6, R56 ;  /* 0x0000003800067202 */ /* 0x002fe20000000f00 */
        /* <DEDUP_REMOVED lines=12> */
[----:B------:R-:W-:Y:S01]  /*2e40*/  IMAD.MOV.U32 R33, RZ, RZ, R29 ;  /* 0x000000ffff217224 */ /* 0x000fe200078e001d */
[----:B------:R-:W-:Y:S01]  /*2e50*/  ISETP.GE.AND P0, PT, R16, c[0x0][0x27c], PT ;  /* 0x00009f0010007a0c */ /* 0x000fe20003f06270 */
[----:B------:R-:W1:Y:S01]  /*2e60*/  LDS.128 R60, [R94+0xc080] ;  /* 0x00c080005e3c7984 */ /* 0x000e620000000c00 */
[----:B------:R-:W-:Y:S01]  /*2e70*/  ISETP.GE.AND P1, PT, R99, c[0x0][0x1d4], PT ;  /* 0x0000750063007a0c */ /* 0x000fe20003f26270 */
[----:B------:R-:W-:Y:S01]  /*2e80*/  IMAD.MOV.U32 R19, RZ, RZ, R31 ;  /* 0x000000ffff137224 */ /* 0x000fe200078e001f */
[----:B------:R-:W-:Y:S01]  /*2e90*/  MOV R35, R28 ;  /* 0x0000001c00237202 */ /* 0x000fe20000000f00 */
[----:B------:R-:W-:Y:S01]  /*2ea0*/  IMAD.MOV.U32 R49, RZ, RZ, R43 ;  /* 0x000000ffff317224 */ /* 0x000fe200078e002b */
[-C--:B------:R-:W-:Y:S01]  /*2eb0*/  IADD3 R76, P3, P2, R128, R135.reuse, R101 ;  /* 0x00000087804c7210 */ /* 0x080fe20007a7e065 */
[----:B------:R-:W-:Y:S01]  /*2ec0*/  IMAD.MOV.U32 R44, RZ, RZ, R41 ;  /* 0x000000ffff2c7224 */ /* 0x000fe200078e0029 */
[----:B------:R-:W-:Y:S01]  /*2ed0*/  MOV R50, R40 ;  /* 0x0000002800327202 */ /* 0x000fe20000000f00 */
[----:B------:R-:W2:Y:S01]  /*2ee0*/  LDS.128 R20, [R95+0xc080] ;  /* 0x00c080005f147984 */ /* 0x000ea20000000c00 */
[----:B------:R-:W-:Y:S02]  /*2ef0*/  LEA R138, P4, R76, c[0x0][0x1c8], 0x1 ;  /* 0x000072004c8a7a11 */ /* 0x000fe400078808ff */
[C---:B------:R-:W-:Y:S01]  /*2f00*/  IADD3.X R137, R79.reuse, R74, R92, P3, P2 ;  /* 0x0000004a4f897210 */ /* 0x040fe20001fe445c */
[----:B------:R-:W-:Y:S01]  /*2f10*/  @!P0 HADD2.F32 R37, -RZ, R35.H0_H0 ;  /* 0x20000023ff258230 */ /* 0x000fe20000004100 */
[--C-:B------:R-:W-:Y:S01]  /*2f20*/  @!P0 SHF.R.U64 R47, R42, 0x10, R43.reuse ;  /* 0x000000102a2f8819 */ /* 0x100fe2000000122b */
[----:B------:R-:W-:Y:S01]  /*2f30*/  @!P0 HADD2.F32 R36, -RZ, R33.H0_H0 ;  /* 0x20000021ff248230 */ /* 0x000fe20000004100 */
[----:B------:R-:W-:Y:S01]  /*2f40*/  @!P0 SHF.R.U32.HI R52, RZ, 0x10, R43 ;  /* 0x00000010ff348819 */ /* 0x000fe2000001162b */
[----:B------:R-:W-:Y:S01]  /*2f50*/  @!P0 HADD2.F32 R44, -RZ, R44.H0_H0 ;  /* 0x2000002cff2c8230 */ /* 0x000fe20000004100 */
[--C-:B------:R-:W-:Y:S01]  /*2f60*/  @!P0 SHF.R.U32.HI R32, RZ, 0x10, R29.reuse ;  /* 0x00000010ff208819 */ /* 0x100fe2000001161d */
[----:B------:R-:W-:Y:S01]  /*2f70*/  @!P0 HADD2.F32 R47, -RZ, R47.H0_H0 ;  /* 0x2000002fff2f8230 */ /* 0x000fe20000004100 */
[----:B------:R-:W-:Y:S01]  /*2f80*/  @!P0 SHF.R.U64 R34, R28, 0x10, R29 ;  /* 0x000000101c228819 */ /* 0x000fe2000000121d */
[----:B------:R-:W-:Y:S01]  /*2f90*/  @!P0 HADD2.F32 R52, -RZ, R52.H0_H0 ;  /* 0x20000034ff348230 */ /* 0x000fe20000004100 */
[--C-:B------:R-:W-:Y:S01]  /*2fa0*/  @!P0 SHF.R.U64 R29, R30, 0x10, R31.reuse ;  /* 0x000000101e1d8819 */ /* 0x100fe2000000121f */
[----:B------:R-:W-:Y:S01]  /*2fb0*/  @!P0 HADD2.F32 R32, -RZ, R32.H0_H0 ;  /* 0x20000020ff208230 */ /* 0x000fe20000004100 */
[----:B------:R-:W-:Y:S01]  /*2fc0*/  MOV R28, R30 ;  /* 0x0000001e001c7202 */ /* 0x000fe20000000f00 */
[----:B------:R-:W-:Y:S01]  /*2fd0*/  @!P0 HADD2.F32 R34, -RZ, R34.H0_H0 ;  /* 0x20000022ff228230 */ /* 0x000fe20000004100 */
[----:B------:R-:W-:Y:S01]  /*2fe0*/  @!P0 SHF.R.U32.HI R30, RZ, 0x10, R31 ;  /* 0x00000010ff1e8819 */ /* 0x000fe2000001161f */
[----:B------:R-:W-:Y:S01]  /*2ff0*/  @!P0 HADD2.F32 R29, -RZ, R29.H0_H0 ;  /* 0x2000001dff1d8230 */ /* 0x000fe20000004100 */
[----:B------:R-:W-:Y:S02]  /*3000*/  LEA.HI.X R139, R76, c[0x0][0x1cc], R137, 0x1, P4 ;  /* 0x000073004c8b7a11 */ /* 0x000fe400020f0c89 */
[----:B------:R-:W-:Y:S01]  /*3010*/  @!P1 IADD3 R141, P3, P2, R128, R135, R99 ;  /* 0x00000087808d9210 */ /* 0x000fe20007a7e063 */
[----:B------:R-:W-:Y:S01]  /*3020*/  @!P0 HADD2.F32 R30, -RZ, R30.H0_H0 ;  /* 0x2000001eff1e8230 */ /* 0x000fe20000004100 */
[--C-:B------:R-:W-:Y:S02]  /*3030*/  @!P0 SHF.R.U32.HI R46, RZ, 0x10, R41.reuse ;  /* 0x00000010ff2e8819 */ /* 0x100fe40000011629 */
[----:B------:R-:W-:Y:S02]  /*3040*/  @!P1 IADD3.X R134, R79, R74, R88, P3, P2 ;  /* 0x0000004a4f869210 */ /* 0x000fe40001fe4458 */
[C---:B------:R-:W-:Y:S01]  /*3050*/  @!P1 LEA R136, P2, R141.reuse, c[0x0][0x1c8], 0x1 ;  /* 0x000072008d889a11 */ /* 0x040fe200078408ff */
[----:B------:R-:W-:Y:S01]  /*3060*/  @!P0 HADD2.F32 R46, -RZ, R46.H0_H0 ;  /* 0x2000002eff2e8230 */ /* 0x000fe20000004100 */
[----:B------:R-:W-:Y:S01]  /*3070*/  @!P0 SHF.R.U64 R40, R40, 0x10, R41 ;  /* 0x0000001028288819 */ /* 0x000fe20000001229 */
[----:B------:R-:W-:Y:S01]  /*3080*/  @!P0 HADD2.F32 R41, -RZ, R50.H0_H0 ;  /* 0x20000032ff298230 */ /* 0x000fe20000004100 */
[----:B------:R-:W-:Y:S01]  /*3090*/  @!P1 LEA.HI.X R137, R141, c[0x0][0x1cc], R134, 0x1, P2 ;  /* 0x000073008d899a11 */ /* 0x000fe200010f0c86 */
[----:B-1----:R-:W-:Y:S01]  /*30a0*/  @!P0 IMAD.MOV.U32 R50, RZ, RZ, R62 ;  /* 0x000000ffff328224 */ /* 0x002fe200078e003e */
[----:B------:R-:W-:Y:S01]  /*30b0*/  @!P0 MOV R43, R60 ;  /* 0x0000003c002b8202 */ /* 0x000fe20000000f00 */
[----:B------:R-:W-:Y:S01]  /*30c0*/  @!P0 HADD2.F32 R40, -RZ, R40.H0_H0 ;  /* 0x20000028ff288230 */ /* 0x000fe20000004100 */
[----:B------:R-:W-:Y:S02]  /*30d0*/  @!P0 MOV R48, R61 ;  /* 0x0000003d00308202 */ /* 0x000fe40000000f00 */
[----:B------:R-:W-:Y:S01]  /*30e0*/  @!P0 MOV R51, R63 ;  /* 0x0000003f00338202 */ /* 0x000fe20000000f00 */
[----:B------:R-:W-:Y:S01]  /*30f0*/  @!P0 HADD2.F32 R39, -RZ, R43.H0_H0 ;  /* 0x2000002bff278230 */ /* 0x000fe20000004100 */
[----:B------:R-:W-:Y:S01]  /*3100*/  MOV R45, R42 ;  /* 0x0000002a002d7202 */ /* 0x000fe20000000f00 */
[----:B--2---:R-:W-:Y:S01]  /*3110*/  @!P0 IMAD.MOV.U32 R31, RZ, RZ, R20 ;  /* 0x000000ffff1f8224 */ /* 0x004fe200078e0014 */
[----:B------:R-:W-:Y:S01]  /*3120*/  @!P0 MOV R35, R21 ;  /* 0x0000001500238202 */ /* 0x000fe20000000f00 */
[--C-:B------:R-:W-:Y:S01]  /*3130*/  @!P0 HADD2.F32 R42, -RZ, R48.reuse.H0_H0 ;  /* 0x20000030ff2a8230 */ /* 0x100fe20000004100 */
[CC--:B------:R-:W-:Y:S02]  /*3140*/  @!P0 FMUL.FTZ R76, R39.reuse, R37.reuse ;  /* 0x00000025274c8220 */ /* 0x0c0fe40000410000 */
[----:B------:R-:W-:Y:S02]  /*3150*/  @!P0 HADD2.F32 R38, -RZ, R31.H0_H0 ;  /* 0x2000001fff268230 */ /* 0x000fe40000004100 */
[-C--:B------:R-:W-:Y:S01]  /*3160*/  @!P0 FMUL.FTZ R134, R42, R36.reuse ;  /* 0x000000242a868220 */ /* 0x080fe20000410000 */
[----:B------:R-:W-:Y:S02]  /*3170*/  @!P0 HADD2.F32 R33, -RZ, R35.H0_H0 ;  /* 0x20000023ff218230 */ /* 0x000fe40000004100 */
[C---:B------:R-:W-:Y:S01]  /*3180*/  @!P0 FMUL.FTZ R0, R38.reuse, R37 ;  /* 0x0000002526008220 */ /* 0x040fe20000410000 */
[----:B------:R-:W-:Y:S01]  /*3190*/  @!P0 HADD2.F32 R31, -RZ, R31.H1_H1 ;  /* 0x3000001fff1f8230 */ /* 0x000fe20000004100 */
[-C--:B------:R-:W-:Y:S02]  /*31a0*/  @!P0 FFMA.FTZ R76, R38, R41.reuse, -R76 ;  /* 0x00000029264c8223 */ /* 0x080fe4000001084c */
[----:B------:R-:W-:Y:S01]  /*31b0*/  @!P0 FFMA.FTZ R0, R39, R41, R0 ;  /* 0x0000002927008223 */ /* 0x000fe20000010000 */
[----:B------:R-:W-:Y:S01]  /*31c0*/  @!P0 HADD2.F32 R41, -RZ, R48.H1_H1 ;  /* 0x30000030ff298230 */ /* 0x000fe20000004100 */
[C---:B------:R-:W-:Y:S01]  /*31d0*/  @!P0 FMUL.FTZ R3, R33.reuse, R36 ;  /* 0x0000002421038220 */ /* 0x040fe20000410000 */
[----:B------:R-:W-:Y:S01]  /*31e0*/  @!P0 HADD2.F32 R39, -RZ, R43.H1_H1 ;  /* 0x3000002bff278230 */ /* 0x000fe20000004100 */
[----:B------:R-:W-:Y:S01]  /*31f0*/  @!P0 FFMA.FTZ R134, R33, R44, -R134 ;  /* 0x0000002c21868223 */ /* 0x000fe20000010886 */
[----:B------:R-:W-:Y:S01]  /*3200*/  @!P0 HADD2.F32 R33, -RZ, R35.H1_H1 ;  /* 0x30000023ff218230 */ /* 0x000fe20000004100 */
[----:B------:R-:W-:Y:S01]  /*3210*/  @!P0 FMUL.FTZ R141, R41, R32 ;  /* 0x00000020298d8220 */ /* 0x000fe20000410000 */
[----:B------:R-:W-:Y:S01]  /*3220*/  @!P0 HADD2.F32 R43, -RZ, R45.H0_H0 ;  /* 0x2000002dff2b8230 */ /* 0x000fe20000004100 */
[----:B------:R-:W-:Y:S01]  /*3230*/  @!P0 FMUL.FTZ R143, R39, R34 ;  /* 0x00000022278f8220 */ /* 0x000fe20000410000 */
[--C-:B------:R-:W-:Y:S01]  /*3240*/  @!P0 HADD2.F32 R45, -RZ, R50.reuse.H1_H1 ;  /* 0x30000032ff2d8230 */ /* 0x100fe20000004100 */
[C---:B------:R-:W-:Y:S01]  /*3250*/  @!P0 FMUL.FTZ R4, R33.reuse, R32 ;  /* 0x0000002021048220 */ /* 0x040fe20000410000 */
[----:B------:R-:W-:Y:S01]  /*3260*/  @!P0 HADD2.F32 R48, -RZ, R50.H0_H0 ;  /* 0x20000032ff308230 */ /* 0x000fe20000004100 */
[----:B------:R-:W-:Y:S01]  /*3270*/  @!P0 FFMA.FTZ R141, R33, R46, -R141 ;  /* 0x0000002e218d8223 */ /* 0x000fe2000001088d */
[----:B------:R-:W-:Y:S01]  /*3280*/  @!P0 MOV R33, R22 ;  /* 0x0000001600218202 */ /* 0x000fe20000000f00 */
[C---:B------:R-:W-:Y:S01]  /*3290*/  @!P0 FMUL.FTZ R2, R31.reuse, R34 ;  /* 0x000000221f028220 */ /* 0x040fe20000410000 */
[----:B------:R-:W-:Y:S01]  /*32a0*/  @!P0 HADD2.F32 R50, -RZ, R49.H0_H0 ;  /* 0x20000031ff328230 */ /* 0x000fe20000004100 */
[-C--:B------:R-:W-:Y:S01]  /*32b0*/  @!P0 FFMA.FTZ R143, R31, R40.reuse, -R143 ;  /* 0x000000281f8f8223 */ /* 0x080fe2000001088f */
[----:B------:R-:W-:Y:S01]  /*32c0*/  @!P0 HADD2.F32 R31, -RZ, R28.H0_H0 ;  /* 0x2000001cff1f8230 */ /* 0x000fe20000004100 */
[----:B------:R-:W-:Y:S01]  /*32d0*/  @!P0 FMUL.FTZ R145, R45, R29 ;  /* 0x0000001d2d918220 */ /* 0x000fe20000410000 */
[----:B------:R-:W-:Y:S01]  /*32e0*/  @!P0 HADD2.F32 R28, -RZ, R33.H1_H1 ;  /* 0x30000021ff1c8230 */ /* 0x000fe20000004100 */
[----:B------:R-:W-:Y:S01]  /*32f0*/  @!P0 FFMA.FTZ R2, R39, R40, R2 ;  /* 0x0000002827028223 */ /* 0x000fe20000010002 */
[----:B------:R-:W-:Y:S01]  /*3300*/  @!P0 F2FP.PACK_AB R134, R141, R134 ;  /* 0x000000868d86823e */ /* 0x000fe200000000ff */
[----:B------:R-:W-:Y:S01]  /*3310*/  @!P0 FMUL.FTZ R140, R48, R31 ;  /* 0x0000001f308c8220 */ /* 0x000fe20000410000 */
[----:B------:R-:W-:Y:S01]  /*3320*/  @!P0 F2FP.PACK_AB R143, R143, R76 ;  /* 0x0000004c8f8f823e */ /* 0x000fe200000000ff */
[C---:B------:R-:W-:Y:S01]  /*3330*/  @!P0 FMUL.FTZ R6, R28.reuse, R29 ;  /* 0x0000001d1c068220 */ /* 0x040fe20000410000 */
[----:B------:R-:W-:Y:S01]  /*3340*/  @!P0 MOV R21, R134 ;  /* 0x0000008600158202 */ /* 0x000fe20000000f00 */
[----:B------:R-:W-:Y:S01]  /*3350*/  @!P0 FFMA.FTZ R145, R28, R47, -R145 ;  /* 0x0000002f1c918223 */ /* 0x000fe20000010891 */
[----:B------:R-:W-:Y:S01]  /*3360*/  @!P0 HADD2.F32 R28, -RZ, R19.H0_H0 ;  /* 0x20000013ff1c8230 */ /* 0x000fe20000004100 */
[----:B------:R-:W-:Y:S01]  /*3370*/  @!P0 IMAD.MOV.U32 R19, RZ, RZ, R23 ;  /* 0x000000ffff138224 */ /* 0x000fe200078e0017 */
[--C-:B------:R-:W-:Y:S01]  /*3380*/  @!P0 HADD2.F32 R49, -RZ, R51.reuse.H0_H0 ;  /* 0x20000033ff318230 */ /* 0x100fe20000004100 */
[----:B------:R-:W-:Y:S01]  /*3390*/  @!P0 FFMA.FTZ R3, R42, R44, R3 ;  /* 0x0000002c2a038223 */ /* 0x000fe20000010003 */
[----:B------:R-:W-:Y:S01]  /*33a0*/  @!P0 HADD2.F32 R51, -RZ, R51.H1_H1 ;  /* 0x30000033ff338230 */ /* 0x000fe20000004100 */
[----:B------:R-:W-:Y:S01]  /*33b0*/  @!P0 FFMA.FTZ R4, R41, R46, R4 ;  /* 0x0000002e29048223 */ /* 0x000fe20000010004 */
[----:B------:R-:W-:Y:S01]  /*33c0*/  @!P0 HADD2.F32 R32, -RZ, R33.H0_H0 ;  /* 0x20000021ff208230 */ /* 0x000fe20000004100 */
[----:B------:R-:W-:Y:S01]  /*33d0*/  @!P0 FMUL.FTZ R144, R49, R28 ;  /* 0x0000001c31908220 */ /* 0x000fe20000410000 */
[--C-:B------:R-:W-:Y:S01]  /*33e0*/  @!P0 HADD2.F32 R29, -RZ, R19.reuse.H0_H0 ;  /* 0x20000013ff1d8230 */ /* 0x100fe20000004100 */
[----:B------:R-:W-:Y:S01]  /*33f0*/  @!P0 FMUL.FTZ R142, R51, R30 ;  /* 0x0000001e338e8220 */ /* 0x000fe20000410000 */
[----:B------:R-:W-:Y:S01]  /*3400*/  @!P0 HADD2.F32 R19, -RZ, R19.H1_H1 ;  /* 0x30000013ff138230 */ /* 0x000fe20000004100 */
[C---:B------:R-:W-:Y:S01]  /*3410*/  @!P0 FMUL.FTZ R5, R32.reuse, R31 ;  /* 0x0000001f20058220 */ /* 0x040fe20000410000 */
[----:B------:R-:W-:Y:S01]  /*3420*/  @!P0 MOV R20, R143 ;  /* 0x0000008f00148202 */ /* 0x000fe20000000f00 */
[----:B------:R-:W-:Y:S01]  /*3430*/  @!P0 FFMA.FTZ R140, R32, R43, -R140 ;  /* 0x0000002b208c8223 */ /* 0x000fe2000001088c */
[----:B------:R-:W-:Y:S01]  /*3440*/  @!P0 F2FP.PACK_AB R143, R4, R3 ;  /* 0x00000003048f823e */ /* 0x000fe200000000ff */
[----:B------:R-:W-:Y:S01]  /*3450*/  @!P0 FFMA.FTZ R144, R29, R50, -R144 ;  /* 0x000000321d908223 */ /* 0x000fe20000010890 */
[----:B------:R-:W-:Y:S01]  /*3460*/  @!P0 F2FP.PACK_AB R76, R2, R0 ;  /* 0x00000000024c823e */ /* 0x000fe200000000ff */
[----:B------:R-:W-:Y:S01]  /*3470*/  @!P0 FFMA.FTZ R142, R19, R52, -R142 ;  /* 0x00000034138e8223 */ /* 0x000fe2000001088e */
[----:B------:R-:W-:Y:S01]  /*3480*/  @!P0 F2FP.PACK_AB R140, R145, R140 ;  /* 0x0000008c918c823e */ /* 0x000fe200000000ff */
[----:B------:R-:W-:Y:S01]  /*3490*/  @!P0 FFMA.FTZ R5, R48, R43, R5 ;  /* 0x0000002b30058223 */ /* 0x000fe20000010005 */
[----:B------:R-:W-:Y:S01]  /*34a0*/  @!P0 MOV R60, R76 ;  /* 0x0000004c003c8202 */ /* 0x000fe20000000f00 */
[----:B------:R-:W-:Y:S01]  /*34b0*/  @!P0 FMUL.FTZ R7, R29, R28 ;  /* 0x0000001c1d078220 */ /* 0x000fe20000410000 */
[----:B------:R-:W-:Y:S01]  /*34c0*/  @!P0 F2FP.PACK_AB R141, R142, R144 ;  /* 0x000000908e8d823e */ /* 0x000fe200000000ff */
[----:B------:R-:W-:Y:S02]  /*34d0*/  @!P0 FFMA.FTZ R6, R45, R47, R6 ;  /* 0x0000002f2d068223 */ /* 0x000fe40000010006 */
[----:B------:R-:W-:Y:S01]  /*34e0*/  @!P0 FMUL.FTZ R8, R19, R30 ;  /* 0x0000001e13088220 */ /* 0x000fe20000410000 */
[----:B------:R-:W-:Y:S01]  /*34f0*/  @!P0 MOV R23, R141 ;  /* 0x0000008d00178202 */ /* 0x000fe20000000f00 */
[----:B------:R-:W-:Y:S01]  /*3500*/  @!P0 FFMA.FTZ R7, R49, R50, R7 ;  /* 0x0000003231078223 */ /* 0x000fe20000010007 */
[----:B------:R-:W-:Y:S01]  /*3510*/  @!P0 F2FP.PACK_AB R134, R6, R5 ;  /* 0x000000050686823e */ /* 0x000fe200000000ff */
[----:B------:R-:W-:Y:S02]  /*3520*/  @!P0 FFMA.FTZ R8, R51, R52, R8 ;  /* 0x0000003433088223 */ /* 0x000fe40000010008 */
[----:B------:R-:W-:Y:S01]  /*3530*/  @!P0 IMAD.MOV.U32 R22, RZ, RZ, R140 ;  /* 0x000000ffff168224 */ /* 0x000fe200078e008c */
[----:B------:R-:W-:Y:S01]  /*3540*/  @!P0 MOV R62, R134 ;  /* 0x00000086003e8202 */ /* 0x000fe20000000f00 */
[----:B------:R-:W-:Y:S01]  /*3550*/  @!P0 IMAD.MOV.U32 R61, RZ, RZ, R143 ;  /* 0x000000ffff3d8224 */ /* 0x000fe200078e008f */
[----:B------:R-:W-:Y:S02]  /*3560*/  @!P0 F2FP.PACK_AB R145, R8, R7 ;  /* 0x000000070891823e */ /* 0x000fe400000000ff */
[----:B------:R1:W-:Y:S02]  /*3570*/  STG.E.128 [R138.64], R20 ;  /* 0x000000148a007986 */ /* 0x0003e4000c101d0a */
[----:B------:R-:W-:Y:S06]  /*3580*/  @!P0 MOV R63, R145 ;  /* 0x00000091003f8202 */ /* 0x000fec0000000f00 */
[----:B------:R1:W-:Y:S02]  /*3590*/  @!P1 STG.E.128 [R136.64], R60 ;  /* 0x0000003c88009986 */ /* 0x0003e4000c101d0a */
.L_x_72:
[----:B------:R-:W-:Y:S05]  /*35a0*/  BSYNC B0 ;  /* 0x0000000000007941 */ /* 0x000fea0003800000 */
.L_x_71:
[----:B------:R-:W-:Y:S11]  /*35b0*/  ISETP.GE.AND P0, PT, R11, c[0x0][0x1d4], PT ;  /* 0x000075000b007a0c */ /* 0x000ff60003f06270 */
[----:B------:R-:W-:Y:S02]  /*35c0*/  @!UPT UIADD3 URZ, URZ, URZ, URZ ;  /* 0x0000003f3f3ff290 */ /* 0x000fe4000fffe03f */
[----:B------:R-:W-:-:S05]  /*35d0*/  @P0 BRA `(.L_x_62) ;  /* 0x0000080000000947 */ /* 0x000fca0003800000 */
[----:B------:R-:W-:Y:S01]  /*35e0*/  LDS.128 R48, [R91+0xc080] ;  /* 0x00c080005b307984 */ /* 0x000fe20000000c00 */
[----:B------:R-:W-:Y:S02]  /*35f0*/  ISETP.GE.AND P0, PT, R11, c[0x0][0x27c], PT ;  /* 0x00009f000b007a0c */ /* 0x000fe40003f06270 */
[----:B-1----:R-:W-:Y:S04]  /*3600*/  IADD3 R60, P2, P1, R128, R135, R100 ;  /* 0x00000087803c7210 */ /* 0x002fe8000795e064 */
[----:B------:R-:W-:Y:S01]  /*3610*/  IADD3.X R61, R79, R74, R90, P2, P1 ;  /* 0x0000004a4f3d7210 */ /* 0x000fe200017e245a */
[----:B------:R-:W1:Y:S01]  /*3620*/  LDS.128 R20, [R93+0xc080] ;  /* 0x00c080005d147984 */ /* 0x000e620000000c00 */
[C---:B------:R-:W-:Y:S04]  /*3630*/  LEA R62, P1, R60.reuse, c[0x0][0x1c8], 0x1 ;  /* 0x000072003c3e7a11 */ /* 0x040fe800078208ff */
[----:B------:R-:W-:Y:S01]  /*3640*/  LEA.HI.X R63, R60, c[0x0][0x1cc], R61, 0x1, P1 ;  /* 0x000073003c3f7a11 */ /* 0x000fe200008f0c3d */
[----:B------:R-:W-:Y:S01]  /*3650*/  @!P0 HADD2.F32 R30, -RZ, R18.H1_H1 ;  /* 0x30000012ff1e8230 */ /* 0x000fe20000004100 */
[--C-:B------:R-:W-:Y:S01]  /*3660*/  @!P0 SHF.R.U64 R28, R24, 0x10, R25.reuse ;  /* 0x00000010181c8819 */ /* 0x100fe20000001219 */
[----:B------:R-:W-:Y:S01]  /*3670*/  @!P0 HADD2.F32 R38, -RZ, R54.H1_H1 ;  /* 0x30000036ff268230 */ /* 0x000fe20000004100 */
[----:B------:R-:W-:Y:S01]  /*3680*/  @!P0 SHF.R.U32.HI R19, RZ, 0x10, R25 ;  /* 0x00000010ff138819 */ /* 0x000fe20000011619 */
[----:B------:R-:W-:Y:S01]  /*3690*/  @!P0 HADD2.F32 R29, -RZ, R18.H0_H0 ;  /* 0x20000012ff1d8230 */ /* 0x000fe20000004100 */
[--C-:B------:R-:W-:Y:S01]  /*36a0*/  @!P0 SHF.R.U32.HI R24, RZ, 0x10, R27.reuse ;  /* 0x00000010ff188819 */ /* 0x100fe2000001161b */
[----:B------:R-:W-:Y:S01]  /*36b0*/  @!P0 HADD2.F32 R33, -RZ, R54.H0_H0 ;  /* 0x20000036ff218230 */ /* 0x000fe20000004100 */
[----:B------:R-:W-:Y:S01]  /*36c0*/  @!P0 SHF.R.U64 R26, R26, 0x10, R27 ;  /* 0x000000101a1a8819 */ /* 0x000fe2000000121b */
[--C-:B------:R-:W-:Y:S01]  /*36d0*/  @!P0 HADD2.F32 R46, -RZ, R53.reuse.H1_H1 ;  /* 0x30000035ff2e8230 */ /* 0x100fe20000004100 */
[--C-:B------:R-:W-:Y:S01]  /*36e0*/  @!P0 SHF.R.U64 R35, R56, 0x10, R57.reuse ;  /* 0x0000001038238819 */ /* 0x100fe20000001239 */
[----:B------:R-:W-:Y:S01]  /*36f0*/  @!P0 HADD2.F32 R41, -RZ, R53.H0_H0 ;  /* 0x20000035ff298230 */ /* 0x000fe20000004100 */
[----:B------:R-:W-:Y:S02]  /*3700*/  @!P0 SHF.R.U32.HI R39, RZ, 0x10, R57 ;  /* 0x00000010ff278819 */ /* 0x000fe40000011639 */
[--C-:B------:R-:W-:Y:S01]  /*3710*/  @!P0 SHF.R.U32.HI R47, RZ, 0x10, R59.reuse ;  /* 0x00000010ff2f8819 */ /* 0x100fe2000001163b */
[----:B------:R-:W-:Y:S01]  /*3720*/  @!P0 HADD2.F32 R35, -RZ, R35.H0_H0 ;  /* 0x20000023ff238230 */ /* 0x000fe20000004100 */
[----:B------:R-:W-:Y:S01]  /*3730*/  @!P0 SHF.R.U64 R43, R58, 0x10, R59 ;  /* 0x000000103a2b8819 */ /* 0x000fe2000000123b */
[----:B------:R-:W-:Y:S01]  /*3740*/  @!P0 HADD2.F32 R39, -RZ, R39.H0_H0 ;  /* 0x20000027ff278230 */ /* 0x000fe20000004100 */
[----:B------:R-:W-:Y:S01]  /*3750*/  ISETP.GE.AND P1, PT, R98, c[0x0][0x1d4], PT ;  /* 0x0000750062007a0c */ /* 0x000fe20003f26270 */
[----:B------:R-:W-:Y:S02]  /*3760*/  @!P0 HADD2.F32 R47, -RZ, R47.H0_H0 ;  /* 0x2000002fff2f8230 */ /* 0x000fe40000004100 */
[----:B------:R-:W-:Y:S01]  /*3770*/  @!P0 HADD2.F32 R43, -RZ, R43.H0_H0 ;  /* 0x2000002bff2b8230 */ /* 0x000fe20000004100 */
[----:B-1----:R-:W-:Y:S02]  /*3780*/  @!P0 MOV R25, R21 ;  /* 0x0000001500198202 */ /* 0x002fe40000000f00 */
[----:B------:R-:W-:Y:S02]  /*3790*/  @!P0 MOV R37, R49 ;  /* 0x0000003100258202 */ /* 0x000fe40000000f00 */
[----:B------:R-:W-:Y:S01]  /*37a0*/  @!P0 MOV R34, R48 ;  /* 0x0000003000228202 */ /* 0x000fe20000000f00 */
[----:B------:R-:W-:Y:S01]  /*37b0*/  @!P0 HADD2.F32 R27, -RZ, R25.H0_H0 ;  /* 0x20000019ff1b8230 */ /* 0x000fe20000004100 */
[----:B------:R-:W-:Y:S01]  /*37c0*/  @!P0 MOV R18, R20 ;  /* 0x0000001400128202 */ /* 0x000fe20000000f00 */
[----:B------:R-:W-:Y:S01]  /*37d0*/  @!P0 HADD2.F32 R36, -RZ, R37.H0_H0 ;  /* 0x20000025ff248230 */ /* 0x000fe20000004100 */
[----:B------:R-:W-:Y:S01]  /*37e0*/  @!P0 MOV R40, R51 ;  /* 0x0000003300288202 */ /* 0x000fe20000000f00 */
[----:B------:R-:W-:Y:S01]  /*37f0*/  @!P0 HADD2.F32 R32, -RZ, R25.H1_H1 ;  /* 0x30000019ff208230 */ /* 0x000fe20000004100 */
[CC--:B------:R-:W-:Y:S01]  /*3800*/  @!P0 FMUL.FTZ R3, R27.reuse, R30.reuse ;  /* 0x0000001e1b038220 */ /* 0x0c0fe20000410000 */
[--C-:B------:R-:W-:Y:S01]  /*3810*/  @!P0 HADD2.F32 R31, -RZ, R34.reuse.H0_H0 ;  /* 0x20000022ff1f8230 */ /* 0x100fe20000004100 */
[----:B------:R-:W-:Y:S01]  /*3820*/  @!P0 FMUL.FTZ R52, R36, R30 ;  /* 0x0000001e24348220 */ /* 0x000fe20000410000 */
[----:B------:R-:W-:Y:S01]  /*3830*/  @!P0 HADD2.F32 R34, -RZ, R34.H1_H1 ;  /* 0x30000022ff228230 */ /* 0x000fe20000004100 */
[----:B------:R-:W-:Y:S01]  /*3840*/  @!P0 IMAD.MOV.U32 R30, RZ, RZ, R23 ;  /* 0x000000ffff1e8224 */ /* 0x000fe200078e0017 */
[----:B------:R-:W-:Y:S01]  /*3850*/  @!P0 HADD2.F32 R37, -RZ, R37.H1_H1 ;  /* 0x30000025ff258230 */ /* 0x000fe20000004100 */
[----:B------:R-:W-:Y:S01]  /*3860*/  @!P0 FFMA.FTZ R52, R27, R38, -R52 ;  /* 0x000000261b348223 */ /* 0x000fe20000010834 */
[----:B------:R-:W-:Y:S01]  /*3870*/  @!P0 HADD2.F32 R27, -RZ, R28.H0_H0 ;  /* 0x2000001cff1b8230 */ /* 0x000fe20000004100 */
[----:B------:R-:W-:Y:S01]  /*3880*/  @!P0 FMUL.FTZ R60, R31, R29 ;  /* 0x0000001d1f3c8220 */ /* 0x000fe20000410000 */
[--C-:B------:R-:W-:Y:S01]  /*3890*/  @!P0 HADD2.F32 R28, -RZ, R18.reuse.H0_H0 ;  /* 0x20000012ff1c8230 */ /* 0x100fe20000004100 */
[----:B------:R-:W-:Y:S01]  /*38a0*/  @!P0 MOV R42, R50 ;  /* 0x00000032002a8202 */ /* 0x000fe20000000f00 */
[----:B------:R-:W-:Y:S01]  /*38b0*/  @!P0 HADD2.F32 R18, -RZ, R18.H1_H1 ;  /* 0x30000012ff128230 */ /* 0x000fe20000004100 */
[----:B------:R-:W-:Y:S01]  /*38c0*/  @!P0 FMUL.FTZ R61, R34, R27 ;  /* 0x0000001b223d8220 */ /* 0x000fe20000410000 */
[----:B------:R-:W-:Y:S01]  /*38d0*/  @!P0 HADD2.F32 R25, -RZ, R30.H0_H0 ;  /* 0x2000001eff198230 */ /* 0x000fe20000004100 */
[C---:B------:R-:W-:Y:S01]  /*38e0*/  @!P0 FMUL.FTZ R0, R28.reuse, R29 ;  /* 0x0000001d1c008220 */ /* 0x040fe20000410000 */
[----:B------:R-:W-:Y:S01]  /*38f0*/  @!P0 HADD2.F32 R29, -RZ, R19.H0_H0 ;  /* 0x20000013ff1d8230 */ /* 0x000fe20000004100 */
[----:B------:R-:W-:Y:S01]  /*3900*/  @!P0 FFMA.FTZ R60, R28, R33, -R60 ;  /* 0x000000211c3c8223 */ /* 0x000fe2000001083c */
[----:B------:R-:W-:Y:S01]  /*3910*/  @!P0 MOV R28, R22 ;  /* 0x00000016001c8202 */ /* 0x000fe20000000f00 */
[C---:B------:R-:W-:Y:S01]  /*3920*/  @!P0 FMUL.FTZ R2, R18.reuse, R27 ;  /* 0x0000001b12028220 */ /* 0x040fe20000410000 */
[--C-:B------:R-:W-:Y:S01]  /*3930*/  @!P0 HADD2.F32 R27, -RZ, R13.reuse.H1_H1 ;  /* 0x3000000dff1b8230 */ /* 0x100fe20000004100 */
[----:B------:R-:W-:Y:S01]  /*3940*/  @!P0 FFMA.FTZ R61, R18, R35, -R61 ;  /* 0x00000023123d8223 */ /* 0x000fe2000001083d */
[----:B------:R-:W-:Y:S01]  /*3950*/  @!P0 HADD2.F32 R18, -RZ, R13.H0_H0 ;  /* 0x2000000dff128230 */ /* 0x000fe20000004100 */
[----:B------:R-:W-:Y:S01]  /*3960*/  @!P0 FMUL.FTZ R141, R37, R29 ;  /* 0x0000001d258d8220 */ /* 0x000fe20000410000 */
[----:B------:R-:W-:Y:S01]  /*3970*/  @!P0 HADD2.F32 R13, -RZ, R24.H0_H0 ;  /* 0x20000018ff0d8230 */ /* 0x000fe20000004100 */
[----:B------:R-:W-:Y:S01]  /*3980*/  @!P0 FFMA.FTZ R0, R31, R33, R0 ;  /* 0x000000211f008223 */ /* 0x000fe20000010000 */
[----:B------:R-:W-:Y:S01]  /*3990*/  @!P0 HADD2.F32 R19, -RZ, R26.H0_H0 ;  /* 0x2000001aff138230 */ /* 0x000fe20000004100 */
[C---:B------:R-:W-:Y:S01]  /*39a0*/  @!P0 FFMA.FTZ R141, R32.reuse, R39, -R141 ;  /* 0x00000027208d8223 */ /* 0x040fe2000001088d */
[--C-:B------:R-:W-:Y:S01]  /*39b0*/  @!P0 HADD2.F32 R44, -RZ, R40.reuse.H0_H0 ;  /* 0x20000028ff2c8230 */ /* 0x100fe20000004100 */
[----:B------:R-:W-:Y:S01]  /*39c0*/  @!P0 FMUL.FTZ R4, R32, R29 ;  /* 0x0000001d20048220 */ /* 0x000fe20000410000 */
[----:B------:R-:W-:Y:S01]  /*39d0*/  @!P0 HADD2.F32 R45, -RZ, R40.H1_H1 ;  /* 0x30000028ff2d8230 */ /* 0x000fe20000004100 */
[----:B------:R-:W-:Y:S01]  /*39e0*/  @!P0 FFMA.FTZ R2, R34, R35, R2 ;  /* 0x0000002322028223 */ /* 0x000fe20000010002 */
[--C-:B------:R-:W-:Y:S01]  /*39f0*/  @!P0 HADD2.F32 R40, -RZ, R42.reuse.H0_H0 ;  /* 0x2000002aff288230 */ /* 0x100fe20000004100 */
[----:B------:R-:W-:Y:S01]  /*3a00*/  @!P0 FMUL.FTZ R137, R44, R18 ;  /* 0x000000122c898220 */ /* 0x000fe20000410000 */
[----:B------:R-:W-:Y:S01]  /*3a10*/  @!P0 HADD2.F32 R42, -RZ, R42.H1_H1 ;  /* 0x3000002aff2a8230 */ /* 0x000fe20000004100 */
[----:B------:R-:W-:Y:S01]  /*3a20*/  @!P0 FMUL.FTZ R76, R45, R13 ;  /* 0x0000000d2d4c8220 */ /* 0x000fe20000410000 */
[----:B------:R-:W-:Y:S01]  /*3a30*/  @!P0 HADD2.F32 R24, -RZ, R30.H1_H1 ;  /* 0x3000001eff188230 */ /* 0x000fe20000004100 */
[----:B------:R-:W-:Y:S01]  /*3a40*/  @!P0 FMUL.FTZ R139, R40, R27 ;  /* 0x0000001b288b8220 */ /* 0x000fe20000410000 */
[--C-:B------:R-:W-:Y:S01]  /*3a50*/  @!P0 HADD2.F32 R30, -RZ, R28.reuse.H0_H0 ;  /* 0x2000001cff1e8230 */ /* 0x100fe20000004100 */
[----:B------:R-:W-:Y:S01]  /*3a60*/  @!P0 FMUL.FTZ R134, R42, R19 ;  /* 0x000000132a868220 */ /* 0x000fe20000410000 */
[----:B------:R-:W-:Y:S01]  /*3a70*/  @!P0 HADD2.F32 R26, -RZ, R28.H1_H1 ;  /* 0x3000001cff1a8230 */ /* 0x000fe20000004100 */
[----:B------:R-:W-:Y:S01]  /*3a80*/  @!P0 FFMA.FTZ R137, R25, R46, -R137 ;  /* 0x0000002e19898223 */ /* 0x000fe20000010889 */
[----:B------:R-:W-:Y:S01]  /*3a90*/  @!P0 F2FP.PACK_AB R61, R61, R60 ;  /* 0x0000003c3d3d823e */ /* 0x000fe200000000ff */
[----:B------:R-:W-:Y:S01]  /*3aa0*/  @!P0 FFMA.FTZ R76, R24, R47, -R76 ;  /* 0x0000002f184c8223 */ /* 0x000fe2000001084c */
[----:B------:R-:W-:Y:S01]  /*3ab0*/  @!P0 F2FP.PACK_AB R52, R141, R52 ;  /* 0x000000348d34823e */ /* 0x000fe200000000ff */
[----:B------:R-:W-:Y:S02]  /*3ac0*/  @!P0 FFMA.FTZ R139, R30, R41, -R139 ;  /* 0x000000291e8b8223 */ /* 0x000fe4000001088b */
[----:B------:R-:W-:Y:S01]  /*3ad0*/  @!P0 FFMA.FTZ R134, R26, R43, -R134 ;  /* 0x0000002b1a868223 */ /* 0x000fe20000010886 */
[----:B------:R-:W-:Y:S01]  /*3ae0*/  @!P0 F2FP.PACK_AB R76, R76, R137 ;  /* 0x000000894c4c823e */ /* 0x000fe200000000ff */
[----:B------:R-:W-:Y:S01]  /*3af0*/  @!P0 IMAD.MOV.U32 R20, RZ, RZ, R61 ;  /* 0x000000ffff148224 */ /* 0x000fe200078e003d */
[----:B------:R-:W-:Y:S01]  /*3b00*/  @!P0 MOV R21, R52 ;  /* 0x0000003400158202 */ /* 0x000fe20000000f00 */
[----:B------:R-:W-:Y:S01]  /*3b10*/  @!P0 FMUL.FTZ R5, R30, R27 ;  /* 0x0000001b1e058220 */ /* 0x000fe20000410000 */
[----:B------:R-:W-:Y:S01]  /*3b20*/  @!P0 F2FP.PACK_AB R139, R134, R139 ;  /* 0x0000008b868b823e */ /* 0x000fe200000000ff */
[----:B------:R-:W-:Y:S01]  /*3b30*/  @!P0 FFMA.FTZ R3, R36, R38, R3 ;  /* 0x0000002624038223 */ /* 0x000fe20000010003 */
[----:B------:R-:W-:Y:S01]  /*3b40*/  @!P0 MOV R23, R76 ;  /* 0x0000004c00178202 */ /* 0x000fe20000000f00 */
[----:B------:R-:W-:Y:S01]  /*3b50*/  @!P0 FMUL.FTZ R6, R26, R19 ;  /* 0x000000131a068220 */ /* 0x000fe20000410000 */
[----:B------:R-:W-:Y:S01]  /*3b60*/  @!P0 MOV R22, R139 ;  /* 0x0000008b00168202 */ /* 0x000fe20000000f00 */
[----:B------:R-:W-:Y:S01]  /*3b70*/  @!P0 FFMA.FTZ R4, R37, R39, R4 ;  /* 0x0000002725048223 */ /* 0x000fe20000010004 */
[----:B------:R-:W-:Y:S01]  /*3b80*/  @!P0 F2FP.PACK_AB R52, R2, R0 ;  /* 0x000000000234823e */ /* 0x000fe200000000ff */
[----:B------:R-:W-:Y:S02]  /*3b90*/  @!P0 FMUL.FTZ R7, R25, R18 ;  /* 0x0000001219078220 */ /* 0x000fe40000410000 */
[----:B------:R1:W-:Y:S01]  /*3ba0*/  STG.E.128 [R62.64], R20 ;  /* 0x000000143e007986 */ /* 0x0003e2000c101d0a */
[----:B------:R-:W-:Y:S01]  /*3bb0*/  @!P0 F2FP.PACK_AB R61, R4, R3 ;  /* 0x00000003043d823e */ /* 0x000fe200000000ff */
[----:B------:R-:W-:Y:S02]  /*3bc0*/  @!P0 FFMA.FTZ R5, R40, R41, R5 ;  /* 0x0000002928058223 */ /* 0x000fe40000010005 */
[----:B------:R-:W-:Y:S01]  /*3bd0*/  @!P0 FMUL.FTZ R8, R24, R13 ;  /* 0x0000000d18088220 */ /* 0x000fe20000410000 */
[----:B------:R-:W-:Y:S01]  /*3be0*/  @!P0 MOV R49, R61 ;  /* 0x0000003d00318202 */ /* 0x000fe20000000f00 */
[----:B------:R-:W-:Y:S02]  /*3bf0*/  @!P0 FFMA.FTZ R6, R42, R43, R6 ;  /* 0x0000002b2a068223 */ /* 0x000fe40000010006 */
[----:B------:R-:W-:Y:S02]  /*3c00*/  @!P0 FFMA.FTZ R7, R44, R46, R7 ;  /* 0x0000002e2c078223 */ /* 0x000fe40000010007 */
[----:B------:R-:W-:Y:S01]  /*3c10*/  @!P0 FFMA.FTZ R8, R45, R47, R8 ;  /* 0x0000002f2d088223 */ /* 0x000fe20000010008 */
[----:B------:R-:W-:Y:S01]  /*3c20*/  @!P0 F2FP.PACK_AB R60, R6, R5 ;  /* 0x00000005063c823e */ /* 0x000fe200000000ff */
[----:B------:R-:W-:Y:S03]  /*3c30*/  @!P0 IMAD.MOV.U32 R48, RZ, RZ, R52 ;  /* 0x000000ffff308224 */ /* 0x000fe600078e0034 */
[----:B------:R-:W-:Y:S02]  /*3c40*/  @!P0 MOV R50, R60 ;  /* 0x0000003c00328202 */ /* 0x000fe40000000f00 */
[----:B-1----:R-:W-:Y:S04]  /*3c50*/  @!P0 F2FP.PACK_AB R63, R8, R7 ;  /* 0x00000007083f823e */ /* 0x002fe800000000ff */
[----:B------:R-:W-:Y:S01]  /*3c60*/  @!P0 MOV R51, R63 ;  /* 0x0000003f00338202 */ /* 0x000fe20000000f00 */
[----:B------:R-:W-:-:S05]  /*3c70*/  @P1 BRA `(.L_x_62) ;  /* 0x0000016000001947 */ /* 0x000fca0003800000 */
[----:B------:R-:W-:Y:S04]  /*3c80*/  IADD3 R135, P1, P0, R128, R135, R98 ;  /* 0x0000008780877210 */ /* 0x000fe8000783e062 */
[----:B------:R-:W-:Y:S02]  /*3c90*/  IADD3.X R74, R79, R74, R86, P1, P0 ;  /* 0x0000004a4f4a7210 */ /* 0x000fe40000fe0456 */
[C---:B------:R-:W-:Y:S04]  /*3ca0*/  LEA R2, P0, R135.reuse, c[0x0][0x1c8], 0x1 ;  /* 0x0000720087027a11 */ /* 0x040fe800078008ff */
[----:B------:R-:W-:Y:S05]  /*3cb0*/  LEA.HI.X R3, R135, c[0x0][0x1cc], R74, 0x1, P0 ;  /* 0x0000730087037a11 */ /* 0x000fea00000f0c4a */
[----:B------:R1:W-:Y:S01]  /*3cc0*/  STG.E.128 [R2.64], R48 ;  /* 0x0000003002007986 */ /* 0x0003e2000c101d0a */
[----:B------:R-:W-:-:S05]  /*3cd0*/  BRA `(.L_x_62) ;  /* 0x0000010000007947 */ /* 0x000fca0003800000 */
.L_x_58:
[----:B------:R-:W-:Y:S04]  /*3ce0*/  IMNMX R67, R96, 0x20, PT ;  /* 0x0000002060437817 */ /* 0x000fe80003800200 */
[----:B------:R-:W-:Y:S11]  /*3cf0*/  ISETP.GE.AND P0, PT, R109, R67, PT ;  /* 0x000000436d00720c */ /* 0x000ff60003f06270 */
[----:B------:R-:W-:Y:S02]  /*3d00*/  @!UPT UIADD3 URZ, URZ, URZ, URZ ;  /* 0x0000003f3f3ff290 */ /* 0x000fe4000fffe03f */
[----:B------:R-:W-:-:S05]  /*3d10*/  @P0 BRA `(.L_x_62) ;  /* 0x000000c000000947 */ /* 0x000fca0003800000 */
[----:B------:R-:W-:Y:S02]  /*3d20*/  ISETP.GE.AND P3, PT, R16, c[0x0][0x1d4], PT ;  /* 0x0000750010007a0c */ /* 0x000fe40003f66270 */
[----:B------:R-:W-:Y:S02]  /*3d30*/  ISETP.GE.AND P2, PT, R11, c[0x0][0x1d4], PT ;  /* 0x000075000b007a0c */ /* 0x000fe40003f46270 */
[----:B------:R-:W-:Y:S02]  /*3d40*/  ISETP.GE.AND P1, PT, R108, c[0x0][0x1d4], PT ;  /* 0x000075006c007a0c */ /* 0x000fe40003f26270 */
[----:B------:R-:W-:Y:S07]  /*3d50*/  ISETP.GE.AND P0, PT, R107, c[0x0][0x1d4], PT ;  /* 0x000075006b007a0c */ /* 0x000fee0003f06270 */
[----:B------:R-:W1:Y:S04]  /*3d60*/  @!P3 LDS.128 R28, [R106+0xc080] ;  /* 0x00c080006a1cb984 */ /* 0x000e680000000c00 */
[----:B------:R-:W2:Y:S04]  /*3d70*/  @!P2 LDS.128 R24, [R106+0xd080] ;  /* 0x00d080006a18a984 */ /* 0x000ea80000000c00 */
[----:B------:R-:W3:Y:S04]  /*3d80*/  @!P1 LDS.128 R20, [R106+0xe080] ;  /* 0x00e080006a149984 */ /* 0x000ee80000000c00 */
[----:B------:R-:W4:Y:S04]  /*3d90*/  @!P0 LDS.128 R4, [R106+0xf080] ;  /* 0x00f080006a048984 */ /* 0x000f280000000c00 */
[----:B-1----:R1:W-:Y:S04]  /*3da0*/  @!P3 STG.E.128 [R52.64], R28 ;  /* 0x0000001c3400b986 */ /* 0x0023e8000c101d0a */
[----:B--2---:R1:W-:Y:S04]  /*3db0*/  @!P2 STG.E.128 [R52.64+0x80], R24 ;  /* 0x000080183400a986 */ /* 0x0043e8000c101d0a */
[----:B---3--:R1:W-:Y:S04]  /*3dc0*/  @!P1 STG.E.128 [R52.64+0x100], R20 ;  /* 0x0001001434009986 */ /* 0x0083e8000c101d0a */
[----:B----4-:R1:W-:Y:S02]  /*3dd0*/  @!P0 STG.E.128 [R52.64+0x180], R4 ;  /* 0x0001800434008986 */ /* 0x0103e4000c101d0a */
.L_x_62:
[----:B------:R-:W-:Y:S05]  /*3de0*/  BSYNC B1 ;  /* 0x0000000000017941 */ /* 0x000fea0003800000 */
.L_x_57:
[----:B------:R-:W-:Y:S01]  /*3df0*/  ISETP.GE.AND P0, PT, R97, 0x1, PT ;  /* 0x000000016100780c */ /* 0x000fe20003f06270 */
[----:B------:R-:W-:Y:S01]  /*3e00*/  @!UPT UIADD3 URZ, URZ, URZ, URZ ;  /* 0x0000003f3f3ff290 */ /* 0x000fe2000fffe03f */
[----:B------:R-:W-:Y:S11]  /*3e10*/  BSSY B0, `(.L_x_73) ;  /* 0x000002b000007945 */ /* 0x000ff60003800000 */
[----:B------:R-:W-:Y:S01]  /*3e20*/  @P0 IMAD.MOV.U32 R76, RZ, RZ, R124 ;  /* 0x000000ffff4c0224 */ /* 0x000fe200078e007c */
[----:B------:R-:W-:Y:S01]  /*3e30*/  @P0 ISETP.NE.U32.AND P4, PT, R105, RZ, PT ;  /* 0x000000ff6900020c */ /* 0x000fe20003f85070 */
[----:B------:R-:W-:Y:S01]  /*3e40*/  @P0 IMAD R0, R84, c[0x0][0x258], RZ ;  /* 0x0000960054000a24 */ /* 0x000fe200078e02ff */
[----:B------:R-:W-:Y:S01]  /*3e50*/  @P0 ISETP.NE.U32.AND P3, PT, R104, RZ, PT ;  /* 0x000000ff6800020c */ /* 0x000fe20003f65070 */
[----:B-1----:R-:W-:Y:S01]  /*3e60*/  @P0 IMAD.WIDE.U32 R2, R87, c[0x0][0x258], R76 ;  /* 0x0000960057020a25 */ /* 0x002fe200078e004c */
[----:B------:R-:W-:Y:S03]  /*3e70*/  @P0 ISETP.NE.U32.AND P2, PT, R103, RZ, PT ;  /* 0x000000ff6700020c */ /* 0x000fe60003f45070 */
[----:B------:R-:W-:Y:S01]  /*3e80*/  @P0 IMAD R0, R87, c[0x0][0x25c], R0 ;  /* 0x0000970057000a24 */ /* 0x000fe200078e0200 */
[C---:B------:R-:W-:Y:S03]  /*3e90*/  @P0 LEA R4, P1, R2.reuse, c[0x0][0x250], 0x1 ;  /* 0x0000940002040a11 */ /* 0x040fe600078208ff */
[----:B------:R-:W-:Y:S05]  /*3ea0*/  @P0 IMAD.IADD R0, R3, 0x1, R0 ;  /* 0x0000000103000824 */ /* 0x000fea00078e0200 */
[----:B------:R-:W-:Y:S02]  /*3eb0*/  @P0 LEA.HI.X R5, R2, c[0x0][0x254], R0, 0x1, P1 ;  /* 0x0000950002050a11 */ /* 0x000fe400008f0c00 */
[----:B------:R-:W-:Y:S03]  /*3ec0*/  @P0 ISETP.NE.U32.AND P1, PT, R102, RZ, PT ;  /* 0x000000ff6600020c */ /* 0x000fe60003f25070 */
[----:B------:R-:W-:Y:S01]  /*3ed0*/  @!PT LDS RZ, [RZ] ;  /* 0x00000000fffff984 */ /* 0x000fe20000000800 */
[----:B------:R-:W-:Y:S01]  /*3ee0*/  @!PT LDS RZ, [RZ] ;  /* 0x00000000fffff984 */ /* 0x000fe20000000800 */
[----:B------:R-:W-:Y:S01]  /*3ef0*/  @!PT LDS RZ, [RZ] ;  /* 0x00000000fffff984 */ /* 0x000fe20000000800 */
[----:B------:R1:W-:Y:S04]  /*3f00*/  @P0 LDGSTS.E.BYPASS.LTC128B.128 [R106+0x8080], [R4.64], P4 ;  /* 0x08080000046a0fae */ /* 0x0003e8000a101d4a */
[----:B------:R1:W-:Y:S04]  /*3f10*/  @P0 LDGSTS.E.BYPASS.LTC128B.128 [R106+0x9080], [R4.64+0x80], P3 ;  /* 0x09080080046a0fae */ /* 0x0003e80009901d4a */
[----:B------:R1:W-:Y:S04]  /*3f20*/  @P0 LDGSTS.E.BYPASS.LTC128B.128 [R106+0xa080], [R4.64+0x100], P2 ;  /* 0x0a080100046a0fae */ /* 0x0003e80009101d4a */
[----:B------:R1:W-:Y:S01]  /*3f30*/  @P0 LDGSTS.E.BYPASS.LTC128B.128 [R106+0xb080], [R4.64+0x180], P1 ;  /* 0x0b080180046a0fae */ /* 0x0003e20008901d4a */
[----:B------:R-:W-:Y:S03]  /*3f40*/  ISETP.GE.AND P0, PT, R109, R67, PT ;  /* 0x000000436d00720c */ /* 0x000fe60003f06270 */
[----:B------:R-:W0:Y:S01]  /*3f50*/  LDGDEPBAR ;  /* 0x00000000000079af */ /* 0x000e220000000000 */
[----:B------:R-:W-:Y:S04]  /*3f60*/  DEPBAR.LE SB0, 0x0 ;  /* 0x000080000000791a */ /* 0x000fe80000000000 */
[----:B------:R-:W-:Y:S06]  /*3f70*/  BAR.SYNC.DEFER_BLOCKING 0x0 ;  /* 0x0000000000007b1d */ /* 0x000fec0000010000 */
[----:B------:R-:W-:-:S05]  /*3f80*/  @P0 BRA `(.L_x_74) ;  /* 0x0000013000000947 */ /* 0x000fca0003800000 */
[----:B-1----:R-:W-:Y:S01]  /*3f90*/  ISETP.GE.AND P3, PT, R16, c[0x0][0x1d4], PT ;  /* 0x0000750010007a0c */ /* 0x002fe20003f66270 */
[----:B------:R-:W-:Y:S01]  /*3fa0*/  IMAD.MOV.U32 R74, RZ, RZ, R122 ;  /* 0x000000ffff4a7224 */ /* 0x000fe200078e007a */
[----:B------:R-:W-:Y:S01]  /*3fb0*/  ISETP.GE.AND P2, PT, R11, c[0x0][0x1d4], PT ;  /* 0x000075000b007a0c */ /* 0x000fe20003f46270 */
[----:B------:R-:W-:Y:S01]  /*3fc0*/  IMAD R0, R83, c[0x0][0x208], RZ ;  /* 0x0000820053007a24 */ /* 0x000fe200078e02ff */
[----:B------:R-:W-:Y:S01]  /*3fd0*/  ISETP.GE.AND P1, PT, R108, c[0x0][0x1d4], PT ;  /* 0x000075006c007a0c */ /* 0x000fe20003f26270 */
[----:B------:R-:W-:Y:S01]  /*3fe0*/  IMAD.WIDE.U32 R2, R85, c[0x0][0x208], R74 ;  /* 0x0000820055027a25 */ /* 0x000fe200078e004a */
[----:B------:R-:W-:Y:S03]  /*3ff0*/  ISETP.GE.AND P0, PT, R107, c[0x0][0x1d4], PT ;  /* 0x000075006b007a0c */ /* 0x000fe60003f06270 */
[----:B------:R-:W-:Y:S01]  /*4000*/  IMAD R0, R85, c[0x0][0x20c], R0 ;  /* 0x0000830055007a24 */ /* 0x000fe200078e0200 */
[C---:B-----5:R-:W-:Y:S03]  /*4010*/  LEA R18, P4, R2.reuse, c[0x0][0x1f8], 0x1 ;  /* 0x00007e0002127a11 */ /* 0x060fe600078808ff */
[----:B------:R-:W1:Y:S01]  /*4020*/  @!P3 LDS.128 R28, [R106+0x8080] ;  /* 0x008080006a1cb984 */ /* 0x000e620000000c00 */
[----:B------:R-:W-:Y:S03]  /*4030*/  IMAD.IADD R0, R3, 0x1, R0 ;  /* 0x0000000103007824 */ /* 0x000fe600078e0200 */
[----:B------:R-:W2:Y:S02]  /*4040*/  @!P2 LDS.128 R24, [R106+0x9080] ;  /* 0x009080006a18a984 */ /* 0x000ea40000000c00 */
[----:B------:R-:W-:Y:S02]  /*4050*/  LEA.HI.X R19, R2, c[0x0][0x1fc], R0, 0x1, P4 ;  /* 0x00007f0002137a11 */ /* 0x000fe400020f0c00 */
[----:B------:R-:W3:Y:S04]  /*4060*/  @!P1 LDS.128 R20, [R106+0xa080] ;  /* 0x00a080006a149984 */ /* 0x000ee80000000c00 */
[----:B------:R-:W4:Y:S04]  /*4070*/  @!P0 LDS.128 R4, [R106+0xb080] ;  /* 0x00b080006a048984 */ /* 0x000f280000000c00 */
[----:B-1----:R1:W-:Y:S04]  /*4080*/  @!P3 STG.E.128 [R18.64], R28 ;  /* 0x0000001c1200b986 */ /* 0x0023e8000c101d0a */
[----:B--2---:R1:W-:Y:S04]  /*4090*/  @!P2 STG.E.128 [R18.64+0x80], R24 ;  /* 0x000080181200a986 */ /* 0x0043e8000c101d0a */
[----:B---3--:R1:W-:Y:S04]  /*40a0*/  @!P1 STG.E.128 [R18.64+0x100], R20 ;  /* 0x0001001412009986 */ /* 0x0083e8000c101d0a */
[----:B----4-:R1:W-:Y:S02]  /*40b0*/  @!P0 STG.E.128 [R18.64+0x180], R4 ;  /* 0x0001800412008986 */ /* 0x0103e4000c101d0a */
.L_x_74:
[----:B-1----:R-:W-:Y:S05]  /*40c0*/  BSYNC B0 ;  /* 0x0000000000007941 */ /* 0x002fea0003800000 */
.L_x_73:
[CC--:B------:R-:W-:Y:S02]  /*40d0*/  ISETP.GT.AND P0, PT, R82.reuse, R78.reuse, PT ;  /* 0x0000004e5200720c */ /* 0x0c0fe40003f04270 */
[----:B------:R-:W-:Y:S02]  /*40e0*/  IADD3 R82, P1, R82, -0x1, RZ ;  /* 0xffffffff52527810 */ /* 0x000fe40007f3e0ff */
[----:B------:R-:W-:Y:S02]  /*40f0*/  IADD3 R97, R97, 0x20, RZ ;  /* 0x0000002061617810 */ /* 0x000fe40007ffe0ff */
[----:B------:R-:W-:Y:S02]  /*4100*/  IADD3.X R81, R81, -0x1, RZ, P1, !PT ;  /* 0xffffffff51517810 */ /* 0x000fe40000ffe4ff */
[----:B------:R-:W-:Y:S05]  /*4110*/  IADD3 R96, R96, 0x20, RZ ;  /* 0x0000002060607810 */ /* 0x000fea0007ffe0ff */
[----:B------:R-:W-:Y:S01]  /*4120*/  @P0 ISETP.NE.U32.AND P4, PT, R105, RZ, PT ;  /* 0x000000ff6900020c */ /* 0x000fe20003f85070 */
[----:B------:R-:W-:Y:S01]  /*4130*/  @P0 IMAD.MOV.U32 R2, RZ, RZ, R126 ;  /* 0x000000ffff020224 */ /* 0x000fe200078e007e */
[----:B------:R-:W-:Y:S01]  /*4140*/  @P0 ISETP.NE.U32.AND P3, PT, R104, RZ, PT ;  /* 0x000000ff6800020c */ /* 0x000fe20003f65070 */
[----:B------:R-:W-:Y:S01]  /*4150*/  @P0 IMAD.MOV.U32 R3, RZ, RZ, R131 ;  /* 0x000000ffff030224 */ /* 0x000fe200078e0083 */
[----:B------:R-:W-:Y:S01]  /*4160*/  @P0 ISETP.NE.U32.AND P2, PT, R103, RZ, PT ;  /* 0x000000ff6700020c */ /* 0x000fe20003f45070 */
[C---:B------:R-:W-:Y:S02]  /*4170*/  @P0 IMAD R0, R82.reuse, UR7, RZ ;  /* 0x0000000752000c24 */ /* 0x040fe4000f8e02ff */
[----:B------:R-:W-:Y:S04]  /*4180*/  @P0 IMAD.WIDE.U32 R2, R82, UR8, R2 ;  /* 0x0000000852020c25 */ /* 0x000fe8000f8e0002 */
[----:B------:R-:W-:Y:S01]  /*4190*/  @P0 IMAD R0, R81, UR8, R0 ;  /* 0x0000000851000c24 */ /* 0x000fe2000f8e0200 */
[----:B------:R-:W-:Y:S03]  /*41a0*/  @P0 LEA R4, P1, R2, c[0x0][0x220], 0x1 ;  /* 0x0000880002040a11 */ /* 0x000fe600078208ff */
[----:B------:R-:W-:Y:S01]  /*41b0*/  @P0 IMAD.IADD R0, R3, 0x1, R0 ;  /* 0x0000000103000824 */ /* 0x000fe200078e0200 */
[----:B------:R-:W-:Y:S04]  /*41c0*/  IADD3 R3, R82, 0x1, RZ ;  /* 0x0000000152037810 */ /* 0x000fe80007ffe0ff */
[----:B------:R-:W-:Y:S02]  /*41d0*/  @P0 LEA.HI.X R5, R2, c[0x0][0x224], R0, 0x1, P1 ;  /* 0x0000890002050a11 */ /* 0x000fe400008f0c00 */
[----:B------:R-:W-:Y:S03]  /*41e0*/  @P0 ISETP.NE.U32.AND P1, PT, R102, RZ, PT ;  /* 0x000000ff6600020c */ /* 0x000fe60003f25070 */
[----:B------:R-:W-:Y:S01]  /*41f0*/  @!PT LDS RZ, [RZ] ;  /* 0x00000000fffff984 */ /* 0x000fe20000000800 */
[----:B------:R-:W-:Y:S01]  /*4200*/  @!PT LDS RZ, [RZ] ;  /* 0x00000000fffff984 */ /* 0x000fe20000000800 */
[----:B------:R-:W-:Y:S01]  /*4210*/  @!PT LDS RZ, [RZ] ;  /* 0x00000000fffff984 */ /* 0x000fe20000000800 */
[----:B------:R1:W-:Y:S04]  /*4220*/  @P0 LDGSTS.E.BYPASS.LTC128B.128 [R106+0xc080], [R4.64], P4 ;  /* 0x0c080000046a0fae */ /* 0x0003e8000a101d4a */
[----:B------:R1:W-:Y:S04]  /*4230*/  @P0 LDGSTS.E.BYPASS.LTC128B.128 [R106+0xd080], [R4.64+0x80], P3 ;  /* 0x0d080080046a0fae */ /* 0x0003e80009901d4a */
[----:B------:R1:W-:Y:S01]  /*4240*/  @P0 LDGSTS.E.BYPASS.LTC128B.128 [R106+0xe080], [R4.64+0x100], P2 ;  /* 0x0e080100046a0fae */ /* 0x0003e20009101d4a */
[----:B------:R-:W-:Y:S03]  /*4250*/  ISETP.GT.AND P2, PT, R3, R78, PT ;  /* 0x0000004e0300720c */ /* 0x000fe60003f44270 */
[----:B------:R1:W-:Y:S01]  /*4260*/  @P0 LDGSTS.E.BYPASS.LTC128B.128 [R106+0xf080], [R4.64+0x180], P1 ;  /* 0x0f080180046a0fae */ /* 0x0003e20008901d4a */
[----:B------:R-:W-:Y:S02]  /*4270*/  IADD3 R85, P1, R85, -0x20, RZ ;  /* 0xffffffe055557810 */ /* 0x000fe40007f3e0ff */
[----:B------:R-:W-:Y:S01]  /*4280*/  IADD3 R87, P0, R87, -0x20, RZ ;  /* 0xffffffe057577810 */ /* 0x000fe20007f1e0ff */
[----:B------:R-:W0:Y:S01]  /*4290*/  LDGDEPBAR ;  /* 0x00000000000079af */ /* 0x000e220000000000 */
[----:B------:R-:W-:Y:S02]  /*42a0*/  IADD3.X R83, R83, -0x1, RZ, P1, !PT ;  /* 0xffffffff53537810 */ /* 0x000fe40000ffe4ff */
[----:B------:R-:W-:Y:S03]  /*42b0*/  IADD3.X R84, R84, -0x1, RZ, P0, !PT ;  /* 0xffffffff54547810 */ /* 0x000fe600007fe4ff */
[----:B------:R-:W-:-:S05]  /*42c0*/  @P2 BRA `(.L_x_75) ;  /* 0xffffd51000002947 */ /* 0x000fca000383ffff */
[----:B------:R-:W-:Y:S06]  /*42d0*/  BAR.SYNC.DEFER_BLOCKING 0x0 ;  /* 0x0000000000007b1d */ /* 0x000fec0000010000 */
.L_x_54:
[----:B-1----:R-:W-:Y:S01]  /*42e0*/  ISETP.GE.AND P0, PT, R55, 0x1, PT ;  /* 0x000000013700780c */ /* 0x002fe20003f06270 */
[----:B------:R-:W-:Y:S01]  /*42f0*/  IMAD.IADD R0, R110, 0x1, R111 ;  /* 0x000000016e007824 */ /* 0x000fe200078e026f */
[----:B------:R-:W-:Y:S01]  /*4300*/  PLOP3.LUT P2, PT, PT, PT, PT, 0x80, 0x0 ;  /* 0x000000000000781c */ /* 0x000fe20003f4f070 */
        /* <DEDUP_REMOVED lines=38> */
[----:B-----5:R-:W-:Y:S01]  /*4570*/  CS2R R58, SRZ ;  /* 0x00000000003a7805 */ /* 0x020fe2000001ff00 */
        /* <DEDUP_REMOVED lines=28> */
[----:B------:R-:W-:Y:S05]  /*4740*/  @!P0 BRA `(.L_x_76) ;  /* 0x0000c22000008947 */ /* 0x000fea0003800000 */
[----:B------:R-:W-:-:S04]  /*4750*/  ISETP.NE.U32.AND P0, PT, RZ, c[0x0][0x340], PT ;  /* 0x0000d000ff007a0c */ /* 0x000fc80003f05070 */
[----:B------:R-:W-:-:S13]  /*4760*/  ISETP.NE.AND.EX P2, PT, RZ, c[0x0][0x344], PT, P0 ;  /* 0x0000d100ff007a0c */ /* 0x000fda0003f45300 */
[----:B------:R-:W-:-:S04]  /*4770*/  @P2 IMAD.MOV.U32 R27, RZ, RZ, 0x4 ;  /* 0x00000004ff1b2424 */ /* 0x000fc800078e00ff */
[----:B------:R-:W-:-:S06]  /*4780*/  @P2 IMAD.WIDE R26, R228, R27, c[0x0][0x340] ;  /* 0x0000d000e41a2625 */ /* 0x000fcc00078e021b */
[----:B------:R-:W2:Y:S01]  /*4790*/  @P2 LDG.E R26, [R26.64] ;  /* 0x0000000a1a1a2981 */ /* 0x000ea2000c1e1900 */
[----:B------:R-:W-:Y:S01]  /*47a0*/  SHF.R.S32.HI R3, RZ, 0x1f, R112 ;  /* 0x0000001fff037819 */ /* 0x000fe20000011470 */
[C---:B------:R-:W-:Y:S01]  /*47b0*/  IMAD.WIDE.U32 R10, R112.reuse, c[0x0][0x178], RZ ;  /* 0x00005e00700a7a25 */ /* 0x040fe200078e00ff */
[----:B------:R-:W-:Y:S01]  /*47c0*/  SHF.R.S32.HI R23, RZ, 0x1f, R64 ;  /* 0x0000001fff177819 */ /* 0x000fe20000011440 */
[----:B------:R-:W-:Y:S01]  /*47d0*/  BSSY B0, `(.L_x_77) ;  /* 0x00000c0000007945 */ /* 0x000fe20003800000 */
[----:B------:R-:W-:Y:S01]  /*47e0*/  ISETP.NE.U32.AND P0, PT, RZ, c[0x0][0x348], PT ;  /* 0x0000d200ff007a0c */ /* 0x000fe20003f05070 */
[----:B------:R-:W-:Y:S01]  /*47f0*/  IMAD R3, R3, c[0x0][0x178], RZ ;  /* 0x00005e0003037a24 */ /* 0x000fe200078e02ff */
[----:B------:R-:W-:Y:S01]  /*4800*/  LEA.HI R17, R23, R64, RZ, 0x3 ;  /* 0x0000004017117211 */ /* 0x000fe200078f18ff */
[----:B------:R-:W-:Y:S01]  /*4810*/  IMAD.MOV.U32 R2, RZ, RZ, c[0x0][0x2c4] ;  /* 0x0000b100ff027624 */ /* 0x000fe200078e00ff */
[----:B------:R-:W-:Y:S01]  /*4820*/  ISETP.NE.AND.EX P0, PT, RZ, c[0x0][0x34c], PT, P0 ;  /* 0x0000d300ff007a0c */ /* 0x000fe20003f05300 */
[----:B------:R-:W-:Y:S01]  /*4830*/  IMAD R3, R112, c[0x0][0x17c], R3 ;  /* 0x00005f0070037a24 */ /* 0x000fe200078e0203 */
[----:B------:R-:W-:Y:S01]  /*4840*/  SHF.R.S32.HI R28, RZ, 0x1f, R0 ;  /* 0x0000001fff1c7819 */ /* 0x000fe20000011400 */
[----:B------:R-:W-:Y:S01]  /*4850*/  IMAD R4, R89, c[0x0][0x1b8], RZ ;  /* 0x00006e0059047a24 */ /* 0x000fe200078e02ff */
[----:B------:R-:W-:Y:S01]  /*4860*/  ISETP.NE.AND P1, PT, R2, 0x1, PT ;  /* 0x000000010200780c */ /* 0x000fe20003f25270 */
[----:B------:R-:W-:Y:S01]  /*4870*/  IMAD.IADD R11, R11, 0x1, R3 ;  /* 0x000000010b0b7824 */ /* 0x000fe200078e0203 */
[----:B------:R-:W-:Y:S01]  /*4880*/  LOP3.LUT R3, R17, 0xfffffff8, RZ, 0xc0, !PT ;  /* 0xfffffff811037812 */ /* 0x000fe200078ec0ff */
[C---:B------:R-:W-:Y:S01]  /*4890*/  IMAD R9, R227.reuse, c[0x0][0x1bc], R4 ;  /* 0x00006f00e3097a24 */ /* 0x040fe200078e0204 */
[----:B------:R-:W-:Y:S01]  /*48a0*/  SHF.R.S32.HI R17, RZ, 0x3, R17 ;  /* 0x00000003ff117819 */ /* 0x000fe20000011411 */
[----:B------:R-:W-:Y:S01]  /*48b0*/  IMAD.WIDE.U32 R10, R227, c[0x0][0x1b8], R10 ;  /* 0x00006e00e30a7a25 */ /* 0x000fe200078e000a */
[----:B------:R-:W-:-:S02]  /*48c0*/  SEL R8, R228, RZ, !P0 ;  /* 0x000000ffe4087207 */ /* 0x000fc40004000000 */
[----:B------:R-:W-:Y:S01]  /*48d0*/  LEA.HI R41, R23, R64, RZ, 0x6 ;  /* 0x0000004017297211 */ /* 0x000fe200078f30ff */
[----:B------:R-:W-:Y:S01]  /*48e0*/  IMAD.IADD R16, R64, 0x1, -R3 ;  /* 0x0000000140107824 */ /* 0x000fe200078e0a03 */
[----:B------:R-:W-:Y:S01]  /*48f0*/  SHF.R.S32.HI R3, RZ, 0x1f, R228 ;  /* 0x0000001fff037819 */ /* 0x000fe200000114e4 */
[----:B------:R-:W-:Y:S02]  /*4900*/  IMAD.IADD R11, R11, 0x1, R9 ;  /* 0x000000010b0b7824 */ /* 0x000fe400078e0209 */
[----:B------:R-:W-:Y:S01]  /*4910*/  IMAD R2, R16, 0x20, R17 ;  /* 0x0000002010027824 */ /* 0x000fe200078e0211 */
[----:B------:R-:W-:Y:S01]  /*4920*/  SEL R7, R3, RZ, !P0 ;  /* 0x000000ff03077207 */ /* 0x000fe20004000000 */
[----:B------:R-:W-:Y:S02]  /*4930*/  IMAD R34, R113, c[0x0][0x2c4], RZ ;  /* 0x0000b10071227a24 */ /* 0x000fe400078e02ff */
[----:B------:R-:W-:Y:S02]  /*4940*/  IMAD R5, R65, 0x80, R2 ;  /* 0x0000008041057824 */ /* 0x000fe400078e0202 */
[----:B------:R-:W-:-:S02]  /*4950*/  IMAD R7, R7, c[0x0][0x1c0], RZ ;  /* 0x0000700007077a24 */ /* 0x000fc400078e02ff */
[----:B------:R-:W-:-:S04]  /*4960*/  @P1 IMAD.HI.U32 R2, R5, c[0x0][0x2c8], RZ ;  /* 0x0000b20005021a27 */ /* 0x000fc800078e00ff */
[----:B------:R-:W-:Y:S01]  /*4970*/  IMAD.MOV.U32 R4, RZ, RZ, R5 ;  /* 0x000000ffff047224 */ /* 0x000fe200078e0005 */
[----:B------:R-:W-:Y:S01]  /*4980*/  @P1 SHF.R.U32.HI R4, RZ, c[0x0][0x2cc], R2 ;  /* 0x0000b300ff041a19 */ /* 0x000fe20000011602 */
[C---:B------:R-:W-:Y:S02]  /*4990*/  IMAD R7, R8.reuse, c[0x0][0x1c4], R7 ;  /* 0x0000710008077a24 */ /* 0x040fe400078e0207 */
[----:B------:R-:W-:Y:S01]  /*49a0*/  IMAD.WIDE.U32 R8, R8, c[0x0][0x1c0], R10 ;  /* 0x0000700008087a25 */ /* 0x000fe200078e000a */
[--C-:B------:R-:W-:Y:S02]  /*49b0*/  SHF.R.S32.HI R15, RZ, 0x1f, R4.reuse ;  /* 0x0000001fff0f7819 */ /* 0x100fe40000011404 */
[----:B------:R-:W-:Y:S01]  /*49c0*/  LEA.HI R11, R23, R64, RZ, 0x4 ;  /* 0x00000040170b7211 */ /* 0x000fe200078f20ff */
[----:B------:R-:W-:Y:S02]  /*49d0*/  IMAD.MOV R24, RZ, RZ, -R4 ;  /* 0x000000ffff187224 */ /* 0x000fe400078e0a04 */
[----:B------:R-:W-:Y:S01]  /*49e0*/  IMAD R15, R15, c[0x0][0x1b0], RZ ;  /* 0x00006c000f0f7a24 */ /* 0x000fe200078e02ff */
[----:B------:R-:W-:Y:S01]  /*49f0*/  SHF.R.S32.HI R2, RZ, 0x4, R11 ;  /* 0x00000004ff027819 */ /* 0x000fe2000001140b */
[----:B------:R-:W-:-:S02]  /*4a00*/  IMAD.IADD R9, R9, 0x1, R7 ;  /* 0x0000000109097824 */ /* 0x000fc400078e0207 */
[----:B------:R-:W-:Y:S01]  /*4a10*/  IMAD R24, R24, c[0x0][0x2c4], R5 ;  /* 0x0000b10018187a24 */ /* 0x000fe200078e0205 */
[----:B------:R-:W-:Y:S01]  /*4a20*/  LEA.HI R21, R11, R2, RZ, 0x1 ;  /* 0x000000020b157211 */ /* 0x000fe200078f08ff */
[----:B------:R-:W-:Y:S01]  /*4a30*/  IMAD R7, R65, 0x80, R17 ;  /* 0x0000008041077824 */ /* 0x000fe200078e0211 */
[----:B------:R-:W-:Y:S01]  /*4a40*/  LOP3.LUT R11, R11, 0xfffffff0, RZ, 0xc0, !PT ;  /* 0xfffffff00b0b7812 */ /* 0x000fe200078ec0ff */
[C---:B------:R-:W-:Y:S01]  /*4a50*/  IMAD R15, R4.reuse, c[0x0][0x1b4], R15 ;  /* 0x00006d00040f7a24 */ /* 0x040fe200078e020f */
[----:B------:R-:W-:Y:S01]  /*4a60*/  LOP3.LUT R21, R21, 0xfffffffe, RZ, 0xc0, !PT ;  /* 0xfffffffe15157812 */ /* 0x000fe200078ec0ff */
[----:B------:R-:W-:Y:S01]  /*4a70*/  IMAD.WIDE.U32 R4, R4, c[0x0][0x1b0], R8 ;  /* 0x00006c0004047a25 */ /* 0x000fe200078e0008 */
[----:B------:R-:W-:Y:S02]  /*4a80*/  SHF.R.S32.HI R9, RZ, 0x1f, R24 ;  /* 0x0000001fff097819 */ /* 0x000fe40000011418 */
[----:B------:R-:W-:Y:S01]  /*4a90*/  IADD3 R13, R7, 0x20, RZ ;  /* 0x00000020070d7810 */ /* 0x000fe20007ffe0ff */
[----:B------:R-:W-:Y:S01]  /*4aa0*/  IMAD.IADD R5, R5, 0x1, R15 ;  /* 0x0000000105057824 */ /* 0x000fe200078e020f */
[-C--:B------:R-:W-:Y:S01]  /*4ab0*/  ISETP.GE.AND P1, PT, R7, R34.reuse, PT ;  /* 0x000000220700720c */ /* 0x080fe20003f26270 */
[----:B------:R-:W-:Y:S01]  /*4ac0*/  IMAD R9, R9, c[0x0][0x1a8], RZ ;  /* 0x00006a0009097a24 */ /* 0x000fe200078e02ff */
[----:B------:R-:W-:Y:S01]  /*4ad0*/  ISETP.GE.AND P0, PT, R13, R34, PT ;  /* 0x000000220d00720c */ /* 0x000fe20003f06270 */
[----:B------:R-:W-:-:S02]  /*4ae0*/  IMAD.SHL.U32 R40, R16, 0x8, RZ ;  /* 0x0000000810287824 */ /* 0x000fc400078e00ff */
[----:B------:R-:W-:Y:S01]  /*4af0*/  IMAD.IADD R21, R2, 0x1, -R21 ;  /* 0x0000000102157824 */ /* 0x000fe200078e0a15 */
[----:B------:R-:W-:Y:S01]  /*4b00*/  P2R R2, PR, RZ, 0x1 ;  /* 0x00000001ff027803 */ /* 0x000fe20000000000 */
[----:B------:R-:W-:Y:S01]  /*4b10*/  IMAD.IADD R11, R64, 0x1, -R11 ;  /* 0x00000001400b7824 */ /* 0x000fe200078e0a0b */
[C---:B------:R-:W-:Y:S01]  /*4b20*/  IADD3 R15, P0, R17.reuse, R0, RZ ;  /* 0x00000000110f7210 */ /* 0x040fe20007f1e0ff */
[----:B------:R-:W-:Y:S01]  /*4b30*/  IMAD R8, R24, c[0x0][0x1ac], R9 ;  /* 0x00006b0018087a24 */ /* 0x000fe200078e0209 */
[----:B------:R-:W-:Y:S01]  /*4b40*/  IADD3 R6, R40, 0x80, RZ ;  /* 0x0000008028067810 */ /* 0x000fe20007ffe0ff */
[----:B------:R-:W-:Y:S01]  /*4b50*/  IMAD.WIDE.U32 R24, R24, c[0x0][0x1a8], R4 ;  /* 0x00006a0018187a25 */ /* 0x000fe200078e0004 */
[----:B------:R-:W-:Y:S02]  /*4b60*/  SHF.R.S32.HI R18, RZ, 0x1f, R11 ;  /* 0x0000001fff127819 */ /* 0x000fe4000001140b */
[----:B------:R-:W-:Y:S01]  /*4b70*/  LEA.HI.X.SX32 R28, R17, R28, 0x1, P0 ;  /* 0x0000001c111c7211 */ /* 0x000fe200000f0eff */
[----:B------:R-:W-:Y:S01]  /*4b80*/  IMAD.SHL.U32 R44, R16, 0x8, RZ ;  /* 0x00000008102c7824 */ /* 0x000fe200078e00ff */
[----:B------:R-:W-:Y:S01]  /*4b90*/  LEA R9, P0, R24, c[0x0][0x160], 0x1 ;  /* 0x0000580018097a11 */ /* 0x000fe200078008ff */
[----:B------:R-:W-:Y:S01]  /*4ba0*/  IMAD.IADD R8, R25, 0x1, R8 ;  /* 0x0000000119087824 */ /* 0x000fe200078e0208 */
[----:B------:R-:W-:Y:S01]  /*4bb0*/  ISETP.GE.AND P5, PT, R6, c[0x0][0x198], PT ;  /* 0x0000660006007a0c */ /* 0x000fe20003fa6270 */
[----:B------:R-:W-:Y:S01]  /*4bc0*/  IMAD R30, R28, c[0x0][0x1e0], RZ ;  /* 0x000078001c1e7a24 */ /* 0x000fe200078e02ff */
[----:B------:R-:W-:Y:S01]  /*4bd0*/  LEA.HI R18, R18, R11, RZ, 0x3 ;  /* 0x0000000b12127211 */ /* 0x000fe200078f18ff */
[----:B------:R-:W-:Y:S01]  /*4be0*/  IMAD R28, R28, c[0x0][0x208], RZ ;  /* 0x000082001c1c7a24 */ /* 0x000fe200078e02ff */
[----:B------:R-:W-:Y:S01]  /*4bf0*/  SHF.R.S32.HI R45, RZ, 0x1f, R44 ;  /* 0x0000001fff2d7819 */ /* 0x000fe2000001142c */
[C---:B------:R-:W-:Y:S01]  /*4c00*/  IMAD R30, R15.reuse, c[0x0][0x1e4], R30 ;  /* 0x000079000f1e7a24 */ /* 0x040fe200078e021e */
[----:B------:R-:W-:Y:S01]  /*4c10*/  LEA.HI.X R8, R24, c[0x0][0x164], R8, 0x1, P0 ;  /* 0x0000590018087a11 */ /* 0x000fe200000f0c08 */
[C---:B------:R-:W-:Y:S01]  /*4c20*/  IMAD R28, R15.reuse, c[0x0][0x20c], R28 ;  /* 0x000083000f1c7a24 */ /* 0x040fe200078e021c */
[----:B------:R-:W-:Y:S01]  /*4c30*/  IADD3 R4, R40, 0xc0, RZ ;  /* 0x000000c028047810 */ /* 0x000fe20007ffe0ff */
[----:B------:R-:W1:Y:S01]  /*4c40*/  SHFL.IDX PT, R24, R9, RZ, 0x181f ;  /* 0x00181fff09187589 */ /* 0x000e6200000e0000 */
[----:B------:R-:W-:Y:S01]  /*4c50*/  P2R R0, PR, RZ, 0x20 ;  /* 0x00000020ff007803 */ /* 0x000fe20000000000 */
[C-C-:B------:R-:W-:Y:S01]  /*4c60*/  IMAD.WIDE.U32 R32, R15.reuse, c[0x0][0x1e0], R44.reuse ;  /* 0x000078000f207a25 */ /* 0x140fe200078e002c */
[----:B------:R-:W-:Y:S01]  /*4c70*/  LOP3.LUT R0, R18, 0xfffffff8, RZ, 0xc0, !PT ;  /* 0xfffffff812007812 */ /* 0x000fe200078ec0ff */
[----:B------:R-:W3:Y:S01]  /*4c80*/  SHFL.IDX PT, R25, R8, RZ, 0x181f ;  /* 0x00181fff08197589 */ /* 0x000ee200000e0000 */
[----:B------:R-:W-:Y:S01]  /*4c90*/  ISETP.GE.AND P4, PT, R4, c[0x0][0x198], PT ;  /* 0x0000660004007a0c */ /* 0x000fe20003f86270 */
[----:B------:R-:W-:Y:S01]  /*4ca0*/  IMAD.WIDE.U32 R14, R15, c[0x0][0x208], R44 ;  /* 0x000082000f0e7a25 */ /* 0x000fe200078e002c */
[----:B------:R-:W-:-:S02]  /*4cb0*/  @!P1 SHF.R.S32.HI R13, RZ, 0x1f, R6 ;  /* 0x0000001fff0d9819 */ /* 0x000fc40000011406 */
[----:B------:R-:W-:Y:S01]  /*4cc0*/  P2R R10, PR, RZ, 0x10 ;  /* 0x00000010ff0a7803 */ /* 0x000fe20000000000 */
[----:B------:R-:W-:Y:S01]  /*4cd0*/  IMAD.IADD R0, R11, 0x1, -R0 ;  /* 0x000000010b007824 */ /* 0x000fe200078e0a00 */
[----:B------:R-:W-:Y:S01]  /*4ce0*/  @!P1 SHF.R.S32.HI R5, RZ, 0x1f, R4 ;  /* 0x0000001fff059819 */ /* 0x000fe20000011404 */
[----:B------:R-:W-:Y:S01]  /*4cf0*/  IMAD.IADD R29, R15, 0x1, R28 ;  /* 0x000000010f1d7824 */ /* 0x000fe200078e021c */
[----:B------:R-:W-:Y:S01]  /*4d00*/  @!P1 LEA.HI R13, R13, R6, RZ, 0x3 ;  /* 0x000000060d0d9211 */ /* 0x000fe200078f18ff */
[----:B------:R-:W-:Y:S01]  /*4d10*/  IMAD R10, R89, c[0x0][0x210], RZ ;  /* 0x00008400590a7a24 */ /* 0x000fe200078e02ff */
[C---:B------:R-:W-:Y:S01]  /*4d20*/  LOP3.LUT P3, RZ, R0.reuse, 0x4, RZ, 0xc0, !PT ;  /* 0x0000000400ff7812 */ /* 0x040fe2000786c0ff */
[----:B------:R-:W-:Y:S01]  /*4d30*/  IMAD.SHL.U32 R15, R0, 0x40, RZ ;  /* 0x00000040000f7824 */ /* 0x000fe200078e00ff */
[----:B------:R-:W-:Y:S01]  /*4d40*/  @!P1 LEA.HI R5, R5, R4, RZ, 0x3 ;  /* 0x0000000405059211 */ /* 0x000fe200078f18ff */
[----:B------:R-:W-:Y:S01]  /*4d50*/  IMAD R11, R227, c[0x0][0x214], R10 ;  /* 0x00008500e30b7a24 */ /* 0x000fe200078e020a */
[----:B------:R-:W-:Y:S01]  /*4d60*/  @!P1 LOP3.LUT R13, R13, 0xfffffff8, RZ, 0xc0, !PT ;  /* 0xfffffff80d0d9812 */ /* 0x000fe200078ec0ff */
[----:B------:R-:W-:Y:S01]  /*4d70*/  IMAD.SHL.U32 R10, R21, 0x8, RZ ;  /* 0x00000008150a7824 */ /* 0x000fe200078e00ff */
[----:B------:R-:W-:Y:S01]  /*4d80*/  LOP3.LUT R15, R15, 0x1c0, RZ, 0xc0, !PT ;  /* 0x000001c00f0f7812 */ /* 0x000fe200078ec0ff */
[----:B------:R-:W-:Y:S01]  /*4d90*/  IMAD.IADD R31, R33, 0x1, R30 ;  /* 0x00000001211f7824 */ /* 0x000fe200078e021e */
[----:B------:R-:W-:Y:S01]  /*4da0*/  @!P1 LOP3.LUT R5, R5, 0xfffffff8, RZ, 0xc0, !PT ;  /* 0xfffffff805059812 */ /* 0x000fe200078ec0ff */
[----:B------:R-:W-:Y:S01]  /*4db0*/  IMAD.MOV.U32 R30, RZ, RZ, R32 ;  /* 0x000000ffff1e7224 */ /* 0x000fe200078e0020 */
[----:B------:R-:W-:Y:S01]  /*4dc0*/  LOP3.LUT R10, R15, 0x8, R10, 0xf8, !PT ;  /* 0x000000080f0a7812 */ /* 0x000fe200078ef80a */
[----:B------:R-:W-:Y:S01]  /*4dd0*/  IMAD.MOV.U32 R28, RZ, RZ, R14 ;  /* 0x000000ffff1c7224 */ /* 0x000fe200078e000e */
[----:B------:R-:W-:Y:S01]  /*4de0*/  SHF.R.U32.HI R15, RZ, 0x3, R15 ;  /* 0x00000003ff0f7819 */ /* 0x000fe2000001160f */
[----:B------:R-:W-:-:S03]  /*4df0*/  IMAD.WIDE.U32 R32, R227, c[0x0][0x1e8], R30 ;  /* 0x00007a00e3207a25 */ /* 0x000fc600078e001e */
[----:B------:R-:W-:Y:S01]  /*4e00*/  LOP3.LUT R15, R10, R15, RZ, 0x3c, !PT ;  /* 0x0000000f0a0f7212 */ /* 0x000fe200078e3cff */
[----:B------:R-:W-:Y:S01]  /*4e10*/  IMAD.WIDE.U32 R30, R227, c[0x0][0x210], R28 ;  /* 0x00008400e31e7a25 */ /* 0x000fe200078e001c */
[----:B-1----:R-:W-:-:S03]  /*4e20*/  @!P1 LEA R28, P0, R40, R24, 0x1 ;  /* 0x00000018281c9211 */ /* 0x002fc600078008ff */
[----:B------:R-:W-:Y:S01]  /*4e30*/  IMAD.SHL.U32 R43, R17, 0x40, RZ ;  /* 0x00000040112b7824 */ /* 0x000fe200078e00ff */
[----:B---3--:R-:W-:Y:S01]  /*4e40*/  @!P1 LEA.HI.X R29, R40, R25, R45, 0x1, P0 ;  /* 0x00000019281d9211 */ /* 0x008fe200000f0c2d */
[----:B------:R-:W-:Y:S01]  /*4e50*/  IMAD.MOV.U32 R10, RZ, RZ, R30 ;  /* 0x000000ffff0a7224 */ /* 0x000fe200078e001e */
[----:B------:R-:W-:Y:S01]  /*4e60*/  IADD3 R30, R44, 0x40, RZ ;  /* 0x000000402c1e7810 */ /* 0x000fe20007ffe0ff */
[----:B------:R-:W-:Y:S01]  /*4e70*/  IMAD.SHL.U32 R41, R41, 0x8, RZ ;  /* 0x0000000829297824 */ /* 0x000fe200078e00ff */
[----:B------:R-:W-:Y:S01]  /*4e80*/  LOP3.LUT P0, RZ, R0, 0x2, RZ, 0xc0, !PT ;  /* 0x0000000200ff7812 */ /* 0x000fe2000780c0ff */
[----:B------:R-:W-:Y:S01]  /*4e90*/  IMAD.MOV.U32 R0, RZ, RZ, 0x10 ;  /* 0x00000010ff007424 */ /* 0x000fe200078e00ff */
[----:B------:R-:W-:Y:S01]  /*4ea0*/  LOP3.LUT R43, R43, 0x1c0, RZ, 0xc0, !PT ;  /* 0x000001c02b2b7812 */ /* 0x000fe200078ec0ff */
[----:B------:R-:W-:Y:S01]  /*4eb0*/  IMAD.SHL.U32 R18, R18, 0x40, RZ ;  /* 0x0000004012127824 */ /* 0x000fe200078e00ff */
[----:B------:R-:W-:Y:S01]  /*4ec0*/  @!P1 SHF.R.S32.HI R19, RZ, 0x1f, R30 ;  /* 0x0000001fff139819 */ /* 0x000fe2000001141e */
[----:B------:R-:W-:Y:S01]  /*4ed0*/  IMAD R234, R89, c[0x0][0x1e8], RZ ;  /* 0x00007a0059ea7a24 */ /* 0x000fe200078e02ff */
[----:B------:R-:W-:Y:S01]  /*4ee0*/  LOP3.LUT R41, R41, 0xfffffe00, RZ, 0xc0, !PT ;  /* 0xfffffe0029297812 */ /* 0x000fe200078ec0ff */
[----:B------:R-:W-:Y:S01]  /*4ef0*/  IMAD.IADD R11, R11, 0x1, R31 ;  /* 0x000000010b0b7824 */ /* 0x000fe200078e021f */
[----:B------:R-:W-:Y:S01]  /*4f00*/  SHF.R.U32.HI R46, RZ, 0x3, R43 ;  /* 0x00000003ff2e7819 */ /* 0x000fe2000001162b */
[----:B------:R-:W-:Y:S01]  /*4f10*/  IMAD R234, R227, c[0x0][0x1ec], R234 ;  /* 0x00007b00e3ea7a24 */ /* 0x000fe200078e02ea */
[----:B------:R-:W-:-:S02]  /*4f20*/  SEL R0, R0, 0xfffffff0, !P0 ;  /* 0xfffffff000007807 */ /* 0x000fc40004000000 */
[----:B------:R-:W-:Y:S01]  /*4f30*/  ISETP.NE.AND P0, PT, R2, RZ, PT ;  /* 0x000000ff0200720c */ /* 0x000fe20003f05270 */
[----:B------:R-:W-:Y:S01]  /*4f40*/  IMAD.IADD R235, R234, 0x1, R33 ;  /* 0x00000001eaeb7824 */ /* 0x000fe200078e0221 */
[----:B------:R-:W-:Y:S01]  /*4f50*/  ISETP.GE.AND P6, PT, R30, c[0x0][0x198], PT ;  /* 0x000066001e007a0c */ /* 0x000fe20003fc6270 */
[----:B------:R-:W-:Y:S01]  /*4f60*/  IMAD.MOV.U32 R234, RZ, RZ, R32 ;  /* 0x000000ffffea7224 */ /* 0x000fe200078e0020 */
[----:B------:R-:W-:Y:S02]  /*4f70*/  LOP3.LUT R2, R15, 0xfffffe00, R18, 0xf8, !PT ;  /* 0xfffffe000f027812 */ /* 0x000fe400078ef812 */
[----:B--2---:R-:W-:Y:S01]  /*4f80*/  @P2 SHF.R.S32.HI R27, RZ, 0x1f, R26 ;  /* 0x0000001fff1b2819 */ /* 0x004fe2000001141a */
[----:B------:R-:W-:Y:S02]  /*4f90*/  @!P2 IMAD.MOV.U32 R26, RZ, RZ, R228 ;  /* 0x000000ffff1aa224 */ /* 0x000fe400078e00e4 */
[----:B------:R-:W-:Y:S01]  /*4fa0*/  @!P2 IMAD.MOV.U32 R27, RZ, RZ, R3 ;  /* 0x000000ffff1ba224 */ /* 0x000fe200078e0003 */
[----:B------:R-:W-:-:S02]  /*4fb0*/  ISETP.NE.U32.AND P2, PT, RZ, c[0x0][0x350], PT ;  /* 0x0000d400ff007a0c */ /* 0x000fc40003f45070 */
[----:B------:R-:W-:Y:S02]  /*4fc0*/  LOP3.LUT R3, R43, 0x38, R44, 0xf8, !PT ;  /* 0x000000382b037812 */ /* 0x000fe400078ef82c */
[----:B------:R-:W-:Y:S02]  /*4fd0*/  ISETP.NE.AND.EX P2, PT, RZ, c[0x0][0x354], PT, P2 ;  /* 0x0000d500ff007a0c */ /* 0x000fe40003f45320 */
[----:B------:R-:W-:Y:S02]  /*4fe0*/  LOP3.LUT R3, R41, R3, R46, 0xf6, !PT ;  /* 0x0000000329037212 */ /* 0x000fe400078ef62e */
[----:B------:R-:W-:Y:S02]  /*4ff0*/  SEL R230, R26, RZ, !P2 ;  /* 0x000000ff1ae67207 */ /* 0x000fe40005000000 */
[----:B------:R-:W-:Y:S01]  /*5000*/  SEL R12, R27, RZ, !P2 ;  /* 0x000000ff1b0c7207 */ /* 0x000fe20005000000 */
[----:B------:R1:W2:Y:S01]  /*5010*/  SHFL.IDX PT, R26, R9, 0x1, 0x181f ;  /* 0x00381f00091a7f89 */ /* 0x0002a200000e0000 */
[----:B------:R-:W-:Y:S01]  /*5020*/  ISETP.GE.AND P2, PT, R40, c[0x0][0x198], PT ;  /* 0x0000660028007a0c */ /* 0x000fe20003f46270 */
[----:B------:R-:W-:-:S02]  /*5030*/  IMAD.WIDE.U32 R234, R230, c[0x0][0x1f0], R234 ;  /* 0x00007c00e6ea7a25 */ /* 0x000fc400078e00ea */
[----:B------:R1:W3:Y:S01]  /*5040*/  SHFL.IDX PT, R27, R8, 0x1, 0x181f ;  /* 0x00381f00081b7f89 */ /* 0x0002e200000e0000 */
[----:B------:R-:W-:Y:S01]  /*5050*/  P2R R14, PR, RZ, 0x4 ;  /* 0x00000004ff0e7803 */ /* 0x000fe20000000000 */
[C---:B------:R-:W-:Y:S01]  /*5060*/  IMAD R237, R12.reuse, c[0x0][0x1f0], RZ ;  /* 0x00007c000ced7a24 */ /* 0x040fe200078e02ff */
[----:B------:R-:W-:Y:S01]  /*5070*/  @!P1 LEA.HI R14, R19, R30, RZ, 0x3 ;  /* 0x0000001e130e9211 */ /* 0x000fe200078f18ff */
[----:B------:R-:W-:Y:S02]  /*5080*/  @!P1 IMAD.SHL.U32 R19, R3, 0x2, RZ ;  /* 0x0000000203139824 */ /* 0x000fe400078e00ff */
[----:B------:R-:W-:Y:S01]  /*5090*/  IMAD R229, R12, c[0x0][0x218], RZ ;  /* 0x000086000ce57a24 */ /* 0x000fe200078e02ff */
[----:B------:R-:W-:Y:S01]  /*50a0*/  @!P1 LOP3.LUT R15, R14, 0xfffffff8, RZ, 0xc0, !PT ;  /* 0xfffffff80e0f9812 */ /* 0x000fe200078ec0ff */
[C---:B------:R-:W-:Y:S02]  /*50b0*/  IMAD R237, R230.reuse, c[0x0][0x1f4], R237 ;  /* 0x00007d00e6ed7a24 */ /* 0x040fe400078e02ed */
[----:B------:R-:W-:Y:S01]  /*50c0*/  IMAD R229, R230, c[0x0][0x21c], R229 ;  /* 0x00008700e6e57a24 */ /* 0x000fe200078e02e5 */
[----:B------:R4:W-:Y:S01]  /*50d0*/  @!P1 LDGSTS.E.BYPASS.LTC128B.128 [R19+0x10080], [R28.64], !P2 ;  /* 0x100800001c139fae */ /* 0x0009e2000d101d4a */
[----:B------:R-:W-:Y:S01]  /*50e0*/  @!P1 IMAD.WIDE R32, R15, 0x2, R24 ;  /* 0x000000020f209825 */ /* 0x000fe200078e0218 */
[----:B------:R-:W-:-:S03]  /*50f0*/  ISETP.GE.AND P2, PT, R44, c[0x0][0x1d4], PT ;  /* 0x000075002c007a0c */ /* 0x000fc60003f46270 */
[--C-:B------:R-:W-:Y:S01]  /*5100*/  @!P1 IMAD.WIDE R14, R13, 0x2, R24.reuse ;  /* 0x000000020d0e9825 */ /* 0x100fe200078e0218 */
[----:B------:R4:W-:Y:S03]  /*5110*/  @!P1 LDGSTS.E.BYPASS.LTC128B.128 [R19+0x14080], [R32.64], !P6 ;  /* 0x1408000020139fae */ /* 0x0009e6000f101d4a */
[----:B------:R-:W-:Y:S01]  /*5120*/  @!P1 IMAD.WIDE R24, R5, 0x2, R24 ;  /* 0x0000000205189825 */ /* 0x000fe200078e0218 */
[----:B------:R4:W-:Y:S01]  /*5130*/  @!P1 LDGSTS.E.BYPASS.LTC128B.128 [R19+0x18080], [R14.64], !P5 ;  /* 0x180800000e139fae */ /* 0x0009e2000e901d4a */
[----:B------:R-:W-:Y:S02]  /*5140*/  ISETP.GE.AND P5, PT, R30, c[0x0][0x1d4], PT ;  /* 0x000075001e007a0c */ /* 0x000fe40003fa6270 */
[----:B------:R-:W-:Y:S01]  /*5150*/  IMAD.MOV.U32 R5, RZ, RZ, 0x20 ;  /* 0x00000020ff057424 */ /* 0x000fe200078e00ff */
[----:B------:R4:W-:Y:S01]  /*5160*/  @!P1 LDGSTS.E.BYPASS.LTC128B.128 [R19+0x1c080], [R24.64], !P4 ;  /* 0x1c08000018139fae */ /* 0x0009e2000e101d4a */
[----:B------:R-:W-:Y:S01]  /*5170*/  IMAD.WIDE.U32 R230, R230, c[0x0][0x218], R10 ;  /* 0x00008600e6e67a25 */ /* 0x000fe200078e000a */
[----:B------:R-:W-:-:S02]  /*5180*/  IADD3 R11, R44, 0x80, RZ ;  /* 0x000000802c0b7810 */ /* 0x000fc40007ffe0ff */
[----:B------:R-:W-:Y:S01]  /*5190*/  IADD3 R10, R44, 0xc0, RZ ;  /* 0x000000c02c0a7810 */ /* 0x000fe20007ffe0ff */
[----:B------:R-:W-:Y:S01]  /*51a0*/  IMAD.IADD R237, R235, 0x1, R237 ;  /* 0x00000001ebed7824 */ /* 0x000fe200078e02ed */
[----:B------:R-:W-:Y:S01]  /*51b0*/  SEL R5, R5, 0xffffffe0, !P3 ;  /* 0xffffffe005057807 */ /* 0x000fe20005800000 */
[----:B------:R-:W-:Y:S01]  /*51c0*/  IMAD.IADD R229, R231, 0x1, R229 ;  /* 0x00000001e7e57824 */ /* 0x000fe200078e02e5 */
[----:B------:R-:W-:Y:S02]  /*51d0*/  ISETP.GE.AND P4, PT, R11, c[0x0][0x1d4], PT ;  /* 0x000075000b007a0c */ /* 0x000fe40003f86270 */
[----:B------:R-:W-:Y:S02]  /*51e0*/  ISETP.GE.AND P3, PT, R10, c[0x0][0x1d4], PT ;  /* 0x000075000a007a0c */ /* 0x000fe40003f66270 */
[----:B----4-:R-:W-:Y:S01]  /*51f0*/  SEL R19, RZ, 0x1, P2 ;  /* 0x00000001ff137807 */ /* 0x010fe20001000000 */
[----:B------:R-:W-:Y:S05]  /*5200*/  @P0 BRA `(.L_x_78) ;  /* 0x000001c000000947 */ /* 0x000fea0003800000 */
[C---:B-123--:R-:W-:Y:S01]  /*5210*/  IADD3 R13, R40.reuse, 0x80, RZ ;  /* 0x00000080280d7810 */ /* 0x04efe20007ffe0ff */
[----:B------:R-:W-:Y:S01]  /*5220*/  IMAD.SHL.U32 R31, R3, 0x2, RZ ;  /* 0x00000002031f7824 */ /* 0x000fe200078e00ff */
[----:B------:R-:W-:-:S02]  /*5230*/  IADD3 R11, R40, 0xc0, RZ ;  /* 0x000000c0280b7810 */ /* 0x000fc40007ffe0ff */
[----:B------:R-:W-:Y:S02]  /*5240*/  SHF.R.S32.HI R25, RZ, 0x1f, R30 ;  /* 0x0000001fff197819 */ /* 0x000fe4000001141e */
[----:B------:R-:W-:Y:S02]  /*5250*/  SHF.R.S32.HI R12, RZ, 0x1f, R13 ;  /* 0x0000001fff0c7819 */ /* 0x000fe4000001140d */
[----:B------:R-:W-:Y:S02]  /*5260*/  LEA R28, P0, R40, R26, 0x1 ;  /* 0x0000001a281c7211 */ /* 0x000fe400078008ff */
[----:B------:R-:W-:Y:S02]  /*5270*/  SHF.R.S32.HI R10, RZ, 0x1f, R11 ;  /* 0x0000001fff0a7819 */ /* 0x000fe4000001140b */
[----:B------:R-:W-:Y:S02]  /*5280*/  P2R R18, PR, RZ, 0x4 ;  /* 0x00000004ff127803 */ /* 0x000fe40000000000 */
[----:B------:R-:W-:-:S02]  /*5290*/  LEA.HI R14, R25, R30, RZ, 0x3 ;  /* 0x0000001e190e7211 */ /* 0x000fc400078f18ff */
[----:B------:R-:W-:Y:S02]  /*52a0*/  ISETP.GE.AND P2, PT, R40, c[0x0][0x198], PT ;  /* 0x0000660028007a0c */ /* 0x000fe40003f46270 */
[----:B------:R-:W-:Y:S02]  /*52b0*/  P2R R15, PR, RZ, 0x2 ;  /* 0x00000002ff0f7803 */ /* 0x000fe40000000000 */
[----:B------:R-:W-:Y:S02]  /*52c0*/  LEA.HI R12, R12, R13, RZ, 0x3 ;  /* 0x0000000d0c0c7211 */ /* 0x000fe400078f18ff */
[----:B------:R-:W-:Y:S02]  /*52d0*/  LEA.HI.X R29, R40, R27, R45, 0x1, P0 ;  /* 0x0000001b281d7211 */ /* 0x000fe400000f0c2d */
[----:B------:R-:W-:Y:S02]  /*52e0*/  LEA.HI R10, R10, R11, RZ, 0x3 ;  /* 0x0000000b0a0a7211 */ /* 0x000fe400078f18ff */
[----:B------:R-:W-:-:S02]  /*52f0*/  ISETP.GE.AND P1, PT, R6, c[0x0][0x198], PT ;  /* 0x0000660006007a0c */ /* 0x000fc40003f26270 */
[----:B------:R-:W-:Y:S01]  /*5300*/  ISETP.GE.AND P0, PT, R4, c[0x0][0x198], PT ;  /* 0x0000660004007a0c */ /* 0x000fe20003f06270 */
[----:B------:R1:W-:Y:S01]  /*5310*/  LDGSTS.E.BYPASS.LTC128B.128 [R31+0x11080], [R28.64], !P2 ;  /* 0x110800001c1f7fae */ /* 0x0003e2000d101d4a */
[----:B------:R-:W-:Y:S02]  /*5320*/  LOP3.LUT R11, R14, 0xfffffff8, RZ, 0xc0, !PT ;  /* 0xfffffff80e0b7812 */ /* 0x000fe400078ec0ff */
[----:B------:R-:W-:Y:S02]  /*5330*/  LOP3.LUT R13, R12, 0xfffffff8, RZ, 0xc0, !PT ;  /* 0xfffffff80c0d7812 */ /* 0x000fe400078ec0ff */
[----:B------:R-:W-:Y:S01]  /*5340*/  LOP3.LUT R25, R10, 0xfffffff8, RZ, 0xc0, !PT ;  /* 0xfffffff80a197812 */ /* 0x000fe200078ec0ff */
[----:B------:R-:W-:Y:S01]  /*5350*/  IMAD.WIDE R10, R11, 0x2, R26 ;  /* 0x000000020b0a7825 */ /* 0x000fe200078e021a */
[----:B------:R-:W-:-:S03]  /*5360*/  ISETP.NE.AND P2, PT, R18, RZ, PT ;  /* 0x000000ff1200720c */ /* 0x000fc60003f45270 */
[--C-:B------:R-:W-:Y:S01]  /*5370*/  IMAD.WIDE R12, R13, 0x2, R26.reuse ;  /* 0x000000020d0c7825 */ /* 0x100fe200078e021a */
[----:B------:R1:W-:Y:S03]  /*5380*/  LDGSTS.E.BYPASS.LTC128B.128 [R31+0x15080], [R10.64], !P6 ;  /* 0x150800000a1f7fae */ /* 0x0003e6000f101d4a */
[----:B------:R-:W-:Y:S01]  /*5390*/  IMAD.WIDE R26, R25, 0x2, R26 ;  /* 0x00000002191a7825 */ /* 0x000fe200078e021a */
[----:B------:R1:W-:Y:S01]  /*53a0*/  LDGSTS.E.BYPASS.LTC128B.128 [R31+0x19080], [R12.64], !P1 ;  /* 0x190800000c1f7fae */ /* 0x0003e2000c901d4a */
[----:B------:R-:W-:-:S03]  /*53b0*/  ISETP.NE.AND P1, PT, R15, RZ, PT ;  /* 0x000000ff0f00720c */ /* 0x000fc60003f25270 */
[----:B------:R1:W-:Y:S05]  /*53c0*/  LDGSTS.E.BYPASS.LTC128B.128 [R31+0x1d080], [R26.64], !P0 ;  /* 0x1d0800001a1f7fae */ /* 0x0003ea000c101d4a */
.L_x_78:
[----:B-123--:R-:W-:Y:S05]  /*53d0*/  BSYNC B0 ;  /* 0x0000000000007941 */ /* 0x00efea0003800000 */
.L_x_77:
[----:B------:R-:W-:Y:S01]  /*53e0*/  IADD3 R11, R7, 0x40, RZ ;  /* 0x00000040070b7810 */ /* 0x000fe20007ffe0ff */
[----:B------:R1:W2:Y:S01]  /*53f0*/  SHFL.IDX PT, R27, R8, 0x2, 0x181f ;  /* 0x00581f00081b7f89 */ /* 0x0002a200000e0000 */
[----:B------:R-:W-:Y:S02]  /*5400*/  BSSY B0, `(.L_x_79) ;  /* 0x0000021000007945 */ /* 0x000fe40003800000 */
[----:B------:R-:W-:Y:S01]  /*5410*/  ISETP.GE.AND P0, PT, R11, R34, PT ;  /* 0x000000220b00720c */ /* 0x000fe20003f06270 */
[----:B------:R1:W3:-:S12]  /*5420*/  SHFL.IDX PT, R26, R9, 0x2, 0x181f ;  /* 0x00581f00091a7f89 */ /* 0x0002d800000e0000 */
[----:B------:R-:W-:Y:S05]  /*5430*/  @P0 BRA `(.L_x_80) ;  /* 0x000001d000000947 */ /* 0x000fea0003800000 */
[C---:B------:R-:W-:Y:S01]  /*5440*/  IADD3 R13, R40.reuse, 0x80, RZ ;  /* 0x00000080280d7810 */ /* 0x040fe20007ffe0ff */
[----:B------:R-:W-:Y:S01]  /*5450*/  IMAD.SHL.U32 R31, R3, 0x2, RZ ;  /* 0x00000002031f7824 */ /* 0x000fe200078e00ff */
[C---:B------:R-:W-:Y:S02]  /*5460*/  IADD3 R11, R40.reuse, 0xc0, RZ ;  /* 0x000000c0280b7810 */ /* 0x040fe40007ffe0ff */
[----:B------:R-:W-:Y:S02]  /*5470*/  SHF.R.S32.HI R25, RZ, 0x1f, R30 ;  /* 0x0000001fff197819 */ /* 0x000fe4000001141e */
[----:B------:R-:W-:Y:S02]  /*5480*/  SHF.R.S32.HI R12, RZ, 0x1f, R13 ;  /* 0x0000001fff0c7819 */ /* 0x000fe4000001140d */
[----:B---3--:R-:W-:Y:S02]  /*5490*/  LEA R28, P0, R40, R26, 0x1 ;  /* 0x0000001a281c7211 */ /* 0x008fe400078008ff */
[----:B------:R-:W-:-:S02]  /*54a0*/  SHF.R.S32.HI R10, RZ, 0x1f, R11 ;  /* 0x0000001fff0a7819 */ /* 0x000fc4000001140b */
[----:B------:R-:W-:Y:S02]  /*54b0*/  P2R R18, PR, RZ, 0x4 ;  /* 0x00000004ff127803 */ /* 0x000fe40000000000 */
[----:B------:R-:W-:Y:S02]  /*54c0*/  LEA.HI R14, R25, R30, RZ, 0x3 ;  /* 0x0000001e190e7211 */ /* 0x000fe400078f18ff */
[----:B------:R-:W-:Y:S02]  /*54d0*/  ISETP.GE.AND P2, PT, R40, c[0x0][0x198], PT ;  /* 0x0000660028007a0c */ /* 0x000fe40003f46270 */
[----:B------:R-:W-:Y:S02]  /*54e0*/  P2R R15, PR, RZ, 0x2 ;  /* 0x00000002ff0f7803 */ /* 0x000fe40000000000 */
[----:B------:R-:W-:Y:S02]  /*54f0*/  LEA.HI R12, R12, R13, RZ, 0x3 ;  /* 0x0000000d0c0c7211 */ /* 0x000fe400078f18ff */
[----:B--2---:R-:W-:-:S02]  /*5500*/  LEA.HI.X R29, R40, R27, R45, 0x1, P0 ;  /* 0x0000001b281d7211 */ /* 0x004fc400000f0c2d */
[----:B------:R-:W-:Y:S02]  /*5510*/  LEA.HI R10, R10, R11, RZ, 0x3 ;  /* 0x0000000b0a0a7211 */ /* 0x000fe400078f18ff */
[----:B------:R-:W-:Y:S02]  /*5520*/  ISETP.GE.AND P1, PT, R6, c[0x0][0x198], PT ;  /* 0x0000660006007a0c */ /* 0x000fe40003f26270 */
[----:B------:R-:W-:Y:S01]  /*5530*/  ISETP.GE.AND P0, PT, R4, c[0x0][0x198], PT ;  /* 0x0000660004007a0c */ /* 0x000fe20003f06270 */
[----:B------:R-:W-:Y:S01]  /*5540*/  @!PT LDS RZ, [RZ] ;  /* 0x00000000fffff984 */ /* 0x000fe20000000800 */
        /* <DEDUP_REMOVED lines=12> */
.L_x_80:
[----:B------:R-:W-:Y:S05]  /*5610*/  BSYNC B0 ;  /* 0x0000000000007941 */ /* 0x000fea0003800000 */
.L_x_79:
[----:B------:R-:W-:Y:S01]  /*5620*/  IADD3 R7, R7, 0x60, RZ ;  /* 0x0000006007077810 */ /* 0x000fe20007ffe0ff */
[----:B--2---:R2:W4:Y:S01]  /*5630*/  SHFL.IDX PT, R13, R8, 0x3, 0x181f ;  /* 0x00781f00080d7f89 */ /* 0x00452200000e0000 */
[----:B------:R-:W-:Y:S02]  /*5640*/  BSSY B0, `(.L_x_81) ;  /* 0x000001d000007945 */ /* 0x000fe40003800000 */
[----:B------:R-:W-:Y:S01]  /*5650*/  ISETP.GE.AND P0, PT, R7, R34, PT ;  /* 0x000000220700720c */ /* 0x000fe20003f06270 */
[----:B------:R2:W1:-:S12]  /*5660*/  SHFL.IDX PT, R12, R9, 0x3, 0x181f ;  /* 0x00781f00090c7f89 */ /* 0x00045800000e0000 */
[----:B------:R-:W-:Y:S05]  /*5670*/  @P0 BRA `(.L_x_82) ;  /* 0x0000019000000947 */ /* 0x000fea0003800000 */
[C---:B-1----:R-:W-:Y:S01]  /*5680*/  LEA R14, P0, R40.reuse, R12, 0x1 ;  /* 0x0000000c280e7211 */ /* 0x042fe200078008ff */
[----:B------:R-:W-:Y:S01]  /*5690*/  IMAD.SHL.U32 R11, R3, 0x2, RZ ;  /* 0x00000002030b7824 */ /* 0x000fe200078e00ff */
[----:B------:R-:W-:Y:S02]  /*56a0*/  SHF.R.S32.HI R7, RZ, 0x1f, R30 ;  /* 0x0000001fff077819 */ /* 0x000fe4000001141e */
[C---:B----4-:R-:W-:Y:S02]  /*56b0*/  LEA.HI.X R15, R40.reuse, R13, R45, 0x1, P0 ;  /* 0x0000000d280f7211 */ /* 0x050fe400000f0c2d */
[C---:B------:R-:W-:Y:S02]  /*56c0*/  ISETP.GE.AND P0, PT, R40.reuse, c[0x0][0x198], PT ;  /* 0x0000660028007a0c */ /* 0x040fe40003f06270 */
[----:B------:R-:W-:Y:S02]  /*56d0*/  LEA.HI R7, R7, R30, RZ, 0x3 ;  /* 0x0000001e07077211 */ /* 0x000fe400078f18ff */
[----:B------:R-:W-:-:S02]  /*56e0*/  IADD3 R10, R40, 0x80, RZ ;  /* 0x00000080280a7810 */ /* 0x000fc40007ffe0ff */
[----:B------:R-:W-:Y:S02]  /*56f0*/  LOP3.LUT R7, R7, 0xfffffff8, RZ, 0xc0, !PT ;  /* 0xfffffff807077812 */ /* 0x000fe400078ec0ff */
[----:B--2---:R-:W-:Y:S02]  /*5700*/  IADD3 R8, R40, 0xc0, RZ ;  /* 0x000000c028087810 */ /* 0x004fe40007ffe0ff */
[----:B------:R-:W-:Y:S01]  /*5710*/  SHF.R.S32.HI R9, RZ, 0x1f, R10 ;  /* 0x0000001fff097819 */ /* 0x000fe2000001140a */
[----:B------:R-:W-:Y:S01]  /*5720*/  IMAD.WIDE R24, R7, 0x2, R12 ;  /* 0x0000000207187825 */ /* 0x000fe200078e020c */
[----:B------:R-:W-:Y:S01]  /*5730*/  SHF.R.S32.HI R7, RZ, 0x1f, R8 ;  /* 0x0000001fff077819 */ /* 0x000fe20000011408 */
[----:B------:R-:W-:Y:S01]  /*5740*/  @!PT LDS RZ, [RZ] ;  /* 0x00000000fffff984 */ /* 0x000fe20000000800 */
[----:B------:R1:W-:Y:S01]  /*5750*/  LDGSTS.E.BYPASS.LTC128B.128 [R11+0x13080], [R14.64], !P0 ;  /* 0x130800000e0b7fae */ /* 0x0003e2000c101d4a */
[----:B------:R-:W-:Y:S02]  /*5760*/  LEA.HI R9, R9, R10, RZ, 0x3 ;  /* 0x0000000a09097211 */ /* 0x000fe400078f18ff */
[----:B------:R-:W-:Y:S01]  /*5770*/  LEA.HI R7, R7, R8, RZ, 0x3 ;  /* 0x0000000807077211 */ /* 0x000fe200078f18ff */
[----:B------:R1:W-:Y:S01]  /*5780*/  LDGSTS.E.BYPASS.LTC128B.128 [R11+0x17080], [R24.64], !P6 ;  /* 0x17080000180b7fae */ /* 0x0003e2000f101d4a */
[----:B------:R-:W-:-:S02]  /*5790*/  ISETP.GE.AND P6, PT, R6, c[0x0][0x198], PT ;  /* 0x0000660006007a0c */ /* 0x000fc40003fc6270 */
[----:B------:R-:W-:Y:S02]  /*57a0*/  ISETP.GE.AND P0, PT, R4, c[0x0][0x198], PT ;  /* 0x0000660004007a0c */ /* 0x000fe40003f06270 */
[----:B------:R-:W-:Y:S02]  /*57b0*/  LOP3.LUT R9, R9, 0xfffffff8, RZ, 0xc0, !PT ;  /* 0xfffffff809097812 */ /* 0x000fe400078ec0ff */
[----:B------:R-:W-:-:S03]  /*57c0*/  LOP3.LUT R7, R7, 0xfffffff8, RZ, 0xc0, !PT ;  /* 0xfffffff807077812 */ /* 0x000fc600078ec0ff */
[----:B------:R-:W-:-:S04]  /*57d0*/  IMAD.WIDE R8, R9, 0x2, R12 ;  /* 0x0000000209087825 */ /* 0x000fc800078e020c */
[----:B------:R-:W-:Y:S01]  /*57e0*/  IMAD.WIDE R12, R7, 0x2, R12 ;  /* 0x00000002070c7825 */ /* 0x000fe200078e020c */
[----:B------:R1:W-:Y:S04]  /*57f0*/  LDGSTS.E.BYPASS.LTC128B.128 [R11+0x1b080], [R8.64], !P6 ;  /* 0x1b080000080b7fae */ /* 0x0003e8000f101d4a */
[----:B------:R1:W-:Y:S02]  /*5800*/  LDGSTS.E.BYPASS.LTC128B.128 [R11+0x1f080], [R12.64], !P0 ;  /* 0x1f0800000c0b7fae */ /* 0x0003e4000c101d4a */
.L_x_82:
[----:B------:R-:W-:Y:S05]  /*5810*/  BSYNC B0 ;  /* 0x0000000000007941 */ /* 0x000fea0003800000 */
.L_x_81:
[----:B------:R-:W-:Y:S01]  /*5820*/  LEA.HI.SX32 R18, R149, 0xffffffff, 0x1b ;  /* 0xffffffff95127811 */ /* 0x000fe200078fdaff */
[----:B------:R-:W-:Y:S01]  /*5830*/  IMAD.IADD R7, R55, 0x1, -R17 ;  /* 0x0000000137077824 */ /* 0x000fe200078e0a11 */
[----:B------:R-:W0:Y:S01]  /*5840*/  LDGDEPBAR ;  /* 0x00000000000079af */ /* 0x000e220000000000 */
[----:B------:R-:W-:Y:S01]  /*5850*/  BSSY B0, `(.L_x_83) ;  /* 0x0000019000007945 */ /* 0x000fe20003800000 */
[----:B------:R-:W-:Y:S01]  /*5860*/  SHF.R.S32.HI R20, RZ, 0x1f, R18 ;  /* 0x0000001fff147819 */ /* 0x000fe20000011412 */
[----:B------:R-:W-:-:S02]  /*5870*/  IMAD R4, R18, -0x20, R7 ;  /* 0xffffffe012047824 */ /* 0x000fc400078e0207 */
[----:B------:R-:W-:Y:S01]  /*5880*/  IMAD.MOV.U32 R7, RZ, RZ, c[0x0][0x1e0] ;  /* 0x00007800ff077624 */ /* 0x000fe200078e00ff */
[----:B------:R-:W-:Y:S02]  /*5890*/  BAR.SYNC.DEFER_BLOCKING 0x0 ;  /* 0x0000000000007b1d */ /* 0x000fe40000010000 */
[----:B------:R-:W-:Y:S02]  /*58a0*/  ISETP.GE.AND P0, PT, R4, 0x1, PT ;  /* 0x000000010400780c */ /* 0x000fe40003f06270 */
[----:B------:R-:W-:-:S04]  /*58b0*/  MOV R4, 0x5 ;  /* 0x0000000500047802 */ /* 0x000fc80000000f00 */
[C---:B------:R-:W-:Y:S01]  /*58c0*/  SHF.L.U64.HI R4, R7.reuse, R4, c[0x0][0x1e4] ;  /* 0x0000790007047619 */ /* 0x040fe20000010204 */
[----:B------:R-:W-:-:S06]  /*58d0*/  IMAD.SHL.U32 R7, R7, 0x20, RZ ;  /* 0x0000002007077824 */ /* 0x000fcc00078e00ff */
[----:B------:R-:W-:Y:S05]  /*58e0*/  @!P0 BRA `(.L_x_84) ;  /* 0x000000f000008947 */ /* 0x000fea0003800000 */
[----:B------:R-:W-:Y:S01]  /*58f0*/  MOV R236, R234 ;  /* 0x000000ea00ec7202 */ /* 0x000fe20000000f00 */
[----:B------:R-:W-:-:S04]  /*5900*/  IMAD R6, R4, R18, RZ ;  /* 0x0000001204067224 */ /* 0x000fc800078e02ff */
[----:B-12---:R-:W-:-:S04]  /*5910*/  IMAD.WIDE.U32 R8, R18, R7, R236 ;  /* 0x0000000712087225 */ /* 0x006fc800078e00ec */
[----:B------:R-:W-:Y:S01]  /*5920*/  IMAD R6, R20, R7, R6 ;  /* 0x0000000714067224 */ /* 0x000fe200078e0206 */
[----:B------:R-:W-:-:S04]  /*5930*/  LEA R10, P0, R8, c[0x0][0x1c8], 0x1 ;  /* 0x00007200080a7a11 */ /* 0x000fc800078008ff */
[----:B------:R-:W-:-:S04]  /*5940*/  IADD3 R6, R9, R6, RZ ;  /* 0x0000000609067210 */ /* 0x000fc80007ffe0ff */
[----:B------:R-:W-:Y:S02]  /*5950*/  LEA.HI.X R11, R8, c[0x0][0x1cc], R6, 0x1, P0 ;  /* 0x00007300080b7a11 */ /* 0x000fe400000f0c06 */
[----:B------:R-:W-:-:S05]  /*5960*/  SHF.L.U32 R6, R3, 0x1, RZ ;  /* 0x0000000103067819 */ /* 0x000fca00000006ff */
[----:B------:R-:W-:Y:S01]  /*5970*/  @!PT LDS RZ, [RZ] ;  /* 0x00000000fffff984 */ /* 0x000fe20000000800 */
[----:B------:R-:W-:Y:S01]  /*5980*/  @!PT LDS RZ, [RZ] ;  /* 0x00000000fffff984 */ /* 0x000fe20000000800 */
[----:B------:R-:W-:Y:S01]  /*5990*/  @!PT LDS RZ, [RZ] ;  /* 0x00000000fffff984 */ /* 0x000fe20000000800 */
[----:B------:R1:W-:Y:S04]  /*59a0*/  LDGSTS.E.BYPASS.LTC128B.128 [R6+0xc080], [R10.64], !P2 ;  /* 0x0c0800000a067fae */ /* 0x0003e8000d101d4a */
[----:B------:R1:W-:Y:S04]  /*59b0*/  LDGSTS.E.BYPASS.LTC128B.128 [R6+0xd080], [R10.64+0x80], !P5 ;  /* 0x0d0800800a067fae */ /* 0x0003e8000e901d4a */
[----:B------:R1:W-:Y:S04]  /*59c0*/  LDGSTS.E.BYPASS.LTC128B.128 [R6+0xe080], [R10.64+0x100], !P4 ;  /* 0x0e0801000a067fae */ /* 0x0003e8000e101d4a */
[----:B------:R1:W-:Y:S02]  /*59d0*/  LDGSTS.E.BYPASS.LTC128B.128 [R6+0xf080], [R10.64+0x180], !P3 ;  /* 0x0f0801800a067fae */ /* 0x0003e4000d901d4a */
.L_x_84:
[----:B------:R-:W-:Y:S05]  /*59e0*/  BSYNC B0 ;  /* 0x0000000000007941 */ /* 0x000fea0003800000 */
.L_x_83:
[----:B------:R-:W-:Y:S01]  /*59f0*/  ISETP.LT.AND P0, PT, RZ, c[0x0][0x27c], PT ;  /* 0x00009f00ff007a0c */ /* 0x000fe20003f01270 */
[----:B------:R-:W0:-:S12]  /*5a00*/  LDGDEPBAR ;  /* 0x00000000000079af */ /* 0x000e180000000000 */
[----:B------:R-:W-:Y:S05]  /*5a10*/  @P0 BRA `(.L_x_85) ;  /* 0x0000002000000947 */ /* 0x000fea0003800000 */
[----:B------:R-:W-:-:S04]  /*5a20*/  DEPBAR.LE SB0, 0x1 ;  /* 0x000080400000791a */ /* 0x000fc80000000000 */
[----:B------:R-:W-:Y:S05]  /*5a30*/  BRA `(.L_x_86) ;  /* 0x00006ab000007947 */ /* 0x000fea0003800000 */
.L_x_85:
[----:B-12---:R-:W-:Y:S01]  /*5a40*/  SHF.R.S32.HI R9, RZ, 0x1f, R66 ;  /* 0x0000001fff097819 */ /* 0x006fe20000011442 */
[----:B------:R-:W-:Y:S01]  /*5a50*/  ULDC.U8 UR4, c[0x0][0x298] ;  /* 0x0000a60000047ab9 */ /* 0x000fe20000000000 */
[----:B----4-:R-:W-:Y:S01]  /*5a60*/  IMAD.WIDE.U32 R12, R66, c[0x0][0x280], RZ ;  /* 0x0000a000420c7a25 */ /* 0x010fe200078e00ff */
[----:B------:R-:W-:Y:S01]  /*5a70*/  ISETP.NE.AND P6, PT, RZ, UR4, PT ;  /* 0x00000004ff007c0c */ /* 0x000fe2000bfc5270 */
[----:B------:R-:W-:Y:S01]  /*5a80*/  BSSY B2, `(.L_x_86) ;  /* 0x00006a6000027945 */ /* 0x000fe20003800000 */
[----:B------:R-:W-:Y:S01]  /*5a90*/  SHF.L.U32 R39, R3, 0x1, RZ ;  /* 0x0000000103277819 */ /* 0x000fe200000006ff */
[C---:B------:R-:W-:Y:S01]  /*5aa0*/  IMAD R11, R9.reuse, c[0x0][0x280], RZ ;  /* 0x0000a000090b7a24 */ /* 0x040fe200078e02ff */
[----:B------:R-:W-:Y:S01]  /*5ab0*/  LEA R28, P0, R12, c[0x0][0x270], 0x1 ;  /* 0x00009c000c1c7a11 */ /* 0x000fe200078008ff */
[----:B------:R-:W-:Y:S02]  /*5ac0*/  IMAD R9, R9, c[0x0][0x290], RZ ;  /* 0x0000a40009097a24 */ /* 0x000fe400078e02ff */
[----:B------:R-:W-:-:S02]  /*5ad0*/  IMAD R6, R66, c[0x0][0x284], R11 ;  /* 0x0000a10042067a24 */ /* 0x000fc400078e020b */
[----:B------:R-:W-:-:S03]  /*5ae0*/  IMAD.WIDE.U32 R10, R66, c[0x0][0x290], RZ ;  /* 0x0000a400420a7a25 */ /* 0x000fc600078e00ff */
[----:B------:R-:W-:Y:S01]  /*5af0*/  IADD3 R6, R6, R13, RZ ;  /* 0x0000000d06067210 */ /* 0x000fe20007ffe0ff */
[----:B------:R-:W-:-:S03]  /*5b00*/  IMAD R66, R66, c[0x0][0x294], R9 ;  /* 0x0000a50042427a24 */ /* 0x000fc600078e0209 */
[----:B------:R-:W-:Y:S02]  /*5b10*/  LEA.HI.X R29, R12, c[0x0][0x274], R6, 0x1, P0 ;  /* 0x00009d000c1d7a11 */ /* 0x000fe400000f0c06 */
[----:B------:R-:W-:Y:S02]  /*5b20*/  LEA R32, P0, R10, c[0x0][0x288], 0x1 ;  /* 0x0000a2000a207a11 */ /* 0x000fe400078008ff */
[----:B------:R-:W-:-:S04]  /*5b30*/  IADD3 R66, R66, R11, RZ ;  /* 0x0000000b42427210 */ /* 0x000fc80007ffe0ff */
[----:B------:R-:W-:Y:S01]  /*5b40*/  LEA.HI.X R33, R10, c[0x0][0x28c], R66, 0x1, P0 ;  /* 0x0000a3000a217a11 */ /* 0x000fe200000f0c42 */
[----:B------:R-:W-:Y:S05]  /*5b50*/  @!P6 BRA `(.L_x_87) ;  /* 0x000031e00000e947 */ /* 0x000fea0003800000 */
[----:B------:R-:W-:Y:S01]  /*5b60*/  BSSY B0, `(.L_x_88) ;  /* 0x0000033000007945 */ /* 0x000fe20003800000 */
[----:B------:R-:W-:Y:S01]  /*5b70*/  SHF.L.U32 R6, R16, 0x2, RZ ;  /* 0x0000000210067819 */ /* 0x000fe200000006ff */
[----:B------:R-:W-:Y:S01]  /*5b80*/  CS2R R36, SRZ ;  /* 0x0000000000247805 */ /* 0x000fe2000001ff00 */
[----:B------:R-:W-:Y:S01]  /*5b90*/  CS2R R14, SRZ ;  /* 0x00000000000e7805 */ /* 0x000fe2000001ff00 */
[----:B---3--:R-:W-:Y:S01]  /*5ba0*/  CS2R R26, SRZ ;  /* 0x00000000001a7805 */ /* 0x008fe2000001ff00 */
[----:B------:R-:W-:Y:S01]  /*5bb0*/  CS2R R24, SRZ ;  /* 0x0000000000187805 */ /* 0x000fe2000001ff00 */
[----:B------:R-:W-:Y:S01]  /*5bc0*/  CS2R R50, SRZ ;  /* 0x0000000000327805 */ /* 0x000fe2000001ff00 */
[----:B------:R-:W-:Y:S01]  /*5bd0*/  CS2R R8, SRZ ;  /* 0x0000000000087805 */ /* 0x000fe2000001ff00 */
[----:B------:R-:W-:Y:S01]  /*5be0*/  CS2R R10, SRZ ;  /* 0x00000000000a7805 */ /* 0x000fe2000001ff00 */
[----:B------:R-:W-:Y:S01]  /*5bf0*/  CS2R R12, SRZ ;  /* 0x00000000000c7805 */ /* 0x000fe2000001ff00 */
[----:B------:R-:W-:Y:S05]  /*5c00*/  @P1 BRA `(.L_x_89) ;  /* 0x0000028000001947 */ /* 0x000fea0003800000 */
[C---:B------:R-:W-:Y:S01]  /*5c10*/  ISETP.GE.AND P0, PT, R6.reuse, c[0x0][0x27c], PT ;  /* 0x00009f0006007a0c */ /* 0x040fe20003f06270 */
[----:B------:R-:W-:Y:S01]  /*5c20*/  CS2R R24, SRZ ;  /* 0x0000000000187805 */ /* 0x000fe2000001ff00 */
[----:B------:R-:W-:Y:S01]  /*5c30*/  CS2R R12, SRZ ;  /* 0x00000000000c7805 */ /* 0x000fe2000001ff00 */
[----:B------:R-:W-:-:S02]  /*5c40*/  IADD3 R10, R6, 0x20, RZ ;  /* 0x00000020060a7810 */ /* 0x000fc40007ffe0ff */
[C---:B------:R-:W-:Y:S02]  /*5c50*/  IADD3 R9, R6.reuse, 0x40, RZ ;  /* 0x0000004006097810 */ /* 0x040fe40007ffe0ff */
[----:B------:R-:W-:-:S06]  /*5c60*/  IADD3 R8, R6, 0x60, RZ ;  /* 0x0000006006087810 */ /* 0x000fcc0007ffe0ff */
[----:B------:R-:W-:-:S04]  /*5c70*/  @!P0 IMAD.WIDE R30, R6, 0x2, R28 ;  /* 0x00000002061e8825 */ /* 0x000fc800078e021c */
[----:B------:R-:W-:Y:S01]  /*5c80*/  @!P0 IMAD.WIDE R26, R6, 0x2, R32 ;  /* 0x00000002061a8825 */ /* 0x000fe200078e0220 */
[----:B------:R1:W5:Y:S01]  /*5c90*/  @!P0 LD.E.64 R24, [R30.64] ;  /* 0x0000000a1e188980 */ /* 0x000362000c101b00 */
[----:B------:R-:W-:Y:S02]  /*5ca0*/  ISETP.GE.AND P6, PT, R10, c[0x0][0x27c], PT ;  /* 0x00009f000a007a0c */ /* 0x000fe40003fc6270 */
[----:B------:R-:W-:Y:S01]  /*5cb0*/  ISETP.GE.AND P1, PT, R9, c[0x0][0x27c], PT ;  /* 0x00009f0009007a0c */ /* 0x000fe20003f26270 */
[----:B------:R2:W5:Y:S01]  /*5cc0*/  @!P0 LD.E.64 R12, [R26.64] ;  /* 0x0000000a1a0c8980 */ /* 0x000562000c101b00 */
[----:B------:R-:W-:-:S09]  /*5cd0*/  ISETP.GE.AND P0, PT, R8, c[0x0][0x27c], PT ;  /* 0x00009f0008007a0c */ /* 0x000fd20003f06270 */
[----:B------:R-:W-:Y:S02]  /*5ce0*/  @!P6 SHF.R.S32.HI R15, RZ, 0x1f, R10 ;  /* 0x0000001fff0fe819 */ /* 0x000fe4000001140a */
[----:B------:R-:W-:Y:S02]  /*5cf0*/  @!P1 SHF.R.S32.HI R14, RZ, 0x1f, R9 ;  /* 0x0000001fff0e9819 */ /* 0x000fe40000011409 */
[----:B------:R-:W-:Y:S02]  /*5d00*/  @!P0 SHF.R.S32.HI R11, RZ, 0x1f, R8 ;  /* 0x0000001fff0b8819 */ /* 0x000fe40000011408 */
[----:B------:R-:W-:Y:S02]  /*5d10*/  @!P6 LEA.HI R15, R15, R10, RZ, 0x2 ;  /* 0x0000000a0f0fe211 */ /* 0x000fe400078f10ff */
[----:B------:R-:W-:Y:S02]  /*5d20*/  @!P1 LEA.HI R14, R14, R9, RZ, 0x2 ;  /* 0x000000090e0e9211 */ /* 0x000fe400078f10ff */
[----:B------:R-:W-:-:S02]  /*5d30*/  @!P0 LEA.HI R9, R11, R8, RZ, 0x2 ;  /* 0x000000080b098211 */ /* 0x000fc400078f10ff */
[----:B------:R-:W-:Y:S02]  /*5d40*/  @!P6 LOP3.LUT R15, R15, 0xfffffffc, RZ, 0xc0, !PT ;  /* 0xfffffffc0f0fe812 */ /* 0x000fe400078ec0ff */
[----:B------:R-:W-:Y:S01]  /*5d50*/  @!P1 LOP3.LUT R11, R14, 0xfffffffc, RZ, 0xc0, !PT ;  /* 0xfffffffc0e0b9812 */ /* 0x000fe200078ec0ff */
[----:B--2---:R-:W-:Y:S01]  /*5d60*/  CS2R R26, SRZ ;  /* 0x00000000001a7805 */ /* 0x004fe2000001ff00 */
[----:B------:R-:W-:Y:S01]  /*5d70*/  @!P0 LOP3.LUT R9, R9, 0xfffffffc, RZ, 0xc0, !PT ;  /* 0xfffffffc09098812 */ /* 0x000fe200078ec0ff */
[--C-:B------:R-:W-:Y:S01]  /*5d80*/  @!P6 IMAD.WIDE R44, R15, 0x2, R28.reuse ;  /* 0x000000020f2ce825 */ /* 0x100fe200078e021c */
[----:B------:R-:W-:Y:S01]  /*5d90*/  CS2R R36, SRZ ;  /* 0x0000000000247805 */ /* 0x000fe2000001ff00 */
[----:B------:R-:W-:Y:S02]  /*5da0*/  CS2R R50, SRZ ;  /* 0x0000000000327805 */ /* 0x000fe4000001ff00 */
[----:B-1----:R-:W-:Y:S01]  /*5db0*/  @!P1 IMAD.WIDE R30, R11, 0x2, R28 ;  /* 0x000000020b1e9825 */ /* 0x002fe200078e021c */
[----:B------:R1:W5:Y:S03]  /*5dc0*/  @!P6 LD.E.64 R26, [R44.64] ;  /* 0x0000000a2c1ae980 */ /* 0x000366000c101b00 */
[----:B------:R-:W-:-:S02]  /*5dd0*/  @!P6 IMAD.WIDE R40, R15, 0x2, R32 ;  /* 0x000000020f28e825 */ /* 0x000fc400078e0220 */
[----:B------:R-:W-:Y:S02]  /*5de0*/  CS2R R14, SRZ ;  /* 0x00000000000e7805 */ /* 0x000fe4000001ff00 */
[----:B------:R-:W-:Y:S02]  /*5df0*/  @!P1 IMAD.WIDE R42, R11, 0x2, R32 ;  /* 0x000000020b2a9825 */ /* 0x000fe400078e0220 */
[----:B------:R-:W-:Y:S02]  /*5e00*/  CS2R R10, SRZ ;  /* 0x00000000000a7805 */ /* 0x000fe4000001ff00 */
[C---:B------:R-:W-:Y:S01]  /*5e10*/  @!P0 IMAD.WIDE R28, R9.reuse, 0x2, R28 ;  /* 0x00000002091c8825 */ /* 0x040fe200078e021c */
[----:B------:R1:W5:Y:S03]  /*5e20*/  @!P1 LD.E.64 R14, [R30.64] ;  /* 0x0000000a1e0e9980 */ /* 0x000366000c101b00 */
[----:B------:R-:W-:Y:S01]  /*5e30*/  @!P0 IMAD.WIDE R32, R9, 0x2, R32 ;  /* 0x0000000209208825 */ /* 0x000fe200078e0220 */
[----:B------:R1:W5:Y:S01]  /*5e40*/  @!P6 LD.E.64 R10, [R40.64] ;  /* 0x0000000a280ae980 */ /* 0x000362000c101b00 */
[----:B------:R-:W-:-:S03]  /*5e50*/  CS2R R8, SRZ ;  /* 0x0000000000087805 */ /* 0x000fc6000001ff00 */
[----:B------:R1:W5:Y:S04]  /*5e60*/  @!P0 LD.E.64 R36, [R28.64] ;  /* 0x0000000a1c248980 */ /* 0x000368000c101b00 */
[----:B------:R1:W5:Y:S04]  /*5e70*/  @!P1 LD.E.64 R8, [R42.64] ;  /* 0x0000000a2a089980 */ /* 0x000368000c101b00 */
[----:B------:R1:W5:Y:S02]  /*5e80*/  @!P0 LD.E.64 R50, [R32.64] ;  /* 0x0000000a20328980 */ /* 0x000364000c101b00 */
.L_x_89:
[----:B------:R-:W-:Y:S05]  /*5e90*/  BSYNC B0 ;  /* 0x0000000000007941 */ /* 0x000fea0003800000 */
.L_x_88:
[----:B-1---5:R-:W-:Y:S01]  /*5ea0*/  IMAD.MOV.U32 R30, RZ, RZ, R26 ;  /* 0x000000ffff1e7224 */ /* 0x022fe200078e001a */
[----:B------:R-:W-:Y:S01]  /*5eb0*/  SHF.R.U64 R45, R26, 0x10, R27 ;  /* 0x000000101a2d7819 */ /* 0x000fe2000000121b */
[----:B------:R-:W-:Y:S01]  /*5ec0*/  IMAD.MOV.U32 R26, RZ, RZ, R36 ;  /* 0x000000ffff1a7224 */ /* 0x000fe200078e0024 */
[----:B------:R-:W-:Y:S01]  /*5ed0*/  SHF.R.U64 R41, R36, 0x10, R37 ;  /* 0x0000001024297819 */ /* 0x000fe20000001225 */
[----:B------:R-:W-:Y:S01]  /*5ee0*/  IMAD R36, R65, -0x80, R34 ;  /* 0xffffff8041247824 */ /* 0x000fe200078e0222 */
[----:B------:R-:W-:Y:S01]  /*5ef0*/  SHF.R.U64 R42, R14, 0x10, R15 ;  /* 0x000000100e2a7819 */ /* 0x000fe2000000120f */
[----:B------:R-:W-:Y:S01]  /*5f00*/  IMAD.MOV.U32 R44, RZ, RZ, R14 ;  /* 0x000000ffff2c7224 */ /* 0x000fe200078e000e */
[--C-:B------:R-:W-:Y:S01]  /*5f10*/  SHF.R.U32.HI R28, RZ, 0x10, R27.reuse ;  /* 0x00000010ff1c7819 */ /* 0x100fe2000001161b */
[----:B------:R-:W-:Y:S01]  /*5f20*/  IMAD.MOV.U32 R47, RZ, RZ, R27 ;  /* 0x000000ffff2f7224 */ /* 0x000fe200078e001b */
[----:B------:R-:W-:Y:S01]  /*5f30*/  IMNMX R36, R36, 0x80, PT ;  /* 0x0000008024247817 */ /* 0x000fe20003800200 */
[--C-:B------:R-:W-:Y:S01]  /*5f40*/  IMAD.MOV.U32 R43, RZ, RZ, R37.reuse ;  /* 0x000000ffff2b7224 */ /* 0x100fe200078e0025 */
[----:B------:R-:W-:Y:S01]  /*5f50*/  SHF.R.U32.HI R14, RZ, 0x10, R37 ;  /* 0x00000010ff0e7819 */ /* 0x000fe20000011625 */
[--C-:B------:R-:W-:Y:S01]  /*5f60*/  IMAD.MOV.U32 R33, RZ, RZ, R13.reuse ;  /* 0x000000ffff217224 */ /* 0x100fe200078e000d */
[----:B------:R-:W-:Y:S01]  /*5f70*/  ISETP.GE.AND P0, PT, R17, R36, PT ;  /* 0x000000241100720c */ /* 0x000fe20003f06270 */
[----:B------:R-:W-:Y:S01]  /*5f80*/  IMAD.MOV.U32 R38, RZ, RZ, R10 ;  /* 0x000000ffff267224 */ /* 0x000fe200078e000a */
[----:B------:R-:W-:Y:S01]  /*5f90*/  SHF.R.U64 R37, R12, 0x10, R13 ;  /* 0x000000100c257819 */ /* 0x000fe2000000120d */
[----:B------:R-:W-:Y:S01]  /*5fa0*/  IMAD.MOV.U32 R29, RZ, RZ, R11 ;  /* 0x000000ffff1d7224 */ /* 0x000fe200078e000b */
[----:B------:R-:W-:Y:S01]  /*5fb0*/  SHF.R.U32.HI R31, RZ, 0x10, R13 ;  /* 0x00000010ff1f7819 */ /* 0x000fe2000001160d */
[----:B------:R-:W-:Y:S01]  /*5fc0*/  IMAD.MOV.U32 R48, RZ, RZ, R24 ;  /* 0x000000ffff307224 */ /* 0x000fe200078e0018 */
[----:B------:R-:W-:Y:S01]  /*5fd0*/  SHF.R.U64 R35, R10, 0x10, R11 ;  /* 0x000000100a237819 */ /* 0x000fe2000000120b */
[----:B------:R-:W-:Y:S01]  /*5fe0*/  IMAD.MOV.U32 R49, RZ, RZ, R25 ;  /* 0x000000ffff317224 */ /* 0x000fe200078e0019 */
[----:B------:R-:W-:Y:S01]  /*5ff0*/  SHF.R.U32.HI R27, RZ, 0x10, R11 ;  /* 0x00000010ff1b7819 */ /* 0x000fe2000001160b */
[----:B------:R-:W-:Y:S01]  /*6000*/  IMAD.MOV.U32 R11, RZ, RZ, R9 ;  /* 0x000000ffff0b7224 */ /* 0x000fe200078e0009 */
[--C-:B------:R-:W-:Y:S01]  /*6010*/  SHF.R.U64 R46, R24, 0x10, R25.reuse ;  /* 0x00000010182e7819 */ /* 0x100fe20000001219 */
[----:B------:R-:W-:Y:S01]  /*6020*/  IMAD.MOV.U32 R40, RZ, RZ, R12 ;  /* 0x000000ffff287224 */ /* 0x000fe200078e000c */
[----:B------:R-:W-:Y:S01]  /*6030*/  SHF.R.U32.HI R32, RZ, 0x10, R25 ;  /* 0x00000010ff207819 */ /* 0x000fe20000011619 */
[----:B------:R-:W-:Y:S01]  /*6040*/  IMAD.MOV.U32 R25, RZ, RZ, R15 ;  /* 0x000000ffff197224 */ /* 0x000fe200078e000f */
[--C-:B------:R-:W-:Y:S01]  /*6050*/  SHF.R.U64 R10, R8, 0x10, R9.reuse ;  /* 0x00000010080a7819 */ /* 0x100fe20000001209 */
[----:B------:R-:W-:Y:S01]  /*6060*/  IMAD.MOV.U32 R22, RZ, RZ, R8 ;  /* 0x000000ffff167224 */ /* 0x000fe200078e0008 */
[----:B------:R-:W-:Y:S01]  /*6070*/  SHF.R.U32.HI R13, RZ, 0x10, R9 ;  /* 0x00000010ff0d7819 */ /* 0x000fe20000011609 */
[----:B------:R-:W-:Y:S01]  /*6080*/  IMAD.MOV.U32 R24, RZ, RZ, R50 ;  /* 0x000000ffff187224 */ /* 0x000fe200078e0032 */
[----:B------:R-:W-:Y:S01]  /*6090*/  SHF.R.U32.HI R15, RZ, 0x10, R15 ;  /* 0x00000010ff0f7819 */ /* 0x000fe2000001160f */
[--C-:B------:R-:W-:Y:S01]  /*60a0*/  IMAD.MOV.U32 R9, RZ, RZ, R51.reuse ;  /* 0x000000ffff097224 */ /* 0x100fe200078e0033 */
[----:B------:R-:W-:Y:S01]  /*60b0*/  SHF.R.U64 R8, R50, 0x10, R51 ;  /* 0x0000001032087819 */ /* 0x000fe20000001233 */
[----:B------:R-:W-:-:S04]  /*60c0*/  DEPBAR.LE SB0, 0x1 ;  /* 0x000080400000791a */ /* 0x000fc80000000000 */
[----:B------:R-:W-:Y:S01]  /*60d0*/  SHF.R.U32.HI R12, RZ, 0x10, R51 ;  /* 0x00000010ff0c7819 */ /* 0x000fe20000011633 */
[----:B------:R-:W-:Y:S01]  /*60e0*/  BSSY B1, `(.L_x_90) ;  /* 0x00000bc000017945 */ /* 0x000fe20003800000 */
[----:B------:R-:W-:Y:S02]  /*60f0*/  PRMT R34, R49, 0x5410, R48 ;  /* 0x0000541031227816 */ /* 0x000fe40000000030 */
[----:B------:R-:W-:Y:S02]  /*6100*/  PRMT R32, R32, 0x5410, R46 ;  /* 0x0000541020207816 */ /* 0x000fe4000000002e */
[----:B------:R-:W-:Y:S02]  /*6110*/  PRMT R30, R47, 0x5410, R30 ;  /* 0x000054102f1e7816 */ /* 0x000fe4000000001e */
[----:B------:R-:W-:Y:S02]  /*6120*/  PRMT R28, R28, 0x5410, R45 ;  /* 0x000054101c1c7816 */ /* 0x000fe4000000002d */
[----:B------:R-:W-:-:S02]  /*6130*/  PRMT R25, R25, 0x5410, R44 ;  /* 0x0000541019197816 */ /* 0x000fc4000000002c */
[----:B------:R-:W-:Y:S02]  /*6140*/  PRMT R15, R15, 0x5410, R42 ;  /* 0x000054100f0f7816 */ /* 0x000fe4000000002a */
        /* <DEDUP_REMOVED lines=9> */
[----:B------:R-:W-:Y:S01]  /*61e0*/  PRMT R12, R12, 0x5410, R8 ;  /* 0x000054100c0c7816 */ /* 0x000fe20000000008 */
[----:B------:R-:W-:Y:S06]  /*61f0*/  BAR.SYNC.DEFER_BLOCKING 0x0 ;  /* 0x0000000000007b1d */ /* 0x000fec0000010000 */
[----:B------:R-:W-:Y:S05]  /*6200*/  @P0 BRA `(.L_x_91) ;  /* 0x00000a9000000947 */ /* 0x000fea0003800000 */
[----:B------:R-:W-:Y:S01]  /*6210*/  ISETP.GE.AND P0, PT, R6, c[0x0][0x27c], PT ;  /* 0x00009f0006007a0c */ /* 0x000fe20003f06270 */
[----:B------:R-:W-:-:S12]  /*6220*/  BSSY B0, `(.L_x_92) ;  /* 0x0000028000007945 */ /* 0x000fd80003800000 */
[----:B------:R-:W-:Y:S05]  /*6230*/  @P0 BRA `(.L_x_93) ;  /* 0x0000026000000947 */ /* 0x000fea0003800000 */
[----:B------:R-:W1:Y:S01]  /*6240*/  LDS.128 R8, [R39+0x10080] ;  /* 0x0100800027087984 */ /* 0x000e620000000c00 */
[----:B------:R-:W-:Y:S02]  /*6250*/  HADD2.F32 R35, -RZ, R33.H1_H1 ;  /* 0x30000021ff237230 */ /* 0x000fe40000004100 */
[----:B------:R-:W-:Y:S02]  /*6260*/  HADD2.F32 R42, -RZ, R31.H1_H1 ;  /* 0x3000001fff2a7230 */ /* 0x000fe40000004100 */
[----:B------:R-:W-:Y:S02]  /*6270*/  HADD2.F32 R43, -RZ, R32.H1_H1 ;  /* 0x30000020ff2b7230 */ /* 0x000fe40000004100 */
[----:B------:R-:W-:Y:S02]  /*6280*/  HADD2.F32 R45, -RZ, R34.H1_H1 ;  /* 0x30000022ff2d7230 */ /* 0x000fe40000004100 */
[--C-:B-1----:R-:W-:Y:S02]  /*6290*/  HADD2.F32 R38, -RZ, R8.reuse.H0_H0 ;  /* 0x20000008ff267230 */ /* 0x102fe40000004100 */
[----:B------:R-:W-:-:S02]  /*62a0*/  HADD2.F32 R40, -RZ, R8.H1_H1 ;  /* 0x30000008ff287230 */ /* 0x000fc40000004100 */
[--C-:B------:R-:W-:Y:S01]  /*62b0*/  HADD2.F32 R37, -RZ, R9.reuse.H1_H1 ;  /* 0x30000009ff257230 */ /* 0x100fe20000004100 */
[----:B------:R-:W-:Y:S01]  /*62c0*/  FMUL.FTZ R46, R38, R35 ;  /* 0x00000023262e7220 */ /* 0x000fe20000410000 */
[----:B------:R-:W-:Y:S02]  /*62d0*/  HADD2.F32 R8, -RZ, R9.H0_H0 ;  /* 0x20000009ff087230 */ /* 0x000fe40000004100 */
[--C-:B------:R-:W-:Y:S01]  /*62e0*/  HADD2.F32 R9, -RZ, R10.reuse.H0_H0 ;  /* 0x2000000aff097230 */ /* 0x100fe20000004100 */
[C---:B------:R-:W-:Y:S01]  /*62f0*/  FFMA.FTZ R46, R40.reuse, R45, R46 ;  /* 0x0000002d282e7223 */ /* 0x040fe2000001002e */
[----:B------:R-:W-:Y:S02]  /*6300*/  HADD2.F32 R41, -RZ, R10.H1_H1 ;  /* 0x3000000aff297230 */ /* 0x000fe40000004100 */
[--C-:B------:R-:W-:Y:S02]  /*6310*/  HADD2.F32 R10, -RZ, R11.reuse.H0_H0 ;  /* 0x2000000bff0a7230 */ /* 0x100fe40000004100 */
[----:B------:R-:W-:Y:S01]  /*6320*/  HADD2.F32 R44, -RZ, R11.H1_H1 ;  /* 0x3000000bff2c7230 */ /* 0x000fe20000004100 */
[----:B------:R-:W-:Y:S01]  /*6330*/  FMUL.FTZ R11, R40, R35 ;  /* 0x00000023280b7220 */ /* 0x000fe20000410000 */
[----:B------:R-:W-:Y:S01]  /*6340*/  HADD2.F32 R40, -RZ, R34.H0_H0 ;  /* 0x20000022ff287230 */ /* 0x000fe20000004100 */
[----:B------:R-:W-:-:S02]  /*6350*/  FMUL.FTZ R35, R37, R42 ;  /* 0x0000002a25237220 */ /* 0x000fc40000410000 */
[C---:B------:R-:W-:Y:S02]  /*6360*/  FMUL.FTZ R42, R8.reuse, R42 ;  /* 0x0000002a082a7220 */ /* 0x040fe40000410000 */
[-C--:B------:R-:W-:Y:S01]  /*6370*/  FFMA.FTZ R35, R8, R43.reuse, -R35 ;  /* 0x0000002b08237223 */ /* 0x080fe20000010823 */
[----:B------:R-:W-:Y:S01]  /*6380*/  HADD2.F32 R8, -RZ, R33.H0_H0 ;  /* 0x20000021ff087230 */ /* 0x000fe20000004100 */
[----:B------:R-:W-:Y:S01]  /*6390*/  FFMA.FTZ R42, R37, R43, R42 ;  /* 0x0000002b252a7223 */ /* 0x000fe2000001002a */
[----:B------:R-:W-:Y:S01]  /*63a0*/  HADD2.F32 R43, -RZ, R31.H0_H0 ;  /* 0x2000001fff2b7230 */ /* 0x000fe20000004100 */
[----:B------:R-:W-:Y:S01]  /*63b0*/  FFMA.FTZ R11, R38, R45, -R11 ;  /* 0x0000002d260b7223 */ /* 0x000fe2000001080b */
[----:B------:R-:W-:Y:S01]  /*63c0*/  HADD2.F32 R38, -RZ, R32.H0_H0 ;  /* 0x20000020ff267230 */ /* 0x000fe20000004100 */
[----:B------:R-:W-:Y:S02]  /*63d0*/  FMUL.FTZ R37, R41, R8 ;  /* 0x0000000829257220 */ /* 0x000fe40000410000 */
[----:B------:R-:W-:-:S02]  /*63e0*/  FMUL.FTZ R45, R44, R43 ;  /* 0x0000002b2c2d7220 */ /* 0x000fc40000410000 */
[C---:B------:R-:W-:Y:S02]  /*63f0*/  FMUL.FTZ R8, R9.reuse, R8 ;  /* 0x0000000809087220 */ /* 0x040fe40000410000 */
[----:B------:R-:W-:Y:S02]  /*6400*/  FMUL.FTZ R43, R10, R43 ;  /* 0x0000002b0a2b7220 */ /* 0x000fe40000410000 */
[----:B------:R-:W-:Y:S01]  /*6410*/  FFMA.FTZ R37, R9, R40, -R37 ;  /* 0x0000002809257223 */ /* 0x000fe20000010825 */
[----:B------:R-:W-:Y:S01]  /*6420*/  F2FP.PACK_AB R9, R42, R35 ;  /* 0x000000232a09723e */ /* 0x000fe200000000ff */
[----:B------:R-:W-:Y:S02]  /*6430*/  FFMA.FTZ R45, R10, R38, -R45 ;  /* 0x000000260a2d7223 */ /* 0x000fe4000001082d */
[----:B------:R-:W-:Y:S01]  /*6440*/  FFMA.FTZ R40, R41, R40, R8 ;  /* 0x0000002829287223 */ /* 0x000fe20000010008 */
[----:B------:R-:W-:Y:S01]  /*6450*/  F2FP.PACK_AB R8, R46, R11 ;  /* 0x0000000b2e08723e */ /* 0x000fe200000000ff */
[----:B------:R-:W-:-:S03]  /*6460*/  FFMA.FTZ R38, R44, R38, R43 ;  /* 0x000000262c267223 */ /* 0x000fc6000001002b */
[----:B------:R-:W-:Y:S02]  /*6470*/  F2FP.PACK_AB R10, R40, R37 ;  /* 0x00000025280a723e */ /* 0x000fe400000000ff */
[----:B------:R-:W-:-:S05]  /*6480*/  F2FP.PACK_AB R11, R38, R45 ;  /* 0x0000002d260b723e */ /* 0x000fca00000000ff */
[----:B------:R1:W-:Y:S02]  /*6490*/  STS.128 [R39+0x10080], R8 ;  /* 0x0100800827007388 */ /* 0x0003e40000000c00 */
.L_x_93:
[----:B------:R-:W-:Y:S05]  /*64a0*/  BSYNC B0 ;  /* 0x0000000000007941 */ /* 0x000fea0003800000 */
.L_x_92:
[----:B-1----:R-:W-:Y:S01]  /*64b0*/  IADD3 R8, R6, 0x20, RZ ;  /* 0x0000002006087810 */ /* 0x002fe20007ffe0ff */
[----:B------:R-:W-:Y:S03]  /*64c0*/  BSSY B0, `(.L_x_94) ;  /* 0x0000029000007945 */ /* 0x000fe60003800000 */
[----:B------:R-:W-:-:S13]  /*64d0*/  ISETP.GE.AND P0, PT, R8, c[0x0][0x27c], PT ;  /* 0x00009f0008007a0c */ /* 0x000fda0003f06270 */
        /* <DEDUP_REMOVED lines=39> */
.L_x_95:
[----:B------:R-:W-:Y:S05]  /*6750*/  BSYNC B0 ;  /* 0x0000000000007941 */ /* 0x000fea0003800000 */
.L_x_94:
        /* <DEDUP_REMOVED lines=42> */
.L_x_97:
[----:B------:R-:W-:Y:S05]  /*6a00*/  BSYNC B0 ;  /* 0x0000000000007941 */ /* 0x000fea0003800000 */
.L_x_96:
[----:B-1----:R-:W-:-:S04]  /*6a10*/  IADD3 R8, R6, 0x60, RZ ;  /* 0x0000006006087810 */ /* 0x002fc80007ffe0ff */
        /* <DEDUP_REMOVED lines=40> */
.L_x_91:
[----:B------:R-:W-:Y:S05]  /*6ca0*/  BSYNC B1 ;  /* 0x0000000000017941 */ /* 0x000fea0003800000 */
.L_x_90:
[----:B-1----:R-:W-:Y:S01]  /*6cb0*/  IADD3 R9, R17, 0x20, RZ ;  /* 0x0000002011097810 */ /* 0x002fe20007ffe0ff */
[----:B------:R-:W-:Y:S03]  /*6cc0*/  BSSY B1, `(.L_x_98) ;  /* 0x00000ac000017945 */ /* 0x000fe60003800000 */
[----:B------:R-:W-:-:S13]  /*6cd0*/  ISETP.GE.AND P0, PT, R9, R36, PT ;  /* 0x000000240900720c */ /* 0x000fda0003f06270 */
[----:B------:R-:W-:Y:S05]  /*6ce0*/  @P0 BRA `(.L_x_99) ;  /* 0x00000a9000000947 */ /* 0x000fea0003800000 */
[----:B------:R-:W-:Y:S01]  /*6cf0*/  ISETP.GE.AND P0, PT, R6, c[0x0][0x27c], PT ;  /* 0x00009f0006007a0c */ /* 0x000fe20003f06270 */
[----:B------:R-:W-:-:S12]  /*6d00*/  BSSY B0, `(.L_x_100) ;  /* 0x0000028000007945 */ /* 0x000fd80003800000 */
[----:B------:R-:W-:Y:S05]  /*6d10*/  @P0 BRA `(.L_x_101) ;  /* 0x0000026000000947 */ /* 0x000fea0003800000 */
[----:B------:R-:W1:Y:S01]  /*6d20*/  LDS.128 R8, [R39+0x11080] ;  /* 0x0110800027087984 */ /* 0x000e620000000c00 */
[----:B------:R-:W-:Y:S02]  /*6d30*/  HADD2.F32 R40, -RZ, R33.H1_H1 ;  /* 0x30000021ff287230 */ /* 0x000fe40000004100 */
[----:B------:R-:W-:Y:S02]  /*6d40*/  HADD2.F32 R44, -RZ, R34.H1_H1 ;  /* 0x30000022ff2c7230 */ /* 0x000fe40000004100 */
[----:B------:R-:W-:Y:S02]  /*6d50*/  HADD2.F32 R47, -RZ, R31.H0_H0 ;  /* 0x2000001fff2f7230 */ /* 0x000fe40000004100 */
[--C-:B-1----:R-:W-:Y:S02]  /*6d60*/  HADD2.F32 R41, -RZ, R8.reuse.H1_H1 ;  /* 0x30000008ff297230 */ /* 0x102fe40000004100 */
[----:B------:R-:W-:Y:S02]  /*6d70*/  HADD2.F32 R45, -RZ, R8.H0_H0 ;  /* 0x20000008ff2d7230 */ /* 0x000fe40000004100 */
[----:B------:R-:W-:Y:S01]  /*6d80*/  HADD2.F32 R38, -RZ, R9.H0_H0 ;  /* 0x20000009ff267230 */ /* 0x000fe20000004100 */
[C---:B------:R-:W-:Y:S01]  /*6d90*/  FMUL.FTZ R42, R40.reuse, R41 ;  /* 0x00000029282a7220 */ /* 0x040fe20000410000 */
[--C-:B------:R-:W-:Y:S01]  /*6da0*/  HADD2.F32 R8, -RZ, R11.reuse.H0_H0 ;  /* 0x2000000bff087230 */ /* 0x100fe20000004100 */
[-C--:B------:R-:W-:Y:S01]  /*6db0*/  FMUL.FTZ R40, R40, R45.reuse ;  /* 0x0000002d28287220 */ /* 0x080fe20000410000 */
[----:B------:R-:W-:Y:S01]  /*6dc0*/  HADD2.F32 R46, -RZ, R11.H1_H1 ;  /* 0x3000000bff2e7230 */ /* 0x000fe20000004100 */
[C---:B------:R-:W-:Y:S01]  /*6dd0*/  FFMA.FTZ R45, R44.reuse, R45, -R42 ;  /* 0x0000002d2c2d7223 */ /* 0x040fe2000001082a */
[----:B------:R-:W-:Y:S01]  /*6de0*/  HADD2.F32 R9, -RZ, R9.H1_H1 ;  /* 0x30000009ff097230 */ /* 0x000fe20000004100 */
[----:B------:R-:W-:Y:S01]  /*6df0*/  FFMA.FTZ R44, R44, R41, R40 ;  /* 0x000000292c2c7223 */ /* 0x000fe20000010028 */
[----:B------:R-:W-:Y:S01]  /*6e00*/  HADD2.F32 R11, -RZ, R31.H1_H1 ;  /* 0x3000001fff0b7230 */ /* 0x000fe20000004100 */
[----:B------:R-:W-:Y:S01]  /*6e10*/  FMUL.FTZ R41, R47, R46 ;  /* 0x0000002e2f297220 */ /* 0x000fe20000410000 */
[----:B------:R-:W-:-:S02]  /*6e20*/  HADD2.F32 R37, -RZ, R10.H0_H0 ;  /* 0x2000000aff257230 */ /* 0x000fc40000004100 */
[----:B------:R-:W-:Y:S01]  /*6e30*/  HADD2.F32 R35, -RZ, R10.H1_H1 ;  /* 0x3000000aff237230 */ /* 0x000fe20000004100 */
[CC--:B------:R-:W-:Y:S01]  /*6e40*/  FMUL.FTZ R43, R11.reuse, R9.reuse ;  /* 0x000000090b2b7220 */ /* 0x0c0fe20000410000 */
[----:B------:R-:W-:Y:S01]  /*6e50*/  HADD2.F32 R10, -RZ, R32.H1_H1 ;  /* 0x30000020ff0a7230 */ /* 0x000fe20000004100 */
[-C--:B------:R-:W-:Y:S01]  /*6e60*/  FMUL.FTZ R11, R11, R38.reuse ;  /* 0x000000260b0b7220 */ /* 0x080fe20000410000 */
[----:B------:R-:W-:Y:S02]  /*6e70*/  HADD2.F32 R42, -RZ, R33.H0_H0 ;  /* 0x20000021ff2a7230 */ /* 0x000fe40000004100 */
[----:B------:R-:W-:Y:S01]  /*6e80*/  HADD2.F32 R40, -RZ, R34.H0_H0 ;  /* 0x20000022ff287230 */ /* 0x000fe20000004100 */
[C---:B------:R-:W-:Y:S02]  /*6e90*/  FFMA.FTZ R38, R10.reuse, R38, -R43 ;  /* 0x000000260a267223 */ /* 0x040fe4000001082b */
[----:B------:R-:W-:Y:S01]  /*6ea0*/  FFMA.FTZ R9, R10, R9, R11 ;  /* 0x000000090a097223 */ /* 0x000fe2000001000b */
[----:B------:R-:W-:Y:S01]  /*6eb0*/  HADD2.F32 R11, -RZ, R32.H0_H0 ;  /* 0x20000020ff0b7230 */ /* 0x000fe20000004100 */
[----:B------:R-:W-:-:S02]  /*6ec0*/  FMUL.FTZ R10, R42, R35 ;  /* 0x000000232a0a7220 */ /* 0x000fc40000410000 */
[-C--:B------:R-:W-:Y:S01]  /*6ed0*/  FMUL.FTZ R43, R42, R37.reuse ;  /* 0x000000252a2b7220 */ /* 0x080fe20000410000 */
[----:B------:R-:W-:Y:S01]  /*6ee0*/  F2FP.PACK_AB R9, R9, R38 ;  /* 0x000000260909723e */ /* 0x000fe200000000ff */
[-C--:B------:R-:W-:Y:S02]  /*6ef0*/  FMUL.FTZ R42, R47, R8.reuse ;  /* 0x000000082f2a7220 */ /* 0x080fe40000410000 */
[C---:B------:R-:W-:Y:S02]  /*6f00*/  FFMA.FTZ R10, R40.reuse, R37, -R10 ;  /* 0x00000025280a7223 */ /* 0x040fe4000001080a */
[----:B------:R-:W-:Y:S02]  /*6f10*/  FFMA.FTZ R43, R40, R35, R43 ;  /* 0x00000023282b7223 */ /* 0x000fe4000001002b */
[C---:B------:R-:W-:Y:S01]  /*6f20*/  FFMA.FTZ R41, R11.reuse, R8, -R41 ;  /* 0x000000080b297223 */ /* 0x040fe20000010829 */
[----:B------:R-:W-:Y:S01]  /*6f30*/  F2FP.PACK_AB R8, R44, R45 ;  /* 0x0000002d2c08723e */ /* 0x000fe200000000ff */
[----:B------:R-:W-:Y:S01]  /*6f40*/  FFMA.FTZ R42, R11, R46, R42 ;  /* 0x0000002e0b2a7223 */ /* 0x000fe2000001002a */
[----:B------:R-:W-:-:S04]  /*6f50*/  F2FP.PACK_AB R10, R43, R10 ;  /* 0x0000000a2b0a723e */ /* 0x000fc800000000ff */
[----:B------:R-:W-:-:S05]  /*6f60*/  F2FP.PACK_AB R11, R42, R41 ;  /* 0x000000292a0b723e */ /* 0x000fca00000000ff */
[----:B------:R1:W-:Y:S02]  /*6f70*/  STS.128 [R39+0x11080], R8 ;  /* 0x0110800827007388 */ /* 0x0003e40000000c00 */
.L_x_101:
[----:B------:R-:W-:Y:S05]  /*6f80*/  BSYNC B0 ;  /* 0x0000000000007941 */ /* 0x000fea0003800000 */
.L_x_100:
[----:B-1----:R-:W-:Y:S01]  /*6f90*/  IADD3 R8, R6, 0x20, RZ ;  /* 0x0000002006087810 */ /* 0x002fe20007ffe0ff */
[----:B------:R-:W-:Y:S03]  /*6fa0*/  BSSY B0, `(.L_x_102) ;  /* 0x0000029000007945 */ /* 0x000fe60003800000 */
[----:B------:R-:W-:-:S13]  /*6fb0*/  ISETP.GE.AND P0, PT, R8, c[0x0][0x27c], PT ;  /* 0x00009f0008007a0c */ /* 0x000fda0003f06270 */
        /* <DEDUP_REMOVED lines=39> */
.L_x_103:
[----:B------:R-:W-:Y:S05]  /*7230*/  BSYNC B0 ;  /* 0x0000000000007941 */ /* 0x000fea0003800000 */
.L_x_102:
        /* <DEDUP_REMOVED lines=42> */
.L_x_105:
[----:B------:R-:W-:Y:S05]  /*74e0*/  BSYNC B0 ;  /* 0x0000000000007941 */ /* 0x000fea0003800000 */
.L_x_104:
[----:B-1----:R-:W-:-:S04]  /*74f0*/  IADD3 R8, R6, 0x60, RZ ;  /* 0x0000006006087810 */ /* 0x002fc80007ffe0ff */
        /* <DEDUP_REMOVED lines=40> */
.L_x_99:
[----:B------:R-:W-:Y:S05]  /*7780*/  BSYNC B1 ;  /* 0x0000000000017941 */ /* 0x000fea0003800000 */
.L_x_98:
        /* <DEDUP_REMOVED lines=45> */
.L_x_109:
[----:B------:R-:W-:Y:S05]  /*7a60*/  BSYNC B0 ;  /* 0x0000000000007941 */ /* 0x000fea0003800000 */
.L_x_108:
        /* <DEDUP_REMOVED lines=42> */
.L_x_111:
[----:B------:R-:W-:Y:S05]  /*7d10*/  BSYNC B0 ;  /* 0x0000000000007941 */ /* 0x000fea0003800000 */
.L_x_110:
        /* <DEDUP_REMOVED lines=42> */
.L_x_113:
[----:B------:R-:W-:Y:S05]  /*7fc0*/  BSYNC B0 ;  /* 0x0000000000007941 */ /* 0x000fea0003800000 */
.L_x_112:
        /* <DEDUP_REMOVED lines=41> */
.L_x_107:
[----:B------:R-:W-:Y:S05]  /*8260*/  BSYNC B1 ;  /* 0x0000000000017941 */ /* 0x000fea0003800000 */
.L_x_106:
[----:B-1----:R-:W-:-:S04]  /*8270*/  IADD3 R9, R17, 0x60, RZ ;  /* 0x0000006011097810 */ /* 0x002fc80007ffe0ff */
        /* <DEDUP_REMOVED lines=9> */
[----:B------:R-:W-:Y:S02]  /*8310*/  HADD2.F32 R33, -RZ, R33.H0_H0 ;  /* 0x20000021ff217230 */ /* 0x000fe40000004100 */
[----:B------:R-:W-:Y:S02]  /*8320*/  HADD2.F32 R31, -RZ, R31.H0_H0 ;  /* 0x2000001fff1f7230 */ /* 0x000fe40000004100 */
[----:B------:R-:W-:-:S02]  /*8330*/  HADD2.F32 R43, -RZ, R34.H1_H1 ;  /* 0x30000022ff2b7230 */ /* 0x000fc40000004100 */
[----:B------:R-:W-:Y:S02]  /*8340*/  HADD2.F32 R32, -RZ, R32.H0_H0 ;  /* 0x20000020ff207230 */ /* 0x000fe40000004100 */
[----:B------:R-:W-:Y:S02]  /*8350*/  HADD2.F32 R34, -RZ, R34.H0_H0 ;  /* 0x20000022ff227230 */ /* 0x000fe40000004100 */
[--C-:B-1----:R-:W-:Y:S02]  /*8360*/  HADD2.F32 R36, -RZ, R8.reuse.H0_H0 ;  /* 0x20000008ff247230 */ /* 0x102fe40000004100 */
[----:B------:R-:W-:Y:S02]  /*8370*/  HADD2.F32 R38, -RZ, R8.H1_H1 ;  /* 0x30000008ff267230 */ /* 0x000fe40000004100 */
[--C-:B------:R-:W-:Y:S01]  /*8380*/  HADD2.F32 R37, -RZ, R9.reuse.H1_H1 ;  /* 0x30000009ff257230 */ /* 0x100fe20000004100 */
[C---:B------:R-:W-:Y:S01]  /*8390*/  FMUL.FTZ R45, R35.reuse, R36 ;  /* 0x00000024232d7220 */ /* 0x040fe20000410000 */
[----:B------:R-:W-:Y:S01]  /*83a0*/  HADD2.F32 R8, -RZ, R9.H0_H0 ;  /* 0x20000009ff087230 */ /* 0x000fe20000004100 */
[----:B------:R-:W-:Y:S01]  /*83b0*/  FMUL.FTZ R42, R35, R38 ;  /* 0x00000026232a7220 */ /* 0x000fe20000410000 */
[--C-:B------:R-:W-:Y:S01]  /*83c0*/  HADD2.F32 R9, -RZ, R10.reuse.H0_H0 ;  /* 0x2000000aff097230 */ /* 0x100fe20000004100 */
[CC--:B------:R-:W-:Y:S01]  /*83d0*/  FMUL.FTZ R35, R41.reuse, R37.reuse ;  /* 0x0000002529237220 */ /* 0x0c0fe20000410000 */
[----:B------:R-:W-:Y:S01]  /*83e0*/  HADD2.F32 R40, -RZ, R10.H1_H1 ;  /* 0x3000000aff287230 */ /* 0x000fe20000004100 */
[-C--:B------:R-:W-:Y:S01]  /*83f0*/  FMUL.FTZ R41, R41, R8.reuse ;  /* 0x0000000829297220 */ /* 0x080fe20000410000 */
[--C-:B------:R-:W-:Y:S01]  /*8400*/  HADD2.F32 R10, -RZ, R11.reuse.H0_H0 ;  /* 0x2000000bff0a7230 */ /* 0x100fe20000004100 */
[C---:B------:R-:W-:Y:S01]  /*8410*/  FFMA.FTZ R35, R44.reuse, R8, -R35 ;  /* 0x000000082c237223 */ /* 0x040fe20000010823 */
[----:B------:R-:W-:Y:S01]  /*8420*/  HADD2.F32 R11, -RZ, R11.H1_H1 ;  /* 0x3000000bff0b7230 */ /* 0x000fe20000004100 */
[----:B------:R-:W-:-:S02]  /*8430*/  FFMA.FTZ R44, R44, R37, R41 ;  /* 0x000000252c2c7223 */ /* 0x000fc40000010029 */
[C---:B------:R-:W-:Y:S02]  /*8440*/  FMUL.FTZ R8, R33.reuse, R40 ;  /* 0x0000002821087220 */ /* 0x040fe40000410000 */
[----:B------:R-:W-:Y:S02]  /*8450*/  FMUL.FTZ R37, R33, R9 ;  /* 0x0000000921257220 */ /* 0x000fe40000410000 */
[C---:B------:R-:W-:Y:S02]  /*8460*/  FMUL.FTZ R33, R31.reuse, R11 ;  /* 0x0000000b1f217220 */ /* 0x040fe40000410000 */
[----:B------:R-:W-:Y:S02]  /*8470*/  FMUL.FTZ R31, R31, R10 ;  /* 0x0000000a1f1f7220 */ /* 0x000fe40000410000 */
[----:B------:R-:W-:Y:S02]  /*8480*/  FFMA.FTZ R42, R43, R36, -R42 ;  /* 0x000000242b2a7223 */ /* 0x000fe4000001082a */
[----:B------:R-:W-:-:S02]  /*8490*/  FFMA.FTZ R33, R32, R10, -R33 ;  /* 0x0000000a20217223 */ /* 0x000fc40000010821 */
[----:B------:R-:W-:Y:S02]  /*84a0*/  FFMA.FTZ R45, R43, R38, R45 ;  /* 0x000000262b2d7223 */ /* 0x000fe4000001002d */
[----:B------:R-:W-:Y:S01]  /*84b0*/  FFMA.FTZ R36, R34, R9, -R8 ;  /* 0x0000000922247223 */ /* 0x000fe20000010808 */
[----:B------:R-:W-:Y:S01]  /*84c0*/  F2FP.PACK_AB R9, R44, R35 ;  /* 0x000000232c09723e */ /* 0x000fe200000000ff */
[----:B------:R-:W-:Y:S01]  /*84d0*/  FFMA.FTZ R37, R34, R40, R37 ;  /* 0x0000002822257223 */ /* 0x000fe20000010025 */
[----:B------:R-:W-:Y:S01]  /*84e0*/  F2FP.PACK_AB R8, R45, R42 ;  /* 0x0000002a2d08723e */ /* 0x000fe200000000ff */
[----:B------:R-:W-:-:S03]  /*84f0*/  FFMA.FTZ R32, R32, R11, R31 ;  /* 0x0000000b20207223 */ /* 0x000fc6000001001f */
[----:B------:R-:W-:Y:S02]  /*8500*/  F2FP.PACK_AB R10, R37, R36 ;  /* 0x00000024250a723e */ /* 0x000fe400000000ff */
[----:B------:R-:W-:-:S05]  /*8510*/  F2FP.PACK_AB R11, R32, R33 ;  /* 0x00000021200b723e */ /* 0x000fca00000000ff */
[----:B------:R1:W-:Y:S02]  /*8520*/  STS.128 [R39+0x13080], R8 ;  /* 0x0130800827007388 */ /* 0x0003e40000000c00 */
.L_x_116:
[----:B------:R-:W-:Y:S05]  /*8530*/  BSYNC B0 ;  /* 0x0000000000007941 */ /* 0x000fea0003800000 */
.L_x_115:
[----:B-1----:R-:W-:Y:S01]  /*8540*/  IADD3 R8, R6, 0x20, RZ ;  /* 0x0000002006087810 */ /* 0x002fe20007ffe0ff */
[----:B------:R-:W-:Y:S03]  /*8550*/  BSSY B0, `(.L_x_117) ;  /* 0x0000029000007945 */ /* 0x000fe60003800000 */
[----:B------:R-:W-:-:S13]  /*8560*/  ISETP.GE.AND P0, PT, R8, c[0x0][0x27c], PT ;  /* 0x00009f0008007a0c */ /* 0x000fda0003f06270 */
[----:B------:R-:W-:Y:S05]  /*8570*/  @P0 BRA `(.L_x_118) ;  /* 0x0000026000000947 */ /* 0x000fea0003800000 */
[----:B------:R-:W1:Y:S01]  /*8580*/  LDS.128 R8, [R39+0x17080] ;  /* 0x0170800027087984 */ /* 0x000e620000000c00 */
[----:B------:R-:W-:Y:S02]  /*8590*/  HADD2.F32 R31, -RZ, R29.H1_H1 ;  /* 0x3000001dff1f7230 */ /* 0x000fe40000004100 */
[--C-:B------:R-:W-:Y:S02]  /*85a0*/  HADD2.F32 R36, -RZ, R27.reuse.H1_H1 ;  /* 0x3000001bff247230 */ /* 0x100fe40000004100 */
[----:B------:R-:W-:Y:S02]  /*85b0*/  HADD2.F32 R40, -RZ, R28.H1_H1 ;  /* 0x3000001cff287230 */ /* 0x000fe40000004100 */
[----:B------:R-:W-:Y:S02]  /*85c0*/  HADD2.F32 R27, -RZ, R27.H0_H0 ;  /* 0x2000001bff1b7230 */ /* 0x000fe40000004100 */
[--C-:B------:R-:W-:Y:S02]  /*85d0*/  HADD2.F32 R37, -RZ, R30.reuse.H1_H1 ;  /* 0x3000001eff257230 */ /* 0x100fe40000004100 */
[----:B------:R-:W-:-:S02]  /*85e0*/  HADD2.F32 R30, -RZ, R30.H0_H0 ;  /* 0x2000001eff1e7230 */ /* 0x000fc40000004100 */
        /* <DEDUP_REMOVED lines=14> */
[----:B------:R-:W-:Y:S01]  /*86d0*/  FFMA.FTZ R36, R40, R33, R36 ;  /* 0x0000002128247223 */ /* 0x000fe20000010024 */
[----:B------:R-:W-:Y:S01]  /*86e0*/  HADD2.F32 R8, -RZ, R29.H0_H0 ;  /* 0x2000001dff087230 */ /* 0x000fe20000004100 */
[----:B------:R-:W-:-:S02]  /*86f0*/  FFMA.FTZ R38, R37, R32, -R38 ;  /* 0x0000002025267223 */ /* 0x000fc40000010826 */
[C---:B------:R-:W-:Y:S02]  /*8700*/  FMUL.FTZ R33, R27.reuse, R11 ;  /* 0x0000000b1b217220 */ /* 0x040fe40000410000 */
[C---:B------:R-:W-:Y:S02]  /*8710*/  FMUL.FTZ R29, R8.reuse, R35 ;  /* 0x00000023081d7220 */ /* 0x040fe40000410000 */
[-C--:B------:R-:W-:Y:S02]  /*8720*/  FMUL.FTZ R8, R8, R9.reuse ;  /* 0x0000000908087220 */ /* 0x080fe40000410000 */
[-C--:B------:R-:W-:Y:S02]  /*8730*/  FMUL.FTZ R27, R27, R10.reuse ;  /* 0x0000000a1b1b7220 */ /* 0x080fe40000410000 */
[----:B------:R-:W-:Y:S01]  /*8740*/  FFMA.FTZ R29, R30, R9, -R29 ;  /* 0x000000091e1d7223 */ /* 0x000fe2000001081d */
[----:B------:R-:W-:Y:S01]  /*8750*/  F2FP.PACK_AB R9, R36, R31 ;  /* 0x0000001f2409723e */ /* 0x000fe200000000ff */
[----:B------:R-:W-:-:S02]  /*8760*/  FFMA.FTZ R33, R28, R10, -R33 ;  /* 0x0000000a1c217223 */ /* 0x000fc40000010821 */
[----:B------:R-:W-:Y:S02]  /*8770*/  FFMA.FTZ R41, R37, R34, R41 ;  /* 0x0000002225297223 */ /* 0x000fe40000010029 */
[----:B------:R-:W-:Y:S02]  /*8780*/  FFMA.FTZ R30, R30, R35, R8 ;  /* 0x000000231e1e7223 */ /* 0x000fe40000010008 */
[----:B------:R-:W-:Y:S01]  /*8790*/  FFMA.FTZ R28, R28, R11, R27 ;  /* 0x0000000b1c1c7223 */ /* 0x000fe2000001001b */
[----:B------:R-:W-:Y:S02]  /*87a0*/  F2FP.PACK_AB R8, R41, R38 ;  /* 0x000000262908723e */ /* 0x000fe400000000ff */
[----:B------:R-:W-:Y:S02]  /*87b0*/  F2FP.PACK_AB R10, R30, R29 ;  /* 0x0000001d1e0a723e */ /* 0x000fe400000000ff */
[----:B------:R-:W-:-:S05]  /*87c0*/  F2FP.PACK_AB R11, R28, R33 ;  /* 0x000000211c0b723e */ /* 0x000fca00000000ff */
[----:B------:R1:W-:Y:S02]  /*87d0*/  STS.128 [R39+0x17080], R8 ;  /* 0x0170800827007388 */ /* 0x0003e40000000c00 */
.L_x_118:
[----:B------:R-:W-:Y:S05]  /*87e0*/  BSYNC B0 ;  /* 0x0000000000007941 */ /* 0x000fea0003800000 */
.L_x_117:
[----:B-1----:R-:W-:Y:S01]  /*87f0*/  IADD3 R8, R6, 0x40, RZ ;  /* 0x0000004006087810 */ /* 0x002fe20007ffe0ff */
[----:B------:R-:W-:Y:S03]  /*8800*/  BSSY B0, `(.L_x_119) ;  /* 0x0000029000007945 */ /* 0x000fe60003800000 */
[----:B------:R-:W-:-:S13]  /*8810*/  ISETP.GE.AND P0, PT, R8, c[0x0][0x27c], PT ;  /* 0x00009f0008007a0c */ /* 0x000fda0003f06270 */
[----:B------:R-:W-:Y:S05]  /*8820*/  @P0 BRA `(.L_x_120) ;  /* 0x0000026000000947 */ /* 0x000fea0003800000 */
[----:B------:R-:W1:Y:S01]  /*8830*/  LDS.128 R8, [R39+0x1b080] ;  /* 0x01b0800027087984 */ /* 0x000e620000000c00 */
[--C-:B------:R-:W-:Y:S02]  /*8840*/  HADD2.F32 R27, -RZ, R22.reuse.H1_H1 ;  /* 0x30000016ff1b7230 */ /* 0x100fe40000004100 */
[----:B------:R-:W-:Y:S02]  /*8850*/  HADD2.F32 R32, -RZ, R13.H1_H1 ;  /* 0x3000000dff207230 */ /* 0x000fe40000004100 */
[----:B------:R-:W-:Y:S02]  /*8860*/  HADD2.F32 R35, -RZ, R15.H1_H1 ;  /* 0x3000000fff237230 */ /* 0x000fe40000004100 */
[----:B------:R-:W-:Y:S02]  /*8870*/  HADD2.F32 R33, -RZ, R25.H1_H1 ;  /* 0x30000019ff217230 */ /* 0x000fe40000004100 */
[----:B------:R-:W-:Y:S02]  /*8880*/  HADD2.F32 R22, -RZ, R22.H0_H0 ;  /* 0x20000016ff167230 */ /* 0x000fe40000004100 */
        /* <DEDUP_REMOVED lines=9> */
[C---:B------:R-:W-:Y:S01]  /*8920*/  FMUL.FTZ R27, R32.reuse, R29 ;  /* 0x0000001d201b7220 */ /* 0x040fe20000410000 */
[----:B------:R-:W-:Y:S01]  /*8930*/  HADD2.F32 R31, -RZ, R10.H1_H1 ;  /* 0x3000000aff1f7230 */ /* 0x000fe20000004100 */
[-C--:B------:R-:W-:Y:S01]  /*8940*/  FMUL.FTZ R32, R32, R8.reuse ;  /* 0x0000000820207220 */ /* 0x080fe20000410000 */
[--C-:B------:R-:W-:Y:S01]  /*8950*/  HADD2.F32 R10, -RZ, R11.reuse.H0_H0 ;  /* 0x2000000bff0a7230 */ /* 0x100fe20000004100 */
[----:B------:R-:W-:Y:S01]  /*8960*/  FFMA.FTZ R27, R35, R8, -R27 ;  /* 0x00000008231b7223 */ /* 0x000fe2000001081b */
[----:B------:R-:W-:Y:S01]  /*8970*/  HADD2.F32 R11, -RZ, R11.H1_H1 ;  /* 0x3000000bff0b7230 */ /* 0x000fe20000004100 */
[C---:B------:R-:W-:Y:S01]  /*8980*/  FFMA.FTZ R34, R33.reuse, R28, -R34 ;  /* 0x0000001c21227223 */ /* 0x040fe20000010822 */
[----:B------:R-:W-:Y:S01]  /*8990*/  HADD2.F32 R8, -RZ, R25.H0_H0 ;  /* 0x20000019ff087230 */ /* 0x000fe20000004100 */
[----:B------:R-:W-:-:S02]  /*89a0*/  FFMA.FTZ R33, R33, R30, R36 ;  /* 0x0000001e21217223 */ /* 0x000fc40000010024 */
[C---:B------:R-:W-:Y:S02]  /*89b0*/  FMUL.FTZ R25, R22.reuse, R31 ;  /* 0x0000001f16197220 */ /* 0x040fe40000410000 */
[----:B------:R-:W-:Y:S02]  /*89c0*/  FMUL.FTZ R28, R22, R9 ;  /* 0x00000009161c7220 */ /* 0x000fe40000410000 */
[C---:B------:R-:W-:Y:S02]  /*89d0*/  FMUL.FTZ R22, R13.reuse, R11 ;  /* 0x0000000b0d167220 */ /* 0x040fe40000410000 */
[----:B------:R-:W-:Y:S02]  /*89e0*/  FMUL.FTZ R30, R13, R10 ;  /* 0x0000000a0d1e7220 */ /* 0x000fe40000410000 */
[----:B------:R-:W-:Y:S02]  /*89f0*/  FFMA.FTZ R32, R35, R29, R32 ;  /* 0x0000001d23207223 */ /* 0x000fe40000010020 */
[----:B------:R-:W-:-:S02]  /*8a00*/  FFMA.FTZ R25, R8, R9, -R25 ;  /* 0x0000000908197223 */ /* 0x000fc40000010819 */
[----:B------:R-:W-:Y:S01]  /*8a10*/  FFMA.FTZ R28, R8, R31, R28 ;  /* 0x0000001f081c7223 */ /* 0x000fe2000001001c */
[----:B------:R-:W-:Y:S01]  /*8a20*/  F2FP.PACK_AB R8, R33, R34 ;  /* 0x000000222108723e */ /* 0x000fe200000000ff */
[C---:B------:R-:W-:Y:S01]  /*8a30*/  FFMA.FTZ R22, R15.reuse, R10, -R22 ;  /* 0x0000000a0f167223 */ /* 0x040fe20000010816 */
[----:B------:R-:W-:Y:S01]  /*8a40*/  F2FP.PACK_AB R9, R32, R27 ;  /* 0x0000001b2009723e */ /* 0x000fe200000000ff */
[----:B------:R-:W-:Y:S01]  /*8a50*/  FFMA.FTZ R11, R15, R11, R30 ;  /* 0x0000000b0f0b7223 */ /* 0x000fe2000001001e */
[----:B------:R-:W-:-:S04]  /*8a60*/  F2FP.PACK_AB R10, R28, R25 ;  /* 0x000000191c0a723e */ /* 0x000fc800000000ff */
[----:B------:R-:W-:-:S05]  /*8a70*/  F2FP.PACK_AB R11, R11, R22 ;  /* 0x000000160b0b723e */ /* 0x000fca00000000ff */
[----:B------:R1:W-:Y:S02]  /*8a80*/  STS.128 [R39+0x1b080], R8 ;  /* 0x01b0800827007388 */ /* 0x0003e40000000c00 */
.L_x_120:
[----:B------:R-:W-:Y:S05]  /*8a90*/  BSYNC B0 ;  /* 0x0000000000007941 */ /* 0x000fea0003800000 */
.L_x_119:
[----:B------:R-:W-:-:S04]  /*8aa0*/  IADD3 R6, R6, 0x60, RZ ;  /* 0x0000006006067810 */ /* 0x000fc80007ffe0ff */
[----:B------:R-:W-:-:S13]  /*8ab0*/  ISETP.GE.AND P0, PT, R6, c[0x0][0x27c], PT ;  /* 0x00009f0006007a0c */ /* 0x000fda0003f06270 */
[----:B------:R-:W-:Y:S05]  /*8ac0*/  @P0 BRA `(.L_x_114) ;  /* 0x00003a1000000947 */ /* 0x000fea0003800000 */
[----:B-1----:R-:W1:Y:S01]  /*8ad0*/  LDS.128 R8, [R39+0x1f080] ;  /* 0x01f0800027087984 */ /* 0x002e620000000c00 */
[----:B------:R-:W-:Y:S02]  /*8ae0*/  HADD2.F32 R6, -RZ, R24.H1_H1 ;  /* 0x30000018ff067230 */ /* 0x000fe40000004100 */
[----:B------:R-:W-:Y:S02]  /*8af0*/  HADD2.F32 R27, -RZ, R12.H1_H1 ;  /* 0x3000000cff1b7230 */ /* 0x000fe40000004100 */
[----:B------:R-:W-:Y:S02]  /*8b00*/  HADD2.F32 R28, -RZ, R26.H1_H1 ;  /* 0x3000001aff1c7230 */ /* 0x000fe40000004100 */
[----:B------:R-:W-:Y:S02]  /*8b10*/  HADD2.F32 R31, -RZ, R14.H1_H1 ;  /* 0x3000000eff1f7230 */ /* 0x000fe40000004100 */
[----:B------:R-:W-:Y:S02]  /*8b20*/  HADD2.F32 R24, -RZ, R24.H0_H0 ;  /* 0x20000018ff187230 */ /* 0x000fe40000004100 */
[----:B------:R-:W-:-:S02]  /*8b30*/  HADD2.F32 R12, -RZ, R12.H0_H0 ;  /* 0x2000000cff0c7230 */ /* 0x000fc40000004100 */
        /* <DEDUP_REMOVED lines=11> */
[----:B------:R-:W-:Y:S01]  /*8bf0*/  FFMA.FTZ R29, R28, R13, -R29 ;  /* 0x0000000d1c1d7223 */ /* 0x000fe2000001081d */
[--C-:B------:R-:W-:Y:S01]  /*8c00*/  HADD2.F32 R10, -RZ, R11.reuse.H0_H0 ;  /* 0x2000000bff0a7230 */ /* 0x100fe20000004100 */
[-C--:B------:R-:W-:Y:S01]  /*8c10*/  FMUL.FTZ R27, R27, R8.reuse ;  /* 0x000000081b1b7220 */ /* 0x080fe20000410000 */
[----:B------:R-:W-:Y:S01]  /*8c20*/  HADD2.F32 R11, -RZ, R11.H1_H1 ;  /* 0x3000000bff0b7230 */ /* 0x000fe20000004100 */
[----:B------:R-:W-:-:S02]  /*8c30*/  FFMA.FTZ R6, R31, R8, -R6 ;  /* 0x000000081f067223 */ /* 0x000fc40000010806 */
[----:B------:R-:W-:Y:S02]  /*8c40*/  FMUL.FTZ R8, R24, R25 ;  /* 0x0000001918087220 */ /* 0x000fe40000410000 */
[----:B------:R-:W-:Y:S02]  /*8c50*/  FMUL.FTZ R13, R12, R11 ;  /* 0x0000000b0c0d7220 */ /* 0x000fe40000410000 */
[----:B------:R-:W-:Y:S02]  /*8c60*/  FMUL.FTZ R24, R24, R9 ;  /* 0x0000000918187220 */ /* 0x000fe40000410000 */
[----:B------:R-:W-:Y:S02]  /*8c70*/  FMUL.FTZ R12, R12, R10 ;  /* 0x0000000a0c0c7220 */ /* 0x000fe40000410000 */
[----:B------:R-:W-:Y:S02]  /*8c80*/  FFMA.FTZ R30, R28, R15, R30 ;  /* 0x0000000f1c1e7223 */ /* 0x000fe4000001001e */
[----:B------:R-:W-:-:S02]  /*8c90*/  FFMA.FTZ R27, R31, R22, R27 ;  /* 0x000000161f1b7223 */ /* 0x000fc4000001001b */
[----:B------:R-:W-:Y:S01]  /*8ca0*/  FFMA.FTZ R15, R26, R9, -R8 ;  /* 0x000000091a0f7223 */ /* 0x000fe20000010808 */
[----:B------:R-:W-:Y:S01]  /*8cb0*/  F2FP.PACK_AB R8, R30, R29 ;  /* 0x0000001d1e08723e */ /* 0x000fe200000000ff */
[----:B------:R-:W-:Y:S01]  /*8cc0*/  FFMA.FTZ R24, R26, R25, R24 ;  /* 0x000000191a187223 */ /* 0x000fe20000010018 */
[----:B------:R-:W-:Y:S01]  /*8cd0*/  F2FP.PACK_AB R9, R27, R6 ;  /* 0x000000061b09723e */ /* 0x000fe200000000ff */
[C---:B------:R-:W-:Y:S02]  /*8ce0*/  FFMA.FTZ R13, R14.reuse, R10, -R13 ;  /* 0x0000000a0e0d7223 */ /* 0x040fe4000001080d */
[----:B------:R-:W-:Y:S01]  /*8cf0*/  FFMA.FTZ R12, R14, R11, R12 ;  /* 0x0000000b0e0c7223 */ /* 0x000fe2000001000c */
[----:B------:R-:W-:-:S04]  /*8d00*/  F2FP.PACK_AB R10, R24, R15 ;  /* 0x0000000f180a723e */ /* 0x000fc800000000ff */
[----:B------:R-:W-:-:S05]  /*8d10*/  F2FP.PACK_AB R11, R12, R13 ;  /* 0x0000000d0c0b723e */ /* 0x000fca00000000ff */
[----:B------:R1:W-:Y:S01]  /*8d20*/  STS.128 [R39+0x1f080], R8 ;  /* 0x01f0800827007388 */ /* 0x0003e20000000c00 */
[----:B------:R-:W-:Y:S05]  /*8d30*/  BRA `(.L_x_114) ;  /* 0x000037a000007947 */ /* 0x000fea0003800000 */
.L_x_87:
[----:B------:R-:W-:Y:S01]  /*8d40*/  BSSY B0, `(.L_x_121) ;  /* 0x000001f000007945 */ /* 0x000fe20003800000 */
[----:B---3--:R-:W-:Y:S01]  /*8d50*/  CS2R R26, SRZ ;  /* 0x00000000001a7805 */ /* 0x008fe2000001ff00 */
[----:B------:R-:W-:Y:S01]  /*8d60*/  CS2R R24, SRZ ;  /* 0x0000000000187805 */ /* 0x000fe2000001ff00 */
[----:B------:R-:W-:Y:S01]  /*8d70*/  CS2R R50, SRZ ;  /* 0x0000000000327805 */ /* 0x000fe2000001ff00 */
[----:B------:R-:W-:Y:S01]  /*8d80*/  CS2R R48, SRZ ;  /* 0x0000000000307805 */ /* 0x000fe2000001ff00 */
[----:B------:R-:W-:Y:S01]  /*8d90*/  CS2R R14, SRZ ;  /* 0x00000000000e7805 */ /* 0x000fe2000001ff00 */
[----:B------:R-:W-:Y:S01]  /*8da0*/  CS2R R12, SRZ ;  /* 0x00000000000c7805 */ /* 0x000fe2000001ff00 */
[----:B------:R-:W-:Y:S01]  /*8db0*/  CS2R R10, SRZ ;  /* 0x00000000000a7805 */ /* 0x000fe2000001ff00 */
[----:B------:R-:W-:Y:S01]  /*8dc0*/  CS2R R8, SRZ ;  /* 0x0000000000087805 */ /* 0x000fe2000001ff00 */
[----:B------:R-:W-:Y:S05]  /*8dd0*/  @P1 BRA `(.L_x_122) ;  /* 0x0000015000001947 */ /* 0x000fea0003800000 */
[----:B------:R-:W-:Y:S01]  /*8de0*/  ISETP.GE.AND P0, PT, R40, c[0x0][0x27c], PT ;  /* 0x00009f0028007a0c */ /* 0x000fe20003f06270 */
[----:B------:R-:W-:Y:S01]  /*8df0*/  CS2R R26, SRZ ;  /* 0x00000000001a7805 */ /* 0x000fe2000001ff00 */
[----:B------:R-:W-:-:S11]  /*8e00*/  ISETP.GE.AND P1, PT, R30, c[0x0][0x27c], PT ;  /* 0x00009f001e007a0c */ /* 0x000fd60003f26270 */
[C---:B------:R-:W-:Y:S01]  /*8e10*/  @!P0 IMAD.SHL.U32 R15, R40.reuse, 0x2, RZ ;  /* 0x00000002280f8824 */ /* 0x040fe200078e00ff */
[----:B------:R-:W-:Y:S02]  /*8e20*/  @!P0 SHF.L.U64.HI R13, R40, 0x1, R45 ;  /* 0x00000001280d8819 */ /* 0x000fe4000001022d */
[----:B------:R-:W-:Y:S02]  /*8e30*/  @!P1 SHF.R.S32.HI R25, RZ, 0x1f, R30 ;  /* 0x0000001fff199819 */ /* 0x000fe4000001141e */
[----:B------:R-:W-:Y:S02]  /*8e40*/  @!P0 IADD3 R36, P6, R15, R28, RZ ;  /* 0x0000001c0f248210 */ /* 0x000fe40007fde0ff */
[----:B------:R-:W-:Y:S02]  /*8e50*/  @!P1 LEA.HI R6, R25, R30, RZ, 0x3 ;  /* 0x0000001e19069211 */ /* 0x000fe400078f18ff */
[----:B------:R-:W-:Y:S01]  /*8e60*/  CS2R R24, SRZ ;  /* 0x0000000000187805 */ /* 0x000fe2000001ff00 */
[----:B------:R-:W-:Y:S01]  /*8e70*/  @!P0 IMAD.X R37, R13, 0x1, R29, P6 ;  /* 0x000000010d258824 */ /* 0x000fe200030e061d */
[----:B------:R-:W-:-:S02]  /*8e80*/  @!P0 IADD3 R52, P6, R15, R32, RZ ;  /* 0x000000200f348210 */ /* 0x000fc40007fde0ff */
[----:B------:R-:W-:Y:S01]  /*8e90*/  @!P1 LOP3.LUT R6, R6, 0xfffffff8, RZ, 0xc0, !PT ;  /* 0xfffffff806069812 */ /* 0x000fe200078ec0ff */
[----:B------:R-:W-:Y:S01]  /*8ea0*/  CS2R R14, SRZ ;  /* 0x00000000000e7805 */ /* 0x000fe2000001ff00 */
[----:B------:R1:W5:Y:S01]  /*8eb0*/  @!P0 LD.E.128 R48, [R36.64] ;  /* 0x0000000a24308980 */ /* 0x000362000c101d00 */
[----:B------:R-:W-:Y:S02]  /*8ec0*/  @!P0 IMAD.X R53, R13, 0x1, R33, P6 ;  /* 0x000000010d358824 */ /* 0x000fe400030e0621 */
[----:B------:R-:W-:Y:S01]  /*8ed0*/  CS2R R12, SRZ ;  /* 0x00000000000c7805 */ /* 0x000fe2000001ff00 */
[C---:B------:R-:W-:Y:S02]  /*8ee0*/  @!P1 IMAD.WIDE R28, R6.reuse, 0x2, R28 ;  /* 0x00000002061c9825 */ /* 0x040fe400078e021c */
[----:B------:R1:W5:Y:S02]  /*8ef0*/  @!P0 LD.E.128 R8, [R52.64] ;  /* 0x0000000a34088980 */ /* 0x000364000c101d00 */
[----:B------:R-:W-:-:S02]  /*8f00*/  @!P1 IMAD.WIDE R32, R6, 0x2, R32 ;  /* 0x0000000206209825 */ /* 0x000fc400078e0220 */
[----:B------:R1:W5:Y:S04]  /*8f10*/  @!P1 LD.E.128 R24, [R28.64] ;  /* 0x0000000a1c189980 */ /* 0x000368000c101d00 */
[----:B------:R1:W5:Y:S02]  /*8f20*/  @!P1 LD.E.128 R12, [R32.64] ;  /* 0x0000000a200c9980 */ /* 0x000364000c101d00 */
.L_x_122:
[----:B------:R-:W-:Y:S05]  /*8f30*/  BSYNC B0 ;  /* 0x0000000000007941 */ /* 0x000fea0003800000 */
.L_x_121:
[--C-:B-----5:R-:W-:Y:S01]  /*8f40*/  SHF.R.U64 R42, R10, 0x10, R11.reuse ;  /* 0x000000100a2a7819 */ /* 0x120fe2000000120b */
[----:B------:R-:W-:Y:S01]  /*8f50*/  IMAD R65, R65, -0x80, R34 ;  /* 0xffffff8041417824 */ /* 0x000fe200078e0222 */
[----:B------:R-:W-:Y:S01]  /*8f60*/  SHF.R.U32.HI R31, RZ, 0x10, R11 ;  /* 0x00000010ff1f7819 */ /* 0x000fe2000001160b */
[--C-:B------:R-:W-:Y:S01]  /*8f70*/  IMAD.MOV.U32 R57, RZ, RZ, R51.reuse ;  /* 0x000000ffff397224 */ /* 0x100fe200078e0033 */
[--C-:B------:R-:W-:Y:S01]  /*8f80*/  SHF.R.U64 R54, R50, 0x10, R51.reuse ;  /* 0x0000001032367819 */ /* 0x100fe20000001233 */
[----:B------:R-:W-:Y:S01]  /*8f90*/  IMAD.MOV.U32 R38, RZ, RZ, R50 ;  /* 0x000000ffff267224 */ /* 0x000fe200078e0032 */
[----:B------:R-:W-:Y:S01]  /*8fa0*/  PRMT R31, R31, 0x5410, R42 ;  /* 0x000054101f1f7816 */ /* 0x000fe2000000002a */
[----:B-1----:R-:W-:Y:S01]  /*8fb0*/  IMAD.MOV.U32 R53, RZ, RZ, R24 ;  /* 0x000000ffff357224 */ /* 0x002fe200078e0018 */
[----:B------:R-:W-:Y:S01]  /*8fc0*/  IMNMX R42, R65, 0x80, PT ;  /* 0x00000080412a7817 */ /* 0x000fe20003800200 */
[----:B------:R-:W-:Y:S01]  /*8fd0*/  IMAD.MOV.U32 R59, RZ, RZ, R48 ;  /* 0x000000ffff3b7224 */ /* 0x000fe200078e0030 */
[----:B------:R-:W-:Y:S01]  /*8fe0*/  SHF.R.U32.HI R33, RZ, 0x10, R51 ;  /* 0x00000010ff217819 */ /* 0x000fe20000011633 */
[----:B------:R-:W-:Y:S01]  /*8ff0*/  IMAD.MOV.U32 R37, RZ, RZ, R49 ;  /* 0x000000ffff257224 */ /* 0x000fe200078e0031 */
[----:B------:R-:W-:Y:S01]  /*9000*/  ISETP.GE.AND P0, PT, R17, R42, PT ;  /* 0x0000002a1100720c */ /* 0x000fe20003f06270 */
[----:B------:R-:W-:Y:S01]  /*9010*/  IMAD.MOV.U32 R52, RZ, RZ, R26 ;  /* 0x000000ffff347224 */ /* 0x000fe200078e001a */
[----:B------:R-:W-:Y:S01]  /*9020*/  SHF.R.U64 R51, R24, 0x10, R25 ;  /* 0x0000001018337819 */ /* 0x000fe20000001219 */
[----:B------:R-:W-:Y:S01]  /*9030*/  IMAD.MOV.U32 R29, RZ, RZ, R27 ;  /* 0x000000ffff1d7224 */ /* 0x000fe200078e001b */
[--C-:B------:R-:W-:Y:S01]  /*9040*/  SHF.R.U64 R56, R48, 0x10, R49.reuse ;  /* 0x0000001030387819 */ /* 0x100fe20000001231 */
        /* <DEDUP_REMOVED lines=8> */
[--C-:B------:R-:W-:Y:S01]  /*90d0*/  IMAD.MOV.U32 R35, RZ, RZ, R9.reuse ;  /* 0x000000ffff237224 */ /* 0x100fe200078e0009 */
[----:B------:R-:W-:Y:S01]  /*90e0*/  SHF.R.U32.HI R48, RZ, 0x10, R9 ;  /* 0x00000010ff307819 */ /* 0x000fe20000011609 */
[----:B------:R-:W-:Y:S01]  /*90f0*/  IMAD.MOV.U32 R11, RZ, RZ, R12 ;  /* 0x000000ffff0b7224 */ /* 0x000fe200078e000c */
[----:B------:R-:W-:Y:S01]  /*9100*/  SHF.R.U32.HI R25, RZ, 0x10, R25 ;  /* 0x00000010ff197819 */ /* 0x000fe20000011619 */
[--C-:B------:R-:W-:Y:S01]  /*9110*/  IMAD.MOV.U32 R26, RZ, RZ, R13.reuse ;  /* 0x000000ffff1a7224 */ /* 0x100fe200078e000d */
[--C-:B------:R-:W-:Y:S01]  /*9120*/  SHF.R.U64 R9, R12, 0x10, R13.reuse ;  /* 0x000000100c097819 */ /* 0x100fe2000000120d */
        /* <DEDUP_REMOVED lines=21> */
[----:B------:R-:W-:Y:S01]  /*9280*/  PRMT R6, R6, 0x5410, R8 ;  /* 0x0000541006067816 */ /* 0x000fe20000000008 */
[----:B------:R-:W-:Y:S06]  /*9290*/  BAR.SYNC.DEFER_BLOCKING 0x0 ;  /* 0x0000000000007b1d */ /* 0x000fec0000010000 */
[----:B------:R-:W-:Y:S05]  /*92a0*/  @P0 BRA `(.L_x_124) ;  /* 0x00000bd000000947 */ /* 0x000fea0003800000 */
[----:B------:R-:W-:Y:S01]  /*92b0*/  ISETP.GE.AND P0, PT, R40, c[0x0][0x27c], PT ;  /* 0x00009f0028007a0c */ /* 0x000fe20003f06270 */
[----:B------:R-:W-:Y:S01]  /*92c0*/  IMAD.MOV.U32 R49, RZ, RZ, c[0x0][0x27c] ;  /* 0x00009f00ff317624 */ /* 0x000fe200078e00ff */
[----:B------:R-:W-:Y:S04]  /*92d0*/  BSSY B0, `(.L_x_125) ;  /* 0x0000059000007945 */ /* 0x000fe80003800000 */
[----:B------:R-:W-:-:S07]  /*92e0*/  SHF.R.U32.HI R49, RZ, 0x3, R49 ;  /* 0x00000003ff317819 */ /* 0x000fce0000011631 */
[----:B------:R-:W-:Y:S05]  /*92f0*/  @P0 BRA `(.L_x_126) ;  /* 0x0000056000000947 */ /* 0x000fea0003800000 */
[----:B------:R-:W-:Y:S01]  /*9300*/  IADD3 R10, R16, R49, RZ ;  /* 0x00000031100a7210 */ /* 0x000fe20007ffe0ff */
[----:B------:R-:W1:Y:S01]  /*9310*/  LDS.128 R12, [R39+0x10080] ;  /* 0x01008000270c7984 */ /* 0x000e620000000c00 */
[----:B------:R-:W-:Y:S02]  /*9320*/  HADD2.F32 R62, -RZ, R32.H1_H1 ;  /* 0x30000020ff3e7230 */ /* 0x000fe40000004100 */
[----:B------:R-:W-:Y:S01]  /*9330*/  SHF.R.S32.HI R9, RZ, 0x1f, R10 ;  /* 0x0000001fff097819 */ /* 0x000fe2000001140a */
[----:B------:R-:W-:Y:S01]  /*9340*/  HADD2.F32 R73, -RZ, R34.H1_H1 ;  /* 0x30000022ff497230 */ /* 0x000fe20000004100 */
[----:B------:R-:W-:Y:S01]  /*9350*/  SHF.L.U32 R8, R10, 0x3, RZ ;  /* 0x000000030a087819 */ /* 0x000fe200000006ff */
[--C-:B------:R-:W-:Y:S01]  /*9360*/  HADD2.F32 R67, -RZ, R35.reuse.H1_H1 ;  /* 0x30000023ff437230 */ /* 0x100fe20000004100 */
[----:B------:R-:W-:Y:S01]  /*9370*/  LEA.HI R9, R9, R10, RZ, 0x3 ;  /* 0x0000000a09097211 */ /* 0x000fe200078f18ff */
[----:B------:R-:W-:Y:S01]  /*9380*/  HADD2.F32 R63, -RZ, R35.H0_H0 ;  /* 0x20000023ff3f7230 */ /* 0x000fe20000004100 */
[----:B------:R-:W-:Y:S01]  /*9390*/  LOP3.LUT R11, R43, 0x38, R8, 0xf8, !PT ;  /* 0x000000382b0b7812 */ /* 0x000fe200078ef808 */
[----:B------:R-:W-:Y:S01]  /*93a0*/  HADD2.F32 R58, -RZ, R36.H1_H1 ;  /* 0x30000024ff3a7230 */ /* 0x000fe20000004100 */
[----:B------:R-:W-:Y:S01]  /*93b0*/  SHF.L.U32 R9, R9, 0xa, RZ ;  /* 0x0000000a09097819 */ /* 0x000fe200000006ff */
[--C-:B------:R-:W-:Y:S01]  /*93c0*/  HADD2.F32 R74, -RZ, R37.reuse.H1_H1 ;  /* 0x30000025ff4a7230 */ /* 0x100fe20000004100 */
[----:B------:R-:W-:Y:S01]  /*93d0*/  LOP3.LUT R8, R11, R46, RZ, 0x3c, !PT ;  /* 0x0000002e0b087212 */ /* 0x000fe200078e3cff */
[----:B------:R-:W-:Y:S01]  /*93e0*/  HADD2.F32 R72, -RZ, R37.H0_H0 ;  /* 0x20000025ff487230 */ /* 0x000fe20000004100 */
[----:B------:R-:W-:Y:S01]  /*93f0*/  LOP3.LUT R9, R9, 0x7fffe000, RZ, 0xc0, !PT ;  /* 0x7fffe00009097812 */ /* 0x000fe200078ec0ff */
[----:B------:R-:W-:-:S02]  /*9400*/  HADD2.F32 R70, -RZ, R38.H1_H1 ;  /* 0x30000026ff467230 */ /* 0x000fc40000004100 */
[----:B------:R-:W-:Y:S01]  /*9410*/  HADD2.F32 R61, -RZ, R32.H0_H0 ;  /* 0x20000020ff3d7230 */ /* 0x000fe20000004100 */
[----:B------:R-:W-:Y:S01]  /*9420*/  IADD3 R8, R8, R9, R41 ;  /* 0x0000000908087210 */ /* 0x000fe20007ffe029 */
[----:B------:R-:W-:Y:S02]  /*9430*/  HADD2.F32 R56, -RZ, R31.H1_H1 ;  /* 0x3000001fff387230 */ /* 0x000fe40000004100 */
[----:B------:R-:W-:Y:S01]  /*9440*/  HADD2.F32 R71, -RZ, R34.H0_H0 ;  /* 0x20000022ff477230 */ /* 0x000fe20000004100 */
[----:B------:R-:W-:Y:S01]  /*9450*/  SHF.L.U32 R47, R8, 0x1, RZ ;  /* 0x00000001082f7819 */ /* 0x000fe200000006ff */
[--C-:B------:R-:W-:Y:S02]  /*9460*/  HADD2.F32 R69, -RZ, R33.reuse.H1_H1 ;  /* 0x30000021ff457230 */ /* 0x100fe40000004100 */
[----:B------:R-:W-:Y:S02]  /*9470*/  HADD2.F32 R66, -RZ, R33.H0_H0 ;  /* 0x20000021ff427230 */ /* 0x000fe40000004100 */
[----:B------:R-:W2:Y:S01]  /*9480*/  LDS.128 R8, [R47+0x10080] ;  /* 0x010080002f087984 */ /* 0x000ea20000000c00 */
[----:B------:R-:W-:-:S02]  /*9490*/  HADD2.F32 R68, -RZ, R38.H0_H0 ;  /* 0x20000026ff447230 */ /* 0x000fc40000004100 */
[--C-:B-1----:R-:W-:Y:S02]  /*94a0*/  HADD2.F32 R51, -RZ, R12.reuse.H1_H1 ;  /* 0x3000000cff337230 */ /* 0x102fe40000004100 */
[----:B------:R-:W-:Y:S02]  /*94b0*/  HADD2.F32 R48, -RZ, R12.H0_H0 ;  /* 0x2000000cff307230 */ /* 0x000fe40000004100 */
[--C-:B------:R-:W-:Y:S01]  /*94c0*/  HADD2.F32 R12, -RZ, R13.reuse.H0_H0 ;  /* 0x2000000dff0c7230 */ /* 0x100fe20000004100 */
[----:B------:R-:W-:Y:S01]  /*94d0*/  FMUL.FTZ R60, R51, R62 ;  /* 0x0000003e333c7220 */ /* 0x000fe20000410000 */
[----:B------:R-:W-:Y:S02]  /*94e0*/  HADD2.F32 R52, -RZ, R13.H1_H1 ;  /* 0x3000000dff347230 */ /* 0x000fe40000004100 */
[--C-:B------:R-:W-:Y:S01]  /*94f0*/  HADD2.F32 R13, -RZ, R14.reuse.H0_H0 ;  /* 0x2000000eff0d7230 */ /* 0x100fe20000004100 */
[----:B------:R-:W-:Y:S01]  /*9500*/  FMUL.FTZ R54, R12, R63 ;  /* 0x0000003f0c367220 */ /* 0x000fe20000410000 */
[----:B------:R-:W-:-:S02]  /*9510*/  HADD2.F32 R53, -RZ, R14.H1_H1 ;  /* 0x3000000eff357230 */ /* 0x000fc40000004100 */
[--C-:B------:R-:W-:Y:S02]  /*9520*/  HADD2.F32 R14, -RZ, R15.reuse.H0_H0 ;  /* 0x2000000fff0e7230 */ /* 0x100fe40000004100 */
[----:B------:R-:W-:Y:S02]  /*9530*/  HADD2.F32 R15, -RZ, R15.H1_H1 ;  /* 0x3000000fff0f7230 */ /* 0x000fe40000004100 */
[--C-:B--2---:R-:W-:Y:S02]  /*9540*/  HADD2.F32 R65, -RZ, R8.reuse.H0_H0 ;  /* 0x20000008ff417230 */ /* 0x104fe40000004100 */
[----:B------:R-:W-:Y:S02]  /*9550*/  HADD2.F32 R8, -RZ, R8.H1_H1 ;  /* 0x30000008ff087230 */ /* 0x000fe40000004100 */
[--C-:B------:R-:W-:Y:S02]  /*9560*/  HADD2.F32 R57, -RZ, R10.reuse.H0_H0 ;  /* 0x2000000aff397230 */ /* 0x100fe40000004100 */
[--C-:B------:R-:W-:Y:S01]  /*9570*/  HADD2.F32 R59, -RZ, R9.reuse.H0_H0 ;  /* 0x20000009ff3b7230 */ /* 0x100fe20000004100 */
[C---:B------:R-:W-:Y:S01]  /*9580*/  FMUL.FTZ R62, R8.reuse, R62 ;  /* 0x0000003e083e7220 */ /* 0x040fe20000410000 */
[----:B------:R-:W-:Y:S01]  /*9590*/  HADD2.F32 R50, -RZ, R9.H1_H1 ;  /* 0x30000009ff327230 */ /* 0x000fe20000004100 */
[----:B------:R-:W-:Y:S01]  /*95a0*/  FFMA.FTZ R60, R8, R73, R60 ;  /* 0x00000049083c7223 */ /* 0x000fe2000001003c */
[----:B------:R-:W-:Y:S01]  /*95b0*/  HADD2.F32 R10, -RZ, R10.H1_H1 ;  /* 0x3000000aff0a7230 */ /* 0x000fe20000004100 */
[-C--:B------:R-:W-:Y:S01]  /*95c0*/  FMUL.FTZ R9, R48, R67.reuse ;  /* 0x0000004330097220 */ /* 0x080fe20000410000 */
[--C-:B------:R-:W-:Y:S01]  /*95d0*/  HADD2.F32 R77, -RZ, R11.reuse.H0_H0 ;  /* 0x2000000bff4d7230 */ /* 0x100fe20000004100 */
[----:B------:R-:W-:Y:S01]  /*95e0*/  FMUL.FTZ R8, R13, R58 ;  /* 0x0000003a0d087220 */ /* 0x000fe20000410000 */
[----:B------:R-:W-:Y:S01]  /*95f0*/  HADD2.F32 R75, -RZ, R11.H1_H1 ;  /* 0x3000000bff4b7230 */ /* 0x000fe20000004100 */
[----:B------:R-:W-:-:S02]  /*9600*/  FMUL.FTZ R67, R65, R67 ;  /* 0x0000004341437220 */ /* 0x000fc40000410000 */
[----:B------:R-:W-:Y:S02]  /*9610*/  FMUL.FTZ R58, R57, R58 ;  /* 0x0000003a393a7220 */ /* 0x000fe40000410000 */
[----:B------:R-:W-:Y:S02]  /*9620*/  FFMA.FTZ R65, R65, R74, R9 ;  /* 0x0000004a41417223 */ /* 0x000fe40000010009 */
[C---:B------:R-:W-:Y:S02]  /*9630*/  FMUL.FTZ R63, R59.reuse, R63 ;  /* 0x0000003f3b3f7220 */ /* 0x040fe40000410000 */
[----:B------:R-:W-:Y:S01]  /*9640*/  FFMA.FTZ R54, R59, R72, R54 ;  /* 0x000000483b367223 */ /* 0x000fe20000010036 */
[----:B------:R-:W-:Y:S01]  /*9650*/  HADD2.F32 R59, -RZ, R36.H0_H0 ;  /* 0x20000024ff3b7230 */ /* 0x000fe20000004100 */
[----:B------:R-:W-:Y:S01]  /*9660*/  FFMA.FTZ R57, R57, R70, R8 ;  /* 0x0000004639397223 */ /* 0x000fe20000010008 */
[----:B------:R-:W-:Y:S01]  /*9670*/  HADD2.F32 R8, -RZ, R31.H0_H0 ;  /* 0x2000001fff087230 */ /* 0x000fe20000004100 */
[----:B------:R-:W-:-:S02]  /*9680*/  FMUL.FTZ R9, R52, R61 ;  /* 0x0000003d34097220 */ /* 0x000fc40000410000 */
[-C--:B------:R-:W-:Y:S02]  /*9690*/  FMUL.FTZ R11, R53, R56.reuse ;  /* 0x00000038350b7220 */ /* 0x080fe40000410000 */
[----:B------:R-:W-:Y:S02]  /*96a0*/  FMUL.FTZ R56, R10, R56 ;  /* 0x000000380a387220 */ /* 0x000fe40000410000 */
[C---:B------:R-:W-:Y:S02]  /*96b0*/  FMUL.FTZ R61, R50.reuse, R61 ;  /* 0x0000003d323d7220 */ /* 0x040fe40000410000 */
[----:B------:R-:W-:Y:S02]  /*96c0*/  FFMA.FTZ R9, R50, R71, R9 ;  /* 0x0000004732097223 */ /* 0x000fe40000010009 */
[----:B------:R-:W-:Y:S02]  /*96d0*/  FFMA.FTZ R10, R10, R69, R11 ;  /* 0x000000450a0a7223 */ /* 0x000fe4000001000b */
[----:B------:R-:W-:Y:S01]  /*96e0*/  FMUL.FTZ R50, R14, R59 ;  /* 0x0000003b0e327220 */ /* 0x000fe20000410000 */
[----:B------:R-:W-:Y:S01]  /*96f0*/  F2FP.PACK_AB R9, R9, R54 ;  /* 0x000000360909723e */ /* 0x000fe200000000ff */
[----:B------:R-:W-:Y:S01]  /*9700*/  FMUL.FTZ R11, R15, R8 ;  /* 0x000000080f0b7220 */ /* 0x000fe20000410000 */
[----:B------:R-:W-:Y:S01]  /*9710*/  F2FP.PACK_AB R10, R10, R57 ;  /* 0x000000390a0a723e */ /* 0x000fe200000000ff */
[----:B------:R-:W-:-:S02]  /*9720*/  FMUL.FTZ R59, R77, R59 ;  /* 0x0000003b4d3b7220 */ /* 0x000fc40000410000 */
[C---:B------:R-:W-:Y:S02]  /*9730*/  FMUL.FTZ R8, R75.reuse, R8 ;  /* 0x000000084b087220 */ /* 0x040fe40000410000 */
[----:B------:R-:W-:Y:S02]  /*9740*/  FFMA.FTZ R11, R75, R66, R11 ;  /* 0x000000424b0b7223 */ /* 0x000fe4000001000b */
[----:B------:R-:W-:Y:S02]  /*9750*/  FFMA.FTZ R67, R48, R74, -R67 ;  /* 0x0000004a30437223 */ /* 0x000fe40000010843 */
[----:B------:R-:W-:Y:S02]  /*9760*/  FFMA.FTZ R62, R51, R73, -R62 ;  /* 0x00000049333e7223 */ /* 0x000fe4000001083e */
[----:B------:R-:W-:Y:S02]  /*9770*/  FFMA.FTZ R63, R12, R72, -R63 ;  /* 0x000000480c3f7223 */ /* 0x000fe4000001083f */
[----:B------:R-:W-:Y:S01]  /*9780*/  FFMA.FTZ R52, R52, R71, -R61 ;  /* 0x0000004734347223 */ /* 0x000fe2000001083d */
[----:B------:R-:W-:Y:S01]  /*9790*/  F2FP.PACK_AB R12, R62, R67 ;  /* 0x000000433e0c723e */ /* 0x000fe200000000ff */
[----:B------:R-:W-:-:S02]  /*97a0*/  FFMA.FTZ R58, R13, R70, -R58 ;  /* 0x000000460d3a7223 */ /* 0x000fc4000001083a */
[----:B------:R-:W-:Y:S01]  /*97b0*/  FFMA.FTZ R53, R53, R69, -R56 ;  /* 0x0000004535357223 */ /* 0x000fe20000010838 */
[----:B------:R-:W-:Y:S01]  /*97c0*/  F2FP.PACK_AB R13, R52, R63 ;  /* 0x0000003f340d723e */ /* 0x000fe200000000ff */
[----:B------:R-:W-:Y:S02]  /*97d0*/  FFMA.FTZ R59, R14, R68, -R59 ;  /* 0x000000440e3b7223 */ /* 0x000fe4000001083b */
[----:B------:R-:W-:Y:S01]  /*97e0*/  FFMA.FTZ R66, R15, R66, -R8 ;  /* 0x000000420f427223 */ /* 0x000fe20000010808 */
[----:B------:R-:W-:Y:S01]  /*97f0*/  F2FP.PACK_AB R14, R53, R58 ;  /* 0x0000003a350e723e */ /* 0x000fe200000000ff */
[----:B------:R-:W-:Y:S01]  /*9800*/  FFMA.FTZ R50, R77, R68, R50 ;  /* 0x000000444d327223 */ /* 0x000fe20000010032 */
[----:B------:R-:W-:Y:S02]  /*9810*/  F2FP.PACK_AB R8, R60, R65 ;  /* 0x000000413c08723e */ /* 0x000fe400000000ff */
[----:B------:R-:W-:Y:S02]  /*9820*/  F2FP.PACK_AB R15, R66, R59 ;  /* 0x0000003b420f723e */ /* 0x000fe400000000ff */
[----:B------:R-:W-:-:S03]  /*9830*/  F2FP.PACK_AB R11, R11, R50 ;  /* 0x000000320b0b723e */ /* 0x000fc600000000ff */
[----:B------:R1:W-:Y:S04]  /*9840*/  STS.128 [R39+0x10080], R12 ;  /* 0x0100800c27007388 */ /* 0x0003e80000000c00 */
[----:B------:R1:W-:Y:S02]  /*9850*/  STS.128 [R47+0x10080], R8 ;  /* 0x010080082f007388 */ /* 0x0003e40000000c00 */
.L_x_126:
[----:B------:R-:W-:Y:S05]  /*9860*/  BSYNC B0 ;  /* 0x0000000000007941 */ /* 0x000fea0003800000 */
.L_x_125:
[----:B------:R-:W-:-:S13]  /*9870*/  ISETP.GE.AND P0, PT, R30, c[0x0][0x27c], PT ;  /* 0x00009f001e007a0c */ /* 0x000fda0003f06270 */
[----:B------:R-:W-:Y:S05]  /*9880*/  @P0 BRA `(.L_x_124) ;  /* 0x000005f000000947 */ /* 0x000fea0003800000 */
[----:B-1----:R-:W-:Y:S01]  /*9890*/  SHF.R.S32.HI R9, RZ, 0x1f, R30 ;  /* 0x0000001fff097819 */ /* 0x002fe2000001141e */
[----:B------:R-:W-:Y:S02]  /*98a0*/  HADD2.F32 R60, -RZ, R26.H1_H1 ;  /* 0x3000001aff3c7230 */ /* 0x000fe40000004100 */
[----:B------:R-:W-:Y:S01]  /*98b0*/  HADD2.F32 R58, -RZ, R22.H1_H1 ;  /* 0x30000016ff3a7230 */ /* 0x000fe20000004100 */
[CC--:B------:R-:W-:Y:S01]  /*98c0*/  LEA.HI R8, R9.reuse, R30.reuse, RZ, 0x3 ;  /* 0x0000001e09087211 */ /* 0x0c0fe200078f18ff */
[----:B------:R-:W-:Y:S01]  /*98d0*/  HADD2.F32 R70, -RZ, R28.H1_H1 ;  /* 0x3000001cff467230 */ /* 0x000fe20000004100 */
[----:B------:R-:W-:Y:S01]  /*98e0*/  LEA.HI R9, R9, R30, RZ, 0x6 ;  /* 0x0000001e09097211 */ /* 0x000fe200078f30ff */
[----:B------:R-:W-:Y:S01]  /*98f0*/  HADD2.F32 R57, -RZ, R22.H0_H0 ;  /* 0x20000016ff397230 */ /* 0x000fe20000004100 */
[----:B------:R-:W-:Y:S01]  /*9900*/  LEA.HI.SX32 R49, R8, R49, 0x1d ;  /* 0x0000003108317211 */ /* 0x000fe200078feaff */
[----:B------:R-:W-:Y:S01]  /*9910*/  HADD2.F32 R69, -RZ, R25.H1_H1 ;  /* 0x30000019ff457230 */ /* 0x000fe20000004100 */
[----:B------:R-:W-:Y:S01]  /*9920*/  LOP3.LUT R11, R43, 0x38, R8, 0xf8, !PT ;  /* 0x000000382b0b7812 */ /* 0x000fe200078ef808 */
[----:B------:R-:W-:Y:S01]  /*9930*/  HADD2.F32 R59, -RZ, R26.H0_H0 ;  /* 0x2000001aff3b7230 */ /* 0x000fe20000004100 */
[----:B------:R-:W-:Y:S01]  /*9940*/  SHF.R.S32.HI R8, RZ, 0x1f, R49 ;  /* 0x0000001fff087819 */ /* 0x000fe20000011431 */
[----:B------:R-:W-:Y:S01]  /*9950*/  HADD2.F32 R62, -RZ, R27.H1_H1 ;  /* 0x3000001bff3e7230 */ /* 0x000fe20000004100 */
[----:B------:R-:W-:Y:S01]  /*9960*/  SHF.L.U32 R10, R49, 0x3, RZ ;  /* 0x00000003310a7819 */ /* 0x000fe200000006ff */
[----:B------:R-:W-:Y:S01]  /*9970*/  HADD2.F32 R67, -RZ, R25.H0_H0 ;  /* 0x20000019ff437230 */ /* 0x000fe20000004100 */
[----:B------:R-:W-:Y:S01]  /*9980*/  LEA.HI R8, R8, R49, RZ, 0x3 ;  /* 0x0000003108087211 */ /* 0x000fe200078f18ff */
[----:B------:R-:W-:Y:S01]  /*9990*/  HADD2.F32 R68, -RZ, R28.H0_H0 ;  /* 0x2000001cff447230 */ /* 0x000fe20000004100 */
[----:B------:R-:W-:Y:S01]  /*99a0*/  SHF.L.U32 R9, R9, 0x7, RZ ;  /* 0x0000000709097819 */ /* 0x000fe200000006ff */
[--C-:B------:R-:W-:Y:S01]  /*99b0*/  HADD2.F32 R66, -RZ, R29.reuse.H1_H1 ;  /* 0x3000001dff427230 */ /* 0x100fe20000004100 */
[----:B------:R-:W-:Y:S01]  /*99c0*/  LOP3.LUT R43, R43, 0x38, R10, 0xf8, !PT ;  /* 0x000000382b2b7812 */ /* 0x000fe200078ef80a */
[----:B------:R-:W-:Y:S01]  /*99d0*/  HADD2.F32 R52, -RZ, R6.H1_H1 ;  /* 0x30000006ff347230 */ /* 0x000fe20000004100 */
[----:B------:R-:W-:Y:S01]  /*99e0*/  SHF.L.U32 R8, R8, 0xa, RZ ;  /* 0x0000000a08087819 */ /* 0x000fe200000006ff */
[----:B------:R-:W-:Y:S01]  /*99f0*/  HADD2.F32 R65, -RZ, R24.H1_H1 ;  /* 0x30000018ff417230 */ /* 0x000fe20000004100 */
[----:B------:R-:W-:Y:S01]  /*9a00*/  LOP3.LUT R9, R9, 0x7fffe000, RZ, 0xc0, !PT ;  /* 0x7fffe00009097812 */ /* 0x000fe200078ec0ff */
[----:B------:R-:W-:Y:S01]  /*9a10*/  HADD2.F32 R63, -RZ, R29.H0_H0 ;  /* 0x2000001dff3f7230 */ /* 0x000fe20000004100 */
[----:B------:R-:W-:-:S02]  /*9a20*/  LOP3.LUT R12, R11, R46, RZ, 0x3c, !PT ;  /* 0x0000002e0b0c7212 */ /* 0x000fc400078e3cff */
[----:B------:R-:W-:Y:S02]  /*9a30*/  LOP3.LUT R46, R43, R46, RZ, 0x3c, !PT ;  /* 0x0000002e2b2e7212 */ /* 0x000fe400078e3cff */
[----:B------:R-:W-:Y:S02]  /*9a40*/  LOP3.LUT R8, R8, 0x7fffe000, RZ, 0xc0, !PT ;  /* 0x7fffe00008087812 */ /* 0x000fe400078ec0ff */
[--C-:B------:R-:W-:Y:S02]  /*9a50*/  IADD3 R9, R12, R9, R41.reuse ;  /* 0x000000090c097210 */ /* 0x100fe40007ffe029 */
[----:B------:R-:W-:Y:S02]  /*9a60*/  IADD3 R41, R46, R8, R41 ;  /* 0x000000082e297210 */ /* 0x000fe40007ffe029 */
[----:B------:R-:W-:Y:S02]  /*9a70*/  SHF.L.U32 R39, R9, 0x1, RZ ;  /* 0x0000000109277819 */ /* 0x000fe400000006ff */
[----:B------:R-:W-:-:S03]  /*9a80*/  SHF.L.U32 R41, R41, 0x1, RZ ;  /* 0x0000000129297819 */ /* 0x000fc600000006ff */
[----:B------:R-:W1:Y:S04]  /*9a90*/  LDS.128 R12, [R39+0x10080] ;  /* 0x01008000270c7984 */ /* 0x000e680000000c00 */
[----:B------:R-:W2:Y:S01]  /*9aa0*/  LDS.128 R8, [R41+0x10080] ;  /* 0x0100800029087984 */ /* 0x000ea20000000c00 */
[--C-:B-1----:R-:W-:Y:S02]  /*9ab0*/  HADD2.F32 R43, -RZ, R12.reuse.H0_H0 ;  /* 0x2000000cff2b7230 */ /* 0x102fe40000004100 */
[----:B------:R-:W-:Y:S02]  /*9ac0*/  HADD2.F32 R47, -RZ, R12.H1_H1 ;  /* 0x3000000cff2f7230 */ /* 0x000fe40000004100 */
[--C-:B--2---:R-:W-:Y:S02]  /*9ad0*/  HADD2.F32 R61, -RZ, R8.reuse.H0_H0 ;  /* 0x20000008ff3d7230 */ /* 0x104fe40000004100 */
[--C-:B------:R-:W-:Y:S01]  /*9ae0*/  HADD2.F32 R53, -RZ, R9.reuse.H0_H0 ;  /* 0x20000009ff357230 */ /* 0x100fe20000004100 */
[----:B------:R-:W-:Y:S01]  /*9af0*/  FMUL.FTZ R56, R47, R58 ;  /* 0x0000003a2f387220 */ /* 0x000fe20000410000 */
[----:B------:R-:W-:Y:S01]  /*9b00*/  HADD2.F32 R54, -RZ, R9.H1_H1 ;  /* 0x30000009ff367230 */ /* 0x000fe20000004100 */
[-C--:B------:R-:W-:Y:S01]  /*9b10*/  FMUL.FTZ R9, R43, R60.reuse ;  /* 0x0000003c2b097220 */ /* 0x080fe20000410000 */
[--C-:B------:R-:W-:Y:S01]  /*9b20*/  HADD2.F32 R48, -RZ, R13.reuse.H1_H1 ;  /* 0x3000000dff307230 */ /* 0x100fe20000004100 */
[C---:B------:R-:W-:Y:S01]  /*9b30*/  FMUL.FTZ R60, R61.reuse, R60 ;  /* 0x0000003c3d3c7220 */ /* 0x040fe20000410000 */
[----:B------:R-:W-:Y:S01]  /*9b40*/  HADD2.F32 R12, -RZ, R13.H0_H0 ;  /* 0x2000000dff0c7230 */ /* 0x000fe20000004100 */
[----:B------:R-:W-:Y:S01]  /*9b50*/  FFMA.FTZ R61, R61, R70, R9 ;  /* 0x000000463d3d7223 */ /* 0x000fe20000010009 */
[----:B------:R-:W-:Y:S01]  /*9b60*/  HADD2.F32 R8, -RZ, R8.H1_H1 ;  /* 0x30000008ff087230 */ /* 0x000fe20000004100 */
[----:B------:R-:W-:Y:S01]  /*9b70*/  FMUL.FTZ R9, R48, R57 ;  /* 0x0000003930097220 */ /* 0x000fe20000410000 */
[----:B------:R-:W-:Y:S01]  /*9b80*/  HADD2.F32 R13, -RZ, R14.H0_H0 ;  /* 0x2000000eff0d7230 */ /* 0x000fe20000004100 */
[----:B------:R-:W-:Y:S01]  /*9b90*/  FMUL.FTZ R50, R12, R59 ;  /* 0x0000003b0c327220 */ /* 0x000fe20000410000 */
[----:B------:R-:W-:Y:S01]  /*9ba0*/  HADD2.F32 R51, -RZ, R10.H0_H0 ;  /* 0x2000000aff337230 */ /* 0x000fe20000004100 */
[C---:B------:R-:W-:Y:S01]  /*9bb0*/  FMUL.FTZ R58, R8.reuse, R58 ;  /* 0x0000003a083a7220 */ /* 0x040fe20000410000 */
[----:B------:R-:W-:Y:S01]  /*9bc0*/  HADD2.F32 R49, -RZ, R14.H1_H1 ;  /* 0x3000000eff317230 */ /* 0x000fe20000004100 */
[----:B------:R-:W-:Y:S01]  /*9bd0*/  FFMA.FTZ R56, R8, R69, R56 ;  /* 0x0000004508387223 */ /* 0x000fe20000010038 */
[----:B------:R-:W-:Y:S01]  /*9be0*/  HADD2.F32 R10, -RZ, R10.H1_H1 ;  /* 0x3000000aff0a7230 */ /* 0x000fe20000004100 */
[-C--:B------:R-:W-:Y:S01]  /*9bf0*/  FMUL.FTZ R8, R13, R62.reuse ;  /* 0x0000003e0d087220 */ /* 0x080fe20000410000 */
[----:B------:R-:W-:Y:S01]  /*9c00*/  HADD2.F32 R14, -RZ, R15.H0_H0 ;  /* 0x2000000fff0e7230 */ /* 0x000fe20000004100 */
[C---:B------:R-:W-:Y:S01]  /*9c10*/  FMUL.FTZ R57, R54.reuse, R57 ;  /* 0x0000003936397220 */ /* 0x040fe20000410000 */
[--C-:B------:R-:W-:Y:S01]  /*9c20*/  HADD2.F32 R46, -RZ, R11.reuse.H0_H0 ;  /* 0x2000000bff2e7230 */ /* 0x100fe20000004100 */
[----:B------:R-:W-:Y:S01]  /*9c30*/  FFMA.FTZ R9, R54, R67, R9 ;  /* 0x0000004336097223 */ /* 0x000fe20000010009 */
[----:B------:R-:W-:Y:S01]  /*9c40*/  HADD2.F32 R71, -RZ, R11.H1_H1 ;  /* 0x3000000bff477230 */ /* 0x000fe20000004100 */
[----:B------:R-:W-:Y:S01]  /*9c50*/  FMUL.FTZ R54, R51, R62 ;  /* 0x0000003e33367220 */ /* 0x000fe20000410000 */
[----:B------:R-:W-:Y:S01]  /*9c60*/  HADD2.F32 R15, -RZ, R15.H1_H1 ;  /* 0x3000000fff0f7230 */ /* 0x000fe20000004100 */
[C---:B------:R-:W-:Y:S01]  /*9c70*/  FMUL.FTZ R59, R53.reuse, R59 ;  /* 0x0000003b353b7220 */ /* 0x040fe20000410000 */
[----:B------:R-:W-:Y:S01]  /*9c80*/  HADD2.F32 R62, -RZ, R24.H0_H0 ;  /* 0x20000018ff3e7230 */ /* 0x000fe20000004100 */
[----:B------:R-:W-:Y:S01]  /*9c90*/  FFMA.FTZ R50, R53, R68, R50 ;  /* 0x0000004435327223 */ /* 0x000fe20000010032 */
[----:B------:R-:W-:Y:S01]  /*9ca0*/  HADD2.F32 R53, -RZ, R27.H0_H0 ;  /* 0x2000001bff357230 */ /* 0x000fe20000004100 */
[----:B------:R-:W-:Y:S01]  /*9cb0*/  FFMA.FTZ R51, R51, R66, R8 ;  /* 0x0000004233337223 */ /* 0x000fe20000010008 */
[----:B------:R-:W-:Y:S01]  /*9cc0*/  HADD2.F32 R8, -RZ, R6.H0_H0 ;  /* 0x20000006ff087230 */ /* 0x000fe20000004100 */
[----:B------:R-:W-:Y:S01]  /*9cd0*/  FMUL.FTZ R11, R49, R52 ;  /* 0x00000034310b7220 */ /* 0x000fe20000410000 */
[----:B------:R-:W-:Y:S01]  /*9ce0*/  F2FP.PACK_AB R9, R9, R50 ;  /* 0x000000320909723e */ /* 0x000fe200000000ff */
[----:B------:R-:W-:-:S02]  /*9cf0*/  FMUL.FTZ R52, R10, R52 ;  /* 0x000000340a347220 */ /* 0x000fc40000410000 */
[----:B------:R-:W-:Y:S02]  /*9d00*/  FFMA.FTZ R10, R10, R65, R11 ;  /* 0x000000410a0a7223 */ /* 0x000fe4000001000b */
[----:B------:R-:W-:Y:S02]  /*9d10*/  FMUL.FTZ R72, R14, R53 ;  /* 0x000000350e487220 */ /* 0x000fe40000410000 */
[-C--:B------:R-:W-:Y:S01]  /*9d20*/  FMUL.FTZ R11, R15, R8.reuse ;  /* 0x000000080f0b7220 */ /* 0x080fe20000410000 */
[----:B------:R-:W-:Y:S01]  /*9d30*/  F2FP.PACK_AB R10, R10, R51 ;  /* 0x000000330a0a723e */ /* 0x000fe200000000ff */
[----:B------:R-:W-:Y:S02]  /*9d40*/  FMUL.FTZ R53, R46, R53 ;  /* 0x000000352e357220 */ /* 0x000fe40000410000 */
[C---:B------:R-:W-:Y:S02]  /*9d50*/  FMUL.FTZ R8, R71.reuse, R8 ;  /* 0x0000000847087220 */ /* 0x040fe40000410000 */
[----:B------:R-:W-:-:S02]  /*9d60*/  FFMA.FTZ R11, R71, R62, R11 ;  /* 0x0000003e470b7223 */ /* 0x000fc4000001000b */
[----:B------:R-:W-:Y:S02]  /*9d70*/  FFMA.FTZ R60, R43, R70, -R60 ;  /* 0x000000462b3c7223 */ /* 0x000fe4000001083c */
[----:B------:R-:W-:Y:S02]  /*9d80*/  FFMA.FTZ R47, R47, R69, -R58 ;  /* 0x000000452f2f7223 */ /* 0x000fe4000001083a */
[----:B------:R-:W-:Y:S02]  /*9d90*/  FFMA.FTZ R59, R12, R68, -R59 ;  /* 0x000000440c3b7223 */ /* 0x000fe4000001083b */
[----:B------:R-:W-:Y:S01]  /*9da0*/  FFMA.FTZ R48, R48, R67, -R57 ;  /* 0x0000004330307223 */ /* 0x000fe20000010839 */
[----:B------:R-:W-:Y:S01]  /*9db0*/  F2FP.PACK_AB R12, R47, R60 ;  /* 0x0000003c2f0c723e */ /* 0x000fe200000000ff */
[----:B------:R-:W-:Y:S02]  /*9dc0*/  FFMA.FTZ R54, R13, R66, -R54 ;  /* 0x000000420d367223 */ /* 0x000fe40000010836 */
[----:B------:R-:W-:Y:S01]  /*9dd0*/  FFMA.FTZ R49, R49, R65, -R52 ;  /* 0x0000004131317223 */ /* 0x000fe20000010834 */
[----:B------:R-:W-:Y:S01]  /*9de0*/  F2FP.PACK_AB R13, R48, R59 ;  /* 0x0000003b300d723e */ /* 0x000fe200000000ff */
[----:B------:R-:W-:-:S02]  /*9df0*/  FFMA.FTZ R53, R14, R63, -R53 ;  /* 0x0000003f0e357223 */ /* 0x000fc40000010835 */
        /* <DEDUP_REMOVED lines=8> */
.L_x_124:
[----:B------:R-:W-:Y:S05]  /*9e80*/  BSYNC B1 ;  /* 0x0000000000017941 */ /* 0x000fea0003800000 */
.L_x_123:
[----:B-1----:R-:W-:Y:S01]  /*9e90*/  IADD3 R39, R17, 0x20, RZ ;  /* 0x0000002011277810 */ /* 0x002fe20007ffe0ff */
[----:B------:R-:W-:Y:S03]  /*9ea0*/  BSSY B1, `(.L_x_127) ;  /* 0x00000cb000017945 */ /* 0x000fe60003800000 */
[----:B------:R-:W-:-:S13]  /*9eb0*/  ISETP.GE.AND P0, PT, R39, R42, PT ;  /* 0x0000002a2700720c */ /* 0x000fda0003f06270 */
[----:B------:R-:W-:Y:S05]  /*9ec0*/  @P0 BRA `(.L_x_128) ;  /* 0x00000c8000000947 */ /* 0x000fea0003800000 */
[----:B------:R-:W-:Y:S01]  /*9ed0*/  ISETP.GE.AND P0, PT, R40, c[0x0][0x27c], PT ;  /* 0x00009f0028007a0c */ /* 0x000fe20003f06270 */
[----:B------:R-:W-:Y:S01]  /*9ee0*/  IMAD.SHL.U32 R49, R39, 0x40, RZ ;  /* 0x0000004027317824 */ /* 0x000fe200078e00ff */
[----:B------:R-:W-:Y:S01]  /*9ef0*/  SHF.R.S32.HI R8, RZ, 0x1f, R39 ;  /* 0x0000001fff087819 */ /* 0x000fe20000011427 */
[----:B------:R-:W-:Y:S01]  /*9f00*/  IMAD.MOV.U32 R41, RZ, RZ, c[0x0][0x27c] ;  /* 0x00009f00ff297624 */ /* 0x000fe200078e00ff */
[----:B------:R-:W-:Y:S02]  /*9f10*/  BSSY B0, `(.L_x_129) ;  /* 0x0000062000007945 */ /* 0x000fe40003800000 */
[----:B------:R-:W-:Y:S02]  /*9f20*/  LEA.HI R39, R8, R39, RZ, 0x3 ;  /* 0x0000002708277211 */ /* 0x000fe400078f18ff */
[----:B------:R-:W-:Y:S02]  /*9f30*/  LOP3.LUT R49, R49, 0x1c0, RZ, 0xc0, !PT ;  /* 0x000001c031317812 */ /* 0x000fe400078ec0ff */
[----:B------:R-:W-:Y:S01]  /*9f40*/  SHF.R.U32.HI R41, RZ, 0x3, R41 ;  /* 0x00000003ff297819 */ /* 0x000fe20000011629 */
[----:B------:R-:W-:Y:S01]  /*9f50*/  IMAD.SHL.U32 R39, R39, 0x40, RZ ;  /* 0x0000004027277824 */ /* 0x000fe200078e00ff */
[----:B------:R-:W-:-:S04]  /*9f60*/  SHF.R.U32.HI R47, RZ, 0x3, R49 ;  /* 0x00000003ff2f7819 */ /* 0x000fc80000011631 */
[----:B------:R-:W-:Y:S01]  /*9f70*/  LOP3.LUT R39, R39, 0xfffffe00, RZ, 0xc0, !PT ;  /* 0xfffffe0027277812 */ /* 0x000fe200078ec0ff */
[----:B------:R-:W-:Y:S05]  /*9f80*/  @P0 BRA `(.L_x_130) ;  /* 0x000005a000000947 */ /* 0x000fea0003800000 */
[----:B------:R-:W-:Y:S01]  /*9f90*/  IADD3 R9, R16, R41, RZ ;  /* 0x0000002910097210 */ /* 0x000fe20007ffe0ff */
[--C-:B------:R-:W-:Y:S01]  /*9fa0*/  HADD2.F32 R63, -RZ, R35.reuse.H1_H1 ;  /* 0x30000023ff3f7230 */ /* 0x100fe20000004100 */
[----:B------:R-:W-:Y:S01]  /*9fb0*/  LOP3.LUT R46, R49, 0x38, R44, 0xf8, !PT ;  /* 0x00000038312e7812 */ /* 0x000fe200078ef82c */
[----:B------:R-:W-:Y:S01]  /*9fc0*/  HADD2.F32 R60, -RZ, R34.H1_H1 ;  /* 0x30000022ff3c7230 */ /* 0x000fe20000004100 */
[----:B------:R-:W-:Y:S01]  /*9fd0*/  SHF.R.S32.HI R8, RZ, 0x1f, R9 ;  /* 0x0000001fff087819 */ /* 0x000fe20000011409 */
[----:B------:R-:W-:Y:S01]  /*9fe0*/  HADD2.F32 R69, -RZ, R35.H0_H0 ;  /* 0x20000023ff457230 */ /* 0x000fe20000004100 */
[----:B------:R-:W-:Y:S01]  /*9ff0*/  SHF.L.U32 R10, R9, 0x3, RZ ;  /* 0x00000003090a7819 */ /* 0x000fe200000006ff */
[----:B------:R-:W-:Y:S01]  /*a000*/  HADD2.F32 R65, -RZ, R37.H1_H1 ;  /* 0x30000025ff417230 */ /* 0x000fe20000004100 */
[----:B------:R-:W-:Y:S01]  /*a010*/  LEA.HI R8, R8, R9, RZ, 0x3 ;  /* 0x0000000908087211 */ /* 0x000fe200078f18ff */
[--C-:B------:R-:W-:Y:S01]  /*a020*/  HADD2.F32 R66, -RZ, R31.reuse.H1_H1 ;  /* 0x3000001fff427230 */ /* 0x100fe20000004100 */
[----:B------:R-:W-:Y:S01]  /*a030*/  LOP3.LUT R10, R49, 0x38, R10, 0xf8, !PT ;  /* 0x00000038310a7812 */ /* 0x000fe200078ef80a */
[----:B------:R-:W-:Y:S01]  /*a040*/  HADD2.F32 R74, -RZ, R31.H0_H0 ;  /* 0x2000001fff4a7230 */ /* 0x000fe20000004100 */
[----:B------:R-:W-:Y:S01]  /*a050*/  SHF.L.U32 R8, R8, 0xa, RZ ;  /* 0x0000000a08087819 */ /* 0x000fe200000006ff */
[----:B------:R-:W-:Y:S01]  /*a060*/  HADD2.F32 R77, -RZ, R36.H0_H0 ;  /* 0x20000024ff4d7230 */ /* 0x000fe20000004100 */
[----:B------:R-:W-:-:S02]  /*a070*/  LOP3.LUT R9, R10, R47, RZ, 0x3c, !PT ;  /* 0x0000002f0a097212 */ /* 0x000fc400078e3cff */
[----:B------:R-:W-:Y:S02]  /*a080*/  LOP3.LUT R8, R8, 0x7fffe000, RZ, 0xc0, !PT ;  /* 0x7fffe00008087812 */ /* 0x000fe400078ec0ff */
[----:B------:R-:W-:Y:S02]  /*a090*/  LOP3.LUT R46, R46, R47, RZ, 0x3c, !PT ;  /* 0x0000002f2e2e7212 */ /* 0x000fe400078e3cff */
[----:B------:R-:W-:Y:S02]  /*a0a0*/  IADD3 R8, R9, R8, R39 ;  /* 0x0000000809087210 */ /* 0x000fe40007ffe027 */
[----:B------:R-:W-:Y:S02]  /*a0b0*/  IADD3 R46, R39, R46, RZ ;  /* 0x0000002e272e7210 */ /* 0x000fe40007ffe0ff */
[----:B------:R-:W-:Y:S02]  /*a0c0*/  SHF.L.U32 R43, R8, 0x1, RZ ;  /* 0x00000001082b7819 */ /* 0x000fe400000006ff */
[----:B------:R-:W-:-:S03]  /*a0d0*/  SHF.L.U32 R46, R46, 0x1, RZ ;  /* 0x000000012e2e7819 */ /* 0x000fc600000006ff */
[----:B------:R-:W1:Y:S04]  /*a0e0*/  LDS.128 R8, [R43+0x10080] ;  /* 0x010080002b087984 */ /* 0x000e680000000c00 */
[----:B------:R-:W2:Y:S01]  /*a0f0*/  LDS.128 R12, [R46+0x10080] ;  /* 0x010080002e0c7984 */ /* 0x000ea20000000c00 */
[--C-:B-1----:R-:W-:Y:S02]  /*a100*/  HADD2.F32 R57, -RZ, R10.reuse.H0_H0 ;  /* 0x2000000aff397230 */ /* 0x102fe40000004100 */
[----:B------:R-:W-:Y:S02]  /*a110*/  HADD2.F32 R59, -RZ, R10.H1_H1 ;  /* 0x3000000aff3b7230 */ /* 0x000fe40000004100 */
[----:B--2---:R-:W-:Y:S02]  /*a120*/  HADD2.F32 R51, -RZ, R12.H1_H1 ;  /* 0x3000000cff337230 */ /* 0x004fe40000004100 */
[----:B------:R-:W-:-:S02]  /*a130*/  HADD2.F32 R10, -RZ, R32.H1_H1 ;  /* 0x30000020ff0a7230 */ /* 0x000fc40000004100 */
[----:B------:R-:W-:Y:S02]  /*a140*/  HADD2.F32 R48, -RZ, R12.H0_H0 ;  /* 0x2000000cff307230 */ /* 0x000fe40000004100 */
[--C-:B------:R-:W-:Y:S01]  /*a150*/  HADD2.F32 R58, -RZ, R8.reuse.H0_H0 ;  /* 0x20000008ff3a7230 */ /* 0x100fe20000004100 */
[C---:B------:R-:W-:Y:S01]  /*a160*/  FMUL.FTZ R70, R10.reuse, R51 ;  /* 0x000000330a467220 */ /* 0x040fe20000410000 */
[----:B------:R-:W-:Y:S01]  /*a170*/  HADD2.F32 R61, -RZ, R8.H1_H1 ;  /* 0x30000008ff3d7230 */ /* 0x000fe20000004100 */
[C---:B------:R-:W-:Y:S01]  /*a180*/  FMUL.FTZ R73, R63.reuse, R48 ;  /* 0x000000303f497220 */ /* 0x040fe20000410000 */
[--C-:B------:R-:W-:Y:S01]  /*a190*/  HADD2.F32 R50, -RZ, R11.reuse.H0_H0 ;  /* 0x2000000bff327230 */ /* 0x100fe20000004100 */
[-C--:B------:R-:W-:Y:S01]  /*a1a0*/  FMUL.FTZ R72, R63, R58.reuse ;  /* 0x0000003a3f487220 */ /* 0x080fe20000410000 */
[----:B------:R-:W-:Y:S01]  /*a1b0*/  HADD2.F32 R75, -RZ, R11.H1_H1 ;  /* 0x3000000bff4b7230 */ /* 0x000fe20000004100 */
[-C--:B------:R-:W-:Y:S01]  /*a1c0*/  FMUL.FTZ R71, R10, R61.reuse ;  /* 0x0000003d0a477220 */ /* 0x080fe20000410000 */
[--C-:B------:R-:W-:Y:S01]  /*a1d0*/  HADD2.F32 R12, -RZ, R13.reuse.H0_H0 ;  /* 0x2000000dff0c7230 */ /* 0x100fe20000004100 */
[----:B------:R-:W-:Y:S01]  /*a1e0*/  FFMA.FTZ R70, R60, R61, R70 ;  /* 0x0000003d3c467223 */ /* 0x000fe20000010046 */
[----:B------:R-:W-:Y:S01]  /*a1f0*/  HADD2.F32 R52, -RZ, R13.H1_H1 ;  /* 0x3000000dff347230 */ /* 0x000fe20000004100 */
[----:B------:R-:W-:Y:S01]  /*a200*/  FFMA.FTZ R73, R65, R58, R73 ;  /* 0x0000003a41497223 */ /* 0x000fe20000010049 */
[----:B------:R-:W-:Y:S01]  /*a210*/  HADD2.F32 R11, -RZ, R32.H0_H0 ;  /* 0x20000020ff0b7230 */ /* 0x000fe20000004100 */
[----:B------:R-:W-:Y:S01]  /*a220*/  FMUL.FTZ R8, R69, R12 ;  /* 0x0000000c45087220 */ /* 0x000fe20000410000 */
[--C-:B------:R-:W-:Y:S01]  /*a230*/  HADD2.F32 R54, -RZ, R9.reuse.H0_H0 ;  /* 0x20000009ff367230 */ /* 0x100fe20000004100 */
[----:B------:R-:W-:Y:S01]  /*a240*/  FMUL.FTZ R62, R77, R50 ;  /* 0x000000324d3e7220 */ /* 0x000fe20000410000 */
[----:B------:R-:W-:Y:S01]  /*a250*/  HADD2.F32 R56, -RZ, R9.H1_H1 ;  /* 0x30000009ff387230 */ /* 0x000fe20000004100 */
[----:B------:R-:W-:Y:S01]  /*a260*/  FMUL.FTZ R9, R11, R52 ;  /* 0x000000340b097220 */ /* 0x000fe20000410000 */
[----:B------:R-:W-:Y:S01]  /*a270*/  HADD2.F32 R63, -RZ, R37.H0_H0 ;  /* 0x20000025ff3f7230 */ /* 0x000fe20000004100 */
[----:B------:R-:W-:Y:S01]  /*a280*/  FMUL.FTZ R69, R69, R54 ;  /* 0x0000003645457220 */ /* 0x000fe20000410000 */
[----:B------:R-:W-:Y:S01]  /*a290*/  HADD2.F32 R61, -RZ, R34.H0_H0 ;  /* 0x20000022ff3d7230 */ /* 0x000fe20000004100 */
[----:B------:R-:W-:Y:S01]  /*a2a0*/  FMUL.FTZ R68, R11, R56 ;  /* 0x000000380b447220 */ /* 0x000fe20000410000 */
[----:B------:R-:W-:Y:S01]  /*a2b0*/  HADD2.F32 R13, -RZ, R14.H0_H0 ;  /* 0x2000000eff0d7230 */ /* 0x000fe20000004100 */
[----:B------:R-:W-:Y:S01]  /*a2c0*/  FFMA.FTZ R54, R63, R54, R8 ;  /* 0x000000363f367223 */ /* 0x000fe20000010008 */
[----:B------:R-:W-:Y:S01]  /*a2d0*/  HADD2.F32 R10, -RZ, R36.H1_H1 ;  /* 0x30000024ff0a7230 */ /* 0x000fe20000004100 */
[----:B------:R-:W-:Y:S01]  /*a2e0*/  FFMA.FTZ R9, R61, R56, R9 ;  /* 0x000000383d097223 */ /* 0x000fe20000010009 */
[----:B------:R-:W-:Y:S01]  /*a2f0*/  HADD2.F32 R53, -RZ, R14.H1_H1 ;  /* 0x3000000eff357230 */ /* 0x000fe20000004100 */
[----:B------:R-:W-:Y:S01]  /*a300*/  FFMA.FTZ R72, R65, R48, -R72 ;  /* 0x0000003041487223 */ /* 0x000fe20000010848 */
[----:B------:R-:W-:Y:S01]  /*a310*/  HADD2.F32 R14, -RZ, R15.H0_H0 ;  /* 0x2000000fff0e7230 */ /* 0x000fe20000004100 */
[C---:B------:R-:W-:Y:S01]  /*a320*/  FMUL.FTZ R8, R10.reuse, R13 ;  /* 0x0000000d0a087220 */ /* 0x040fe20000410000 */
[--C-:B------:R-:W-:Y:S01]  /*a330*/  HADD2.F32 R58, -RZ, R38.reuse.H1_H1 ;  /* 0x30000026ff3a7230 */ /* 0x100fe20000004100 */
[----:B------:R-:W-:Y:S01]  /*a340*/  FMUL.FTZ R67, R10, R57 ;  /* 0x000000390a437220 */ /* 0x000fe20000410000 */
[----:B------:R-:W-:Y:S01]  /*a350*/  HADD2.F32 R56, -RZ, R33.H1_H1 ;  /* 0x30000021ff387230 */ /* 0x000fe20000004100 */
[----:B------:R-:W-:Y:S01]  /*a360*/  FMUL.FTZ R10, R66, R53 ;  /* 0x00000035420a7220 */ /* 0x000fe20000410000 */
[----:B------:R-:W-:Y:S01]  /*a370*/  HADD2.F32 R15, -RZ, R15.H1_H1 ;  /* 0x3000000fff0f7230 */ /* 0x000fe20000004100 */
[----:B------:R-:W-:Y:S01]  /*a380*/  FFMA.FTZ R57, R58, R57, R8 ;  /* 0x000000393a397223 */ /* 0x000fe20000010008 */
[----:B------:R-:W-:Y:S01]  /*a390*/  HADD2.F32 R8, -RZ, R33.H0_H0 ;  /* 0x20000021ff087230 */ /* 0x000fe20000004100 */
[-C--:B------:R-:W-:Y:S01]  /*a3a0*/  FMUL.FTZ R66, R66, R59.reuse ;  /* 0x0000003b42427220 */ /* 0x080fe20000410000 */
[----:B------:R-:W-:Y:S01]  /*a3b0*/  F2FP.PACK_AB R9, R9, R54 ;  /* 0x000000360909723e */ /* 0x000fe200000000ff */
[----:B------:R-:W-:Y:S01]  /*a3c0*/  FFMA.FTZ R10, R56, R59, R10 ;  /* 0x0000003b380a7223 */ /* 0x000fe2000001000a */
[----:B------:R-:W-:Y:S01]  /*a3d0*/  HADD2.F32 R59, -RZ, R38.H0_H0 ;  /* 0x20000026ff3b7230 */ /* 0x000fe20000004100 */
[----:B------:R-:W-:-:S02]  /*a3e0*/  FMUL.FTZ R11, R74, R15 ;  /* 0x0000000f4a0b7220 */ /* 0x000fc40000410000 */
[----:B------:R-:W-:Y:S01]  /*a3f0*/  FMUL.FTZ R74, R74, R75 ;  /* 0x0000004b4a4a7220 */ /* 0x000fe20000410000 */
[----:B------:R-:W-:Y:S01]  /*a400*/  F2FP.PACK_AB R10, R10, R57 ;  /* 0x000000390a0a723e */ /* 0x000fe200000000ff */
[----:B------:R-:W-:Y:S02]  /*a410*/  FMUL.FTZ R76, R77, R14 ;  /* 0x0000000e4d4c7220 */ /* 0x000fe40000410000 */
[----:B------:R-:W-:Y:S02]  /*a420*/  FFMA.FTZ R71, R60, R51, -R71 ;  /* 0x000000333c477223 */ /* 0x000fe40000010847 */
[----:B------:R-:W-:Y:S02]  /*a430*/  FFMA.FTZ R69, R63, R12, -R69 ;  /* 0x0000000c3f457223 */ /* 0x000fe40000010845 */
[----:B------:R-:W-:Y:S01]  /*a440*/  FFMA.FTZ R68, R61, R52, -R68 ;  /* 0x000000343d447223 */ /* 0x000fe20000010844 */
[----:B------:R-:W-:Y:S01]  /*a450*/  F2FP.PACK_AB R12, R71, R72 ;  /* 0x00000048470c723e */ /* 0x000fe200000000ff */
[----:B------:R-:W-:-:S02]  /*a460*/  FFMA.FTZ R67, R58, R13, -R67 ;  /* 0x0000000d3a437223 */ /* 0x000fc40000010843 */
[----:B------:R-:W-:Y:S01]  /*a470*/  FFMA.FTZ R66, R56, R53, -R66 ;  /* 0x0000003538427223 */ /* 0x000fe20000010842 */
[----:B------:R-:W-:Y:S01]  /*a480*/  F2FP.PACK_AB R13, R68, R69 ;  /* 0x00000045440d723e */ /* 0x000fe200000000ff */
[C---:B------:R-:W-:Y:S02]  /*a490*/  FFMA.FTZ R62, R59.reuse, R14, -R62 ;  /* 0x0000000e3b3e7223 */ /* 0x040fe4000001083e */
[----:B------:R-:W-:Y:S01]  /*a4a0*/  FFMA.FTZ R15, R8, R15, -R74 ;  /* 0x0000000f080f7223 */ /* 0x000fe2000001084a */
[----:B------:R-:W-:Y:S01]  /*a4b0*/  F2FP.PACK_AB R14, R66, R67 ;  /* 0x00000043420e723e */ /* 0x000fe200000000ff */
[----:B------:R-:W-:Y:S02]  /*a4c0*/  FFMA.FTZ R50, R59, R50, R76 ;  /* 0x000000323b327223 */ /* 0x000fe4000001004c */
[----:B------:R-:W-:Y:S01]  /*a4d0*/  FFMA.FTZ R11, R8, R75, R11 ;  /* 0x0000004b080b7223 */ /* 0x000fe2000001000b */
[----:B------:R-:W-:Y:S02]  /*a4e0*/  F2FP.PACK_AB R15, R15, R62 ;  /* 0x0000003e0f0f723e */ /* 0x000fe400000000ff */
[----:B------:R-:W-:-:S02]  /*a4f0*/  F2FP.PACK_AB R8, R70, R73 ;  /* 0x000000494608723e */ /* 0x000fc400000000ff */
[----:B------:R-:W-:Y:S01]  /*a500*/  F2FP.PACK_AB R11, R11, R50 ;  /* 0x000000320b0b723e */ /* 0x000fe200000000ff */
[----:B------:R1:W-:Y:S04]  /*a510*/  STS.128 [R46+0x10080], R12 ;  /* 0x0100800c2e007388 */ /* 0x0003e80000000c00 */
[----:B------:R1:W-:Y:S02]  /*a520*/  STS.128 [R43+0x10080], R8 ;  /* 0x010080082b007388 */ /* 0x0003e40000000c00 */
.L_x_130:
[----:B------:R-:W-:Y:S05]  /*a530*/  BSYNC B0 ;  /* 0x0000000000007941 */ /* 0x000fea0003800000 */
.L_x_129:
[----:B------:R-:W-:-:S13]  /*a540*/  ISETP.GE.AND P0, PT, R30, c[0x0][0x27c], PT ;  /* 0x00009f001e007a0c */ /* 0x000fda0003f06270 */
[----:B------:R-:W-:Y:S05]  /*a550*/  @P0 BRA `(.L_x_128) ;  /* 0x000005f000000947 */ /* 0x000fea0003800000 */
[----:B-1----:R-:W-:Y:S01]  /*a560*/  SHF.R.S32.HI R9, RZ, 0x1f, R30 ;  /* 0x0000001fff097819 */ /* 0x002fe2000001141e */
[----:B------:R-:W-:Y:S02]  /*a570*/  HADD2.F32 R68, -RZ, R26.H1_H1 ;  /* 0x3000001aff447230 */ /* 0x000fe40000004100 */
[----:B------:R-:W-:Y:S01]  /*a580*/  HADD2.F32 R58, -RZ, R28.H1_H1 ;  /* 0x3000001cff3a7230 */ /* 0x000fe20000004100 */
[CC--:B------:R-:W-:Y:S01]  /*a590*/  LEA.HI R10, R9.reuse, R30.reuse, RZ, 0x3 ;  /* 0x0000001e090a7211 */ /* 0x0c0fe200078f18ff */
[----:B------:R-:W-:Y:S01]  /*a5a0*/  HADD2.F32 R65, -RZ, R26.H0_H0 ;  /* 0x2000001aff417230 */ /* 0x000fe20000004100 */
[----:B------:R-:W-:Y:S01]  /*a5b0*/  LEA.HI R12, R9, R30, RZ, 0x6 ;  /* 0x0000001e090c7211 */ /* 0x000fe200078f30ff */
[----:B------:R-:W-:Y:S01]  /*a5c0*/  HADD2.F32 R56, -RZ, R25.H1_H1 ;  /* 0x30000019ff387230 */ /* 0x000fe20000004100 */
[----:B------:R-:W-:Y:S01]  /*a5d0*/  LEA.HI.SX32 R41, R10, R41, 0x1d ;  /* 0x000000290a297211 */ /* 0x000fe200078feaff */
[----:B------:R-:W-:Y:S01]  /*a5e0*/  HADD2.F32 R59, -RZ, R28.H0_H0 ;  /* 0x2000001cff3b7230 */ /* 0x000fe20000004100 */
[----:B------:R-:W-:Y:S01]  /*a5f0*/  LOP3.LUT R10, R49, 0x38, R10, 0xf8, !PT ;  /* 0x00000038310a7812 */ /* 0x000fe200078ef80a */
[----:B------:R-:W-:Y:S01]  /*a600*/  HADD2.F32 R63, -RZ, R22.H0_H0 ;  /* 0x20000016ff3f7230 */ /* 0x000fe20000004100 */
[----:B------:R-:W-:Y:S01]  /*a610*/  SHF.R.S32.HI R8, RZ, 0x1f, R41 ;  /* 0x0000001fff087819 */ /* 0x000fe20000011429 */
[----:B------:R-:W-:Y:S01]  /*a620*/  HADD2.F32 R62, -RZ, R27.H1_H1 ;  /* 0x3000001bff3e7230 */ /* 0x000fe20000004100 */
[----:B------:R-:W-:Y:S01]  /*a630*/  LOP3.LUT R9, R10, R47, RZ, 0x3c, !PT ;  /* 0x0000002f0a097212 */ /* 0x000fe200078e3cff */
[----:B------:R-:W-:Y:S01]  /*a640*/  HADD2.F32 R54, -RZ, R29.H1_H1 ;  /* 0x3000001dff367230 */ /* 0x000fe20000004100 */
[----:B------:R-:W-:Y:S01]  /*a650*/  SHF.L.U32 R10, R41, 0x3, RZ ;  /* 0x00000003290a7819 */ /* 0x000fe200000006ff */
[----:B------:R-:W-:Y:S01]  /*a660*/  HADD2.F32 R70, -RZ, R6.H0_H0 ;  /* 0x20000006ff467230 */ /* 0x000fe20000004100 */
[----:B------:R-:W-:Y:S01]  /*a670*/  LEA.HI R8, R8, R41, RZ, 0x3 ;  /* 0x0000002908087211 */ /* 0x000fe200078f18ff */
[----:B------:R-:W-:Y:S01]  /*a680*/  HADD2.F32 R73, -RZ, R27.H0_H0 ;  /* 0x2000001bff497230 */ /* 0x000fe20000004100 */
[----:B------:R-:W-:-:S02]  /*a690*/  SHF.L.U32 R12, R12, 0x7, RZ ;  /* 0x000000070c0c7819 */ /* 0x000fc400000006ff */
[----:B------:R-:W-:Y:S02]  /*a6a0*/  LOP3.LUT R10, R49, 0x38, R10, 0xf8, !PT ;  /* 0x00000038310a7812 */ /* 0x000fe400078ef80a */
[----:B------:R-:W-:Y:S02]  /*a6b0*/  SHF.L.U32 R8, R8, 0xa, RZ ;  /* 0x0000000a08087819 */ /* 0x000fe400000006ff */
[----:B------:R-:W-:Y:S02]  /*a6c0*/  LOP3.LUT R12, R12, 0x7fffe000, RZ, 0xc0, !PT ;  /* 0x7fffe0000c0c7812 */ /* 0x000fe400078ec0ff */
[----:B------:R-:W-:Y:S02]  /*a6d0*/  LOP3.LUT R47, R10, R47, RZ, 0x3c, !PT ;  /* 0x0000002f0a2f7212 */ /* 0x000fe400078e3cff */
[----:B------:R-:W-:Y:S02]  /*a6e0*/  LOP3.LUT R8, R8, 0x7fffe000, RZ, 0xc0, !PT ;  /* 0x7fffe00008087812 */ /* 0x000fe400078ec0ff */
[----:B------:R-:W-:-:S02]  /*a6f0*/  IADD3 R9, R9, R12, R39 ;  /* 0x0000000c09097210 */ /* 0x000fc40007ffe027 */
        /* <DEDUP_REMOVED lines=8> */
[----:B------:R-:W-:-:S02]  /*a780*/  HADD2.F32 R53, -RZ, R10.H1_H1 ;  /* 0x3000000aff357230 */ /* 0x000fc40000004100 */
[----:B------:R-:W-:Y:S02]  /*a790*/  HADD2.F32 R69, -RZ, R8.H0_H0 ;  /* 0x20000008ff457230 */ /* 0x000fe40000004100 */
[----:B------:R-:W-:Y:S02]  /*a7a0*/  HADD2.F32 R10, -RZ, R22.H1_H1 ;  /* 0x30000016ff0a7230 */ /* 0x000fe40000004100 */
[----:B------:R-:W-:Y:S01]  /*a7b0*/  HADD2.F32 R57, -RZ, R8.H1_H1 ;  /* 0x30000008ff397230 */ /* 0x000fe20000004100 */
[C---:B------:R-:W-:Y:S01]  /*a7c0*/  FMUL.FTZ R8, R68.reuse, R43 ;  /* 0x0000002b44087220 */ /* 0x040fe20000410000 */
[----:B------:R-:W-:Y:S01]  /*a7d0*/  HADD2.F32 R12, -RZ, R13.H0_H0 ;  /* 0x2000000dff0c7230 */ /* 0x000fe20000004100 */
[----:B------:R-:W-:Y:S01]  /*a7e0*/  FMUL.FTZ R68, R68, R69 ;  /* 0x0000004544447220 */ /* 0x000fe20000410000 */
[----:B------:R-:W-:Y:S01]  /*a7f0*/  HADD2.F32 R50, -RZ, R9.H0_H0 ;  /* 0x20000009ff327230 */ /* 0x000fe20000004100 */
[----:B------:R-:W-:Y:S01]  /*a800*/  FMUL.FTZ R66, R10, R47 ;  /* 0x0000002f0a427220 */ /* 0x000fe20000410000 */
[----:B------:R-:W-:Y:S01]  /*a810*/  HADD2.F32 R48, -RZ, R13.H1_H1 ;  /* 0x3000000dff307230 */ /* 0x000fe20000004100 */
[----:B------:R-:W-:Y:S01]  /*a820*/  FFMA.FTZ R69, R58, R69, R8 ;  /* 0x000000453a457223 */ /* 0x000fe20000010008 */
[--C-:B------:R-:W-:Y:S01]  /*a830*/  HADD2.F32 R13, -RZ, R14.reuse.H0_H0 ;  /* 0x2000000eff0d7230 */ /* 0x100fe20000004100 */
[C---:B------:R-:W-:Y:S01]  /*a840*/  FMUL.FTZ R8, R65.reuse, R12 ;  /* 0x0000000c41087220 */ /* 0x040fe20000410000 */
[----:B------:R-:W-:Y:S01]  /*a850*/  HADD2.F32 R52, -RZ, R9.H1_H1 ;  /* 0x30000009ff347230 */ /* 0x000fe20000004100 */
[-C--:B------:R-:W-:Y:S01]  /*a860*/  FMUL.FTZ R67, R10, R57.reuse ;  /* 0x000000390a437220 */ /* 0x080fe20000410000 */
[----:B------:R-:W-:Y:S01]  /*a870*/  HADD2.F32 R49, -RZ, R14.H1_H1 ;  /* 0x3000000eff317230 */ /* 0x000fe20000004100 */
[----:B------:R-:W-:Y:S01]  /*a880*/  FFMA.FTZ R66, R56, R57, R66 ;  /* 0x0000003938427223 */ /* 0x000fe20000010042 */
[----:B------:R-:W-:Y:S01]  /*a890*/  HADD2.F32 R57, -RZ, R25.H0_H0 ;  /* 0x20000019ff397230 */ /* 0x000fe20000004100 */
[-C--:B------:R-:W-:Y:S01]  /*a8a0*/  FMUL.FTZ R65, R65, R50.reuse ;  /* 0x0000003241417220 */ /* 0x080fe20000410000 */
[--C-:B------:R-:W-:Y:S01]  /*a8b0*/  HADD2.F32 R14, -RZ, R15.reuse.H0_H0 ;  /* 0x2000000fff0e7230 */ /* 0x100fe20000004100 */
[----:B------:R-:W-:Y:S01]  /*a8c0*/  FFMA.FTZ R50, R59, R50, R8 ;  /* 0x000000323b327223 */ /* 0x000fe20000010008 */
[----:B------:R-:W-:Y:S01]  /*a8d0*/  HADD2.F32 R8, -RZ, R6.H1_H1 ;  /* 0x30000006ff087230 */ /* 0x000fe20000004100 */
[C---:B------:R-:W-:Y:S01]  /*a8e0*/  FMUL.FTZ R9, R63.reuse, R48 ;  /* 0x000000303f097220 */ /* 0x040fe20000410000 */
[----:B------:R-:W-:Y:S01]  /*a8f0*/  HADD2.F32 R15, -RZ, R15.H1_H1 ;  /* 0x3000000fff0f7230 */ /* 0x000fe20000004100 */
[C---:B------:R-:W-:Y:S01]  /*a900*/  FMUL.FTZ R10, R62.reuse, R13 ;  /* 0x0000000d3e0a7220 */ /* 0x040fe20000410000 */
[--C-:B------:R-:W-:Y:S01]  /*a910*/  HADD2.F32 R46, -RZ, R11.reuse.H0_H0 ;  /* 0x2000000bff2e7230 */ /* 0x100fe20000004100 */
[-C--:B------:R-:W-:Y:S01]  /*a920*/  FMUL.FTZ R63, R63, R52.reuse ;  /* 0x000000343f3f7220 */ /* 0x080fe20000410000 */
[----:B------:R-:W-:Y:S01]  /*a930*/  HADD2.F32 R71, -RZ, R11.H1_H1 ;  /* 0x3000000bff477230 */ /* 0x000fe20000004100 */
[----:B------:R-:W-:Y:S01]  /*a940*/  FFMA.FTZ R9, R57, R52, R9 ;  /* 0x0000003439097223 */ /* 0x000fe20000010009 */
[----:B------:R-:W-:Y:S01]  /*a950*/  HADD2.F32 R52, -RZ, R24.H1_H1 ;  /* 0x30000018ff347230 */ /* 0x000fe20000004100 */
[----:B------:R-:W-:-:S02]  /*a960*/  FMUL.FTZ R62, R62, R51 ;  /* 0x000000333e3e7220 */ /* 0x000fc40000410000 */
[----:B------:R-:W-:Y:S01]  /*a970*/  FFMA.FTZ R51, R54, R51, R10 ;  /* 0x0000003336337223 */ /* 0x000fe2000001000a */
[----:B------:R-:W-:Y:S01]  /*a980*/  F2FP.PACK_AB R9, R9, R50 ;  /* 0x000000320909723e */ /* 0x000fe200000000ff */
[C---:B------:R-:W-:Y:S02]  /*a990*/  FMUL.FTZ R10, R8.reuse, R49 ;  /* 0x00000031080a7220 */ /* 0x040fe40000410000 */
[-C--:B------:R-:W-:Y:S01]  /*a9a0*/  FMUL.FTZ R61, R8, R53.reuse ;  /* 0x00000035083d7220 */ /* 0x080fe20000410000 */
[----:B------:R-:W-:Y:S01]  /*a9b0*/  HADD2.F32 R8, -RZ, R24.H0_H0 ;  /* 0x20000018ff087230 */ /* 0x000fe20000004100 */
[----:B------:R-:W-:Y:S01]  /*a9c0*/  FFMA.FTZ R10, R52, R53, R10 ;  /* 0x00000035340a7223 */ /* 0x000fe2000001000a */
[----:B------:R-:W-:Y:S01]  /*a9d0*/  HADD2.F32 R53, -RZ, R29.H0_H0 ;  /* 0x2000001dff357230 */ /* 0x000fe20000004100 */
[----:B------:R-:W-:Y:S02]  /*a9e0*/  FMUL.FTZ R11, R70, R15 ;  /* 0x0000000f460b7220 */ /* 0x000fe40000410000 */
[----:B------:R-:W-:Y:S01]  /*a9f0*/  FMUL.FTZ R60, R73, R46 ;  /* 0x0000002e493c7220 */ /* 0x000fe20000410000 */
[----:B------:R-:W-:Y:S01]  /*aa00*/  F2FP.PACK_AB R10, R10, R51 ;  /* 0x000000330a0a723e */ /* 0x000fe200000000ff */
[----:B------:R-:W-:-:S02]  /*aa10*/  FMUL.FTZ R70, R70, R71 ;  /* 0x0000004746467220 */ /* 0x000fc40000410000 */
[----:B------:R-:W-:Y:S02]  /*aa20*/  FMUL.FTZ R72, R73, R14 ;  /* 0x0000000e49487220 */ /* 0x000fe40000410000 */
        /* <DEDUP_REMOVED lines=9> */
[C---:B------:R-:W-:Y:S01]  /*aac0*/  FFMA.FTZ R15, R8.reuse, R15, -R70 ;  /* 0x0000000f080f7223 */ /* 0x040fe20000010846 */
        /* <DEDUP_REMOVED lines=8> */
.L_x_128:
[----:B------:R-:W-:Y:S05]  /*ab50*/  BSYNC B1 ;  /* 0x0000000000017941 */ /* 0x000fea0003800000 */
.L_x_127:
        /* <DEDUP_REMOVED lines=106> */
.L_x_134:
[----:B------:R-:W-:Y:S05]  /*b200*/  BSYNC B0 ;  /* 0x0000000000007941 */ /* 0x000fea0003800000 */
.L_x_133:
        /* <DEDUP_REMOVED lines=97> */
.L_x_132:
[----:B------:R-:W-:Y:S05]  /*b820*/  BSYNC B1 ;  /* 0x0000000000017941 */ /* 0x000fea0003800000 */
.L_x_131:
[----:B-1----:R-:W-:-:S04]  /*b830*/  IADD3 R39, R17, 0x60, RZ ;  /* 0x0000006011277810 */ /* 0x002fc80007ffe0ff */
        /* <DEDUP_REMOVED lines=17> */
[----:B------:R-:W-:Y:S01]  /*b950*/  HADD2.F32 R35, -RZ, R35.H0_H0 ;  /* 0x20000023ff237230 */ /* 0x000fe20000004100 */
[----:B------:R-:W-:Y:S01]  /*b960*/  SHF.R.S32.HI R9, RZ, 0x1f, R8 ;  /* 0x0000001fff097819 */ /* 0x000fe20000011408 */
[--C-:B------:R-:W-:Y:S01]  /*b970*/  HADD2.F32 R54, -RZ, R37.reuse.H1_H1 ;  /* 0x30000025ff367230 */ /* 0x100fe20000004100 */
[----:B------:R-:W-:Y:S01]  /*b980*/  SHF.L.U32 R10, R8, 0x3, RZ ;  /* 0x00000003080a7819 */ /* 0x000fe200000006ff */
[----:B------:R-:W-:Y:S01]  /*b990*/  HADD2.F32 R37, -RZ, R37.H0_H0 ;  /* 0x20000025ff257230 */ /* 0x000fe20000004100 */
[----:B------:R-:W-:Y:S01]  /*b9a0*/  LEA.HI R8, R9, R8, RZ, 0x3 ;  /* 0x0000000809087211 */ /* 0x000fe200078f18ff */
[--C-:B------:R-:W-:Y:S01]  /*b9b0*/  HADD2.F32 R56, -RZ, R32.reuse.H1_H1 ;  /* 0x30000020ff387230 */ /* 0x100fe20000004100 */
[----:B------:R-:W-:Y:S01]  /*b9c0*/  LOP3.LUT R44, R45, R40, RZ, 0x3c, !PT ;  /* 0x000000282d2c7212 */ /* 0x000fe200078e3cff */
[----:B------:R-:W-:Y:S01]  /*b9d0*/  HADD2.F32 R32, -RZ, R32.H0_H0 ;  /* 0x20000020ff207230 */ /* 0x000fe20000004100 */
[----:B------:R-:W-:Y:S01]  /*b9e0*/  LOP3.LUT R9, R43, 0x38, R10, 0xf8, !PT ;  /* 0x000000382b097812 */ /* 0x000fe200078ef80a */
[--C-:B------:R-:W-:Y:S01]  /*b9f0*/  HADD2.F32 R62, -RZ, R38.reuse.H1_H1 ;  /* 0x30000026ff3e7230 */ /* 0x100fe20000004100 */
[----:B------:R-:W-:Y:S01]  /*ba00*/  SHF.L.U32 R8, R8, 0xa, RZ ;  /* 0x0000000a08087819 */ /* 0x000fe200000006ff */
[----:B------:R-:W-:Y:S01]  /*ba10*/  HADD2.F32 R63, -RZ, R38.H0_H0 ;  /* 0x20000026ff3f7230 */ /* 0x000fe20000004100 */
[----:B------:R-:W-:Y:S01]  /*ba20*/  IADD3 R44, R39, R44, RZ ;  /* 0x0000002c272c7210 */ /* 0x000fe20007ffe0ff */
[----:B------:R-:W-:Y:S01]  /*ba30*/  HADD2.F32 R38, -RZ, R33.H0_H0 ;  /* 0x20000021ff267230 */ /* 0x000fe20000004100 */
[----:B------:R-:W-:-:S02]  /*ba40*/  LOP3.LUT R9, R9, R40, RZ, 0x3c, !PT ;  /* 0x0000002809097212 */ /* 0x000fc400078e3cff */
[----:B------:R-:W-:Y:S02]  /*ba50*/  LOP3.LUT R8, R8, 0x7fffe000, RZ, 0xc0, !PT ;  /* 0x7fffe00008087812 */ /* 0x000fe400078ec0ff */
[----:B------:R-:W-:Y:S02]  /*ba60*/  SHF.L.U32 R44, R44, 0x1, RZ ;  /* 0x000000012c2c7819 */ /* 0x000fe400000006ff */
[----:B------:R-:W-:-:S03]  /*ba70*/  IADD3 R8, R9, R8, R39 ;  /* 0x0000000809087210 */ /* 0x000fc60007ffe027 */
[----:B------:R-:W1:Y:S01]  /*ba80*/  LDS.128 R12, [R44+0x10080] ;  /* 0x010080002c0c7984 */ /* 0x000e620000000c00 */
[----:B------:R-:W-:-:S05]  /*ba90*/  SHF.L.U32 R42, R8, 0x1, RZ ;  /* 0x00000001082a7819 */ /* 0x000fca00000006ff */
[----:B------:R-:W2:Y:S01]  /*baa0*/  LDS.128 R8, [R42+0x10080] ;  /* 0x010080002a087984 */ /* 0x000ea20000000c00 */
[--C-:B-1----:R-:W-:Y:S02]  /*bab0*/  HADD2.F32 R45, -RZ, R12.reuse.H0_H0 ;  /* 0x2000000cff2d7230 */ /* 0x102fe40000004100 */
[----:B------:R-:W-:Y:S02]  /*bac0*/  HADD2.F32 R46, -RZ, R12.H1_H1 ;  /* 0x3000000cff2e7230 */ /* 0x000fe40000004100 */
[----:B------:R-:W-:Y:S01]  /*bad0*/  HADD2.F32 R12, -RZ, R13.H0_H0 ;  /* 0x2000000dff0c7230 */ /* 0x000fe20000004100 */
[----:B------:R-:W-:Y:S01]  /*bae0*/  FMUL.FTZ R57, R50, R45 ;  /* 0x0000002d32397220 */ /* 0x000fe20000410000 */
[--C-:B--2---:R-:W-:Y:S01]  /*baf0*/  HADD2.F32 R49, -RZ, R8.reuse.H0_H0 ;  /* 0x20000008ff317230 */ /* 0x104fe20000004100 */
[----:B------:R-:W-:Y:S01]  /*bb00*/  FMUL.FTZ R60, R56, R46 ;  /* 0x0000002e383c7220 */ /* 0x000fe20000410000 */
[----:B------:R-:W-:Y:S01]  /*bb10*/  HADD2.F32 R51, -RZ, R8.H1_H1 ;  /* 0x30000008ff337230 */ /* 0x000fe20000004100 */
[C---:B------:R-:W-:Y:S01]  /*bb20*/  FMUL.FTZ R58, R35.reuse, R12 ;  /* 0x0000000c233a7220 */ /* 0x040fe20000410000 */
[----:B------:R-:W-:Y:S01]  /*bb30*/  HADD2.F32 R8, -RZ, R9.H0_H0 ;  /* 0x20000009ff087230 */ /* 0x000fe20000004100 */
[-C--:B------:R-:W-:Y:S01]  /*bb40*/  FMUL.FTZ R50, R50, R49.reuse ;  /* 0x0000003132327220 */ /* 0x080fe20000410000 */
[----:B------:R-:W-:Y:S01]  /*bb50*/  HADD2.F32 R47, -RZ, R13.H1_H1 ;  /* 0x3000000dff2f7230 */ /* 0x000fe20000004100 */
[----:B------:R-:W-:Y:S01]  /*bb60*/  FFMA.FTZ R49, R54, R49, R57 ;  /* 0x0000003136317223 */ /* 0x000fe20000010039 */
[----:B------:R-:W-:Y:S01]  /*bb70*/  HADD2.F32 R13, -RZ, R14.H0_H0 ;  /* 0x2000000eff0d7230 */ /* 0x000fe20000004100 */
[-C--:B------:R-:W-:Y:S01]  /*bb80*/  FMUL.FTZ R35, R35, R8.reuse ;  /* 0x0000000823237220 */ /* 0x080fe20000410000 */
[----:B------:R-:W-:Y:S01]  /*bb90*/  HADD2.F32 R57, -RZ, R34.H1_H1 ;  /* 0x30000022ff397230 */ /* 0x000fe20000004100 */
[----:B------:R-:W-:Y:S01]  /*bba0*/  FFMA.FTZ R58, R37, R8, R58 ;  /* 0x00000008253a7223 */ /* 0x000fe2000001003a */
[----:B------:R-:W-:Y:S01]  /*bbb0*/  HADD2.F32 R8, -RZ, R36.H1_H1 ;  /* 0x30000024ff087230 */ /* 0x000fe20000004100 */
[----:B------:R-:W-:Y:S01]  /*bbc0*/  FMUL.FTZ R59, R32, R47 ;  /* 0x0000002f203b7220 */ /* 0x000fe20000410000 */
[----:B------:R-:W-:Y:S01]  /*bbd0*/  HADD2.F32 R52, -RZ, R9.H1_H1 ;  /* 0x30000009ff347230 */ /* 0x000fe20000004100 */
[----:B------:R-:W-:Y:S01]  /*bbe0*/  FMUL.FTZ R56, R56, R51 ;  /* 0x0000003338387220 */ /* 0x000fe20000410000 */
[----:B------:R-:W-:Y:S01]  /*bbf0*/  HADD2.F32 R34, -RZ, R34.H0_H0 ;  /* 0x20000022ff227230 */ /* 0x000fe20000004100 */
[----:B------:R-:W-:Y:S01]  /*bc00*/  FMUL.FTZ R61, R8, R13 ;  /* 0x0000000d083d7220 */ /* 0x000fe20000410000 */
[----:B------:R-:W-:Y:S01]  /*bc10*/  HADD2.F32 R9, -RZ, R10.H0_H0 ;  /* 0x2000000aff097230 */ /* 0x000fe20000004100 */
[-C--:B------:R-:W-:Y:S01]  /*bc20*/  FMUL.FTZ R32, R32, R52.reuse ;  /* 0x0000003420207220 */ /* 0x080fe20000410000 */
[----:B------:R-:W-:Y:S01]  /*bc30*/  HADD2.F32 R48, -RZ, R14.H1_H1 ;  /* 0x3000000eff307230 */ /* 0x000fe20000004100 */
[----:B------:R-:W-:Y:S01]  /*bc40*/  FFMA.FTZ R59, R34, R52, R59 ;  /* 0x00000034223b7223 */ /* 0x000fe2000001003b */
[--C-:B------:R-:W-:Y:S01]  /*bc50*/  HADD2.F32 R14, -RZ, R15.reuse.H0_H0 ;  /* 0x2000000fff0e7230 */ /* 0x100fe20000004100 */
[----:B------:R-:W-:Y:S01]  /*bc60*/  FFMA.FTZ R52, R62, R9, R61 ;  /* 0x000000093e347223 */ /* 0x000fe2000001003d */
[----:B------:R-:W-:Y:S01]  /*bc70*/  HADD2.F32 R61, -RZ, R36.H0_H0 ;  /* 0x20000024ff3d7230 */ /* 0x000fe20000004100 */
[C---:B------:R-:W-:Y:S01]  /*bc80*/  FFMA.FTZ R60, R57.reuse, R51, R60 ;  /* 0x00000033393c7223 */ /* 0x040fe2000001003c */
[----:B------:R-:W-:Y:S01]  /*bc90*/  HADD2.F32 R53, -RZ, R10.H1_H1 ;  /* 0x3000000aff357230 */ /* 0x000fe20000004100 */
[----:B------:R-:W-:Y:S01]  /*bca0*/  FMUL.FTZ R8, R8, R9 ;  /* 0x0000000908087220 */ /* 0x000fe20000410000 */
[----:B------:R-:W-:Y:S01]  /*bcb0*/  HADD2.F32 R15, -RZ, R15.H1_H1 ;  /* 0x3000000fff0f7230 */ /* 0x000fe20000004100 */
[----:B------:R-:W-:Y:S01]  /*bcc0*/  FFMA.FTZ R50, R54, R45, -R50 ;  /* 0x0000002d36327223 */ /* 0x000fe20000010832 */
[----:B------:R-:W-:Y:S01]  /*bcd0*/  HADD2.F32 R10, -RZ, R11.H0_H0 ;  /* 0x2000000bff0a7230 */ /* 0x000fe20000004100 */
[----:B------:R-:W-:Y:S01]  /*bce0*/  FFMA.FTZ R57, R57, R46, -R56 ;  /* 0x0000002e39397223 */ /* 0x000fe20000010838 */
[--C-:B------:R-:W-:Y:S01]  /*bcf0*/  HADD2.F32 R51, -RZ, R31.reuse.H1_H1 ;  /* 0x3000001fff337230 */ /* 0x100fe20000004100 */
[----:B------:R-:W-:Y:S01]  /*bd00*/  FFMA.FTZ R35, R37, R12, -R35 ;  /* 0x0000000c25237223 */ /* 0x000fe20000010823 */
[----:B------:R-:W-:Y:S01]  /*bd10*/  HADD2.F32 R36, -RZ, R31.H0_H0 ;  /* 0x2000001fff247230 */ /* 0x000fe20000004100 */
[----:B------:R-:W-:Y:S01]  /*bd20*/  FMUL.FTZ R31, R61, R14 ;  /* 0x0000000e3d1f7220 */ /* 0x000fe20000410000 */
[----:B------:R-:W-:Y:S01]  /*bd30*/  HADD2.F32 R11, -RZ, R11.H1_H1 ;  /* 0x3000000bff0b7230 */ /* 0x000fe20000004100 */
[----:B------:R-:W-:Y:S01]  /*bd40*/  FMUL.FTZ R66, R51, R48 ;  /* 0x0000003033427220 */ /* 0x000fe20000410000 */
[----:B------:R-:W-:Y:S01]  /*bd50*/  HADD2.F32 R9, -RZ, R33.H1_H1 ;  /* 0x30000021ff097230 */ /* 0x000fe20000004100 */
[----:B------:R-:W-:Y:S01]  /*bd60*/  FMUL.FTZ R33, R36, R15 ;  /* 0x0000000f24217220 */ /* 0x000fe20000410000 */
[----:B------:R-:W-:Y:S01]  /*bd70*/  F2FP.PACK_AB R12, R57, R50 ;  /* 0x00000032390c723e */ /* 0x000fe200000000ff */
[----:B------:R-:W-:-:S02]  /*bd80*/  FMUL.FTZ R61, R61, R10 ;  /* 0x0000000a3d3d7220 */ /* 0x000fc40000410000 */
[----:B------:R-:W-:Y:S02]  /*bd90*/  FFMA.FTZ R31, R63, R10, R31 ;  /* 0x0000000a3f1f7223 */ /* 0x000fe4000001001f */
[----:B------:R-:W-:Y:S02]  /*bda0*/  FMUL.FTZ R51, R51, R53 ;  /* 0x0000003533337220 */ /* 0x000fe40000410000 */
[-C--:B------:R-:W-:Y:S02]  /*bdb0*/  FMUL.FTZ R10, R36, R11.reuse ;  /* 0x0000000b240a7220 */ /* 0x080fe40000410000 */
[----:B------:R-:W-:Y:S02]  /*bdc0*/  FFMA.FTZ R36, R38, R11, R33 ;  /* 0x0000000b26247223 */ /* 0x000fe40000010021 */
[----:B------:R-:W-:Y:S02]  /*bdd0*/  FFMA.FTZ R32, R34, R47, -R32 ;  /* 0x0000002f22207223 */ /* 0x000fe40000010820 */
[----:B------:R-:W-:Y:S01]  /*bde0*/  FFMA.FTZ R62, R62, R13, -R8 ;  /* 0x0000000d3e3e7223 */ /* 0x000fe20000010808 */
[----:B------:R-:W-:Y:S01]  /*bdf0*/  F2FP.PACK_AB R8, R60, R49 ;  /* 0x000000313c08723e */ /* 0x000fe200000000ff */
[----:B------:R-:W-:Y:S01]  /*be00*/  FFMA.FTZ R51, R9, R48, -R51 ;  /* 0x0000003009337223 */ /* 0x000fe20000010833 */
[----:B------:R-:W-:Y:S01]  /*be10*/  F2FP.PACK_AB R13, R32, R35 ;  /* 0x00000023200d723e */ /* 0x000fe200000000ff */
[----:B------:R-:W-:Y:S01]  /*be20*/  FFMA.FTZ R61, R63, R14, -R61 ;  /* 0x0000000e3f3d7223 */ /* 0x000fe2000001083d */
[----:B------:R-:W-:Y:S01]  /*be30*/  F2FP.PACK_AB R11, R36, R31 ;  /* 0x0000001f240b723e */ /* 0x000fe200000000ff */
[----:B------:R-:W-:Y:S01]  /*be40*/  FFMA.FTZ R38, R38, R15, -R10 ;  /* 0x0000000f26267223 */ /* 0x000fe2000001080a */
[----:B------:R-:W-:Y:S01]  /*be50*/  F2FP.PACK_AB R14, R51, R62 ;  /* 0x0000003e330e723e */ /* 0x000fe200000000ff */
[----:B------:R-:W-:Y:S01]  /*be60*/  FFMA.FTZ R53, R9, R53, R66 ;  /* 0x0000003509357223 */ /* 0x000fe20000010042 */
[----:B------:R-:W-:-:S02]  /*be70*/  F2FP.PACK_AB R9, R59, R58 ;  /* 0x0000003a3b09723e */ /* 0x000fc400000000ff */
[----:B------:R-:W-:Y:S02]  /*be80*/  F2FP.PACK_AB R15, R38, R61 ;  /* 0x0000003d260f723e */ /* 0x000fe400000000ff */
[----:B------:R-:W-:-:S03]  /*be90*/  F2FP.PACK_AB R10, R53, R52 ;  /* 0x00000034350a723e */ /* 0x000fc600000000ff */
[----:B------:R1:W-:Y:S04]  /*bea0*/  STS.128 [R44+0x10080], R12 ;  /* 0x0100800c2c007388 */ /* 0x0003e80000000c00 */
[----:B------:R1:W-:Y:S02]  /*beb0*/  STS.128 [R42+0x10080], R8 ;  /* 0x010080082a007388 */ /* 0x0003e40000000c00 */
.L_x_136:
[----:B------:R-:W-:Y:S05]  /*bec0*/  BSYNC B0 ;  /* 0x0000000000007941 */ /* 0x000fea0003800000 */
.L_x_135:
[----:B------:R-:W-:-:S13]  /*bed0*/  ISETP.GE.AND P0, PT, R30, c[0x0][0x27c], PT ;  /* 0x00009f001e007a0c */ /* 0x000fda0003f06270 */
[----:B------:R-:W-:Y:S05]  /*bee0*/  @P0 BRA `(.L_x_114) ;  /* 0x000005f000000947 */ /* 0x000fea0003800000 */
[----:B-1----:R-:W-:Y:S01]  /*bef0*/  SHF.R.S32.HI R9, RZ, 0x1f, R30 ;  /* 0x0000001fff097819 */ /* 0x002fe2000001141e */
[--C-:B------:R-:W-:Y:S02]  /*bf00*/  HADD2.F32 R37, -RZ, R26.reuse.H0_H0 ;  /* 0x2000001aff257230 */ /* 0x100fe40000004100 */
[----:B------:R-:W-:Y:S01]  /*bf10*/  HADD2.F32 R44, -RZ, R27.H1_H1 ;  /* 0x3000001bff2c7230 */ /* 0x000fe20000004100 */
[CC--:B------:R-:W-:Y:S01]  /*bf20*/  LEA.HI R8, R9.reuse, R30.reuse, RZ, 0x3 ;  /* 0x0000001e09087211 */ /* 0x0c0fe200078f18ff */
[----:B------:R-:W-:Y:S01]  /*bf30*/  HADD2.F32 R46, -RZ, R29.H1_H1 ;  /* 0x3000001dff2e7230 */ /* 0x000fe20000004100 */
[----:B------:R-:W-:Y:S01]  /*bf40*/  LEA.HI R12, R9, R30, RZ, 0x6 ;  /* 0x0000001e090c7211 */ /* 0x000fe200078f30ff */
[----:B------:R-:W-:Y:S01]  /*bf50*/  HADD2.F32 R27, -RZ, R27.H0_H0 ;  /* 0x2000001bff1b7230 */ /* 0x000fe20000004100 */
[----:B------:R-:W-:Y:S01]  /*bf60*/  LEA.HI.SX32 R41, R8, R41, 0x1d ;  /* 0x0000002908297211 */ /* 0x000fe200078feaff */
[----:B------:R-:W-:Y:S01]  /*bf70*/  HADD2.F32 R29, -RZ, R29.H0_H0 ;  /* 0x2000001dff1d7230 */ /* 0x000fe20000004100 */
[----:B------:R-:W-:Y:S01]  /*bf80*/  LOP3.LUT R9, R43, 0x38, R8, 0xf8, !PT ;  /* 0x000000382b097812 */ /* 0x000fe200078ef808 */
[----:B------:R-:W-:Y:S01]  /*bf90*/  HADD2.F32 R26, -RZ, R26.H1_H1 ;  /* 0x3000001aff1a7230 */ /* 0x000fe20000004100 */
[----:B------:R-:W-:-:S02]  /*bfa0*/  SHF.R.S32.HI R8, RZ, 0x1f, R41 ;  /* 0x0000001fff087819 */ /* 0x000fc40000011429 */
[----:B------:R-:W-:Y:S02]  /*bfb0*/  SHF.L.U32 R12, R12, 0x7, RZ ;  /* 0x000000070c0c7819 */ /* 0x000fe400000006ff */
[----:B------:R-:W-:Y:S02]  /*bfc0*/  SHF.L.U32 R10, R41, 0x3, RZ ;  /* 0x00000003290a7819 */ /* 0x000fe400000006ff */
[----:B------:R-:W-:Y:S01]  /*bfd0*/  LEA.HI R8, R8, R41, RZ, 0x3 ;  /* 0x0000002908087211 */ /* 0x000fe200078f18ff */
[--C-:B------:R-:W-:Y:S01]  /*bfe0*/  HADD2.F32 R41, -RZ, R28.reuse.H0_H0 ;  /* 0x2000001cff297230 */ /* 0x100fe20000004100 */
[----:B------:R-:W-:Y:S01]  /*bff0*/  LOP3.LUT R12, R12, 0x7fffe000, RZ, 0xc0, !PT ;  /* 0x7fffe0000c0c7812 */ /* 0x000fe200078ec0ff */
[----:B------:R-:W-:Y:S01]  /*c000*/  HADD2.F32 R28, -RZ, R28.H1_H1 ;  /* 0x3000001cff1c7230 */ /* 0x000fe20000004100 */
[----:B------:R-:W-:Y:S02]  /*c010*/  LOP3.LUT R9, R9, R40, RZ, 0x3c, !PT ;  /* 0x0000002809097212 */ /* 0x000fe400078e3cff */
[----:B------:R-:W-:-:S02]  /*c020*/  LOP3.LUT R43, R43, 0x38, R10, 0xf8, !PT ;  /* 0x000000382b2b7812 */ /* 0x000fc400078ef80a */
[----:B------:R-:W-:Y:S02]  /*c030*/  SHF.L.U32 R8, R8, 0xa, RZ ;  /* 0x0000000a08087819 */ /* 0x000fe400000006ff */
[--C-:B------:R-:W-:Y:S02]  /*c040*/  IADD3 R9, R9, R12, R39.reuse ;  /* 0x0000000c09097210 */ /* 0x100fe40007ffe027 */
[----:B------:R-:W-:Y:S01]  /*c050*/  LOP3.LUT R40, R43, R40, RZ, 0x3c, !PT ;  /* 0x000000282b287212 */ /* 0x000fe200078e3cff */
[----:B------:R-:W-:Y:S01]  /*c060*/  HADD2.F32 R43, -RZ, R22.H0_H0 ;  /* 0x20000016ff2b7230 */ /* 0x000fe20000004100 */
        /* <DEDUP_REMOVED lines=8> */
[--C-:B------:R-:W-:Y:S01]  /*c0f0*/  HADD2.F32 R13, -RZ, R14.reuse.H0_H0 ;  /* 0x2000000eff0d7230 */ /* 0x100fe20000004100 */
[----:B------:R-:W-:Y:S01]  /*c100*/  FMUL.FTZ R42, R37, R32 ;  /* 0x00000020252a7220 */ /* 0x000fe20000410000 */
[--C-:B--2---:R-:W-:Y:S01]  /*c110*/  HADD2.F32 R36, -RZ, R9.reuse.H0_H0 ;  /* 0x20000009ff247230 */ /* 0x104fe20000004100 */
[----:B------:R-:W-:Y:S01]  /*c120*/  FMUL.FTZ R45, R43, R33 ;  /* 0x000000212b2d7220 */ /* 0x000fe20000410000 */
[----:B------:R-:W-:Y:S01]  /*c130*/  HADD2.F32 R38, -RZ, R9.H1_H1 ;  /* 0x30000009ff267230 */ /* 0x000fe20000004100 */
[C---:B------:R-:W-:Y:S01]  /*c140*/  FMUL.FTZ R47, R44.reuse, R13 ;  /* 0x0000000d2c2f7220 */ /* 0x040fe20000410000 */
[----:B------:R-:W-:Y:S01]  /*c150*/  HADD2.F32 R34, -RZ, R14.H1_H1 ;  /* 0x3000000eff227230 */ /* 0x000fe20000004100 */
[-C--:B------:R-:W-:Y:S01]  /*c160*/  FMUL.FTZ R37, R37, R36.reuse ;  /* 0x0000002425257220 */ /* 0x080fe20000410000 */
[--C-:B------:R-:W-:Y:S01]  /*c170*/  HADD2.F32 R9, -RZ, R10.reuse.H0_H0 ;  /* 0x2000000aff097230 */ /* 0x100fe20000004100 */
[----:B------:R-:W-:Y:S01]  /*c180*/  FFMA.FTZ R42, R41, R36, R42 ;  /* 0x00000024292a7223 */ /* 0x000fe2000001002a */
[----:B------:R-:W-:Y:S01]  /*c190*/  HADD2.F32 R36, -RZ, R25.H0_H0 ;  /* 0x20000019ff247230 */ /* 0x000fe20000004100 */
[-C--:B------:R-:W-:Y:S01]  /*c1a0*/  FMUL.FTZ R43, R43, R38.reuse ;  /* 0x000000262b2b7220 */ /* 0x080fe20000410000 */
[----:B------:R-:W-:Y:S01]  /*c1b0*/  HADD2.F32 R14, -RZ, R15.H0_H0 ;  /* 0x2000000fff0e7230 */ /* 0x000fe20000004100 */
[-C--:B------:R-:W-:Y:S01]  /*c1c0*/  FMUL.FTZ R44, R44, R9.reuse ;  /* 0x000000092c2c7220 */ /* 0x080fe20000410000 */
[----:B------:R-:W-:Y:S01]  /*c1d0*/  HADD2.F32 R39, -RZ, R10.H1_H1 ;  /* 0x3000000aff277230 */ /* 0x000fe20000004100 */
[----:B------:R-:W-:Y:S01]  /*c1e0*/  FFMA.FTZ R45, R36, R38, R45 ;  /* 0x00000026242d7223 */ /* 0x000fe2000001002d */
[----:B------:R-:W-:Y:S01]  /*c1f0*/  HADD2.F32 R38, -RZ, R6.H1_H1 ;  /* 0x30000006ff267230 */ /* 0x000fe20000004100 */
[----:B------:R-:W-:Y:S01]  /*c200*/  FFMA.FTZ R47, R46, R9, R47 ;  /* 0x000000092e2f7223 */ /* 0x000fe2000001002f */
[----:B------:R-:W-:Y:S01]  /*c210*/  HADD2.F32 R10, -RZ, R11.H0_H0 ;  /* 0x2000000bff0a7230 */ /* 0x000fe20000004100 */
[C---:B------:R-:W-:Y:S01]  /*c220*/  FMUL.FTZ R49, R27.reuse, R14 ;  /* 0x0000000e1b317220 */ /* 0x040fe20000410000 */
[----:B------:R-:W-:Y:S01]  /*c230*/  HADD2.F32 R15, -RZ, R15.H1_H1 ;  /* 0x3000000fff0f7230 */ /* 0x000fe20000004100 */
[C---:B------:R-:W-:Y:S01]  /*c240*/  FMUL.FTZ R48, R38.reuse, R34 ;  /* 0x0000002226307220 */ /* 0x040fe20000410000 */
[----:B------:R-:W-:Y:S01]  /*c250*/  HADD2.F32 R9, -RZ, R24.H1_H1 ;  /* 0x30000018ff097230 */ /* 0x000fe20000004100 */
[-C--:B------:R-:W-:Y:S01]  /*c260*/  FMUL.FTZ R27, R27, R10.reuse ;  /* 0x0000000a1b1b7220 */ /* 0x080fe20000410000 */
[----:B------:R-:W-:Y:S01]  /*c270*/  HADD2.F32 R6, -RZ, R6.H0_H0 ;  /* 0x20000006ff067230 */ /* 0x000fe20000004100 */
[----:B------:R-:W-:Y:S01]  /*c280*/  FFMA.FTZ R49, R29, R10, R49 ;  /* 0x0000000a1d317223 */ /* 0x000fe20000010031 */
[----:B------:R-:W-:Y:S01]  /*c290*/  HADD2.F32 R11, -RZ, R11.H1_H1 ;  /* 0x3000000bff0b7230 */ /* 0x000fe20000004100 */
[-C--:B------:R-:W-:Y:S01]  /*c2a0*/  FMUL.FTZ R38, R38, R39.reuse ;  /* 0x0000002726267220 */ /* 0x080fe20000410000 */
[----:B------:R-:W-:Y:S01]  /*c2b0*/  HADD2.F32 R24, -RZ, R24.H0_H0 ;  /* 0x20000018ff187230 */ /* 0x000fe20000004100 */
[----:B------:R-:W-:Y:S01]  /*c2c0*/  FFMA.FTZ R48, R9, R39, R48 ;  /* 0x0000002709307223 */ /* 0x000fe20000010030 */
[--C-:B------:R-:W-:Y:S01]  /*c2d0*/  HADD2.F32 R35, -RZ, R12.reuse.H0_H0 ;  /* 0x2000000cff237230 */ /* 0x100fe20000004100 */
[----:B------:R-:W-:Y:S01]  /*c2e0*/  FMUL.FTZ R10, R6, R15 ;  /* 0x0000000f060a7220 */ /* 0x000fe20000410000 */
[----:B------:R-:W-:Y:S01]  /*c2f0*/  HADD2.F32 R12, -RZ, R12.H1_H1 ;  /* 0x3000000cff0c7230 */ /* 0x000fe20000004100 */
[----:B------:R-:W-:Y:S01]  /*c300*/  FFMA.FTZ R36, R36, R33, -R43 ;  /* 0x0000002124247223 */ /* 0x000fe2000001082b */
[----:B------:R-:W-:Y:S01]  /*c310*/  HADD2.F32 R40, -RZ, R8.H0_H0 ;  /* 0x20000008ff287230 */ /* 0x000fe20000004100 */
[----:B------:R-:W-:Y:S01]  /*c320*/  FMUL.FTZ R51, R26, R35 ;  /* 0x000000231a337220 */ /* 0x000fe20000410000 */
[----:B------:R-:W-:Y:S01]  /*c330*/  HADD2.F32 R39, -RZ, R22.H1_H1 ;  /* 0x30000016ff277230 */ /* 0x000fe20000004100 */
[-C--:B------:R-:W-:Y:S01]  /*c340*/  FMUL.FTZ R22, R6, R11.reuse ;  /* 0x0000000b06167220 */ /* 0x080fe20000410000 */
[----:B------:R-:W-:Y:S01]  /*c350*/  HADD2.F32 R8, -RZ, R8.H1_H1 ;  /* 0x30000008ff087230 */ /* 0x000fe20000004100 */
[----:B------:R-:W-:Y:S01]  /*c360*/  FFMA.FTZ R6, R24, R11, R10 ;  /* 0x0000000b18067223 */ /* 0x000fe2000001000a */
[----:B------:R-:W-:Y:S01]  /*c370*/  HADD2.F32 R11, -RZ, R25.H1_H1 ;  /* 0x30000019ff0b7230 */ /* 0x000fe20000004100 */
[----:B------:R-:W-:Y:S01]  /*c380*/  FMUL.FTZ R25, R39, R12 ;  /* 0x0000000c27197220 */ /* 0x000fe20000410000 */
[----:B------:R-:W-:Y:S01]  /*c390*/  F2FP.PACK_AB R10, R48, R47 ;  /* 0x0000002f300a723e */ /* 0x000fe200000000ff */
[----:B------:R-:W-:-:S02]  /*c3a0*/  FMUL.FTZ R26, R26, R40 ;  /* 0x000000281a1a7220 */ /* 0x000fc40000410000 */
[----:B------:R-:W-:Y:S02]  /*c3b0*/  FMUL.FTZ R39, R39, R8 ;  /* 0x0000000827277220 */ /* 0x000fe40000410000 */
[----:B------:R-:W-:Y:S02]  /*c3c0*/  FFMA.FTZ R37, R41, R32, -R37 ;  /* 0x0000002029257223 */ /* 0x000fe40000010825 */
[----:B------:R-:W-:Y:S02]  /*c3d0*/  FFMA.FTZ R44, R46, R13, -R44 ;  /* 0x0000000d2e2c7223 */ /* 0x000fe4000001082c */
[----:B------:R-:W-:Y:S01]  /*c3e0*/  FFMA.FTZ R33, R9, R34, -R38 ;  /* 0x0000002209217223 */ /* 0x000fe20000010826 */
[----:B------:R-:W-:Y:S01]  /*c3f0*/  F2FP.PACK_AB R13, R36, R37 ;  /* 0x00000025240d723e */ /* 0x000fe200000000ff */
[----:B------:R-:W-:Y:S01]  /*c400*/  FFMA.FTZ R27, R29, R14, -R27 ;  /* 0x0000000e1d1b7223 */ /* 0x000fe2000001081b */
[----:B------:R-:W-:Y:S01]  /*c410*/  F2FP.PACK_AB R9, R45, R42 ;  /* 0x0000002a2d09723e */ /* 0x000fe200000000ff */
[----:B------:R-:W-:Y:S01]  /*c420*/  FFMA.FTZ R22, R24, R15, -R22 ;  /* 0x0000000f18167223 */ /* 0x000fe20000010816 */
[----:B------:R-:W-:Y:S01]  /*c430*/  F2FP.PACK_AB R14, R33, R44 ;  /* 0x0000002c210e723e */ /* 0x000fe200000000ff */
[----:B------:R-:W-:-:S02]  /*c440*/  FFMA.FTZ R26, R28, R35, -R26 ;  /* 0x000000231c1a7223 */ /* 0x000fc4000001081a */
[C---:B------:R-:W-:Y:S01]  /*c450*/  FFMA.FTZ R39, R11.reuse, R12, -R39 ;  /* 0x0000000c0b277223 */ /* 0x040fe20000010827 */
[----:B------:R-:W-:Y:S01]  /*c460*/  F2FP.PACK_AB R15, R22, R27 ;  /* 0x0000001b160f723e */ /* 0x000fe200000000ff */
[----:B------:R-:W-:Y:S02]  /*c470*/  FFMA.FTZ R40, R28, R40, R51 ;  /* 0x000000281c287223 */ /* 0x000fe40000010033 */
[----:B------:R-:W-:Y:S01]  /*c480*/  FFMA.FTZ R25, R11, R8, R25 ;  /* 0x000000080b197223 */ /* 0x000fe20000010019 */
[----:B------:R-:W-:Y:S02]  /*c490*/  F2FP.PACK_AB R12, R39, R26 ;  /* 0x0000001a270c723e */ /* 0x000fe400000000ff */
[----:B------:R-:W-:Y:S02]  /*c4a0*/  F2FP.PACK_AB R11, R6, R49 ;  /* 0x00000031060b723e */ /* 0x000fe400000000ff */
[----:B------:R-:W-:Y:S01]  /*c4b0*/  F2FP.PACK_AB R8, R25, R40 ;  /* 0x000000281908723e */ /* 0x000fe200000000ff */
[----:B------:R1:W-:Y:S04]  /*c4c0*/  STS.128 [R30+0x10080], R12 ;  /* 0x0100800c1e007388 */ /* 0x0003e80000000c00 */
[----:B------:R1:W-:Y:S02]  /*c4d0*/  STS.128 [R31+0x10080], R8 ;  /* 0x010080081f007388 */ /* 0x0003e40000000c00 */
.L_x_114:
[----:B------:R-:W-:Y:S05]  /*c4e0*/  BSYNC B2 ;  /* 0x0000000000027941 */ /* 0x000fea0003800000 */
.L_x_86:
[----:B-1----:R-:W-:Y:S01]  /*c4f0*/  IMAD.SHL.U32 R11, R16, 0x40, RZ ;  /* 0x00000040100b7824 */ /* 0x002fe200078e00ff */
[----:B------:R-:W-:-:S04]  /*c500*/  DEPBAR.LE SB0, 0x0 ;  /* 0x000080000000791a */ /* 0x000fc80000000000 */
[----:B------:R-:W-:Y:S01]  /*c510*/  LEA.HI R6, R23, R64, RZ, 0x5 ;  /* 0x0000004017067211 */ /* 0x000fe200078f28ff */
[----:B--2---:R-:W-:Y:S01]  /*c520*/  IMAD.SHL.U32 R8, R17, 0x8, RZ ;  /* 0x0000000811087824 */ /* 0x004fe200078e00ff */
[----:B------:R-:W-:Y:S01]  /*c530*/  LOP3.LUT R11, R11, 0x1c0, RZ, 0xc0, !PT ;  /* 0x000001c00b0b7812 */ /* 0x000fe200078ec0ff */
[----:B------:R-:W-:Y:S01]  /*c540*/  IMAD.WIDE.U32 R14, R18, c[0x0][0x208], RZ ;  /* 0x00008200120e7a25 */ /* 0x000fe200078e00ff */
[----:B------:R-:W-:Y:S02]  /*c550*/  LOP3.LUT P1, RZ, R16, 0x2, RZ, 0xc0, !PT ;  /* 0x0000000210ff7812 */ /* 0x000fe4000782c0ff */
[----:B------:R-:W-:Y:S01]  /*c560*/  LOP3.LUT R8, R11, 0x8, R8, 0xf8, !PT ;  /* 0x000000080b087812 */ /* 0x000fe200078ef808 */
[----:B------:R-:W-:Y:S01]  /*c570*/  IMAD.SHL.U32 R9, R6, 0x20, RZ ;  /* 0x0000002006097824 */ /* 0x000fe200078e00ff */
[----:B------:R-:W-:Y:S01]  /*c580*/  SHF.R.U32.HI R11, RZ, 0x3, R11 ;  /* 0x00000003ff0b7819 */ /* 0x000fe2000001160b */
[----:B------:R-:W-:Y:S01]  /*c590*/  IMAD R52, R18, -0x20, R55 ;  /* 0xffffffe012347824 */ /* 0x000fe200078e0237 */
[----:B------:R-:W-:Y:S01]  /*c5a0*/  SEL R10, RZ, 0x4, P4 ;  /* 0x00000004ff0a7807 */ /* 0x000fe20002000000 */
[----:B------:R-:W-:Y:S01]  /*c5b0*/  IMAD.SHL.U32 R232, R3, 0x2, RZ ;  /* 0x0000000203e87824 */ /* 0x000fe200078e00ff */
[----:B------:R-:W-:Y:S01]  /*c5c0*/  LOP3.LUT R9, R9, 0x7ffffc00, RZ, 0xc0, !PT ;  /* 0x7ffffc0009097812 */ /* 0x000fe200078ec0ff */
[----:B------:R-:W-:Y:S01]  /*c5d0*/  IMAD.SHL.U32 R223, R2, 0x2, RZ ;  /* 0x0000000202df7824 */ /* 0x000fe200078e00ff */
[----:B------:R-:W-:Y:S01]  /*c5e0*/  LOP3.LUT R8, R8, R11, RZ, 0x3c, !PT ;  /* 0x0000000b08087212 */ /* 0x000fe200078e3cff */
[----:B------:R-:W-:Y:S01]  /*c5f0*/  BAR.SYNC.DEFER_BLOCKING 0x0 ;  /* 0x0000000000007b1d */ /* 0x000fe20000010000 */
[----:B------:R-:W-:Y:S01]  /*c600*/  LOP3.LUT P6, RZ, R16, 0x4, RZ, 0xc0, !PT ;  /* 0x0000000410ff7812 */ /* 0x000fe200078cc0ff */
[----:B------:R-:W-:-:S02]  /*c610*/  IMAD.IADD R226, R2, 0x1, R9 ;  /* 0x0000000102e27824 */ /* 0x000fc400078e0209 */
[----:B------:R-:W-:Y:S01]  /*c620*/  IMAD R225, R21, 0x200, R8 ;  /* 0x0000020015e17824 */ /* 0x000fe200078e0208 */
[----:B------:R-:W-:Y:S01]  /*c630*/  SEL R8, RZ, 0x2, P5 ;  /* 0x00000002ff087807 */ /* 0x000fe20002800000 */
[----:B------:R-:W-:Y:S02]  /*c640*/  IMAD.SHL.U32 R226, R226, 0x2, RZ ;  /* 0x00000002e2e27824 */ /* 0x000fe400078e00ff */
[----:B------:R-:W-:Y:S01]  /*c650*/  IMAD.SHL.U32 R225, R225, 0x2, RZ ;  /* 0x00000002e1e17824 */ /* 0x000fe200078e00ff */
[----:B------:R-:W-:Y:S01]  /*c660*/  IADD3 R8, R10, R8, R19 ;  /* 0x000000080a087210 */ /* 0x000fe20007ffe013 */
[----:B------:R-:W-:Y:S01]  /*c670*/  IMAD R9, R20, c[0x0][0x208], RZ ;  /* 0x0000820014097a24 */ /* 0x000fe200078e02ff */
[----:B------:R-:W-:Y:S01]  /*c680*/  LEA R10, P0, R14, R230, 0x5 ;  /* 0x000000e60e0a7211 */ /* 0x000fe200078028ff */
[--C-:B------:R-:W-:Y:S01]  /*c690*/  IMAD R222, R0, 0x2, R226.reuse ;  /* 0x0000000200de7824 */ /* 0x100fe200078e02e2 */
[C---:B------:R-:W-:Y:S01]  /*c6a0*/  IADD3 R12, R225.reuse, 0xc080, RZ ;  /* 0x0000c080e10c7810 */ /* 0x040fe20007ffe0ff */
[----:B------:R-:W-:Y:S01]  /*c6b0*/  IMAD R9, R18, c[0x0][0x20c], R9 ;  /* 0x0000830012097a24 */ /* 0x000fe200078e0209 */
[----:B------:R-:W-:Y:S01]  /*c6c0*/  IADD3 R224, R225, 0xc0a0, RZ ;  /* 0x0000c0a0e1e07810 */ /* 0x000fe20007ffe0ff */
[----:B------:R-:W-:Y:S01]  /*c6d0*/  IMAD R221, R5, 0x2, R226 ;  /* 0x0000000205dd7824 */ /* 0x000fe200078e02e2 */
[----:B------:R-:W-:Y:S01]  /*c6e0*/  @P1 IADD3 R224, R12, -0x20, RZ ;  /* 0xffffffe00ce01810 */ /* 0x000fe20007ffe0ff */
[----:B------:R-:W-:Y:S01]  /*c6f0*/  IMAD.IADD R9, R15, 0x1, R9 ;  /* 0x000000010f097824 */ /* 0x000fe200078e0209 */
[----:B------:R-:W-:Y:S01]  /*c700*/  ISETP.LE.OR P1, PT, R52, R17, P2 ;  /* 0x000000113400720c */ /* 0x000fe20001723670 */
[----:B------:R-:W-:-:S02]  /*c710*/  IMAD R219, R5, 0x2, R222 ;  /* 0x0000000205db7824 */ /* 0x000fc400078e02de */
[----:B------:R-:W-:Y:S01]  /*c720*/  IMAD R218, R0, 0x2, R223 ;  /* 0x0000000200da7824 */ /* 0x000fe200078e02df */
[----:B------:R-:W-:Y:S01]  /*c730*/  LEA.HI.X R11, R14, R229, R9, 0x5, P0 ;  /* 0x000000e50e0b7211 */ /* 0x000fe200000f2c09 */
[----:B---3--:R-:W-:Y:S01]  /*c740*/  LDSM.16.M88.4 R24, [R226+0x10080] ;  /* 0x01008000e218783b */ /* 0x008fe20000000200 */
[----:B------:R-:W-:Y:S01]  /*c750*/  SEL R9, RZ, 0x8, P3 ;  /* 0x00000008ff097807 */ /* 0x000fe20001800000 */
[C---:B------:R-:W-:Y:S01]  /*c760*/  IMAD R217, R5.reuse, 0x2, R223 ;  /* 0x0000000205d97824 */ /* 0x040fe200078e02df */
[C---:B------:R-:W-:Y:S01]  /*c770*/  LEA R40, P0, R10.reuse, c[0x0][0x1f8], 0x1 ;  /* 0x00007e000a287a11 */ /* 0x040fe200078008ff */
[----:B------:R-:W1:Y:S01]  /*c780*/  LDSM.16.M88.4 R28, [R225+0xc080] ;  /* 0x00c08000e11c783b */ /* 0x000e620000000200 */
[----:B------:R-:W-:Y:S02]  /*c790*/  IMAD R216, R5, 0x2, R218 ;  /* 0x0000000205d87824 */ /* 0x000fe400078e02da */
[----:B------:R-:W-:Y:S01]  /*c7a0*/  IMAD.IADD R8, R9, 0x1, R8 ;  /* 0x0000000109087824 */ /* 0x000fe200078e0208 */
[----:B------:R-:W-:Y:S01]  /*c7b0*/  LEA.HI.X R41, R10, c[0x0][0x1fc], R11, 0x1, P0 ;  /* 0x00007f000a297a11 */ /* 0x000fe200000f0c0b */
[----:B------:R-:W-:Y:S01]  /*c7c0*/  IMAD.MOV.U32 R9, RZ, RZ, 0x40 ;  /* 0x00000040ff097424 */ /* 0x000fe200078e00ff */
[----:B----4-:R-:W-:Y:S02]  /*c7d0*/  LDSM.16.M88.4 R12, [R222+0x10080] ;  /* 0x01008000de0c783b */ /* 0x010fe40000000200 */
[----:B------:R-:W-:-:S02]  /*c7e0*/  LOP3.LUT P0, RZ, R8, 0x8, RZ, 0xc0, !PT ;  /* 0x0000000808ff7812 */ /* 0x000fc4000780c0ff */
[----:B------:R-:W2:Y:S01]  /*c7f0*/  LDSM.16.M88.4 R20, [R224] ;  /* 0x00000000e014783b */ /* 0x000ea20000000200 */
[----:B------:R-:W-:Y:S02]  /*c800*/  SEL R3, R9, 0xffffffc0, !P6 ;  /* 0xffffffc009037807 */ /* 0x000fe40007000000 */
[----:B------:R-:W-:Y:S01]  /*c810*/  LOP3.LUT P6, RZ, R8, 0x2, RZ, 0xc0, !PT ;  /* 0x0000000208ff7812 */ /* 0x000fe200078cc0ff */
[----:B------:R-:W3:Y:S01]  /*c820*/  LDSM.16.M88.4 R44, [R225+0xc880] ;  /* 0x00c88000e12c783b */ /* 0x000ee20000000200 */
[CC--:B------:R-:W-:Y:S01]  /*c830*/  ISETP.LE.OR P0, PT, R52.reuse, R17.reuse, !P0 ;  /* 0x000000113400720c */ /* 0x0c0fe20004703670 */
[----:B------:R-:W-:Y:S01]  /*c840*/  IMAD.IADD R220, R225, 0x1, R3 ;  /* 0x00000001e1dc7824 */ /* 0x000fe200078e0203 */
[----:B------:R-:W-:Y:S01]  /*c850*/  ISETP.LE.OR P6, PT, R52, R17, !P6 ;  /* 0x000000113400720c */ /* 0x000fe200077c3670 */
[----:B------:R-:W-:Y:S01]  /*c860*/  LDSM.16.M88.4 R32, [R224+0x800] ;  /* 0x00080000e020783b */ /* 0x000fe20000000200 */
[----:B------:R-:W-:-:S03]  /*c870*/  IMAD.IADD R214, R3, 0x1, R224 ;  /* 0x0000000103d67824 */ /* 0x000fc600078e02e0 */
[----:B------:R-:W-:Y:S01]  /*c880*/  @!PT LDS RZ, [RZ] ;  /* 0x00000000fffff984 */ /* 0x000fe20000000800 */
[----:B------:R-:W-:Y:S01]  /*c890*/  @!PT LDS RZ, [RZ] ;  /* 0x00000000fffff984 */ /* 0x000fe20000000800 */
[----:B------:R-:W-:Y:S01]  /*c8a0*/  @!PT LDS RZ, [RZ] ;  /* 0x00000000fffff984 */ /* 0x000fe20000000800 */
[----:B------:R3:W-:Y:S01]  /*c8b0*/  LDGSTS.E.BYPASS.LTC128B.128 [R232+0x8080], [R40.64], !P1 ;  /* 0x0808000028e87fae */ /* 0x0007e2000c901d4a */
[----:B------:R-:W-:-:S04]  /*c8c0*/  LOP3.LUT P1, RZ, R8, 0x4, RZ, 0xc0, !PT ;  /* 0x0000000408ff7812 */ /* 0x000fc8000782c0ff */
[----:B------:R-:W-:-:S03]  /*c8d0*/  ISETP.LE.OR P1, PT, R52, R17, !P1 ;  /* 0x000000113400720c */ /* 0x000fc60004f23670 */
[----:B------:R3:W-:Y:S01]  /*c8e0*/  LDGSTS.E.BYPASS.LTC128B.128 [R232+0x9080], [R40.64+0x80], !P6 ;  /* 0x0908008028e87fae */ /* 0x0007e2000f101d4a */
[C---:B-1----:R-:W-:Y:S09]  /*c8f0*/  HMMA.16816.F32 R16, R24.reuse, R28, RZ ;  /* 0x0000001c1810723c */ /* 0x042ff200000018ff */
[----:B------:R3:W-:Y:S04]  /*c900*/  LDGSTS.E.BYPASS.LTC128B.128 [R232+0xa080], [R40.64+0x100], !P1 ;  /* 0x0a08010028e87fae */ /* 0x0007e8000c901d4a */
[----:B------:R3:W-:Y:S01]  /*c910*/  LDGSTS.E.BYPASS.LTC128B.128 [R232+0xb080], [R40.64+0x180], !P0 ;  /* 0x0b08018028e87fae */ /* 0x0007e2000c101d4a */
[----:B------:R-:W-:Y:S03]  /*c920*/  HMMA.16816.F32 R28, R24, R30, RZ ;  /* 0x0000001e181c723c */ /* 0x000fe600000018ff */
[----:B------:R-:W-:Y:S04]  /*c930*/  LDSM.16.M88.4 R56, [R221+0x10080] ;  /* 0x01008000dd38783b */ /* 0x000fe80000000200 */
[----:B------:R-:W1:Y:S04]  /*c940*/  LDSM.16.M88.4 R8, [R220+0xc080] ;  /* 0x00c08000dc08783b */ /* 0x000e680000000200 */
[----:B------:R-:W-:Y:S04]  /*c950*/  LDSM.16.M88.4 R36, [R219+0x10080] ;  /* 0x01008000db24783b */ /* 0x000fe80000000200 */
[----:B------:R-:W4:Y:S01]  /*c960*/  LDSM.16.M88.4 R48, [R214] ;  /* 0x00000000d630783b */ /* 0x000f220000000200 */
[----:B--2---:R-:W-:Y:S03]  /*c970*/  HMMA.16816.F32 R16, R12, R20, R16 ;  /* 0x000000140c10723c */ /* 0x004fe60000001810 */
[----:B------:R-:W2:Y:S04]  /*c980*/  LDSM.16.M88.4 R72, [R220+0xc880] ;  /* 0x00c88000dc48783b */ /* 0x000ea80000000200 */
[----:B------:R-:W-:Y:S01]  /*c990*/  LDSM.16.M88.4 R68, [R225+0xd080] ;  /* 0x00d08000e144783b */ /* 0x000fe20000000200 */
[C---:B---3--:R-:W-:Y:S03]  /*c9a0*/  HMMA.16816.F32 R40, R24.reuse, R44, RZ ;  /* 0x0000002c1828723c */ /* 0x048fe600000018ff */
[----:B------:R-:W-:Y:S04]  /*c9b0*/  LDSM.16.M88.4 R60, [R214+0x800] ;  /* 0x00080000d63c783b */ /* 0x000fe80000000200 */
[----:B------:R-:W0:Y:S01]  /*c9c0*/  LDGDEPBAR ;  /* 0x00000000000079af */ /* 0x000e220000000000 */
[----:B------:R-:W-:Y:S03]  /*c9d0*/  HMMA.16816.F32 R24, R24, R46, RZ ;  /* 0x0000002e1818723c */ /* 0x000fe600000018ff */
[----:B------:R-:W-:Y:S05]  /*c9e0*/  LDSM.16.M88.4 R44, [R224+0x1000] ;  /* 0x00100000e02c783b */ /* 0x000fea0000000200 */
[----:B------:R-:W-:Y:S01]  /*c9f0*/  HMMA.16816.F32 R28, R12, R22, R28 ;  /* 0x000000160c1c723c */ /* 0x000fe2000000181c */
[----:B------:R-:W3:Y:S07]  /*ca00*/  LDSM.16.M88.4 R20, [R226+0x14080] ;  /* 0x01408000e214783b */ /* 0x000eee0000000200 */
[----:B-1----:R-:W-:Y:S08]  /*ca10*/  HMMA.16816.F32 R16, R56, R8, R16 ;  /* 0x000000083810723c */ /* 0x002ff00000001810 */
[C---:B------:R-:W-:Y:S08]  /*ca20*/  HMMA.16816.F32 R40, R12.reuse, R32, R40 ;  /* 0x000000200c28723c */ /* 0x040ff00000001828 */
[----:B------:R-:W-:Y:S01]  /*ca30*/  HMMA.16816.F32 R12, R12, R34, R24 ;  /* 0x000000220c0c723c */ /* 0x000fe20000001818 */
[----:B------:R-:W-:Y:S04]  /*ca40*/  LDSM.16.M88.4 R24, [R221+0x14080] ;  /* 0x01408000dd18783b */ /* 0x000fe80000000200 */
[----:B------:R-:W-:Y:S03]  /*ca50*/  LDSM.16.M88.4 R32, [R220+0xd080] ;  /* 0x00d08000dc20783b */ /* 0x000fe60000000200 */
[----:B------:R-:W-:Y:S01]  /*ca60*/  HMMA.16816.F32 R28, R56, R10, R28 ;  /* 0x0000000a381c723c */ /* 0x000fe2000000181c */
[----:B------:R-:W1:Y:S07]  /*ca70*/  LDSM.16.M88.4 R8, [R222+0x14080] ;  /* 0x01408000de08783b */ /* 0x000e6e0000000200 */
[----:B----4-:R-:W-:Y:S08]  /*ca80*/  HMMA.16816.F32 R16, R36, R48, R16 ;  /* 0x000000302410723c */ /* 0x010ff00000001810 */
[C---:B--2---:R-:W-:Y:S08]  /*ca90*/  HMMA.16816.F32 R40, R56.reuse, R72, R40 ;  /* 0x000000483828723c */ /* 0x044ff00000001828 */
[----:B------:R-:W-:Y:S01]  /*caa0*/  HMMA.16816.F32 R56, R56, R74, R12 ;  /* 0x0000004a3838723c */ /* 0x000fe2000000180c */
[----:B------:R-:W-:Y:S04]  /*cab0*/  LDSM.16.M88.4 R72, [R224+0x1800] ;  /* 0x00180000e048783b */ /* 0x000fe80000000200 */
[----:B------:R-:W-:Y:S03]  /*cac0*/  LDSM.16.M88.4 R12, [R219+0x14080] ;  /* 0x01408000db0c783b */ /* 0x000fe60000000200 */
[----:B------:R-:W-:Y:S01]  /*cad0*/  HMMA.16816.F32 R28, R36, R50, R28 ;  /* 0x00000032241c723c */ /* 0x000fe2000000181c */
[----:B------:R-:W2:Y:S07]  /*cae0*/  LDSM.16.M88.4 R48, [R225+0xd880] ;  /* 0x00d88000e130783b */ /* 0x000eae0000000200 */
[----:B---3--:R-:W-:Y:S08]  /*caf0*/  HMMA.16816.F32 R16, R20, R68, R16 ;  /* 0x000000441410723c */ /* 0x008ff00000001810 */
[C---:B------:R-:W-:Y:S08]  /*cb00*/  HMMA.16816.F32 R40, R36.reuse, R60, R40 ;  /* 0x0000003c2428723c */ /* 0x040ff00000001828 */
[----:B------:R-:W-:Y:S01]  /*cb10*/  HMMA.16816.F32 R56, R36, R62, R56 ;  /* 0x0000003e2438723c */ /* 0x000fe20000001838 */
[----:B------:R-:W-:Y:S04]  /*cb20*/  LDSM.16.M88.4 R60, [R220+0xd880] ;  /* 0x00d88000dc3c783b */ /* 0x000fe80000000200 */
[----:B------:R-:W-:Y:S03]  /*cb30*/  LDSM.16.M88.4 R36, [R226+0x18080] ;  /* 0x01808000e224783b */ /* 0x000fe60000000200 */
[----:B------:R-:W-:Y:S01]  /*cb40*/  HMMA.16816.F32 R28, R20, R70, R28 ;  /* 0x00000046141c723c */ /* 0x000fe2000000181c */
[----:B------:R-:W3:Y:S07]  /*cb50*/  LDSM.16.M88.4 R68, [R214+0x1000] ;  /* 0x00100000d644783b */ /* 0x000eee0000000200 */
[----:B-1----:R-:W-:Y:S08]  /*cb60*/  HMMA.16816.F32 R16, R8, R44, R16 ;  /* 0x0000002c0810723c */ /* 0x002ff00000001810 */
[C---:B--2---:R-:W-:Y:S08]  /*cb70*/  HMMA.16816.F32 R40, R20.reuse, R48, R40 ;  /* 0x000000301428723c */ /* 0x044ff00000001828 */
[----:B------:R-:W-:Y:S01]  /*cb80*/  HMMA.16816.F32 R56, R20, R50, R56 ;  /* 0x000000321438723c */ /* 0x000fe20000001838 */
[----:B------:R-:W-:Y:S04]  /*cb90*/  LDSM.16.M88.4 R48, [R214+0x1800] ;  /* 0x00180000d630783b */ /* 0x000fe80000000200 */
[----:B------:R-:W-:Y:S03]  /*cba0*/  LDSM.16.M88.4 R20, [R222+0x18080] ;  /* 0x01808000de14783b */ /* 0x000fe60000000200 */
[----:B------:R-:W-:Y:S01]  /*cbb0*/  HMMA.16816.F32 R28, R8, R46, R28 ;  /* 0x0000002e081c723c */ /* 0x000fe2000000181c */
[----:B------:R-:W1:Y:S07]  /*cbc0*/  LDSM.16.M88.4 R44, [R225+0xe080] ;  /* 0x00e08000e12c783b */ /* 0x000e6e0000000200 */
[----:B------:R-:W-:Y:S08]  /*cbd0*/  HMMA.16816.F32 R16, R24, R32, R16 ;  /* 0x000000201810723c */ /* 0x000ff00000001810 */
[C---:B------:R-:W-:Y:S08]  /*cbe0*/  HMMA.16816.F32 R40, R8.reuse, R72, R40 ;  /* 0x000000480828723c */ /* 0x040ff00000001828 */
        /* <DEDUP_REMOVED lines=19> */
[----:B--2---:R-:W-:Y:S08]  /*cd20*/  HMMA.16816.F32 R16, R20, R32, R16 ;  /* 0x000000201410723c */ /* 0x004ff00000001810 */
[C---:B------:R-:W-:Y:S08]  /*cd30*/  HMMA.16816.F32 R40, R36.reuse, R72, R40 ;  /* 0x000000482428723c */ /* 0x040ff00000001828 */
[----:B------:R-:W-:Y:S01]  /*cd40*/  HMMA.16816.F32 R56, R36, R74, R56 ;  /* 0x0000004a2438723c */ /* 0x000fe20000001838 */
[----:B------:R-:W-:Y:S04]  /*cd50*/  LDSM.16.M88.4 R36, [R222+0x1c080] ;  /* 0x01c08000de24783b */ /* 0x000fe80000000200 */
[----:B------:R-:W-:Y:S03]  /*cd60*/  LDSM.16.M88.4 R72, [R224+0x3000] ;  /* 0x00300000e048783b */ /* 0x000fe60000000200 */
[----:B------:R-:W-:Y:S01]  /*cd70*/  HMMA.16816.F32 R28, R20, R34, R28 ;  /* 0x00000022141c723c */ /* 0x000fe2000000181c */
[----:B------:R-:W2:Y:S07]  /*cd80*/  LDSM.16.M88.4 R32, [R220+0xe880] ;  /* 0x00e88000dc20783b */ /* 0x000eae0000000200 */
[----:B---3--:R-:W-:Y:S08]  /*cd90*/  HMMA.16816.F32 R16, R8, R68, R16 ;  /* 0x000000440810723c */ /* 0x008ff00000001810 */
[C---:B-1----:R-:W-:Y:S08]  /*cda0*/  HMMA.16816.F32 R40, R20.reuse, R44, R40 ;  /* 0x0000002c1428723c */ /* 0x042ff00000001828 */
[----:B------:R-:W-:Y:S01]  /*cdb0*/  HMMA.16816.F32 R56, R20, R46, R56 ;  /* 0x0000002e1438723c */ /* 0x000fe20000001838 */
[----:B------:R-:W-:Y:S04]  /*cdc0*/  LDSM.16.M88.4 R44, [R225+0xf880] ;  /* 0x00f88000e12c783b */ /* 0x000fe80000000200 */
[----:B------:R-:W-:Y:S03]  /*cdd0*/  LDSM.16.M88.4 R20, [R220+0xf080] ;  /* 0x00f08000dc14783b */ /* 0x000fe60000000200 */
[----:B------:R-:W-:Y:S01]  /*cde0*/  HMMA.16816.F32 R28, R8, R70, R28 ;  /* 0x00000046081c723c */ /* 0x000fe2000000181c */
[----:B------:R-:W1:Y:S07]  /*cdf0*/  LDSM.16.M88.4 R68, [R214+0x2800] ;  /* 0x00280000d644783b */ /* 0x000e6e0000000200 */
[----:B------:R-:W-:Y:S08]  /*ce00*/  HMMA.16816.F32 R16, R60, R24, R16 ;  /* 0x000000183c10723c */ /* 0x000ff00000001810 */
[C---:B--2---:R-:W-:Y:S08]  /*ce10*/  HMMA.16816.F32 R40, R8.reuse, R32, R40 ;  /* 0x000000200828723c */ /* 0x044ff00000001828 */
[----:B------:R-:W-:Y:S01]  /*ce20*/  HMMA.16816.F32 R56, R8, R34, R56 ;  /* 0x000000220838723c */ /* 0x000fe20000001838 */
[----:B------:R-:W-:Y:S04]  /*ce30*/  LDSM.16.M88.4 R32, [R224+0x3800] ;  /* 0x00380000e020783b */ /* 0x000fe80000000200 */
[----:B------:R-:W-:Y:S03]  /*ce40*/  LDSM.16.M88.4 R8, [R214+0x3000] ;  /* 0x00300000d608783b */ /* 0x000fe60000000200 */
[----:B------:R-:W-:Y:S01]  /*ce50*/  HMMA.16816.F32 R28, R60, R26, R28 ;  /* 0x0000001a3c1c723c */ /* 0x000fe2000000181c */
[----:B------:R-:W2:Y:S07]  /*ce60*/  LDSM.16.M88.4 R24, [R221+0x1c080] ;  /* 0x01c08000dd18783b */ /* 0x000eae0000000200 */
[----:B------:R-:W-:Y:S08]  /*ce70*/  HMMA.16816.F32 R16, R48, R12, R16 ;  /* 0x0000000c3010723c */ /* 0x000ff00000001810 */
[C---:B-1----:R-:W-:Y:S08]  /*ce80*/  HMMA.16816.F32 R40, R60.reuse, R68, R40 ;  /* 0x000000443c28723c */ /* 0x042ff00000001828 */
[----:B------:R-:W-:Y:S08]  /*ce90*/  HMMA.16816.F32 R56, R60, R70, R56 ;  /* 0x000000463c38723c */ /* 0x000ff00000001838 */
[----:B------:R-:W-:Y:S01]  /*cea0*/  HMMA.16816.F32 R28, R48, R14, R28 ;  /* 0x0000000e301c723c */ /* 0x000fe2000000181c */
[----:B------:R-:W1:Y:S07]  /*ceb0*/  LDSM.16.M88.4 R12, [R219+0x1c080] ;  /* 0x01c08000db0c783b */ /* 0x000e6e0000000200 */
[----:B------:R-:W-:Y:S08]  /*cec0*/  HMMA.16816.F32 R16, R36, R72, R16 ;  /* 0x000000482410723c */ /* 0x000ff00000001810 */
[C---:B------:R-:W-:Y:S01]  /*ced0*/  HMMA.16816.F32 R60, R48.reuse, R44, R40 ;  /* 0x0000002c303c723c */ /* 0x040fe20000001828 */
[----:B------:R-:W3:Y:S07]  /*cee0*/  LDSM.16.M88.4 R40, [R220+0xf880] ;  /* 0x00f88000dc28783b */ /* 0x000eee0000000200 */
[----:B------:R-:W-:Y:S08]  /*cef0*/  HMMA.16816.F32 R56, R48, R46, R56 ;  /* 0x0000002e3038723c */ /* 0x000ff00000001838 */
[----:B------:R-:W-:Y:S08]  /*cf00*/  HMMA.16816.F32 R28, R36, R74, R28 ;  /* 0x0000004a241c723c */ /* 0x000ff0000000181c */
[----:B--2---:R-:W-:Y:S08]  /*cf10*/  HMMA.16816.F32 R16, R24, R20, R16 ;  /* 0x000000141810723c */ /* 0x004ff00000001810 */
[C---:B------:R-:W-:Y:S08]  /*cf20*/  HMMA.16816.F32 R60, R36.reuse, R32, R60 ;  /* 0x00000020243c723c */ /* 0x040ff0000000183c */
[----:B------:R-:W-:Y:S08]  /*cf30*/  HMMA.16816.F32 R56, R36, R34, R56 ;  /* 0x000000222438723c */ /* 0x000ff00000001838 */
[----:B------:R-:W-:Y:S01]  /*cf40*/  HMMA.16816.F32 R28, R24, R22, R28 ;  /* 0x00000016181c723c */ /* 0x000fe2000000181c */
[----:B------:R-:W2:Y:S01]  /*cf50*/  LDSM.16.M88.4 R20, [R214+0x3800] ;  /* 0x00380000d614783b */ /* 0x000ea20000000200 */
[----:B------:R-:W-:-:S06]  /*cf60*/  DEPBAR.LE SB0, 0x0 ;  /* 0x000080000000791a */ /* 0x000fcc0000000000 */
[----:B-1----:R-:W-:Y:S08]  /*cf70*/  HMMA.16816.F32 R16, R12, R8, R16 ;  /* 0x000000080c10723c */ /* 0x002ff00000001810 */
[C---:B---3--:R-:W-:Y:S08]  /*cf80*/  HMMA.16816.F32 R60, R24.reuse, R40, R60 ;  /* 0x00000028183c723c */ /* 0x048ff0000000183c */
[----:B------:R-:W-:Y:S08]  /*cf90*/  HMMA.16816.F32 R56, R24, R42, R56 ;  /* 0x0000002a1838723c */ /* 0x000ff00000001838 */
[----:B------:R-:W-:Y:S01]  /*cfa0*/  HMMA.16816.F32 R28, R12, R10, R28 ;  /* 0x0000000a0c1c723c */ /* 0x000fe2000000181c */
[----:B------:R-:W-:Y:S01]  /*cfb0*/  FMUL.FTZ R8, R17, c[0x0][0x320] ;  /* 0x0000c80011087a20 */ /* 0x000fe20000410000 */
[----:B------:R-:W-:Y:S01]  /*cfc0*/  LOP3.LUT R17, R6, 0xffffffe0, RZ, 0xc0, !PT ;  /* 0xffffffe006117812 */ /* 0x000fe200078ec0ff */
[----:B------:R-:W-:-:S02]  /*cfd0*/  FMUL.FTZ R3, R16, c[0x0][0x320] ;  /* 0x0000c80010037a20 */ /* 0x000fc40000410000 */
[----:B------:R-:W-:Y:S02]  /*cfe0*/  FMUL.FTZ R9, R18, c[0x0][0x320] ;  /* 0x0000c80012097a20 */ /* 0x000fe40000410000 */
[----:B------:R-:W-:Y:S01]  /*cff0*/  IMAD.IADD R64, R64, 0x1, -R17 ;  /* 0x0000000140407824 */ /* 0x000fe200078e0a11 */
[----:B------:R-:W-:Y:S01]  /*d000*/  MUFU.TANH R8, R8 ;  /* 0x0000000800087308 */ /* 0x000fe20000002400 */
[----:B--2---:R-:W-:Y:S01]  /*d010*/  HMMA.16816.F32 R60, R12, R20, R60 ;  /* 0x000000140c3c723c */ /* 0x004fe2000000183c */
[----:B------:R-:W-:Y:S02]  /*d020*/  FMUL.FTZ R10, R19, c[0x0][0x320] ;  /* 0x0000c800130a7a20 */ /* 0x000fe40000410000 */
[----:B------:R-:W-:-:S04]  /*d030*/  SHF.R.S32.HI R17, RZ, 0x1f, R64 ;  /* 0x0000001fff117819 */ /* 0x000fc80000011440 */
[----:B------:R-:W-:Y:S01]  /*d040*/  MUFU.TANH R3, R3 ;  /* 0x0000000300037308 */ /* 0x000fe20000002400 */
[----:B------:R-:W-:Y:S07]  /*d050*/  HMMA.16816.F32 R56, R12, R22, R56 ;  /* 0x000000160c38723c */ /* 0x000fee0000001838 */
[----:B------:R-:W-:Y:S01]  /*d060*/  LEA.HI R13, R17, R64, RZ, 0x2 ;  /* 0x00000040110d7211 */ /* 0x000fe200078f10ff */
[----:B------:R-:W1:Y:S01]  /*d070*/  MUFU.TANH R9, R9 ;  /* 0x0000000900097308 */ /* 0x000e620000002400 */
[----:B------:R-:W-:-:S02]  /*d080*/  FMUL.FTZ R11, R28, c[0x0][0x320] ;  /* 0x0000c8001c0b7a20 */ /* 0x000fc40000410000 */
[----:B------:R-:W-:Y:S01]  /*d090*/  LOP3.LUT R13, R13, 0x7ffffffc, RZ, 0xc0, !PT ;  /* 0x7ffffffc0d0d7812 */ /* 0x000fe200078ec0ff */
[----:B------:R-:W-:Y:S02]  /*d0a0*/  FMUL.FTZ R16, R29, c[0x0][0x320] ;  /* 0x0000c8001d107a20 */ /* 0x000fe40000410000 */
[----:B------:R-:W-:Y:S02]  /*d0b0*/  FMUL.FTZ R18, R30, c[0x0][0x320] ;  /* 0x0000c8001e127a20 */ /* 0x000fe40000410000 */
[----:B------:R-:W-:Y:S01]  /*d0c0*/  IMAD.IADD R13, R64, 0x1, -R13 ;  /* 0x00000001400d7824 */ /* 0x000fe200078e0a0d */
[----:B------:R-:W2:Y:S01]  /*d0d0*/  MUFU.TANH R11, R11 ;  /* 0x0000000b000b7308 */ /* 0x000ea20000002400 */
[----:B------:R-:W-:Y:S02]  /*d0e0*/  FMUL.FTZ R17, R60, c[0x0][0x320] ;  /* 0x0000c8003c117a20 */ /* 0x000fe40000410000 */
[----:B------:R-:W-:Y:S02]  /*d0f0*/  IMAD R52, R13, -0x2, R52 ;  /* 0xfffffffe0d347824 */ /* 0x000fe400078e0234 */
[----:B------:R-:W-:-:S02]  /*d100*/  FMUL.FTZ R15, R61, c[0x0][0x320] ;  /* 0x0000c8003d0f7a20 */ /* 0x000fc40000410000 */
[----:B------:R-:W-:Y:S01]  /*d110*/  FMUL.FTZ R31, R31, c[0x0][0x320] ;  /* 0x0000c8001f1f7a20 */ /* 0x000fe20000410000 */
[----:B------:R-:W3:Y:S01]  /*d120*/  MUFU.TANH R10, R10 ;  /* 0x0000000a000a7308 */ /* 0x000ee20000002400 */
[----:B------:R-:W-:Y:S01]  /*d130*/  ISETP.GT.AND P0, PT, R52, RZ, PT ;  /* 0x000000ff3400720c */ /* 0x000fe20003f04270 */
[----:B------:R-:W-:Y:S01]  /*d140*/  FMUL.FTZ R14, R62, c[0x0][0x320] ;  /* 0x0000c8003e0e7a20 */ /* 0x000fe20000410000 */
[----:B------:R-:W-:Y:S01]  /*d150*/  ISETP.GT.AND P6, PT, R52, 0x8, PT ;  /* 0x000000083400780c */ /* 0x000fe20003fc4270 */
[----:B------:R-:W-:Y:S01]  /*d160*/  FMUL.FTZ R13, R56, c[0x0][0x320] ;  /* 0x0000c800380d7a20 */ /* 0x000fe20000410000 */
[----:B-1----:R-:W-:Y:S01]  /*d170*/  FSEL R19, R9, -INF , P0 ;  /* 0xff80000009137808 */ /* 0x002fe20000000000 */
[----:B------:R-:W-:Y:S01]  /*d180*/  FMUL.FTZ R57, R57, c[0x0][0x320] ;  /* 0x0000c80039397a20 */ /* 0x000fe20000410000 */
[----:B------:R-:W-:Y:S01]  /*d190*/  FSEL R3, R3, -INF , P0 ;  /* 0xff80000003037808 */ /* 0x000fe20000000000 */
[----:B------:R-:W1:Y:S01]  /*d1a0*/  MUFU.TANH R16, R16 ;  /* 0x0000001000107308 */ /* 0x000e620000002400 */
[C---:B------:R-:W-:Y:S01]  /*d1b0*/  ISETP.GT.AND P0, PT, R52.reuse, 0x1, PT ;  /* 0x000000013400780c */ /* 0x040fe20003f04270 */
[----:B------:R-:W-:Y:S01]  /*d1c0*/  FMUL.FTZ R12, R63, c[0x0][0x320] ;  /* 0x0000c8003f0c7a20 */ /* 0x000fe20000410000 */
[----:B------:R-:W-:Y:S01]  /*d1d0*/  ISETP.GT.AND P1, PT, R52, 0x9, PT ;  /* 0x000000093400780c */ /* 0x000fe20003f24270 */
[----:B------:R-:W-:Y:S01]  /*d1e0*/  FMUL.FTZ R58, R58, c[0x0][0x320] ;  /* 0x0000c8003a3a7a20 */ /* 0x000fe20000410000 */
[----:B------:R-:W-:Y:S01]  /*d1f0*/  FSEL R21, R8, -INF , P0 ;  /* 0xff80000008157808 */ /* 0x000fe20000000000 */
[----:B------:R-:W-:Y:S01]  /*d200*/  FMUL.FTZ R59, R59, c[0x0][0x320] ;  /* 0x0000c8003b3b7a20 */ /* 0x000fe20000410000 */
[----:B--2---:R-:W-:Y:S01]  /*d210*/  FSEL R23, R11, -INF , P6 ;  /* 0xff8000000b177808 */ /* 0x004fe20003000000 */
[----:B------:R-:W2:Y:S01]  /*d220*/  MUFU.TANH R18, R18 ;  /* 0x0000001200127308 */ /* 0x000ea20000002400 */
[----:B------:R-:W-:-:S02]  /*d230*/  FMNMX.FTZ R8, R3, R21, !PT ;  /* 0x0000001503087209 */ /* 0x000fc40007810000 */
[----:B---3--:R-:W-:Y:S02]  /*d240*/  FSEL R20, R10, -INF , P0 ;  /* 0xff8000000a147808 */ /* 0x008fe40000000000 */
[----:B------:R-:W-:Y:S02]  /*d250*/  ISETP.GT.AND P0, PT, R52, 0x10, PT ;  /* 0x000000103400780c */ /* 0x000fe40003f04270 */
[----:B------:R-:W-:Y:S01]  /*d260*/  FMNMX.FTZ R8, R23, R8, !PT ;  /* 0x0000000817087209 */ /* 0x000fe20007810000 */
[----:B------:R-:W3:Y:S01]  /*d270*/  MUFU.TANH R17, R17 ;  /* 0x0000001100117308 */ /* 0x000ee20000002400 */
[----:B-1----:R-:W-:Y:S02]  /*d280*/  FSEL R9, R16, -INF , P1 ;  /* 0xff80000010097808 */ /* 0x002fe40000800000 */
[----:B------:R-:W-:Y:S02]  /*d290*/  FMNMX.FTZ R27, R19, R20, !PT ;  /* 0x00000014131b7209 */ /* 0x000fe40007810000 */
[----:B------:R-:W-:-:S03]  /*d2a0*/  FMNMX.FTZ R8, R9, R8, !PT ;  /* 0x0000000809087209 */ /* 0x000fc60007810000 */
[----:B------:R-:W1:Y:S01]  /*d2b0*/  MUFU.TANH R6, R31 ;  /* 0x0000001f00067308 */ /* 0x000e620000002400 */
[----:B--2---:R-:W-:Y:S02]  /*d2c0*/  FSEL R18, R18, -INF , P6 ;  /* 0xff80000012127808 */ /* 0x004fe40003000000 */
[----:B------:R-:W-:Y:S02]  /*d2d0*/  ISETP.GT.AND P6, PT, R52, 0x11, PT ;  /* 0x000000113400780c */ /* 0x000fe40003fc4270 */
[----:B------:R-:W-:-:S03]  /*d2e0*/  FMNMX.FTZ R27, R18, R27, !PT ;  /* 0x0000001b121b7209 */ /* 0x000fc60007810000 */
[----:B------:R-:W2:Y:S01]  /*d2f0*/  MUFU.TANH R15, R15 ;  /* 0x0000000f000f7308 */ /* 0x000ea20000002400 */
[----:B---3--:R-:W-:-:S04]  /*d300*/  FSEL R17, R17, -INF , P0 ;  /* 0xff80000011117808 */ /* 0x008fc80000000000 */
[----:B------:R-:W-:-:S03]  /*d310*/  FMNMX.FTZ R8, R17, R8, !PT ;  /* 0x0000000811087209 */ /* 0x000fc60007810000 */
[----:B------:R-:W3:Y:S01]  /*d320*/  MUFU.TANH R14, R14 ;  /* 0x0000000e000e7308 */ /* 0x000ee20000002400 */
[----:B-1----:R-:W-:Y:S02]  /*d330*/  FSEL R6, R6, -INF , P1 ;  /* 0xff80000006067808 */ /* 0x002fe40000800000 */
[----:B------:R-:W-:Y:S02]  /*d340*/  ISETP.GT.AND P1, PT, R52, 0x18, PT ;  /* 0x000000183400780c */ /* 0x000fe40003f24270 */
[----:B------:R-:W-:-:S03]  /*d350*/  FMNMX.FTZ R27, R6, R27, !PT ;  /* 0x0000001b061b7209 */ /* 0x000fc60007810000 */
[----:B------:R-:W1:Y:S01]  /*d360*/  MUFU.TANH R13, R13 ;  /* 0x0000000d000d7308 */ /* 0x000e620000002400 */
[----:B--2---:R-:W-:-:S04]  /*d370*/  FSEL R15, R15, -INF , P6 ;  /* 0xff8000000f0f7808 */ /* 0x004fc80003000000 */
[----:B------:R-:W-:-:S03]  /*d380*/  FMNMX.FTZ R8, R15, R8, !PT ;  /* 0x000000080f087209 */ /* 0x000fc60007810000 */
[----:B------:R-:W2:Y:S01]  /*d390*/  MUFU.TANH R11, R57 ;  /* 0x00000039000b7308 */ /* 0x000ea20000002400 */
[----:B---3--:R-:W-:Y:S01]  /*d3a0*/  FSEL R14, R14, -INF , P0 ;  /* 0xff8000000e0e7808 */ /* 0x008fe20000000000 */
[----:B------:R-:W-:Y:S01]  /*d3b0*/  BAR.SYNC.DEFER_BLOCKING 0x0 ;  /* 0x0000000000007b1d */ /* 0x000fe20000010000 */
[----:B------:R-:W-:Y:S02]  /*d3c0*/  ISETP.GT.AND P0, PT, R52, 0x19, PT ;  /* 0x000000193400780c */ /* 0x000fe40003f04270 */
[----:B------:R-:W-:Y:S02]  /*d3d0*/  FMNMX.FTZ R27, R14, R27, !PT ;  /* 0x0000001b0e1b7209 */ /* 0x000fe40007810000 */
[----:B-1----:R-:W-:Y:S01]  /*d3e0*/  FSEL R13, R13, -INF , P1 ;  /* 0xff8000000d0d7808 */ /* 0x002fe20000800000 */
[----:B------:R-:W1:Y:S03]  /*d3f0*/  MUFU.TANH R12, R12 ;  /* 0x0000000c000c7308 */ /* 0x000e660000002400 */
[----:B------:R-:W-:-:S02]  /*d400*/  FMNMX.FTZ R8, R13, R8, !PT ;  /* 0x000000080d087209 */ /* 0x000fc40007810000 */
[----:B--2---:R-:W-:-:S03]  /*d410*/  FSEL R11, R11, -INF , P0 ;  /* 0xff8000000b0b7808 */ /* 0x004fc60000000000 */
[----:B------:R-:W2:Y:S01]  /*d420*/  MUFU.TANH R10, R58 ;  /* 0x0000003a000a7308 */ /* 0x000ea20000002400 */
[----:B------:R-:W-:-:S05]  /*d430*/  FMNMX.FTZ R25, R11, R8, !PT ;  /* 0x000000080b197209 */ /* 0x000fca0007810000 */
[----:B------:R-:W3:Y:S02]  /*d440*/  SHFL.BFLY PT, R16, R25, 0x2, 0x1f ;  /* 0x0c401f0019107f89 */ /* 0x000ee400000e0000 */
[----:B------:R-:W4:Y:S01]  /*d450*/  MUFU.TANH R8, R59 ;  /* 0x0000003b00087308 */ /* 0x000f220000002400 */
[----:B-1----:R-:W-:-:S04]  /*d460*/  FSEL R12, R12, -INF , P6 ;  /* 0xff8000000c0c7808 */ /* 0x002fc80003000000 */
[----:B------:R-:W-:Y:S02]  /*d470*/  FMNMX.FTZ R27, R12, R27, !PT ;  /* 0x0000001b0c1b7209 */ /* 0x000fe40007810000 */
[----:B--2---:R-:W-:-:S04]  /*d480*/  FSEL R10, R10, -INF , P1 ;  /* 0xff8000000a0a7808 */ /* 0x004fc80000800000 */
[----:B------:R-:W-:Y:S02]  /*d490*/  FMNMX.FTZ R27, R10, R27, !PT ;  /* 0x0000001b0a1b7209 */ /* 0x000fe40007810000 */
[----:B----4-:R-:W-:Y:S02]  /*d4a0*/  FSEL R8, R8, -INF , P0 ;  /* 0xff80000008087808 */ /* 0x010fe40000000000 */
[----:B------:R-:W-:Y:S02]  /*d4b0*/  ISETP.GE.AND P0, PT, R55, 0x21, PT ;  /* 0x000000213700780c */ /* 0x000fe40003f06270 */
[----:B------:R-:W-:Y:S02]  /*d4c0*/  FMNMX.FTZ R27, R8, R27, !PT ;  /* 0x0000001b081b7209 */ /* 0x000fe40007810000 */
[----:B---3--:R-:W-:-:S03]  /*d4d0*/  FMNMX.FTZ R24, R25, R16, !PT ;  /* 0x0000001019187209 */ /* 0x008fc60007810000 */
[----:B------:R-:W-:Y:S04]  /*d4e0*/  SHFL.BFLY PT, R16, R27, 0x2, 0x1f ;  /* 0x0c401f001b107f89 */ /* 0x000fe800000e0000 */
[----:B------:R-:W1:Y:S02]  /*d4f0*/  SHFL.BFLY PT, R25, R24, 0x1, 0x1f ;  /* 0x0c201f0018197f89 */ /* 0x000e6400000e0000 */
[----:B------:R-:W-:Y:S01]  /*d500*/  @P0 LEA.HI.SX32 R26, R149, 0xfffffffe, 0x1b ;  /* 0xfffffffe951a0811 */ /* 0x000fe200078fdaff */
[----:B------:R-:W-:Y:S02]  /*d510*/  @P0 IMAD.MOV.U32 R28, RZ, RZ, R234 ;  /* 0x000000ffff1c0224 */ /* 0x000fe400078e00ea */
[----:B------:R-:W-:Y:S02]  /*d520*/  @P0 IMAD.MOV.U32 R29, RZ, RZ, R237 ;  /* 0x000000ffff1d0224 */ /* 0x000fe400078e00ed */
[----:B------:R-:W-:Y:S01]  /*d530*/  @P0 IMAD R4, R4, R26, RZ ;  /* 0x0000001a04040224 */ /* 0x000fe200078e02ff */
[----:B-1----:R-:W-:-:S02]  /*d540*/  FMNMX.FTZ R148, R24, R25, !PT ;  /* 0x0000001918947209 */ /* 0x002fc40007810000 */
[----:B------:R-:W-:Y:S02]  /*d550*/  FMNMX.FTZ R25, R16, R27, !PT ;  /* 0x0000001b10197209 */ /* 0x000fe40007810000 */
[C---:B------:R-:W-:Y:S01]  /*d560*/  FSETP.NEU.FTZ.AND P1, PT, R148.reuse, -INF , PT ;  /* 0xff8000009400780b */ /* 0x040fe20003f3d000 */
[----:B------:R-:W-:Y:S01]  /*d570*/  FMUL.FTZ R16, R148, c[0x0][0x2d0] ;  /* 0x0000b40094107a20 */ /* 0x000fe20000410000 */
[----:B------:R-:W-:Y:S01]  /*d580*/  @P0 SHF.R.S32.HI R24, RZ, 0x1f, R26 ;  /* 0x0000001fff180819 */ /* 0x000fe2000001141a */
[----:B------:R-:W1:Y:S01]  /*d590*/  SHFL.BFLY PT, R22, R25, 0x1, 0x1f ;  /* 0x0c201f0019167f89 */ /* 0x000e6200000e0000 */
[-C--:B------:R-:W-:Y:S02]  /*d5a0*/  @P0 IMAD.WIDE.U32 R26, R26, R7.reuse, R28 ;  /* 0x000000071a1a0225 */ /* 0x080fe400078e001c */
[----:B------:R-:W-:Y:S02]  /*d5b0*/  FSEL R16, R16, RZ, P1 ;  /* 0x000000ff10107208 */ /* 0x000fe40000800000 */
[----:B------:R-:W-:Y:S01]  /*d5c0*/  @P0 IMAD R4, R24, R7, R4 ;  /* 0x0000000718040224 */ /* 0x000fe200078e0204 */
[----:B------:R-:W-:-:S02]  /*d5d0*/  @P0 LEA R28, P1, R26, c[0x0][0x1c8], 0x1 ;  /* 0x000072001a1c0a11 */ /* 0x000fc400078208ff */
[----:B------:R-:W-:Y:S02]  /*d5e0*/  FFMA.FTZ R205, R3, c[0x0][0x2d0], -R16 ;  /* 0x0000b40003cd7a23 */ /* 0x000fe40000010810 */
[----:B------:R-:W-:Y:S02]  /*d5f0*/  @P0 IMAD.IADD R4, R27, 0x1, R4 ;  /* 0x000000011b040824 */ /* 0x000fe400078e0204 */
[--C-:B------:R-:W-:Y:S02]  /*d600*/  FFMA.FTZ R150, R21, c[0x0][0x2d0], -R16.reuse ;  /* 0x0000b40015967a23 */ /* 0x100fe40000010810 */
[----:B------:R-:W-:Y:S01]  /*d610*/  FFMA.FTZ R151, R23, c[0x0][0x2d0], -R16 ;  /* 0x0000b40017977a23 */ /* 0x000fe20000010810 */
[----:B------:R-:W-:Y:S01]  /*d620*/  @P0 LEA.HI.X R29, R26, c[0x0][0x1cc], R4, 0x1, P1 ;  /* 0x000073001a1d0a11 */ /* 0x000fe200008f0c04 */
[--C-:B------:R-:W-:Y:S01]  /*d630*/  FFMA.FTZ R4, R9, c[0x0][0x2d0], -R16.reuse ;  /* 0x0000b40009047a23 */ /* 0x100fe20000010810 */
[----:B------:R-:W-:Y:S01]  /*d640*/  MUFU.EX2 R205, R205 ;  /* 0x000000cd00cd7308 */ /* 0x000fe20000000800 */
[----:B------:R-:W-:-:S02]  /*d650*/  FFMA.FTZ R206, R17, c[0x0][0x2d0], -R16 ;  /* 0x0000b40011ce7a23 */ /* 0x000fc40000010810 */
[----:B------:R2:W-:Y:S01]  /*d660*/  @P0 LDGSTS.E.BYPASS.LTC128B.128 [R232+0xc080], [R28.64], !P2 ;  /* 0x0c0800001ce80fae */ /* 0x0005e2000d101d4a */
[--C-:B------:R-:W-:Y:S02]  /*d670*/  FFMA.FTZ R211, R15, c[0x0][0x2d0], -R16.reuse ;  /* 0x0000b4000fd37a23 */ /* 0x100fe40000010810 */
[--C-:B------:R-:W-:Y:S01]  /*d680*/  FFMA.FTZ R208, R13, c[0x0][0x2d0], -R16.reuse ;  /* 0x0000b4000dd07a23 */ /* 0x100fe20000010810 */
[----:B-1----:R-:W-:Y:S01]  /*d690*/  FMNMX.FTZ R3, R25, R22, !PT ;  /* 0x0000001619037209 */ /* 0x002fe20007810000 */
[----:B------:R2:W-:Y:S01]  /*d6a0*/  @P0 LDGSTS.E.BYPASS.LTC128B.128 [R232+0xd080], [R28.64+0x80], !P5 ;  /* 0x0d0800801ce80fae */ /* 0x0005e2000e901d4a */
[----:B------:R-:W-:Y:S01]  /*d6b0*/  MUFU.EX2 R0, R4 ;  /* 0x0000000400007308 */ /* 0x000fe20000000800 */
[----:B------:R-:W-:Y:S01]  /*d6c0*/  FFMA.FTZ R241, R11, c[0x0][0x2d0], -R16 ;  /* 0x0000b4000bf17a23 */ /* 0x000fe20000010810 */
[C---:B------:R-:W-:Y:S01]  /*d6d0*/  FSETP.NEU.FTZ.AND P1, PT, R3.reuse, -INF , PT ;  /* 0xff8000000300780b */ /* 0x040fe20003f3d000 */
[----:B------:R-:W-:Y:S01]  /*d6e0*/  FMUL.FTZ R2, R3, c[0x0][0x2d0] ;  /* 0x0000b40003027a20 */ /* 0x000fe20000410000 */
[----:B------:R2:W-:Y:S04]  /*d6f0*/  @P0 LDGSTS.E.BYPASS.LTC128B.128 [R232+0xe080], [R28.64+0x100], !P4 ;  /* 0x0e0801001ce80fae */ /* 0x0005e8000e101d4a */
[----:B------:R-:W-:Y:S01]  /*d700*/  FSEL R9, R2, RZ, P1 ;  /* 0x000000ff02097208 */ /* 0x000fe20000800000 */
[----:B------:R2:W-:Y:S01]  /*d710*/  @P0 LDGSTS.E.BYPASS.LTC128B.128 [R232+0xf080], [R28.64+0x180], !P3 ;  /* 0x0f0801801ce80fae */ /* 0x0005e2000d901d4a */
[----:B------:R-:W1:Y:S03]  /*d720*/  MUFU.EX2 R150, R150 ;  /* 0x0000009600967308 */ /* 0x000e660000000800 */
[----:B------:R-:W3:Y:S01]  /*d730*/  LDSM.16.MT88.4 R140, [R223+0x8080] ;  /* 0x00808000df8c783b */ /* 0x000ee20000004200 */
[----:B------:R-:W-:-:S02]  /*d740*/  FFMA.FTZ R2, R6, c[0x0][0x2d0], -R9 ;  /* 0x0000b40006027a23 */ /* 0x000fc40000010809 */
[--C-:B------:R-:W-:Y:S01]  /*d750*/  FFMA.FTZ R209, R19, c[0x0][0x2d0], -R9.reuse ;  /* 0x0000b40013d17a23 */ /* 0x100fe20000010809 */
[----:B------:R-:W4:Y:S01]  /*d760*/  LDSM.16.MT88.4 R132, [R218+0x8080] ;  /* 0x00808000da84783b */ /* 0x000f220000004200 */
[--C-:B------:R-:W-:Y:S01]  /*d770*/  FFMA.FTZ R204, R20, c[0x0][0x2d0], -R9.reuse ;  /* 0x0000b40014cc7a23 */ /* 0x100fe20000010809 */
[----:B------:R-:W5:Y:S01]  /*d780*/  MUFU.EX2 R151, R151 ;  /* 0x0000009700977308 */ /* 0x000f620000000800 */
[--C-:B------:R-:W-:Y:S01]  /*d790*/  FFMA.FTZ R207, R18, c[0x0][0x2d0], -R9.reuse ;  /* 0x0000b40012cf7a23 */ /* 0x100fe20000010809 */
[----:B------:R-:W2:Y:S01]  /*d7a0*/  LDSM.16.MT88.4 R24, [R217+0x8080] ;  /* 0x00808000d918783b */ /* 0x000ea20000004200 */
[--C-:B------:R-:W-:Y:S02]  /*d7b0*/  FFMA.FTZ R210, R14, c[0x0][0x2d0], -R9.reuse ;  /* 0x0000b4000ed27a23 */ /* 0x100fe40000010809 */
[--C-:B------:R-:W-:Y:S01]  /*d7c0*/  FFMA.FTZ R213, R12, c[0x0][0x2d0], -R9.reuse ;  /* 0x0000b4000cd57a23 */ /* 0x100fe20000010809 */
[----:B------:R-:W2:Y:S01]  /*d7d0*/  LDSM.16.MT88.4 R32, [R216+0x8080] ;  /* 0x00808000d820783b */ /* 0x000ea20000004200 */
[--C-:B------:R-:W-:Y:S01]  /*d7e0*/  FFMA.FTZ R212, R10, c[0x0][0x2d0], -R9.reuse ;  /* 0x0000b4000ad47a23 */ /* 0x100fe20000010809 */
[----:B------:R-:W-:Y:S01]  /*d7f0*/  MUFU.EX2 R209, R209 ;  /* 0x000000d100d17308 */ /* 0x000fe20000000800 */
[----:B------:R-:W-:Y:S01]  /*d800*/  FFMA.FTZ R239, R8, c[0x0][0x2d0], -R9 ;  /* 0x0000b40008ef7a23 */ /* 0x000fe20000010809 */
[----:B------:R-:W2:Y:S01]  /*d810*/  LDSM.16.MT88.4 R40, [R223+0x9080] ;  /* 0x00908000df28783b */ /* 0x000ea20000004200 */
[----:B-1----:R-:W-:Y:S01]  /*d820*/  F2FP.PACK_AB R128, R150, R205 ;  /* 0x000000cd9680723e */ /* 0x002fe200000000ff */
[----:B------:R-:W-:-:S02]  /*d830*/  FADD.FTZ R150, R205, R150 ;  /* 0x00000096cd967221 */ /* 0x000fc40000010000 */
[----:B------:R-:W1:Y:S02]  /*d840*/  LDSM.16.MT88.4 R48, [R218+0x9080] ;  /* 0x00908000da30783b */ /* 0x000e640000004200 */
[----:B------:R-:W3:Y:S01]  /*d850*/  MUFU.EX2 R204, R204 ;  /* 0x000000cc00cc7308 */ /* 0x000ee20000000800 */
[----:B-----5:R-:W-:Y:S01]  /*d860*/  F2FP.PACK_AB R130, R0, R151 ;  /* 0x000000970082723e */ /* 0x020fe200000000ff */
[----:B------:R-:W5:Y:S01]  /*d870*/  LDSM.16.MT88.4 R56, [R217+0x9080] ;  /* 0x00908000d938783b */ /* 0x000f620000004200 */
[----:B------:R-:W-:-:S03]  /*d880*/  FADD.FTZ R151, R151, R150 ;  /* 0x0000009697977221 */ /* 0x000fc60000010000 */
[----:B------:R-:W1:Y:S01]  /*d890*/  LDSM.16.MT88.4 R64, [R216+0x9080] ;  /* 0x00908000d840783b */ /* 0x000e620000004200 */
[----:B------:R-:W-:Y:S01]  /*d8a0*/  FADD.FTZ R151, R0, R151 ;  /* 0x0000009700977221 */ /* 0x000fe20000010000 */
[----:B------:R-:W-:Y:S02]  /*d8b0*/  MUFU.EX2 R207, R207 ;  /* 0x000000cf00cf7308 */ /* 0x000fe40000000800 */
[----:B------:R-:W1:Y:S04]  /*d8c0*/  LDSM.16.MT88.4 R72, [R223+0xa080] ;  /* 0x00a08000df48783b */ /* 0x000e680000004200 */
[----:B------:R-:W1:Y:S02]  /*d8d0*/  LDSM.16.MT88.4 R80, [R218+0xa080] ;  /* 0x00a08000da50783b */ /* 0x000e640000004200 */
[----:B------:R-:W4:Y:S01]  /*d8e0*/  MUFU.EX2 R2, R2 ;  /* 0x0000000200027308 */ /* 0x000f220000000800 */
[----:B---3--:R-:W-:Y:S01]  /*d8f0*/  F2FP.PACK_AB R129, R204, R209 ;  /* 0x000000d1cc81723e */ /* 0x008fe200000000ff */
[----:B------:R-:W3:Y:S01]  /*d900*/  LDSM.16.MT88.4 R88, [R217+0xa080] ;  /* 0x00a08000d958783b */ /* 0x000ee20000004200 */
[----:B------:R-:W-:-:S03]  /*d910*/  FADD.FTZ R204, R209, R204 ;  /* 0x000000ccd1cc7221 */ /* 0x000fc60000010000 */
[----:B------:R-:W1:Y:S02]  /*d920*/  LDSM.16.MT88.4 R96, [R216+0xa080] ;  /* 0x00a08000d860783b */ /* 0x000e640000004200 */
[----:B------:R-:W-:Y:S02]  /*d930*/  MUFU.EX2 R206, R206 ;  /* 0x000000ce00ce7308 */ /* 0x000fe40000000800 */
[----:B------:R-:W1:Y:S04]  /*d940*/  LDSM.16.MT88.4 R104, [R223+0xb080] ;  /* 0x00b08000df68783b */ /* 0x000e680000004200 */
[----:B------:R-:W1:Y:S01]  /*d950*/  LDSM.16.MT88.4 R112, [R218+0xb080] ;  /* 0x00b08000da70783b */ /* 0x000e620000004200 */
[----:B----4-:R-:W-:Y:S01]  /*d960*/  F2FP.PACK_AB R131, R2, R207 ;  /* 0x000000cf0283723e */ /* 0x010fe200000000ff */
[----:B------:R-:W4:Y:S02]  /*d970*/  MUFU.EX2 R211, R211 ;  /* 0x000000d300d37308 */ /* 0x000f240000000800 */
[----:B------:R-:W1:Y:S01]  /*d980*/  LDSM.16.MT88.4 R120, [R217+0xb080] ;  /* 0x00b08000d978783b */ /* 0x000e620000004200 */
[----:B------:R-:W-:-:S03]  /*d990*/  FADD.FTZ R207, R207, R204 ;  /* 0x000000cccfcf7221 */ /* 0x000fc60000010000 */
[----:B------:R-:W1:Y:S01]  /*d9a0*/  LDSM.16.MT88.4 R4, [R216+0xb080] ;  /* 0x00b08000d804783b */ /* 0x000e620000004200 */
[C---:B------:R-:W-:Y:S01]  /*d9b0*/  HMMA.16816.F32 R144, R128.reuse, R140, RZ ;  /* 0x0000008c8090723c */ /* 0x040fe200000018ff */
[----:B------:R-:W-:Y:S01]  /*d9c0*/  FADD.FTZ R207, R2, R207 ;  /* 0x000000cf02cf7221 */ /* 0x000fe20000010000 */
[----:B------:R-:W-:Y:S01]  /*d9d0*/  MUFU.EX2 R210, R210 ;  /* 0x000000d200d27308 */ /* 0x000fe20000000800 */
[----:B------:R-:W3:Y:S04]  /*d9e0*/  LDSM.16.MT88.4 R200, [R223+0x8880] ;  /* 0x00888000dfc8783b */ /* 0x000ee80000004200 */
[----:B------:R-:W3:Y:S01]  /*d9f0*/  LDSM.16.MT88.4 R196, [R218+0x8880] ;  /* 0x00888000dac4783b */ /* 0x000ee20000004200 */
[C---:B------:R-:W-:Y:S02]  /*da00*/  HMMA.16816.F32 R136, R128.reuse, R132, RZ ;  /* 0x000000848088723c */ /* 0x040fe400000018ff */
[----:B------:R-:W1:Y:S01]  /*da10*/  MUFU.EX2 R213, R213 ;  /* 0x000000d500d57308 */ /* 0x000e620000000800 */
[----:B------:R-:W3:Y:S04]  /*da20*/  LDSM.16.MT88.4 R192, [R217+0x8880] ;  /* 0x00888000d9c0783b */ /* 0x000ee80000004200 */
[----:B------:R-:W3:Y:S01]  /*da30*/  LDSM.16.MT88.4 R188, [R216+0x8880] ;  /* 0x00888000d8bc783b */ /* 0x000ee20000004200 */
[C---:B--2---:R-:W-:Y:S02]  /*da40*/  HMMA.16816.F32 R20, R128.reuse, R24, RZ ;  /* 0x000000188014723c */ /* 0x044fe400000018ff */
[----:B------:R-:W-:Y:S01]  /*da50*/  MUFU.EX2 R208, R208 ;  /* 0x000000d000d07308 */ /* 0x000fe20000000800 */
[----:B------:R-:W2:Y:S04]  /*da60*/  LDSM.16.MT88.4 R184, [R223+0x9880] ;  /* 0x00988000dfb8783b */ /* 0x000ea80000004200 */
[----:B------:R-:W2:Y:S01]  /*da70*/  LDSM.16.MT88.4 R180, [R218+0x9880] ;  /* 0x00988000dab4783b */ /* 0x000ea20000004200 */
[C---:B------:R-:W-:Y:S02]  /*da80*/  HMMA.16816.F32 R28, R128.reuse, R32, RZ ;  /* 0x00000020801c723c */ /* 0x040fe400000018ff */
[----:B------:R-:W2:Y:S01]  /*da90*/  MUFU.EX2 R241, R241 ;  /* 0x000000f100f17308 */ /* 0x000ea20000000800 */
[----:B------:R-:W2:Y:S04]  /*daa0*/  LDSM.16.MT88.4 R176, [R217+0x9880] ;  /* 0x00988000d9b0783b */ /* 0x000ea80000004200 */
[----:B------:R-:W2:Y:S01]  /*dab0*/  LDSM.16.MT88.4 R172, [R216+0x9880] ;  /* 0x00988000d8ac783b */ /* 0x000ea20000004200 */
[C---:B------:R-:W-:Y:S02]  /*dac0*/  HMMA.16816.F32 R36, R128.reuse, R40, RZ ;  /* 0x000000288024723c */ /* 0x040fe400000018ff */
[----:B------:R-:W-:Y:S01]  /*dad0*/  MUFU.EX2 R212, R212 ;  /* 0x000000d400d47308 */ /* 0x000fe20000000800 */
[----:B------:R-:W2:Y:S04]  /*dae0*/  LDSM.16.MT88.4 R168, [R223+0xa880] ;  /* 0x00a88000dfa8783b */ /* 0x000ea80000004200 */
[----:B------:R-:W2:Y:S01]  /*daf0*/  LDSM.16.MT88.4 R164, [R218+0xa880] ;  /* 0x00a88000daa4783b */ /* 0x000ea20000004200 */
[C---:B-1----:R-:W-:Y:S02]  /*db00*/  HMMA.16816.F32 R44, R128.reuse, R48, RZ ;  /* 0x00000030802c723c */ /* 0x042fe400000018ff */
[----:B------:R-:W1:Y:S01]  /*db10*/  MUFU.EX2 R239, R239 ;  /* 0x000000ef00ef7308 */ /* 0x000e620000000800 */
[----:B------:R-:W1:Y:S04]  /*db20*/  LDSM.16.MT88.4 R160, [R217+0xa880] ;  /* 0x00a88000d9a0783b */ /* 0x000e680000004200 */
[----:B------:R-:W1:Y:S01]  /*db30*/  LDSM.16.MT88.4 R156, [R216+0xa880] ;  /* 0x00a88000d89c783b */ /* 0x000e620000004200 */
[C---:B-----5:R-:W-:Y:S03]  /*db40*/  HMMA.16816.F32 R52, R128.reuse, R56, RZ ;  /* 0x000000388034723c */ /* 0x060fe600000018ff */
[----:B------:R-:W5:Y:S04]  /*db50*/  LDSM.16.MT88.4 R152, [R223+0xb880] ;  /* 0x00b88000df98783b */ /* 0x000f680000004200 */
[----:B------:R-:W1:Y:S01]  /*db60*/  LDSM.16.MT88.4 R16, [R218+0xb880] ;  /* 0x00b88000da10783b */ /* 0x000e620000004200 */
[C---:B------:R-:W-:Y:S03]  /*db70*/  HMMA.16816.F32 R60, R128.reuse, R64, RZ ;  /* 0x00000040803c723c */ /* 0x040fe600000018ff */
[----:B------:R-:W1:Y:S04]  /*db80*/  LDSM.16.MT88.4 R12, [R217+0xb880] ;  /* 0x00b88000d90c783b */ /* 0x000e680000004200 */
[----:B------:R-:W1:Y:S01]  /*db90*/  LDSM.16.MT88.4 R8, [R216+0xb880] ;  /* 0x00b88000d808783b */ /* 0x000e620000004200 */
[C---:B------:R-:W-:Y:S03]  /*dba0*/  HMMA.16816.F32 R68, R128.reuse, R72, RZ ;  /* 0x000000488044723c */ /* 0x040fe600000018ff */
[----:B------:R-:W0:Y:S05]  /*dbb0*/  LDGDEPBAR ;  /* 0x00000000000079af */ /* 0x000e2a0000000000 */
[C---:B------:R-:W-:Y:S08]  /*dbc0*/  HMMA.16816.F32 R76, R128.reuse, R80, RZ ;  /* 0x00000050804c723c */ /* 0x040ff000000018ff */
[C---:B---3--:R-:W-:Y:S08]  /*dbd0*/  HMMA.16816.F32 R84, R128.reuse, R88, RZ ;  /* 0x000000588054723c */ /* 0x048ff000000018ff */
[C---:B------:R-:W-:Y:S08]  /*dbe0*/  HMMA.16816.F32 R92, R128.reuse, R96, RZ ;  /* 0x00000060805c723c */ /* 0x040ff000000018ff */
        /* <DEDUP_REMOVED lines=18> */
[C---:B------:R-:W-:Y:S07]  /*dd10*/  HMMA.16816.F32 R124, R128.reuse, R4, RZ ;  /* 0x00000004807c723c */ /* 0x040fee00000018ff */
[----:B----4-:R-:W-:Y:S01]  /*dd20*/  F2FP.PACK_AB R4, R211, R206 ;  /* 0x000000ced304723e */ /* 0x010fe200000000ff */
[----:B------:R-:W-:Y:S01]  /*dd30*/  HMMA.16816.F32 R128, R128, R6, RZ ;  /* 0x000000068080723c */ /* 0x000fe200000018ff */
[----:B------:R-:W-:Y:S01]  /*dd40*/  F2FP.PACK_AB R5, R213, R210 ;  /* 0x000000d2d505723e */ /* 0x000fe200000000ff */
[----:B------:R-:W-:-:S02]  /*dd50*/  FADD.FTZ R206, R206, R151 ;  /* 0x00000097cece7221 */ /* 0x000fc40000010000 */
[----:B------:R-:W-:Y:S02]  /*dd60*/  FADD.FTZ R210, R210, R207 ;  /* 0x000000cfd2d27221 */ /* 0x000fe40000010000 */
[----:B------:R-:W-:Y:S01]  /*dd70*/  FADD.FTZ R211, R211, R206 ;  /* 0x000000ced3d37221 */ /* 0x000fe20000010000 */
[----:B--2---:R-:W-:Y:S01]  /*dd80*/  F2FP.PACK_AB R6, R241, R208 ;  /* 0x000000d0f106723e */ /* 0x004fe200000000ff */
[----:B------:R-:W-:Y:S01]  /*dd90*/  FADD.FTZ R213, R213, R210 ;  /* 0x000000d2d5d57221 */ /* 0x000fe20000010000 */
[----:B-1----:R-:W-:Y:S01]  /*dda0*/  F2FP.PACK_AB R7, R239, R212 ;  /* 0x000000d4ef07723e */ /* 0x002fe200000000ff */
[----:B------:R-:W-:Y:S02]  /*ddb0*/  FADD.FTZ R208, R208, R211 ;  /* 0x000000d3d0d07221 */ /* 0x000fe40000010000 */
[----:B------:R-:W-:Y:S02]  /*ddc0*/  FADD.FTZ R212, R212, R213 ;  /* 0x000000d5d4d47221 */ /* 0x000fe40000010000 */
[----:B------:R-:W-:-:S02]  /*ddd0*/  FADD.FTZ R241, R241, R208 ;  /* 0x000000d0f1f17221 */ /* 0x000fc40000010000 */
[----:B------:R-:W-:Y:S01]  /*dde0*/  HMMA.16816.F32 R144, R4, R200, R144 ;  /* 0x000000c80490723c */ /* 0x000fe20000001890 */
[----:B------:R-:W-:-:S07]  /*ddf0*/  FADD.FTZ R239, R239, R212 ;  /* 0x000000d4efef7221 */ /* 0x000fce0000010000 */
[C---:B------:R-:W-:Y:S08]  /*de00*/  HMMA.16816.F32 R140, R4.reuse, R202, R140 ;  /* 0x000000ca048c723c */ /* 0x040ff0000000188c */
        /* <DEDUP_REMOVED lines=22> */
[C---:B-----5:R-:W-:Y:S08]  /*df70*/  HMMA.16816.F32 R100, R4.reuse, R152, R100 ;  /* 0x000000980464723c */ /* 0x060ff00000001864 */
[C---:B------:R-:W-:Y:S08]  /*df80*/  HMMA.16816.F32 R104, R4.reuse, R154, R104 ;  /* 0x0000009a0468723c */ /* 0x040ff00000001868 */
[C---:B------:R-:W-:Y:S08]  /*df90*/  HMMA.16816.F32 R108, R4.reuse, R16, R108 ;  /* 0x00000010046c723c */ /* 0x040ff0000000186c */
[C---:B------:R-:W-:Y:S08]  /*dfa0*/  HMMA.16816.F32 R112, R4.reuse, R18, R112 ;  /* 0x000000120470723c */ /* 0x040ff00000001870 */
[C---:B------:R-:W-:Y:S08]  /*dfb0*/  HMMA.16816.F32 R116, R4.reuse, R12, R116 ;  /* 0x0000000c0474723c */ /* 0x040ff00000001874 */
[C---:B------:R-:W-:Y:S08]  /*dfc0*/  HMMA.16816.F32 R120, R4.reuse, R14, R120 ;  /* 0x0000000e0478723c */ /* 0x040ff00000001878 */
[C---:B------:R-:W-:Y:S08]  /*dfd0*/  HMMA.16816.F32 R124, R4.reuse, R8, R124 ;  /* 0x00000008047c723c */ /* 0x040ff0000000187c */
[----:B------:R-:W-:Y:S01]  /*dfe0*/  HMMA.16816.F32 R128, R4, R10, R128 ;  /* 0x0000000a0480723c */ /* 0x000fe20000001880 */
[----:B------:R-:W-:Y:S07]  /*dff0*/  @!P0 BRA `(.L_x_137) ;  /* 0x00001fc000008947 */ /* 0x000fee0003800000 */
[----:B------:R-:W-:Y:S01]  /*e000*/  LEA.HI.SX32 R233, R149, 0xfffffffe, 0x1b ;  /* 0xfffffffe95e97811 */ /* 0x000fe200078fdaff */
[----:B------:R-:W-:Y:S01]  /*e010*/  IMAD.MOV.U32 R0, RZ, RZ, R3 ;  /* 0x000000ffff007224 */ /* 0x000fe200078e0003 */
[C---:B------:R-:W-:Y:S01]  /*e020*/  IADD3 R215, R224.reuse, 0x800, RZ ;  /* 0x00000800e0d77810 */ /* 0x040fe20007ffe0ff */
[----:B------:R-:W-:Y:S01]  /*e030*/  IMAD.MOV.U32 R149, RZ, RZ, R148 ;  /* 0x000000ffff957224 */ /* 0x000fe200078e0094 */
[C---:B------:R-:W-:Y:S01]  /*e040*/  IADD3 R213, R224.reuse, 0x1000, RZ ;  /* 0x00001000e0d57810 */ /* 0x040fe20007ffe0ff */
[----:B------:R-:W-:Y:S01]  /*e050*/  ULDC.64 UR4, c[0x0][0x118] ;  /* 0x0000460000047ab9 */ /* 0x000fe20000000a00 */
[----:B------:R-:W-:-:S02]  /*e060*/  IADD3 R212, R224, 0x1800, RZ ;  /* 0x00001800e0d47810 */ /* 0x000fc40007ffe0ff */
[C---:B------:R-:W-:Y:S02]  /*e070*/  IADD3 R211, R224.reuse, 0x2000, RZ ;  /* 0x00002000e0d37810 */ /* 0x040fe40007ffe0ff */
[C---:B------:R-:W-:Y:S02]  /*e080*/  IADD3 R210, R224.reuse, 0x2800, RZ ;  /* 0x00002800e0d27810 */ /* 0x040fe40007ffe0ff */
[C---:B------:R-:W-:Y:S02]  /*e090*/  IADD3 R209, R224.reuse, 0x3000, RZ ;  /* 0x00003000e0d17810 */ /* 0x040fe40007ffe0ff */
[----:B------:R-:W-:Y:S02]  /*e0a0*/  IADD3 R208, R224, 0x3800, RZ ;  /* 0x00003800e0d07810 */ /* 0x000fe40007ffe0ff */
.L_x_138:
[----:B------:R-:W-:Y:S04]  /*e0b0*/  DEPBAR.LE SB0, 0x0 ;  /* 0x000080000000791a */ /* 0x000fe80000000000 */
[----:B------:R-:W-:Y:S01]  /*e0c0*/  BAR.SYNC.DEFER_BLOCKING 0x0 ;  /* 0x0000000000007b1d */ /* 0x000fe20000010000 */
[----:B------:R-:W-:Y:S01]  /*e0d0*/  SHF.R.S32.HI R2, RZ, 0x1f, R233 ;  /* 0x0000001fff027819 */ /* 0x000fe200000114e9 */
[C---:B------:R-:W-:Y:S04]  /*e0e0*/  IMAD.WIDE.U32 R18, R233.reuse, c[0x0][0x208], RZ ;  /* 0x00008200e9127a25 */ /* 0x040fe800078e00ff */
[----:B------:R-:W-:Y:S01]  /*e0f0*/  IMAD R2, R2, c[0x0][0x208], RZ ;  /* 0x0000820002027a24 */ /* 0x000fe200078e02ff */
[C---:B------:R-:W-:Y:S03]  /*e100*/  LEA R17, P0, R18.reuse, R230, 0x5 ;  /* 0x000000e612117211 */ /* 0x040fe600078028ff */
[----:B------:R-:W-:Y:S05]  /*e110*/  IMAD R2, R233, c[0x0][0x20c], R2 ;  /* 0x00008300e9027a24 */ /* 0x000fea00078e0202 */
[----:B------:R-:W-:Y:S04]  /*e120*/  IADD3 R16, R19, R2, RZ ;  /* 0x0000000213107210 */ /* 0x000fe80007ffe0ff */
[----:B------:R-:W-:Y:S02]  /*e130*/  LEA.HI.X R16, R18, R229, R16, 0x5, P0 ;  /* 0x000000e512107211 */ /* 0x000fe400000f2c10 */
[C---:B------:R-:W-:Y:S01]  /*e140*/  LEA R2, P0, R17.reuse, c[0x0][0x1f8], 0x1 ;  /* 0x00007e0011027a11 */ /* 0x040fe200078008ff */
[----:B------:R-:W-:Y:S03]  /*e150*/  LDSM.16.M88.4 R152, [R226+0x10080] ;  /* 0x01008000e298783b */ /* 0x000fe60000000200 */
[----:B------:R-:W-:Y:S02]  /*e160*/  LEA.HI.X R3, R17, c[0x0][0x1fc], R16, 0x1, P0 ;  /* 0x00007f0011037a11 */ /* 0x000fe400000f0c10 */
[C---:B------:R-:W-:Y:S02]  /*e170*/  ISETP.GT.AND P0, PT, R233.reuse, RZ, PT ;  /* 0x000000ffe900720c */ /* 0x040fe40003f04270 */
[----:B------:R-:W-:Y:S01]  /*e180*/  IADD3 R233, R233, -0x1, RZ ;  /* 0xffffffffe9e97810 */ /* 0x000fe20007ffe0ff */
[----:B------:R-:W1:Y:S08]  /*e190*/  LDSM.16.M88.4 R156, [R225+0xc080] ;  /* 0x00c08000e19c783b */ /* 0x000e700000000200 */
[----:B------:R-:W2:Y:S08]  /*e1a0*/  LDSM.16.M88.4 R160, [R225+0xc880] ;  /* 0x00c88000e1a0783b */ /* 0x000eb00000000200 */
[----:B------:R-:W-:Y:S08]  /*e1b0*/  LDSM.16.M88.4 R164, [R222+0x10080] ;  /* 0x01008000dea4783b */ /* 0x000ff00000000200 */
[----:B------:R-:W3:Y:S08]  /*e1c0*/  LDSM.16.M88.4 R168, [R224] ;  /* 0x00000000e0a8783b */ /* 0x000ef00000000200 */
[----:B------:R-:W4:Y:S01]  /*e1d0*/  LDSM.16.M88.4 R172, [R215] ;  /* 0x00000000d7ac783b */ /* 0x000f220000000200 */
[C---:B-1----:R-:W-:Y:S07]  /*e1e0*/  HMMA.16816.F32 R4, R152.reuse, R156, RZ ;  /* 0x0000009c9804723c */ /* 0x042fee00000018ff */
[----:B------:R-:W-:Y:S01]  /*e1f0*/  @!PT LDS RZ, [RZ] ;  /* 0x00000000fffff984 */ /* 0x000fe20000000800 */
[----:B------:R-:W-:Y:S01]  /*e200*/  @!PT LDS RZ, [RZ] ;  /* 0x00000000fffff984 */ /* 0x000fe20000000800 */
[----:B------:R-:W-:Y:S01]  /*e210*/  @!PT LDS RZ, [RZ] ;  /* 0x00000000fffff984 */ /* 0x000fe20000000800 */
[----:B------:R1:W-:Y:S01]  /*e220*/  LDGSTS.E.BYPASS.LTC128B.128 [R232+0x8080], [R2.64], !P2 ;  /* 0x0808000002e87fae */ /* 0x0003e2000d101d44 */
[C---:B------:R-:W-:Y:S07]  /*e230*/  HMMA.16816.F32 R8, R152.reuse, R158, RZ ;  /* 0x0000009e9808723c */ /* 0x040fee00000018ff */
[----:B------:R1:W-:Y:S01]  /*e240*/  LDGSTS.E.BYPASS.LTC128B.128 [R232+0x9080], [R2.64+0x80], !P5 ;  /* 0x0908008002e87fae */ /* 0x0003e2000e901d44 */
[C---:B--2---:R-:W-:Y:S07]  /*e250*/  HMMA.16816.F32 R12, R152.reuse, R160, RZ ;  /* 0x000000a0980c723c */ /* 0x044fee00000018ff */
[----:B------:R1:W-:Y:S01]  /*e260*/  LDGSTS.E.BYPASS.LTC128B.128 [R232+0xa080], [R2.64+0x100], !P4 ;  /* 0x0a08010002e87fae */ /* 0x0003e2000e101d44 */
[----:B------:R-:W-:Y:S07]  /*e270*/  HMMA.16816.F32 R16, R152, R162, RZ ;  /* 0x000000a29810723c */ /* 0x000fee00000018ff */
[----:B------:R1:W-:Y:S01]  /*e280*/  LDGSTS.E.BYPASS.LTC128B.128 [R232+0xb080], [R2.64+0x180], !P3 ;  /* 0x0b08018002e87fae */ /* 0x0003e2000d901d44 */
[C---:B---3--:R-:W-:Y:S07]  /*e290*/  HMMA.16816.F32 R4, R164.reuse, R168, R4 ;  /* 0x000000a8a404723c */ /* 0x048fee0000001804 */
[----:B------:R-:W-:Y:S01]  /*e2a0*/  LDSM.16.M88.4 R176, [R221+0x10080] ;  /* 0x01008000ddb0783b */ /* 0x000fe20000000200 */
[C---:B------:R-:W-:Y:S07]  /*e2b0*/  HMMA.16816.F32 R8, R164.reuse, R170, R8 ;  /* 0x000000aaa408723c */ /* 0x040fee0000001808 */
[----:B------:R-:W2:Y:S01]  /*e2c0*/  LDSM.16.M88.4 R180, [R220+0xc080] ;  /* 0x00c08000dcb4783b */ /* 0x000ea20000000200 */
[C---:B----4-:R-:W-:Y:S07]  /*e2d0*/  HMMA.16816.F32 R12, R164.reuse, R172, R12 ;  /* 0x000000aca40c723c */ /* 0x050fee000000180c */
[----:B------:R-:W3:Y:S01]  /*e2e0*/  LDSM.16.M88.4 R152, [R220+0xc880] ;  /* 0x00c88000dc98783b */ /* 0x000ee20000000200 */
[----:B------:R-:W-:Y:S07]  /*e2f0*/  HMMA.16816.F32 R16, R164, R174, R16 ;  /* 0x000000aea410723c */ /* 0x000fee0000001810 */
[----:B------:R-:W-:Y:S08]  /*e300*/  LDSM.16.M88.4 R156, [R219+0x10080] ;  /* 0x01008000db9c783b */ /* 0x000ff00000000200 */
[----:B------:R-:W4:Y:S08]  /*e310*/  LDSM.16.M88.4 R160, [R214] ;  /* 0x00000000d6a0783b */ /* 0x000f300000000200 */
[----:B------:R-:W0:Y:S01]  /*e320*/  LDGDEPBAR ;  /* 0x00000000000079af */ /* 0x000e220000000000 */
[C---:B--2---:R-:W-:Y:S07]  /*e330*/  HMMA.16816.F32 R4, R176.reuse, R180, R4 ;  /* 0x000000b4b004723c */ /* 0x044fee0000001804 */
[----:B------:R-:W2:Y:S01]  /*e340*/  LDSM.16.M88.4 R164, [R214+0x800] ;  /* 0x00080000d6a4783b */ /* 0x000ea20000000200 */
[C---:B------:R-:W-:Y:S07]  /*e350*/  HMMA.16816.F32 R8, R176.reuse, R182, R8 ;  /* 0x000000b6b008723c */ /* 0x040fee0000001808 */
[----:B------:R-:W-:Y:S01]  /*e360*/  LDSM.16.M88.4 R168, [R226+0x14080] ;  /* 0x01408000e2a8783b */ /* 0x000fe20000000200 */
[C---:B---3--:R-:W-:Y:S07]  /*e370*/  HMMA.16816.F32 R12, R176.reuse, R152, R12 ;  /* 0x00000098b00c723c */ /* 0x048fee000000180c */
[----:B------:R-:W3:Y:S01]  /*e380*/  LDSM.16.M88.4 R172, [R225+0xd080] ;  /* 0x00d08000e1ac783b */ /* 0x000ee20000000200 */
[----:B------:R-:W-:Y:S07]  /*e390*/  HMMA.16816.F32 R16, R176, R154, R16 ;  /* 0x0000009ab010723c */ /* 0x000fee0000001810 */
[----:B------:R-:W5:Y:S01]  /*e3a0*/  LDSM.16.M88.4 R152, [R225+0xd880] ;  /* 0x00d88000e198783b */ /* 0x000f620000000200 */
[C---:B----4-:R-:W-:Y:S07]  /*e3b0*/  HMMA.16816.F32 R4, R156.reuse, R160, R4 ;  /* 0x000000a09c04723c */ /* 0x050fee0000001804 */
[----:B------:R-:W-:Y:S01]  /*e3c0*/  LDSM.16.M88.4 R176, [R222+0x14080] ;  /* 0x01408000deb0783b */ /* 0x000fe20000000200 */
[C---:B------:R-:W-:Y:S07]  /*e3d0*/  HMMA.16816.F32 R8, R156.reuse, R162, R8 ;  /* 0x000000a29c08723c */ /* 0x040fee0000001808 */
[----:B------:R-:W4:Y:S01]  /*e3e0*/  LDSM.16.M88.4 R180, [R213] ;  /* 0x00000000d5b4783b */ /* 0x000f220000000200 */
[C---:B--2---:R-:W-:Y:S07]  /*e3f0*/  HMMA.16816.F32 R12, R156.reuse, R164, R12 ;  /* 0x000000a49c0c723c */ /* 0x044fee000000180c */
[----:B------:R-:W-:Y:S01]  /*e400*/  LDSM.16.M88.4 R160, [R221+0x14080] ;  /* 0x01408000dda0783b */ /* 0x000fe20000000200 */
[----:B------:R-:W-:Y:S07]  /*e410*/  HMMA.16816.F32 R16, R156, R166, R16 ;  /* 0x000000a69c10723c */ /* 0x000fee0000001810 */
[----:B------:R-:W2:Y:S01]  /*e420*/  LDSM.16.M88.4 R156, [R212] ;  /* 0x00000000d49c783b */ /* 0x000ea20000000200 */
[C---:B---3--:R-:W-:Y:S07]  /*e430*/  HMMA.16816.F32 R4, R168.reuse, R172, R4 ;  /* 0x000000aca804723c */ /* 0x048fee0000001804 */
[----:B------:R-:W3:Y:S01]  /*e440*/  LDSM.16.M88.4 R164, [R220+0xd080] ;  /* 0x00d08000dca4783b */ /* 0x000ee20000000200 */
[C---:B------:R-:W-:Y:S07]  /*e450*/  HMMA.16816.F32 R8, R168.reuse, R174, R8 ;  /* 0x000000aea808723c */ /* 0x040fee0000001808 */
[----:B------:R-:W-:Y:S01]  /*e460*/  LDSM.16.M88.4 R172, [R214+0x1000] ;  /* 0x00100000d6ac783b */ /* 0x000fe20000000200 */
[C---:B-----5:R-:W-:Y:S08]  /*e470*/  HMMA.16816.F32 R12, R168.reuse, R152, R12 ;  /* 0x00000098a80c723c */ /* 0x060ff0000000180c */
[----:B------:R-:W-:Y:S01]  /*e480*/  HMMA.16816.F32 R16, R168, R154, R16 ;  /* 0x0000009aa810723c */ /* 0x000fe20000001810 */
[----:B------:R-:W5:Y:S07]  /*e490*/  LDSM.16.M88.4 R152, [R220+0xd880] ;  /* 0x00d88000dc98783b */ /* 0x000f6e0000000200 */
[C---:B----4-:R-:W-:Y:S01]  /*e4a0*/  HMMA.16816.F32 R4, R176.reuse, R180, R4 ;  /* 0x000000b4b004723c */ /* 0x050fe20000001804 */
[----:B------:R-:W4:Y:S07]  /*e4b0*/  LDSM.16.M88.4 R168, [R219+0x14080] ;  /* 0x01408000dba8783b */ /* 0x000f2e0000000200 */
[C---:B------:R-:W-:Y:S01]  /*e4c0*/  HMMA.16816.F32 R8, R176.reuse, R182, R8 ;  /* 0x000000b6b008723c */ /* 0x040fe20000001808 */
[----:B------:R-:W-:Y:S07]  /*e4d0*/  LDSM.16.M88.4 R180, [R225+0xe080] ;  /* 0x00e08000e1b4783b */ /* 0x000fee0000000200 */
[C---:B--2---:R-:W-:Y:S08]  /*e4e0*/  HMMA.16816.F32 R12, R176.reuse, R156, R12 ;  /* 0x0000009cb00c723c */ /* 0x044ff0000000180c */
[----:B------:R-:W-:Y:S01]  /*e4f0*/  HMMA.16816.F32 R16, R176, R158, R16 ;  /* 0x0000009eb010723c */ /* 0x000fe20000001810 */
[----:B------:R-:W2:Y:S07]  /*e500*/  LDSM.16.M88.4 R156, [R214+0x1800] ;  /* 0x00180000d69c783b */ /* 0x000eae0000000200 */
[C---:B---3--:R-:W-:Y:S01]  /*e510*/  HMMA.16816.F32 R4, R160.reuse, R164, R4 ;  /* 0x000000a4a004723c */ /* 0x048fe20000001804 */
[----:B------:R-:W3:Y:S07]  /*e520*/  LDSM.16.M88.4 R176, [R226+0x18080] ;  /* 0x01808000e2b0783b */ /* 0x000eee0000000200 */
[C---:B------:R-:W-:Y:S01]  /*e530*/  HMMA.16816.F32 R8, R160.reuse, R166, R8 ;  /* 0x000000a6a008723c */ /* 0x040fe20000001808 */
[----:B------:R-:W-:Y:S07]  /*e540*/  LDSM.16.M88.4 R164, [R211] ;  /* 0x00000000d3a4783b */ /* 0x000fee0000000200 */
        /* <DEDUP_REMOVED lines=9> */
[----:B------:R-:W2:Y:S07]  /*e5e0*/  LDSM.16.M88.4 R156, [R210] ;  /* 0x00000000d29c783b */ /* 0x000eae0000000200 */
[C---:B---3--:R-:W-:Y:S01]  /*e5f0*/  HMMA.16816.F32 R4, R176.reuse, R180, R4 ;  /* 0x000000b4b004723c */ /* 0x048fe20000001804 */
[----:B------:R-:W3:Y:S07]  /*e600*/  LDSM.16.M88.4 R168, [R221+0x18080] ;  /* 0x01808000dda8783b */ /* 0x000eee0000000200 */
[C---:B------:R-:W-:Y:S01]  /*e610*/  HMMA.16816.F32 R8, R176.reuse, R182, R8 ;  /* 0x000000b6b008723c */ /* 0x040fe20000001808 */
[----:B------:R-:W-:Y:S07]  /*e620*/  LDSM.16.M88.4 R180, [R214+0x2000] ;  /* 0x00200000d6b4783b */ /* 0x000fee0000000200 */
        /* <DEDUP_REMOVED lines=33> */
[C---:B------:R-:W-:Y:S08]  /*e840*/  HMMA.16816.F32 R8, R168.reuse, R174, R8 ;  /* 0x000000aea808723c */ /* 0x040ff00000001808 */
[C---:B--2---:R-:W-:Y:S08]  /*e850*/  HMMA.16816.F32 R12, R168.reuse, R156, R12 ;  /* 0x0000009ca80c723c */ /* 0x044ff0000000180c */
[----:B------:R-:W-:Y:S08]  /*e860*/  HMMA.16816.F32 R16, R168, R158, R16 ;  /* 0x0000009ea810723c */ /* 0x000ff00000001810 */
[C---:B---3--:R-:W-:Y:S08]  /*e870*/  HMMA.16816.F32 R4, R176.reuse, R180, R4 ;  /* 0x000000b4b004723c */ /* 0x048ff00000001804 */
[C---:B------:R-:W-:Y:S08]  /*e880*/  HMMA.16816.F32 R8, R176.reuse, R182, R8 ;  /* 0x000000b6b008723c */ /* 0x040ff00000001808 */
[C---:B-----5:R-:W-:Y:S08]  /*e890*/  HMMA.16816.F32 R12, R176.reuse, R152, R12 ;  /* 0x00000098b00c723c */ /* 0x060ff0000000180c */
[----:B------:R-:W-:Y:S01]  /*e8a0*/  HMMA.16816.F32 R16, R176, R154, R16 ;  /* 0x0000009ab010723c */ /* 0x000fe20000001810 */
[----:B------:R-:W2:Y:S01]  /*e8b0*/  LDSM.16.M88.4 R152, [R214+0x3800] ;  /* 0x00380000d698783b */ /* 0x000ea20000000200 */
[----:B------:R-:W-:Y:S06]  /*e8c0*/  DEPBAR.LE SB0, 0x0 ;  /* 0x000080000000791a */ /* 0x000fec0000000000 */
[C---:B----4-:R-:W-:Y:S01]  /*e8d0*/  HMMA.16816.F32 R4, R160.reuse, R164, R4 ;  /* 0x000000a4a004723c */ /* 0x050fe20000001804 */
[----:B------:R-:W-:Y:S07]  /*e8e0*/  BAR.SYNC.DEFER_BLOCKING 0x0 ;  /* 0x0000000000007b1d */ /* 0x000fee0000010000 */
[C---:B------:R-:W-:Y:S11]  /*e8f0*/  HMMA.16816.F32 R8, R160.reuse, R166, R8 ;  /* 0x000000a6a008723c */ /* 0x040ff60000001808 */
[----:B------:R-:W-:Y:S05]  /*e900*/  @!UPT UIADD3 URZ, URZ, URZ, URZ ;  /* 0x0000003f3f3ff290 */ /* 0x000fea000fffe03f */
[----:B------:R-:W-:Y:S02]  /*e910*/  FMUL.FTZ R192, R4, c[0x0][0x320] ;  /* 0x0000c80004c07a20 */ /* 0x000fe40000410000 */
[----:B------:R-:W-:Y:S02]  /*e920*/  FMUL.FTZ R193, R7, c[0x0][0x320] ;  /* 0x0000c80007c17a20 */ /* 0x000fe40000410000 */
[----:B------:R-:W-:Y:S02]  /*e930*/  FMUL.FTZ R195, R6, c[0x0][0x320] ;  /* 0x0000c80006c37a20 */ /* 0x000fe40000410000 */
[----:B------:R-:W1:Y:S01]  /*e940*/  MUFU.TANH R192, R192 ;  /* 0x000000c000c07308 */ /* 0x000e620000002400 */
[----:B------:R-:W-:Y:S01]  /*e950*/  FMUL.FTZ R184, R5, c[0x0][0x320] ;  /* 0x0000c80005b87a20 */ /* 0x000fe20000410000 */
[C---:B--2---:R-:W-:Y:S03]  /*e960*/  HMMA.16816.F32 R12, R160.reuse, R152, R12 ;  /* 0x00000098a00c723c */ /* 0x044fe6000000180c */
[----:B------:R-:W-:Y:S02]  /*e970*/  FMUL.FTZ R194, R8, c[0x0][0x320] ;  /* 0x0000c80008c27a20 */ /* 0x000fe40000410000 */
[----:B------:R-:W-:Y:S03]  /*e980*/  FMUL.FTZ R196, R9, c[0x0][0x320] ;  /* 0x0000c80009c47a20 */ /* 0x000fe60000410000 */
[----:B------:R-:W-:Y:S01]  /*e990*/  MUFU.TANH R193, R193 ;  /* 0x000000c100c17308 */ /* 0x000fe20000002400 */
[----:B------:R-:W-:Y:S03]  /*e9a0*/  HMMA.16816.F32 R16, R160, R154, R16 ;  /* 0x0000009aa010723c */ /* 0x000fe60000001810 */
[----:B------:R-:W-:Y:S02]  /*e9b0*/  FMUL.FTZ R199, R10, c[0x0][0x320] ;  /* 0x0000c8000ac77a20 */ /* 0x000fe40000410000 */
[----:B------:R-:W-:Y:S04]  /*e9c0*/  FMUL.FTZ R197, R11, c[0x0][0x320] ;  /* 0x0000c8000bc57a20 */ /* 0x000fe80000410000 */
[----:B------:R-:W2:Y:S03]  /*e9d0*/  MUFU.TANH R195, R195 ;  /* 0x000000c300c37308 */ /* 0x000ea60000002400 */
[----:B-1----:R-:W-:Y:S03]  /*e9e0*/  FMNMX.FTZ R3, R192, R149, !PT ;  /* 0x00000095c0037209 */ /* 0x002fe60007810000 */
[----:B------:R-:W-:Y:S02]  /*e9f0*/  FMUL.FTZ R190, R12, c[0x0][0x320] ;  /* 0x0000c8000cbe7a20 */ /* 0x000fe40000410000 */
[----:B------:R-:W-:Y:S02]  /*ea00*/  FMUL.FTZ R188, R13, c[0x0][0x320] ;  /* 0x0000c8000dbc7a20 */ /* 0x000fe40000410000 */
[----:B------:R-:W1:Y:S01]  /*ea10*/  MUFU.TANH R184, R184 ;  /* 0x000000b800b87308 */ /* 0x000e620000002400 */
[----:B------:R-:W-:Y:S02]  /*ea20*/  FMUL.FTZ R191, R14, c[0x0][0x320] ;  /* 0x0000c8000ebf7a20 */ /* 0x000fe40000410000 */
[----:B------:R-:W-:Y:S02]  /*ea30*/  FMUL.FTZ R189, R15, c[0x0][0x320] ;  /* 0x0000c8000fbd7a20 */ /* 0x000fe40000410000 */
[----:B------:R-:W-:Y:S02]  /*ea40*/  FMUL.FTZ R186, R16, c[0x0][0x320] ;  /* 0x0000c80010ba7a20 */ /* 0x000fe40000410000 */
[----:B------:R-:W-:Y:S02]  /*ea50*/  FMUL.FTZ R18, R18, c[0x0][0x320] ;  /* 0x0000c80012127a20 */ /* 0x000fe40000410000 */
[----:B------:R-:W-:Y:S01]  /*ea60*/  FMUL.FTZ R17, R17, c[0x0][0x320] ;  /* 0x0000c80011117a20 */ /* 0x000fe20000410000 */
[----:B------:R-:W3:Y:S01]  /*ea70*/  MUFU.TANH R194, R194 ;  /* 0x000000c200c27308 */ /* 0x000ee20000002400 */
[----:B------:R-:W-:Y:S01]  /*ea80*/  FMUL.FTZ R19, R19, c[0x0][0x320] ;  /* 0x0000c80013137a20 */ /* 0x000fe20000410000 */
[----:B--2---:R-:W-:Y:S04]  /*ea90*/  FMNMX.FTZ R2, R195, R0, !PT ;  /* 0x00000000c3027209 */ /* 0x004fe80007810000 */
[----:B------:R-:W-:Y:S04]  /*eaa0*/  FMNMX.FTZ R2, R193, R2, !PT ;  /* 0x00000002c1027209 */ /* 0x000fe80007810000 */
[----:B------:R-:W2:Y:S01]  /*eab0*/  MUFU.TANH R196, R196 ;  /* 0x000000c400c47308 */ /* 0x000ea20000002400 */
[----:B-1----:R-:W-:Y:S09]  /*eac0*/  FMNMX.FTZ R3, R184, R3, !PT ;  /* 0x00000003b8037209 */ /* 0x002ff20007810000 */
[----:B------:R-:W1:Y:S01]  /*ead0*/  MUFU.TANH R199, R199 ;  /* 0x000000c700c77308 */ /* 0x000e620000002400 */
[----:B---3--:R-:W-:Y:S09]  /*eae0*/  FMNMX.FTZ R3, R194, R3, !PT ;  /* 0x00000003c2037209 */ /* 0x008ff20007810000 */
[----:B------:R-:W3:Y:S01]  /*eaf0*/  MUFU.TANH R197, R197 ;  /* 0x000000c500c57308 */ /* 0x000ee20000002400 */
[----:B--2---:R-:W-:Y:S09]  /*eb00*/  FMNMX.FTZ R3, R196, R3, !PT ;  /* 0x00000003c4037209 */ /* 0x004ff20007810000 */
        /* <DEDUP_REMOVED lines=10> */
[----:B------:R1:W3:Y:S01]  /*ebb0*/  MUFU.TANH R151, R18 ;  /* 0x0000001200977308 */ /* 0x0002e20000002400 */
[----:B--2---:R-:W-:Y:S09]  /*ebc0*/  FMNMX.FTZ R2, R189, R2, !PT ;  /* 0x00000002bd027209 */ /* 0x004ff20007810000 */
[----:B------:R-:W2:Y:S10]  /*ebd0*/  MUFU.TANH R185, R17 ;  /* 0x0000001100b97308 */ /* 0x000eb40000002400 */
[----:B------:R-:W4:Y:S01]  /*ebe0*/  MUFU.TANH R150, R19 ;  /* 0x0000001300967308 */ /* 0x000f220000002400 */
[----:B-1----:R-:W-:Y:S02]  /*ebf0*/  FMNMX.FTZ R18, R186, R3, !PT ;  /* 0x00000003ba127209 */ /* 0x002fe40007810000 */
[----:B---3--:R-:W-:Y:S02]  /*ec00*/  FMNMX.FTZ R3, R151, R2, !PT ;  /* 0x0000000297037209 */ /* 0x008fe40007810000 */
[----:B--2---:R-:W-:Y:S02]  /*ec10*/  FMNMX.FTZ R16, R185, R18, !PT ;  /* 0x00000012b9107209 */ /* 0x004fe40007810000 */
[----:B----4-:R-:W-:Y:S03]  /*ec20*/  FMNMX.FTZ R7, R150, R3, !PT ;  /* 0x0000000396077209 */ /* 0x010fe60007810000 */
[----:B------:R-:W1:Y:S08]  /*ec30*/  SHFL.BFLY PT, R19, R16, 0x2, 0x1f ;  /* 0x0c401f0010137f89 */ /* 0x000e7000000e0000 */
[----:B------:R-:W2:Y:S01]  /*ec40*/  SHFL.BFLY PT, R2, R7, 0x2, 0x1f ;  /* 0x0c401f0007027f89 */ /* 0x000ea200000e0000 */
[----:B-1----:R-:W-:Y:S01]  /*ec50*/  FMNMX.FTZ R17, R16, R19, !PT ;  /* 0x0000001310117209 */ /* 0x002fe20007810000 */
[----:B------:R-:W-:Y:S01]  /*ec60*/  @P0 IMAD.WIDE.U32 R18, R233, c[0x0][0x1e0], RZ ;  /* 0x00007800e9120a25 */ /* 0x000fe200078e00ff */
[----:B------:R-:W-:Y:S05]  /*ec70*/  @P0 SHF.R.S32.HI R16, RZ, 0x1f, R233 ;  /* 0x0000001fff100819 */ /* 0x000fea00000114e9 */
[----:B------:R-:W1:Y:S01]  /*ec80*/  SHFL.BFLY PT, R148, R17, 0x1, 0x1f ;  /* 0x0c201f0011947f89 */ /* 0x000e6200000e0000 */
[----:B------:R-:W-:Y:S01]  /*ec90*/  @P0 IMAD R16, R16, c[0x0][0x1e0], RZ ;  /* 0x0000780010100a24 */ /* 0x000fe200078e02ff */
[----:B--2---:R-:W-:Y:S03]  /*eca0*/  FMNMX.FTZ R4, R7, R2, !PT ;  /* 0x0000000207047209 */ /* 0x004fe60007810000 */
[----:B------:R-:W-:Y:S03]  /*ecb0*/  @P0 IMAD R16, R233, c[0x0][0x1e4], R16 ;  /* 0x00007900e9100a24 */ /* 0x000fe600078e0210 */
[----:B------:R-:W2:Y:S02]  /*ecc0*/  SHFL.BFLY PT, R3, R4, 0x1, 0x1f ;  /* 0x0c201f0004037f89 */ /* 0x000ea400000e0000 */
[----:B------:R-:W-:Y:S02]  /*ecd0*/  @P0 IADD3 R19, R19, R16, RZ ;  /* 0x0000001013130210 */ /* 0x000fe40007ffe0ff */
[----:B-1----:R-:W-:Y:S02]  /*ece0*/  FMNMX.FTZ R148, R17, R148, !PT ;  /* 0x0000009411947209 */ /* 0x002fe40007810000 */
[----:B------:R-:W-:Y:S03]  /*ecf0*/  @P0 LEA R17, P1, R18, R234, 0x5 ;  /* 0x000000ea12110211 */ /* 0x000fe600078228ff */
[----:B------:R-:W-:Y:S01]  /*ed00*/  FMUL.FTZ R187, R148, c[0x0][0x2d0] ;  /* 0x0000b40094bb7a20 */ /* 0x000fe20000410000 */
[----:B------:R-:W-:Y:S01]  /*ed10*/  @P0 LEA.HI.X R16, R18, R237, R19, 0x5, P1 ;  /* 0x000000ed12100211 */ /* 0x000fe200008f2c13 */
[----:B------:R-:W-:Y:S01]  /*ed20*/  FADD.FTZ R2, -R148, R149 ;  /* 0x0000009594027221 */ /* 0x000fe20000010100 */
[----:B--2---:R-:W-:Y:S01]  /*ed30*/  FMNMX.FTZ R3, R4, R3, !PT ;  /* 0x0000000304037209 */ /* 0x004fe20007810000 */
[--C-:B------:R-:W-:Y:S01]  /*ed40*/  FFMA.FTZ R245, R194, c[0x0][0x2d0], -R187.reuse ;  /* 0x0000b400c2f57a23 */ /* 0x100fe200000108bb */
[----:B------:R-:W-:Y:S01]  /*ed50*/  @P0 LEA R194, P1, R17, c[0x0][0x1c8], 0x1 ;  /* 0x0000720011c20a11 */ /* 0x000fe200078208ff */
[--C-:B------:R-:W-:Y:S02]  /*ed60*/  FFMA.FTZ R244, R184, c[0x0][0x2d0], -R187.reuse ;  /* 0x0000b400b8f47a23 */ /* 0x100fe400000108bb */
[C---:B------:R-:W-:Y:S02]  /*ed70*/  FMUL.FTZ R184, R3.reuse, c[0x0][0x2d0] ;  /* 0x0000b40003b87a20 */ /* 0x040fe40000410000 */
[----:B------:R-:W-:Y:S01]  /*ed80*/  FADD.FTZ R5, -R3, R0 ;  /* 0x0000000003057221 */ /* 0x000fe20000010100 */
[----:B------:R-:W-:Y:S01]  /*ed90*/  MUFU.EX2 R245, R245 ;  /* 0x000000f500f57308 */ /* 0x000fe20000000800 */
[----:B------:R-:W-:Y:S01]  /*eda0*/  FFMA.FTZ R243, R195, c[0x0][0x2d0], -R184 ;  /* 0x0000b400c3f37a23 */ /* 0x000fe200000108b8 */
[----:B------:R-:W-:Y:S01]  /*edb0*/  @P0 LEA.HI.X R195, R17, c[0x0][0x1cc], R16, 0x1, P1 ;  /* 0x0000730011c30a11 */ /* 0x000fe200008f0c10 */
[--C-:B------:R-:W-:Y:S02]  /*edc0*/  FFMA.FTZ R247, R192, c[0x0][0x2d0], -R187.reuse ;  /* 0x0000b400c0f77a23 */ /* 0x100fe400000108bb */
[--C-:B------:R-:W-:Y:S02]  /*edd0*/  FFMA.FTZ R242, R196, c[0x0][0x2d0], -R187.reuse ;  /* 0x0000b400c4f27a23 */ /* 0x100fe400000108bb */
[----:B------:R1:W-:Y:S01]  /*ede0*/  @P0 LDGSTS.E.BYPASS.LTC128B.128 [R232+0xc080], [R194.64], !P2 ;  /* 0x0c080000c2e80fae */ /* 0x0003e2000d101d44 */
[--C-:B------:R-:W-:Y:S02]  /*edf0*/  FFMA.FTZ R240, R193, c[0x0][0x2d0], -R184.reuse ;  /* 0x0000b400c1f07a23 */ /* 0x100fe400000108b8 */
[--C-:B------:R-:W-:Y:S01]  /*ee00*/  FFMA.FTZ R238, R199, c[0x0][0x2d0], -R184.reuse ;  /* 0x0000b400c7ee7a23 */ /* 0x100fe200000108b8 */
[----:B------:R-:W-:Y:S01]  /*ee10*/  MUFU.EX2 R247, R247 ;  /* 0x000000f700f77308 */ /* 0x000fe20000000800 */
[--C-:B------:R-:W-:Y:S02]  /*ee20*/  FFMA.FTZ R149, R197, c[0x0][0x2d0], -R184.reuse ;  /* 0x0000b400c5957a23 */ /* 0x100fe400000108b8 */
[----:B------:R-:W-:Y:S01]  /*ee30*/  FMUL.FTZ R0, R5, c[0x0][0x2d0] ;  /* 0x0000b40005007a20 */ /* 0x000fe20000410000 */
[----:B------:R1:W-:Y:S01]  /*ee40*/  @P0 LDGSTS.E.BYPASS.LTC128B.128 [R232+0xd080], [R194.64+0x80], !P5 ;  /* 0x0d080080c2e80fae */ /* 0x0003e2000e901d44 */
[----:B------:R-:W-:Y:S02]  /*ee50*/  FMUL.FTZ R6, R2, c[0x0][0x2d0] ;  /* 0x0000b40002067a20 */ /* 0x000fe40000410000 */
[--C-:B------:R-:W-:Y:S02]  /*ee60*/  FFMA.FTZ R246, R190, c[0x0][0x2d0], -R187.reuse ;  /* 0x0000b400bef67a23 */ /* 0x100fe400000108bb */
[--C-:B------:R-:W-:Y:S01]  /*ee70*/  FFMA.FTZ R249, R188, c[0x0][0x2d0], -R187.reuse ;  /* 0x0000b400bcf97a23 */ /* 0x100fe200000108bb */
[----:B------:R-:W2:Y:S01]  /*ee80*/  MUFU.EX2 R2, R6 ;  /* 0x0000000600027308 */ /* 0x000ea20000000800 */
[--C-:B------:R-:W-:Y:S01]  /*ee90*/  FFMA.FTZ R248, R191, c[0x0][0x2d0], -R184.reuse ;  /* 0x0000b400bff87a23 */ /* 0x100fe200000108b8 */
[----:B------:R1:W-:Y:S01]  /*eea0*/  @P0 LDGSTS.E.BYPASS.LTC128B.128 [R232+0xe080], [R194.64+0x100], !P4 ;  /* 0x0e080100c2e80fae */ /* 0x0003e2000e101d44 */
[--C-:B------:R-:W-:Y:S02]  /*eeb0*/  FFMA.FTZ R251, R189, c[0x0][0x2d0], -R184.reuse ;  /* 0x0000b400bdfb7a23 */ /* 0x100fe400000108b8 */
[--C-:B------:R-:W-:Y:S02]  /*eec0*/  FFMA.FTZ R250, R186, c[0x0][0x2d0], -R187.reuse ;  /* 0x0000b400bafa7a23 */ /* 0x100fe400000108bb */
[----:B------:R-:W-:Y:S02]  /*eed0*/  FFMA.FTZ R187, R185, c[0x0][0x2d0], -R187 ;  /* 0x0000b400b9bb7a23 */ /* 0x000fe400000108bb */
[--C-:B------:R-:W-:Y:S01]  /*eee0*/  FFMA.FTZ R151, R151, c[0x0][0x2d0], -R184.reuse ;  /* 0x0000b40097977a23 */ /* 0x100fe200000108b8 */
[----:B------:R1:W-:Y:S01]  /*eef0*/  @P0 LDGSTS.E.BYPASS.LTC128B.128 [R232+0xf080], [R194.64+0x180], !P3 ;  /* 0x0f080180c2e80fae */ /* 0x0003e2000d901d44 */
[----:B------:R-:W3:Y:S01]  /*ef00*/  MUFU.EX2 R0, R0 ;  /* 0x0000000000007308 */ /* 0x000ee20000000800 */
[----:B------:R-:W-:Y:S06]  /*ef10*/  FFMA.FTZ R184, R150, c[0x0][0x2d0], -R184 ;  /* 0x0000b40096b87a23 */ /* 0x000fec00000108b8 */
[----:B------:R-:W4:Y:S03]  /*ef20*/  LDSM.16.MT88.4 R16, [R223+0x8080] ;  /* 0x00808000df10783b */ /* 0x000f260000004200 */
[----:B------:R-:W5:Y:S01]  /*ef30*/  MUFU.EX2 R244, R244 ;  /* 0x000000f400f47308 */ /* 0x000f620000000800 */
[C---:B--2---:R-:W-:Y:S04]  /*ef40*/  FMUL.FTZ R4, R2.reuse, R144 ;  /* 0x0000009002047220 */ /* 0x044fe80000410000 */
[----:B------:R-:W2:Y:S01]  /*ef50*/  LDSM.16.MT88.4 R152, [R218+0x8080] ;  /* 0x00808000da98783b */ /* 0x000ea20000004200 */
[C---:B------:R-:W-:Y:S02]  /*ef60*/  FMUL.FTZ R5, R2.reuse, R145 ;  /* 0x0000009102057220 */ /* 0x040fe40000410000 */
[C---:B------:R-:W-:Y:S02]  /*ef70*/  FMUL.FTZ R8, R2.reuse, R140 ;  /* 0x0000008c02087220 */ /* 0x040fe40000410000 */
[----:B------:R-:W1:Y:S01]  /*ef80*/  MUFU.EX2 R242, R242 ;  /* 0x000000f200f27308 */ /* 0x000e620000000800 */
[----:B------:R-:W-:Y:S02]  /*ef90*/  FMUL.FTZ R9, R2, R141 ;  /* 0x0000008d02097220 */ /* 0x000fe40000410000 */
[----:B------:R-:W2:Y:S01]  /*efa0*/  LDSM.16.MT88.4 R156, [R217+0x8080] ;  /* 0x00808000d99c783b */ /* 0x000ea20000004200 */
[C---:B---3--:R-:W-:Y:S02]  /*efb0*/  FMUL.FTZ R6, R0.reuse, R146 ;  /* 0x0000009200067220 */ /* 0x048fe40000410000 */
[C---:B------:R-:W-:Y:S02]  /*efc0*/  FMUL.FTZ R7, R0.reuse, R147 ;  /* 0x0000009300077220 */ /* 0x040fe40000410000 */
[C---:B------:R-:W-:Y:S02]  /*efd0*/  FMUL.FTZ R10, R0.reuse, R142 ;  /* 0x0000008e000a7220 */ /* 0x040fe40000410000 */
[----:B------:R-:W-:Y:S01]  /*efe0*/  MUFU.EX2 R243, R243 ;  /* 0x000000f300f37308 */ /* 0x000fe20000000800 */
[----:B------:R-:W-:Y:S01]  /*eff0*/  FMUL.FTZ R11, R0, R143 ;  /* 0x0000008f000b7220 */ /* 0x000fe20000410000 */
[----:B------:R-:W-:Y:S01]  /*f000*/  LDSM.16.MT88.4 R160, [R217+0x8880] ;  /* 0x00888000d9a0783b */ /* 0x000fe20000004200 */
[----:B------:R-:W-:Y:S01]  /*f010*/  FMUL.FTZ R12, R2, R136 ;  /* 0x00000088020c7220 */ /* 0x000fe20000410000 */
[----:B-----5:R-:W-:Y:S01]  /*f020*/  F2FP.PACK_AB R144, R244, R247 ;  /* 0x000000f7f490723e */ /* 0x020fe200000000ff */
[----:B------:R-:W-:Y:S02]  /*f030*/  FMUL.FTZ R13, R2, R137 ;  /* 0x00000089020d7220 */ /* 0x000fe40000410000 */
[C---:B------:R-:W-:Y:S02]  /*f040*/  FMUL.FTZ R14, R0.reuse, R138 ;  /* 0x0000008a000e7220 */ /* 0x040fe40000410000 */
[----:B------:R-:W-:Y:S01]  /*f050*/  FMUL.FTZ R15, R0, R139 ;  /* 0x0000008b000f7220 */ /* 0x000fe20000410000 */
[----:B------:R-:W3:Y:S01]  /*f060*/  MUFU.EX2 R240, R240 ;  /* 0x000000f000f07308 */ /* 0x000ee20000000800 */
[----:B------:R-:W5:Y:S01]  /*f070*/  LDSM.16.MT88.4 R136, [R216+0x8080] ;  /* 0x00808000d888783b */ /* 0x000f620000004200 */
[----:B------:R-:W-:Y:S01]  /*f080*/  FMUL.FTZ R20, R2, R20 ;  /* 0x0000001402147220 */ /* 0x000fe20000410000 */
[----:B-1----:R-:W-:Y:S01]  /*f090*/  F2FP.PACK_AB R146, R242, R245 ;  /* 0x000000f5f292723e */ /* 0x002fe200000000ff */
[----:B------:R-:W-:Y:S02]  /*f0a0*/  FMUL.FTZ R21, R2, R21 ;  /* 0x0000001502157220 */ /* 0x000fe40000410000 */
[C---:B------:R-:W-:Y:S03]  /*f0b0*/  FMUL.FTZ R22, R0.reuse, R22 ;  /* 0x0000001600167220 */ /* 0x040fe60000410000 */
[----:B------:R-:W-:Y:S01]  /*f0c0*/  LDSM.16.MT88.4 R140, [R218+0x9080] ;  /* 0x00908000da8c783b */ /* 0x000fe20000004200 */
[----:B------:R-:W-:Y:S01]  /*f0d0*/  MUFU.EX2 R238, R238 ;  /* 0x000000ee00ee7308 */ /* 0x000fe20000000800 */
[----:B------:R-:W-:Y:S02]  /*f0e0*/  FMUL.FTZ R23, R0, R23 ;  /* 0x0000001700177220 */ /* 0x000fe40000410000 */
[C---:B------:R-:W-:Y:S02]  /*f0f0*/  FMUL.FTZ R24, R2.reuse, R24 ;  /* 0x0000001802187220 */ /* 0x040fe40000410000 */
[----:B------:R-:W-:Y:S02]  /*f100*/  FMUL.FTZ R25, R2, R25 ;  /* 0x0000001902197220 */ /* 0x000fe40000410000 */
[----:B------:R-:W-:Y:S01]  /*f110*/  LDSM.16.MT88.4 R164, [R216+0x8880] ;  /* 0x00888000d8a4783b */ /* 0x000fe20000004200 */
[C---:B------:R-:W-:Y:S02]  /*f120*/  FMUL.FTZ R26, R0.reuse, R26 ;  /* 0x0000001a001a7220 */ /* 0x040fe40000410000 */
[----:B------:R-:W1:Y:S01]  /*f130*/  MUFU.EX2 R149, R149 ;  /* 0x0000009500957308 */ /* 0x000e620000000800 */
[----:B------:R-:W-:Y:S02]  /*f140*/  FMUL.FTZ R27, R0, R27 ;  /* 0x0000001b001b7220 */ /* 0x000fe40000410000 */
[----:B------:R-:W-:Y:S01]  /*f150*/  FMUL.FTZ R28, R2, R28 ;  /* 0x0000001c021c7220 */ /* 0x000fe20000410000 */
[----:B---3--:R-:W-:Y:S01]  /*f160*/  F2FP.PACK_AB R145, R240, R243 ;  /* 0x000000f3f091723e */ /* 0x008fe200000000ff */
[----:B------:R-:W-:Y:S01]  /*f170*/  LDSM.16.MT88.4 R168, [R223+0x9880] ;  /* 0x00988000dfa8783b */ /* 0x000fe20000004200 */
[----:B------:R-:W-:Y:S02]  /*f180*/  FMUL.FTZ R29, R2, R29 ;  /* 0x0000001d021d7220 */ /* 0x000fe40000410000 */
[C---:B------:R-:W-:Y:S02]  /*f190*/  FMUL.FTZ R30, R0.reuse, R30 ;  /* 0x0000001e001e7220 */ /* 0x040fe40000410000 */
[----:B------:R-:W-:Y:S01]  /*f1a0*/  MUFU.EX2 R252, R187 ;  /* 0x000000bb00fc7308 */ /* 0x000fe20000000800 */
[----:B------:R-:W-:Y:S02]  /*f1b0*/  FMUL.FTZ R31, R0, R31 ;  /* 0x0000001f001f7220 */ /* 0x000fe40000410000 */
[----:B------:R-:W-:Y:S01]  /*f1c0*/  LDSM.16.MT88.4 R172, [R218+0x9880] ;  /* 0x00988000daac783b */ /* 0x000fe20000004200 */
[C---:B------:R-:W-:Y:S02]  /*f1d0*/  FMUL.FTZ R32, R2.reuse, R32 ;  /* 0x0000002002207220 */ /* 0x040fe40000410000 */
[----:B------:R-:W-:Y:S02]  /*f1e0*/  FMUL.FTZ R33, R2, R33 ;  /* 0x0000002102217220 */ /* 0x000fe40000410000 */
[C---:B------:R-:W-:Y:S02]  /*f1f0*/  FMUL.FTZ R34, R0.reuse, R34 ;  /* 0x0000002200227220 */ /* 0x040fe40000410000 */
[----:B------:R3:W-:Y:S01]  /*f200*/  MUFU.EX2 R150, R184 ;  /* 0x000000b800967308 */ /* 0x0007e20000000800 */
[----:B------:R-:W-:Y:S01]  /*f210*/  LDSM.16.MT88.4 R176, [R217+0x9880] ;  /* 0x00988000d9b0783b */ /* 0x000fe20000004200 */
[----:B------:R-:W-:Y:S01]  /*f220*/  FMUL.FTZ R35, R0, R35 ;  /* 0x0000002300237220 */ /* 0x000fe20000410000 */
[----:B-1----:R-:W-:Y:S01]  /*f230*/  F2FP.PACK_AB R147, R149, R238 ;  /* 0x000000ee9593723e */ /* 0x002fe200000000ff */
[C---:B------:R-:W-:Y:S02]  /*f240*/  FMUL.FTZ R36, R2.reuse, R36 ;  /* 0x0000002402247220 */ /* 0x040fe40000410000 */
[----:B------:R-:W-:Y:S03]  /*f250*/  FMUL.FTZ R37, R2, R37 ;  /* 0x0000002502257220 */ /* 0x000fe60000410000 */
[----:B------:R-:W-:Y:S01]  /*f260*/  LDSM.16.MT88.4 R180, [R216+0x9880] ;  /* 0x00988000d8b4783b */ /* 0x000fe20000004200 */
[C---:B------:R-:W-:Y:S01]  /*f270*/  FMUL.FTZ R38, R0.reuse, R38 ;  /* 0x0000002600267220 */ /* 0x040fe20000410000 */
[C---:B----4-:R-:W-:Y:S01]  /*f280*/  HMMA.16816.F32 R4, R144.reuse, R16, R4 ;  /* 0x000000109004723c */ /* 0x050fe20000001804 */
[----:B------:R-:W-:Y:S04]  /*f290*/  MUFU.EX2 R246, R246 ;  /* 0x000000f600f67308 */ /* 0x000fe80000000800 */
[----:B------:R-:W-:Y:S01]  /*f2a0*/  FMUL.FTZ R39, R0, R39 ;  /* 0x0000002700277220 */ /* 0x000fe20000410000 */
[----:B------:R-:W-:Y:S01]  /*f2b0*/  LDSM.16.MT88.4 R188, [R218+0xa880] ;  /* 0x00a88000dabc783b */ /* 0x000fe20000004200 */
[C---:B------:R-:W-:Y:S01]  /*f2c0*/  FMUL.FTZ R16, R2.reuse, R132 ;  /* 0x0000008402107220 */ /* 0x040fe20000410000 */
[C---:B------:R-:W-:Y:S03]  /*f2d0*/  HMMA.16816.F32 R8, R144.reuse, R18, R8 ;  /* 0x000000129008723c */ /* 0x040fe60000001808 */
[----:B------:R-:W1:Y:S01]  /*f2e0*/  MUFU.EX2 R249, R249 ;  /* 0x000000f900f97308 */ /* 0x000e620000000800 */
[----:B------:R-:W-:Y:S02]  /*f2f0*/  FMUL.FTZ R17, R2, R133 ;  /* 0x0000008502117220 */ /* 0x000fe40000410000 */
[----:B---3--:R-:W-:Y:S01]  /*f300*/  LDSM.16.MT88.4 R184, [R223+0xa880] ;  /* 0x00a88000dfb8783b */ /* 0x008fe20000004200 */
[C---:B------:R-:W-:Y:S01]  /*f310*/  FMUL.FTZ R18, R0.reuse, R134 ;  /* 0x0000008600127220 */ /* 0x040fe20000410000 */
[C---:B--2---:R-:W-:Y:S04]  /*f320*/  HMMA.16816.F32 R12, R144.reuse, R152, R12 ;  /* 0x00000098900c723c */ /* 0x044fe8000000180c */
[----:B------:R-:W-:Y:S01]  /*f330*/  FMUL.FTZ R19, R0, R135 ;  /* 0x0000008700137220 */ /* 0x000fe20000410000 */
[----:B------:R-:W-:Y:S01]  /*f340*/  MUFU.EX2 R248, R248 ;  /* 0x000000f800f87308 */ /* 0x000fe20000000800 */
[----:B------:R-:W2:Y:S01]  /*f350*/  LDSM.16.MT88.4 R132, [R223+0x9080] ;  /* 0x00908000df84783b */ /* 0x000ea20000004200 */
[C---:B------:R-:W-:Y:S02]  /*f360*/  FMUL.FTZ R40, R2.reuse, R40 ;  /* 0x0000002802287220 */ /* 0x040fe40000410000 */
[----:B------:R-:W-:Y:S02]  /*f370*/  FMUL.FTZ R41, R2, R41 ;  /* 0x0000002902297220 */ /* 0x000fe40000410000 */
[C---:B------:R-:W-:Y:S03]  /*f380*/  HMMA.16816.F32 R16, R144.reuse, R154, R16 ;  /* 0x0000009a9010723c */ /* 0x040fe60000001810 */
[----:B------:R-:W-:Y:S01]  /*f390*/  LDSM.16.MT88.4 R192, [R217+0xa880] ;  /* 0x00a88000d9c0783b */ /* 0x000fe20000004200 */
[C---:B------:R-:W-:Y:S01]  /*f3a0*/  FMUL.FTZ R42, R0.reuse, R42 ;  /* 0x0000002a002a7220 */ /* 0x040fe20000410000 */
[----:B------:R-:W3:Y:S01]  /*f3b0*/  MUFU.EX2 R251, R251 ;  /* 0x000000fb00fb7308 */ /* 0x000ee20000000800 */
[----:B------:R-:W-:Y:S02]  /*f3c0*/  FMUL.FTZ R43, R0, R43 ;  /* 0x0000002b002b7220 */ /* 0x000fe40000410000 */
[C---:B------:R-:W-:Y:S03]  /*f3d0*/  HMMA.16816.F32 R20, R144.reuse, R156, R20 ;  /* 0x0000009c9014723c */ /* 0x040fe60000001814 */
[----:B------:R-:W-:Y:S01]  /*f3e0*/  LDSM.16.MT88.4 R196, [R216+0xa880] ;  /* 0x00a88000d8c4783b */ /* 0x000fe20000004200 */
[C---:B------:R-:W-:Y:S01]  /*f3f0*/  FMUL.FTZ R44, R2.reuse, R44 ;  /* 0x0000002c022c7220 */ /* 0x040fe20000410000 */
[----:B-1----:R-:W-:Y:S01]  /*f400*/  F2FP.PACK_AB R152, R249, R246 ;  /* 0x000000f6f998723e */ /* 0x002fe200000000ff */
[----:B------:R-:W-:Y:S01]  /*f410*/  FMUL.FTZ R45, R2, R45 ;  /* 0x0000002d022d7220 */ /* 0x000fe20000410000 */
[----:B------:R-:W1:Y:S01]  /*f420*/  MUFU.EX2 R250, R250 ;  /* 0x000000fa00fa7308 */ /* 0x000e620000000800 */
[C---:B------:R-:W-:Y:S03]  /*f430*/  HMMA.16816.F32 R24, R144.reuse, R158, R24 ;  /* 0x0000009e9018723c */ /* 0x040fe60000001818 */
[----:B------:R-:W-:Y:S01]  /*f440*/  LDSM.16.MT88.4 R156, [R218+0x8880] ;  /* 0x00888000da9c783b */ /* 0x000fe20000004200 */
[C---:B------:R-:W-:Y:S02]  /*f450*/  FMUL.FTZ R46, R0.reuse, R46 ;  /* 0x0000002e002e7220 */ /* 0x040fe40000410000 */
[----:B------:R-:W-:Y:S02]  /*f460*/  FMUL.FTZ R47, R0, R47 ;  /* 0x0000002f002f7220 */ /* 0x000fe40000410000 */
[C---:B-----5:R-:W-:Y:S01]  /*f470*/  HMMA.16816.F32 R28, R144.reuse, R136, R28 ;  /* 0x00000088901c723c */ /* 0x060fe2000000181c */
[----:B------:R-:W4:Y:S02]  /*f480*/  MUFU.EX2 R151, R151 ;  /* 0x0000009700977308 */ /* 0x000f240000000800 */
[----:B------:R-:W-:Y:S01]  /*f490*/  LDSM.16.MT88.4 R200, [R223+0xb880] ;  /* 0x00b88000dfc8783b */ /* 0x000fe20000004200 */
[C---:B------:R-:W-:Y:S01]  /*f4a0*/  FMUL.FTZ R48, R2.reuse, R48 ;  /* 0x0000003002307220 */ /* 0x040fe20000410000 */
[----:B---3--:R-:W-:Y:S01]  /*f4b0*/  F2FP.PACK_AB R153, R251, R248 ;  /* 0x000000f8fb99723e */ /* 0x008fe200000000ff */
[----:B------:R-:W-:Y:S02]  /*f4c0*/  FMUL.FTZ R49, R2, R49 ;  /* 0x0000003102317220 */ /* 0x000fe40000410000 */
[C---:B------:R-:W-:Y:S03]  /*f4d0*/  HMMA.16816.F32 R32, R144.reuse, R138, R32 ;  /* 0x0000008a9020723c */ /* 0x040fe60000001820 */
[----:B------:R-:W3:Y:S01]  /*f4e0*/  LDSM.16.MT88.4 R136, [R217+0x9080] ;  /* 0x00908000d988783b */ /* 0x000ee20000004200 */
[C---:B------:R-:W-:Y:S02]  /*f4f0*/  FMUL.FTZ R50, R0.reuse, R50 ;  /* 0x0000003200327220 */ /* 0x040fe40000410000 */
[----:B------:R-:W-:Y:S01]  /*f500*/  FMUL.FTZ R51, R0, R51 ;  /* 0x0000003300337220 */ /* 0x000fe20000410000 */
[----:B-1----:R-:W-:Y:S01]  /*f510*/  F2FP.PACK_AB R154, R252, R250 ;  /* 0x000000fafc9a723e */ /* 0x002fe200000000ff */
[C---:B--2---:R-:W-:Y:S03]  /*f520*/  HMMA.16816.F32 R36, R144.reuse, R132, R36 ;  /* 0x000000849024723c */ /* 0x044fe60000001824 */
[----:B------:R-:W-:Y:S01]  /*f530*/  LDSM.16.MT88.4 R204, [R218+0xb880] ;  /* 0x00b88000dacc783b */ /* 0x000fe20000004200 */
[C---:B------:R-:W-:Y:S02]  /*f540*/  FMUL.FTZ R52, R2.reuse, R52 ;  /* 0x0000003402347220 */ /* 0x040fe40000410000 */
[----:B------:R-:W-:Y:S02]  /*f550*/  FMUL.FTZ R53, R2, R53 ;  /* 0x0000003502357220 */ /* 0x000fe40000410000 */
[C---:B------:R-:W-:Y:S03]  /*f560*/  HMMA.16816.F32 R40, R144.reuse, R134, R40 ;  /* 0x000000869028723c */ /* 0x040fe60000001828 */
[----:B------:R-:W1:Y:S01]  /*f570*/  LDSM.16.MT88.4 R132, [R216+0x9080] ;  /* 0x00908000d884783b */ /* 0x000e620000004200 */
[----:B------:R-:W-:Y:S01]  /*f580*/  FMUL.FTZ R54, R0, R54 ;  /* 0x0000003600367220 */ /* 0x000fe20000410000 */
[----:B----4-:R-:W-:Y:S01]  /*f590*/  F2FP.PACK_AB R155, R150, R151 ;  /* 0x00000097969b723e */ /* 0x010fe200000000ff */
[----:B------:R-:W-:Y:S02]  /*f5a0*/  FMUL.FTZ R55, R0, R55 ;  /* 0x0000003700377220 */ /* 0x000fe40000410000 */
[C---:B------:R-:W-:Y:S03]  /*f5b0*/  HMMA.16816.F32 R44, R144.reuse, R140, R44 ;  /* 0x0000008c902c723c */ /* 0x040fe6000000182c */
[----:B------:R-:W0:Y:S01]  /*f5c0*/  LDGDEPBAR ;  /* 0x00000000000079af */ /* 0x000e220000000000 */
[C---:B------:R-:W-:Y:S02]  /*f5d0*/  FMUL.FTZ R56, R2.reuse, R56 ;  /* 0x0000003802387220 */ /* 0x040fe40000410000 */
[----:B------:R-:W-:Y:S02]  /*f5e0*/  FMUL.FTZ R57, R2, R57 ;  /* 0x0000003902397220 */ /* 0x000fe40000410000 */
[C---:B------:R-:W-:Y:S03]  /*f5f0*/  HMMA.16816.F32 R48, R144.reuse, R142, R48 ;  /* 0x0000008e9030723c */ /* 0x040fe60000001830 */
[----:B------:R-:W2:Y:S01]  /*f600*/  LDSM.16.MT88.4 R140, [R223+0xa080] ;  /* 0x00a08000df8c783b */ /* 0x000ea20000004200 */
[C---:B------:R-:W-:Y:S02]  /*f610*/  FMUL.FTZ R58, R0.reuse, R58 ;  /* 0x0000003a003a7220 */ /* 0x040fe40000410000 */
[----:B------:R-:W-:Y:S02]  /*f620*/  FMUL.FTZ R59, R0, R59 ;  /* 0x0000003b003b7220 */ /* 0x000fe40000410000 */
[C---:B------:R-:W-:Y:S01]  /*f630*/  FMUL.FTZ R60, R2.reuse, R60 ;  /* 0x0000003c023c7220 */ /* 0x040fe20000410000 */
[C---:B---3--:R-:W-:Y:S03]  /*f640*/  HMMA.16816.F32 R52, R144.reuse, R136, R52 ;  /* 0x000000889034723c */ /* 0x048fe60000001834 */
[----:B------:R-:W-:Y:S02]  /*f650*/  FMUL.FTZ R61, R2, R61 ;  /* 0x0000003d023d7220 */ /* 0x000fe40000410000 */
[C---:B------:R-:W-:Y:S02]  /*f660*/  FMUL.FTZ R62, R0.reuse, R62 ;  /* 0x0000003e003e7220 */ /* 0x040fe40000410000 */
[----:B------:R-:W-:Y:S01]  /*f670*/  FMUL.FTZ R63, R0, R63 ;  /* 0x0000003f003f7220 */ /* 0x000fe20000410000 */
[C---:B------:R-:W-:Y:S01]  /*f680*/  HMMA.16816.F32 R56, R144.reuse, R138, R56 ;  /* 0x0000008a9038723c */ /* 0x040fe20000001838 */
[----:B------:R-:W3:Y:S03]  /*f690*/  LDSM.16.MT88.4 R136, [R218+0xa080] ;  /* 0x00a08000da88783b */ /* 0x000ee60000004200 */
[C---:B------:R-:W-:Y:S02]  /*f6a0*/  FMUL.FTZ R64, R2.reuse, R64 ;  /* 0x0000004002407220 */ /* 0x040fe40000410000 */
[----:B------:R-:W-:Y:S02]  /*f6b0*/  FMUL.FTZ R65, R2, R65 ;  /* 0x0000004102417220 */ /* 0x000fe40000410000 */
[C---:B-1----:R-:W-:Y:S04]  /*f6c0*/  HMMA.16816.F32 R60, R144.reuse, R132, R60 ;  /* 0x00000084903c723c */ /* 0x042fe8000000183c */
[C---:B------:R-:W-:Y:S02]  /*f6d0*/  FMUL.FTZ R66, R0.reuse, R66 ;  /* 0x0000004200427220 */ /* 0x040fe40000410000 */
[----:B------:R-:W-:Y:S02]  /*f6e0*/  FMUL.FTZ R67, R0, R67 ;  /* 0x0000004300437220 */ /* 0x000fe40000410000 */
[C---:B------:R-:W-:Y:S04]  /*f6f0*/  FMUL.FTZ R68, R2.reuse, R68 ;  /* 0x0000004402447220 */ /* 0x040fe80000410000 */
[----:B------:R-:W-:Y:S01]  /*f700*/  FMUL.FTZ R69, R2, R69 ;  /* 0x0000004502457220 */ /* 0x000fe20000410000 */
[C---:B------:R-:W-:Y:S01]  /*f710*/  HMMA.16816.F32 R64, R144.reuse, R134, R64 ;  /* 0x000000869040723c */ /* 0x040fe20000001840 */
[----:B------:R-:W1:Y:S02]  /*f720*/  LDSM.16.MT88.4 R132, [R217+0xa080] ;  /* 0x00a08000d984783b */ /* 0x000e640000004200 */
[C---:B------:R-:W-:Y:S02]  /*f730*/  FMUL.FTZ R70, R0.reuse, R70 ;  /* 0x0000004600467220 */ /* 0x040fe40000410000 */
[----:B------:R-:W-:Y:S02]  /*f740*/  FMUL.FTZ R71, R0, R71 ;  /* 0x0000004700477220 */ /* 0x000fe40000410000 */
[C---:B------:R-:W-:Y:S02]  /*f750*/  FMUL.FTZ R72, R2.reuse, R72 ;  /* 0x0000004802487220 */ /* 0x040fe40000410000 */
[----:B------:R-:W-:Y:S03]  /*f760*/  FMUL.FTZ R73, R2, R73 ;  /* 0x0000004902497220 */ /* 0x000fe60000410000 */
[C---:B--2---:R-:W-:Y:S03]  /*f770*/  HMMA.16816.F32 R68, R144.reuse, R140, R68 ;  /* 0x0000008c9044723c */ /* 0x044fe60000001844 */
[C---:B------:R-:W-:Y:S02]  /*f780*/  FMUL.FTZ R74, R0.reuse, R74 ;  /* 0x0000004a004a7220 */ /* 0x040fe40000410000 */
[----:B------:R-:W-:Y:S02]  /*f790*/  FMUL.FTZ R75, R0, R75 ;  /* 0x0000004b004b7220 */ /* 0x000fe40000410000 */
[C---:B------:R-:W-:Y:S02]  /*f7a0*/  FMUL.FTZ R76, R2.reuse, R76 ;  /* 0x0000004c024c7220 */ /* 0x040fe40000410000 */
[----:B------:R-:W-:Y:S03]  /*f7b0*/  FMUL.FTZ R77, R2, R77 ;  /* 0x0000004d024d7220 */ /* 0x000fe60000410000 */
[C---:B------:R-:W-:Y:S01]  /*f7c0*/  HMMA.16816.F32 R72, R144.reuse, R142, R72 ;  /* 0x0000008e9048723c */ /* 0x040fe20000001848 */
[----:B------:R-:W2:Y:S02]  /*f7d0*/  LDSM.16.MT88.4 R140, [R216+0xa080] ;  /* 0x00a08000d88c783b */ /* 0x000ea40000004200 */
[C---:B------:R-:W-:Y:S02]  /*f7e0*/  FMUL.FTZ R78, R0.reuse, R78 ;  /* 0x0000004e004e7220 */ /* 0x040fe40000410000 */
[----:B------:R-:W-:Y:S02]  /*f7f0*/  FMUL.FTZ R79, R0, R79 ;  /* 0x0000004f004f7220 */ /* 0x000fe40000410000 */
[C---:B------:R-:W-:Y:S02]  /*f800*/  FMUL.FTZ R80, R2.reuse, R80 ;  /* 0x0000005002507220 */ /* 0x040fe40000410000 */
[----:B------:R-:W-:Y:S03]  /*f810*/  FMUL.FTZ R81, R2, R81 ;  /* 0x0000005102517220 */ /* 0x000fe60000410000 */
[C---:B---3--:R-:W-:Y:S03]  /*f820*/  HMMA.16816.F32 R76, R144.reuse, R136, R76 ;  /* 0x00000088904c723c */ /* 0x048fe6000000184c */
[C---:B------:R-:W-:Y:S02]  /*f830*/  FMUL.FTZ R82, R0.reuse, R82 ;  /* 0x0000005200527220 */ /* 0x040fe40000410000 */
[----:B------:R-:W-:Y:S02]  /*f840*/  FMUL.FTZ R83, R0, R83 ;  /* 0x0000005300537220 */ /* 0x000fe40000410000 */
[C---:B------:R-:W-:Y:S02]  /*f850*/  FMUL.FTZ R84, R2.reuse, R84 ;  /* 0x0000005402547220 */ /* 0x040fe40000410000 */
[----:B------:R-:W-:Y:S03]  /*f860*/  FMUL.FTZ R85, R2, R85 ;  /* 0x0000005502557220 */ /* 0x000fe60000410000 */
[C---:B------:R-:W-:Y:S01]  /*f870*/  HMMA.16816.F32 R80, R144.reuse, R138, R80 ;  /* 0x0000008a9050723c */ /* 0x040fe20000001850 */
[----:B------:R-:W3:Y:S02]  /*f880*/  LDSM.16.MT88.4 R136, [R223+0xb080] ;  /* 0x00b08000df88783b */ /* 0x000ee40000004200 */
[C---:B------:R-:W-:Y:S02]  /*f890*/  FMUL.FTZ R86, R0.reuse, R86 ;  /* 0x0000005600567220 */ /* 0x040fe40000410000 */
[----:B------:R-:W-:Y:S02]  /*f8a0*/  FMUL.FTZ R87, R0, R87 ;  /* 0x0000005700577220 */ /* 0x000fe40000410000 */
[C---:B------:R-:W-:Y:S02]  /*f8b0*/  FMUL.FTZ R88, R2.reuse, R88 ;  /* 0x0000005802587220 */ /* 0x040fe40000410000 */
[----:B------:R-:W-:Y:S03]  /*f8c0*/  FMUL.FTZ R89, R2, R89 ;  /* 0x0000005902597220 */ /* 0x000fe60000410000 */
[C---:B-1----:R-:W-:Y:S03]  /*f8d0*/  HMMA.16816.F32 R84, R144.reuse, R132, R84 ;  /* 0x000000849054723c */ /* 0x042fe60000001854 */
[C---:B------:R-:W-:Y:S02]  /*f8e0*/  FMUL.FTZ R90, R0.reuse, R90 ;  /* 0x0000005a005a7220 */ /* 0x040fe40000410000 */
[----:B------:R-:W-:Y:S02]  /*f8f0*/  FMUL.FTZ R91, R0, R91 ;  /* 0x0000005b005b7220 */ /* 0x000fe40000410000 */
[C---:B------:R-:W-:Y:S02]  /*f900*/  FMUL.FTZ R92, R2.reuse, R92 ;  /* 0x0000005c025c7220 */ /* 0x040fe40000410000 */
[----:B------:R-:W-:Y:S03]  /*f910*/  FMUL.FTZ R93, R2, R93 ;  /* 0x0000005d025d7220 */ /* 0x000fe60000410000 */
        /* <DEDUP_REMOVED lines=32> */
[C---:B------:R-:W-:Y:S03]  /*fb20*/  FMUL.FTZ R125, R2.reuse, R125 ;  /* 0x0000007d027d7220 */ /* 0x040fe60000410000 */
[C---:B------:R-:W-:Y:S01]  /*fb30*/  HMMA.16816.F32 R112, R144.reuse, R134, R112 ;  /* 0x000000869070723c */ /* 0x040fe20000001870 */
[----:B------:R-:W1:Y:S02]  /*fb40*/  LDSM.16.MT88.4 R132, [R223+0x8880] ;  /* 0x00888000df84783b */ /* 0x000e640000004200 */
[C---:B------:R-:W-:Y:S02]  /*fb50*/  FMUL.FTZ R116, R2.reuse, R116 ;  /* 0x0000007402747220 */ /* 0x040fe40000410000 */
[----:B------:R-:W-:Y:S02]  /*fb60*/  FMUL.FTZ R117, R2, R117 ;  /* 0x0000007502757220 */ /* 0x000fe40000410000 */
[C---:B------:R-:W-:Y:S02]  /*fb70*/  FMUL.FTZ R118, R0.reuse, R118 ;  /* 0x0000007600767220 */ /* 0x040fe40000410000 */
[C---:B------:R-:W-:Y:S03]  /*fb80*/  FMUL.FTZ R119, R0.reuse, R119 ;  /* 0x0000007700777220 */ /* 0x040fe60000410000 */
[C---:B------:R-:W-:Y:S02]  /*fb90*/  FMUL.FTZ R126, R0.reuse, R126 ;  /* 0x0000007e007e7220 */ /* 0x040fe40000410000 */
[----:B------:R-:W-:Y:S02]  /*fba0*/  FMUL.FTZ R127, R0, R127 ;  /* 0x0000007f007f7220 */ /* 0x000fe40000410000 */
[C---:B--2---:R-:W-:Y:S03]  /*fbb0*/  HMMA.16816.F32 R116, R144.reuse, R140, R116 ;  /* 0x0000008c9074723c */ /* 0x044fe60000001874 */
[C---:B------:R-:W-:Y:S02]  /*fbc0*/  FMUL.FTZ R120, R2.reuse, R120 ;  /* 0x0000007802787220 */ /* 0x040fe40000410000 */
[----:B------:R-:W-:Y:S02]  /*fbd0*/  FMUL.FTZ R121, R2, R121 ;  /* 0x0000007902797220 */ /* 0x000fe40000410000 */
[C---:B------:R-:W-:Y:S02]  /*fbe0*/  FMUL.FTZ R122, R0.reuse, R122 ;  /* 0x0000007a007a7220 */ /* 0x040fe40000410000 */
[----:B------:R-:W-:Y:S03]  /*fbf0*/  FMUL.FTZ R123, R0, R123 ;  /* 0x0000007b007b7220 */ /* 0x000fe60000410000 */
[C---:B------:R-:W-:Y:S02]  /*fc00*/  FMUL.FTZ R128, R2.reuse, R128 ;  /* 0x0000008002807220 */ /* 0x040fe40000410000 */
[----:B------:R-:W-:Y:S02]  /*fc10*/  FMUL.FTZ R129, R2, R129 ;  /* 0x0000008102817220 */ /* 0x000fe40000410000 */
[C---:B------:R-:W-:Y:S03]  /*fc20*/  HMMA.16816.F32 R120, R144.reuse, R142, R120 ;  /* 0x0000008e9078723c */ /* 0x040fe60000001878 */
[C---:B------:R-:W-:Y:S02]  /*fc30*/  FMUL.FTZ R130, R0.reuse, R130 ;  /* 0x0000008200827220 */ /* 0x040fe40000410000 */
[----:B------:R-:W-:Y:S02]  /*fc40*/  FMUL.FTZ R131, R0, R131 ;  /* 0x0000008300837220 */ /* 0x000fe40000410000 */
[----:B------:R-:W-:Y:S01]  /*fc50*/  FFMA.FTZ R247, R2, R241, R247 ;  /* 0x000000f102f77223 */ /* 0x000fe200000100f7 */
[C---:B---3--:R-:W-:Y:S04]  /*fc60*/  HMMA.16816.F32 R124, R144.reuse, R136, R124 ;  /* 0x00000088907c723c */ /* 0x048fe8000000187c */
[----:B------:R-:W-:Y:S01]  /*fc70*/  FFMA.FTZ R243, R0, R239, R243 ;  /* 0x000000ef00f37223 */ /* 0x000fe200000100f3 */
[----:B------:R-:W-:Y:S01]  /*fc80*/  MOV R0, R3 ;  /* 0x0000000300007202 */ /* 0x000fe20000000f00 */
[----:B------:R-:W-:Y:S02]  /*fc90*/  FADD.FTZ R244, R244, R247 ;  /* 0x000000f7f4f47221 */ /* 0x000fe40000010000 */
[----:B------:R-:W-:Y:S04]  /*fca0*/  HMMA.16816.F32 R128, R144, R138, R128 ;  /* 0x0000008a9080723c */ /* 0x000fe80000001880 */
[----:B------:R-:W-:Y:S04]  /*fcb0*/  FADD.FTZ R243, R240, R243 ;  /* 0x000000f3f0f37221 */ /* 0x000fe80000010000 */
[C---:B-1----:R-:W-:Y:S05]  /*fcc0*/  HMMA.16816.F32 R144, R152.reuse, R132, R4 ;  /* 0x000000849890723c */ /* 0x042fea0000001804 */
[----:B------:R-:W-:Y:S03]  /*fcd0*/  FADD.FTZ R238, R238, R243 ;  /* 0x000000f3eeee7221 */ /* 0x000fe60000010000 */
[C---:B------:R-:W-:Y:S04]  /*fce0*/  HMMA.16816.F32 R140, R152.reuse, R134, R8 ;  /* 0x00000086988c723c */ /* 0x040fe80000001808 */
[----:B------:R-:W-:Y:S04]  /*fcf0*/  FADD.FTZ R149, R149, R238 ;  /* 0x000000ee95957221 */ /* 0x000fe80000010000 */
[C---:B------:R-:W-:Y:S04]  /*fd00*/  HMMA.16816.F32 R136, R152.reuse, R156, R12 ;  /* 0x0000009c9888723c */ /* 0x040fe8000000180c */
[----:B------:R-:W-:Y:S01]  /*fd10*/  FADD.FTZ R248, R248, R149 ;  /* 0x00000095f8f87221 */ /* 0x000fe20000010000 */
[----:B------:R-:W-:Y:S03]  /*fd20*/  MOV R149, R148 ;  /* 0x0000009400957202 */ /* 0x000fe60000000f00 */
[C---:B------:R-:W-:Y:S01]  /*fd30*/  HMMA.16816.F32 R132, R152.reuse, R158, R16 ;  /* 0x0000009e9884723c */ /* 0x040fe20000001810 */
[----:B------:R-:W1:Y:S03]  /*fd40*/  LDSM.16.MT88.4 R16, [R217+0xb880] ;  /* 0x00b88000d910783b */ /* 0x000e660000004200 */
[----:B------:R-:W-:Y:S04]  /*fd50*/  FADD.FTZ R248, R251, R248 ;  /* 0x000000f8fbf87221 */ /* 0x000fe80000010000 */
[C---:B------:R-:W-:Y:S01]  /*fd60*/  HMMA.16816.F32 R20, R152.reuse, R160, R20 ;  /* 0x000000a09814723c */ /* 0x040fe20000001814 */
[----:B------:R-:W2:Y:S03]  /*fd70*/  LDSM.16.MT88.4 R156, [R216+0xb880] ;  /* 0x00b88000d89c783b */ /* 0x000ea60000004200 */
[----:B------:R-:W-:Y:S04]  /*fd80*/  FADD.FTZ R151, R151, R248 ;  /* 0x000000f897977221 */ /* 0x000fe80000010000 */
[C---:B------:R-:W-:Y:S04]  /*fd90*/  HMMA.16816.F32 R24, R152.reuse, R162, R24 ;  /* 0x000000a29818723c */ /* 0x040fe80000001818 */
[----:B------:R-:W-:Y:S04]  /*fda0*/  FADD.FTZ R239, R150, R151 ;  /* 0x0000009796ef7221 */ /* 0x000fe80000010000 */
        /* <DEDUP_REMOVED lines=22> */
[C---:B-1----:R-:W-:Y:S07]  /*ff10*/  HMMA.16816.F32 R116, R152.reuse, R16, R116 ;  /* 0x000000109874723c */ /* 0x042fee0000001874 */
[----:B------:R-:W-:Y:S01]  /*ff20*/  FADD.FTZ R17, R245, R244 ;  /* 0x000000f4f5117221 */ /* 0x000fe20000010000 */
[C---:B------:R-:W-:Y:S04]  /*ff30*/  HMMA.16816.F32 R120, R152.reuse, R18, R120 ;  /* 0x000000129878723c */ /* 0x040fe80000001878 */
[----:B------:R-:W-:Y:S04]  /*ff40*/  FADD.FTZ R17, R242, R17 ;  /* 0x00000011f2117221 */ /* 0x000fe80000010000 */
[C---:B--2---:R-:W-:Y:S04]  /*ff50*/  HMMA.16816.F32 R124, R152.reuse, R156, R124 ;  /* 0x0000009c987c723c */ /* 0x044fe8000000187c */
[----:B------:R-:W-:Y:S04]  /*ff60*/  FADD.FTZ R246, R246, R17 ;  /* 0x00000011f6f67221 */ /* 0x000fe80000010000 */
[----:B------:R-:W-:Y:S04]  /*ff70*/  HMMA.16816.F32 R128, R152, R158, R128 ;  /* 0x0000009e9880723c */ /* 0x000fe80000001880 */
[----:B------:R-:W-:Y:S04]  /*ff80*/  FADD.FTZ R249, R249, R246 ;  /* 0x000000f6f9f97221 */ /* 0x000fe80000010000 */
[----:B------:R-:W-:Y:S04]  /*ff90*/  FADD.FTZ R249, R250, R249 ;  /* 0x000000f9faf97221 */ /* 0x000fe80000010000 */
[----:B------:R-:W-:Y:S01]  /*ffa0*/  FADD.FTZ R241, R252, R249 ;  /* 0x000000f9fcf17221 */ /* 0x000fe20000010000 */
[----:B------:R-:W-:-:S05]  /*ffb0*/  @P0 BRA `(.L_x_138) ;  /* 0xffffe0f000000947 */ /* 0x000fca000383ffff */
.L_x_137:
[----:B------:R-:W1:Y:S01]  /*ffc0*/  SHFL.BFLY PT, R0, R239, 0x2, 0x1f ;  /* 0x0c401f00ef007f89 */ /* 0x000e6200000e0000 */
[----:B------:R-:W-:-:S02]  /*ffd0*/  MOV R2, RZ ;  /* 0x000000ff00027202 */ /* 0x000fc40000000f00 */
[----:B------:R-:W-:Y:S01]  /*ffe0*/  MOV R4, RZ ;  /* 0x000000ff00047202 */ /* 0x000fe20000000f00 */
[----:B------:R-:W2:Y:S01]  /*fff0*/  SHFL.BFLY PT, R6, R241, 0x2, 0x1f ;  /* 0x0c401f00f1067f89 */ /* 0x000ea200000e0000 */
[----:B------:R-:W-:Y:S02]  /*10000*/  MOV R10, 0xff800000 ;  /* 0xff800000000a7802 */ /* 0x000fe40000000f00 */
[----:B------:R-:W-:Y:S02]  /*10010*/  MOV R12, 0xff800000 ;  /* 0xff800000000c7802 */ /* 0x000fe40000000f00 */
[----:B------:R-:W-:Y:S01]  /*10020*/  PLOP3.LUT P2, PT, PT, PT, PT, 0x8, 0x0 ;  /* 0x000000000000781c */ /* 0x000fe20003f4e170 */
[----:B-1----:R-:W-:Y:S02]  /*10030*/  FADD.FTZ R7, R0, R239 ;  /* 0x000000ef00077221 */ /* 0x002fe40000010000 */
[----:B--2---:R-:W-:-:S03]  /*10040*/  FADD.FTZ R6, R6, R241 ;  /* 0x000000f106067221 */ /* 0x004fc60000010000 */
[----:B------:R-:W1:Y:S04]  /*10050*/  SHFL.BFLY PT, R0, R7, 0x1, 0x1f ;  /* 0x0c201f0007007f89 */ /* 0x000e6800000e0000 */
[----:B------:R-:W2:Y:S01]  /*10060*/  SHFL.BFLY PT, R5, R6, 0x1, 0x1f ;  /* 0x0c201f0006057f89 */ /* 0x000ea200000e0000 */
[----:B-1----:R-:W-:Y:S02]  /*10070*/  FADD.FTZ R0, R0, R7 ;  /* 0x0000000700007221 */ /* 0x002fe40000010000 */
[----:B--2---:R-:W-:-:S03]  /*10080*/  FADD.FTZ R5, R6, R5 ;  /* 0x0000000506057221 */ /* 0x004fc60000010000 */
[----:B------:R-:W-:Y:S02]  /*10090*/  FSETP.NE.FTZ.AND P0, PT, R0, RZ, PT ;  /* 0x000000ff0000720b */ /* 0x000fe40003f15000 */
[----:B------:R-:W-:-:S11]  /*100a0*/  FSETP.NE.FTZ.AND P1, PT, R5, RZ, PT ;  /* 0x000000ff0500720b */ /* 0x000fd60003f35000 */
[----:B------:R-:W1:Y:S01]  /*100b0*/  @P0 MUFU.RCP R2, R0 ;  /* 0x0000000000020308 */ /* 0x000e620000001000 */
[----:B------:R-:W-:Y:S02]  /*100c0*/  @P0 MOV R16, 0x3f317218 ;  /* 0x3f31721800100802 */ /* 0x000fe40000000f00 */
[----:B------:R-:W-:-:S05]  /*100d0*/  @P1 MOV R14, 0x3f317218 ;  /* 0x3f317218000e1802 */ /* 0x000fca0000000f00 */
[----:B------:R-:W2:Y:S01]  /*100e0*/  @P1 MUFU.RCP R4, R5 ;  /* 0x0000000500041308 */ /* 0x000ea20000001000 */
[----:B------:R-:W-:-:S07]  /*100f0*/  @P1 FMUL.FTZ R14, R14, c[0x0][0x2d0] ;  /* 0x0000b4000e0e1a20 */ /* 0x000fce0000410000 */
[----:B------:R-:W3:Y:S01]  /*10100*/  @P0 MUFU.LG2 R0, R0 ;  /* 0x0000000000000308 */ /* 0x000ee20000000c00 */
[C---:B-1----:R-:W-:Y:S02]  /*10110*/  FMUL.FTZ R146, R2.reuse, R146 ;  /* 0x0000009202927220 */ /* 0x042fe40000410000 */
[C---:B------:R-:W-:Y:S02]  /*10120*/  FMUL.FTZ R147, R2.reuse, R147 ;  /* 0x0000009302937220 */ /* 0x040fe40000410000 */
[C---:B------:R-:W-:Y:S02]  /*10130*/  FMUL.FTZ R142, R2.reuse, R142 ;  /* 0x0000008e028e7220 */ /* 0x040fe40000410000 */
[----:B------:R-:W-:Y:S01]  /*10140*/  FMUL.FTZ R143, R2, R143 ;  /* 0x0000008f028f7220 */ /* 0x000fe20000410000 */
[----:B------:R-:W1:Y:S01]  /*10150*/  @P1 MUFU.LG2 R5, R5 ;  /* 0x0000000500051308 */ /* 0x000e620000000c00 */
[C---:B--2---:R-:W-:Y:S02]  /*10160*/  FMUL.FTZ R144, R4.reuse, R144 ;  /* 0x0000009004907220 */ /* 0x044fe40000410000 */
[----:B------:R-:W-:-:S02]  /*10170*/  FMUL.FTZ R145, R4, R145 ;  /* 0x0000009104917220 */ /* 0x000fc40000410000 */
[C---:B------:R-:W-:Y:S02]  /*10180*/  FMUL.FTZ R140, R4.reuse, R140 ;  /* 0x0000008c048c7220 */ /* 0x040fe40000410000 */
[----:B------:R-:W-:Y:S02]  /*10190*/  FMUL.FTZ R141, R4, R141 ;  /* 0x0000008d048d7220 */ /* 0x000fe40000410000 */
[----:B---3--:R-:W-:Y:S02]  /*101a0*/  @P0 FMUL.FTZ R15, R0, 0.69314718246459960938 ;  /* 0x3f317218000f0820 */ /* 0x008fe40000410000 */
[----:B------:R-:W-:Y:S02]  /*101b0*/  @P0 FMUL.FTZ R0, R16, c[0x0][0x2d0] ;  /* 0x0000b40010000a20 */ /* 0x000fe40000410000 */
[C---:B------:R-:W-:Y:S02]  /*101c0*/  FMUL.FTZ R136, R4.reuse, R136 ;  /* 0x0000008804887220 */ /* 0x040fe40000410000 */
[----:B------:R-:W-:-:S02]  /*101d0*/  FMUL.FTZ R137, R4, R137 ;  /* 0x0000008904897220 */ /* 0x000fc40000410000 */
[----:B-1----:R-:W-:Y:S02]  /*101e0*/  @P1 FMUL.FTZ R5, R5, 0.69314718246459960938 ;  /* 0x3f31721805051820 */ /* 0x002fe40000410000 */
        /* <DEDUP_REMOVED lines=120> */
.L_x_76:
[----:B------:R-:W-:Y:S01]  /*10970*/  ULDC.64 UR4, c[0x0][0x118] ;  /* 0x0000460000047ab9 */ /* 0x000fe20000000a00 */
[----:B------:R-:W-:Y:S01]  /*10980*/  SHF.R.S32.HI R0, RZ, 0x1f, R227 ;  /* 0x0000001fff007819 */ /* 0x000fe200000114e3 */
[----:B------:R-:W-:Y:S05]  /*10990*/  @P2 BRA `(.L_x_139) ;  /* 0x00001a8000002947 */ /* 0x000fea0003800000 */
[----:B------:R-:W1:Y:S01]  /*109a0*/  S2R R2, SR_TID.X ;  /* 0x0000000000027919 */ /* 0x000e620000002100 */
[----:B------:R-:W-:Y:S02]  /*109b0*/  F2FP.PACK_AB R6, R7, R6 ;  /* 0x000000060706723e */ /* 0x000fe400000000ff */
[----:B------:R-:W-:Y:S01]  /*109c0*/  F2FP.PACK_AB R11, R11, R8 ;  /* 0x000000080b0b723e */ /* 0x000fe200000000ff */
[----:B------:R-:W-:Y:S01]  /*109d0*/  BAR.SYNC.DEFER_BLOCKING 0x1, 0x100 ;  /* 0x0044000000007b1d */ /* 0x000fe20000010000 */
        /* <DEDUP_REMOVED lines=10> */
[----:B-1----:R-:W-:Y:S02]  /*10a80*/  SHF.R.S32.HI R3, RZ, 0x1f, R2 ;  /* 0x0000001fff037819 */ /* 0x002fe40000011402 */
[----:B------:R-:W-:Y:S02]  /*10a90*/  F2FP.PACK_AB R24, R25, R24 ;  /* 0x000000181918723e */ /* 0x000fe400000000ff */
[----:B------:R-:W-:Y:S02]  /*10aa0*/  LEA.HI R5, R3, R2, RZ, 0x2 ;  /* 0x0000000203057211 */ /* 0x000fe400078f10ff */
[----:B------:R-:W-:Y:S02]  /*10ab0*/  F2FP.PACK_AB R26, R27, R26 ;  /* 0x0000001a1b1a723e */ /* 0x000fe400000000ff */
[----:B------:R-:W-:-:S02]  /*10ac0*/  SHF.R.S32.HI R14, RZ, 0x2, R5 ;  /* 0x00000002ff0e7819 */ /* 0x000fc40000011405 */
[----:B------:R-:W-:Y:S02]  /*10ad0*/  SHF.R.S32.HI R7, RZ, 0x1f, R5 ;  /* 0x0000001fff077819 */ /* 0x000fe40000011405 */
[----:B------:R-:W-:Y:S02]  /*10ae0*/  LOP3.LUT R5, R5, 0xfffffffc, RZ, 0xc0, !PT ;  /* 0xfffffffc05057812 */ /* 0x000fe400078ec0ff */
[----:B------:R-:W-:Y:S02]  /*10af0*/  LEA.HI R7, R7, R14, RZ, 0x3 ;  /* 0x0000000e07077211 */ /* 0x000fe400078f18ff */
[----:B------:R-:W-:Y:S01]  /*10b00*/  F2FP.PACK_AB R28, R29, R28 ;  /* 0x0000001c1d1c723e */ /* 0x000fe200000000ff */
[----:B------:R-:W-:Y:S01]  /*10b10*/  IMAD.IADD R18, R2, 0x1, -R5 ;  /* 0x0000000102127824 */ /* 0x000fe200078e0a05 */
[----:B------:R-:W-:Y:S02]  /*10b20*/  LOP3.LUT R7, R7, 0xfffffff8, RZ, 0xc0, !PT ;  /* 0xfffffff807077812 */ /* 0x000fe400078ec0ff */
[----:B------:R-:W-:-:S02]  /*10b30*/  F2FP.PACK_AB R30, R31, R30 ;  /* 0x0000001e1f1e723e */ /* 0x000fc400000000ff */
[----:B------:R-:W-:Y:S01]  /*10b40*/  F2FP.PACK_AB R32, R33, R32 ;  /* 0x000000202120723e */ /* 0x000fe200000000ff */
[----:B------:R-:W-:Y:S01]  /*10b50*/  IMAD.IADD R14, R14, 0x1, -R7 ;  /* 0x000000010e0e7824 */ /* 0x000fe200078e0a07 */
[----:B------:R-:W-:Y:S02]  /*10b60*/  LEA.HI R7, R3, R2, RZ, 0x5 ;  /* 0x0000000203077211 */ /* 0x000fe400078f28ff */
[----:B------:R-:W-:Y:S01]  /*10b70*/  F2FP.PACK_AB R34, R35, R34 ;  /* 0x000000222322723e */ /* 0x000fe200000000ff */
[C---:B------:R-:W-:Y:S01]  /*10b80*/  IMAD.SHL.U32 R16, R14.reuse, 0x40, RZ ;  /* 0x000000400e107824 */ /* 0x040fe200078e00ff */
[----:B------:R-:W-:Y:S02]  /*10b90*/  SHF.R.S32.HI R15, RZ, 0x5, R7 ;  /* 0x00000005ff0f7819 */ /* 0x000fe40000011407 */
[----:B------:R-:W-:Y:S02]  /*10ba0*/  LOP3.LUT R8, R14, 0x1, RZ, 0xc0, !PT ;  /* 0x000000010e087812 */ /* 0x000fe400078ec0ff */
[----:B------:R-:W-:Y:S01]  /*10bb0*/  LOP3.LUT R16, R16, 0x1c0, RZ, 0xc0, !PT ;  /* 0x000001c010107812 */ /* 0x000fe200078ec0ff */
[----:B------:R-:W-:Y:S01]  /*10bc0*/  IMAD R5, R15, 0x200, R18 ;  /* 0x000002000f057824 */ /* 0x000fe200078e0212 */
[----:B------:R-:W-:-:S02]  /*10bd0*/  ISETP.NE.U32.AND P0, PT, R8, 0x1, PT ;  /* 0x000000010800780c */ /* 0x000fc40003f05070 */
[----:B------:R-:W-:Y:S02]  /*10be0*/  LEA.HI R16, R16, R16, RZ, 0x1d ;  /* 0x0000001010107211 */ /* 0x000fe400078fe8ff */
[----:B------:R-:W-:Y:S01]  /*10bf0*/  R2P PR, R14, 0x6 ;  /* 0x000000060e007804 */ /* 0x000fe20000000000 */
[----:B------:R-:W-:Y:S01]  /*10c00*/  IMAD.MOV.U32 R14, RZ, RZ, 0x20 ;  /* 0x00000020ff0e7424 */ /* 0x000fe200078e00ff */
[----:B------:R-:W-:Y:S01]  /*10c10*/  F2FP.PACK_AB R36, R37, R36 ;  /* 0x000000242524723e */ /* 0x000fe200000000ff */
[----:B------:R-:W-:Y:S01]  /*10c20*/  IMAD.U32 R5, R5, 0x2, R16 ;  /* 0x0000000205057824 */ /* 0x000fe200078e0010 */
[----:B------:R-:W-:Y:S02]  /*10c30*/  F2FP.PACK_AB R38, R39, R38 ;  /* 0x000000262726723e */ /* 0x000fe400000000ff */
[----:B------:R-:W-:Y:S01]  /*10c40*/  SEL R14, R14, 0xffffffe0, !P1 ;  /* 0xffffffe00e0e7807 */ /* 0x000fe20004800000 */
[----:B------:R-:W-:Y:S01]  /*10c50*/  IMAD.SHL.U32 R5, R5, 0x2, RZ ;  /* 0x0000000205057824 */ /* 0x000fe200078e00ff */
[----:B------:R-:W-:-:S02]  /*10c60*/  F2FP.PACK_AB R40, R41, R40 ;  /* 0x000000282928723e */ /* 0x000fc400000000ff */
[----:B------:R-:W-:Y:S01]  /*10c70*/  F2FP.PACK_AB R42, R43, R42 ;  /* 0x0000002a2b2a723e */ /* 0x000fe200000000ff */
[C---:B------:R-:W-:Y:S01]  /*10c80*/  IMAD.IADD R19, R5.reuse, 0x1, R14 ;  /* 0x0000000105137824 */ /* 0x040fe200078e020e */
[C---:B------:R-:W-:Y:S01]  /*10c90*/  IADD3 R8, R5.reuse, 0x80, RZ ;  /* 0x0000008005087810 */ /* 0x040fe20007ffe0ff */
[----:B------:R-:W-:Y:S01]  /*10ca0*/  STS [R5+0x80], R144 ;  /* 0x0000809005007388 */ /* 0x000fe20000000800 */
[----:B------:R-:W-:Y:S02]  /*10cb0*/  IADD3 R17, R5, 0x70, RZ ;  /* 0x0000007005117810 */ /* 0x000fe40007ffe0ff */
[----:B------:R-:W-:Y:S01]  /*10cc0*/  @P0 IADD3 R17, R8, 0x10, RZ ;  /* 0x0000001008110810 */ /* 0x000fe20007ffe0ff */
[----:B------:R-:W-:Y:S01]  /*10cd0*/  IMAD.MOV.U32 R8, RZ, RZ, 0x40 ;  /* 0x00000040ff087424 */ /* 0x000fe200078e00ff */
[----:B------:R-:W-:Y:S01]  /*10ce0*/  STS [R5+0x480], R146 ;  /* 0x0004809205007388 */ /* 0x000fe20000000800 */
[----:B------:R-:W-:Y:S02]  /*10cf0*/  F2FP.PACK_AB R44, R45, R44 ;  /* 0x0000002c2d2c723e */ /* 0x000fe400000000ff */
[----:B------:R-:W-:Y:S01]  /*10d00*/  IMAD.IADD R21, R14, 0x1, R17 ;  /* 0x000000010e157824 */ /* 0x000fe200078e0211 */
[----:B------:R-:W-:Y:S01]  /*10d10*/  SEL R8, R8, 0xffffffc0, !P2 ;  /* 0xffffffc008087807 */ /* 0x000fe20005000000 */
[----:B------:R-:W-:Y:S01]  /*10d20*/  STS [R17], R140 ;  /* 0x0000008c11007388 */ /* 0x000fe20000000800 */
[----:B------:R-:W-:-:S02]  /*10d30*/  F2FP.PACK_AB R46, R47, R46 ;  /* 0x0000002e2f2e723e */ /* 0x000fc400000000ff */
[----:B------:R-:W-:Y:S01]  /*10d40*/  F2FP.PACK_AB R48, R49, R48 ;  /* 0x000000303130723e */ /* 0x000fe200000000ff */
[--C-:B------:R-:W-:Y:S01]  /*10d50*/  IMAD.IADD R23, R5, 0x1, R8.reuse ;  /* 0x0000000105177824 */ /* 0x100fe200078e0208 */
[----:B------:R-:W-:Y:S01]  /*10d60*/  STS [R17+0x400], R142 ;  /* 0x0004008e11007388 */ /* 0x000fe20000000800 */
[C---:B------:R-:W-:Y:S01]  /*10d70*/  IMAD.IADD R25, R8.reuse, 0x1, R17 ;  /* 0x0000000108197824 */ /* 0x040fe200078e0211 */
[----:B------:R-:W-:Y:S01]  /*10d80*/  F2FP.PACK_AB R50, R51, R50 ;  /* 0x000000323332723e */ /* 0x000fe200000000ff */
[----:B------:R-:W-:Y:S01]  /*10d90*/  IMAD.IADD R27, R8, 0x1, R19 ;  /* 0x00000001081b7824 */ /* 0x000fe200078e0213 */
[----:B------:R-:W-:Y:S01]  /*10da0*/  STS [R19+0x80], R136 ;  /* 0x0000808813007388 */ /* 0x000fe20000000800 */
[----:B------:R-:W-:Y:S01]  /*10db0*/  IMAD.IADD R29, R21, 0x1, R8 ;  /* 0x00000001151d7824 */ /* 0x000fe200078e0208 */
[----:B------:R-:W-:Y:S02]  /*10dc0*/  F2FP.PACK_AB R52, R53, R52 ;  /* 0x000000343534723e */ /* 0x000fe400000000ff */
[----:B------:R-:W-:Y:S01]  /*10dd0*/  STS [R19+0x480], R138 ;  /* 0x0004808a13007388 */ /* 0x000fe20000000800 */
[----:B------:R-:W-:-:S02]  /*10de0*/  F2FP.PACK_AB R13, R13, R54 ;  /* 0x000000360d0d723e */ /* 0x000fc400000000ff */
[----:B------:R-:W-:Y:S01]  /*10df0*/  F2FP.PACK_AB R56, R57, R56 ;  /* 0x000000383938723e */ /* 0x000fe200000000ff */
[----:B------:R-:W-:Y:S01]  /*10e00*/  STS [R21], R132 ;  /* 0x0000008415007388 */ /* 0x000fe20000000800 */
[----:B------:R-:W-:Y:S02]  /*10e10*/  F2FP.PACK_AB R58, R59, R58 ;  /* 0x0000003a3b3a723e */ /* 0x000fe400000000ff */
[----:B------:R-:W-:Y:S01]  /*10e20*/  F2FP.PACK_AB R60, R61, R60 ;  /* 0x0000003c3d3c723e */ /* 0x000fe200000000ff */
[----:B------:R-:W-:Y:S01]  /*10e30*/  STS [R21+0x400], R134 ;  /* 0x0004008615007388 */ /* 0x000fe20000000800 */
        /* <DEDUP_REMOVED lines=8> */
[----:B------:R-:W-:Y:S01]  /*10ec0*/  STS [R25], R24 ;  /* 0x0000001819007388 */ /* 0x000fe20000000800 */
        /* <DEDUP_REMOVED lines=40> */
[----:B------:R-:W-:Y:S01]  /*11150*/  ISETP.NE.U32.AND P1, PT, RZ, c[0x0][0x508], PT ;  /* 0x00014200ff007a0c */ /* 0x000fe20003f25070 */
[----:B------:R-:W-:Y:S01]  /*11160*/  STS [R23+0x4080], R52 ;  /* 0x0040803417007388 */ /* 0x000fe20000000800 */
[----:B------:R-:W-:Y:S02]  /*11170*/  ISETP.NE.U32.AND P0, PT, RZ, c[0x0][0x500], PT ;  /* 0x00014000ff007a0c */ /* 0x000fe40003f05070 */
[----:B------:R-:W-:Y:S01]  /*11180*/  ISETP.NE.AND.EX P1, PT, RZ, c[0x0][0x50c], PT, P1 ;  /* 0x00014300ff007a0c */ /* 0x000fe20003f25310 */
[----:B------:R-:W-:Y:S01]  /*11190*/  STS [R23+0x4480], R13 ;  /* 0x0044800d17007388 */ /* 0x000fe20000000800 */
[----:B------:R-:W-:-:S03]  /*111a0*/  ISETP.NE.AND.EX P0, PT, RZ, c[0x0][0x504], PT, P0 ;  /* 0x00014100ff007a0c */ /* 0x000fc60003f05300 */
        /* <DEDUP_REMOVED lines=29> */
[----:B------:R2:W-:Y:S01]  /*11380*/  STS [R21+0xc400], R114 ;  /* 0x00c4007215007388 */ /* 0x0005e20000000800 */
[----:B-1----:R-:W-:-:S03]  /*11390*/  IMAD.MOV.U32 R5, RZ, RZ, 0x4 ;  /* 0x00000004ff057424 */ /* 0x002fc600078e00ff */
[----:B------:R1:W-:Y:S01]  /*113a0*/  STS [R23+0xc080], R116 ;  /* 0x00c0807417007388 */ /* 0x0003e20000000800 */
[----:B------:R-:W-:-:S03]  /*113b0*/  IMAD.WIDE R8, R228, R5, c[0x0][0x500] ;  /* 0x00014000e4087625 */ /* 0x000fc600078e0205 */
[----:B------:R1:W-:Y:S04]  /*113c0*/  STS [R23+0xc480], R118 ;  /* 0x00c4807617007388 */ /* 0x0003e80000000800 */
[----:B------:R1:W-:Y:S04]  /*113d0*/  STS [R25+0xc000], R120 ;  /* 0x00c0007819007388 */ /* 0x0003e80000000800 */
[----:B------:R1:W-:Y:S04]  /*113e0*/  STS [R25+0xc400], R122 ;  /* 0x00c4007a19007388 */ /* 0x0003e80000000800 */
[----:B------:R1:W-:Y:S04]  /*113f0*/  STS [R27+0xc080], R124 ;  /* 0x00c0807c1b007388 */ /* 0x0003e80000000800 */
[----:B------:R1:W-:Y:S04]  /*11400*/  STS [R27+0xc480], R126 ;  /* 0x00c4807e1b007388 */ /* 0x0003e80000000800 */
[----:B------:R1:W-:Y:S04]  /*11410*/  STS [R29+0xc000], R128 ;  /* 0x00c000801d007388 */ /* 0x0003e80000000800 */
[----:B------:R1:W-:Y:S04]  /*11420*/  STS [R29+0xc400], R130 ;  /* 0x00c400821d007388 */ /* 0x0003e80000000800 */
[----:B------:R-:W-:Y:S01]  /*11430*/  BAR.SYNC.DEFER_BLOCKING 0x1, 0x100 ;  /* 0x0044000000007b1d */ /* 0x000fe20000010000 */
[----:B------:R-:W-:-:S02]  /*11440*/  IMAD.MOV.U32 R4, RZ, RZ, c[0x0][0x388] ;  /* 0x0000e200ff047624 */ /* 0x000fc400078e00ff */
[----:B--2---:R-:W-:-:S03]  /*11450*/  @P1 IMAD.WIDE R20, R228, R5, c[0x0][0x508] ;  /* 0x00014200e4141625 */ /* 0x004fc600078e0205 */
[----:B------:R-:W2:Y:S04]  /*11460*/  @P0 LDG.E R11, [R8.64] ;  /* 0x00000004080b0981 */ /* 0x000ea8000c1e1900 */
[----:B------:R1:W5:Y:S01]  /*11470*/  @P1 LDG.E R4, [R20.64] ;  /* 0x0000000414041981 */ /* 0x000362000c1e1900 */
[----:B------:R-:W-:Y:S02]  /*11480*/  CS2R R16, SRZ ;  /* 0x0000000000107805 */ /* 0x000fe4000001ff00 */
[--C-:B--2---:R-:W-:Y:S01]  /*11490*/  @P0 SHF.R.S32.HI R17, RZ, 0x1f, R11.reuse ;  /* 0x0000001fff110819 */ /* 0x104fe2000001140b */
[----:B------:R-:W-:Y:S01]  /*114a0*/  @P0 IMAD.MOV.U32 R16, RZ, RZ, R11 ;  /* 0x000000ffff100224 */ /* 0x000fe200078e000b */
[----:B------:R-:W-:Y:S05]  /*114b0*/  @P1 BRA `(.L_x_140) ;  /* 0x0000004000001947 */ /* 0x000fea0003800000 */
[----:B-1----:R-:W-:Y:S05]  /*114c0*/  @!P0 BRA `(.L_x_140) ;  /* 0x0000003000008947 */ /* 0x002fea0003800000 */
[----:B-----5:R-:W2:Y:S04]  /*114d0*/  LDG.E R4, [R8.64] ;  /* 0x0000000408047981 */ /* 0x020ea8000c1e1900 */
[----:B------:R-:W2:Y:S02]  /*114e0*/  LDG.E R5, [R8.64+0x4] ;  /* 0x0000040408057981 */ /* 0x000ea4000c1e1900 */
[----:B--2---:R-:W-:-:S02]  /*114f0*/  IADD3 R4, -R4, R5, RZ ;  /* 0x0000000504047210 */ /* 0x004fc40007ffe1ff */
.L_x_140:
[----:B-1----:R-:W-:Y:S01]  /*11500*/  LOP3.LUT R7, R7, 0xffffffe0, RZ, 0xc0, !PT ;  /* 0xffffffe007077812 */ /* 0x002fe200078ec0ff */
[----:B------:R-:W1:Y:S01]  /*11510*/  S2R R73, SR_CTAID.X ;  /* 0x0000000000497919 */ /* 0x000e620000002500 */
[----:B------:R-:W-:Y:S01]  /*11520*/  SHF.R.S32.HI R14, RZ, 0x1f, R15 ;  /* 0x0000001fff0e7819 */ /* 0x000fe2000001140f */
[----:B------:R-:W-:Y:S01]  /*11530*/  IMAD.MOV.U32 R21, RZ, RZ, R17 ;  /* 0x000000ffff157224 */ /* 0x000fe200078e0011 */
[----:B------:R-:W-:Y:S01]  /*11540*/  LEA.HI R8, R18, R18, RZ, 0x1 ;  /* 0x0000001212087211 */ /* 0x000fe200078f08ff */
[----:B------:R-:W-:Y:S01]  /*11550*/  IMAD.IADD R6, R2, 0x1, -R7 ;  /* 0x0000000102067824 */ /* 0x000fe200078e0a07 */
[----:B------:R-:W-:Y:S01]  /*11560*/  LEA.HI R14, R14, R15, RZ, 0x3 ;  /* 0x0000000f0e0e7211 */ /* 0x000fe200078f18ff */
[----:B------:R-:W-:Y:S01]  /*11570*/  IMAD.MOV.U32 R7, RZ, RZ, c[0x0][0x4e8] ;  /* 0x00013a00ff077624 */ /* 0x000fe200078e00ff */
[----:B------:R-:W-:Y:S01]  /*11580*/  LOP3.LUT R9, R8, 0x1ffffffe, RZ, 0xc0, !PT ;  /* 0x1ffffffe08097812 */ /* 0x000fe200078ec0ff */
[----:B------:R-:W-:Y:S01]  /*11590*/  BSSY B0, `(.L_x_141) ;  /* 0x000008b000007945 */ /* 0x000fe20003800000 */
[----:B------:R-:W-:-:S02]  /*115a0*/  SHF.R.S32.HI R5, RZ, 0x1f, R6 ;  /* 0x0000001fff057819 */ /* 0x000fc40000011406 */
[----:B------:R-:W-:Y:S02]  /*115b0*/  LOP3.LUT R14, R14, 0xffffff8, RZ, 0xc0, !PT ;  /* 0x0ffffff80e0e7812 */ /* 0x000fe400078ec0ff */
[----:B------:R-:W-:Y:S02]  /*115c0*/  LEA.HI R5, R5, R6, RZ, 0x2 ;  /* 0x0000000605057211 */ /* 0x000fe400078f10ff */
[----:B------:R-:W-:Y:S02]  /*115d0*/  IADD3 R15, R15, -R14, RZ ;  /* 0x8000000e0f0f7210 */ /* 0x000fe40007ffe0ff */
[----:B------:R-:W-:Y:S01]  /*115e0*/  SHF.R.S32.HI R8, RZ, 0x2, R5 ;  /* 0x00000002ff087819 */ /* 0x000fe20000011405 */
[----:B------:R-:W-:Y:S01]  /*115f0*/  IMAD.IADD R5, R18, 0x1, -R9 ;  /* 0x0000000112057824 */ /* 0x000fe200078e0a09 */
[----:B------:R-:W-:Y:S02]  /*11600*/  LOP3.LUT P2, RZ, R6, 0x3, RZ, 0xc0, !PT ;  /* 0x0000000306ff7812 */ /* 0x000fe4000784c0ff */
[----:B------:R-:W-:Y:S01]  /*11610*/  ISETP.NE.AND P1, PT, R7, 0x1, PT ;  /* 0x000000010700780c */ /* 0x000fe20003f25270 */
[----:B------:R-:W-:Y:S01]  /*11620*/  IMAD R6, R15, 0x10, R8 ;  /* 0x000000100f067824 */ /* 0x000fe200078e0208 */
[----:B------:R-:W-:Y:S01]  /*11630*/  MOV R20, R16 ;  /* 0x0000001000147202 */ /* 0x000fe20000000f00 */
[----:B------:R-:W-:Y:S01]  /*11640*/  IMAD R8, R0, c[0x0][0x490], RZ ;  /* 0x0001240000087a24 */ /* 0x000fe200078e02ff */
[-C--:B------:R-:W-:Y:S01]  /*11650*/  LEA.HI R14, R3, R2.reuse, RZ, 0x3 ;  /* 0x00000002030e7211 */ /* 0x080fe200078f18ff */
[----:B------:R-:W-:Y:S01]  /*11660*/  IMAD R7, R17, c[0x0][0x3a0], RZ ;  /* 0x0000e80011077a24 */ /* 0x000fe200078e02ff */
[----:B------:R-:W-:Y:S01]  /*11670*/  LEA.HI R3, R3, R2, RZ, 0x6 ;  /* 0x0000000203037211 */ /* 0x000fe200078f30ff */
[----:B------:R-:W-:-:S02]  /*11680*/  IMAD R9, R227, c[0x0][0x494], R8 ;  /* 0x00012500e3097a24 */ /* 0x000fc400078e0208 */
[----:B------:R-:W-:Y:S01]  /*11690*/  IMAD R8, R5, 0x8, R6 ;  /* 0x0000000805087824 */ /* 0x000fe200078e0206 */
[----:B------:R-:W-:Y:S01]  /*116a0*/  LOP3.LUT R5, R14, 0xfffffff8, RZ, 0xc0, !PT ;  /* 0xfffffff80e057812 */ /* 0x000fe200078ec0ff */
[----:B------:R-:W-:Y:S01]  /*116b0*/  IMAD.WIDE.U32 R20, R227, c[0x0][0x490], R20 ;  /* 0x00012400e3147a25 */ /* 0x000fe200078e0014 */
[----:B------:R-:W-:Y:S02]  /*116c0*/  SHF.R.S32.HI R14, RZ, 0x3, R14 ;  /* 0x00000003ff0e7819 */ /* 0x000fe4000001140e */
[----:B-1----:R-:W-:Y:S01]  /*116d0*/  LEA R8, R73, R8, 0x7 ;  /* 0x0000000849087211 */ /* 0x002fe200078e38ff */
[C---:B------:R-:W-:Y:S02]  /*116e0*/  IMAD R7, R16.reuse, c[0x0][0x3a4], R7 ;  /* 0x0000e90010077a24 */ /* 0x040fe400078e0207 */
[----:B------:R-:W-:-:S04]  /*116f0*/  IMAD.WIDE.U32 R16, R16, c[0x0][0x3a0], RZ ;  /* 0x0000e80010107a25 */ /* 0x000fc800078e00ff */
[----:B------:R-:W-:Y:S01]  /*11700*/  IMAD.IADD R21, R21, 0x1, R9 ;  /* 0x0000000115157824 */ /* 0x000fe200078e0209 */
[----:B------:R-:W-:Y:S01]  /*11710*/  IADD3 R17, R17, R7, RZ ;  /* 0x0000000711117210 */ /* 0x000fe20007ffe0ff */
[----:B------:R-:W-:-:S04]  /*11720*/  @P1 IMAD.HI.U32 R9, R8, c[0x0][0x4ec], RZ ;  /* 0x00013b0008091a27 */ /* 0x000fc800078e00ff */
[----:B------:R-:W-:Y:S01]  /*11730*/  IMAD.IADD R5, R2, 0x1, -R5 ;  /* 0x0000000102057824 */ /* 0x000fe200078e0a05 */
[----:B------:R-:W-:Y:S01]  /*11740*/  SHF.R.S32.HI R2, RZ, 0x1f, R228 ;  /* 0x0000001fff027819 */ /* 0x000fe200000114e4 */
[----:B------:R-:W-:Y:S01]  /*11750*/  IMAD.MOV.U32 R7, RZ, RZ, R8 ;  /* 0x000000ffff077224 */ /* 0x000fe200078e0008 */
[----:B------:R-:W-:Y:S01]  /*11760*/  @P1 SHF.R.U32.HI R7, RZ, c[0x0][0x4f0], R9 ;  /* 0x00013c00ff071a19 */ /* 0x000fe20000011609 */
[----:B------:R-:W-:Y:S01]  /*11770*/  IMAD R0, R0, c[0x0][0x3e8], RZ ;  /* 0x0000fa0000007a24 */ /* 0x000fe200078e02ff */
[----:B------:R-:W-:Y:S01]  /*11780*/  SEL R2, R2, RZ, !P0 ;  /* 0x000000ff02027207 */ /* 0x000fe20004000000 */
[----:B------:R-:W-:Y:S01]  /*11790*/  IMAD.WIDE.U32 R16, R227, c[0x0][0x3e8], R16 ;  /* 0x0000fa00e3107a25 */ /* 0x000fe200078e0010 */
[----:B------:R-:W-:Y:S02]  /*117a0*/  SEL R228, R228, RZ, !P0 ;  /* 0x000000ffe4e47207 */ /* 0x000fe40004000000 */
[--C-:B------:R-:W-:Y:S01]  /*117b0*/  SHF.R.S32.HI R18, RZ, 0x1f, R7.reuse ;  /* 0x0000001fff127819 */ /* 0x100fe20000011407 */
[----:B------:R-:W-:-:S02]  /*117c0*/  IMAD.MOV R9, RZ, RZ, -R7 ;  /* 0x000000ffff097224 */ /* 0x000fc400078e0a07 */
[----:B------:R-:W-:Y:S02]  /*117d0*/  IMAD R11, R2, c[0x0][0x498], RZ ;  /* 0x00012600020b7a24 */ /* 0x000fe400078e02ff */
[----:B------:R-:W-:Y:S02]  /*117e0*/  IMAD R9, R9, c[0x0][0x4e8], R8 ;  /* 0x00013a0009097a24 */ /* 0x000fe400078e0208 */
[----:B------:R-:W-:-:S03]  /*117f0*/  IMAD.WIDE.U32 R20, R228, c[0x0][0x498], R20 ;  /* 0x00012600e4147a25 */ /* 0x000fc600078e0014 */
[----:B------:R-:W-:Y:S01]  /*11800*/  SHF.R.S32.HI R15, RZ, 0x1f, R9 ;  /* 0x0000001fff0f7819 */ /* 0x000fe20000011409 */
[----:B------:R-:W-:Y:S01]  /*11810*/  IMAD R13, R227, c[0x0][0x3ec], R0 ;  /* 0x0000fb00e30d7a24 */ /* 0x000fe200078e0200 */
[----:B------:R-:W-:Y:S01]  /*11820*/  LEA R0, R5, R14, 0x5 ;  /* 0x0000000e05007211 */ /* 0x000fe200078e28ff */
[----:B------:R-:W-:Y:S01]  /*11830*/  IMAD R11, R228, c[0x0][0x49c], R11 ;  /* 0x00012700e40b7a24 */ /* 0x000fe200078e020b */
[----:B------:R-:W-:Y:S02]  /*11840*/  IADD3 R20, P0, R7, R20, RZ ;  /* 0x0000001407147210 */ /* 0x000fe40007f1e0ff */
[----:B------:R-:W-:Y:S01]  /*11850*/  IADD3 R17, R17, R13, RZ ;  /* 0x0000000d11117210 */ /* 0x000fe20007ffe0ff */
[----:B------:R-:W-:Y:S01]  /*11860*/  IMAD R8, R73, 0x80, R0 ;  /* 0x0000008049087824 */ /* 0x000fe200078e0200 */
[----:B------:R-:W-:Y:S01]  /*11870*/  IADD3.X R21, R18, R21, R11, P0, !PT ;  /* 0x0000001512157210 */ /* 0x000fe200007fe40b */
[----:B------:R-:W-:Y:S02]  /*11880*/  IMAD R18, R15, c[0x0][0x488], RZ ;  /* 0x000122000f127a24 */ /* 0x000fe400078e02ff */
[----:B------:R-:W-:-:S02]  /*11890*/  IMAD.SHL.U32 R0, R14, 0x40, RZ ;  /* 0x000000400e007824 */ /* 0x000fc400078e00ff */
[----:B------:R-:W-:-:S03]  /*118a0*/  @P1 IMAD.HI.U32 R13, R8, c[0x0][0x4ec], RZ ;  /* 0x00013b00080d1a27 */ /* 0x000fc600078e00ff */
[----:B------:R-:W-:Y:S01]  /*118b0*/  LOP3.LUT R11, R0, 0x1c0, RZ, 0xc0, !PT ;  /* 0x000001c0000b7812 */ /* 0x000fe200078ec0ff */
[----:B------:R-:W-:-:S04]  /*118c0*/  IMAD.WIDE.U32 R20, R9, c[0x0][0x488], R20 ;  /* 0x0001220009147a25 */ /* 0x000fc800078e0014 */
[----:B------:R-:W-:Y:S01]  /*118d0*/  IMAD R18, R9, c[0x0][0x48c], R18 ;  /* 0x0001230009127a24 */ /* 0x000fe200078e0212 */
[----:B------:R-:W-:Y:S01]  /*118e0*/  LEA R9, P0, R20, c[0x0][0x450], 0x2 ;  /* 0x0001140014097a11 */ /* 0x000fe200078010ff */
[----:B------:R-:W-:Y:S01]  /*118f0*/  IMAD.MOV.U32 R7, RZ, RZ, R8 ;  /* 0x000000ffff077224 */ /* 0x000fe200078e0008 */
[----:B------:R-:W-:Y:S01]  /*11900*/  @P1 SHF.R.U32.HI R7, RZ, c[0x0][0x4f0], R13 ;  /* 0x00013c00ff071a19 */ /* 0x000fe2000001160d */
[----:B------:R-:W-:Y:S01]  /*11910*/  IMAD.SHL.U32 R0, R5, 0x8, RZ ;  /* 0x0000000805007824 */ /* 0x000fe200078e00ff */
[----:B------:R-:W-:Y:S01]  /*11920*/  IADD3 R13, R21, R18, RZ ;  /* 0x00000012150d7210 */ /* 0x000fe20007ffe0ff */
[----:B------:R-:W-:Y:S01]  /*11930*/  IMAD R5, R2, c[0x0][0x3f0], RZ ;  /* 0x0000fc0002057a24 */ /* 0x000fe200078e02ff */
[----:B------:R-:W-:Y:S01]  /*11940*/  SHF.R.U32.HI R2, RZ, 0x3, R11 ;  /* 0x00000003ff027819 */ /* 0x000fe2000001160b */
[----:B------:R-:W-:Y:S01]  /*11950*/  IMAD.WIDE.U32 R16, R228, c[0x0][0x3f0], R16 ;  /* 0x0000fc00e4107a25 */ /* 0x000fe200078e0010 */
[----:B------:R-:W-:Y:S01]  /*11960*/  LOP3.LUT R11, R11, 0x38, R0, 0xf8, !PT ;  /* 0x000000380b0b7812 */ /* 0x000fe200078ef800 */
[----:B------:R-:W-:Y:S01]  /*11970*/  SHFL.IDX PT, R18, R9, RZ, 0x1c1f ;  /* 0x001c1fff09127589 */ /* 0x000fe200000e0000 */
[----:B------:R-:W-:Y:S01]  /*11980*/  LEA.HI.X R13, R20, c[0x0][0x454], R13, 0x2, P0 ;  /* 0x00011500140d7a11 */ /* 0x000fe200000f140d */
[----:B------:R-:W-:Y:S01]  /*11990*/  IMAD R5, R228, c[0x0][0x3f4], R5 ;  /* 0x0000fd00e4057a24 */ /* 0x000fe200078e0205 */
[----:B------:R-:W-:Y:S01]  /*119a0*/  LOP3.LUT R11, R11, R2, RZ, 0x3c, !PT ;  /* 0x000000020b0b7212 */ /* 0x000fe200078e3cff */
[----:B------:R-:W-:Y:S01]  /*119b0*/  SHFL.IDX PT, R32, R9, 0x1, 0x1c1f ;  /* 0x003c1f0009207f89 */ /* 0x000fe200000e0000 */
[--C-:B------:R-:W-:Y:S01]  /*119c0*/  SHF.R.S32.HI R2, RZ, 0x1f, R7.reuse ;  /* 0x0000001fff027819 */ /* 0x100fe20000011407 */
[----:B------:R-:W-:Y:S01]  /*119d0*/  IMAD.MOV R15, RZ, RZ, -R7 ;  /* 0x000000ffff0f7224 */ /* 0x000fe200078e0a07 */
[----:B------:R-:W-:Y:S01]  /*119e0*/  IADD3 R17, R17, R5, RZ ;  /* 0x0000000511117210 */ /* 0x000fe20007ffe0ff */
[----:B------:R-:W1:Y:S01]  /*119f0*/  SHFL.IDX PT, R19, R13, RZ, 0x1c1f ;  /* 0x001c1fff0d137589 */ /* 0x000e6200000e0000 */
[C---:B------:R-:W-:Y:S01]  /*11a00*/  IMAD R5, R73.reuse, 0x80, R6 ;  /* 0x0000008049057824 */ /* 0x040fe200078e0206 */
[----:B------:R-:W-:Y:S01]  /*11a10*/  LEA R73, R73, R14, 0x7 ;  /* 0x0000000e49497211 */ /* 0x000fe200078e38ff */
[----:B------:R-:W-:Y:S01]  /*11a20*/  IMAD R6, R2, c[0x0][0x3e0], RZ ;  /* 0x0000f80002067a24 */ /* 0x000fe200078e02ff */
[----:B------:R-:W2:Y:S01]  /*11a30*/  SHFL.IDX PT, R33, R13, 0x1, 0x1c1f ;  /* 0x003c1f000d217f89 */ /* 0x000ea200000e0000 */
[----:B-----5:R-:W-:Y:S01]  /*11a40*/  IMAD R2, R4, c[0x0][0x4e8], RZ ;  /* 0x00013a0004027a24 */ /* 0x020fe200078e02ff */
[----:B------:R-:W-:Y:S01]  /*11a50*/  IADD3 R21, R5, 0x8, RZ ;  /* 0x0000000805157810 */ /* 0x000fe20007ffe0ff */
[----:B------:R-:W-:Y:S01]  /*11a60*/  IMAD R15, R15, c[0x0][0x4e8], R8 ;  /* 0x00013a000f0f7a24 */ /* 0x000fe200078e0208 */
[----:B------:R-:W-:Y:S01]  /*11a70*/  SHF.L.U32 R8, R3, 0x3, RZ ;  /* 0x0000000303087819 */ /* 0x000fe200000006ff */
[----:B------:R-:W-:Y:S01]  /*11a80*/  IMAD R6, R7, c[0x0][0x3e4], R6 ;  /* 0x0000f90007067a24 */ /* 0x000fe200078e0206 */
[-C--:B------:R-:W-:Y:S01]  /*11a90*/  ISETP.GE.OR P1, PT, R5, R2.reuse, P2 ;  /* 0x000000020500720c */ /* 0x080fe20001726670 */
[----:B------:R-:W-:Y:S01]  /*11aa0*/  IMAD.WIDE.U32 R16, R7, c[0x0][0x3e0], R16 ;  /* 0x0000f80007107a25 */ /* 0x000fe200078e0010 */
[----:B------:R-:W-:-:S02]  /*11ab0*/  ISETP.GE.OR P0, PT, R21, R2, P2 ;  /* 0x000000021500720c */ /* 0x000fc40001706670 */
[----:B------:R-:W-:Y:S01]  /*11ac0*/  SHF.R.S32.HI R4, RZ, 0x1f, R15 ;  /* 0x0000001fff047819 */ /* 0x000fe2000001140f */
[----:B------:R-:W-:Y:S01]  /*11ad0*/  IMAD.IADD R17, R17, 0x1, R6 ;  /* 0x0000000111117824 */ /* 0x000fe200078e0206 */
[----:B------:R-:W-:-:S03]  /*11ae0*/  LOP3.LUT R8, R11, 0x7ffffe00, R8, 0xf8, !PT ;  /* 0x7ffffe000b087812 */ /* 0x000fc600078ef808 */
[----:B------:R-:W-:Y:S01]  /*11af0*/  IMAD R4, R4, c[0x0][0x3d8], RZ ;  /* 0x0000f60004047a24 */ /* 0x000fe200078e02ff */
[----:B------:R-:W-:Y:S01]  /*11b00*/  SHF.L.U32 R76, R8, 0x1, RZ ;  /* 0x00000001084c7819 */ /* 0x000fe200000006ff */
[C---:B------:R-:W-:Y:S02]  /*11b10*/  IMAD.WIDE.U32 R74, R15.reuse, c[0x0][0x3d8], R16 ;  /* 0x0000f6000f4a7a25 */ /* 0x040fe400078e0010 */
[----:B-1----:R1:W-:Y:S02]  /*11b20*/  @!P1 ST.E [R18.64], R10 ;  /* 0x0000000a12009985 */ /* 0x0023e4000c101904 */
[----:B------:R-:W-:Y:S02]  /*11b30*/  IMAD R3, R15, c[0x0][0x3dc], R4 ;  /* 0x0000f7000f037a24 */ /* 0x000fe400078e0204 */
[----:B--2---:R1:W-:Y:S02]  /*11b40*/  @!P0 ST.E [R32.64], R12 ;  /* 0x0000000c20008985 */ /* 0x0043e4000c101904 */
[----:B------:R-:W-:Y:S01]  /*11b50*/  IMAD.IADD R3, R75, 0x1, R3 ;  /* 0x000000014b037824 */ /* 0x000fe200078e0203 */
[C---:B------:R-:W-:Y:S01]  /*11b60*/  LEA R75, P0, R74.reuse, c[0x0][0x380], 0x1 ;  /* 0x0000e0004a4b7a11 */ /* 0x040fe200078008ff */
        /* <DEDUP_REMOVED lines=23> */
[----:B-1----:R-:W1:Y:S01]  /*11ce0*/  LDS.128 R32, [R76+0x8080] ;  /* 0x008080004c207984 */ /* 0x002e620000000c00 */
[----:B------:R-:W-:Y:S02]  /*11cf0*/  ISETP.GE.AND P1, PT, R70, c[0x0][0x3c8], PT ;  /* 0x0000f20046007a0c */ /* 0x000fe40003f26270 */
[----:B------:R-:W-:Y:S01]  /*11d00*/  ISETP.GE.AND P0, PT, R68, c[0x0][0x3c8], PT ;  /* 0x0000f20044007a0c */ /* 0x000fe20003f06270 */
[----:B------:R4:W5:Y:S01]  /*11d10*/  LDS.128 R12, [R76+0xc080] ;  /* 0x00c080004c0c7984 */ /* 0x0009620000000c00 */
[----:B------:R-:W-:-:S07]  /*11d20*/  ISETP.GE.AND P3, PT, R0, c[0x0][0x3c8], PT ;  /* 0x0000f20000007a0c */ /* 0x000fce0003f66270 */
        /* <DEDUP_REMOVED lines=8> */
[----:B----4-:R-:W-:Y:S01]  /*11db0*/  @!P3 IMAD.WIDE R76, R0, 0x2, R78 ;  /* 0x00000002004cb825 */ /* 0x010fe200078e024e */
[----:B------:R-:W-:-:S03]  /*11dc0*/  @!P0 LOP3.LUT R3, R3, 0xfffffff8, RZ, 0xc0, !PT ;  /* 0xfffffff803038812 */ /* 0x000fc600078ec0ff */
[--C-:B------:R-:W-:Y:S01]  /*11dd0*/  @!P2 IMAD.WIDE R70, R71, 0x2, R78.reuse ;  /* 0x000000024746a825 */ /* 0x100fe200078e024e */
[----:B--2---:R2:W-:Y:S03]  /*11de0*/  @!P3 ST.E.128 [R76.64], R64 ;  /* 0x000000404c00b985 */ /* 0x0045e6000c101d04 */
[--C-:B------:R-:W-:Y:S01]  /*11df0*/  @!P1 IMAD.WIDE R68, R69, 0x2, R78.reuse ;  /* 0x0000000245449825 */ /* 0x100fe200078e024e */
[----:B---3--:R2:W-:Y:S03]  /*11e00*/  @!P2 ST.E.128 [R70.64], R48 ;  /* 0x000000304600a985 */ /* 0x0085e6000c101d04 */
[----:B------:R-:W-:Y:S01]  /*11e10*/  @!P0 IMAD.WIDE R78, R3, 0x2, R78 ;  /* 0x00000002034e8825 */ /* 0x000fe200078e024e */
[----:B-1----:R2:W-:Y:S04]  /*11e20*/  @!P1 ST.E.128 [R68.64], R32 ;  /* 0x0000002044009985 */ /* 0x0025e8000c101d04 */
[----:B-----5:R2:W-:Y:S02]  /*11e30*/  @!P0 ST.E.128 [R78.64], R12 ;  /* 0x0000000c4e008985 */ /* 0x0205e4000c101d04 */
.L_x_142:
[----:B--234-:R-:W-:Y:S05]  /*11e40*/  BSYNC B0 ;  /* 0x0000000000007941 */ /* 0x01cfea0003800000 */
.L_x_141:
[----:B------:R-:W-:Y:S01]  /*11e50*/  IADD3 R3, R73, 0x20, RZ ;  /* 0x0000002049037810 */ /* 0x000fe20007ffe0ff */
[----:B------:R2:W3:Y:S01]  /*11e60*/  SHFL.IDX PT, R35, R74, 0x1, 0x181f ;  /* 0x00381f004a237f89 */ /* 0x0004e200000e0000 */
[----:B------:R-:W-:Y:S02]  /*11e70*/  BSSY B0, `(.L_x_143) ;  /* 0x000001c000007945 */ /* 0x000fe40003800000 */
[----:B------:R-:W-:Y:S01]  /*11e80*/  ISETP.GE.AND P0, PT, R3, R2, PT ;  /* 0x000000020300720c */ /* 0x000fe20003f06270 */
[----:B------:R2:W4:-:S12]  /*11e90*/  SHFL.IDX PT, R34, R75, 0x1, 0x181f ;  /* 0x00381f004b227f89 */ /* 0x00051800000e0000 */
[----:B------:R-:W-:Y:S05]  /*11ea0*/  @P0 BRA `(.L_x_144) ;  /* 0x0000018000000947 */ /* 0x000fea0003800000 */
[C---:B-1----:R-:W-:Y:S02]  /*11eb0*/  IADD3 R32, R0.reuse, 0x40, RZ ;  /* 0x0000004000207810 */ /* 0x042fe40007ffe0ff */
        /* <DEDUP_REMOVED lines=23> */
.L_x_144:
[----:B------:R-:W-:Y:S05]  /*12030*/  BSYNC B0 ;  /* 0x0000000000007941 */ /* 0x000fea0003800000 */
.L_x_143:
[----:B------:R-:W-:Y:S01]  /*12040*/  IADD3 R3, R73, 0x40, RZ ;  /* 0x0000004049037810 */ /* 0x000fe20007ffe0ff */
[----:B-1----:R1:W2:Y:S01]  /*12050*/  SHFL.IDX PT, R19, R74, 0x2, 0x181f ;  /* 0x00581f004a137f89 */ /* 0x0022a200000e0000 */
[----:B------:R-:W-:Y:S02]  /*12060*/  BSSY B0, `(.L_x_145) ;  /* 0x000001c000007945 */ /* 0x000fe40003800000 */
[----:B------:R-:W-:Y:S01]  /*12070*/  ISETP.GE.AND P0, PT, R3, R2, PT ;  /* 0x000000020300720c */ /* 0x000fe20003f06270 */
[----:B------:R1:W4:-:S12]  /*12080*/  SHFL.IDX PT, R18, R75, 0x2, 0x181f ;  /* 0x00581f004b127f89 */ /* 0x00031800000e0000 */
        /* <DEDUP_REMOVED lines=12> */
[----:B--2-4-:R-:W-:Y:S01]  /*12150*/  @!P3 IMAD.WIDE R16, R0, 0x2, R18 ;  /* 0x000000020010b825 */ /* 0x014fe200078e0212 */
        /* <DEDUP_REMOVED lines=12> */
.L_x_146:
[----:B------:R-:W-:Y:S05]  /*12220*/  BSYNC B0 ;  /* 0x0000000000007941 */ /* 0x000fea0003800000 */
.L_x_145:
[----:B------:R-:W-:Y:S01]  /*12230*/  IADD3 R73, R73, 0x60, RZ ;  /* 0x0000006049497810 */ /* 0x000fe20007ffe0ff */
[----:B--2---:R2:W1:Y:S03]  /*12240*/  SHFL.IDX PT, R11, R74, 0x3, 0x181f ;  /* 0x00781f004a0b7f89 */ /* 0x00446600000e0000 */
[----:B------:R-:W-:Y:S01]  /*12250*/  ISETP.GE.AND P0, PT, R73, R2, PT ;  /* 0x000000024900720c */ /* 0x000fe20003f06270 */
[----:B------:R2:W4:-:S12]  /*12260*/  SHFL.IDX PT, R10, R75, 0x3, 0x181f ;  /* 0x00781f004b0a7f89 */ /* 0x00051800000e0000 */
[----:B------:R-:W-:Y:S05]  /*12270*/  @P0 EXIT ;  /* 0x000000000000094d */ /* 0x000fea0003800000 */
[C---:B------:R-:W-:Y:S02]  /*12280*/  IADD3 R9, R0.reuse, 0x40, RZ ;  /* 0x0000004000097810 */ /* 0x040fe40007ffe0ff */
[C---:B------:R-:W-:Y:S02]  /*12290*/  IADD3 R3, R0.reuse, 0x80, RZ ;  /* 0x0000008000037810 */ /* 0x040fe40007ffe0ff */
[----:B------:R-:W-:Y:S02]  /*122a0*/  ISETP.GE.AND P1, PT, R9, c[0x0][0x3c8], PT ;  /* 0x0000f20009007a0c */ /* 0x000fe40003f26270 */
[----:B------:R-:W-:Y:S02]  /*122b0*/  ISETP.GE.AND P0, PT, R3, c[0x0][0x3c8], PT ;  /* 0x0000f20003007a0c */ /* 0x000fe40003f06270 */
[C---:B------:R-:W-:Y:S02]  /*122c0*/  ISETP.GE.AND P2, PT, R0.reuse, c[0x0][0x3c8], PT ;  /* 0x0000f20000007a0c */ /* 0x040fe40003f46270 */
[----:B------:R-:W-:-:S07]  /*122d0*/  IADD3 R15, R0, 0xc0, RZ ;  /* 0x000000c0000f7810 */ /* 0x000fce0007ffe0ff */
        /* <DEDUP_REMOVED lines=16> */
[----:B-1----:R-:W-:-:S05]  /*123e0*/  LOP3.LUT R3, R0, 0xfffffff8, RZ, 0xc0, !PT ;  /* 0xfffffff800037812 */ /* 0x002fca00078ec0ff */
[----:B------:R-:W-:-:S05]  /*123f0*/  IMAD.WIDE R10, R3, 0x2, R10 ;  /* 0x00000002030a7825 */ /* 0x000fca00078e020a */
[----:B------:R-:W-:Y:S01]  /*12400*/  ST.E.128 [R10.64], R4 ;  /* 0x000000040a007985 */ /* 0x000fe2000c101d04 */
[----:B------:R-:W-:Y:S05]  /*12410*/  EXIT ;  /* 0x000000000000794d */ /* 0x000fea0003800000 */
.L_x_139:
[----:B------:R-:W-:Y:S01]  /*12420*/  ISETP.NE.U32.AND P1, PT, RZ, c[0x0][0x508], PT ;  /* 0x00014200ff007a0c */ /* 0x000fe20003f25070 */
[----:B------:R-:W-:Y:S01]  /*12430*/  IMAD.MOV.U32 R9, RZ, RZ, 0x4 ;  /* 0x00000004ff097424 */ /* 0x000fe200078e00ff */
[----:B------:R-:W-:Y:S02]  /*12440*/  ISETP.NE.U32.AND P0, PT, RZ, c[0x0][0x500], PT ;  /* 0x00014000ff007a0c */ /* 0x000fe40003f05070 */
[----:B------:R-:W-:Y:S01]  /*12450*/  ISETP.NE.AND.EX P1, PT, RZ, c[0x0][0x50c], PT, P1 ;  /* 0x00014300ff007a0c */ /* 0x000fe20003f25310 */
[----:B------:R-:W-:Y:S01]  /*12460*/  IMAD.WIDE R6, R228, R9, c[0x0][0x500] ;  /* 0x00014000e4067625 */ /* 0x000fe200078e0209 */
[----:B------:R-:W-:-:S03]  /*12470*/  ISETP.NE.AND.EX P0, PT, RZ, c[0x0][0x504], PT, P0 ;  /* 0x00014100ff007a0c */ /* 0x000fc60003f05300 */
[----:B------:R-:W-:-:S08]  /*12480*/  IMAD.MOV.U32 R3, RZ, RZ, c[0x0][0x388] ;  /* 0x0000e200ff037624 */ /* 0x000fd000078e00ff */
        /* <DEDUP_REMOVED lines=11> */
.L_x_147:
        /* <DEDUP_REMOVED lines=12> */
[----:B------:R-:W-:Y:S01]  /*12600*/  MOV R4, c[0x0][0x4e8] ;  /* 0x00013a0000047a02 */ /* 0x000fe20000000f00 */
[----:B------:R-:W-:Y:S01]  /*12610*/  IMAD.MOV.U32 R12, RZ, RZ, R10 ;  /* 0x000000ffff0c7224 */ /* 0x000fe200078e000a */
[----:B------:R-:W-:Y:S02]  /*12620*/  MOV R13, R11 ;  /* 0x0000000b000d7202 */ /* 0x000fe40000000f00 */
[----:B------:R-:W-:Y:S01]  /*12630*/  ISETP.NE.AND P0, PT, R4, 0x1, PT ;  /* 0x000000010400780c */ /* 0x000fe20003f05270 */
[----:B------:R-:W-:Y:S01]  /*12640*/  IMAD R4, R0, c[0x0][0x490], RZ ;  /* 0x0001240000047a24 */ /* 0x000fe200078e02ff */
[----:B------:R-:W-:Y:S01]  /*12650*/  MOV R7, R8 ;  /* 0x0000000800077202 */ /* 0x000fe20000000f00 */
[----:B------:R-:W-:-:S04]  /*12660*/  IMAD.WIDE.U32 R12, R227, c[0x0][0x490], R12 ;  /* 0x00012400e30c7a25 */ /* 0x000fc800078e000c */
[----:B------:R-:W-:Y:S02]  /*12670*/  IMAD R4, R227, c[0x0][0x494], R4 ;  /* 0x00012500e3047a24 */ /* 0x000fe400078e0204 */
[----:B------:R-:W-:Y:S02]  /*12680*/  IMAD.MOV.U32 R14, RZ, RZ, R12 ;  /* 0x000000ffff0e7224 */ /* 0x000fe400078e000c */
[----:B------:R-:W-:Y:S02]  /*12690*/  IMAD.IADD R15, R4, 0x1, R13 ;  /* 0x00000001040f7824 */ /* 0x000fe400078e020d */
[----:B------:R-:W-:-:S04]  /*126a0*/  @P0 IMAD.HI.U32 R6, R8, c[0x0][0x4ec], RZ ;  /* 0x00013b0008060a27 */ /* 0x000fc800078e00ff */
[----:B------:R-:W-:Y:S01]  /*126b0*/  IMAD R13, R5, c[0x0][0x498], RZ ;  /* 0x00012600050d7a24 */ /* 0x000fe200078e02ff */
[----:B------:R-:W-:Y:S01]  /*126c0*/  @P0 SHF.R.U32.HI R7, RZ, c[0x0][0x4f0], R6 ;  /* 0x00013c00ff070a19 */ /* 0x000fe20000011606 */
[----:B------:R-:W-:-:S03]  /*126d0*/  IMAD.WIDE.U32 R14, R228, c[0x0][0x498], R14 ;  /* 0x00012600e40e7a25 */ /* 0x000fc600078e000e */
[C---:B------:R-:W-:Y:S01]  /*126e0*/  IADD3 R9, -R7.reuse, RZ, RZ ;  /* 0x000000ff07097210 */ /* 0x040fe20007ffe1ff */
[----:B------:R-:W-:Y:S01]  /*126f0*/  IMAD R13, R228, c[0x0][0x49c], R13 ;  /* 0x00012700e40d7a24 */ /* 0x000fe200078e020d */
[----:B------:R-:W-:Y:S02]  /*12700*/  SHF.R.S32.HI R4, RZ, 0x1f, R7 ;  /* 0x0000001fff047819 */ /* 0x000fe40000011407 */
[----:B------:R-:W-:Y:S01]  /*12710*/  IADD3 R12, P0, R7, R14, RZ ;  /* 0x0000000e070c7210 */ /* 0x000fe20007f1e0ff */
[----:B------:R-:W-:-:S03]  /*12720*/  IMAD R9, R9, c[0x0][0x4e8], R8 ;  /* 0x00013a0009097a24 */ /* 0x000fc600078e0208 */
[----:B------:R-:W-:Y:S02]  /*12730*/  IADD3.X R13, R4, R15, R13, P0, !PT ;  /* 0x0000000f040d7210 */ /* 0x000fe400007fe40d */
[----:B------:R-:W-:Y:S02]  /*12740*/  SHF.R.S32.HI R6, RZ, 0x1f, R9 ;  /* 0x0000001fff067819 */ /* 0x000fe40000011409 */
[----:B------:R-:W-:Y:S01]  /*12750*/  MOV R4, 0xff800000 ;  /* 0xff80000000047802 */ /* 0x000fe20000000f00 */
[----:B------:R-:W-:-:S04]  /*12760*/  IMAD.WIDE.U32 R12, R9, c[0x0][0x488], R12 ;  /* 0x00012200090c7a25 */ /* 0x000fc800078e000c */
[----:B------:R-:W-:-:S04]  /*12770*/  IMAD R6, R6, c[0x0][0x488], RZ ;  /* 0x0001220006067a24 */ /* 0x000fc800078e02ff */
[----:B------:R-:W-:Y:S01]  /*12780*/  IMAD R7, R9, c[0x0][0x48c], R6 ;  /* 0x0001230009077a24 */ /* 0x000fe200078e0206 */
[----:B------:R-:W-:-:S04]  /*12790*/  LEA R6, P0, R12, c[0x0][0x450], 0x2 ;  /* 0x000114000c067a11 */ /* 0x000fc800078010ff */
[----:B------:R-:W-:-:S04]  /*127a0*/  IADD3 R7, R13, R7, RZ ;  /* 0x000000070d077210 */ /* 0x000fc80007ffe0ff */
[----:B------:R-:W-:-:S05]  /*127b0*/  LEA.HI.X R7, R12, c[0x0][0x454], R7, 0x2, P0 ;  /* 0x000115000c077a11 */ /* 0x000fca00000f1407 */
[----:B------:R1:W-:Y:S02]  /*127c0*/  STG.E [R6.64], R4 ;  /* 0x0000000406007986 */ /* 0x0003e4000c101904 */
.L_x_149:
[----:B------:R-:W-:Y:S05]  /*127d0*/  BSYNC B0 ;  /* 0x0000000000007941 */ /* 0x000fea0003800000 */
.L_x_148:
[----:B-1----:R-:W1:Y:S01]  /*127e0*/  S2R R6, SR_CTAID.X ;  /* 0x0000000000067919 */ /* 0x002e620000002500 */
[----:B------:R-:W-:Y:S01]  /*127f0*/  SHF.R.S32.HI R7, RZ, 0x1f, R2 ;  /* 0x0000001fff077819 */ /* 0x000fe20000011402 */
[----:B------:R-:W-:Y:S01]  /*12800*/  IMAD R9, R11, c[0x0][0x3a0], RZ ;  /* 0x0000e8000b097a24 */ /* 0x000fe200078e02ff */
[----:B------:R-:W-:Y:S01]  /*12810*/  BSSY B0, `(.L_x_150) ;  /* 0x0000045000007945 */ /* 0x000fe20003800000 */
[----:B------:R-:W-:Y:S01]  /*12820*/  IMAD R0, R0, c[0x0][0x3e8], RZ ;  /* 0x0000fa0000007a24 */ /* 0x000fe200078e02ff */
[-C--:B------:R-:W-:Y:S01]  /*12830*/  LEA.HI R8, R7, R2.reuse, RZ, 0x3 ;  /* 0x0000000207087211 */ /* 0x080fe200078f18ff */
[C---:B------:R-:W-:Y:S01]  /*12840*/  IMAD R4, R10.reuse, c[0x0][0x3a4], R9 ;  /* 0x0000e9000a047a24 */ /* 0x040fe200078e0209 */
[----:B------:R-:W-:Y:S01]  /*12850*/  MOV R7, c[0x0][0x4e8] ;  /* 0x00013a0000077a02 */ /* 0x000fe20000000f00 */
[----:B------:R-:W-:Y:S01]  /*12860*/  IMAD.WIDE.U32 R10, R10, c[0x0][0x3a0], RZ ;  /* 0x0000e8000a0a7a25 */ /* 0x000fe200078e00ff */
[----:B------:R-:W-:Y:S02]  /*12870*/  LOP3.LUT R9, R8, 0xfffffff8, RZ, 0xc0, !PT ;  /* 0xfffffff808097812 */ /* 0x000fe400078ec0ff */
[----:B------:R-:W-:Y:S01]  /*12880*/  ISETP.NE.AND P0, PT, R7, 0x1, PT ;  /* 0x000000010700780c */ /* 0x000fe20003f05270 */
[----:B------:R-:W-:Y:S01]  /*12890*/  IMAD.IADD R13, R11, 0x1, R4 ;  /* 0x000000010b0d7824 */ /* 0x000fe200078e0204 */
[----:B------:R-:W-:Y:S01]  /*128a0*/  IADD3 R11, -R9, R2, RZ ;  /* 0x00000002090b7210 */ /* 0x000fe20007ffe1ff */
[----:B------:R-:W-:Y:S01]  /*128b0*/  IMAD.MOV.U32 R12, RZ, RZ, R10 ;  /* 0x000000ffff0c7224 */ /* 0x000fe200078e000a */
[----:B------:R-:W-:Y:S01]  /*128c0*/  SHF.R.S32.HI R8, RZ, 0x3, R8 ;  /* 0x00000003ff087819 */ /* 0x000fe20000011408 */
[----:B------:R-:W-:-:S02]  /*128d0*/  IMAD R0, R227, c[0x0][0x3ec], R0 ;  /* 0x0000fb00e3007a24 */ /* 0x000fc400078e0200 */
[----:B------:R-:W-:Y:S01]  /*128e0*/  IMAD.WIDE.U32 R12, R227, c[0x0][0x3e8], R12 ;  /* 0x0000fa00e30c7a25 */ /* 0x000fe200078e000c */
[CC--:B------:R-:W-:Y:S02]  /*128f0*/  LEA R7, R11.reuse, R8.reuse, 0x5 ;  /* 0x000000080b077211 */ /* 0x0c0fe400078e28ff */
[----:B------:R-:W-:Y:S01]  /*12900*/  SHF.L.U32 R11, R11, 0x3, RZ ;  /* 0x000000030b0b7819 */ /* 0x000fe200000006ff */
[----:B------:R-:W-:Y:S01]  /*12910*/  IMAD R5, R5, c[0x0][0x3f0], RZ ;  /* 0x0000fc0005057a24 */ /* 0x000fe200078e02ff */
[----:B------:R-:W-:Y:S01]  /*12920*/  IADD3 R13, R0, R13, RZ ;  /* 0x0000000d000d7210 */ /* 0x000fe20007ffe0ff */
[C---:B-1----:R-:W-:Y:S01]  /*12930*/  IMAD R7, R6.reuse, 0x80, R7 ;  /* 0x0000008006077824 */ /* 0x042fe200078e0207 */
[----:B------:R-:W-:Y:S01]  /*12940*/  LEA R6, R6, R8, 0x7 ;  /* 0x0000000806067211 */ /* 0x000fe200078e38ff */
[----:B------:R-:W-:Y:S01]  /*12950*/  IMAD R5, R228, c[0x0][0x3f4], R5 ;  /* 0x0000fd00e4057a24 */ /* 0x000fe200078e0205 */
[----:B------:R-:W-:Y:S01]  /*12960*/  IADD3 R10, R11, 0x40, RZ ;  /* 0x000000400b0a7810 */ /* 0x000fe20007ffe0ff */
[----:B------:R-:W-:Y:S01]  /*12970*/  @P0 IMAD.HI.U32 R0, R7, c[0x0][0x4ec], RZ ;  /* 0x00013b0007000a27 */ /* 0x000fe200078e00ff */
[----:B------:R-:W-:-:S02]  /*12980*/  MOV R2, R7 ;  /* 0x0000000700027202 */ /* 0x000fc40000000f00 */
[C---:B------:R-:W-:Y:S01]  /*12990*/  IADD3 R9, R11.reuse, 0x80, RZ ;  /* 0x000000800b097810 */ /* 0x040fe20007ffe0ff */
[----:B------:R-:W-:Y:S01]  /*129a0*/  IMAD.WIDE.U32 R12, R228, c[0x0][0x3f0], R12 ;  /* 0x0000fc00e40c7a25 */ /* 0x000fe200078e000c */
[----:B------:R-:W-:Y:S02]  /*129b0*/  @P0 SHF.R.U32.HI R2, RZ, c[0x0][0x4f0], R0 ;  /* 0x00013c00ff020a19 */ /* 0x000fe40000011600 */
[----:B------:R-:W-:Y:S02]  /*129c0*/  IADD3 R8, R11, 0xc0, RZ ;  /* 0x000000c00b087810 */ /* 0x000fe40007ffe0ff */
[--C-:B------:R-:W-:Y:S01]  /*129d0*/  SHF.R.S32.HI R4, RZ, 0x1f, R2.reuse ;  /* 0x0000001fff047819 */ /* 0x100fe20000011402 */
[----:B------:R-:W-:Y:S01]  /*129e0*/  IMAD.MOV R0, RZ, RZ, -R2 ;  /* 0x000000ffff007224 */ /* 0x000fe200078e0a02 */
[----:B------:R-:W-:-:S03]  /*129f0*/  IADD3 R13, R13, R5, RZ ;  /* 0x000000050d0d7210 */ /* 0x000fc60007ffe0ff */
[----:B------:R-:W-:Y:S02]  /*12a00*/  IMAD R5, R4, c[0x0][0x3e0], RZ ;  /* 0x0000f80004057a24 */ /* 0x000fe400078e02ff */
[----:B------:R-:W-:Y:S02]  /*12a10*/  IMAD R0, R0, c[0x0][0x4e8], R7 ;  /* 0x00013a0000007a24 */ /* 0x000fe400078e0207 */
[----:B------:R-:W-:-:S04]  /*12a20*/  IMAD.WIDE.U32 R12, R2, c[0x0][0x3e0], R12 ;  /* 0x0000f800020c7a25 */ /* 0x000fc800078e000c */
[----:B------:R-:W-:Y:S01]  /*12a30*/  IMAD R5, R2, c[0x0][0x3e4], R5 ;  /* 0x0000f90002057a24 */ /* 0x000fe200078e0205 */
[----:B------:R-:W-:Y:S01]  /*12a40*/  SHF.R.S32.HI R2, RZ, 0x1f, R0 ;  /* 0x0000001fff027819 */ /* 0x000fe20000011400 */
[----:B-----5:R-:W-:-:S03]  /*12a50*/  IMAD R7, R3, c[0x0][0x4e8], RZ ;  /* 0x00013a0003077a24 */ /* 0x020fc600078e02ff */
[----:B------:R-:W-:Y:S01]  /*12a60*/  IADD3 R13, R13, R5, RZ ;  /* 0x000000050d0d7210 */ /* 0x000fe20007ffe0ff */
[----:B------:R-:W-:-:S04]  /*12a70*/  IMAD R5, R2, c[0x0][0x3d8], RZ ;  /* 0x0000f60002057a24 */ /* 0x000fc800078e02ff */
[C---:B------:R-:W-:Y:S02]  /*12a80*/  IMAD R5, R0.reuse, c[0x0][0x3dc], R5 ;  /* 0x0000f70000057a24 */ /* 0x040fe400078e0205 */
[----:B------:R-:W-:-:S04]  /*12a90*/  IMAD.WIDE.U32 R12, R0, c[0x0][0x3d8], R12 ;  /* 0x0000f600000c7a25 */ /* 0x000fc800078e000c */
[----:B------:R-:W-:Y:S01]  /*12aa0*/  IMAD.IADD R5, R13, 0x1, R5 ;  /* 0x000000010d057824 */ /* 0x000fe200078e0205 */
[----:B------:R-:W-:-:S04]  /*12ab0*/  LEA R2, P0, R12, c[0x0][0x380], 0x1 ;  /* 0x0000e0000c027a11 */ /* 0x000fc800078008ff */
[----:B------:R-:W-:Y:S01]  /*12ac0*/  LEA.HI.X R0, R12, c[0x0][0x384], R5, 0x1, P0 ;  /* 0x0000e1000c007a11 */ /* 0x000fe200000f0c05 */
[----:B------:R1:W2:Y:S01]  /*12ad0*/  SHFL.IDX PT, R4, R2, RZ, 0x181f ;  /* 0x00181fff02047589 */ /* 0x0002a200000e0000 */
[----:B------:R-:W-:-:S03]  /*12ae0*/  ISETP.GE.AND P0, PT, R6, R7, PT ;  /* 0x000000070600720c */ /* 0x000fc60003f06270 */
[----:B------:R1:W3:Y:S10]  /*12af0*/  SHFL.IDX PT, R5, R0, RZ, 0x181f ;  /* 0x00181fff00057589 */ /* 0x0002f400000e0000 */
[----:B------:R-:W-:Y:S05]  /*12b00*/  @P0 BRA `(.L_x_151) ;  /* 0x0000015000000947 */ /* 0x000fea0003800000 */
[----:B------:R-:W-:Y:S02]  /*12b10*/  ISETP.GE.AND P2, PT, R10, c[0x0][0x3c8], PT ;  /* 0x0000f2000a007a0c */ /* 0x000fe40003f46270 */
[----:B------:R-:W-:-:S02]  /*12b20*/  ISETP.GE.AND P1, PT, R9, c[0x0][0x3c8], PT ;  /* 0x0000f20009007a0c */ /* 0x000fc40003f26270 */
        /* <DEDUP_REMOVED lines=19> */
.L_x_151:
[----:B------:R-:W-:Y:S05]  /*12c60*/  BSYNC B0 ;  /* 0x0000000000007941 */ /* 0x000fea0003800000 */
.L_x_150:
[----:B--2---:R-:W-:Y:S01]  /*12c70*/  IADD3 R4, R6, 0x20, RZ ;  /* 0x0000002006047810 */ /* 0x004fe20007ffe0ff */
[----:B------:R2:W4:Y:S01]  /*12c80*/  SHFL.IDX PT, R13, R0, 0x1, 0x181f ;  /* 0x00381f00000d7f89 */ /* 0x00052200000e0000 */
[----:B------:R-:W-:Y:S02]  /*12c90*/  BSSY B0, `(.L_x_152) ;  /* 0x0000019000007945 */ /* 0x000fe40003800000 */
[----:B------:R-:W-:Y:S01]  /*12ca0*/  ISETP.GE.AND P0, PT, R4, R7, PT ;  /* 0x000000070400720c */ /* 0x000fe20003f06270 */
[----:B------:R2:W1:-:S12]  /*12cb0*/  SHFL.IDX PT, R12, R2, 0x1, 0x181f ;  /* 0x00381f00020c7f89 */ /* 0x00045800000e0000 */
[----:B------:R-:W-:Y:S05]  /*12cc0*/  @P0 BRA `(.L_x_153) ;  /* 0x0000015000000947 */ /* 0x000fea0003800000 */
[----:B------:R-:W-:Y:S02]  /*12cd0*/  ISETP.GE.AND P2, PT, R10, c[0x0][0x3c8], PT ;  /* 0x0000f2000a007a0c */ /* 0x000fe40003f46270 */
[----:B------:R-:W-:Y:S02]  /*12ce0*/  ISETP.GE.AND P1, PT, R9, c[0x0][0x3c8], PT ;  /* 0x0000f20009007a0c */ /* 0x000fe40003f26270 */
[----:B------:R-:W-:Y:S02]  /*12cf0*/  ISETP.GE.AND P0, PT, R8, c[0x0][0x3c8], PT ;  /* 0x0000f20008007a0c */ /* 0x000fe40003f06270 */
[----:B------:R-:W-:-:S07]  /*12d00*/  ISETP.GE.AND P3, PT, R11, c[0x0][0x3c8], PT ;  /* 0x0000f2000b007a0c */ /* 0x000fce0003f66270 */
[----:B---3--:R-:W-:Y:S02]  /*12d10*/  @!P2 SHF.R.S32.HI R5, RZ, 0x1f, R10 ;  /* 0x0000001fff05a819 */ /* 0x008fe4000001140a */
        /* <DEDUP_REMOVED lines=16> */
.L_x_153:
[----:B------:R-:W-:Y:S05]  /*12e20*/  BSYNC B0 ;  /* 0x0000000000007941 */ /* 0x000fea0003800000 */
.L_x_152:
[----:B-1----:R-:W-:Y:S01]  /*12e30*/  IADD3 R4, R6, 0x40, RZ ;  /* 0x0000004006047810 */ /* 0x002fe20007ffe0ff */
[----:B----4-:R1:W4:Y:S01]  /*12e40*/  SHFL.IDX PT, R13, R0, 0x2, 0x181f ;  /* 0x00581f00000d7f89 */ /* 0x01032200000e0000 */
[----:B------:R-:W-:Y:S02]  /*12e50*/  BSSY B0, `(.L_x_154) ;  /* 0x0000019000007945 */ /* 0x000fe40003800000 */
[----:B------:R-:W-:Y:S01]  /*12e60*/  ISETP.GE.AND P0, PT, R4, R7, PT ;  /* 0x000000070400720c */ /* 0x000fe20003f06270 */
[----:B------:R1:W2:-:S12]  /*12e70*/  SHFL.IDX PT, R12, R2, 0x2, 0x181f ;  /* 0x00581f00020c7f89 */ /* 0x00029800000e0000 */
        /* <DEDUP_REMOVED lines=9> */
[----:B--2-4-:R-:W-:Y:S01]  /*12f10*/  @!P3 IMAD.WIDE R14, R11, 0x2, R12 ;  /* 0x000000020b0eb825 */ /* 0x014fe200078e020c */
        /* <DEDUP_REMOVED lines=12> */
.L_x_155:
[----:B------:R-:W-:Y:S05]  /*12fe0*/  BSYNC B0 ;  /* 0x0000000000007941 */ /* 0x000fea0003800000 */
.L_x_154:
[----:B------:R-:W-:Y:S01]  /*12ff0*/  IADD3 R6, R6, 0x60, RZ ;  /* 0x0000006006067810 */ /* 0x000fe20007ffe0ff */
[----:B------:R1:W4:Y:S03]  /*13000*/  SHFL.IDX PT, R3, R0, 0x3, 0x181f ;  /* 0x00781f0000037f89 */ /* 0x00032600000e0000 */
[----:B------:R-:W-:Y:S01]  /*13010*/  ISETP.GE.AND P0, PT, R6, R7, PT ;  /* 0x000000070600720c */ /* 0x000fe20003f06270 */
[----:B-12---:R-:W1:-:S12]  /*13020*/  SHFL.IDX PT, R2, R2, 0x3, 0x181f ;  /* 0x00781f0002027f89 */ /* 0x006e5800000e0000 */
[----:B------:R-:W-:Y:S05]  /*13030*/  @P0 EXIT ;  /* 0x000000000000094d */ /* 0x000fea0003800000 */
[----:B------:R-:W-:Y:S02]  /*13040*/  ISETP.GE.AND P1, PT, R10, c[0x0][0x3c8], PT ;  /* 0x0000f2000a007a0c */ /* 0x000fe40003f26270 */
[----:B------:R-:W-:Y:S02]  /*13050*/  ISETP.GE.AND P0, PT, R9, c[0x0][0x3c8], PT ;  /* 0x0000f20009007a0c */ /* 0x000fe40003f06270 */
[----:B------:R-:W-:-:S09]  /*13060*/  ISETP.GE.AND P2, PT, R11, c[0x0][0x3c8], PT ;  /* 0x0000f2000b007a0c */ /* 0x000fd20003f46270 */
[----:B---3--:R-:W-:Y:S02]  /*13070*/  @!P1 SHF.R.S32.HI R5, RZ, 0x1f, R10 ;  /* 0x0000001fff059819 */ /* 0x008fe4000001140a */
[----:B------:R-:W-:Y:S02]  /*13080*/  @!P0 SHF.R.S32.HI R0, RZ, 0x1f, R9 ;  /* 0x0000001fff008819 */ /* 0x000fe40000011409 */
[----:B------:R-:W-:Y:S01]  /*13090*/  @!P1 LEA.HI R5, R5, R10, RZ, 0x3 ;  /* 0x0000000a05059211 */ /* 0x000fe200078f18ff */
[--C-:B-1--4-:R-:W-:Y:S01]  /*130a0*/  @!P2 IMAD.WIDE R10, R11, 0x2, R2.reuse ;  /* 0x000000020b0aa825 */ /* 0x112fe200078e0202 */
        /* <DEDUP_REMOVED lines=10> */
[----:B-1----:R-:W-:-:S04]  /*13150*/  SHF.R.S32.HI R5, RZ, 0x1f, R8 ;  /* 0x0000001fff057819 */ /* 0x002fc80000011408 */
[----:B------:R-:W-:-:S04]  /*13160*/  LEA.HI R5, R5, R8, RZ, 0x3 ;  /* 0x0000000805057211 */ /* 0x000fc800078f18ff */
[----:B------:R-:W-:-:S05]  /*13170*/  LOP3.LUT R5, R5, 0xfffffff8, RZ, 0xc0, !PT ;  /* 0xfffffff805057812 */ /* 0x000fca00078ec0ff */
[----:B------:R-:W-:-:S05]  /*13180*/  IMAD.WIDE R2, R5, 0x2, R2 ;  /* 0x0000000205027825 */ /* 0x000fca00078e0202 */
[----:B------:R-:W-:Y:S01]  /*13190*/  ST.E.128 [R2.64], RZ ;  /* 0x000000ff02007985 */ /* 0x000fe2000c101d04 */
[----:B------:R-:W-:Y:S05]  /*131a0*/  EXIT ;  /* 0x000000000000794d */ /* 0x000fea0003800000 */
.L_x_156:
        /* <DEDUP_REMOVED lines=13> */
.L_x_1530:


//--------------------- .text._ZN7cutlass13device_kernelIN5flash19enable_sm80_to_sm89INS1_16FlashAttnFwdSm80INS1_25CollectiveMainloopFwdSm80ILi8ELi1ELb1EN4cute5tupleIJNS5_1CILi128EEENS7_ILi48EEENS7_ILi256EEEEEELi256ENS_6half_tEfNS_4arch4Sm80ELb0ELb1ELb1ELb0ELb0ELb0ELb1ELb0EEENS1_21CollectiveEpilogueFwdINS6_IJS8_SA_S9_EEENS6_IJNS7_ILi1EEESI_SI_EEESC_SE_Li256ELb0ELb1ELb0ELb0EEENS1_19SingleTileSchedulerILb0ELb0ELb1ELi128EEEEEEEEEvNT_6ParamsE --------------------------
	.section	.text._ZN7cutlass13device_kernelIN5flash19enable_sm80_to_sm89INS1_16FlashAttnFwdSm80INS1_25CollectiveMainloopFwdSm80ILi8ELi1ELb1EN4cute5tupleIJNS5_1CILi128EEENS7_ILi48EEENS7_ILi256EEEEEELi256ENS_6half_tEfNS_4arch4Sm80ELb0ELb1ELb1ELb0ELb0ELb0ELb1ELb0EEENS1_21CollectiveEpilogueFwdINS6_IJS8_SA_S9_EEENS6_IJNS7_ILi1EEESI_SI_EEESC_SE_Li256ELb0ELb1ELb0ELb0EEENS1_19SingleTileSchedulerILb0ELb0ELb1ELi128EEEEEEEEEvNT_6ParamsE,"ax",@progbits
	.sectioninfo	@"SHI_REGISTERS=255"
	.align	128
.text._ZN7cutlass13device_kernelIN5flash19enable_sm80_to_sm89INS1_16FlashAttnFwdSm80INS1_25CollectiveMainloopFwdSm80ILi8ELi1ELb1EN4cute5tupleIJNS5_1CILi128EEENS7_ILi48EEENS7_ILi256EEEEEELi256ENS_6half_tEfNS_4arch4Sm80ELb0ELb1ELb1ELb0ELb0ELb0ELb1ELb0EEENS1_21CollectiveEpilogueFwdINS6_IJS8_SA_S9_EEENS6_IJNS7_ILi1EEESI_SI_EEESC_SE_Li256ELb0ELb1ELb0ELb0EEENS1_19SingleTileSchedulerILb0ELb0ELb1ELi128EEEEEEEEEvNT_6ParamsE:
        .type           _ZN7cutlass13device_kernelIN5flash19enable_sm80_to_sm89INS1_16FlashAttnFwdSm80INS1_25CollectiveMainloopFwdSm80ILi8ELi1ELb1EN4cute5tupleIJNS5_1CILi128EEENS7_ILi48EEENS7_ILi256EEEEEELi256ENS_6half_tEfNS_4arch4Sm80ELb0ELb1ELb1ELb0ELb0ELb0ELb1ELb0EEENS1_21CollectiveEpilogueFwdINS6_IJS8_SA_S9_EEENS6_IJNS7_ILi1EEESI_SI_EEESC_SE_Li256ELb0ELb1ELb0ELb0EEENS1_19SingleTileSchedulerILb0ELb0ELb1ELi128EEEEEEEEEvNT_6ParamsE,@function
        .size           _ZN7cutlass13device_kernelIN5flash19enable_sm80_to_sm89INS1_16FlashAttnFwdSm80INS1_25CollectiveMainloopFwdSm80ILi8ELi1ELb1EN4cute5tupleIJNS5_1CILi128EEENS7_ILi48EEENS7_ILi256EEEEEELi256ENS_6half_tEfNS_4arch4Sm80ELb0ELb1ELb1ELb0ELb0ELb0ELb1ELb0EEENS1_21CollectiveEpilogueFwdINS6_IJS8_SA_S9_EEENS6_IJNS7_ILi1EEESI_SI_EEESC_SE_Li256ELb0ELb1ELb0ELb0EEENS1_19SingleTileSchedulerILb0ELb0ELb1ELi128EEEEEEEEEvNT_6ParamsE,(.L_x_1531 - _ZN7cutlass13device_kernelIN5flash19enable_sm80_to_sm89INS1_16FlashAttnFwdSm80INS1_25CollectiveMainloopFwdSm80ILi8ELi1ELb1EN4cute5tupleIJNS5_1CILi128EEENS7_ILi48EEENS7_ILi256EEEEEELi256ENS_6half_tEfNS_4arch4Sm80ELb0ELb1ELb1ELb0ELb0ELb0ELb1ELb0EEENS1_21CollectiveEpilogueFwdINS6_IJS8_SA_S9_EEENS6_IJNS7_ILi1EEESI_SI_EEESC_SE_Li256ELb0ELb1ELb0ELb0EEENS1_19SingleTileSchedulerILb0ELb0ELb1ELi128EEEEEEEEEvNT_6ParamsE)
        .other          _ZN7cutlass13device_kernelIN5flash19enable_sm80_to_sm89INS1_16FlashAttnFwdSm80INS1_25CollectiveMainloopFwdSm80ILi8ELi1ELb1EN4cute5tupleIJNS5_1CILi128EEENS7_ILi48EEENS7_ILi256EEEEEELi256ENS_6half_tEfNS_4arch4Sm80ELb0ELb1ELb1ELb0ELb0ELb0ELb1ELb0EEENS1_21CollectiveEpilogueFwdINS6_IJS8_SA_S9_EEENS6_IJNS7_ILi1EEESI_SI_EEESC_SE_Li256ELb0ELb1ELb0ELb0EEENS1_19SingleTileSchedulerILb0ELb0ELb1ELi128EEEEEEEEEvNT_6ParamsE,@"STO_CUDA_ENTRY STV_DEFAULT"
_ZN7cutlass13device_kernelIN5flash19enable_sm80_to_sm89INS1_16FlashAttnFwdSm80INS1_25CollectiveMainloopFwdSm80ILi8ELi1ELb1EN4cute5tupleIJNS5_1CILi128EEENS7_ILi48EEENS7_ILi256EEEEEELi256ENS_6half_tEfNS_4arch4Sm80ELb0ELb1ELb1ELb0ELb0ELb0ELb1ELb0EEENS1_21CollectiveEpilogueFwdINS6_IJS8_SA_S9_EEENS6_IJNS7_ILi1EEESI_SI_EEESC_SE_Li256ELb0ELb1ELb0ELb0EEENS1_19SingleTileSchedulerILb0ELb0ELb1ELi128EEEEEEEEEvNT_6ParamsE:
[----:B------:R-:W-:-:S03]  /*0000*/  MOV R1, c[0x0][0x28] ;  /* 0x00000a0000017a02 */ /* 0x000fc60000000f00 */
[----:B------:R-:W1:Y:S01]  /*0010*/  S2R R16, SR_CTAID.Z ;  /* 0x0000000000107919 */ /* 0x000e620000002700 */
[----:B------:R-:W-:Y:S02]  /*0020*/  IADD3 R1, R1, -0xa0, RZ ;  /* 0xffffff6001017810 */ /* 0x000fe40007ffe0ff */
[----:B-1----:R-:W-:-:S13]  /*0030*/  ISETP.GE.AND P0, PT, R16, RZ, PT ;  /* 0x000000ff1000720c */ /* 0x002fda0003f06270 */
[----:B------:R-:W-:Y:S05]  /*0040*/  @!P0 EXIT ;  /* 0x000000000000894d */ /* 0x000fea0003800000 */
[----:B------:R-:W1:Y:S01]  /*0050*/  S2UR UR16, SR_CTAID.X ;  /* 0x00000000001079c3 */ /* 0x000e620000002500 */
[----:B------:R-:W-:Y:S01]  /*0060*/  ULDC UR6, c[0x0][0x2c4] ;  /* 0x0000b10000067ab9 */ /* 0x000fe20000000800 */
[----:B------:R-:W2:Y:S01]  /*0070*/  S2R R85, SR_TID.X ;  /* 0x0000000000557919 */ /* 0x000ea20000002100 */
[----:B------:R-:W-:Y:S02]  /*0080*/  UISETP.NE.AND UP0, UPT, UR6, 0x1, UPT ;  /* 0x000000010600788c */ /* 0x000fe4000bf05270 */
[----:B------:R-:W-:Y:S02]  /*0090*/  ULDC.64 UR4, c[0x0][0x2c8] ;  /* 0x0000b20000047ab9 */ /* 0x000fe40000000a00 */
[----:B------:R-:W-:Y:S02]  /*00a0*/  UMOV UR7, 0x1 ;  /* 0x0000000100077882 */ /* 0x000fe40000000000 */
[----:B------:R-:W-:Y:S02]  /*00b0*/  UP2UR UR18, UPR, URZ, 0x1 ;  /* 0x000000013f127883 */ /* 0x000fe40008000000 */
[----:B------:R-:W-:-:S02]  /*00c0*/  ULDC UR9, c[0x0][0x168] ;  /* 0x00005a0000097ab9 */ /* 0x000fc40000000800 */
[----:B------:R-:W-:Y:S02]  /*00d0*/  UIADD3 UR9, UR7, -UR9, URZ ;  /* 0x8000000907097290 */ /* 0x000fe4000fffe03f */
[----:B-1----:R-:W-:-:S04]  /*00e0*/  USHF.L.U32 UR16, UR16, 0x7, URZ ;  /* 0x0000000710107899 */ /* 0x002fc8000800063f */
[----:B------:R-:W-:Y:S02]  /*00f0*/  @UP0 UIADD3 UR10, UR16, 0x7f, URZ ;  /* 0x0000007f100a0890 */ /* 0x000fe4000fffe03f */
[----:B------:R-:W-:Y:S02]  /*0100*/  UIADD3 UR8, UR16, 0x7f, URZ ;  /* 0x0000007f10087890 */ /* 0x000fe4000fffe03f */
[----:B------:R-:W-:-:S04]  /*0110*/  UIMAD.WIDE.U32 UR10, UR10, UR4, URZ ;  /* 0x000000040a0a72a5 */ /* 0x000fc8000f8e003f */
[----:B------:R-:W-:-:S03]  /*0120*/  @UP0 USHF.R.U32.HI UR8, URZ, UR5, UR11 ;  /* 0x000000053f080299 */ /* 0x000fc6000801160b */
[----:B------:R-:W-:Y:S02]  /*0130*/  ULDC.64 UR4, c[0x0][0x328] ;  /* 0x0000ca0000047ab9 */ /* 0x000fe40000000a00 */
[----:B------:R-:W-:-:S03]  /*0140*/  UISETP.LE.AND UP0, UPT, UR7, UR5, UPT ;  /* 0x000000050700728c */ /* 0x000fc6000bf03270 */
[----:B------:R-:W-:Y:S02]  /*0150*/  ULDC UR5, c[0x0][0x1d0] ;  /* 0x0000740000057ab9 */ /* 0x000fe40000000800 */
[----:B------:R-:W-:Y:S01]  /*0160*/  UIADD3 UR5, UR8, UR5, UR9 ;  /* 0x0000000508057290 */ /* 0x000fe2000fffe009 */
[----:B------:R-:W-:Y:S01]  /*0170*/  PLOP3.LUT P0, PT, PT, PT, UP0, 0x40, 0x0 ;  /* 0x000000000000781c */ /* 0x000fe20003f0e808 */
[----:B------:R-:W-:Y:S02]  /*0180*/  UP2UR UR17, UPR, URZ, 0x1 ;  /* 0x000000013f117883 */ /* 0x000fe40008000000 */
[----:B------:R-:W-:-:S10]  /*0190*/  UIADD3 UR8, UR5, UR4, URZ ;  /* 0x0000000405087290 */ /* 0x000fd4000fffe03f */
[----:B------:R-:W-:Y:S05]  /*01a0*/  @P0 BRA `(.L_x_157) ;  /* 0x0000014000000947 */ /* 0x000fea0003800000 */
[----:B--2---:R-:W-:Y:S01]  /*01b0*/  ISETP.LT.AND P0, PT, RZ, UR5, PT ;  /* 0x00000005ff007c0c */ /* 0x004fe2000bf01270 */
[----:B------:R-:W-:-:S12]  /*01c0*/  UIADD3 UR9, UR5, -0x1, URZ ;  /* 0xffffffff05097890 */ /* 0x000fd8000fffe03f */
[----:B------:R-:W-:Y:S05]  /*01d0*/  @P0 BRA `(.L_x_158) ;  /* 0x0000008000000947 */ /* 0x000fea0003800000 */
[----:B------:R-:W-:Y:S02]  /*01e0*/  ULDC UR4, c[0x0][0x32c] ;  /* 0x0000cb0000047ab9 */ /* 0x000fe40000000800 */
[----:B------:R-:W-:Y:S02]  /*01f0*/  UISETP.NE.AND UP0, UPT, UR7, UR4, UPT ;  /* 0x000000040700728c */ /* 0x000fe4000bf05270 */
[----:B------:R-:W-:-:S03]  /*0200*/  UIADD3 UR9, -UR5, URZ, URZ ;  /* 0x0000003f05097290 */ /* 0x000fc6000fffe13f */
[----:B------:R-:W-:Y:S02]  /*0210*/  ULDC.64 UR4, c[0x0][0x330] ;  /* 0x0000cc0000047ab9 */ /* 0x000fe40000000a00 */
[----:B------:R-:W-:-:S04]  /*0220*/  UIMAD.WIDE.U32 UR10, UR9, UR4, URZ ;  /* 0x00000004090a72a5 */ /* 0x000fc8000f8e003f */
[----:B------:R-:W-:-:S04]  /*0230*/  @UP0 USHF.R.U32.HI UR9, URZ, UR5, UR11 ;  /* 0x000000053f090299 */ /* 0x000fc8000801160b */
[----:B------:R-:W-:Y:S01]  /*0240*/  ULOP3.LUT UR9, URZ, UR9, URZ, 0x33, !UPT ;  /* 0x000000093f097292 */ /* 0x000fe2000f8e333f */
[----:B------:R-:W-:Y:S05]  /*0250*/  BRA `(.L_x_159) ;  /* 0x0000005000007947 */ /* 0x000fea0003800000 */
.L_x_158:
[----:B------:R-:W-:Y:S02]  /*0260*/  ULDC UR4, c[0x0][0x32c] ;  /* 0x0000cb0000047ab9 */ /* 0x000fe40000000800 */
[----:B------:R-:W-:-:S03]  /*0270*/  UISETP.NE.AND UP0, UPT, UR7, UR4, UPT ;  /* 0x000000040700728c */ /* 0x000fc6000bf05270 */
[----:B------:R-:W-:Y:S02]  /*0280*/  ULDC.64 UR4, c[0x0][0x330] ;  /* 0x0000cc0000047ab9 */ /* 0x000fe40000000a00 */
[----:B------:R-:W-:-:S06]  /*0290*/  UIMAD.WIDE.U32 UR10, UR9, UR4, URZ ;  /* 0x00000004090a72a5 */ /* 0x000fcc000f8e003f */
[----:B------:R-:W-:Y:S02]  /*02a0*/  @UP0 USHF.R.U32.HI UR9, URZ, UR5, UR11 ;  /* 0x000000053f090299 */ /* 0x000fe4000801160b */
.L_x_159:
[----:B------:R-:W-:Y:S02]  /*02b0*/  ULDC UR4, c[0x0][0x32c] ;  /* 0x0000cb0000047ab9 */ /* 0x000fe40000000800 */
[----:B------:R-:W-:-:S04]  /*02c0*/  UIMAD UR4, UR9, UR4, UR4 ;  /* 0x00000004090472a4 */ /* 0x000fc8000f8e0204 */
[----:B------:R-:W-:-:S04]  /*02d0*/  UISETP.LT.AND UP0, UPT, UR8, UR4, UPT ;  /* 0x000000040800728c */ /* 0x000fc8000bf01270 */
[----:B------:R-:W-:Y:S02]  /*02e0*/  USEL UR8, UR8, UR4, UP0 ;  /* 0x0000000408087287 */ /* 0x000fe40008000000 */
.L_x_157:
[----:B--2---:R-:W-:Y:S02]  /*02f0*/  UMOV UR12, 0x2f ;  /* 0x0000002f000c7882 */ /* 0x004fe40000000000 */
[----:B------:R-:W-:Y:S02]  /*0300*/  ULDC UR15, c[0x0][0x1d0] ;  /* 0x00007400000f7ab9 */ /* 0x000fe40000000800 */
[----:B------:R-:W-:Y:S02]  /*0310*/  UISETP.NE.AND UP0, UPT, UR6, 0x1, UPT ;  /* 0x000000010600788c */ /* 0x000fe4000bf05270 */
[----:B------:R-:W-:Y:S02]  /*0320*/  UIADD3 UR12, UR12, UR15, URZ ;  /* 0x0000000f0c0c7290 */ /* 0x000fe4000fffe03f */
[----:B------:R-:W-:Y:S02]  /*0330*/  ULDC.64 UR4, c[0x0][0x2c8] ;  /* 0x0000b20000047ab9 */ /* 0x000fe40000000a00 */
[----:B------:R-:W-:-:S02]  /*0340*/  UIMAD.WIDE.U32 UR10, UR16, UR4, URZ ;  /* 0x00000004100a72a5 */ /* 0x000fc4000f8e003f */
[----:B------:R-:W-:Y:S02]  /*0350*/  UIMAD.WIDE UR12, UR12, 0x2aaaaaab, URZ ;  /* 0x2aaaaaab0c0c78a5 */ /* 0x000fe4000f8e023f */
[----:B------:R-:W-:Y:S02]  /*0360*/  UIADD3 UR8, UR8, 0x2f, URZ ;  /* 0x0000002f08087890 */ /* 0x000fe4000fffe03f */
[----:B------:R-:W-:Y:S02]  /*0370*/  UISETP.NE.AND UP1, UPT, UR17, URZ, UPT ;  /* 0x0000003f1100728c */ /* 0x000fe4000bf25270 */
[----:B------:R-:W-:Y:S02]  /*0380*/  UIMAD.WIDE UR8, UR8, 0x2aaaaaab, URZ ;  /* 0x2aaaaaab080878a5 */ /* 0x000fe4000f8e023f */
[----:B------:R-:W-:Y:S02]  /*0390*/  @UP0 UMOV UR7, UR11 ;  /* 0x0000000b00070c82 */ /* 0x000fe40008000000 */
[----:B------:R-:W-:Y:S01]  /*03a0*/  UMOV UR4, UR16 ;  /* 0x0000001000047c82 */ /* 0x000fe20008000000 */
[----:B------:R-:W-:Y:S01]  /*03b0*/  PLOP3.LUT P0, PT, PT, PT, UP1, 0x40, 0x0 ;  /* 0x000000000000781c */ /* 0x000fe20003f0e818 */
[----:B------:R-:W-:-:S02]  /*03c0*/  UMOV UR11, UR13 ;  /* 0x0000000d000b7c82 */ /* 0x000fc40008000000 */
[----:B------:R-:W-:Y:S02]  /*03d0*/  @UP0 USHF.R.U32.HI UR4, URZ, UR5, UR7 ;  /* 0x000000053f040299 */ /* 0x000fe40008011607 */
[----:B------:R-:W-:Y:S02]  /*03e0*/  USHF.R.U32.HI UR7, URZ, 0x1f, UR9 ;  /* 0x0000001f3f077899 */ /* 0x000fe40008011609 */
[----:B------:R-:W-:Y:S02]  /*03f0*/  USHF.R.U32.HI UR8, URZ, 0x1f, UR11 ;  /* 0x0000001f3f087899 */ /* 0x000fe4000801160b */
[----:B------:R-:W-:Y:S02]  /*0400*/  ULDC UR10, c[0x0][0x168] ;  /* 0x00005a00000a7ab9 */ /* 0x000fe40000000800 */
[----:B------:R-:W-:Y:S02]  /*0410*/  UIADD3 UR15, UR15, -UR10, URZ ;  /* 0x8000000a0f0f7290 */ /* 0x000fe4000fffe03f */
[----:B------:R-:W-:-:S02]  /*0420*/  ULEA.HI.SX32 UR9, UR9, UR7, 0x1d ;  /* 0x0000000709097291 */ /* 0x000fc4000f8fea3f */
[----:B------:R-:W-:Y:S02]  /*0430*/  ULEA.HI.SX32 UR8, UR11, UR8, 0x1d ;  /* 0x000000080b087291 */ /* 0x000fe4000f8fea3f */
[----:B------:R-:W-:Y:S02]  /*0440*/  UIADD3 UR4, UR15, UR4, URZ ;  /* 0x000000040f047290 */ /* 0x000fe4000fffe03f */
[----:B------:R-:W-:Y:S02]  /*0450*/  UISETP.LT.AND UP0, UPT, UR8, UR9, UPT ;  /* 0x000000090800728c */ /* 0x000fe4000bf01270 */
[----:B------:R-:W-:Y:S02]  /*0460*/  ULDC UR5, c[0x0][0x324] ;  /* 0x0000c90000057ab9 */ /* 0x000fe40000000800 */
[----:B------:R-:W-:Y:S02]  /*0470*/  UIADD3 UR7, UR4, -UR5, URZ ;  /* 0x8000000504077290 */ /* 0x000fe4000fffe03f */
[----:B------:R-:W-:Y:S01]  /*0480*/  USEL UR13, UR8, UR9, UP0 ;  /* 0x00000009080d7287 */ /* 0x000fe20008000000 */
[----:B------:R-:W-:Y:S05]  /*0490*/  @P0 BRA `(.L_x_160) ;  /* 0x0000015000000947 */ /* 0x000fea0003800000 */
[----:B------:R-:W-:Y:S02]  /*04a0*/  UMOV UR8, UR4 ;  /* 0x0000000400087c82 */ /* 0x000fe40008000000 */
[----:B------:R-:W-:-:S06]  /*04b0*/  UISETP.GT.AND UP0, UPT, UR8, -0x1, UPT ;  /* 0xffffffff0800788c */ /* 0x000fcc000bf04270 */
[----:B------:R-:W-:-:S13]  /*04c0*/  PLOP3.LUT P0, PT, PT, PT, UP0, 0x80, 0x0 ;  /* 0x000000000000781c */ /* 0x000fda0003f0f008 */
[----:B------:R-:W-:Y:S05]  /*04d0*/  @P0 BRA `(.L_x_161) ;  /* 0x0000008000000947 */ /* 0x000fea0003800000 */
[----:B------:R-:W-:Y:S02]  /*04e0*/  ULDC UR4, c[0x0][0x32c] ;  /* 0x0000cb0000047ab9 */ /* 0x000fe40000000800 */
[----:B------:R-:W-:Y:S02]  /*04f0*/  UISETP.NE.AND UP0, UPT, UR4, 0x1, UPT ;  /* 0x000000010400788c */ /* 0x000fe4000bf05270 */
[----:B------:R-:W-:Y:S02]  /*0500*/  ULOP3.LUT UR8, URZ, UR8, URZ, 0x33, !UPT ;  /* 0x000000083f087292 */ /* 0x000fe4000f8e333f */
[----:B------:R-:W-:Y:S02]  /*0510*/  ULDC.64 UR4, c[0x0][0x330] ;  /* 0x0000cc0000047ab9 */ /* 0x000fe40000000a00 */
[----:B------:R-:W-:-:S05]  /*0520*/  UIMAD.WIDE.U32 UR10, UR8, UR4, URZ ;  /* 0x00000004080a72a5 */ /* 0x000fca000f8e003f */
[----:B------:R-:W-:-:S04]  /*0530*/  @UP0 USHF.R.U32.HI UR8, URZ, UR5, UR11 ;  /* 0x000000053f080299 */ /* 0x000fc8000801160b */
[----:B------:R-:W-:Y:S01]  /*0540*/  ULOP3.LUT UR8, URZ, UR8, URZ, 0x33, !UPT ;  /* 0x000000083f087292 */ /* 0x000fe2000f8e333f */
[----:B------:R-:W-:Y:S05]  /*0550*/  BRA `(.L_x_162) ;  /* 0x0000005000007947 */ /* 0x000fea0003800000 */
.L_x_161:
[----:B------:R-:W-:Y:S02]  /*0560*/  ULDC UR4, c[0x0][0x32c] ;  /* 0x0000cb0000047ab9 */ /* 0x000fe40000000800 */
[----:B------:R-:W-:-:S03]  /*0570*/  UISETP.NE.AND UP0, UPT, UR4, 0x1, UPT ;  /* 0x000000010400788c */ /* 0x000fc6000bf05270 */
[----:B------:R-:W-:Y:S02]  /*0580*/  ULDC.64 UR4, c[0x0][0x330] ;  /* 0x0000cc0000047ab9 */ /* 0x000fe40000000a00 */
[----:B------:R-:W-:-:S06]  /*0590*/  UIMAD.WIDE.U32 UR10, UR8, UR4, URZ ;  /* 0x00000004080a72a5 */ /* 0x000fcc000f8e003f */
[----:B------:R-:W-:Y:S02]  /*05a0*/  @UP0 USHF.R.U32.HI UR8, URZ, UR5, UR11 ;  /* 0x000000053f080299 */ /* 0x000fe4000801160b */
.L_x_162:
[----:B------:R-:W-:Y:S02]  /*05b0*/  ULDC UR4, c[0x0][0x32c] ;  /* 0x0000cb0000047ab9 */ /* 0x000fe40000000800 */
[----:B------:R-:W-:-:S04]  /*05c0*/  UIMAD UR4, UR8, UR4, URZ ;  /* 0x00000004080472a4 */ /* 0x000fc8000f8e023f */
[----:B------:R-:W-:-:S04]  /*05d0*/  UISETP.LT.AND UP0, UPT, UR7, UR4, UPT ;  /* 0x000000040700728c */ /* 0x000fc8000bf01270 */
[----:B------:R-:W-:-:S04]  /*05e0*/  USEL UR7, UR7, UR4, !UP0 ;  /* 0x0000000407077287 */ /* 0x000fc8000c000000 */
.L_x_160:
[----:B------:R-:W-:Y:S01]  /*05f0*/  UIMAD.WIDE UR4, UR7, 0x2aaaaaab, URZ ;  /* 0x2aaaaaab070478a5 */ /* 0x000fe2000f8e023f */
[----:B------:R-:W-:Y:S01]  /*0600*/  PLOP3.LUT P2, PT, PT, PT, PT, 0x80, 0x0 ;  /* 0x000000000000781c */ /* 0x000fe20003f4f070 */
[----:B------:R-:W-:Y:S01]  /*0610*/  ULDC.64 UR24, c[0x0][0x118] ;  /* 0x0000460000187ab9 */ /* 0x000fe20000000a00 */
[----:B------:R-:W-:Y:S01]  /*0620*/  CS2R R130, SRZ ;  /* 0x0000000000827805 */ /* 0x000fe2000001ff00 */
[----:B------:R-:W-:Y:S01]  /*0630*/  USHF.R.U32.HI UR4, URZ, 0x1f, UR5 ;  /* 0x0000001f3f047899 */ /* 0x000fe20008011605 */
[----:B------:R-:W-:Y:S01]  /*0640*/  CS2R R22, SRZ ;  /* 0x0000000000167805 */ /* 0x000fe2000001ff00 */
[----:B------:R-:W-:Y:S01]  /*0650*/  IMAD.MOV.U32 R128, RZ, RZ, RZ ;  /* 0x000000ffff807224 */ /* 0x000fe200078e00ff */
[----:B------:R-:W-:Y:S01]  /*0660*/  CS2R R126, SRZ ;  /* 0x00000000007e7805 */ /* 0x000fe2000001ff00 */
[----:B------:R-:W-:Y:S01]  /*0670*/  ULEA.HI.SX32 UR4, UR5, UR4, 0x1d ;  /* 0x0000000405047291 */ /* 0x000fe2000f8fea3f */
[----:B------:R-:W-:Y:S01]  /*0680*/  IMAD.MOV.U32 R124, RZ, RZ, RZ ;  /* 0x000000ffff7c7224 */ /* 0x000fe200078e00ff */
[----:B------:R-:W-:Y:S01]  /*0690*/  CS2R R122, SRZ ;  /* 0x00000000007a7805 */ /* 0x000fe2000001ff00 */
[----:B------:R-:W-:Y:S01]  /*06a0*/  CS2R R24, SRZ ;  /* 0x0000000000187805 */ /* 0x000fe2000001ff00 */
[----:B------:R-:W-:Y:S01]  /*06b0*/  UISETP.LT.AND UP0, UPT, URZ, UR4, UPT ;  /* 0x000000043f00728c */ /* 0x000fe2000bf01270 */
[----:B------:R-:W-:Y:S01]  /*06c0*/  MOV R120, RZ ;  /* 0x000000ff00787202 */ /* 0x000fe20000000f00 */
[----:B------:R-:W-:Y:S01]  /*06d0*/  CS2R R118, SRZ ;  /* 0x0000000000767805 */ /* 0x000fe2000001ff00 */
[----:B------:R-:W-:Y:S01]  /*06e0*/  IMAD.MOV.U32 R116, RZ, RZ, RZ ;  /* 0x000000ffff747224 */ /* 0x000fe200078e00ff */
[----:B------:R-:W-:Y:S01]  /*06f0*/  USEL UR12, URZ, UR4, !UP0 ;  /* 0x000000043f0c7287 */ /* 0x000fe2000c000000 */
[----:B------:R-:W-:Y:S01]  /*0700*/  CS2R R114, SRZ ;  /* 0x0000000000727805 */ /* 0x000fe2000001ff00 */
[----:B------:R-:W-:Y:S01]  /*0710*/  CS2R R26, SRZ ;  /* 0x00000000001a7805 */ /* 0x000fe2000001ff00 */
[----:B------:R-:W-:Y:S01]  /*0720*/  MOV R112, RZ ;  /* 0x000000ff00707202 */ /* 0x000fe20000000f00 */
[----:B------:R-:W-:Y:S01]  /*0730*/  UISETP.GT.AND UP0, UPT, UR13, UR12, UPT ;  /* 0x0000000c0d00728c */ /* 0x000fe2000bf04270 */
[----:B------:R-:W-:Y:S01]  /*0740*/  CS2R R110, SRZ ;  /* 0x00000000006e7805 */ /* 0x000fe2000001ff00 */
[----:B------:R-:W-:Y:S01]  /*0750*/  IMAD.MOV.U32 R108, RZ, RZ, RZ ;  /* 0x000000ffff6c7224 */ /* 0x000fe200078e00ff */
[----:B------:R-:W-:Y:S01]  /*0760*/  CS2R R106, SRZ ;  /* 0x00000000006a7805 */ /* 0x000fe2000001ff00 */
[----:B------:R-:W-:Y:S01]  /*0770*/  CS2R R28, SRZ ;  /* 0x00000000001c7805 */ /* 0x000fe2000001ff00 */
[----:B------:R-:W-:Y:S01]  /*0780*/  MOV R104, RZ ;  /* 0x000000ff00687202 */ /* 0x000fe20000000f00 */
[----:B------:R-:W-:Y:S01]  /*0790*/  CS2R R102, SRZ ;  /* 0x0000000000667805 */ /* 0x000fe2000001ff00 */
[----:B------:R-:W-:Y:S01]  /*07a0*/  PLOP3.LUT P0, PT, PT, PT, UP0, 0x80, 0x0 ;  /* 0x000000000000781c */ /* 0x000fe20003f0f008 */
[----:B------:R-:W-:Y:S01]  /*07b0*/  IMAD.MOV.U32 R100, RZ, RZ, RZ ;  /* 0x000000ffff647224 */ /* 0x000fe200078e00ff */
        /* <DEDUP_REMOVED lines=53> */
[----:B------:R-:W-:Y:S01]  /*0b10*/  ISETP.NE.U32.AND P0, PT, RZ, c[0x0][0x340], PT ;  /* 0x0000d000ff007a0c */ /* 0x000fe20003f05070 */
[----:B------:R-:W2:Y:S01]  /*0b20*/  LDL.LU R89, [R1+0x28] ;  /* 0x0000280001597983 */ /* 0x000ea20000300800 */
[----:B------:R-:W-:-:S02]  /*0b30*/  UISETP.NE.AND UP0, UPT, UR18, URZ, UPT ;  /* 0x0000003f1200728c */ /* 0x000fc4000bf05270 */
[----:B------:R-:W-:-:S13]  /*0b40*/  ISETP.NE.AND.EX P3, PT, RZ, c[0x0][0x344], PT, P0 ;  /* 0x0000d100ff007a0c */ /* 0x000fda0003f65300 */
[----:B------:R-:W-:-:S04]  /*0b50*/  @P3 IMAD.MOV.U32 R2, RZ, RZ, 0x4 ;  /* 0x00000004ff023424 */ /* 0x000fc800078e00ff */
[----:B------:R-:W-:-:S05]  /*0b60*/  @P3 IMAD.WIDE R2, R16, R2, c[0x0][0x340] ;  /* 0x0000d00010023625 */ /* 0x000fca00078e0202 */
[----:B------:R1:W3:Y:S01]  /*0b70*/  @P3 LDG.E R10, [R2.64] ;  /* 0x00000018020a3981 */ /* 0x0002e2000c1e1900 */
[----:B------:R-:W-:Y:S01]  /*0b80*/  SHF.R.S32.HI R75, RZ, 0x1f, R85 ;  /* 0x0000001fff4b7819 */ /* 0x000fe20000011455 */
[----:B------:R-:W-:Y:S01]  /*0b90*/  ULDC UR4, c[0x0][0x168] ;  /* 0x00005a0000047ab9 */ /* 0x000fe20000000800 */
[----:B------:R-:W-:Y:S01]  /*0ba0*/  PLOP3.LUT P1, PT, PT, PT, UP0, 0x80, 0x0 ;  /* 0x000000000000781c */ /* 0x000fe20003f2f008 */
[----:B------:R-:W4:Y:S01]  /*0bb0*/  S2R R24, SR_CTAID.Y ;  /* 0x0000000000187919 */ /* 0x000f220000002600 */
[----:B------:R-:W-:Y:S01]  /*0bc0*/  PLOP3.LUT P0, PT, PT, PT, UP0, 0x80, 0x0 ;  /* 0x000000000000781c */ /* 0x000fe20003f0f008 */
[----:B------:R-:W-:Y:S01]  /*0bd0*/  UIMAD UR4, UR6, UR4, URZ ;  /* 0x00000004060472a4 */ /* 0x000fe2000f8e023f */
[----:B------:R-:W-:Y:S01]  /*0be0*/  SHF.R.S32.HI R8, RZ, 0x1f, R16 ;  /* 0x0000001fff087819 */ /* 0x000fe20000011410 */
[----:B------:R-:W-:Y:S01]  /*0bf0*/  UMOV UR14, 0x30 ;  /* 0x00000030000e7882 */ /* 0x000fe20000000000 */
[----:B------:R-:W-:Y:S01]  /*0c00*/  LEA.HI R74, R75, R85, RZ, 0x5 ;  /* 0x000000554b4a7211 */ /* 0x000fe200078f28ff */
[----:B------:R-:W-:-:S02]  /*0c10*/  UIMAD UR10, UR13, -0x30, UR14 ;  /* 0xffffffd00d0a78a4 */ /* 0x000fc4000f8e020e */
[----:B------:R-:W-:Y:S01]  /*0c20*/  ULDC UR9, c[0x0][0x1d0] ;  /* 0x0000740000097ab9 */ /* 0x000fe20000000800 */
[----:B------:R-:W-:Y:S01]  /*0c30*/  SHF.R.S32.HI R73, RZ, 0x5, R74 ;  /* 0x00000005ff497819 */ /* 0x000fe2000001144a */
[----:B------:R-:W-:Y:S02]  /*0c40*/  UIADD3 UR9, UR10, UR9, URZ ;  /* 0x000000090a097290 */ /* 0x000fe4000fffe03f */
[----:B------:R-:W-:Y:S01]  /*0c50*/  ULDC.64 UR6, c[0x0][0x1e0] ;  /* 0x0000780000067ab9 */ /* 0x000fe20000000a00 */
[----:B------:R-:W-:Y:S01]  /*0c60*/  IMAD.U32 R72, RZ, RZ, UR10 ;  /* 0x0000000aff487e24 */ /* 0x000fe2000f8e00ff */
[----:B------:R-:W-:Y:S02]  /*0c70*/  UISETP.LT.AND UP0, UPT, UR9, 0x30, UPT ;  /* 0x000000300900788c */ /* 0x000fe4000bf01270 */
[----:B------:R-:W-:Y:S02]  /*0c80*/  UIMAD.WIDE.U32 UR22, UR14, UR6, URZ ;  /* 0x000000060e1672a5 */ /* 0x000fe4000f8e003f */
[----:B------:R-:W-:-:S02]  /*0c90*/  USEL UR8, UR9, 0x30, UP0 ;  /* 0x0000003009087887 */ /* 0x000fc40008000000 */
[----:B------:R-:W-:Y:S01]  /*0ca0*/  UIMAD UR14, UR14, UR7, URZ ;  /* 0x000000070e0e72a4 */ /* 0x000fe2000f8e023f */
[----:B-1----:R-:W-:Y:S01]  /*0cb0*/  LEA.HI R2, R75, R85, RZ, 0x3 ;  /* 0x000000554b027211 */ /* 0x002fe200078f18ff */
[----:B------:R-:W-:Y:S01]  /*0cc0*/  UIADD3 UR11, UR13, -0x1, URZ ;  /* 0xffffffff0d0b7890 */ /* 0x000fe2000fffe03f */
[----:B----4-:R-:W-:Y:S01]  /*0cd0*/  SHF.R.S32.HI R25, RZ, 0x1f, R24 ;  /* 0x0000001fff197819 */ /* 0x010fe20000011418 */
[----:B------:R-:W-:Y:S01]  /*0ce0*/  IMAD.WIDE.U32 R6, R24, c[0x0][0x1b8], RZ ;  /* 0x00006e0018067a25 */ /* 0x000fe200078e00ff */
[----:B------:R-:W-:Y:S01]  /*0cf0*/  LOP3.LUT R0, R2, 0xfffffff8, RZ, 0xc0, !PT ;  /* 0xfffffff802007812 */ /* 0x000fe200078ec0ff */
[----:B------:R-:W-:Y:S01]  /*0d00*/  UIADD3 UR14, UR23, UR14, URZ ;  /* 0x0000000e170e7290 */ /* 0x000fe2000fffe03f */
[----:B------:R-:W-:Y:S01]  /*0d10*/  SHF.R.S32.HI R77, RZ, 0x3, R2 ;  /* 0x00000003ff4d7819 */ /* 0x000fe20000011402 */
[----:B------:R-:W-:Y:S01]  /*0d20*/  IMAD R2, R25, c[0x0][0x1b8], RZ ;  /* 0x00006e0019027a24 */ /* 0x000fe200078e02ff */
[----:B------:R-:W-:Y:S01]  /*0d30*/  UISETP.GT.AND UP0, UPT, UR11, UR12, UPT ;  /* 0x0000000c0b00728c */ /* 0x000fe2000bf04270 */
[----:B------:R-:W-:Y:S01]  /*0d40*/  IMAD.IADD R22, R85, 0x1, -R0 ;  /* 0x0000000155167824 */ /* 0x000fe200078e0a00 */
[----:B------:R-:W-:Y:S01]  /*0d50*/  IADD3 R15, R77, UR16, RZ ;  /* 0x000000104d0f7c10 */ /* 0x000fe2000fffe0ff */
[----:B------:R-:W-:Y:S01]  /*0d60*/  IMAD R2, R24, c[0x0][0x1bc], R2 ;  /* 0x00006f0018027a24 */ /* 0x000fe200078e0202 */
[----:B------:R-:W-:Y:S01]  /*0d70*/  UIMAD UR19, UR14, UR11, URZ ;  /* 0x0000000b0e1372a4 */ /* 0x000fe2000f8e023f */
[----:B------:R-:W-:Y:S01]  /*0d80*/  IMAD R0, R22, 0x20, R77 ;  /* 0x0000002016007824 */ /* 0x000fe200078e024d */
[----:B------:R-:W-:Y:S01]  /*0d90*/  STL [R1+0x80], R77 ;  /* 0x0000804d01007387 */ /* 0x000fe20000100800 */
[----:B------:R-:W-:-:S02]  /*0da0*/  IMAD.IADD R3, R7, 0x1, R2 ;  /* 0x0000000107037824 */ /* 0x000fc400078e0202 */
[----:B------:R-:W-:Y:S01]  /*0db0*/  IMAD R7, R8, c[0x0][0x1c0], RZ ;  /* 0x0000700008077a24 */ /* 0x000fe200078e02ff */
[----:B------:R-:W-:Y:S01]  /*0dc0*/  IADD3 R4, R0, UR16, RZ ;  /* 0x0000001000047c10 */ /* 0x000fe2000fffe0ff */
[----:B------:R-:W-:Y:S02]  /*0dd0*/  IMAD.MOV.U32 R2, RZ, RZ, R6 ;  /* 0x000000ffff027224 */ /* 0x000fe400078e0006 */
[----:B------:R-:W-:Y:S02]  /*0de0*/  IMAD R6, R16, c[0x0][0x1c4], R7 ;  /* 0x0000710010067a24 */ /* 0x000fe400078e0207 */
[----:B------:R-:W-:-:S04]  /*0df0*/  @P1 IMAD.HI.U32 R5, R4, c[0x0][0x2c8], RZ ;  /* 0x0000b20004051a27 */ /* 0x000fc800078e00ff */
[----:B------:R-:W-:Y:S01]  /*0e00*/  IMAD.MOV.U32 R0, RZ, RZ, R4 ;  /* 0x000000ffff007224 */ /* 0x000fe200078e0004 */
[----:B------:R-:W-:Y:S01]  /*0e10*/  @P0 SHF.R.U32.HI R0, RZ, c[0x0][0x2cc], R5 ;  /* 0x0000b300ff000a19 */ /* 0x000fe20000011605 */
[----:B------:R-:W-:-:S03]  /*0e20*/  IMAD.WIDE.U32 R2, R16, c[0x0][0x1c0], R2 ;  /* 0x0000700010027a25 */ /* 0x000fc600078e0002 */
[--C-:B------:R-:W-:Y:S01]  /*0e30*/  SHF.R.S32.HI R7, RZ, 0x1f, R0.reuse ;  /* 0x0000001fff077819 */ /* 0x100fe20000011400 */
[----:B------:R-:W-:Y:S02]  /*0e40*/  IMAD.MOV R5, RZ, RZ, -R0 ;  /* 0x000000ffff057224 */ /* 0x000fe400078e0a00 */
[----:B------:R-:W-:Y:S02]  /*0e50*/  IMAD.IADD R3, R3, 0x1, R6 ;  /* 0x0000000103037824 */ /* 0x000fe400078e0206 */
[----:B------:R-:W-:Y:S02]  /*0e60*/  IMAD R5, R5, c[0x0][0x2c4], R4 ;  /* 0x0000b10005057a24 */ /* 0x000fe400078e0204 */
[----:B------:R-:W-:Y:S02]  /*0e70*/  IMAD R7, R7, c[0x0][0x1b0], RZ ;  /* 0x00006c0007077a24 */ /* 0x000fe400078e02ff */
[----:B------:R-:W-:Y:S01]  /*0e80*/  IMAD.WIDE.U32 R2, R0, c[0x0][0x1b0], R2 ;  /* 0x00006c0000027a25 */ /* 0x000fe200078e0002 */
[----:B------:R-:W-:-:S03]  /*0e90*/  SHF.R.S32.HI R4, RZ, 0x1f, R5 ;  /* 0x0000001fff047819 */ /* 0x000fc60000011405 */
[----:B------:R-:W-:Y:S01]  /*0ea0*/  IMAD R0, R0, c[0x0][0x1b4], R7 ;  /* 0x00006d0000007a24 */ /* 0x000fe200078e0207 */
[----:B------:R-:W-:-:S03]  /*0eb0*/  LEA.HI R7, R75, R85, RZ, 0x6 ;  /* 0x000000554b077211 */ /* 0x000fc600078f30ff */
[----:B------:R-:W-:Y:S02]  /*0ec0*/  IMAD.IADD R3, R3, 0x1, R0 ;  /* 0x0000000103037824 */ /* 0x000fe400078e0200 */
[----:B------:R-:W-:Y:S02]  /*0ed0*/  IMAD R0, R4, c[0x0][0x1a8], RZ ;  /* 0x00006a0004007a24 */ /* 0x000fe400078e02ff */
[----:B------:R-:W-:-:S04]  /*0ee0*/  IMAD.WIDE.U32 R2, R5, c[0x0][0x1a8], R2 ;  /* 0x00006a0005027a25 */ /* 0x000fc800078e0002 */
[----:B------:R-:W-:Y:S01]  /*0ef0*/  IMAD R0, R5, c[0x0][0x1ac], R0 ;  /* 0x00006b0005007a24 */ /* 0x000fe200078e0200 */
[----:B------:R-:W-:Y:S01]  /*0f00*/  BAR.SYNC.DEFER_BLOCKING 0x0 ;  /* 0x0000000000007b1d */ /* 0x000fe20000010000 */
[----:B------:R-:W-:Y:S01]  /*0f10*/  IMAD.SHL.U32 R4, R77, 0x40, RZ ;  /* 0x000000404d047824 */ /* 0x000fe200078e00ff */
[----:B------:R-:W-:Y:S01]  /*0f20*/  LEA R21, P0, R2, c[0x0][0x160], 0x1 ;  /* 0x0000580002157a11 */ /* 0x000fe200078008ff */
[----:B------:R-:W-:-:S03]  /*0f30*/  IMAD.IADD R0, R3, 0x1, R0 ;  /* 0x0000000103007824 */ /* 0x000fc600078e0200 */
[----:B------:R-:W-:Y:S02]  /*0f40*/  LOP3.LUT R3, R4, 0x1c0, RZ, 0xc0, !PT ;  /* 0x000001c004037812 */ /* 0x000fe400078ec0ff */
[----:B------:R-:W-:Y:S01]  /*0f50*/  LEA.HI.X R20, R2, c[0x0][0x164], R0, 0x1, P0 ;  /* 0x0000590002147a11 */ /* 0x000fe200000f0c00 */
[----:B------:R-:W1:Y:S01]  /*0f60*/  SHFL.IDX PT, R4, R21, RZ, 0x181f ;  /* 0x00181fff15047589 */ /* 0x000e6200000e0000 */
[----:B------:R-:W-:Y:S01]  /*0f70*/  IMAD.SHL.U32 R2, R22, 0x8, RZ ;  /* 0x0000000816027824 */ /* 0x000fe200078e00ff */
[----:B------:R-:W-:Y:S02]  /*0f80*/  SHF.R.U32.HI R0, RZ, 0x3, R3 ;  /* 0x00000003ff007819 */ /* 0x000fe40000011603 */
[----:B------:R-:W4:Y:S01]  /*0f90*/  SHFL.IDX PT, R5, R20, RZ, 0x181f ;  /* 0x00181fff14057589 */ /* 0x000f2200000e0000 */
[----:B------:R-:W-:Y:S02]  /*0fa0*/  ISETP.GE.AND P0, PT, R15, UR4, PT ;  /* 0x000000040f007c0c */ /* 0x000fe4000bf06270 */
[----:B------:R-:W-:Y:S01]  /*0fb0*/  LOP3.LUT R6, R3, 0x38, R2, 0xf8, !PT ;  /* 0x0000003803067812 */ /* 0x000fe200078ef802 */
[----:B------:R-:W-:Y:S01]  /*0fc0*/  IMAD.SHL.U32 R3, R7, 0x8, RZ ;  /* 0x0000000807037824 */ /* 0x000fe200078e00ff */
[----:B------:R-:W-:-:S02]  /*0fd0*/  IADD3 R7, R15, 0x20, RZ ;  /* 0x000000200f077810 */ /* 0x000fc40007ffe0ff */
[----:B------:R-:W-:Y:S02]  /*0fe0*/  LOP3.LUT R0, R6, R0, RZ, 0x3c, !PT ;  /* 0x0000000006007212 */ /* 0x000fe400078e3cff */
[----:B------:R-:W-:Y:S02]  /*0ff0*/  IADD3 R6, R15, 0x40, RZ ;  /* 0x000000400f067810 */ /* 0x000fe40007ffe0ff */
[----:B------:R-:W-:Y:S02]  /*1000*/  LOP3.LUT R13, R0, 0xfffffe00, R3, 0xf8, !PT ;  /* 0xfffffe00000d7812 */ /* 0x000fe400078ef803 */
[C---:B------:R-:W-:Y:S02]  /*1010*/  IADD3 R0, R2.reuse, 0x40, RZ ;  /* 0x0000004002007810 */ /* 0x040fe40007ffe0ff */
[C---:B------:R-:W-:Y:S01]  /*1020*/  IADD3 R14, R2.reuse, 0x80, RZ ;  /* 0x00000080020e7810 */ /* 0x040fe20007ffe0ff */
[----:B------:R-:W-:Y:S01]  /*1030*/  IMAD.SHL.U32 R76, R13, 0x2, RZ ;  /* 0x000000020d4c7824 */ /* 0x000fe200078e00ff */
[----:B------:R-:W-:-:S02]  /*1040*/  IADD3 R23, R2, 0xc0, RZ ;  /* 0x000000c002177810 */ /* 0x000fc40007ffe0ff */
[----:B------:R-:W-:Y:S02]  /*1050*/  ISETP.GE.AND P2, PT, R7, UR4, PT ;  /* 0x0000000407007c0c */ /* 0x000fe4000bf46270 */
[----:B------:R-:W-:Y:S01]  /*1060*/  @!P0 SHF.R.S32.HI R12, RZ, 0x1f, R0 ;  /* 0x0000001fff0c8819 */ /* 0x000fe20000011400 */
[----:B------:R-:W-:Y:S01]  /*1070*/  STL [R1+0x4], R76 ;  /* 0x0000044c01007387 */ /* 0x000fe20000100800 */
[----:B------:R-:W-:Y:S02]  /*1080*/  ISETP.GE.AND P1, PT, R6, UR4, PT ;  /* 0x0000000406007c0c */ /* 0x000fe4000bf26270 */
[----:B------:R-:W-:Y:S02]  /*1090*/  @!P0 SHF.R.S32.HI R7, RZ, 0x1f, R14 ;  /* 0x0000001fff078819 */ /* 0x000fe4000001140e */
[----:B------:R-:W-:Y:S02]  /*10a0*/  @!P0 SHF.R.S32.HI R6, RZ, 0x1f, R23 ;  /* 0x0000001fff068819 */ /* 0x000fe40000011417 */
[----:B------:R-:W-:-:S02]  /*10b0*/  SHF.R.S32.HI R3, RZ, 0x1f, R2 ;  /* 0x0000001fff037819 */ /* 0x000fc40000011402 */
[----:B------:R-:W-:Y:S02]  /*10c0*/  ISETP.GE.AND P6, PT, R0, c[0x0][0x198], PT ;  /* 0x0000660000007a0c */ /* 0x000fe40003fc6270 */
[----:B------:R-:W-:Y:S02]  /*10d0*/  ISETP.GE.AND P5, PT, R14, c[0x0][0x198], PT ;  /* 0x000066000e007a0c */ /* 0x000fe40003fa6270 */
[----:B------:R-:W-:Y:S02]  /*10e0*/  IADD3 R15, R15, 0x60, RZ ;  /* 0x000000600f0f7810 */ /* 0x000fe40007ffe0ff */
[----:B--2---:R-:W-:Y:S02]  /*10f0*/  LOP3.LUT R89, R89, 0xfffffffe, RZ, 0xc0, !PT ;  /* 0xfffffffe59597812 */ /* 0x004fe400078ec0ff */
[----:B---3--:R-:W-:Y:S01]  /*1100*/  @P3 SHF.R.S32.HI R11, RZ, 0x1f, R10 ;  /* 0x0000001fff0b3819 */ /* 0x008fe2000001140a */
[----:B------:R-:W-:Y:S01]  /*1110*/  @!P3 IMAD.MOV.U32 R10, RZ, RZ, R16 ;  /* 0x000000ffff0ab224 */ /* 0x000fe200078e0010 */
[----:B------:R-:W-:Y:S01]  /*1120*/  @!P0 LEA.HI R16, R12, R0, RZ, 0x3 ;  /* 0x000000000c108211 */ /* 0x000fe200078f18ff */
[----:B------:R-:W-:Y:S01]  /*1130*/  @!P3 IMAD.MOV.U32 R11, RZ, RZ, R8 ;  /* 0x000000ffff0bb224 */ /* 0x000fe200078e0008 */
[----:B-1----:R-:W-:-:S02]  /*1140*/  @!P0 LEA R8, P4, R2, R4, 0x1 ;  /* 0x0000000402088211 */ /* 0x002fc400078808ff */
[----:B------:R-:W-:Y:S02]  /*1150*/  @!P0 LEA.HI R12, R7, R14, RZ, 0x3 ;  /* 0x0000000e070c8211 */ /* 0x000fe400078f18ff */
[----:B------:R-:W-:Y:S02]  /*1160*/  ISETP.GE.AND P3, PT, R2, c[0x0][0x198], PT ;  /* 0x0000660002007a0c */ /* 0x000fe40003f66270 */
[----:B------:R-:W-:Y:S02]  /*1170*/  @!P0 LEA.HI R7, R6, R23, RZ, 0x3 ;  /* 0x0000001706078211 */ /* 0x000fe400078f18ff */
[----:B----4-:R-:W-:Y:S01]  /*1180*/  @!P0 LEA.HI.X R9, R2, R5, R3, 0x1, P4 ;  /* 0x0000000502098211 */ /* 0x010fe200020f0c03 */
[----:B------:R-:W1:Y:S01]  /*1190*/  SHFL.IDX PT, R6, R21, 0x1, 0x181f ;  /* 0x00381f0015067f89 */ /* 0x000e6200000e0000 */
[----:B------:R-:W-:Y:S02]  /*11a0*/  ISETP.GE.AND P4, PT, R23, c[0x0][0x198], PT ;  /* 0x0000660017007a0c */ /* 0x000fe40003f86270 */
[----:B------:R-:W-:-:S02]  /*11b0*/  @!P0 LOP3.LUT R16, R16, 0xfffffff8, RZ, 0xc0, !PT ;  /* 0xfffffff810108812 */ /* 0x000fc400078ec0ff */
[----:B------:R-:W-:Y:S02]  /*11c0*/  @!P0 LOP3.LUT R12, R12, 0xfffffff8, RZ, 0xc0, !PT ;  /* 0xfffffff80c0c8812 */ /* 0x000fe400078ec0ff */
[----:B------:R-:W-:Y:S01]  /*11d0*/  @!P0 LOP3.LUT R18, R7, 0xfffffff8, RZ, 0xc0, !PT ;  /* 0xfffffff807128812 */ /* 0x000fe200078ec0ff */
[--C-:B------:R-:W-:Y:S01]  /*11e0*/  @!P0 IMAD.WIDE R16, R16, 0x2, R4.reuse ;  /* 0x0000000210108825 */ /* 0x100fe200078e0204 */
[----:B------:R-:W2:Y:S03]  /*11f0*/  SHFL.IDX PT, R7, R20, 0x1, 0x181f ;  /* 0x00381f0014077f89 */ /* 0x000ea600000e0000 */
[--C-:B------:R-:W-:Y:S01]  /*1200*/  @!P0 IMAD.WIDE R12, R12, 0x2, R4.reuse ;  /* 0x000000020c0c8825 */ /* 0x100fe200078e0204 */
[----:B------:R3:W-:Y:S03]  /*1210*/  @!P0 LDGSTS.E.BYPASS.LTC128B.128 [R76+0x4080], [R8.64], !P3 ;  /* 0x04080000084c8fae */ /* 0x0007e6000d901d58 */
[----:B------:R-:W-:Y:S01]  /*1220*/  @!P0 IMAD.WIDE R4, R18, 0x2, R4 ;  /* 0x0000000212048825 */ /* 0x000fe200078e0204 */
[----:B------:R4:W-:Y:S04]  /*1230*/  @!P0 LDGSTS.E.BYPASS.LTC128B.128 [R76+0x8080], [R16.64], !P6 ;  /* 0x08080000104c8fae */ /* 0x0009e8000f101d58 */
[----:B------:R5:W-:Y:S04]  /*1240*/  @!P0 LDGSTS.E.BYPASS.LTC128B.128 [R76+0xc080], [R12.64], !P5 ;  /* 0x0c0800000c4c8fae */ /* 0x000be8000e901d58 */
[----:B------:R2:W-:Y:S01]  /*1250*/  @!P0 LDGSTS.E.BYPASS.LTC128B.128 [R76+0x10080], [R4.64], !P4 ;  /* 0x10080000044c8fae */ /* 0x0005e2000e101d58 */
[----:B---3--:R-:W-:-:S04]  /*1260*/  @!P2 SHF.R.S32.HI R8, RZ, 0x1f, R0 ;  /* 0x0000001fff08a819 */ /* 0x008fc80000011400 */
[----:B------:R-:W-:-:S04]  /*1270*/  @!P2 LEA.HI R8, R8, R0, RZ, 0x3 ;  /* 0x000000000808a211 */ /* 0x000fc800078f18ff */
[----:B------:R-:W-:Y:S01]  /*1280*/  @!P2 LOP3.LUT R18, R8, 0xfffffff8, RZ, 0xc0, !PT ;  /* 0xfffffff80812a812 */ /* 0x000fe200078ec0ff */
[----:B-----5:R-:W-:Y:S01]  /*1290*/  SHFL.IDX PT, R13, R20, 0x3, 0x181f ;  /* 0x00781f00140d7f89 */ /* 0x020fe200000e0000 */
[----:B-1----:R-:W-:Y:S02]  /*12a0*/  @!P2 LEA R8, P0, R2, R6, 0x1 ;  /* 0x000000060208a211 */ /* 0x002fe400078008ff */
[----:B--2---:R-:W-:Y:S01]  /*12b0*/  @!P2 SHF.R.S32.HI R5, RZ, 0x1f, R14 ;  /* 0x0000001fff05a819 */ /* 0x004fe2000001140e */
[----:B------:R-:W-:Y:S01]  /*12c0*/  @!P2 IMAD.WIDE R18, R18, 0x2, R6 ;  /* 0x000000021212a825 */ /* 0x000fe200078e0206 */
[----:B------:R-:W-:Y:S02]  /*12d0*/  @!P2 SHF.R.S32.HI R4, RZ, 0x1f, R23 ;  /* 0x0000001fff04a819 */ /* 0x000fe40000011417 */
[----:B----4-:R-:W-:Y:S02]  /*12e0*/  @!P2 LEA.HI R16, R5, R14, RZ, 0x3 ;  /* 0x0000000e0510a211 */ /* 0x010fe400078f18ff */
[----:B------:R-:W-:-:S02]  /*12f0*/  @!P2 LEA.HI R5, R4, R23, RZ, 0x3 ;  /* 0x000000170405a211 */ /* 0x000fc400078f18ff */
[----:B------:R-:W-:Y:S01]  /*1300*/  SHFL.IDX PT, R4, R21, 0x2, 0x181f ;  /* 0x00581f0015047f89 */ /* 0x000fe200000e0000 */
[----:B------:R-:W-:Y:S02]  /*1310*/  @!P2 LOP3.LUT R16, R16, 0xfffffff8, RZ, 0xc0, !PT ;  /* 0xfffffff81010a812 */ /* 0x000fe400078ec0ff */
[----:B------:R-:W-:Y:S02]  /*1320*/  @!P2 LOP3.LUT R12, R5, 0xfffffff8, RZ, 0xc0, !PT ;  /* 0xfffffff8050ca812 */ /* 0x000fe400078ec0ff */
[----:B------:R-:W1:Y:S01]  /*1330*/  SHFL.IDX PT, R5, R20, 0x2, 0x181f ;  /* 0x00581f0014057f89 */ /* 0x000e6200000e0000 */
[----:B------:R-:W-:Y:S01]  /*1340*/  @!P2 LEA.HI.X R9, R2, R7, R3, 0x1, P0 ;  /* 0x000000070209a211 */ /* 0x000fe200000f0c03 */
[----:B------:R-:W-:Y:S01]  /*1350*/  @!P2 IMAD.WIDE R16, R16, 0x2, R6 ;  /* 0x000000021010a825 */ /* 0x000fe200078e0206 */
[----:B------:R-:W-:Y:S01]  /*1360*/  ISETP.GE.AND P0, PT, R15, UR4, PT ;  /* 0x000000040f007c0c */ /* 0x000fe2000bf06270 */
[----:B------:R-:W-:Y:S01]  /*1370*/  ULDC.64 UR4, c[0x0][0x208] ;  /* 0x0000820000047ab9 */ /* 0x000fe20000000a00 */
[----:B------:R-:W-:Y:S01]  /*1380*/  @!P1 SHF.R.S32.HI R15, RZ, 0x1f, R0 ;  /* 0x0000001fff0f9819 */ /* 0x000fe20000011400 */
[----:B------:R-:W-:Y:S01]  /*1390*/  @!P2 IMAD.WIDE R6, R12, 0x2, R6 ;  /* 0x000000020c06a825 */ /* 0x000fe200078e0206 */
[----:B------:R2:W-:Y:S01]  /*13a0*/  @!P2 LDGSTS.E.BYPASS.LTC128B.128 [R76+0x5080], [R8.64], !P3 ;  /* 0x05080000084cafae */ /* 0x0005e2000d901d58 */
[----:B------:R-:W-:Y:S01]  /*13b0*/  UIMAD.WIDE.U32 UR20, UR11, UR4, URZ ;  /* 0x000000040b1472a5 */ /* 0x000fe2000f8e003f */
[----:B------:R-:W-:-:S02]  /*13c0*/  @!P1 LEA.HI R15, R15, R0, RZ, 0x3 ;  /* 0x000000000f0f9211 */ /* 0x000fc400078f18ff */
[----:B------:R-:W3:Y:S04]  /*13d0*/  SHFL.IDX PT, R12, R21, 0x3, 0x181f ;  /* 0x00781f00150c7f89 */ /* 0x000ee800000e0000 */
[----:B------:R1:W-:Y:S04]  /*13e0*/  @!P2 LDGSTS.E.BYPASS.LTC128B.128 [R76+0x9080], [R18.64], !P6 ;  /* 0x09080000124cafae */ /* 0x0003e8000f101d58 */
[----:B------:R4:W-:Y:S04]  /*13f0*/  @!P2 LDGSTS.E.BYPASS.LTC128B.128 [R76+0xd080], [R16.64], !P5 ;  /* 0x0d080000104cafae */ /* 0x0009e8000e901d58 */
[----:B------:R5:W-:Y:S01]  /*1400*/  @!P2 LDGSTS.E.BYPASS.LTC128B.128 [R76+0x11080], [R6.64], !P4 ;  /* 0x11080000064cafae */ /* 0x000be2000e101d58 */
[----:B--2---:R-:W-:-:S02]  /*1410*/  @!P1 SHF.R.S32.HI R9, RZ, 0x1f, R14 ;  /* 0x0000001fff099819 */ /* 0x004fc4000001140e */
[----:B------:R-:W-:Y:S02]  /*1420*/  @!P1 SHF.R.S32.HI R8, RZ, 0x1f, R23 ;  /* 0x0000001fff089819 */ /* 0x000fe40000011417 */
[----:B------:R-:W-:-:S04]  /*1430*/  @!P1 LEA.HI R9, R9, R14, RZ, 0x3 ;  /* 0x0000000e09099211 */ /* 0x000fc800078f18ff */
[----:B------:R-:W-:Y:S02]  /*1440*/  @!P1 LOP3.LUT R9, R9, 0xfffffff8, RZ, 0xc0, !PT ;  /* 0xfffffff809099812 */ /* 0x000fe400078ec0ff */
[----:B----4-:R-:W-:-:S03]  /*1450*/  @!P1 LOP3.LUT R16, R15, 0xfffffff8, RZ, 0xc0, !PT ;  /* 0xfffffff80f109812 */ /* 0x010fc600078ec0ff */
[----:B-1----:R-:W-:Y:S01]  /*1460*/  @!P1 IMAD.WIDE R18, R9, 0x2, R4 ;  /* 0x0000000209129825 */ /* 0x002fe200078e0204 */
[----:B------:R-:W-:Y:S02]  /*1470*/  SHF.R.S32.HI R15, RZ, 0x1f, R77 ;  /* 0x0000001fff0f7819 */ /* 0x000fe4000001144d */
[----:B-----5:R-:W-:Y:S01]  /*1480*/  @!P1 LEA.HI R7, R8, R23, RZ, 0x3 ;  /* 0x0000001708079211 */ /* 0x020fe200078f18ff */
[----:B------:R-:W-:Y:S01]  /*1490*/  @!P1 IMAD.WIDE R16, R16, 0x2, R4 ;  /* 0x0000000210109825 */ /* 0x000fe200078e0204 */
[C---:B------:R-:W-:Y:S02]  /*14a0*/  @!P1 LEA R6, P2, R2.reuse, R4, 0x1 ;  /* 0x0000000402069211 */ /* 0x040fe400078408ff */
[----:B------:R-:W-:Y:S02]  /*14b0*/  @!P1 LOP3.LUT R8, R7, 0xfffffff8, RZ, 0xc0, !PT ;  /* 0xfffffff807089812 */ /* 0x000fe400078ec0ff */
[----:B------:R-:W-:-:S03]  /*14c0*/  @!P1 LEA.HI.X R7, R2, R5, R3, 0x1, P2 ;  /* 0x0000000502079211 */ /* 0x000fc600010f0c03 */
[----:B------:R-:W-:Y:S01]  /*14d0*/  @!P1 IMAD.WIDE R8, R8, 0x2, R4 ;  /* 0x0000000208089825 */ /* 0x000fe200078e0204 */
[C---:B---3--:R-:W-:Y:S01]  /*14e0*/  @!P0 LEA R4, P2, R2.reuse, R12, 0x1 ;  /* 0x0000000c02048211 */ /* 0x048fe200078408ff */
[----:B------:R1:W-:Y:S03]  /*14f0*/  @!P1 LDGSTS.E.BYPASS.LTC128B.128 [R76+0x6080], [R6.64], !P3 ;  /* 0x06080000064c9fae */ /* 0x0003e6000d901d58 */
[----:B------:R-:W-:Y:S01]  /*1500*/  @!P0 LEA.HI.X R5, R2, R13, R3, 0x1, P2 ;  /* 0x0000000d02058211 */ /* 0x000fe200010f0c03 */
[----:B------:R2:W-:Y:S01]  /*1510*/  @!P1 LDGSTS.E.BYPASS.LTC128B.128 [R76+0xa080], [R16.64], !P6 ;  /* 0x0a080000104c9fae */ /* 0x0005e2000f101d58 */
[C---:B------:R-:W-:Y:S02]  /*1520*/  ISETP.GE.AND P2, PT, R0.reuse, c[0x0][0x198], PT ;  /* 0x0000660000007a0c */ /* 0x040fe40003f46270 */
[----:B------:R-:W-:Y:S01]  /*1530*/  ISETP.GE.AND P6, PT, R0, c[0x0][0x1d4], PT ;  /* 0x0000750000007a0c */ /* 0x000fe20003fc6270 */
[----:B------:R3:W-:Y:S01]  /*1540*/  @!P1 LDGSTS.E.BYPASS.LTC128B.128 [R76+0xe080], [R18.64], !P5 ;  /* 0x0e080000124c9fae */ /* 0x0007e2000e901d58 */
[----:B------:R-:W-:-:S03]  /*1550*/  ISETP.GE.AND P5, PT, R14, c[0x0][0x1d4], PT ;  /* 0x000075000e007a0c */ /* 0x000fc60003fa6270 */
[----:B------:R4:W-:Y:S04]  /*1560*/  @!P1 LDGSTS.E.BYPASS.LTC128B.128 [R76+0x12080], [R8.64], !P4 ;  /* 0x12080000084c9fae */ /* 0x0009e8000e101d58 */
[----:B------:R5:W-:Y:S01]  /*1570*/  @!P0 LDGSTS.E.BYPASS.LTC128B.128 [R76+0x7080], [R4.64], !P3 ;  /* 0x07080000044c8fae */ /* 0x000be2000d901d58 */
[----:B------:R-:W-:Y:S02]  /*1580*/  ISETP.GE.AND P3, PT, R2, c[0x0][0x1d4], PT ;  /* 0x0000750002007a0c */ /* 0x000fe40003f66270 */
[----:B-1----:R-:W-:Y:S01]  /*1590*/  @!P0 SHF.R.S32.HI R6, RZ, 0x1f, R0 ;  /* 0x0000001fff068819 */ /* 0x002fe20000011400 */
[----:B------:R-:W-:-:S10]  /*15a0*/  IMAD R7, R15, c[0x0][0x1e0], RZ ;  /* 0x000078000f077a24 */ /* 0x000fd400078e02ff */
[----:B------:R-:W-:Y:S01]  /*15b0*/  @P3 LOP3.LUT R89, R89, 0x1, RZ, 0xfc, !PT ;  /* 0x0000000159593812 */ /* 0x000fe200078efcff */
[----:B--2---:R-:W-:Y:S02]  /*15c0*/  IMAD R16, R25, c[0x0][0x210], RZ ;  /* 0x0000840019107a24 */ /* 0x004fe400078e02ff */
[----:B------:R-:W-:Y:S02]  /*15d0*/  IMAD R7, R77, c[0x0][0x1e4], R7 ;  /* 0x000079004d077a24 */ /* 0x000fe400078e0207 */
[----:B------:R-:W-:Y:S01]  /*15e0*/  IMAD R16, R24, c[0x0][0x214], R16 ;  /* 0x0000850018107a24 */ /* 0x000fe200078e0210 */
[----:B------:R-:W-:Y:S01]  /*15f0*/  STL [R1+0x28], R89 ;  /* 0x0000285901007387 */ /* 0x000fe20000100800 */
[----:B----4-:R-:W-:Y:S01]  /*1600*/  @!P0 LEA.HI R9, R6, R0, RZ, 0x3 ;  /* 0x0000000006098211 */ /* 0x010fe200078f18ff */
[----:B------:R-:W-:Y:S01]  /*1610*/  IMAD R6, R15, c[0x0][0x208], RZ ;  /* 0x000082000f067a24 */ /* 0x000fe200078e02ff */
[----:B------:R-:W-:Y:S01]  /*1620*/  IADD3 R0, -R77, UR8, RZ ;  /* 0x000000084d007c10 */ /* 0x000fe2000fffe1ff */
[----:B------:R-:W-:Y:S01]  /*1630*/  IMAD R15, R25, c[0x0][0x1e8], RZ ;  /* 0x00007a00190f7a24 */ /* 0x000fe200078e02ff */
[----:B------:R-:W-:Y:S01]  /*1640*/  USHF.R.S32.HI UR8, URZ, 0x1f, UR11 ;  /* 0x0000001f3f087899 */ /* 0x000fe2000801140b */
[----:B-----5:R-:W-:Y:S01]  /*1650*/  IMAD.WIDE.U32 R4, R77, c[0x0][0x1e0], R2 ;  /* 0x000078004d047a25 */ /* 0x020fe200078e0002 */
[----:B------:R-:W-:-:S02]  /*1660*/  ISETP.GE.AND P1, PT, R0, 0x21, PT ;  /* 0x000000210000780c */ /* 0x000fc40003f26270 */
[----:B------:R-:W-:Y:S01]  /*1670*/  UIMAD UR19, UR8, UR22, UR19 ;  /* 0x00000016081372a4 */ /* 0x000fe2000f8e0213 */
[C---:B------:R-:W-:Y:S01]  /*1680*/  IMAD R8, R77.reuse, c[0x0][0x20c], R6 ;  /* 0x000083004d087a24 */ /* 0x040fe200078e0206 */
[----:B------:R-:W-:Y:S01]  /*1690*/  @!P0 SHF.R.S32.HI R6, RZ, 0x1f, R14 ;  /* 0x0000001fff068819 */ /* 0x000fe2000001140e */
[----:B------:R-:W-:Y:S01]  /*16a0*/  IMAD.WIDE.U32 R2, R77, c[0x0][0x208], R2 ;  /* 0x000082004d027a25 */ /* 0x000fe200078e0002 */
[----:B------:R-:W-:Y:S02]  /*16b0*/  UIMAD UR4, UR8, UR4, URZ ;  /* 0x00000004080472a4 */ /* 0x000fe4000f8e023f */
[----:B------:R-:W-:Y:S01]  /*16c0*/  @!P0 LEA.HI R6, R6, R14, RZ, 0x3 ;  /* 0x0000000e06068211 */ /* 0x000fe200078f18ff */
[----:B------:R-:W-:Y:S01]  /*16d0*/  IMAD.IADD R3, R3, 0x1, R8 ;  /* 0x0000000103037824 */ /* 0x000fe200078e0208 */
[----:B------:R-:W-:Y:S01]  /*16e0*/  @!P0 LOP3.LUT R8, R9, 0xfffffff8, RZ, 0xc0, !PT ;  /* 0xfffffff809088812 */ /* 0x000fe200078ec0ff */
[----:B------:R-:W-:Y:S01]  /*16f0*/  IMAD.IADD R5, R5, 0x1, R7 ;  /* 0x0000000105057824 */ /* 0x000fe200078e0207 */
[----:B------:R-:W-:Y:S01]  /*1700*/  @!P0 LOP3.LUT R6, R6, 0xfffffff8, RZ, 0xc0, !PT ;  /* 0xfffffff806068812 */ /* 0x000fe200078ec0ff */
[----:B------:R-:W-:Y:S01]  /*1710*/  IMAD R15, R24, c[0x0][0x1ec], R15 ;  /* 0x00007b00180f7a24 */ /* 0x000fe200078e020f */
[----:B------:R-:W-:Y:S01]  /*1720*/  USHF.L.U32 UR8, UR6, 0x5, URZ ;  /* 0x0000000506087899 */ /* 0x000fe2000800063f */
[----:B------:R-:W-:Y:S01]  /*1730*/  @!P0 IMAD.WIDE R8, R8, 0x2, R12 ;  /* 0x0000000208088825 */ /* 0x000fe200078e020c */
[----:B------:R-:W-:-:S03]  /*1740*/  UIMAD UR4, UR11, UR5, UR4 ;  /* 0x000000050b0472a4 */ /* 0x000fc6000f8e0204 */
[----:B------:R-:W-:Y:S01]  /*1750*/  @!P0 IMAD.WIDE R6, R6, 0x2, R12 ;  /* 0x0000000206068825 */ /* 0x000fe200078e020c */
[----:B------:R1:W-:Y:S01]  /*1760*/  @!P0 LDGSTS.E.BYPASS.LTC128B.128 [R76+0xb080], [R8.64], !P2 ;  /* 0x0b080000084c8fae */ /* 0x0003e2000d101d58 */
[----:B------:R-:W-:Y:S01]  /*1770*/  ISETP.GE.AND P2, PT, R14, c[0x0][0x198], PT ;  /* 0x000066000e007a0c */ /* 0x000fe20003f46270 */
[----:B------:R-:W-:Y:S01]  /*1780*/  UMOV UR5, 0x5 ;  /* 0x0000000500057882 */ /* 0x000fe20000000000 */
[C---:B------:R-:W-:Y:S01]  /*1790*/  IMAD.WIDE.U32 R4, R24.reuse, c[0x0][0x1e8], R4 ;  /* 0x00007a0018047a25 */ /* 0x040fe200078e0004 */
[----:B------:R-:W-:Y:S02]  /*17a0*/  USHF.L.U64.HI UR6, UR6, UR5, UR7 ;  /* 0x0000000506067299 */ /* 0x000fe40008010207 */
[----:B------:R-:W-:Y:S01]  /*17b0*/  UIADD3 UR4, UR21, UR4, URZ ;  /* 0x0000000415047290 */ /* 0x000fe2000fffe03f */
[----:B------:R-:W-:Y:S02]  /*17c0*/  IMAD.IADD R5, R5, 0x1, R15 ;  /* 0x0000000105057824 */ /* 0x000fe400078e020f */
[----:B------:R-:W-:Y:S01]  /*17d0*/  IMAD.WIDE.U32 R2, R24, c[0x0][0x210], R2 ;  /* 0x0000840018027a25 */ /* 0x000fe200078e0002 */
[----:B------:R-:W-:-:S03]  /*17e0*/  UIMAD UR4, UR4, 0x30, URZ ;  /* 0x00000030040478a4 */ /* 0x000fc6000f8e023f */
[----:B------:R-:W-:Y:S01]  /*17f0*/  IMAD.WIDE.U32 R80, R10, c[0x0][0x1f0], R4 ;  /* 0x00007c000a507a25 */ /* 0x000fe200078e0004 */
[----:B------:R2:W-:Y:S01]  /*1800*/  @!P0 LDGSTS.E.BYPASS.LTC128B.128 [R76+0xf080], [R6.64], !P2 ;  /* 0x0f080000064c8fae */ /* 0x0005e2000d101d58 */
[----:B------:R-:W-:Y:S02]  /*1810*/  ISETP.GE.AND P2, PT, R0, 0x1, PT ;  /* 0x000000010000780c */ /* 0x000fe40003f46270 */
[----:B------:R-:W-:Y:S01]  /*1820*/  IMAD.IADD R3, R3, 0x1, R16 ;  /* 0x0000000103037824 */ /* 0x000fe200078e0210 */
[----:B------:R-:W-:Y:S01]  /*1830*/  STL.64 [R1+0x38], R80 ;  /* 0x0000385001007387 */ /* 0x000fe20000100a00 */
[----:B------:R-:W-:Y:S02]  /*1840*/  IMAD.U32 R4, RZ, RZ, UR22 ;  /* 0x00000016ff047e24 */ /* 0x000fe4000f8e00ff */
[----:B------:R-:W-:Y:S02]  /*1850*/  IMAD.MOV.U32 R78, RZ, RZ, R80 ;  /* 0x000000ffff4e7224 */ /* 0x000fe400078e0050 */
[----:B------:R-:W-:-:S02]  /*1860*/  IMAD.U32 R5, RZ, RZ, UR23 ;  /* 0x00000017ff057e24 */ /* 0x000fc4000f8e00ff */
[----:B------:R-:W-:-:S04]  /*1870*/  IMAD.WIDE.U32 R28, R10, c[0x0][0x218], R2 ;  /* 0x000086000a1c7a25 */ /* 0x000fc800078e0002 */
[----:B------:R-:W-:Y:S01]  /*1880*/  IMAD.MOV.U32 R26, RZ, RZ, R28 ;  /* 0x000000ffff1a7224 */ /* 0x000fe200078e001c */
[----:B--2---:R-:W-:Y:S01]  /*1890*/  @!P0 SHF.R.S32.HI R6, RZ, 0x1f, R23 ;  /* 0x0000001fff068819 */ /* 0x004fe20000011417 */
[----:B------:R-:W-:-:S03]  /*18a0*/  IMAD.U32 R7, RZ, RZ, UR21 ;  /* 0x00000015ff077e24 */ /* 0x000fc6000f8e00ff */
[----:B------:R-:W-:Y:S01]  /*18b0*/  @!P0 LEA.HI R0, R6, R23, RZ, 0x3 ;  /* 0x0000001706008211 */ /* 0x000fe200078f18ff */
[----:B------:R-:W-:-:S03]  /*18c0*/  IMAD R6, R11, c[0x0][0x1f0], RZ ;  /* 0x00007c000b067a24 */ /* 0x000fc600078e02ff */
[----:B------:R-:W-:Y:S01]  /*18d0*/  @!P0 LOP3.LUT R0, R0, 0xfffffff8, RZ, 0xc0, !PT ;  /* 0xfffffff800008812 */ /* 0x000fe200078ec0ff */
[----:B------:R-:W-:-:S04]  /*18e0*/  IMAD R6, R10, c[0x0][0x1f4], R6 ;  /* 0x00007d000a067a24 */ /* 0x000fc800078e0206 */
[----:B------:R-:W-:-:S04]  /*18f0*/  @!P0 IMAD.WIDE R12, R0, 0x2, R12 ;  /* 0x00000002000c8825 */ /* 0x000fc800078e020c */
[----:B------:R-:W-:Y:S01]  /*1900*/  IMAD R0, R11, c[0x0][0x218], RZ ;  /* 0x000086000b007a24 */ /* 0x000fe200078e02ff */
[----:B------:R2:W-:Y:S01]  /*1910*/  @!P0 LDGSTS.E.BYPASS.LTC128B.128 [R76+0x13080], [R12.64], !P4 ;  /* 0x130800000c4c8fae */ /* 0x0005e2000e101d58 */
[----:B------:R-:W-:Y:S01]  /*1920*/  IMAD.IADD R79, R81, 0x1, R6 ;  /* 0x00000001514f7824 */ /* 0x000fe200078e0206 */
[----:B------:R-:W-:Y:S01]  /*1930*/  ISETP.GE.AND P4, PT, R23, c[0x0][0x1d4], PT ;  /* 0x0000750017007a0c */ /* 0x000fe20003f86270 */
[----:B------:R-:W-:Y:S01]  /*1940*/  IMAD R0, R10, c[0x0][0x21c], R0 ;  /* 0x000087000a007a24 */ /* 0x000fe200078e0200 */
[----:B------:R-:W0:Y:S01]  /*1950*/  LDGDEPBAR ;  /* 0x00000000000079af */ /* 0x000e220000000000 */
[----:B------:R-:W-:Y:S01]  /*1960*/  IMAD.WIDE.U32 R4, R4, UR11, R78 ;  /* 0x0000000b04047c25 */ /* 0x000fe2000f8e004e */
[----:B------:R-:W-:Y:S02]  /*1970*/  LEA.HI R10, R75, R85, RZ, 0x4 ;  /* 0x000000554b0a7211 */ /* 0x000fe400078f20ff */
[----:B------:R-:W-:Y:S01]  /*1980*/  STL.64 [R1+0x30], R78 ;  /* 0x0000304e01007387 */ /* 0x000fe20000100a00 */
[----:B------:R-:W-:Y:S01]  /*1990*/  IMAD.IADD R27, R29, 0x1, R0 ;  /* 0x000000011d1b7824 */ /* 0x000fe200078e0200 */
[----:B------:R-:W-:Y:S01]  /*19a0*/  IADD3 R0, R5, UR19, RZ ;  /* 0x0000001305007c10 */ /* 0x000fe2000fffe0ff */
[----:B------:R-:W-:Y:S01]  /*19b0*/  IMAD.U32 R6, RZ, RZ, UR20 ;  /* 0x00000014ff067e24 */ /* 0x000fe2000f8e00ff */
[----:B------:R-:W-:Y:S01]  /*19c0*/  @P2 LEA R2, P0, R4, c[0x0][0x1c8], 0x1 ;  /* 0x0000720004022a11 */ /* 0x000fe200078008ff */
[----:B------:R-:W-:Y:S02]  /*19d0*/  STL.64 [R1+0x48], R28 ;  /* 0x0000481c01007387 */ /* 0x000fe40000100a00 */
[----:B------:R-:W-:Y:S01]  /*19e0*/  IMAD.WIDE.U32 R6, R6, 0x30, R26 ;  /* 0x0000003006067825 */ /* 0x000fe200078e001a */
[C---:B------:R-:W-:Y:S01]  /*19f0*/  @P2 LEA.HI.X R3, R4.reuse, c[0x0][0x1cc], R0, 0x1, P0 ;  /* 0x0000730004032a11 */ /* 0x040fe200000f0c00 */
[----:B------:R-:W-:Y:S01]  /*1a00*/  STL.64 [R1+0x40], R26 ;  /* 0x0000401a01007387 */ /* 0x000fe20000100a00 */
[----:B------:R-:W-:-:S03]  /*1a10*/  @P1 IADD3 R4, P0, R4, UR8, RZ ;  /* 0x0000000804041c10 */ /* 0x000fc6000ff1e0ff */
[----:B------:R4:W-:Y:S01]  /*1a20*/  @P2 LDGSTS.E.BYPASS.LTC128B.128 [R76+0x14080], [R2.64], !P3 ;  /* 0x14080000024c2fae */ /* 0x0009e2000d901d58 */
[----:B------:R-:W-:Y:S02]  /*1a30*/  @P1 IADD3.X R0, R0, UR6, RZ, P0, !PT ;  /* 0x0000000600001c10 */ /* 0x000fe400087fe4ff */
[C---:B-1----:R-:W-:Y:S01]  /*1a40*/  @P1 LEA R8, P0, R4.reuse, c[0x0][0x1c8], 0x1 ;  /* 0x0000720004081a11 */ /* 0x042fe200078008ff */
[----:B------:R4:W-:Y:S01]  /*1a50*/  @P2 LDGSTS.E.BYPASS.LTC128B.128 [R76+0x15880], [R2.64+0x80], !P6 ;  /* 0x15880080024c2fae */ /* 0x0009e2000f101d58 */
[----:B------:R-:W-:Y:S02]  /*1a60*/  ISETP.GT.AND P3, PT, R85, 0x7f, PT ;  /* 0x0000007f5500780c */ /* 0x000fe40003f64270 */
[----:B------:R-:W-:Y:S01]  /*1a70*/  @P1 LEA.HI.X R9, R4, c[0x0][0x1cc], R0, 0x1, P0 ;  /* 0x0000730004091a11 */ /* 0x000fe200000f0c00 */
[----:B------:R4:W-:Y:S01]  /*1a80*/  @P2 LDGSTS.E.BYPASS.LTC128B.128 [R76+0x17080], [R2.64+0x100], !P5 ;  /* 0x17080100024c2fae */ /* 0x0009e2000e901d58 */
[----:B------:R-:W-:Y:S02]  /*1a90*/  IADD3 R0, R7, UR4, RZ ;  /* 0x0000000407007c10 */ /* 0x000fe4000fffe0ff */
[----:B--2---:R-:W-:Y:S01]  /*1aa0*/  LEA R12, P0, R6, c[0x0][0x1f8], 0x1 ;  /* 0x00007e00060c7a11 */ /* 0x004fe200078008ff */
[----:B------:R4:W-:Y:S01]  /*1ab0*/  @P2 LDGSTS.E.BYPASS.LTC128B.128 [R76+0x18880], [R2.64+0x180], !P4 ;  /* 0x18880180024c2fae */ /* 0x0009e2000e101d58 */
[----:B------:R-:W-:-:S02]  /*1ac0*/  LOP3.LUT P2, RZ, R89, 0x1, RZ, 0xc0, !PT ;  /* 0x0000000159ff7812 */ /* 0x000fc4000784c0ff */
[----:B------:R-:W-:Y:S01]  /*1ad0*/  LEA.HI.X R13, R6, c[0x0][0x1fc], R0, 0x1, P0 ;  /* 0x00007f00060d7a11 */ /* 0x000fe200000f0c00 */
[----:B------:R-:W-:Y:S01]  /*1ae0*/  IMAD.SHL.U32 R6, R77, 0x8, RZ ;  /* 0x000000084d067824 */ /* 0x000fe200078e00ff */
[----:B------:R-:W-:Y:S01]  /*1af0*/  P2R R16, PR, RZ, 0x8 ;  /* 0x00000008ff107803 */ /* 0x000fe20000000000 */
[----:B------:R-:W-:Y:S02]  /*1b00*/  @!P3 IMAD.MOV.U32 R7, RZ, RZ, c[0x0][0x208] ;  /* 0x00008200ff07b624 */ /* 0x000fe400078e00ff */
[----:B------:R-:W-:-:S03]  /*1b10*/  @!P3 IMAD.MOV.U32 R11, RZ, RZ, c[0x0][0x20c] ;  /* 0x00008300ff0bb624 */ /* 0x000fc600078e00ff */
[----:B------:R-:W-:-:S03]  /*1b20*/  @!P3 LEA R14, P0, R7, R12, 0x6 ;  /* 0x0000000c070eb211 */ /* 0x000fc600078030ff */
[----:B------:R1:W-:Y:S01]  /*1b30*/  @P1 LDGSTS.E.BYPASS.LTC128B.128 [R76+0x15080], [R8.64], !P2 ;  /* 0x15080000084c1fae */ /* 0x0003e2000d101d58 */
[----:B------:R-:W-:Y:S02]  /*1b40*/  @!P3 LEA.HI.X R15, R7, R13, R11, 0x6, P0 ;  /* 0x0000000d070fb211 */ /* 0x000fe400000f340b */
[----:B------:R-:W-:Y:S01]  /*1b50*/  LOP3.LUT P0, RZ, R22, 0x2, RZ, 0xc0, !PT ;  /* 0x0000000216ff7812 */ /* 0x000fe2000780c0ff */
[----:B------:R1:W-:Y:S01]  /*1b60*/  @P1 LDGSTS.E.BYPASS.LTC128B.128 [R76+0x16880], [R8.64+0x80], !P6 ;  /* 0x16880080084c1fae */ /* 0x0003e2000f101d58 */
[----:B------:R-:W-:-:S03]  /*1b70*/  SEL R7, RZ, 0x1, P2 ;  /* 0x00000001ff077807 */ /* 0x000fc60001000000 */
[----:B------:R1:W-:Y:S04]  /*1b80*/  @P1 LDGSTS.E.BYPASS.LTC128B.128 [R76+0x18080], [R8.64+0x100], !P5 ;  /* 0x18080100084c1fae */ /* 0x0003e8000e901d58 */
[----:B------:R1:W-:Y:S01]  /*1b90*/  @P1 LDGSTS.E.BYPASS.LTC128B.128 [R76+0x19880], [R8.64+0x180], !P4 ;  /* 0x19880180084c1fae */ /* 0x0003e2000e101d58 */
[C---:B----4-:R-:W-:Y:S02]  /*1ba0*/  LOP3.LUT R2, R10.reuse, 0xfffffff0, RZ, 0xc0, !PT ;  /* 0xfffffff00a027812 */ /* 0x050fe400078ec0ff */
[----:B------:R-:W-:Y:S01]  /*1bb0*/  SHF.R.S32.HI R3, RZ, 0x4, R10 ;  /* 0x00000004ff037819 */ /* 0x000fe2000001140a */
[----:B------:R-:W0:Y:S02]  /*1bc0*/  LDGDEPBAR ;  /* 0x00000000000079af */ /* 0x000e240000000000 */
[----:B------:R-:W-:Y:S01]  /*1bd0*/  IMAD.IADD R0, R85, 0x1, -R2 ;  /* 0x0000000155007824 */ /* 0x000fe200078e0a02 */
[----:B------:R-:W-:Y:S01]  /*1be0*/  LEA.HI R4, R10, R3, RZ, 0x1 ;  /* 0x000000030a047211 */ /* 0x000fe200078f08ff */
[----:B------:R-:W-:-:S03]  /*1bf0*/  IMAD.SHL.U32 R2, R22, 0x40, RZ ;  /* 0x0000004016027824 */ /* 0x000fc600078e00ff */
[----:B------:R-:W-:Y:S02]  /*1c00*/  SHF.R.S32.HI R5, RZ, 0x1f, R0 ;  /* 0x0000001fff057819 */ /* 0x000fe40000011400 */
[----:B------:R-:W-:Y:S02]  /*1c10*/  LOP3.LUT R2, R2, 0x1c0, RZ, 0xc0, !PT ;  /* 0x000001c002027812 */ /* 0x000fe400078ec0ff */
[----:B------:R-:W-:Y:S02]  /*1c20*/  LEA.HI R10, R5, R0, RZ, 0x3 ;  /* 0x00000000050a7211 */ /* 0x000fe400078f18ff */
[----:B------:R-:W-:Y:S02]  /*1c30*/  LOP3.LUT R4, R4, 0xfffffffe, RZ, 0xc0, !PT ;  /* 0xfffffffe04047812 */ /* 0x000fe400078ec0ff */
[----:B------:R-:W-:Y:S02]  /*1c40*/  LOP3.LUT R5, R10, 0xfffffff8, RZ, 0xc0, !PT ;  /* 0xfffffff80a057812 */ /* 0x000fe400078ec0ff */
[----:B------:R-:W-:Y:S01]  /*1c50*/  LOP3.LUT R6, R2, 0x8, R6, 0xf8, !PT ;  /* 0x0000000802067812 */ /* 0x000fe200078ef806 */
[----:B------:R-:W-:Y:S01]  /*1c60*/  IMAD.IADD R3, R3, 0x1, -R4 ;  /* 0x0000000103037824 */ /* 0x000fe200078e0a04 */
[----:B------:R-:W-:Y:S01]  /*1c70*/  SHF.R.U32.HI R2, RZ, 0x3, R2 ;  /* 0x00000003ff027819 */ /* 0x000fe20000011602 */
[----:B------:R-:W-:Y:S01]  /*1c80*/  IMAD.IADD R4, R0, 0x1, -R5 ;  /* 0x0000000100047824 */ /* 0x000fe200078e0a05 */
[----:B------:R-:W-:-:S02]  /*1c90*/  SEL R5, RZ, 0x4, P5 ;  /* 0x00000004ff057807 */ /* 0x000fc40002800000 */
[----:B------:R-:W-:Y:S01]  /*1ca0*/  LOP3.LUT R0, R6, R2, RZ, 0x3c, !PT ;  /* 0x0000000206007212 */ /* 0x000fe200078e3cff */
[----:B------:R-:W-:Y:S01]  /*1cb0*/  IMAD.SHL.U32 R2, R4, 0x40, RZ ;  /* 0x0000004004027824 */ /* 0x000fe200078e00ff */
[----:B------:R-:W-:Y:S01]  /*1cc0*/  SEL R6, RZ, 0x2, P6 ;  /* 0x00000002ff067807 */ /* 0x000fe20003000000 */
[----:B------:R-:W-:-:S04]  /*1cd0*/  DEPBAR.LE SB0, 0x1 ;  /* 0x000080400000791a */ /* 0x000fc80000000000 */
[C---:B------:R-:W-:Y:S01]  /*1ce0*/  IMAD R0, R3.reuse, 0x200, R0 ;  /* 0x0000020003007824 */ /* 0x040fe200078e0200 */
[----:B------:R-:W-:Y:S01]  /*1cf0*/  LOP3.LUT R2, R2, 0x1c0, RZ, 0xc0, !PT ;  /* 0x000001c002027812 */ /* 0x000fe200078ec0ff */
[----:B------:R-:W-:Y:S01]  /*1d00*/  IMAD.SHL.U32 R3, R3, 0x8, RZ ;  /* 0x0000000803037824 */ /* 0x000fe200078e00ff */
[----:B------:R-:W-:Y:S01]  /*1d10*/  IADD3 R5, R5, R6, R7 ;  /* 0x0000000605057210 */ /* 0x000fe20007ffe007 */
[----:B------:R-:W-:Y:S01]  /*1d20*/  IMAD.SHL.U32 R135, R0, 0x2, RZ ;  /* 0x0000000200877824 */ /* 0x000fe200078e00ff */
[----:B------:R-:W-:Y:S01]  /*1d30*/  BAR.SYNC.DEFER_BLOCKING 0x0 ;  /* 0x0000000000007b1d */ /* 0x000fe20000010000 */
[----:B------:R-:W-:Y:S02]  /*1d40*/  LOP3.LUT P1, RZ, R4, 0x4, RZ, 0xc0, !PT ;  /* 0x0000000404ff7812 */ /* 0x000fe4000782c0ff */
[----:B------:R-:W-:Y:S02]  /*1d50*/  LOP3.LUT R3, R2, 0x8, R3, 0xf8, !PT ;  /* 0x0000000802037812 */ /* 0x000fe400078ef803 */
[----:B------:R-:W-:-:S02]  /*1d60*/  SHF.R.U32.HI R2, RZ, 0x3, R2 ;  /* 0x00000003ff027819 */ /* 0x000fc40000011602 */
[----:B------:R-:W-:Y:S02]  /*1d70*/  IADD3 R0, R135, 0x14080, RZ ;  /* 0x0001408087007810 */ /* 0x000fe40007ffe0ff */
[----:B------:R-:W-:Y:S01]  /*1d80*/  LOP3.LUT R2, R3, R2, RZ, 0x3c, !PT ;  /* 0x0000000203027212 */ /* 0x000fe200078e3cff */
[----:B------:R-:W-:Y:S01]  /*1d90*/  IMAD.SHL.U32 R3, R10, 0x40, RZ ;  /* 0x000000400a037824 */ /* 0x000fe200078e00ff */
[----:B------:R-:W-:Y:S02]  /*1da0*/  IADD3 R242, R135, 0x140a0, RZ ;  /* 0x000140a087f27810 */ /* 0x000fe40007ffe0ff */
[----:B------:R-:W-:Y:S02]  /*1db0*/  @P0 IADD3 R242, R0, -0x20, RZ ;  /* 0xffffffe000f20810 */ /* 0x000fe40007ffe0ff */
[----:B------:R-:W-:Y:S01]  /*1dc0*/  LOP3.LUT R3, R2, 0xfffffe00, R3, 0xf8, !PT ;  /* 0xfffffe0002037812 */ /* 0x000fe200078ef803 */
[----:B------:R-:W-:Y:S01]  /*1dd0*/  IMAD.MOV.U32 R2, RZ, RZ, 0x40 ;  /* 0x00000040ff027424 */ /* 0x000fe200078e00ff */
[----:B------:R-:W-:-:S02]  /*1de0*/  SEL R0, RZ, 0x8, P4 ;  /* 0x00000008ff007807 */ /* 0x000fc40002000000 */
[----:B------:R-:W-:Y:S01]  /*1df0*/  LOP3.LUT P0, RZ, R4, 0x2, RZ, 0xc0, !PT ;  /* 0x0000000204ff7812 */ /* 0x000fe2000780c0ff */
[----:B------:R-:W-:Y:S01]  /*1e00*/  IMAD.MOV.U32 R4, RZ, RZ, 0x10 ;  /* 0x00000010ff047424 */ /* 0x000fe200078e00ff */
[----:B------:R-:W-:Y:S01]  /*1e10*/  P2R R7, PR, RZ, 0x40 ;  /* 0x00000040ff077803 */ /* 0x000fe20000000000 */
[----:B------:R-:W-:Y:S01]  /*1e20*/  IMAD R220, R73, 0x400, R3 ;  /* 0x0000040049dc7824 */ /* 0x000fe200078e0203 */
[----:B------:R-:W-:Y:S01]  /*1e30*/  IADD3 R252, R242, 0x1000, RZ ;  /* 0x00001000f2fc7810 */ /* 0x000fe20007ffe0ff */
[----:B------:R-:W-:Y:S01]  /*1e40*/  IMAD.IADD R6, R0, 0x1, R5 ;  /* 0x0000000100067824 */ /* 0x000fe200078e0205 */
[----:B------:R-:W-:Y:S01]  /*1e50*/  SEL R4, R4, 0xfffffff0, !P0 ;  /* 0xfffffff004047807 */ /* 0x000fe20004000000 */
[----:B------:R-:W-:Y:S01]  /*1e60*/  IMAD.MOV.U32 R0, RZ, RZ, 0x20 ;  /* 0x00000020ff007424 */ /* 0x000fe200078e00ff */
[C---:B------:R-:W-:Y:S01]  /*1e70*/  LEA R228, R220.reuse, 0x4080, 0x1 ;  /* 0x00004080dce47811 */ /* 0x040fe200078e08ff */
[----:B------:R-:W-:Y:S01]  /*1e80*/  IMAD.SHL.U32 R220, R220, 0x2, RZ ;  /* 0x00000002dcdc7824 */ /* 0x000fe200078e00ff */
[----:B------:R-:W-:-:S02]  /*1e90*/  IADD3 R5, R72, c[0x0][0x1d0], -R77 ;  /* 0x0000740048057a10 */ /* 0x000fc40007ffe84d */
[----:B------:R-:W-:Y:S01]  /*1ea0*/  SEL R0, R0, 0xffffffe0, !P1 ;  /* 0xffffffe000007807 */ /* 0x000fe20004800000 */
[--C-:B------:R-:W-:Y:S01]  /*1eb0*/  IMAD R224, R4, 0x2, R228.reuse ;  /* 0x0000000204e07824 */ /* 0x100fe200078e02e4 */
[----:B------:R-:W-:Y:S01]  /*1ec0*/  LDSM.16.M88.4 R160, [R220+0x4080] ;  /* 0x00408000dca0783b */ /* 0x000fe20000000200 */
[----:B------:R-:W-:Y:S02]  /*1ed0*/  LOP3.LUT P6, RZ, R6, 0x1, RZ, 0xc0, !PT ;  /* 0x0000000106ff7812 */ /* 0x000fe400078cc0ff */
[C---:B------:R-:W-:Y:S01]  /*1ee0*/  IMAD R228, R0.reuse, 0x2, R228 ;  /* 0x0000000200e47824 */ /* 0x040fe200078e02e4 */
[----:B------:R-:W-:Y:S01]  /*1ef0*/  LDSM.16.M88.4 R188, [R220+0x8080] ;  /* 0x00808000dcbc783b */ /* 0x000fe20000000200 */
[----:B------:R-:W-:Y:S01]  /*1f00*/  IMAD R232, R0, 0x2, R224 ;  /* 0x0000000200e87824 */ /* 0x000fe200078e02e0 */
[----:B------:R-:W-:Y:S02]  /*1f10*/  ISETP.LT.OR P0, PT, R5, 0x1, !P6 ;  /* 0x000000010500780c */ /* 0x000fe40007701670 */
[----:B------:R-:W-:Y:S01]  /*1f20*/  LDSM.16.M88.4 R204, [R220+0xc080] ;  /* 0x00c08000dccc783b */ /* 0x000fe20000000200 */
[----:B------:R-:W-:-:S02]  /*1f30*/  LOP3.LUT P2, RZ, R6, 0x2, RZ, 0xc0, !PT ;  /* 0x0000000206ff7812 */ /* 0x000fc4000784c0ff */
[----:B------:R-:W-:Y:S01]  /*1f40*/  LOP3.LUT P1, RZ, R6, 0x4, RZ, 0xc0, !PT ;  /* 0x0000000406ff7812 */ /* 0x000fe2000782c0ff */
[----:B------:R-:W-:Y:S01]  /*1f50*/  LDSM.16.M88.4 R164, [R224] ;  /* 0x00000000e0a4783b */ /* 0x000fe20000000200 */
[C---:B------:R-:W-:Y:S02]  /*1f60*/  IADD3 R251, R242.reuse, 0x1800, RZ ;  /* 0x00001800f2fb7810 */ /* 0x040fe40007ffe0ff */
[C---:B------:R-:W-:Y:S01]  /*1f70*/  IADD3 R250, R242.reuse, 0x2000, RZ ;  /* 0x00002000f2fa7810 */ /* 0x040fe20007ffe0ff */
[----:B------:R-:W-:Y:S01]  /*1f80*/  LDSM.16.M88.4 R192, [R224+0x4000] ;  /* 0x00400000e0c0783b */ /* 0x000fe20000000200 */
[C---:B------:R-:W-:Y:S02]  /*1f90*/  IADD3 R249, R242.reuse, 0x2800, RZ ;  /* 0x00002800f2f97810 */ /* 0x040fe40007ffe0ff */
[C---:B------:R-:W-:Y:S01]  /*1fa0*/  IADD3 R248, R242.reuse, 0x3000, RZ ;  /* 0x00003000f2f87810 */ /* 0x040fe20007ffe0ff */
[----:B------:R-:W-:Y:S01]  /*1fb0*/  LDSM.16.M88.4 R208, [R224+0x8000] ;  /* 0x00800000e0d0783b */ /* 0x000fe20000000200 */
[----:B------:R-:W-:-:S02]  /*1fc0*/  IADD3 R247, R242, 0x3800, RZ ;  /* 0x00003800f2f77810 */ /* 0x000fc40007ffe0ff */
[C---:B------:R-:W-:Y:S01]  /*1fd0*/  IADD3 R246, R242.reuse, 0x4000, RZ ;  /* 0x00004000f2f67810 */ /* 0x040fe20007ffe0ff */
[----:B------:R-:W-:Y:S01]  /*1fe0*/  LDSM.16.M88.4 R180, [R228] ;  /* 0x00000000e4b4783b */ /* 0x000fe20000000200 */
[C---:B------:R-:W-:Y:S02]  /*1ff0*/  IADD3 R245, R242.reuse, 0x4800, RZ ;  /* 0x00004800f2f57810 */ /* 0x040fe40007ffe0ff */
[C---:B------:R-:W-:Y:S01]  /*2000*/  IADD3 R244, R242.reuse, 0x5000, RZ ;  /* 0x00005000f2f47810 */ /* 0x040fe20007ffe0ff */
[----:B------:R-:W-:Y:S01]  /*2010*/  LDSM.16.M88.4 R196, [R228+0x4000] ;  /* 0x00400000e4c4783b */ /* 0x000fe20000000200 */
[----:B------:R-:W-:-:S03]  /*2020*/  IADD3 R243, R242, 0x5800, RZ ;  /* 0x00005800f2f37810 */ /* 0x000fc60007ffe0ff */
        /* <DEDUP_REMOVED lines=11> */
[----:B-1----:R-:W1:Y:S04]  /*20e0*/  LDSM.16.M88.4 R8, [R135+0x14080] ;  /* 0x014080008708783b */ /* 0x002e680000000200 */
[----:B------:R-:W2:Y:S04]  /*20f0*/  LDSM.16.M88.4 R24, [R135+0x14880] ;  /* 0x014880008718783b */ /* 0x000ea80000000200 */
[----:B------:R-:W4:Y:S04]  /*2100*/  LDSM.16.M88.4 R28, [R135+0x15080] ;  /* 0x01508000871c783b */ /* 0x000f280000000200 */
[----:B------:R-:W5:Y:S04]  /*2110*/  LDSM.16.M88.4 R44, [R242] ;  /* 0x00000000f22c783b */ /* 0x000f680000000200 */
[----:B------:R-:W3:Y:S04]  /*2120*/  LDSM.16.M88.4 R48, [R242+0x800] ;  /* 0x00080000f230783b */ /* 0x000ee80000000200 */
[----:B------:R-:W3:Y:S04]  /*2130*/  LDSM.16.M88.4 R56, [R242+0x1000] ;  /* 0x00100000f238783b */ /* 0x000ee80000000200 */
[----:B------:R-:W-:Y:S01]  /*2140*/  @!PT LDS RZ, [RZ] ;  /* 0x00000000fffff984 */ /* 0x000fe20000000800 */
[----:B------:R-:W-:Y:S01]  /*2150*/  @!PT LDS RZ, [RZ] ;  /* 0x00000000fffff984 */ /* 0x000fe20000000800 */
[----:B------:R-:W-:Y:S01]  /*2160*/  @!PT LDS RZ, [RZ] ;  /* 0x00000000fffff984 */ /* 0x000fe20000000800 */
[----:B------:R3:W-:Y:S01]  /*2170*/  LDGSTS.E.BYPASS.LTC128B.128 [R76+0x4080], [R12.64], !P0 ;  /* 0x040800000c4c7fae */ /* 0x0007e2000c101d58 */
[----:B------:R-:W-:-:S04]  /*2180*/  LOP3.LUT P0, RZ, R22, 0x4, RZ, 0xc0, !PT ;  /* 0x0000000416ff7812 */ /* 0x000fc8000780c0ff */
[----:B------:R-:W-:Y:S02]  /*2190*/  SEL R2, R2, 0xffffffc0, !P0 ;  /* 0xffffffc002027807 */ /* 0x000fe40004000000 */
[----:B------:R-:W-:-:S03]  /*21a0*/  ISETP.LT.OR P0, PT, R5, 0x1, !P2 ;  /* 0x000000010500780c */ /* 0x000fc60005701670 */
[--C-:B------:R-:W-:Y:S02]  /*21b0*/  IMAD.IADD R241, R135, 0x1, R2.reuse ;  /* 0x0000000187f17824 */ /* 0x100fe400078e0202 */
[----:B------:R-:W-:Y:S01]  /*21c0*/  IMAD.IADD R238, R242, 0x1, R2 ;  /* 0x00000001f2ee7824 */ /* 0x000fe200078e0202 */
[C---:B-1----:R-:W-:Y:S07]  /*21d0*/  HMMA.16816.F32 R20, R160.reuse, R10, RZ ;  /* 0x0000000aa014723c */ /* 0x042fee00000018ff */
[----:B------:R1:W-:Y:S01]  /*21e0*/  LDGSTS.E.BYPASS.LTC128B.128 [R76+0x5880], [R12.64+0x80], !P0 ;  /* 0x058800800c4c7fae */ /* 0x0003e2000c101d58 */
[----:B------:R-:W-:Y:S01]  /*21f0*/  ISETP.LT.OR P0, PT, R5, 0x1, !P1 ;  /* 0x000000010500780c */ /* 0x000fe20004f01670 */
[C---:B--2---:R-:W-:Y:S08]  /*2200*/  HMMA.16816.F32 R32, R160.reuse, R24, RZ ;  /* 0x00000018a020723c */ /* 0x044ff000000018ff */
[----:B------:R-:W-:Y:S04]  /*2210*/  HMMA.16816.F32 R36, R160, R26, RZ ;  /* 0x0000001aa024723c */ /* 0x000fe800000018ff */
[----:B------:R1:W-:Y:S01]  /*2220*/  LDGSTS.E.BYPASS.LTC128B.128 [R76+0x7080], [R12.64+0x100], !P0 ;  /* 0x070801000c4c7fae */ /* 0x0003e2000c101d58 */
[----:B------:R-:W-:-:S04]  /*2230*/  LOP3.LUT P0, RZ, R6, 0x8, RZ, 0xc0, !PT ;  /* 0x0000000806ff7812 */ /* 0x000fc8000780c0ff */
[----:B------:R-:W-:Y:S01]  /*2240*/  ISETP.LT.OR P3, PT, R5, 0x1, !P0 ;  /* 0x000000010500780c */ /* 0x000fe20004761670 */
[----:B----4-:R-:W-:Y:S08]  /*2250*/  HMMA.16816.F32 R40, R160, R28, RZ ;  /* 0x0000001ca028723c */ /* 0x010ff000000018ff */
[----:B-----5:R-:W-:Y:S04]  /*2260*/  HMMA.16816.F32 R20, R164, R46, R20 ;  /* 0x0000002ea414723c */ /* 0x020fe80000001814 */
[----:B------:R1:W-:Y:S01]  /*2270*/  LDGSTS.E.BYPASS.LTC128B.128 [R76+0x8880], [R12.64+0x180], !P3 ;  /* 0x088801800c4c7fae */ /* 0x0003e2000d901d58 */
[----:B------:R-:W-:-:S03]  /*2280*/  ISETP.NE.AND P3, PT, R16, RZ, PT ;  /* 0x000000ff1000720c */ /* 0x000fc60003f65270 */
[C---:B---3--:R-:W-:Y:S08]  /*2290*/  HMMA.16816.F32 R16, R160.reuse, R8, RZ ;  /* 0x00000008a010723c */ /* 0x048ff000000018ff */
[----:B------:R-:W-:Y:S02]  /*22a0*/  HMMA.16816.F32 R8, R160, R30, RZ ;  /* 0x0000001ea008723c */ /* 0x000fe400000018ff */
[----:B------:R-:W-:-:S02]  /*22b0*/  @!P3 ISETP.LT.OR P6, PT, R5, 0x21, !P6 ;  /* 0x000000210500b80c */ /* 0x000fc400077c1670 */
[C---:B------:R-:W-:Y:S02]  /*22c0*/  @!P3 ISETP.LT.OR P2, PT, R5.reuse, 0x21, !P2 ;  /* 0x000000210500b80c */ /* 0x040fe40005741670 */
[C---:B------:R-:W-:Y:S02]  /*22d0*/  @!P3 ISETP.LT.OR P1, PT, R5.reuse, 0x21, !P1 ;  /* 0x000000210500b80c */ /* 0x040fe40004f21670 */
[----:B------:R-:W-:Y:S01]  /*22e0*/  @!P3 ISETP.LT.OR P0, PT, R5, 0x21, !P0 ;  /* 0x000000210500b80c */ /* 0x000fe20004701670 */
[----:B------:R-:W-:Y:S01]  /*22f0*/  HMMA.16816.F32 R24, R164, R48, R32 ;  /* 0x00000030a418723c */ /* 0x000fe20000001820 */
[----:B------:R-:W-:-:S05]  /*2300*/  IADD3 R5, R242, 0x800, RZ ;  /* 0x00000800f2057810 */ /* 0x000fca0007ffe0ff */
[----:B------:R1:W-:Y:S01]  /*2310*/  @!P3 LDGSTS.E.BYPASS.LTC128B.128 [R76+0x5080], [R14.64], !P6 ;  /* 0x050800000e4cbfae */ /* 0x0003e2000f101d58 */
[----:B------:R-:W-:Y:S01]  /*2320*/  ISETP.NE.AND P6, PT, R7, RZ, PT ;  /* 0x000000ff0700720c */ /* 0x000fe20003fc5270 */
[C---:B------:R-:W-:Y:S02]  /*2330*/  HMMA.16816.F32 R16, R164.reuse, R44, R16 ;  /* 0x0000002ca410723c */ /* 0x040fe40000001810 */
[----:B------:R1:W-:Y:S04]  /*2340*/  @!P3 LDGSTS.E.BYPASS.LTC128B.128 [R76+0x6880], [R14.64+0x80], !P2 ;  /* 0x068800800e4cbfae */ /* 0x0003e8000d101d58 */
[----:B------:R1:W-:Y:S02]  /*2350*/  @!P3 LDGSTS.E.BYPASS.LTC128B.128 [R76+0x8080], [R14.64+0x100], !P1 ;  /* 0x080801000e4cbfae */ /* 0x0003e4000c901d58 */
[----:B------:R-:W-:Y:S02]  /*2360*/  HMMA.16816.F32 R28, R164, R50, R36 ;  /* 0x00000032a41c723c */ /* 0x000fe40000001824 */
[----:B------:R1:W-:Y:S01]  /*2370*/  @!P3 LDGSTS.E.BYPASS.LTC128B.128 [R76+0x9880], [R14.64+0x180], !P0 ;  /* 0x098801800e4cbfae */ /* 0x0003e2000c101d58 */
[----:B------:R-:W-:-:S03]  /*2380*/  PLOP3.LUT P0, PT, PT, PT, UP0, 0x40, 0x0 ;  /* 0x000000000000781c */ /* 0x000fc60003f0e808 */
[----:B------:R-:W2:Y:S02]  /*2390*/  LDSM.16.M88.4 R52, [R241+0x14080] ;  /* 0x01408000f134783b */ /* 0x000ea40000000200 */
[C---:B------:R-:W-:Y:S02]  /*23a0*/  HMMA.16816.F32 R32, R164.reuse, R56, R40 ;  /* 0x00000038a420723c */ /* 0x040fe40000001828 */
[----:B------:R-:W3:Y:S04]  /*23b0*/  LDSM.16.M88.4 R60, [R241+0x14880] ;  /* 0x01488000f13c783b */ /* 0x000ee80000000200 */
[----:B------:R-:W4:Y:S02]  /*23c0*/  LDSM.16.M88.4 R64, [R241+0x15080] ;  /* 0x01508000f140783b */ /* 0x000f240000000200 */
[----:B------:R-:W-:Y:S02]  /*23d0*/  HMMA.16816.F32 R8, R164, R58, R8 ;  /* 0x0000003aa408723c */ /* 0x000fe40000001808 */
[----:B------:R-:W-:Y:S04]  /*23e0*/  LDSM.16.M88.4 R40, [R238+0x800] ;  /* 0x00080000ee28783b */ /* 0x000fe80000000200 */
[----:B------:R-:W-:Y:S04]  /*23f0*/  LDSM.16.M88.4 R56, [R238+0x1000] ;  /* 0x00100000ee38783b */ /* 0x000fe80000000200 */
[----:B------:R-:W-:Y:S04]  /*2400*/  LDSM.16.M88.4 R36, [R135+0x15880] ;  /* 0x015880008724783b */ /* 0x000fe80000000200 */
[----:B-1----:R-:W1:Y:S04]  /*2410*/  LDSM.16.M88.4 R12, [R238] ;  /* 0x00000000ee0c783b */ /* 0x002e680000000200 */
[----:B------:R-:W5:Y:S04]  /*2420*/  LDSM.16.M88.4 R48, [R135+0x16080] ;  /* 0x016080008730783b */ /* 0x000f680000000200 */
[----:B------:R-:W-:Y:S04]  /*2430*/  LDSM.16.M88.4 R44, [R242+0x2000] ;  /* 0x00200000f22c783b */ /* 0x000fe80000000200 */
[----:B------:R-:W-:Y:S01]  /*2440*/  LDSM.16.M88.4 R68, [R241+0x18880] ;  /* 0x01888000f144783b */ /* 0x000fe20000000200 */
[C---:B--2---:R-:W-:Y:S03]  /*2450*/  HMMA.16816.F32 R16, R180.reuse, R52, R16 ;  /* 0x00000034b410723c */ /* 0x044fe60000001810 */
[----:B------:R-:W0:Y:S04]  /*2460*/  LDGDEPBAR ;  /* 0x00000000000079af */ /* 0x000e280000000000 */
[----:B------:R-:W-:Y:S01]  /*2470*/  STL [R1], R5 ;  /* 0x0000000501007387 */ /* 0x000fe20000100800 */
[C---:B------:R-:W-:Y:S03]  /*2480*/  HMMA.16816.F32 R20, R180.reuse, R54, R20 ;  /* 0x00000036b414723c */ /* 0x040fe60000001814 */
[----:B------:R-:W-:Y:S05]  /*2490*/  LDSM.16.M88.4 R52, [R242+0x2800] ;  /* 0x00280000f234783b */ /* 0x000fea0000000200 */
[C---:B---3--:R-:W-:Y:S08]  /*24a0*/  HMMA.16816.F32 R24, R180.reuse, R60, R24 ;  /* 0x0000003cb418723c */ /* 0x048ff00000001818 */
[C---:B------:R-:W-:Y:S01]  /*24b0*/  HMMA.16816.F32 R28, R180.reuse, R62, R28 ;  /* 0x0000003eb41c723c */ /* 0x040fe2000000181c */
[----:B------:R-:W2:Y:S07]  /*24c0*/  LDSM.16.M88.4 R60, [R135+0x16880] ;  /* 0x01688000873c783b */ /* 0x000eae0000000200 */
[C---:B----4-:R-:W-:Y:S08]  /*24d0*/  HMMA.16816.F32 R32, R180.reuse, R64, R32 ;  /* 0x00000040b420723c */ /* 0x050ff00000001820 */
[----:B------:R-:W-:Y:S01]  /*24e0*/  HMMA.16816.F32 R8, R180, R66, R8 ;  /* 0x00000042b408723c */ /* 0x000fe20000001808 */
[----:B------:R-:W-:Y:S07]  /*24f0*/  LDSM.16.M88.4 R64, [R135+0x18080] ;  /* 0x018080008740783b */ /* 0x000fee0000000200 */
[C---:B-1----:R-:W-:Y:S08]  /*2500*/  HMMA.16816.F32 R16, R184.reuse, R12, R16 ;  /* 0x0000000cb810723c */ /* 0x042ff00000001810 */
[C---:B------:R-:W-:Y:S01]  /*2510*/  HMMA.16816.F32 R20, R184.reuse, R14, R20 ;  /* 0x0000000eb814723c */ /* 0x040fe20000001814 */
[----:B------:R-:W1:Y:S07]  /*2520*/  LDSM.16.M88.4 R12, [R242+0x1800] ;  /* 0x00180000f20c783b */ /* 0x000e6e0000000200 */
[C---:B------:R-:W-:Y:S08]  /*2530*/  HMMA.16816.F32 R24, R184.reuse, R40, R24 ;  /* 0x00000028b818723c */ /* 0x040ff00000001818 */
[C---:B------:R-:W-:Y:S01]  /*2540*/  HMMA.16816.F32 R28, R184.reuse, R42, R28 ;  /* 0x0000002ab81c723c */ /* 0x040fe2000000181c */
[----:B------:R-:W3:Y:S07]  /*2550*/  LDSM.16.M88.4 R40, [R241+0x15880] ;  /* 0x01588000f128783b */ /* 0x000eee0000000200 */
[C---:B------:R-:W-:Y:S08]  /*2560*/  HMMA.16816.F32 R32, R184.reuse, R56, R32 ;  /* 0x00000038b820723c */ /* 0x040ff00000001820 */
[----:B------:R-:W-:Y:S01]  /*2570*/  HMMA.16816.F32 R8, R184, R58, R8 ;  /* 0x0000003ab808723c */ /* 0x000fe20000001808 */
[----:B------:R-:W-:Y:S07]  /*2580*/  LDSM.16.M88.4 R56, [R238+0x2800] ;  /* 0x00280000ee38783b */ /* 0x000fee0000000200 */
[C---:B------:R-:W-:Y:S08]  /*2590*/  HMMA.16816.F32 R16, R188.reuse, R36, R16 ;  /* 0x00000024bc10723c */ /* 0x040ff00000001810 */
[C---:B------:R-:W-:Y:S01]  /*25a0*/  HMMA.16816.F32 R20, R188.reuse, R38, R20 ;  /* 0x00000026bc14723c */ /* 0x040fe20000001814 */
[----:B------:R-:W-:Y:S07]  /*25b0*/  LDSM.16.M88.4 R36, [R238+0x1800] ;  /* 0x00180000ee24783b */ /* 0x000fee0000000200 */
[C---:B-----5:R-:W-:Y:S08]  /*25c0*/  HMMA.16816.F32 R24, R188.reuse, R48, R24 ;  /* 0x00000030bc18723c */ /* 0x060ff00000001818 */
[C---:B------:R-:W-:Y:S01]  /*25d0*/  HMMA.16816.F32 R28, R188.reuse, R50, R28 ;  /* 0x00000032bc1c723c */ /* 0x040fe2000000181c */
[----:B------:R-:W4:Y:S07]  /*25e0*/  LDSM.16.M88.4 R48, [R241+0x16080] ;  /* 0x01608000f130783b */ /* 0x000f2e0000000200 */
[C---:B--2---:R-:W-:Y:S08]  /*25f0*/  HMMA.16816.F32 R32, R188.reuse, R60, R32 ;  /* 0x0000003cbc20723c */ /* 0x044ff00000001820 */
[----:B------:R-:W-:Y:S01]  /*2600*/  HMMA.16816.F32 R8, R188, R62, R8 ;  /* 0x0000003ebc08723c */ /* 0x000fe20000001808 */
[----:B------:R-:W2:Y:S07]  /*2610*/  LDSM.16.M88.4 R60, [R241+0x16880] ;  /* 0x01688000f13c783b */ /* 0x000eae0000000200 */
[C---:B-1----:R-:W-:Y:S08]  /*2620*/  HMMA.16816.F32 R16, R192.reuse, R12, R16 ;  /* 0x0000000cc010723c */ /* 0x042ff00000001810 */
[C---:B------:R-:W-:Y:S08]  /*2630*/  HMMA.16816.F32 R20, R192.reuse, R14, R20 ;  /* 0x0000000ec014723c */ /* 0x040ff00000001814 */
[C---:B------:R-:W-:Y:S08]  /*2640*/  HMMA.16816.F32 R24, R192.reuse, R44, R24 ;  /* 0x0000002cc018723c */ /* 0x040ff00000001818 */
[C---:B------:R-:W-:Y:S01]  /*2650*/  HMMA.16816.F32 R28, R192.reuse, R46, R28 ;  /* 0x0000002ec01c723c */ /* 0x040fe2000000181c */
[----:B------:R-:W1:Y:S07]  /*2660*/  LDSM.16.M88.4 R44, [R238+0x2000] ;  /* 0x00200000ee2c783b */ /* 0x000e6e0000000200 */
[C---:B------:R-:W-:Y:S08]  /*2670*/  HMMA.16816.F32 R32, R192.reuse, R52, R32 ;  /* 0x00000034c020723c */ /* 0x040ff00000001820 */
[----:B------:R-:W-:Y:S01]  /*2680*/  HMMA.16816.F32 R12, R192, R54, R8 ;  /* 0x00000036c00c723c */ /* 0x000fe20000001808 */
[----:B------:R-:W-:Y:S07]  /*2690*/  LDSM.16.M88.4 R52, [R135+0x17880] ;  /* 0x017880008734783b */ /* 0x000fee0000000200 */
[C---:B---3--:R-:W-:Y:S08]  /*26a0*/  HMMA.16816.F32 R8, R196.reuse, R40, R16 ;  /* 0x00000028c408723c */ /* 0x048ff00000001810 */
[C---:B------:R-:W-:Y:S01]  /*26b0*/  HMMA.16816.F32 R20, R196.reuse, R42, R20 ;  /* 0x0000002ac414723c */ /* 0x040fe20000001814 */
[----:B------:R-:W3:Y:S07]  /*26c0*/  LDSM.16.M88.4 R40, [R135+0x17080] ;  /* 0x017080008728783b */ /* 0x000eee0000000200 */
[C---:B----4-:R-:W-:Y:S08]  /*26d0*/  HMMA.16816.F32 R24, R196.reuse, R48, R24 ;  /* 0x00000030c418723c */ /* 0x050ff00000001818 */
[C---:B------:R-:W-:Y:S01]  /*26e0*/  HMMA.16816.F32 R28, R196.reuse, R50, R28 ;  /* 0x00000032c41c723c */ /* 0x040fe2000000181c */
[----:B------:R-:W-:Y:S07]  /*26f0*/  LDSM.16.M88.4 R48, [R242+0x3800] ;  /* 0x00380000f230783b */ /* 0x000fee0000000200 */
[C---:B--2---:R-:W-:Y:S08]  /*2700*/  HMMA.16816.F32 R32, R196.reuse, R60, R32 ;  /* 0x0000003cc420723c */ /* 0x044ff00000001820 */
[----:B------:R-:W-:Y:S01]  /*2710*/  HMMA.16816.F32 R16, R196, R62, R12 ;  /* 0x0000003ec410723c */ /* 0x000fe2000000180c */
[----:B------:R-:W-:Y:S07]  /*2720*/  LDSM.16.M88.4 R60, [R242+0x4000] ;  /* 0x00400000f23c783b */ /* 0x000fee0000000200 */
[C---:B------:R-:W-:Y:S08]  /*2730*/  HMMA.16816.F32 R12, R200.reuse, R36, R8 ;  /* 0x00000024c80c723c */ /* 0x040ff00000001808 */
[C---:B------:R-:W-:Y:S01]  /*2740*/  HMMA.16816.F32 R8, R200.reuse, R38, R20 ;  /* 0x00000026c808723c */ /* 0x040fe20000001814 */
[----:B------:R-:W2:Y:S07]  /*2750*/  LDSM.16.M88.4 R36, [R242+0x3000] ;  /* 0x00300000f224783b */ /* 0x000eae0000000200 */
[C---:B-1----:R-:W-:Y:S08]  /*2760*/  HMMA.16816.F32 R24, R200.reuse, R44, R24 ;  /* 0x0000002cc818723c */ /* 0x042ff00000001818 */
[C---:B------:R-:W-:Y:S01]  /*2770*/  HMMA.16816.F32 R28, R200.reuse, R46, R28 ;  /* 0x0000002ec81c723c */ /* 0x040fe2000000181c */
[----:B------:R-:W1:Y:S07]  /*2780*/  LDSM.16.M88.4 R44, [R241+0x17080] ;  /* 0x01708000f12c783b */ /* 0x000e6e0000000200 */
[C---:B------:R-:W-:Y:S08]  /*2790*/  HMMA.16816.F32 R32, R200.reuse, R56, R32 ;  /* 0x00000038c820723c */ /* 0x040ff00000001820 */
[----:B------:R-:W-:Y:S01]  /*27a0*/  HMMA.16816.F32 R20, R200, R58, R16 ;  /* 0x0000003ac814723c */ /* 0x000fe20000001810 */
[----:B------:R-:W4:Y:S07]  /*27b0*/  LDSM.16.M88.4 R56, [R241+0x17880] ;  /* 0x01788000f138783b */ /* 0x000f2e0000000200 */
[C---:B---3--:R-:W-:Y:S08]  /*27c0*/  HMMA.16816.F32 R16, R204.reuse, R40, R12 ;  /* 0x00000028cc10723c */ /* 0x048ff0000000180c */
[C---:B------:R-:W-:Y:S01]  /*27d0*/  HMMA.16816.F32 R12, R204.reuse, R42, R8 ;  /* 0x0000002acc0c723c */ /* 0x040fe20000001808 */
[----:B------:R-:W-:Y:S07]  /*27e0*/  LDSM.16.M88.4 R40, [R238+0x3000] ;  /* 0x00300000ee28783b */ /* 0x000fee0000000200 */
[C---:B------:R-:W-:Y:S08]  /*27f0*/  HMMA.16816.F32 R8, R204.reuse, R52, R24 ;  /* 0x00000034cc08723c */ /* 0x040ff00000001818 */
[C---:B------:R-:W-:Y:S01]  /*2800*/  HMMA.16816.F32 R28, R204.reuse, R54, R28 ;  /* 0x00000036cc1c723c */ /* 0x040fe2000000181c */
[----:B------:R-:W-:Y:S07]  /*2810*/  LDSM.16.M88.4 R52, [R238+0x3800] ;  /* 0x00380000ee34783b */ /* 0x000fee0000000200 */
[C---:B------:R-:W-:Y:S08]  /*2820*/  HMMA.16816.F32 R32, R204.reuse, R64, R32 ;  /* 0x00000040cc20723c */ /* 0x040ff00000001820 */
[----:B------:R-:W-:Y:S01]  /*2830*/  HMMA.16816.F32 R24, R204, R66, R20 ;  /* 0x00000042cc18723c */ /* 0x000fe20000001814 */
[----:B------:R-:W-:Y:S07]  /*2840*/  LDSM.16.M88.4 R64, [R135+0x18880] ;  /* 0x018880008740783b */ /* 0x000fee0000000200 */
[C---:B--2---:R-:W-:Y:S08]  /*2850*/  HMMA.16816.F32 R20, R208.reuse, R36, R16 ;  /* 0x00000024d014723c */ /* 0x044ff00000001810 */
[C---:B------:R-:W-:Y:S01]  /*2860*/  HMMA.16816.F32 R16, R208.reuse, R38, R12 ;  /* 0x00000026d010723c */ /* 0x040fe2000000180c */
[----:B------:R-:W2:Y:S07]  /*2870*/  LDSM.16.M88.4 R36, [R241+0x18080] ;  /* 0x01808000f124783b */ /* 0x000eae0000000200 */
[C---:B------:R-:W-:Y:S08]  /*2880*/  HMMA.16816.F32 R12, R208.reuse, R48, R8 ;  /* 0x00000030d00c723c */ /* 0x040ff00000001808 */
[C---:B------:R-:W-:Y:S01]  /*2890*/  HMMA.16816.F32 R8, R208.reuse, R50, R28 ;  /* 0x00000032d008723c */ /* 0x040fe2000000181c */
[----:B------:R-:W-:Y:S07]  /*28a0*/  LDSM.16.M88.4 R48, [R242+0x4800] ;  /* 0x00480000f230783b */ /* 0x000fee0000000200 */
[----:B------:R-:W-:Y:S08]  /*28b0*/  HMMA.16816.F32 R32, R208, R60, R32 ;  /* 0x0000003cd020723c */ /* 0x000ff00000001820 */
[C---:B-1----:R-:W-:Y:S08]  /*28c0*/  HMMA.16816.F32 R28, R212.reuse, R44, R20 ;  /* 0x0000002cd41c723c */ /* 0x042ff00000001814 */
[----:B------:R-:W-:Y:S01]  /*28d0*/  HMMA.16816.F32 R20, R212, R46, R16 ;  /* 0x0000002ed414723c */ /* 0x000fe20000001810 */
[----:B------:R-:W-:Y:S07]  /*28e0*/  LDSM.16.M88.4 R44, [R135+0x19080] ;  /* 0x01908000872c783b */ /* 0x000fee0000000200 */
[----:B------:R-:W-:Y:S01]  /*28f0*/  HMMA.16816.F32 R24, R208, R62, R24 ;  /* 0x0000003ed018723c */ /* 0x000fe20000001818 */
[----:B------:R-:W1:Y:S07]  /*2900*/  LDSM.16.M88.4 R60, [R238+0x4000] ;  /* 0x00400000ee3c783b */ /* 0x000e6e0000000200 */
[C---:B----4-:R-:W-:Y:S08]  /*2910*/  HMMA.16816.F32 R16, R212.reuse, R56, R12 ;  /* 0x00000038d410723c */ /* 0x050ff0000000180c */
[C---:B------:R-:W-:Y:S01]  /*2920*/  HMMA.16816.F32 R12, R212.reuse, R58, R8 ;  /* 0x0000003ad40c723c */ /* 0x040fe20000001808 */
[----:B------:R-:W-:Y:S07]  /*2930*/  LDSM.16.M88.4 R56, [R242+0x5000] ;  /* 0x00500000f238783b */ /* 0x000fee0000000200 */
[----:B--2---:R-:W-:Y:S08]  /*2940*/  HMMA.16816.F32 R8, R212, R36, R32 ;  /* 0x00000024d408723c */ /* 0x004ff00000001820 */
[C---:B------:R-:W-:Y:S08]  /*2950*/  HMMA.16816.F32 R28, R216.reuse, R40, R28 ;  /* 0x00000028d81c723c */ /* 0x040ff0000000181c */
[----:B------:R-:W-:Y:S01]  /*2960*/  HMMA.16816.F32 R32, R216, R42, R20 ;  /* 0x0000002ad820723c */ /* 0x000fe20000001814 */
[----:B------:R-:W2:Y:S07]  /*2970*/  LDSM.16.M88.4 R40, [R135+0x19880] ;  /* 0x019880008728783b */ /* 0x000eae0000000200 */
[----:B------:R-:W-:Y:S08]  /*2980*/  HMMA.16816.F32 R36, R212, R38, R24 ;  /* 0x00000026d424723c */ /* 0x000ff00000001818 */
[C---:B------:R-:W-:Y:S08]  /*2990*/  HMMA.16816.F32 R24, R216.reuse, R52, R16 ;  /* 0x00000034d818723c */ /* 0x040ff00000001810 */
[----:B-1----:R-:W-:Y:S08]  /*29a0*/  HMMA.16816.F32 R16, R216, R60, R8 ;  /* 0x0000003cd810723c */ /* 0x002ff00000001808 */
[C---:B------:R-:W-:Y:S08]  /*29b0*/  HMMA.16816.F32 R8, R220.reuse, R64, R28 ;  /* 0x00000040dc08723c */ /* 0x040ff0000000181c */
[----:B------:R-:W-:Y:S01]  /*29c0*/  HMMA.16816.F32 R32, R220, R66, R32 ;  /* 0x00000042dc20723c */ /* 0x000fe20000001820 */
[----:B------:R-:W-:Y:S07]  /*29d0*/  LDSM.16.M88.4 R64, [R238+0x4800] ;  /* 0x00480000ee40783b */ /* 0x000fee0000000200 */
[C---:B------:R-:W-:Y:S01]  /*29e0*/  HMMA.16816.F32 R20, R216.reuse, R54, R12 ;  /* 0x00000036d814723c */ /* 0x040fe2000000180c */
[----:B------:R-:W-:Y:S07]  /*29f0*/  LDSM.16.M88.4 R52, [R241+0x19880] ;  /* 0x01988000f134783b */ /* 0x000fee0000000200 */
[----:B------:R-:W-:Y:S01]  /*2a00*/  HMMA.16816.F32 R12, R216, R62, R36 ;  /* 0x0000003ed80c723c */ /* 0x000fe20000001824 */
[----:B------:R-:W1:Y:S04]  /*2a10*/  LDSM.16.M88.4 R36, [R242+0x5800] ;  /* 0x00580000f224783b */ /* 0x000e680000000200 */
[----:B------:R-:W3:Y:S03]  /*2a20*/  LDSM.16.M88.4 R60, [R241+0x19080] ;  /* 0x01908000f13c783b */ /* 0x000ee60000000200 */
[----:B------:R-:W-:Y:S08]  /*2a30*/  HMMA.16816.F32 R8, R224, R48, R8 ;  /* 0x00000030e008723c */ /* 0x000ff00000001808 */
[C---:B------:R-:W-:Y:S08]  /*2a40*/  HMMA.16816.F32 R28, R220.reuse, R44, R24 ;  /* 0x0000002cdc1c723c */ /* 0x040ff00000001818 */
[----:B--2---:R-:W-:Y:S08]  /*2a50*/  HMMA.16816.F32 R24, R220, R40, R16 ;  /* 0x00000028dc18723c */ /* 0x004ff00000001810 */
[----:B------:R-:W-:Y:S01]  /*2a60*/  HMMA.16816.F32 R16, R224, R50, R32 ;  /* 0x00000032e010723c */ /* 0x000fe20000001820 */
[----:B------:R-:W2:Y:S07]  /*2a70*/  LDSM.16.M88.4 R48, [R238+0x5000] ;  /* 0x00500000ee30783b */ /* 0x000eae0000000200 */
[C---:B------:R-:W-:Y:S08]  /*2a80*/  HMMA.16816.F32 R44, R220.reuse, R46, R20 ;  /* 0x0000002edc2c723c */ /* 0x040ff00000001814 */
[----:B------:R-:W-:Y:S08]  /*2a90*/  HMMA.16816.F32 R20, R220, R42, R12 ;  /* 0x0000002adc14723c */ /* 0x000ff0000000180c */
[C---:B------:R-:W-:Y:S08]  /*2aa0*/  HMMA.16816.F32 R8, R228.reuse, R68, R8 ;  /* 0x00000044e408723c */ /* 0x040ff00000001808 */
[----:B------:R-:W-:Y:S08]  /*2ab0*/  HMMA.16816.F32 R32, R228, R70, R16 ;  /* 0x00000046e420723c */ /* 0x000ff00000001810 */
[----:B------:R-:W-:Y:S01]  /*2ac0*/  HMMA.16816.F32 R12, R224, R56, R28 ;  /* 0x00000038e00c723c */ /* 0x000fe2000000181c */
[----:B------:R-:W4:Y:S01]  /*2ad0*/  LDSM.16.M88.4 R28, [R238+0x5800] ;  /* 0x00580000ee1c783b */ /* 0x000f220000000200 */
[----:B------:R-:W-:-:S06]  /*2ae0*/  DEPBAR.LE SB0, 0x0 ;  /* 0x000080000000791a */ /* 0x000fcc0000000000 */
[C---:B------:R-:W-:Y:S08]  /*2af0*/  HMMA.16816.F32 R44, R224.reuse, R58, R44 ;  /* 0x0000003ae02c723c */ /* 0x040ff0000000182c */
[C---:B-1----:R-:W-:Y:S08]  /*2b00*/  HMMA.16816.F32 R40, R224.reuse, R36, R24 ;  /* 0x00000024e028723c */ /* 0x042ff00000001818 */
[----:B------:R-:W-:Y:S08]  /*2b10*/  HMMA.16816.F32 R36, R224, R38, R20 ;  /* 0x00000026e024723c */ /* 0x000ff00000001814 */
[C---:B------:R-:W-:Y:S08]  /*2b20*/  HMMA.16816.F32 R8, R232.reuse, R64, R8 ;  /* 0x00000040e808723c */ /* 0x040ff00000001808 */
[----:B------:R-:W-:Y:S08]  /*2b30*/  HMMA.16816.F32 R32, R232, R66, R32 ;  /* 0x00000042e820723c */ /* 0x000ff00000001820 */
[C---:B---3--:R-:W-:Y:S08]  /*2b40*/  HMMA.16816.F32 R24, R228.reuse, R60, R12 ;  /* 0x0000003ce418723c */ /* 0x048ff0000000180c */
[----:B------:R-:W-:Y:S01]  /*2b50*/  HMMA.16816.F32 R20, R228, R62, R44 ;  /* 0x0000003ee414723c */ /* 0x000fe2000000182c */
[----:B------:R-:W-:-:S02]  /*2b60*/  FMUL.FTZ R2, R10, c[0x0][0x320] ;  /* 0x0000c8000a027a20 */ /* 0x000fc40000410000 */
[----:B------:R-:W-:Y:S02]  /*2b70*/  FMUL.FTZ R8, R8, c[0x0][0x320] ;  /* 0x0000c80008087a20 */ /* 0x000fe40000410000 */
[----:B------:R1:W3:Y:S01]  /*2b80*/  MUFU.TANH R44, R2 ;  /* 0x00000002002c7308 */ /* 0x0002e20000002400 */
[----:B------:R-:W-:Y:S02]  /*2b90*/  FMUL.FTZ R9, R9, c[0x0][0x320] ;  /* 0x0000c80009097a20 */ /* 0x000fe40000410000 */
[----:B------:R-:W-:Y:S01]  /*2ba0*/  HMMA.16816.F32 R16, R228, R52, R40 ;  /* 0x00000034e410723c */ /* 0x000fe20000001828 */
[----:B------:R-:W-:-:S07]  /*2bb0*/  FMUL.FTZ R11, R11, c[0x0][0x320] ;  /* 0x0000c8000b0b7a20 */ /* 0x000fce0000410000 */
[----:B------:R-:W-:Y:S01]  /*2bc0*/  HMMA.16816.F32 R12, R228, R54, R36 ;  /* 0x00000036e40c723c */ /* 0x000fe20000001824 */
[----:B------:R-:W3:Y:S01]  /*2bd0*/  MUFU.TANH R38, R8 ;  /* 0x0000000800267308 */ /* 0x000ee20000002400 */
[----:B-1----:R-:W-:-:S06]  /*2be0*/  FMUL.FTZ R2, R32, c[0x0][0x320] ;  /* 0x0000c80020027a20 */ /* 0x002fcc0000410000 */
[C---:B--2---:R-:W-:Y:S01]  /*2bf0*/  HMMA.16816.F32 R40, R232.reuse, R48, R24 ;  /* 0x00000030e828723c */ /* 0x044fe20000001818 */
[----:B------:R-:W1:Y:S07]  /*2c00*/  MUFU.TANH R39, R11 ;  /* 0x0000000b00277308 */ /* 0x000e6e0000002400 */
[C---:B------:R-:W-:Y:S01]  /*2c10*/  HMMA.16816.F32 R48, R232.reuse, R50, R20 ;  /* 0x00000032e830723c */ /* 0x040fe20000001814 */
[----:B------:R2:W1:Y:S07]  /*2c20*/  MUFU.TANH R20, R2 ;  /* 0x0000000200147308 */ /* 0x00046e0000002400 */
[C---:B----4-:R-:W-:Y:S01]  /*2c30*/  HMMA.16816.F32 R16, R232.reuse, R28, R16 ;  /* 0x0000001ce810723c */ /* 0x050fe20000001810 */
[----:B------:R4:W1:Y:S07]  /*2c40*/  MUFU.TANH R23, R9 ;  /* 0x0000000900177308 */ /* 0x00086e0000002400 */
[----:B------:R-:W-:Y:S01]  /*2c50*/  HMMA.16816.F32 R28, R232, R30, R12 ;  /* 0x0000001ee81c723c */ /* 0x000fe2000000180c */
[----:B--2---:R-:W-:-:S04]  /*2c60*/  FMUL.FTZ R2, R33, c[0x0][0x320] ;  /* 0x0000c80021027a20 */ /* 0x004fc80000410000 */
[----:B------:R4:W2:Y:S01]  /*2c70*/  MUFU.TANH R37, R2 ;  /* 0x0000000200257308 */ /* 0x0008a20000002400 */
[----:B------:R-:W-:Y:S06]  /*2c80*/  BAR.SYNC.DEFER_BLOCKING 0x0 ;  /* 0x0000000000007b1d */ /* 0x000fec0000010000 */
[----:B------:R-:W-:Y:S05]  /*2c90*/  @P0 BRA `(.L_x_164) ;  /* 0x000001f000000947 */ /* 0x000fea0003800000 */
[----:B-1-34-:R-:W-:Y:S01]  /*2ca0*/  IADD3 R2, -R77, 0x30, RZ ;  /* 0x000000304d027810 */ /* 0x01afe20007ffe1ff */
[----:B------:R-:W-:Y:S01]  /*2cb0*/  UIADD3 UR5, UR13, -0x2, URZ ;  /* 0xfffffffe0d057890 */ /* 0x000fe2000fffe03f */
[----:B------:R-:W-:Y:S02]  /*2cc0*/  IMAD.U32 R5, RZ, RZ, UR8 ;  /* 0x00000008ff057e24 */ /* 0x000fe4000f8e00ff */
[----:B------:R-:W-:Y:S01]  /*2cd0*/  ISETP.GE.AND P0, PT, R2, 0x21, PT ;  /* 0x000000210200780c */ /* 0x000fe20003f06270 */
[----:B------:R-:W-:Y:S01]  /*2ce0*/  USHF.R.S32.HI UR4, URZ, 0x1f, UR5 ;  /* 0x0000001f3f047899 */ /* 0x000fe20008011405 */
[----:B------:R-:W-:Y:S01]  /*2cf0*/  IMAD.U32 R7, RZ, RZ, UR6 ;  /* 0x00000006ff077e24 */ /* 0x000fe2000f8e00ff */
[----:B------:R-:W-:-:S02]  /*2d00*/  UIMAD UR14, UR14, UR5, URZ ;  /* 0x000000050e0e72a4 */ /* 0x000fc4000f8e023f */
[----:B------:R-:W-:Y:S02]  /*2d10*/  UIMAD.WIDE.U32 UR20, UR22, UR5, URZ ;  /* 0x00000005161472a5 */ /* 0x000fe4000f8e003f */
[----:B------:R-:W-:-:S04]  /*2d20*/  UIMAD UR4, UR4, UR22, UR14 ;  /* 0x00000016040472a4 */ /* 0x000fc8000f8e020e */
[----:B------:R-:W-:Y:S02]  /*2d30*/  UIADD3 UR4, UR21, UR4, URZ ;  /* 0x0000000415047290 */ /* 0x000fe4000fffe03f */
[----:B------:R-:W-:-:S04]  /*2d40*/  @P0 IADD3 R5, P2, P1, R80, UR20, R5 ;  /* 0x0000001450050c10 */ /* 0x000fc8000f95e005 */
[----:B------:R-:W-:Y:S02]  /*2d50*/  @P0 IADD3.X R7, R79, UR4, R7, P2, P1 ;  /* 0x000000044f070c10 */ /* 0x000fe400097e2407 */
[----:B------:R-:W-:-:S13]  /*2d60*/  ISETP.GE.AND P1, PT, R2, 0x1, PT ;  /* 0x000000010200780c */ /* 0x000fda0003f26270 */
[----:B------:R-:W-:-:S04]  /*2d70*/  @P1 IADD3 R2, P2, R80, UR20, RZ ;  /* 0x0000001450021c10 */ /* 0x000fc8000ff5e0ff */
[----:B------:R-:W-:Y:S02]  /*2d80*/  @P1 IADD3.X R6, R79, UR4, RZ, P2, !PT ;  /* 0x000000044f061c10 */ /* 0x000fe400097fe4ff */
[----:B------:R-:W-:-:S04]  /*2d90*/  @P1 LEA R8, P2, R2, c[0x0][0x1c8], 0x1 ;  /* 0x0000720002081a11 */ /* 0x000fc800078408ff */
[----:B------:R-:W-:Y:S02]  /*2da0*/  @P1 LEA.HI.X R9, R2, c[0x0][0x1cc], R6, 0x1, P2 ;  /* 0x0000730002091a11 */ /* 0x000fe400010f0c06 */
[----:B------:R-:W-:-:S04]  /*2db0*/  @P0 LEA R6, P2, R5, c[0x0][0x1c8], 0x1 ;  /* 0x0000720005060a11 */ /* 0x000fc800078408ff */
[----:B------:R-:W-:Y:S02]  /*2dc0*/  @P0 LEA.HI.X R7, R5, c[0x0][0x1cc], R7, 0x1, P2 ;  /* 0x0000730005070a11 */ /* 0x000fe400010f0c07 */
[----:B------:R-:W-:-:S13]  /*2dd0*/  LOP3.LUT P2, RZ, R89, 0x1, RZ, 0xc0, !PT ;  /* 0x0000000159ff7812 */ /* 0x000fda000784c0ff */
[----:B------:R-:W-:Y:S01]  /*2de0*/  @!PT LDS RZ, [RZ] ;  /* 0x00000000fffff984 */ /* 0x000fe20000000800 */
[----:B------:R-:W-:Y:S01]  /*2df0*/  @!PT LDS RZ, [RZ] ;  /* 0x00000000fffff984 */ /* 0x000fe20000000800 */
[----:B------:R-:W-:Y:S01]  /*2e00*/  @!PT LDS RZ, [RZ] ;  /* 0x00000000fffff984 */ /* 0x000fe20000000800 */
[----:B------:R1:W-:Y:S04]  /*2e10*/  @P1 LDGSTS.E.BYPASS.LTC128B.128 [R76+0x14080], [R8.64], !P2 ;  /* 0x14080000084c1fae */ /* 0x0003e8000d101d58 */
[----:B------:R1:W-:Y:S04]  /*2e20*/  @P1 LDGSTS.E.BYPASS.LTC128B.128 [R76+0x15880], [R8.64+0x80], !P6 ;  /* 0x15880080084c1fae */ /* 0x0003e8000f101d58 */
[----:B------:R1:W-:Y:S04]  /*2e30*/  @P1 LDGSTS.E.BYPASS.LTC128B.128 [R76+0x17080], [R8.64+0x100], !P5 ;  /* 0x17080100084c1fae */ /* 0x0003e8000e901d58 */
[----:B------:R1:W-:Y:S04]  /*2e40*/  @P1 LDGSTS.E.BYPASS.LTC128B.128 [R76+0x18880], [R8.64+0x180], !P4 ;  /* 0x18880180084c1fae */ /* 0x0003e8000e101d58 */
[----:B------:R1:W-:Y:S04]  /*2e50*/  @P0 LDGSTS.E.BYPASS.LTC128B.128 [R76+0x15080], [R6.64], !P2 ;  /* 0x15080000064c0fae */ /* 0x0003e8000d101d58 */
[----:B------:R1:W-:Y:S04]  /*2e60*/  @P0 LDGSTS.E.BYPASS.LTC128B.128 [R76+0x16880], [R6.64+0x80], !P6 ;  /* 0x16880080064c0fae */ /* 0x0003e8000f101d58 */
[----:B------:R1:W-:Y:S04]  /*2e70*/  @P0 LDGSTS.E.BYPASS.LTC128B.128 [R76+0x18080], [R6.64+0x100], !P5 ;  /* 0x18080100064c0fae */ /* 0x0003e8000e901d58 */
[----:B------:R1:W-:Y:S02]  /*2e80*/  @P0 LDGSTS.E.BYPASS.LTC128B.128 [R76+0x19880], [R6.64+0x180], !P4 ;  /* 0x19880180064c0fae */ /* 0x0003e4000e101d58 */
.L_x_164:
[----:B-1-3--:R-:W-:Y:S01]  /*2e90*/  SHF.R.S32.HI R7, RZ, 0x1f, R73 ;  /* 0x0000001fff077819 */ /* 0x00afe20000011449 */
[----:B------:R-:W-:Y:S01]  /*2ea0*/  FMUL.FTZ R5, R41, c[0x0][0x320] ;  /* 0x0000c80029057a20 */ /* 0x000fe20000410000 */
[----:B----4-:R-:W-:Y:S01]  /*2eb0*/  LOP3.LUT R2, R74, 0xffffffe0, RZ, 0xc0, !PT ;  /* 0xffffffe04a027812 */ /* 0x010fe200078ec0ff */
[----:B------:R-:W-:Y:S01]  /*2ec0*/  UISETP.NE.AND UP1, UPT, UR18, URZ, UPT ;  /* 0x0000003f1200728c */ /* 0x000fe2000bf25270 */
[----:B------:R-:W-:Y:S01]  /*2ed0*/  LEA.HI R6, R75, R85, RZ, 0x2 ;  /* 0x000000554b067211 */ /* 0x000fe200078f10ff */
[----:B------:R1:W3:Y:S01]  /*2ee0*/  MUFU.TANH R36, R5 ;  /* 0x0000000500247308 */ /* 0x0002e20000002400 */
[----:B------:R-:W-:Y:S01]  /*2ef0*/  LEA.HI R7, R7, R73, RZ, 0x3 ;  /* 0x0000004907077211 */ /* 0x000fe200078f18ff */
[----:B------:R-:W-:Y:S01]  /*2f00*/  IMAD.IADD R2, R85, 0x1, -R2 ;  /* 0x0000000155027824 */ /* 0x000fe200078e0a02 */
[----:B------:R-:W-:Y:S01]  /*2f10*/  LOP3.LUT R6, R6, 0xfffffffc, RZ, 0xc0, !PT ;  /* 0xfffffffc06067812 */ /* 0x000fe200078ec0ff */
[----:B------:R-:W-:Y:S01]  /*2f20*/  UISETP.NE.AND UP0, UPT, UR17, URZ, UPT ;  /* 0x0000003f1100728c */ /* 0x000fe2000bf05270 */
[----:B------:R-:W-:Y:S01]  /*2f30*/  LOP3.LUT R8, R7, 0xffffff8, RZ, 0xc0, !PT ;  /* 0x0ffffff807087812 */ /* 0x000fe200078ec0ff */
[----:B------:R-:W-:Y:S01]  /*2f40*/  FMUL.FTZ R7, R48, c[0x0][0x320] ;  /* 0x0000c80030077a20 */ /* 0x000fe20000410000 */
[----:B------:R-:W-:Y:S01]  /*2f50*/  SHF.R.S32.HI R10, RZ, 0x1f, R2 ;  /* 0x0000001fff0a7819 */ /* 0x000fe20000011402 */
[----:B------:R-:W-:Y:S01]  /*2f60*/  ULDC UR7, c[0x0][0x324] ;  /* 0x0000c90000077ab9 */ /* 0x000fe20000000800 */
[----:B------:R-:W-:Y:S01]  /*2f70*/  PLOP3.LUT P1, PT, PT, PT, UP1, 0x80, 0x0 ;  /* 0x000000000000781c */ /* 0x000fe20003f2f018 */
[----:B------:R-:W-:Y:S01]  /*2f80*/  IMAD.IADD R9, R73, 0x1, -R8 ;  /* 0x0000000149097824 */ /* 0x000fe200078e0a08 */
[----:B------:R4:W2:Y:S01]  /*2f90*/  MUFU.TANH R22, R7 ;  /* 0x0000000700167308 */ /* 0x0008a20000002400 */
[----:B------:R-:W-:Y:S01]  /*2fa0*/  PLOP3.LUT P0, PT, PT, PT, UP1, 0x80, 0x0 ;  /* 0x000000000000781c */ /* 0x000fe20003f0f018 */
[----:B------:R-:W-:Y:S01]  /*2fb0*/  ULOP3.LUT UR7, URZ, UR7, URZ, 0x33, !UPT ;  /* 0x000000073f077292 */ /* 0x000fe2000f8e333f */
[----:B------:R-:W0:Y:S01]  /*2fc0*/  LDGDEPBAR ;  /* 0x00000000000079af */ /* 0x000e220000000000 */
[----:B-1----:R-:W-:Y:S01]  /*2fd0*/  IMAD.IADD R5, R85, 0x1, -R6 ;  /* 0x0000000155057824 */ /* 0x002fe200078e0a06 */
[----:B------:R-:W-:Y:S01]  /*2fe0*/  LEA.HI R6, R10, R2, RZ, 0x2 ;  /* 0x000000020a067211 */ /* 0x000fe200078f10ff */
[----:B------:R-:W-:-:S03]  /*2ff0*/  FMUL.FTZ R10, R49, c[0x0][0x320] ;  /* 0x0000c800310a7a20 */ /* 0x000fc60000410000 */
[----:B------:R-:W-:Y:S01]  /*3000*/  LEA.HI R8, R5, R5, RZ, 0x1 ;  /* 0x0000000505087211 */ /* 0x000fe200078f08ff */
[----:B------:R-:W1:Y:S03]  /*3010*/  MUFU.TANH R21, R10 ;  /* 0x0000000a00157308 */ /* 0x000e660000002400 */
[----:B------:R-:W-:Y:S02]  /*3020*/  LOP3.LUT R8, R8, 0x1ffffffe, RZ, 0xc0, !PT ;  /* 0x1ffffffe08087812 */ /* 0x000fe400078ec0ff */
[----:B----4-:R-:W-:-:S03]  /*3030*/  LEA.HI.SX32 R7, R6, UR16, 0x1e ;  /* 0x0000001006077c11 */ /* 0x010fc6000f8ff2ff */
[----:B------:R-:W-:Y:S02]  /*3040*/  IMAD.IADD R5, R5, 0x1, -R8 ;  /* 0x0000000105057824 */ /* 0x000fe400078e0a08 */
[----:B------:R-:W-:-:S04]  /*3050*/  IMAD R7, R9, 0x10, R7 ;  /* 0x0000001009077824 */ /* 0x000fc800078e0207 */
[----:B------:R-:W-:Y:S02]  /*3060*/  IMAD R11, R5, 0x8, R7 ;  /* 0x00000008050b7824 */ /* 0x000fe400078e0207 */
[----:B------:R-:W-:Y:S02]  /*3070*/  FMUL.FTZ R5, R17, c[0x0][0x320] ;  /* 0x0000c80011057a20 */ /* 0x000fe40000410000 */
[----:B------:R-:W-:Y:S01]  /*3080*/  @P1 IMAD.HI.U32 R8, R11, c[0x0][0x2c8], RZ ;  /* 0x0000b2000b081a27 */ /* 0x000fe200078e00ff */
[----:B------:R4:W-:Y:S01]  /*3090*/  STL [R1+0x84], R11 ;  /* 0x0000840b01007387 */ /* 0x0009e20000100800 */
[----:B------:R5:W1:Y:S02]  /*30a0*/  MUFU.TANH R27, R5 ;  /* 0x00000005001b7308 */ /* 0x000a640000002400 */
[----:B------:R-:W-:Y:S01]  /*30b0*/  IMAD.MOV.U32 R7, RZ, RZ, R11 ;  /* 0x000000ffff077224 */ /* 0x000fe200078e000b */
[----:B------:R-:W-:Y:S01]  /*30c0*/  @P0 SHF.R.U32.HI R7, RZ, c[0x0][0x2cc], R8 ;  /* 0x0000b300ff070a19 */ /* 0x000fe20000011608 */
[----:B------:R-:W-:Y:S01]  /*30d0*/  FMUL.FTZ R8, R29, c[0x0][0x320] ;  /* 0x0000c8001d087a20 */ /* 0x000fe20000410000 */
[----:B------:R-:W-:-:S03]  /*30e0*/  PLOP3.LUT P0, PT, PT, PT, UP0, 0x40, 0x0 ;  /* 0x000000000000781c */ /* 0x000fc60003f0e808 */
[----:B------:R-:W1:Y:S01]  /*30f0*/  MUFU.TANH R25, R8 ;  /* 0x0000000800197308 */ /* 0x000e620000002400 */
[----:B-----5:R-:W-:-:S07]  /*3100*/  FMUL.FTZ R5, R28, c[0x0][0x320] ;  /* 0x0000c8001c057a20 */ /* 0x020fce0000410000 */
[----:B------:R5:W1:Y:S02]  /*3110*/  MUFU.TANH R26, R5 ;  /* 0x00000005001a7308 */ /* 0x000a640000002400 */
[----:B-----5:R-:W-:Y:S02]  /*3120*/  LOP3.LUT R5, R6, 0x7ffffffc, RZ, 0xc0, !PT ;  /* 0x7ffffffc06057812 */ /* 0x020fe400078ec0ff */
[----:B------:R-:W5:Y:S03]  /*3130*/  SHFL.IDX PT, R6, R7, RZ, 0x1c1f ;  /* 0x001c1fff07067589 */ /* 0x000f6600000e0000 */
[----:B------:R-:W-:Y:S02]  /*3140*/  IMAD.IADD R8, R2, 0x1, -R5 ;  /* 0x0000000102087824 */ /* 0x000fe400078e0a05 */
[----:B------:R-:W-:Y:S02]  /*3150*/  IMAD.U32 R2, RZ, RZ, UR9 ;  /* 0x00000009ff027e24 */ /* 0x000fe4000f8e00ff */
[----:B----4-:R-:W-:-:S02]  /*3160*/  IMAD.SHL.U32 R11, R8, 0x2, RZ ;  /* 0x00000002080b7824 */ /* 0x010fc400078e00ff */
[----:B------:R-:W-:-:S03]  /*3170*/  FMUL.FTZ R5, R40, c[0x0][0x320] ;  /* 0x0000c80028057a20 */ /* 0x000fc60000410000 */
[C---:B------:R-:W-:Y:S01]  /*3180*/  IADD3 R2, -R11.reuse, 0x1, R2 ;  /* 0x000000010b027810 */ /* 0x040fe20007ffe102 */
[----:B------:R4:W1:Y:S01]  /*3190*/  MUFU.TANH R13, R5 ;  /* 0x00000005000d7308 */ /* 0x0008620000002400 */
[----:B------:R-:W-:Y:S01]  /*31a0*/  IADD3 R9, -R11, c[0x0][0x1d0], R72 ;  /* 0x000074000b097a10 */ /* 0x000fe20007ffe148 */
[----:B------:R1:W-:Y:S01]  /*31b0*/  STL [R1+0x7c], R11 ;  /* 0x00007c0b01007387 */ /* 0x0003e20000100800 */
[----:B------:R-:W-:-:S04]  /*31c0*/  IADD3 R2, R2, -c[0x0][0x168], RZ ;  /* 0x80005a0002027a10 */ /* 0x000fc80007ffe0ff */
[C---:B------:R-:W-:Y:S02]  /*31d0*/  IADD3 R8, R2.reuse, c[0x0][0x328], RZ ;  /* 0x0000ca0002087a10 */ /* 0x040fe40007ffe0ff */
[----:B------:R-:W-:-:S05]  /*31e0*/  IADD3 R10, R2, UR7, RZ ;  /* 0x00000007020a7c10 */ /* 0x000fca000fffe0ff */
[----:B-----5:R-:W-:Y:S02]  /*31f0*/  IMAD.IADD R2, R10, 0x1, R6 ;  /* 0x000000010a027824 */ /* 0x020fe400078e0206 */
[----:B----4-:R-:W-:-:S04]  /*3200*/  FMUL.FTZ R5, R16, c[0x0][0x320] ;  /* 0x0000c80010057a20 */ /* 0x010fc80000410000 */
[----:B------:R4:W2:Y:S01]  /*3210*/  MUFU.TANH R15, R5 ;  /* 0x00000005000f7308 */ /* 0x0008a20000002400 */
[----:B-1----:R-:W-:Y:S01]  /*3220*/  IADD3 R11, -R11, UR10, RZ ;  /* 0x0000000a0b0b7c10 */ /* 0x002fe2000fffe1ff */
[----:B----4-:R-:W-:-:S05]  /*3230*/  IMAD.IADD R5, R8, 0x1, R6 ;  /* 0x0000000108057824 */ /* 0x010fca00078e0206 */
[----:B------:R-:W-:Y:S01]  /*3240*/  IMNMX R5, R5, R9, PT ;  /* 0x0000000905057217 */ /* 0x000fe20003800200 */
[----:B------:R-:W-:Y:S05]  /*3250*/  @P0 BRA `(.L_x_165) ;  /* 0x0000015000000947 */ /* 0x000fea0003800000 */
[----:B--23--:R-:W-:Y:S01]  /*3260*/  IADD3 R6, R6, c[0x0][0x1d0], RZ ;  /* 0x0000740006067a10 */ /* 0x00cfe20007ffe0ff */
[----:B------:R-:W-:Y:S03]  /*3270*/  BSSY B0, `(.L_x_166) ;  /* 0x000000f000007945 */ /* 0x000fe60003800000 */
[----:B------:R-:W-:-:S04]  /*3280*/  IADD3 R6, R6, -c[0x0][0x168], RZ ;  /* 0x80005a0006067a10 */ /* 0x000fc80007ffe0ff */
[----:B------:R-:W-:-:S13]  /*3290*/  ISETP.GT.AND P0, PT, R6, -0x1, PT ;  /* 0xffffffff0600780c */ /* 0x000fda0003f04270 */
[----:B------:R-:W-:Y:S05]  /*32a0*/  @P0 BRA `(.L_x_167) ;  /* 0x0000007000000947 */ /* 0x000fea0003800000 */
[----:B------:R-:W-:Y:S01]  /*32b0*/  IMAD.MOV.U32 R12, RZ, RZ, c[0x0][0x32c] ;  /* 0x0000cb00ff0c7624 */ /* 0x000fe200078e00ff */
[----:B------:R-:W-:-:S04]  /*32c0*/  LOP3.LUT R6, RZ, R6, RZ, 0x33, !PT ;  /* 0x00000006ff067212 */ /* 0x000fc800078e33ff */
[----:B------:R-:W-:-:S13]  /*32d0*/  ISETP.NE.AND P0, PT, R12, 0x1, PT ;  /* 0x000000010c00780c */ /* 0x000fda0003f05270 */
[----:B------:R-:W-:-:S05]  /*32e0*/  @P0 IMAD.HI.U32 R12, R6, c[0x0][0x330], RZ ;  /* 0x0000cc00060c0a27 */ /* 0x000fca00078e00ff */
[----:B------:R-:W-:-:S04]  /*32f0*/  @P0 SHF.R.U32.HI R6, RZ, c[0x0][0x334], R12 ;  /* 0x0000cd00ff060a19 */ /* 0x000fc8000001160c */
[----:B------:R-:W-:Y:S01]  /*3300*/  LOP3.LUT R6, RZ, R6, RZ, 0x33, !PT ;  /* 0x00000006ff067212 */ /* 0x000fe200078e33ff */
[----:B------:R-:W-:Y:S05]  /*3310*/  BRA `(.L_x_168) ;  /* 0x0000004000007947 */ /* 0x000fea0003800000 */
.L_x_167:
[----:B------:R-:W-:-:S04]  /*3320*/  MOV R12, c[0x0][0x32c] ;  /* 0x0000cb00000c7a02 */ /* 0x000fc80000000f00 */
[----:B------:R-:W-:-:S13]  /*3330*/  ISETP.NE.AND P0, PT, R12, 0x1, PT ;  /* 0x000000010c00780c */ /* 0x000fda0003f05270 */
[----:B------:R-:W-:-:S05]  /*3340*/  @P0 IMAD.HI.U32 R12, R6, c[0x0][0x330], RZ ;  /* 0x0000cc00060c0a27 */ /* 0x000fca00078e00ff */
[----:B------:R-:W-:Y:S02]  /*3350*/  @P0 SHF.R.U32.HI R6, RZ, c[0x0][0x334], R12 ;  /* 0x0000cd00ff060a19 */ /* 0x000fe4000001160c */
.L_x_168:
[----:B------:R-:W-:Y:S05]  /*3360*/  BSYNC B0 ;  /* 0x0000000000007941 */ /* 0x000fea0003800000 */
.L_x_166:
[----:B------:R-:W-:-:S05]  /*3370*/  IMAD R6, R6, c[0x0][0x32c], R11 ;  /* 0x0000cb0006067a24 */ /* 0x000fca00078e020b */
[----:B------:R-:W-:Y:S02]  /*3380*/  IADD3 R12, R6, c[0x0][0x32c], RZ ;  /* 0x0000cb00060c7a10 */ /* 0x000fe40007ffe0ff */
[----:B------:R-:W-:Y:S02]  /*3390*/  IMNMX R2, R2, R6, !PT ;  /* 0x0000000602027217 */ /* 0x000fe40007800200 */
[----:B------:R-:W-:Y:S02]  /*33a0*/  IMNMX R5, R5, R12, PT ;  /* 0x0000000c05057217 */ /* 0x000fe40003800200 */
.L_x_165:
[----:B--23--:R-:W-:Y:S01]  /*33b0*/  UISETP.GE.AND UP1, UPT, UR10, 0x1, UPT ;  /* 0x000000010a00788c */ /* 0x00cfe2000bf26270 */
[----:B------:R-:W-:Y:S01]  /*33c0*/  FMUL.FTZ R6, R51, c[0x0][0x320] ;  /* 0x0000c80033067a20 */ /* 0x000fe20000410000 */
[----:B------:R-:W-:Y:S01]  /*33d0*/  UISETP.GE.AND UP0, UPT, UR10, 0x2, UPT ;  /* 0x000000020a00788c */ /* 0x000fe2000bf06270 */
[----:B------:R-:W-:Y:S01]  /*33e0*/  FMUL.FTZ R12, R35, c[0x0][0x320] ;  /* 0x0000c800230c7a20 */ /* 0x000fe20000410000 */
[----:B------:R-:W-:Y:S01]  /*33f0*/  UP2UR UR14, UPR, URZ, 0x2 ;  /* 0x000000023f0e7883 */ /* 0x000fe20008000000 */
[----:B------:R1:W2:Y:S01]  /*3400*/  MUFU.TANH R33, R6 ;  /* 0x0000000600217308 */ /* 0x0002a20000002400 */
[----:B------:R-:W-:Y:S01]  /*3410*/  PLOP3.LUT P1, PT, PT, PT, UP1, 0x40, 0x0 ;  /* 0x000000000000781c */ /* 0x000fe20003f2e818 */
[----:B------:R-:W-:Y:S01]  /*3420*/  UP2UR UR11, UPR, URZ, 0x1 ;  /* 0x000000013f0b7883 */ /* 0x000fe20008000000 */
[----:B------:R-:W-:Y:S01]  /*3430*/  PLOP3.LUT P0, PT, PT, PT, UP0, 0x40, 0x0 ;  /* 0x000000000000781c */ /* 0x000fe20003f0e808 */
[----:B------:R-:W-:Y:S01]  /*3440*/  UISETP.GE.AND UP1, UPT, UR10, 0x9, UPT ;  /* 0x000000090a00788c */ /* 0x000fe2000bf26270 */
[C---:B------:R-:W-:Y:S01]  /*3450*/  ISETP.GT.AND P1, PT, R2.reuse, RZ, P1 ;  /* 0x000000ff0200720c */ /* 0x040fe20000f24270 */
[----:B------:R-:W-:Y:S01]  /*3460*/  UISETP.GE.AND UP0, UPT, UR10, 0xa, UPT ;  /* 0x0000000a0a00788c */ /* 0x000fe2000bf06270 */
[----:B------:R-:W-:Y:S01]  /*3470*/  ISETP.GT.AND P0, PT, R2, 0x1, P0 ;  /* 0x000000010200780c */ /* 0x000fe20000704270 */
[----:B------:R-:W-:Y:S01]  /*3480*/  UISETP.GE.AND UP6, UPT, UR10, 0x12, UPT ;  /* 0x000000120a00788c */ /* 0x000fe2000bfc6270 */
[C---:B------:R-:W-:Y:S01]  /*3490*/  ISETP.LT.OR P1, PT, R5.reuse, 0x1, P1 ;  /* 0x000000010500780c */ /* 0x040fe20000f21670 */
[----:B------:R-:W-:Y:S01]  /*34a0*/  UP2UR UR5, UPR, URZ, 0x1 ;  /* 0x000000013f057883 */ /* 0x000fe20008000000 */
[----:B------:R-:W-:Y:S01]  /*34b0*/  ISETP.LT.OR P0, PT, R5, 0x2, P0 ;  /* 0x000000020500780c */ /* 0x000fe20000701670 */
[----:B------:R-:W-:Y:S01]  /*34c0*/  UISETP.GE.AND UP5, UPT, UR10, 0x19, UPT ;  /* 0x000000190a00788c */ /* 0x000fe2000bfa6270 */
[----:B------:R-:W-:Y:S01]  /*34d0*/  FSEL R14, R38, -INF , !P1 ;  /* 0xff800000260e7808 */ /* 0x000fe20004800000 */
[----:B------:R-:W-:Y:S01]  /*34e0*/  UISETP.GE.AND UP4, UPT, UR10, 0x1a, UPT ;  /* 0x0000001a0a00788c */ /* 0x000fe2000bf86270 */
[----:B------:R-:W-:Y:S01]  /*34f0*/  PLOP3.LUT P1, PT, PT, PT, UP1, 0x40, 0x0 ;  /* 0x000000000000781c */ /* 0x000fe20003f2e818 */
[----:B-1----:R-:W-:Y:S01]  /*3500*/  FMUL.FTZ R6, R34, c[0x0][0x320] ;  /* 0x0000c80022067a20 */ /* 0x002fe20000410000 */
[----:B------:R-:W-:Y:S01]  /*3510*/  FSEL R16, R23, -INF , !P0 ;  /* 0xff80000017107808 */ /* 0x000fe20004000000 */
[----:B------:R-:W-:Y:S01]  /*3520*/  UISETP.GE.AND UP3, UPT, UR10, 0x21, UPT ;  /* 0x000000210a00788c */ /* 0x000fe2000bf66270 */
[----:B------:R-:W-:Y:S01]  /*3530*/  PLOP3.LUT P0, PT, PT, PT, UP0, 0x40, 0x0 ;  /* 0x000000000000781c */ /* 0x000fe20003f0e808 */
[----:B------:R1:W3:Y:S01]  /*3540*/  MUFU.TANH R24, R6 ;  /* 0x0000000600187308 */ /* 0x0002e20000002400 */
[C---:B------:R-:W-:Y:S01]  /*3550*/  ISETP.GT.AND P1, PT, R2.reuse, 0x8, P1 ;  /* 0x000000080200780c */ /* 0x040fe20000f24270 */
[----:B------:R-:W-:Y:S01]  /*3560*/  UISETP.GE.AND UP0, UPT, UR10, 0x11, UPT ;  /* 0x000000110a00788c */ /* 0x000fe2000bf06270 */
[----:B------:R-:W-:Y:S01]  /*3570*/  ISETP.GT.AND P0, PT, R2, 0x9, P0 ;  /* 0x000000090200780c */ /* 0x000fe20000704270 */
[----:B------:R-:W-:Y:S01]  /*3580*/  UISETP.GE.AND UP2, UPT, UR10, 0x22, UPT ;  /* 0x000000220a00788c */ /* 0x000fe2000bf46270 */
[C---:B------:R-:W-:Y:S01]  /*3590*/  ISETP.LT.OR P1, PT, R5.reuse, 0x9, P1 ;  /* 0x000000090500780c */ /* 0x040fe20000f21670 */
[----:B------:R-:W-:Y:S01]  /*35a0*/  UP2UR UR9, UPR, URZ, 0x2 ;  /* 0x000000023f097883 */ /* 0x000fe20008000000 */
[----:B------:R-:W-:Y:S01]  /*35b0*/  ISETP.LT.OR P0, PT, R5, 0xa, P0 ;  /* 0x0000000a0500780c */ /* 0x000fe20000701670 */
[----:B------:R-:W-:Y:S01]  /*35c0*/  UP2UR UR4, UPR, URZ, 0x1 ;  /* 0x000000013f047883 */ /* 0x000fe20008000000 */
[----:B------:R-:W-:Y:S01]  /*35d0*/  FSEL R20, R20, -INF , !P1 ;  /* 0xff80000014147808 */ /* 0x000fe20004800000 */
[----:B------:R-:W-:Y:S01]  /*35e0*/  UISETP.GE.AND UP1, UPT, UR10, 0x29, UPT ;  /* 0x000000290a00788c */ /* 0x000fe2000bf26270 */
[----:B------:R-:W-:Y:S01]  /*35f0*/  PLOP3.LUT P1, PT, PT, PT, UP0, 0x40, 0x0 ;  /* 0x000000000000781c */ /* 0x000fe20003f2e808 */
[----:B------:R-:W-:Y:S01]  /*3600*/  UISETP.GE.AND UP0, UPT, UR10, 0x2a, UPT ;  /* 0x0000002a0a00788c */ /* 0x000fe2000bf06270 */
[----:B------:R-:W4:Y:S01]  /*3610*/  MUFU.TANH R12, R12 ;  /* 0x0000000c000c7308 */ /* 0x000f220000002400 */
[----:B------:R-:W-:Y:S01]  /*3620*/  UP2UR UR19, UPR, URZ, 0x40 ;  /* 0x000000403f137883 */ /* 0x000fe20008000000 */
[----:B------:R-:W-:Y:S01]  /*3630*/  ISETP.GT.AND P1, PT, R2, 0x10, P1 ;  /* 0x000000100200780c */ /* 0x000fe20000f24270 */
[----:B-1----:R-:W-:-:S03]  /*3640*/  FMUL.FTZ R6, R18, c[0x0][0x320] ;  /* 0x0000c80012067a20 */ /* 0x002fc60000410000 */
[----:B------:R-:W-:Y:S02]  /*3650*/  ISETP.LT.OR P1, PT, R5, 0x11, P1 ;  /* 0x000000110500780c */ /* 0x000fe40000f21670 */
[----:B------:R1:W1:Y:S02]  /*3660*/  MUFU.TANH R34, R6 ;  /* 0x0000000600227308 */ /* 0x0002640000002400 */
[----:B------:R-:W-:Y:S01]  /*3670*/  FSEL R18, R13, -INF , !P1 ;  /* 0xff8000000d127808 */ /* 0x000fe20004800000 */
[----:B------:R-:W-:Y:S01]  /*3680*/  FMUL.FTZ R13, R31, c[0x0][0x320] ;  /* 0x0000c8001f0d7a20 */ /* 0x000fe20000410000 */
[----:B------:R-:W-:-:S04]  /*3690*/  PLOP3.LUT P1, PT, PT, PT, UP5, 0x40, 0x0 ;  /* 0x000000000000781c */ /* 0x000fc80003f2e858 */
[----:B------:R-:W-:Y:S01]  /*36a0*/  ISETP.GT.AND P1, PT, R2, 0x18, P1 ;  /* 0x000000180200780c */ /* 0x000fe20000f24270 */
[----:B------:R-:W2:Y:S03]  /*36b0*/  MUFU.TANH R29, R13 ;  /* 0x0000000d001d7308 */ /* 0x000ea60000002400 */
[----:B------:R-:W-:Y:S01]  /*36c0*/  ISETP.LT.OR P1, PT, R5, 0x19, P1 ;  /* 0x000000190500780c */ /* 0x000fe20000f21670 */
[----:B-1----:R-:W-:Y:S01]  /*36d0*/  FMUL.FTZ R6, R19, c[0x0][0x320] ;  /* 0x0000c80013067a20 */ /* 0x002fe20000410000 */
[----:B------:R-:W-:Y:S02]  /*36e0*/  FSEL R19, R37, -INF , !P0 ;  /* 0xff80000025137808 */ /* 0x000fe40004000000 */
[----:B------:R-:W-:Y:S01]  /*36f0*/  PLOP3.LUT P0, PT, PT, PT, UP6, 0x40, 0x0 ;  /* 0x000000000000781c */ /* 0x000fe20003f0e868 */
[----:B------:R1:W1:Y:S01]  /*3700*/  MUFU.TANH R32, R6 ;  /* 0x0000000600207308 */ /* 0x0002620000002400 */
[----:B------:R-:W-:Y:S01]  /*3710*/  FSEL R22, R22, -INF , !P1 ;  /* 0xff80000016167808 */ /* 0x000fe20004800000 */
[----:B------:R-:W-:Y:S01]  /*3720*/  UISETP.NE.AND UP6, UPT, UR17, URZ, UPT ;  /* 0x0000003f1100728c */ /* 0x000fe2000bfc5270 */
[----:B------:R-:W-:-:S02]  /*3730*/  ISETP.GT.AND P0, PT, R2, 0x11, P0 ;  /* 0x000000110200780c */ /* 0x000fc40000704270 */
[----:B------:R-:W-:Y:S02]  /*3740*/  PLOP3.LUT P1, PT, PT, PT, UP3, 0x40, 0x0 ;  /* 0x000000000000781c */ /* 0x000fe40003f2e838 */
[C---:B------:R-:W-:Y:S02]  /*3750*/  ISETP.LT.OR P0, PT, R5.reuse, 0x12, P0 ;  /* 0x000000120500780c */ /* 0x040fe40000701670 */
[----:B------:R-:W-:Y:S02]  /*3760*/  ISETP.GT.AND P1, PT, R2, 0x20, P1 ;  /* 0x000000200200780c */ /* 0x000fe40000f24270 */
[----:B------:R-:W-:Y:S02]  /*3770*/  FSEL R17, R36, -INF , !P0 ;  /* 0xff80000024117808 */ /* 0x000fe40004000000 */
[----:B------:R-:W-:Y:S02]  /*3780*/  PLOP3.LUT P0, PT, PT, PT, UP4, 0x40, 0x0 ;  /* 0x000000000000781c */ /* 0x000fe40003f0e848 */
[----:B------:R-:W-:Y:S01]  /*3790*/  ISETP.LT.OR P1, PT, R5, 0x21, P1 ;  /* 0x000000210500780c */ /* 0x000fe20000f21670 */
[----:B-1----:R-:W-:Y:S01]  /*37a0*/  FMUL.FTZ R6, R42, c[0x0][0x320] ;  /* 0x0000c8002a067a20 */ /* 0x002fe20000410000 */
[----:B------:R-:W-:-:S02]  /*37b0*/  ISETP.GT.AND P0, PT, R2, 0x19, P0 ;  /* 0x000000190200780c */ /* 0x000fc40000704270 */
[----:B------:R-:W-:Y:S01]  /*37c0*/  FSEL R96, R15, -INF , !P1 ;  /* 0xff8000000f607808 */ /* 0x000fe20004800000 */
[----:B------:R1:W1:Y:S01]  /*37d0*/  MUFU.TANH R23, R6 ;  /* 0x0000000600177308 */ /* 0x0002620000002400 */
[----:B------:R-:W-:Y:S02]  /*37e0*/  ISETP.LT.OR P0, PT, R5, 0x1a, P0 ;  /* 0x0000001a0500780c */ /* 0x000fe40000701670 */
[----:B------:R-:W-:Y:S02]  /*37f0*/  PLOP3.LUT P1, PT, PT, PT, UP1, 0x40, 0x0 ;  /* 0x000000000000781c */ /* 0x000fe40003f2e818 */
[----:B------:R-:W-:Y:S02]  /*3800*/  FSEL R21, R21, -INF , !P0 ;  /* 0xff80000015157808 */ /* 0x000fe40004000000 */
[----:B------:R-:W-:Y:S02]  /*3810*/  PLOP3.LUT P0, PT, PT, PT, UP2, 0x40, 0x0 ;  /* 0x000000000000781c */ /* 0x000fe40003f0e828 */
[----:B------:R-:W-:-:S02]  /*3820*/  ISETP.GT.AND P1, PT, R2, 0x28, P1 ;  /* 0x000000280200780c */ /* 0x000fc40000f24270 */
[----:B------:R-:W-:Y:S02]  /*3830*/  ISETP.GT.AND P0, PT, R2, 0x21, P0 ;  /* 0x000000210200780c */ /* 0x000fe40000704270 */
[C---:B------:R-:W-:Y:S02]  /*3840*/  ISETP.LT.OR P2, PT, R5.reuse, 0x29, P1 ;  /* 0x000000290500780c */ /* 0x040fe40000f41670 */
[----:B------:R-:W-:Y:S01]  /*3850*/  ISETP.LT.OR P0, PT, R5, 0x22, P0 ;  /* 0x000000220500780c */ /* 0x000fe20000701670 */
[----:B-1----:R-:W-:Y:S01]  /*3860*/  FMUL.FTZ R6, R43, c[0x0][0x320] ;  /* 0x0000c8002b067a20 */ /* 0x002fe20000410000 */
[----:B------:R-:W-:Y:S02]  /*3870*/  FSEL R94, R26, -INF , !P2 ;  /* 0xff8000001a5e7808 */ /* 0x000fe40005000000 */
[----:B------:R-:W-:Y:S01]  /*3880*/  FSEL R95, R27, -INF , !P0 ;  /* 0xff8000001b5f7808 */ /* 0x000fe20004000000 */
[----:B------:R1:W1:Y:S01]  /*3890*/  MUFU.TANH R28, R6 ;  /* 0x00000006001c7308 */ /* 0x0002620000002400 */
[----:B------:R-:W-:-:S04]  /*38a0*/  PLOP3.LUT P0, PT, PT, PT, UP0, 0x40, 0x0 ;  /* 0x000000000000781c */ /* 0x000fc80003f0e808 */
[----:B------:R-:W-:Y:S01]  /*38b0*/  ISETP.GT.AND P0, PT, R2, 0x29, P0 ;  /* 0x000000290200780c */ /* 0x000fe20000704270 */
[----:B------:R-:W-:-:S03]  /*38c0*/  FMUL.FTZ R2, R50, c[0x0][0x320] ;  /* 0x0000c80032027a20 */ /* 0x000fc60000410000 */
[----:B------:R-:W-:Y:S01]  /*38d0*/  ISETP.LT.OR P1, PT, R5, 0x2a, P0 ;  /* 0x0000002a0500780c */ /* 0x000fe20000721670 */
[----:B------:R-:W2:Y:S01]  /*38e0*/  MUFU.TANH R13, R2 ;  /* 0x00000002000d7308 */ /* 0x000ea20000002400 */
[----:B------:R-:W-:Y:S01]  /*38f0*/  PLOP3.LUT P0, PT, PT, PT, UP6, 0x40, 0x0 ;  /* 0x000000000000781c */ /* 0x000fe20003f0e868 */
[----:B------:R-:W-:Y:S01]  /*3900*/  UISETP.NE.AND UP6, UPT, UR19, URZ, UPT ;  /* 0x0000003f1300728c */ /* 0x000fe2000bfc5270 */
[----:B------:R-:W-:Y:S01]  /*3910*/  FSEL R93, R25, -INF , !P1 ;  /* 0xff800000195d7808 */ /* 0x000fe20004800000 */
[----:B-1----:R-:W-:-:S04]  /*3920*/  FMUL.FTZ R6, R30, c[0x0][0x320] ;  /* 0x0000c8001e067a20 */ /* 0x002fc80000410000 */
[----:B------:R1:W1:Y:S02]  /*3930*/  MUFU.TANH R30, R6 ;  /* 0x00000006001e7308 */ /* 0x0002640000002400 */
[----:B-1----:R-:W1:Y:S02]  /*3940*/  SHFL.IDX PT, R6, R7, 0x1, 0x1c1f ;  /* 0x003c1f0007067f89 */ /* 0x002e6400000e0000 */
[--C-:B-1----:R-:W-:Y:S02]  /*3950*/  IMAD.IADD R5, R8, 0x1, R6.reuse ;  /* 0x0000000108057824 */ /* 0x102fe400078e0206 */
[----:B------:R-:W-:-:S03]  /*3960*/  IMAD.IADD R2, R10, 0x1, R6 ;  /* 0x000000010a027824 */ /* 0x000fc600078e0206 */
[----:B------:R-:W-:Y:S01]  /*3970*/  IMNMX R5, R5, R9, PT ;  /* 0x0000000905057217 */ /* 0x000fe20003800200 */
[----:B------:R-:W-:Y:S05]  /*3980*/  @P0 BRA `(.L_x_169) ;  /* 0x0000015000000947 */ /* 0x000fea0003800000 */
[----:B--234-:R-:W-:Y:S01]  /*3990*/  IADD3 R6, R6, c[0x0][0x1d0], RZ ;  /* 0x0000740006067a10 */ /* 0x01cfe20007ffe0ff */
        /* <DEDUP_REMOVED lines=11> */
.L_x_171:
[----:B------:R-:W-:-:S04]  /*3a50*/  MOV R7, c[0x0][0x32c] ;  /* 0x0000cb0000077a02 */ /* 0x000fc80000000f00 */
[----:B------:R-:W-:-:S13]  /*3a60*/  ISETP.NE.AND P0, PT, R7, 0x1, PT ;  /* 0x000000010700780c */ /* 0x000fda0003f05270 */
[----:B------:R-:W-:-:S05]  /*3a70*/  @P0 IMAD.HI.U32 R7, R6, c[0x0][0x330], RZ ;  /* 0x0000cc0006070a27 */ /* 0x000fca00078e00ff */
[----:B------:R-:W-:Y:S02]  /*3a80*/  @P0 SHF.R.U32.HI R6, RZ, c[0x0][0x334], R7 ;  /* 0x0000cd00ff060a19 */ /* 0x000fe40000011607 */
.L_x_172:
[----:B------:R-:W-:Y:S05]  /*3a90*/  BSYNC B0 ;  /* 0x0000000000007941 */ /* 0x000fea0003800000 */
.L_x_170:
[----:B------:R-:W-:-:S05]  /*3aa0*/  IMAD R6, R6, c[0x0][0x32c], R11 ;  /* 0x0000cb0006067a24 */ /* 0x000fca00078e020b */
[----:B------:R-:W-:Y:S02]  /*3ab0*/  IADD3 R7, R6, c[0x0][0x32c], RZ ;  /* 0x0000cb0006077a10 */ /* 0x000fe40007ffe0ff */
[----:B------:R-:W-:Y:S02]  /*3ac0*/  IMNMX R2, R2, R6, !PT ;  /* 0x0000000602027217 */ /* 0x000fe40007800200 */
[----:B------:R-:W-:Y:S02]  /*3ad0*/  IMNMX R5, R5, R7, PT ;  /* 0x0000000705057217 */ /* 0x000fe40003800200 */
.L_x_169:
[----:B--234-:R-:W-:Y:S01]  /*3ae0*/  UP2UR UR10, UPR, URZ, 0x10 ;  /* 0x000000103f0a7883 */ /* 0x01cfe20008000000 */
[----:B------:R-:W-:Y:S01]  /*3af0*/  FMNMX.FTZ R133, R14, R16, !PT ;  /* 0x000000100e857209 */ /* 0x000fe20007810000 */
[----:B------:R-:W-:Y:S01]  /*3b00*/  UISETP.NE.AND UP4, UPT, UR14, URZ, UPT ;  /* 0x0000003f0e00728c */ /* 0x000fe2000bf85270 */
[----:B------:R-:W-:Y:S01]  /*3b10*/  IMAD.SHL.U32 R236, R3, 0x2, RZ ;  /* 0x0000000203ec7824 */ /* 0x000fe200078e00ff */
[----:B------:R-:W-:Y:S01]  /*3b20*/  UP2UR UR14, UPR, URZ, 0x8 ;  /* 0x000000083f0e7883 */ /* 0x000fe20008000000 */
[----:B------:R-:W-:Y:S01]  /*3b30*/  FMNMX.FTZ R133, R20, R133, !PT ;  /* 0x0000008514857209 */ /* 0x000fe20007810000 */
[----:B------:R-:W-:Y:S01]  /*3b40*/  UISETP.NE.AND UP3, UPT, UR11, URZ, UPT ;  /* 0x0000003f0b00728c */ /* 0x000fe2000bf65270 */
[--C-:B------:R-:W-:Y:S01]  /*3b50*/  IMAD R237, R4, 0x2, R236.reuse ;  /* 0x0000000204ed7824 */ /* 0x100fe200078e02ec */
[----:B------:R-:W-:Y:S01]  /*3b60*/  PLOP3.LUT P0, PT, PT, PT, UP4, 0x40, 0x0 ;  /* 0x000000000000781c */ /* 0x000fe20003f0e848 */
[----:B------:R-:W-:Y:S01]  /*3b70*/  UP2UR UR11, UPR, URZ, 0x4 ;  /* 0x000000043f0b7883 */ /* 0x000fe20008000000 */
[----:B------:R-:W-:Y:S01]  /*3b80*/  FMNMX.FTZ R133, R19, R133, !PT ;  /* 0x0000008513857209 */ /* 0x000fe20007810000 */
[----:B------:R-:W-:Y:S01]  /*3b90*/  UISETP.NE.AND UP2, UPT, UR9, URZ, UPT ;  /* 0x0000003f0900728c */ /* 0x000fe2000bf45270 */
[----:B------:R-:W-:Y:S01]  /*3ba0*/  ISETP.GT.AND P0, PT, R2, RZ, P0 ;  /* 0x000000ff0200720c */ /* 0x000fe20000704270 */
[----:B------:R-:W-:Y:S01]  /*3bb0*/  UP2UR UR9, UPR, URZ, 0x2 ;  /* 0x000000023f097883 */ /* 0x000fe20008000000 */
[----:B------:R-:W-:Y:S01]  /*3bc0*/  PLOP3.LUT P2, PT, PT, PT, UP3, 0x40, 0x0 ;  /* 0x000000000000781c */ /* 0x000fe20003f4e838 */
[----:B------:R-:W-:Y:S01]  /*3bd0*/  UISETP.NE.AND UP1, UPT, UR5, URZ, UPT ;  /* 0x0000003f0500728c */ /* 0x000fe2000bf25270 */
[C---:B------:R-:W-:Y:S01]  /*3be0*/  ISETP.LT.OR P0, PT, R5.reuse, 0x1, P0 ;  /* 0x000000010500780c */ /* 0x040fe20000701670 */
[----:B------:R-:W-:Y:S01]  /*3bf0*/  UP2UR UR5, UPR, URZ, 0x1 ;  /* 0x000000013f057883 */ /* 0x000fe20008000000 */
[----:B------:R-:W-:Y:S01]  /*3c00*/  PLOP3.LUT P1, PT, PT, PT, UP2, 0x40, 0x0 ;  /* 0x000000000000781c */ /* 0x000fe20003f2e828 */
[----:B------:R-:W-:Y:S01]  /*3c10*/  UISETP.NE.AND UP0, UPT, UR4, URZ, UPT ;  /* 0x0000003f0400728c */ /* 0x000fe2000bf05270 */
[----:B------:R-:W-:Y:S01]  /*3c20*/  FSEL R6, R44, -INF , !P0 ;  /* 0xff8000002c067808 */ /* 0x000fe20004000000 */
[----:B------:R-:W-:Y:S01]  /*3c30*/  UISETP.NE.AND UP4, UPT, UR10, URZ, UPT ;  /* 0x0000003f0a00728c */ /* 0x000fe2000bf85270 */
[----:B------:R-:W-:Y:S01]  /*3c40*/  ISETP.GT.AND P0, PT, R2, 0x1, P2 ;  /* 0x000000010200780c */ /* 0x000fe20001704270 */
[----:B------:R-:W-:Y:S01]  /*3c50*/  UISETP.NE.AND UP3, UPT, UR14, URZ, UPT ;  /* 0x0000003f0e00728c */ /* 0x000fe2000bf65270 */
[----:B------:R-:W-:Y:S01]  /*3c60*/  PLOP3.LUT P2, PT, PT, PT, UP1, 0x40, 0x0 ;  /* 0x000000000000781c */ /* 0x000fe20003f4e818 */
[----:B------:R-:W-:Y:S01]  /*3c70*/  UISETP.NE.AND UP2, UPT, UR11, URZ, UPT ;  /* 0x0000003f0b00728c */ /* 0x000fe2000bf45270 */
[----:B------:R-:W-:Y:S01]  /*3c80*/  ISETP.LT.OR P0, PT, R5, 0x2, P0 ;  /* 0x000000020500780c */ /* 0x000fe20000701670 */
[----:B------:R-:W-:Y:S01]  /*3c90*/  UISETP.NE.AND UP1, UPT, UR9, URZ, UPT ;  /* 0x0000003f0900728c */ /* 0x000fe2000bf25270 */
[----:B------:R-:W-:Y:S01]  /*3ca0*/  FMNMX.FTZ R133, R18, R133, !PT ;  /* 0x0000008512857209 */ /* 0x000fe20007810000 */
[----:B------:R-:W-:Y:S01]  /*3cb0*/  IMAD R240, R0, 0x2, R236 ;  /* 0x0000000200f07824 */ /* 0x000fe200078e02ec */
[----:B------:R-:W-:Y:S01]  /*3cc0*/  FSEL R11, R39, -INF , !P0 ;  /* 0xff800000270b7808 */ /* 0x000fe20004000000 */
[----:B------:R-:W-:Y:S01]  /*3cd0*/  LDSM.16.MT88.4 R48, [R237+0x4880] ;  /* 0x00488000ed30783b */ /* 0x000fe20000004200 */
[----:B------:R-:W-:-:S02]  /*3ce0*/  ISETP.GT.AND P0, PT, R2, 0x8, P1 ;  /* 0x000000080200780c */ /* 0x000fc40000f04270 */
[----:B------:R-:W-:Y:S01]  /*3cf0*/  PLOP3.LUT P1, PT, PT, PT, UP0, 0x40, 0x0 ;  /* 0x000000000000781c */ /* 0x000fe20003f2e808 */
[----:B------:R-:W-:Y:S01]  /*3d00*/  UISETP.NE.AND UP0, UPT, UR5, URZ, UPT ;  /* 0x0000003f0500728c */ /* 0x000fe2000bf05270 */
[C---:B------:R-:W-:Y:S01]  /*3d10*/  ISETP.LT.OR P0, PT, R5.reuse, 0x9, P0 ;  /* 0x000000090500780c */ /* 0x040fe20000701670 */
[----:B------:R-:W-:Y:S01]  /*3d20*/  LDSM.16.MT88.4 R44, [R240+0x4080] ;  /* 0x00408000f02c783b */ /* 0x000fe20000004200 */
[----:B------:R-:W-:Y:S01]  /*3d30*/  FMNMX.FTZ R132, R6, R11, !PT ;  /* 0x0000000b06847209 */ /* 0x000fe20007810000 */
[----:B------:R-:W-:Y:S01]  /*3d40*/  ULDC.64 UR4, c[0x0][0x2c8] ;  /* 0x0000b20000047ab9 */ /* 0x000fe20000000a00 */
[----:B------:R-:W-:Y:S01]  /*3d50*/  FSEL R10, R24, -INF , !P0 ;  /* 0xff800000180a7808 */ /* 0x000fe20004000000 */
[----:B------:R-:W-:Y:S01]  /*3d60*/  LDSM.16.MT88.4 R40, [R240+0x4880] ;  /* 0x00488000f028783b */ /* 0x000fe20000004200 */
[----:B------:R-:W-:Y:S02]  /*3d70*/  ISETP.GT.AND P0, PT, R2, 0x9, P2 ;  /* 0x000000090200780c */ /* 0x000fe40001704270 */
[----:B------:R-:W-:Y:S01]  /*3d80*/  PLOP3.LUT P2, PT, PT, PT, UP6, 0x40, 0x0 ;  /* 0x000000000000781c */ /* 0x000fe20003f4e868 */
[----:B------:R-:W-:Y:S01]  /*3d90*/  LDSM.16.MT88.4 R24, [R236+0x4880] ;  /* 0x00488000ec18783b */ /* 0x000fe20000004200 */
[----:B------:R-:W-:Y:S01]  /*3da0*/  ISETP.LT.OR P0, PT, R5, 0xa, P0 ;  /* 0x0000000a0500780c */ /* 0x000fe20000701670 */
[----:B------:R-:W-:Y:S01]  /*3db0*/  UISETP.NE.AND UP6, UPT, UR17, URZ, UPT ;  /* 0x0000003f1100728c */ /* 0x000fe2000bfc5270 */
[----:B------:R-:W-:Y:S01]  /*3dc0*/  FMNMX.FTZ R132, R10, R132, !PT ;  /* 0x000000840a847209 */ /* 0x000fe20007810000 */
[----:B------:R-:W-:Y:S01]  /*3dd0*/  LDSM.16.MT88.4 R68, [R240+0x5880] ;  /* 0x00588000f044783b */ /* 0x000fe20000004200 */
[----:B------:R-:W-:-:S02]  /*3de0*/  FSEL R9, R12, -INF , !P0 ;  /* 0xff8000000c097808 */ /* 0x000fc40004000000 */
[C---:B------:R-:W-:Y:S01]  /*3df0*/  ISETP.GT.AND P0, PT, R2.reuse, 0x10, P1 ;  /* 0x000000100200780c */ /* 0x040fe20000f04270 */
[----:B------:R-:W-:Y:S01]  /*3e00*/  LDSM.16.MT88.4 R60, [R236+0x6080] ;  /* 0x00608000ec3c783b */ /* 0x000fe20000004200 */
[----:B------:R-:W-:Y:S01]  /*3e10*/  PLOP3.LUT P1, PT, PT, PT, UP5, 0x40, 0x0 ;  /* 0x000000000000781c */ /* 0x000fe20003f2e858 */
[----:B------:R-:W-:Y:S01]  /*3e20*/  UISETP.NE.AND UP5, UPT, UR18, URZ, UPT ;  /* 0x0000003f1200728c */ /* 0x000fe2000bfa5270 */
[----:B------:R-:W-:Y:S01]  /*3e30*/  ISETP.LT.OR P0, PT, R5, 0x11, P0 ;  /* 0x000000110500780c */ /* 0x000fe20000701670 */
[----:B------:R-:W-:Y:S01]  /*3e40*/  LDSM.16.MT88.4 R64, [R237+0x5880] ;  /* 0x00588000ed40783b */ /* 0x000fe20000004200 */
[C---:B------:R-:W-:Y:S02]  /*3e50*/  ISETP.GT.AND P1, PT, R2.reuse, 0x18, P1 ;  /* 0x000000180200780c */ /* 0x040fe40000f24270 */
[----:B------:R-:W-:Y:S01]  /*3e60*/  FSEL R8, R23, -INF , !P0 ;  /* 0xff80000017087808 */ /* 0x000fe20004000000 */
[----:B------:R-:W-:Y:S01]  /*3e70*/  LDSM.16.MT88.4 R56, [R237+0x6080] ;  /* 0x00608000ed38783b */ /* 0x000fe20000004200 */
[----:B------:R-:W-:-:S02]  /*3e80*/  ISETP.GT.AND P0, PT, R2, 0x11, P2 ;  /* 0x000000110200780c */ /* 0x000fc40001704270 */
[C---:B------:R-:W-:Y:S01]  /*3e90*/  ISETP.LT.OR P1, PT, R5.reuse, 0x19, P1 ;  /* 0x000000190500780c */ /* 0x040fe20000f21670 */
[----:B------:R-:W-:Y:S01]  /*3ea0*/  STL [R1+0x98], R163 ;  /* 0x000098a301007387 */ /* 0x000fe20000100800 */
[----:B------:R-:W-:Y:S02]  /*3eb0*/  ISETP.LT.OR P0, PT, R5, 0x12, P0 ;  /* 0x000000120500780c */ /* 0x000fe40000701670 */
[----:B------:R-:W-:Y:S01]  /*3ec0*/  FMNMX.FTZ R133, R17, R133, !PT ;  /* 0x0000008511857209 */ /* 0x000fe20007810000 */
[----:B------:R-:W-:Y:S01]  /*3ed0*/  STL [R1+0x94], R162 ;  /* 0x000094a201007387 */ /* 0x000fe20000100800 */
[----:B------:R-:W-:Y:S02]  /*3ee0*/  FSEL R7, R28, -INF , !P0 ;  /* 0xff8000001c077808 */ /* 0x000fe40004000000 */
[----:B------:R-:W-:Y:S01]  /*3ef0*/  PLOP3.LUT P0, PT, PT, PT, UP4, 0x40, 0x0 ;  /* 0x000000000000781c */ /* 0x000fe20003f0e848 */
[----:B------:R-:W-:Y:S01]  /*3f00*/  STL [R1+0x90], R161 ;  /* 0x000090a101007387 */ /* 0x000fe20000100800 */
[----:B------:R-:W-:-:S02]  /*3f10*/  FSEL R13, R13, -INF , !P1 ;  /* 0xff8000000d0d7808 */ /* 0x000fc40004800000 */
[----:B------:R-:W-:Y:S01]  /*3f20*/  ISETP.GT.AND P0, PT, R2, 0x19, P0 ;  /* 0x000000190200780c */ /* 0x000fe20000704270 */
[----:B------:R-:W-:Y:S01]  /*3f30*/  STL [R1+0x8c], R160 ;  /* 0x00008ca001007387 */ /* 0x000fe20000100800 */
[----:B------:R-:W-:Y:S02]  /*3f40*/  PLOP3.LUT P1, PT, PT, PT, UP3, 0x40, 0x0 ;  /* 0x000000000000781c */ /* 0x000fe40003f2e838 */
[----:B------:R-:W-:Y:S01]  /*3f50*/  ISETP.LT.OR P0, PT, R5, 0x1a, P0 ;  /* 0x0000001a0500780c */ /* 0x000fe20000701670 */
[----:B------:R-:W-:Y:S01]  /*3f60*/  STL [R1+0x88], R135 ;  /* 0x0000888701007387 */ /* 0x000fe20000100800 */
[----:B------:R-:W-:Y:S02]  /*3f70*/  FMNMX.FTZ R132, R9, R132, !PT ;  /* 0x0000008409847209 */ /* 0x000fe40007810000 */
[----:B------:R-:W-:Y:S02]  /*3f80*/  FMNMX.FTZ R133, R22, R133, !PT ;  /* 0x0000008516857209 */ /* 0x000fe40007810000 */
[----:B------:R-:W-:-:S02]  /*3f90*/  FSEL R15, R33, -INF , !P0 ;  /* 0xff800000210f7808 */ /* 0x000fc40004000000 */
[----:B------:R-:W-:Y:S02]  /*3fa0*/  PLOP3.LUT P0, PT, PT, PT, UP2, 0x40, 0x0 ;  /* 0x000000000000781c */ /* 0x000fe40003f0e828 */
[----:B------:R-:W-:Y:S02]  /*3fb0*/  ISETP.GT.AND P1, PT, R2, 0x20, P1 ;  /* 0x000000200200780c */ /* 0x000fe40000f24270 */
[----:B------:R-:W-:Y:S02]  /*3fc0*/  FMNMX.FTZ R132, R8, R132, !PT ;  /* 0x0000008408847209 */ /* 0x000fe40007810000 */
[----:B------:R-:W-:Y:S02]  /*3fd0*/  FMNMX.FTZ R133, R21, R133, !PT ;  /* 0x0000008515857209 */ /* 0x000fe40007810000 */
[----:B------:R-:W-:Y:S02]  /*3fe0*/  ISETP.GT.AND P0, PT, R2, 0x21, P0 ;  /* 0x000000210200780c */ /* 0x000fe40000704270 */
[----:B------:R-:W-:-:S02]  /*3ff0*/  ISETP.LT.OR P1, PT, R5, 0x21, P1 ;  /* 0x000000210500780c */ /* 0x000fc40000f21670 */
[----:B------:R-:W-:Y:S02]  /*4000*/  FMNMX.FTZ R132, R7, R132, !PT ;  /* 0x0000008407847209 */ /* 0x000fe40007810000 */
[----:B------:R-:W-:Y:S02]  /*4010*/  FMNMX.FTZ R133, R96, R133, !PT ;  /* 0x0000008560857209 */ /* 0x000fe40007810000 */
[----:B------:R-:W-:Y:S02]  /*4020*/  ISETP.LT.OR P0, PT, R5, 0x22, P0 ;  /* 0x000000220500780c */ /* 0x000fe40000701670 */
[----:B------:R-:W-:Y:S02]  /*4030*/  FSEL R92, R34, -INF , !P1 ;  /* 0xff800000225c7808 */ /* 0x000fe40004800000 */
[----:B------:R-:W-:Y:S02]  /*4040*/  PLOP3.LUT P1, PT, PT, PT, UP1, 0x40, 0x0 ;  /* 0x000000000000781c */ /* 0x000fe40003f2e818 */
[----:B------:R-:W-:-:S02]  /*4050*/  FMNMX.FTZ R132, R13, R132, !PT ;  /* 0x000000840d847209 */ /* 0x000fc40007810000 */
[----:B------:R-:W-:Y:S02]  /*4060*/  FMNMX.FTZ R133, R95, R133, !PT ;  /* 0x000000855f857209 */ /* 0x000fe40007810000 */
[----:B------:R-:W-:Y:S02]  /*4070*/  FSEL R91, R32, -INF , !P0 ;  /* 0xff800000205b7808 */ /* 0x000fe40004000000 */
[----:B------:R-:W-:Y:S02]  /*4080*/  PLOP3.LUT P0, PT, PT, PT, UP0, 0x40, 0x0 ;  /* 0x000000000000781c */ /* 0x000fe40003f0e808 */
[----:B------:R-:W-:Y:S02]  /*4090*/  ISETP.GT.AND P1, PT, R2, 0x28, P1 ;  /* 0x000000280200780c */ /* 0x000fe40000f24270 */
[----:B------:R-:W-:Y:S02]  /*40a0*/  FMNMX.FTZ R132, R15, R132, !PT ;  /* 0x000000840f847209 */ /* 0x000fe40007810000 */
[----:B------:R-:W-:-:S02]  /*40b0*/  FMNMX.FTZ R133, R94, R133, !PT ;  /* 0x000000855e857209 */ /* 0x000fc40007810000 */
[----:B------:R-:W-:Y:S02]  /*40c0*/  ISETP.GT.AND P0, PT, R2, 0x29, P0 ;  /* 0x000000290200780c */ /* 0x000fe40000704270 */
[----:B------:R-:W-:Y:S02]  /*40d0*/  ISETP.LT.OR P1, PT, R5, 0x29, P1 ;  /* 0x000000290500780c */ /* 0x000fe40000f21670 */
[----:B------:R-:W-:Y:S02]  /*40e0*/  FMNMX.FTZ R132, R92, R132, !PT ;  /* 0x000000845c847209 */ /* 0x000fe40007810000 */
[----:B------:R-:W-:Y:S02]  /*40f0*/  FMNMX.FTZ R133, R93, R133, !PT ;  /* 0x000000855d857209 */ /* 0x000fe40007810000 */
[----:B------:R-:W-:Y:S02]  /*4100*/  ISETP.LT.OR P0, PT, R5, 0x2a, P0 ;  /* 0x0000002a0500780c */ /* 0x000fe40000701670 */
[----:B------:R-:W-:Y:S01]  /*4110*/  FSEL R90, R30, -INF , !P1 ;  /* 0xff8000001e5a7808 */ /* 0x000fe20004800000 */
[----:B------:R-:W1:Y:S01]  /*4120*/  SHFL.BFLY PT, R12, R133, 0x2, 0x1f ;  /* 0x0c401f00850c7f89 */ /* 0x000e6200000e0000 */
[----:B------:R-:W-:-:S02]  /*4130*/  FMNMX.FTZ R132, R91, R132, !PT ;  /* 0x000000845b847209 */ /* 0x000fc40007810000 */
[----:B------:R-:W-:Y:S02]  /*4140*/  FSEL R89, R29, -INF , !P0 ;  /* 0xff8000001d597808 */ /* 0x000fe40004000000 */
[----:B------:R-:W-:Y:S01]  /*4150*/  FMNMX.FTZ R132, R90, R132, !PT ;  /* 0x000000845a847209 */ /* 0x000fe20007810000 */
[----:B------:R-:W-:Y:S01]  /*4160*/  LDSM.16.MT88.4 R28, [R237+0x4080] ;  /* 0x00408000ed1c783b */ /* 0x000fe20000004200 */
[----:B------:R-:W-:Y:S02]  /*4170*/  LEA R239, R0, R237, 0x1 ;  /* 0x000000ed00ef7211 */ /* 0x000fe400078e08ff */
[----:B------:R-:W-:-:S03]  /*4180*/  FMNMX.FTZ R132, R89, R132, !PT ;  /* 0x0000008459847209 */ /* 0x000fc60007810000 */
[----:B------:R-:W-:Y:S04]  /*4190*/  LDSM.16.MT88.4 R32, [R239+0x4080] ;  /* 0x00408000ef20783b */ /* 0x000fe80000004200 */
[----:B------:R-:W2:Y:S04]  /*41a0*/  SHFL.BFLY PT, R2, R132, 0x2, 0x1f ;  /* 0x0c401f0084027f89 */ /* 0x000ea800000e0000 */
[----:B------:R-:W-:Y:S01]  /*41b0*/  LDSM.16.MT88.4 R72, [R239+0x4880] ;  /* 0x00488000ef48783b */ /* 0x000fe20000004200 */
[----:B-1----:R-:W-:-:S03]  /*41c0*/  FMNMX.FTZ R133, R133, R12, !PT ;  /* 0x0000000c85857209 */ /* 0x002fc60007810000 */
[----:B------:R-:W-:Y:S04]  /*41d0*/  LDSM.16.MT88.4 R76, [R239+0x5880] ;  /* 0x00588000ef4c783b */ /* 0x000fe80000004200 */
[----:B------:R-:W1:Y:S04]  /*41e0*/  SHFL.BFLY PT, R12, R133, 0x1, 0x1f ;  /* 0x0c201f00850c7f89 */ /* 0x000e6800000e0000 */
[----:B------:R-:W-:Y:S01]  /*41f0*/  LDSM.16.MT88.4 R80, [R239+0x6080] ;  /* 0x00608000ef50783b */ /* 0x000fe20000004200 */
[----:B--2---:R-:W-:-:S05]  /*4200*/  FMNMX.FTZ R132, R132, R2, !PT ;  /* 0x0000000284847209 */ /* 0x004fca0007810000 */
[----:B------:R-:W2:Y:S01]  /*4210*/  SHFL.BFLY PT, R2, R132, 0x1, 0x1f ;  /* 0x0c201f0084027f89 */ /* 0x000ea200000e0000 */
[----:B-1----:R-:W-:-:S04]  /*4220*/  FMNMX.FTZ R133, R133, R12, !PT ;  /* 0x0000000c85857209 */ /* 0x002fc80007810000 */
[C---:B------:R-:W-:Y:S01]  /*4230*/  FSETP.NEU.FTZ.AND P0, PT, R133.reuse, -INF , PT ;  /* 0xff8000008500780b */ /* 0x040fe20003f1d000 */
[----:B------:R-:W-:-:S05]  /*4240*/  FMUL.FTZ R12, R133, c[0x0][0x2d0] ;  /* 0x0000b400850c7a20 */ /* 0x000fca0000410000 */
[----:B------:R-:W-:-:S05]  /*4250*/  FSEL R12, R12, RZ, P0 ;  /* 0x000000ff0c0c7208 */ /* 0x000fca0000000000 */
[--C-:B------:R-:W-:Y:S01]  /*4260*/  FFMA.FTZ R14, R14, c[0x0][0x2d0], -R12.reuse ;  /* 0x0000b4000e0e7a23 */ /* 0x100fe2000001080c */
[----:B--2---:R-:W-:Y:S01]  /*4270*/  FMNMX.FTZ R132, R132, R2, !PT ;  /* 0x0000000284847209 */ /* 0x004fe20007810000 */
[--C-:B------:R-:W-:Y:S02]  /*4280*/  FFMA.FTZ R16, R16, c[0x0][0x2d0], -R12.reuse ;  /* 0x0000b40010107a23 */ /* 0x100fe4000001080c */
[--C-:B------:R-:W-:Y:S01]  /*4290*/  FFMA.FTZ R19, R19, c[0x0][0x2d0], -R12.reuse ;  /* 0x0000b40013137a23 */ /* 0x100fe2000001080c */
[C---:B------:R-:W-:Y:S01]  /*42a0*/  FSETP.NEU.FTZ.AND P0, PT, R132.reuse, -INF , PT ;  /* 0xff8000008400780b */ /* 0x040fe20003f1d000 */
[----:B------:R-:W-:Y:S01]  /*42b0*/  FMUL.FTZ R2, R132, c[0x0][0x2d0] ;  /* 0x0000b40084027a20 */ /* 0x000fe20000410000 */
[----:B------:R-:W-:Y:S01]  /*42c0*/  MUFU.EX2 R97, R14 ;  /* 0x0000000e00617308 */ /* 0x000fe20000000800 */
[--C-:B------:R-:W-:Y:S02]  /*42d0*/  FFMA.FTZ R18, R18, c[0x0][0x2d0], -R12.reuse ;  /* 0x0000b40012127a23 */ /* 0x100fe4000001080c */
[--C-:B------:R-:W-:Y:S01]  /*42e0*/  FFMA.FTZ R17, R17, c[0x0][0x2d0], -R12.reuse ;  /* 0x0000b40011117a23 */ /* 0x100fe2000001080c */
[----:B------:R-:W-:Y:S01]  /*42f0*/  FSEL R2, R2, RZ, P0 ;  /* 0x000000ff02027208 */ /* 0x000fe20000000000 */
[----:B------:R-:W-:-:S02]  /*4300*/  FFMA.FTZ R20, R20, c[0x0][0x2d0], -R12 ;  /* 0x0000b40014147a23 */ /* 0x000fc4000001080c */
[----:B------:R-:W-:Y:S01]  /*4310*/  FFMA.FTZ R22, R22, c[0x0][0x2d0], -R12 ;  /* 0x0000b40016167a23 */ /* 0x000fe2000001080c */
[----:B------:R-:W-:Y:S01]  /*4320*/  MUFU.EX2 R14, R16 ;  /* 0x00000010000e7308 */ /* 0x000fe20000000800 */
[--C-:B------:R-:W-:Y:S02]  /*4330*/  FFMA.FTZ R3, R11, c[0x0][0x2d0], -R2.reuse ;  /* 0x0000b4000b037a23 */ /* 0x100fe40000010802 */
[----:B------:R-:W-:Y:S02]  /*4340*/  FFMA.FTZ R6, R6, c[0x0][0x2d0], -R2 ;  /* 0x0000b40006067a23 */ /* 0x000fe40000010802 */
[----:B------:R-:W-:-:S03]  /*4350*/  FFMA.FTZ R21, R21, c[0x0][0x2d0], -R12 ;  /* 0x0000b40015157a23 */ /* 0x000fc6000001080c */
[----:B------:R-:W-:Y:S08]  /*4360*/  MUFU.EX2 R99, R19 ;  /* 0x0000001300637308 */ /* 0x000ff00000000800 */
[----:B------:R-:W-:Y:S08]  /*4370*/  MUFU.EX2 R128, R18 ;  /* 0x0000001200807308 */ /* 0x000ff00000000800 */
[----:B------:R1:W2:Y:S08]  /*4380*/  MUFU.EX2 R130, R17 ;  /* 0x0000001100827308 */ /* 0x0002b00000000800 */
[----:B------:R3:W-:Y:S01]  /*4390*/  MUFU.EX2 R84, R3 ;  /* 0x0000000300547308 */ /* 0x0007e20000000800 */
[----:B-1----:R-:W1:Y:S07]  /*43a0*/  LDSM.16.MT88.4 R16, [R236+0x4080] ;  /* 0x00408000ec10783b */ /* 0x002e6e0000004200 */
[----:B------:R-:W4:Y:S01]  /*43b0*/  MUFU.EX2 R98, R20 ;  /* 0x0000001400627308 */ /* 0x000f220000000800 */
[----:B--2---:R-:W-:Y:S01]  /*43c0*/  F2FP.PACK_AB R4, R130, R128 ;  /* 0x000000808204723e */ /* 0x004fe200000000ff */
[----:B---3--:R-:W-:-:S06]  /*43d0*/  FFMA.FTZ R3, R10, c[0x0][0x2d0], -R2 ;  /* 0x0000b4000a037a23 */ /* 0x008fcc0000010802 */
[----:B------:R-:W2:Y:S08]  /*43e0*/  MUFU.EX2 R86, R6 ;  /* 0x0000000600567308 */ /* 0x000eb00000000800 */
[----:B------:R3:W-:Y:S01]  /*43f0*/  MUFU.EX2 R85, R3 ;  /* 0x0000000300557308 */ /* 0x0007e20000000800 */
[----:B----4-:R-:W-:-:S07]  /*4400*/  F2FP.PACK_AB R10, R99, R98 ;  /* 0x00000062630a723e */ /* 0x010fce00000000ff */
[----:B------:R-:W-:Y:S01]  /*4410*/  MUFU.EX2 R129, R22 ;  /* 0x0000001600817308 */ /* 0x000fe20000000800 */
[----:B---3--:R-:W-:Y:S01]  /*4420*/  FFMA.FTZ R3, R9, c[0x0][0x2d0], -R2 ;  /* 0x0000b40009037a23 */ /* 0x008fe20000010802 */
[----:B--2---:R-:W-:-:S06]  /*4430*/  F2FP.PACK_AB R9, R84, R86 ;  /* 0x000000565409723e */ /* 0x004fcc00000000ff */
[----:B------:R-:W2:Y:S08]  /*4440*/  MUFU.EX2 R120, R21 ;  /* 0x0000001500787308 */ /* 0x000eb00000000800 */
[----:B------:R3:W4:Y:S01]  /*4450*/  MUFU.EX2 R88, R3 ;  /* 0x0000000300587308 */ /* 0x0007220000000800 */
[----:B--2---:R-:W-:Y:S01]  /*4460*/  F2FP.PACK_AB R6, R120, R129 ;  /* 0x000000817806723e */ /* 0x004fe200000000ff */
[----:B---3--:R-:W-:Y:S01]  /*4470*/  FFMA.FTZ R3, R8, c[0x0][0x2d0], -R2 ;  /* 0x0000b40008037a23 */ /* 0x008fe20000010802 */
[----:B------:R-:W-:-:S02]  /*4480*/  F2FP.PACK_AB R8, R14, R97 ;  /* 0x000000610e08723e */ /* 0x000fc400000000ff */
[----:B----4-:R-:W-:-:S03]  /*4490*/  F2FP.PACK_AB R11, R88, R85 ;  /* 0x00000055580b723e */ /* 0x010fc600000000ff */
[----:B------:R2:W-:Y:S04]  /*44a0*/  MUFU.EX2 R87, R3 ;  /* 0x0000000300577308 */ /* 0x0005e80000000800 */
[C---:B-1----:R-:W-:Y:S08]  /*44b0*/  HMMA.16816.F32 R20, R8.reuse, R16, RZ ;  /* 0x000000100814723c */ /* 0x042ff000000018ff */
[----:B------:R-:W-:Y:S01]  /*44c0*/  HMMA.16816.F32 R16, R8, R18, RZ ;  /* 0x000000120810723c */ /* 0x000fe200000018ff */
[----:B--2---:R-:W-:-:S04]  /*44d0*/  FFMA.FTZ R3, R7, c[0x0][0x2d0], -R2 ;  /* 0x0000b40007037a23 */ /* 0x004fc80000010802 */
[----:B------:R1:W2:Y:S03]  /*44e0*/  MUFU.EX2 R103, R3 ;  /* 0x0000000300677308 */ /* 0x0002a60000000800 */
[----:B------:R-:W-:Y:S01]  /*44f0*/  HMMA.16816.F32 R36, R8, R28, RZ ;  /* 0x0000001c0824723c */ /* 0x000fe200000018ff */
[----:B-1----:R-:W-:Y:S01]  /*4500*/  FFMA.FTZ R3, R13, c[0x0][0x2d0], -R2 ;  /* 0x0000b4000d037a23 */ /* 0x002fe20000010802 */
[----:B--2---:R-:W-:-:S03]  /*4510*/  F2FP.PACK_AB R5, R103, R87 ;  /* 0x000000576705723e */ /* 0x004fc600000000ff */
[----:B------:R1:W-:Y:S02]  /*4520*/  MUFU.EX2 R105, R3 ;  /* 0x0000000300697308 */ /* 0x0003e40000000800 */
[----:B-1----:R-:W-:-:S06]  /*4530*/  FFMA.FTZ R3, R15, c[0x0][0x2d0], -R2 ;  /* 0x0000b4000f037a23 */ /* 0x002fcc0000010802 */
[----:B------:R-:W1:Y:S02]  /*4540*/  MUFU.EX2 R134, R3 ;  /* 0x0000000300867308 */ /* 0x000e640000000800 */
[----:B-1----:R-:W-:-:S07]  /*4550*/  F2FP.PACK_AB R7, R134, R105 ;  /* 0x000000698607723e */ /* 0x002fce00000000ff */
[C---:B------:R-:W-:Y:S08]  /*4560*/  HMMA.16816.F32 R156, R4.reuse, R24, R20 ;  /* 0x00000018049c723c */ /* 0x040ff00000001814 */
[----:B------:R-:W-:Y:S08]  /*4570*/  HMMA.16816.F32 R52, R4, R26, R16 ;  /* 0x0000001a0434723c */ /* 0x000ff00000001810 */
[C---:B------:R-:W-:Y:S01]  /*4580*/  HMMA.16816.F32 R24, R8.reuse, R30, RZ ;  /* 0x0000001e0818723c */ /* 0x040fe200000018ff */
[----:B------:R-:W1:Y:S07]  /*4590*/  LDSM.16.MT88.4 R28, [R236+0x5880] ;  /* 0x00588000ec1c783b */ /* 0x000e6e0000004200 */
[C---:B------:R-:W-:Y:S08]  /*45a0*/  HMMA.16816.F32 R20, R8.reuse, R44, RZ ;  /* 0x0000002c0814723c */ /* 0x040ff000000018ff */
[----:B------:R-:W-:Y:S01]  /*45b0*/  HMMA.16816.F32 R16, R8, R46, RZ ;  /* 0x0000002e0810723c */ /* 0x000fe200000018ff */
[----:B------:R-:W-:Y:S01]  /*45c0*/  IMAD.MOV.U32 R104, RZ, RZ, R52 ;  /* 0x000000ffff687224 */ /* 0x000fe200078e0034 */
[----:B------:R-:W-:Y:S01]  /*45d0*/  MOV R169, R53 ;  /* 0x0000003500a97202 */ /* 0x000fe20000000f00 */
[----:B------:R-:W-:-:S02]  /*45e0*/  IMAD.MOV.U32 R100, RZ, RZ, R55 ;  /* 0x000000ffff647224 */ /* 0x000fc400078e0037 */
[----:B------:R-:W-:Y:S02]  /*45f0*/  IMAD.MOV.U32 R168, RZ, RZ, R54 ;  /* 0x000000ffffa87224 */ /* 0x000fe400078e0036 */
[----:B------:R-:W2:Y:S01]  /*4600*/  LDSM.16.MT88.4 R52, [R240+0x6080] ;  /* 0x00608000f034783b */ /* 0x000ea20000004200 */
[C---:B------:R-:W-:Y:S08]  /*4610*/  HMMA.16816.F32 R148, R4.reuse, R48, R36 ;  /* 0x000000300494723c */ /* 0x040ff00000001824 */
[C---:B------:R-:W-:Y:S08]  /*4620*/  HMMA.16816.F32 R140, R4.reuse, R40, R20 ;  /* 0x00000028048c723c */ /* 0x040ff00000001814 */
[C---:B------:R-:W-:Y:S08]  /*4630*/  HMMA.16816.F32 R108, R4.reuse, R42, R16 ;  /* 0x0000002a046c723c */ /* 0x040ff00000001810 */
[----:B------:R-:W-:Y:S08]  /*4640*/  HMMA.16816.F32 R136, R4, R50, R24 ;  /* 0x000000320488723c */ /* 0x000ff00000001818 */
[C---:B-1----:R-:W-:Y:S08]  /*4650*/  HMMA.16816.F32 R40, R8.reuse, R28, RZ ;  /* 0x0000001c0828723c */ /* 0x042ff000000018ff */
[----:B------:R-:W-:Y:S01]  /*4660*/  HMMA.16816.F32 R48, R8, R32, RZ ;  /* 0x000000200830723c */ /* 0x000fe200000018ff */
[----:B------:R-:W-:Y:S01]  /*4670*/  IMAD.MOV.U32 R154, RZ, RZ, R108 ;  /* 0x000000ffff9a7224 */ /* 0x000fe200078e006c */
[----:B------:R-:W-:Y:S01]  /*4680*/  MOV R153, R109 ;  /* 0x0000006d00997202 */ /* 0x000fe20000000f00 */
[----:B------:R-:W-:-:S02]  /*4690*/  IMAD.MOV.U32 R152, RZ, RZ, R110 ;  /* 0x000000ffff987224 */ /* 0x000fc400078e006e */
[----:B------:R-:W-:-:S03]  /*46a0*/  IMAD.MOV.U32 R147, RZ, RZ, R111 ;  /* 0x000000ffff937224 */ /* 0x000fc600078e006f */
[C---:B------:R-:W-:Y:S08]  /*46b0*/  HMMA.16816.F32 R24, R8.reuse, R68, RZ ;  /* 0x000000440818723c */ /* 0x040ff000000018ff */
[----:B------:R-:W-:Y:S08]  /*46c0*/  HMMA.16816.F32 R44, R8, R34, RZ ;  /* 0x00000022082c723c */ /* 0x000ff000000018ff */
[----:B------:R-:W-:Y:S08]  /*46d0*/  HMMA.16816.F32 R40, R4, R60, R40 ;  /* 0x0000003c0428723c */ /* 0x000ff00000001828 */
[----:B------:R-:W-:Y:S08]  /*46e0*/  HMMA.16816.F32 R36, R8, R30, RZ ;  /* 0x0000001e0824723c */ /* 0x000ff000000018ff */
[----:B------:R-:W-:Y:S08]  /*46f0*/  HMMA.16816.F32 R48, R4, R72, R48 ;  /* 0x000000480430723c */ /* 0x000ff00000001830 */
[----:B------:R-:W-:Y:S01]  /*4700*/  HMMA.16816.F32 R16, R8, R76, RZ ;  /* 0x0000004c0810723c */ /* 0x000fe200000018ff */
[----:B------:R-:W-:Y:S01]  /*4710*/  IMAD.MOV.U32 R146, RZ, RZ, R40 ;  /* 0x000000ffff927224 */ /* 0x000fe200078e0028 */
[----:B------:R-:W-:Y:S01]  /*4720*/  MOV R145, R41 ;  /* 0x0000002900917202 */ /* 0x000fe20000000f00 */
[----:B------:R-:W-:-:S02]  /*4730*/  IMAD.MOV.U32 R144, RZ, RZ, R42 ;  /* 0x000000ffff907224 */ /* 0x000fc400078e002a */
[----:B------:R-:W-:-:S03]  /*4740*/  IMAD.MOV.U32 R131, RZ, RZ, R43 ;  /* 0x000000ffff837224 */ /* 0x000fc600078e002b */
[C---:B------:R-:W-:Y:S08]  /*4750*/  HMMA.16816.F32 R32, R8.reuse, R64, RZ ;  /* 0x000000400820723c */ /* 0x040ff000000018ff */
[----:B------:R-:W-:Y:S01]  /*4760*/  HMMA.16816.F32 R28, R8, R66, RZ ;  /* 0x00000042081c723c */ /* 0x000fe200000018ff */
[----:B------:R-:W1:Y:S01]  /*4770*/  LDSM.16.MT88.4 R64, [R236+0x7080] ;  /* 0x00708000ec40783b */ /* 0x000e620000004200 */
[----:B------:R-:W-:Y:S01]  /*4780*/  MOV R161, R48 ;  /* 0x0000003000a17202 */ /* 0x000fe20000000f00 */
[----:B------:R-:W-:Y:S01]  /*4790*/  IMAD.MOV.U32 R160, RZ, RZ, R49 ;  /* 0x000000ffffa07224 */ /* 0x000fe200078e0031 */
[----:B------:R-:W-:Y:S01]  /*47a0*/  MOV R155, R51 ;  /* 0x00000033009b7202 */ /* 0x000fe20000000f00 */
[----:B------:R-:W-:-:S02]  /*47b0*/  IMAD.MOV.U32 R135, RZ, RZ, R50 ;  /* 0x000000ffff877224 */ /* 0x000fc400078e0032 */
[----:B------:R-:W3:Y:S01]  /*47c0*/  LDSM.16.MT88.4 R48, [R237+0x7080] ;  /* 0x00708000ed30783b */ /* 0x000ee20000004200 */
[C---:B--2---:R-:W-:Y:S08]  /*47d0*/  HMMA.16816.F32 R24, R4.reuse, R52, R24 ;  /* 0x000000340418723c */ /* 0x044ff00000001818 */
[C---:B------:R-:W-:Y:S08]  /*47e0*/  HMMA.16816.F32 R44, R4.reuse, R74, R44 ;  /* 0x0000004a042c723c */ /* 0x040ff0000000182c */
[----:B------:R-:W-:Y:S01]  /*47f0*/  HMMA.16816.F32 R40, R4, R62, R36 ;  /* 0x0000003e0428723c */ /* 0x000fe20000001824 */
[----:B------:R-:W-:Y:S07]  /*4800*/  LDSM.16.MT88.4 R60, [R236+0x8880] ;  /* 0x00888000ec3c783b */ /* 0x000fee0000004200 */
[----:B------:R-:W-:Y:S01]  /*4810*/  HMMA.16816.F32 R20, R8, R70, RZ ;  /* 0x000000460814723c */ /* 0x000fe200000018ff */
[----:B------:R-:W-:Y:S01]  /*4820*/  IMAD.MOV.U32 R119, RZ, RZ, R25 ;  /* 0x000000ffff777224 */ /* 0x000fe200078e0019 */
[----:B------:R-:W-:Y:S01]  /*4830*/  MOV R118, R26 ;  /* 0x0000001a00767202 */ /* 0x000fe20000000f00 */
[----:B------:R-:W-:-:S02]  /*4840*/  IMAD.MOV.U32 R117, RZ, RZ, R27 ;  /* 0x000000ffff757224 */ /* 0x000fc400078e001b */
[----:B------:R-:W-:Y:S02]  /*4850*/  IMAD.MOV.U32 R116, RZ, RZ, R24 ;  /* 0x000000ffff747224 */ /* 0x000fe400078e0018 */
[----:B------:R-:W2:Y:S01]  /*4860*/  LDSM.16.MT88.4 R24, [R236+0x7880] ;  /* 0x00788000ec18783b */ /* 0x000ea20000004200 */
[C---:B------:R-:W-:Y:S01]  /*4870*/  HMMA.16816.F32 R16, R4.reuse, R80, R16 ;  /* 0x000000500410723c */ /* 0x040fe20000001810 */
[----:B------:R-:W-:Y:S01]  /*4880*/  IMAD.MOV.U32 R102, RZ, RZ, R45 ;  /* 0x000000ffff667224 */ /* 0x000fe200078e002d */
[----:B------:R-:W-:Y:S01]  /*4890*/  MOV R163, R46 ;  /* 0x0000002e00a37202 */ /* 0x000fe20000000f00 */
[----:B------:R-:W-:Y:S02]  /*48a0*/  IMAD.MOV.U32 R101, RZ, RZ, R44 ;  /* 0x000000ffff657224 */ /* 0x000fe400078e002c */
[----:B------:R-:W-:Y:S02]  /*48b0*/  IMAD.MOV.U32 R162, RZ, RZ, R47 ;  /* 0x000000ffffa27224 */ /* 0x000fe400078e002f */
[----:B------:R-:W4:Y:S01]  /*48c0*/  LDSM.16.MT88.4 R44, [R240+0x7080] ;  /* 0x00708000f02c783b */ /* 0x000f220000004200 */
[----:B------:R-:W-:Y:S01]  /*48d0*/  HMMA.16816.F32 R32, R4, R56, R32 ;  /* 0x000000380420723c */ /* 0x000fe20000001820 */
[----:B------:R-:W-:Y:S01]  /*48e0*/  MOV R36, R41 ;  /* 0x0000002900247202 */ /* 0x000fe20000000f00 */
[----:B------:R-:W-:Y:S01]  /*48f0*/  IMAD.MOV.U32 R127, RZ, RZ, R42 ;  /* 0x000000ffff7f7224 */ /* 0x000fe200078e002a */
[----:B------:R-:W-:Y:S01]  /*4900*/  MOV R125, R40 ;  /* 0x00000028007d7202 */ /* 0x000fe20000000f00 */
[----:B------:R-:W-:-:S02]  /*4910*/  IMAD.MOV.U32 R126, RZ, RZ, R43 ;  /* 0x000000ffff7e7224 */ /* 0x000fc400078e002b */
[----:B------:R-:W2:Y:S02]  /*4920*/  LDSM.16.MT88.4 R40, [R237+0x7880] ;  /* 0x00788000ed28783b */ /* 0x000ea40000004200 */
[C---:B------:R-:W-:Y:S02]  /*4930*/  HMMA.16816.F32 R20, R4.reuse, R54, R20 ;  /* 0x000000360414723c */ /* 0x040fe40000001814 */
[----:B------:R-:W2:Y:S06]  /*4940*/  LDSM.16.MT88.4 R52, [R239+0x7080] ;  /* 0x00708000ef34783b */ /* 0x000eac0000004200 */
[----:B------:R-:W-:Y:S01]  /*4950*/  IMAD.MOV.U32 R15, RZ, RZ, R17 ;  /* 0x000000ffff0f7224 */ /* 0x000fe200078e0011 */
[----:B------:R-:W-:Y:S01]  /*4960*/  MOV R3, R19 ;  /* 0x0000001300037202 */ /* 0x000fe20000000f00 */
[----:B------:R-:W-:Y:S01]  /*4970*/  IMAD.MOV.U32 R13, RZ, RZ, R18 ;  /* 0x000000ffff0d7224 */ /* 0x000fe200078e0012 */
[----:B------:R-:W-:Y:S01]  /*4980*/  HMMA.16816.F32 R72, R4, R58, R28 ;  /* 0x0000003a0448723c */ /* 0x000fe2000000181c */
[----:B------:R-:W-:Y:S01]  /*4990*/  IMAD.MOV.U32 R0, RZ, RZ, R16 ;  /* 0x000000ffff007224 */ /* 0x000fe200078e0010 */
[----:B------:R-:W4:Y:S03]  /*49a0*/  LDSM.16.MT88.4 R56, [R240+0x7880] ;  /* 0x00788000f038783b */ /* 0x000f260000004200 */
[----:B------:R-:W-:Y:S01]  /*49b0*/  IMAD.MOV.U32 R124, RZ, RZ, R33 ;  /* 0x000000ffff7c7224 */ /* 0x000fe200078e0021 */
[----:B------:R-:W-:Y:S01]  /*49c0*/  MOV R122, R35 ;  /* 0x00000023007a7202 */ /* 0x000fe20000000f00 */
[----:B------:R-:W-:Y:S01]  /*49d0*/  IMAD.MOV.U32 R123, RZ, RZ, R34 ;  /* 0x000000ffff7b7224 */ /* 0x000fe200078e0022 */
[----:B-1----:R-:W-:Y:S01]  /*49e0*/  HMMA.16816.F32 R16, R8, R64, RZ ;  /* 0x000000400810723c */ /* 0x002fe200000018ff */
[----:B------:R-:W-:-:S04]  /*49f0*/  IMAD.MOV.U32 R121, RZ, RZ, R32 ;  /* 0x000000ffff797224 */ /* 0x000fc800078e0020 */
[----:B------:R-:W-:Y:S01]  /*4a00*/  MOV R111, R23 ;  /* 0x00000017006f7202 */ /* 0x000fe20000000f00 */
[----:B------:R-:W-:Y:S01]  /*4a10*/  IMAD.MOV.U32 R110, RZ, RZ, R21 ;  /* 0x000000ffff6e7224 */ /* 0x000fe200078e0015 */
[----:B------:R-:W-:Y:S01]  /*4a20*/  MOV R108, R20 ;  /* 0x00000014006c7202 */ /* 0x000fe20000000f00 */
[----:B---3--:R-:W-:Y:S01]  /*4a30*/  HMMA.16816.F32 R32, R8, R48, RZ ;  /* 0x000000300820723c */ /* 0x008fe200000018ff */
[----:B------:R-:W-:Y:S02]  /*4a40*/  IMAD.MOV.U32 R65, RZ, RZ, R36 ;  /* 0x000000ffff417224 */ /* 0x000fe400078e0024 */
[----:B------:R-:W-:-:S05]  /*4a50*/  IMAD.MOV.U32 R109, RZ, RZ, R22 ;  /* 0x000000ffff6d7224 */ /* 0x000fca00078e0016 */
[C---:B------:R-:W-:Y:S01]  /*4a60*/  HMMA.16816.F32 R28, R8.reuse, R50, RZ ;  /* 0x00000032081c723c */ /* 0x040fe200000018ff */
[----:B------:R-:W1:Y:S07]  /*4a70*/  LDSM.16.MT88.4 R48, [R239+0x7880] ;  /* 0x00788000ef30783b */ /* 0x000e6e0000004200 */
[----:B------:R-:W-:Y:S08]  /*4a80*/  HMMA.16816.F32 R36, R8, R66, RZ ;  /* 0x000000420824723c */ /* 0x000ff000000018ff */
[----:B--2---:R-:W-:Y:S08]  /*4a90*/  HMMA.16816.F32 R68, R4, R24, R16 ;  /* 0x000000180444723c */ /* 0x004ff00000001810 */
[C---:B----4-:R-:W-:Y:S07]  /*4aa0*/  HMMA.16816.F32 R16, R8.reuse, R44, RZ ;  /* 0x0000002c0810723c */ /* 0x050fee00000018ff */
[----:B------:R-:W-:Y:S01]  /*4ab0*/  MOV R45, R105 ;  /* 0x00000069002d7202 */ /* 0x000fe20000000f00 */
[----:B------:R-:W-:Y:S08]  /*4ac0*/  HMMA.16816.F32 R20, R8, R78, RZ ;  /* 0x0000004e0814723c */ /* 0x000ff000000018ff */
[C---:B------:R-:W-:Y:S08]  /*4ad0*/  HMMA.16816.F32 R76, R4.reuse, R40, R32 ;  /* 0x00000028044c723c */ /* 0x040ff00000001820 */
[----:B------:R-:W-:Y:S01]  /*4ae0*/  HMMA.16816.F32 R172, R4, R42, R28 ;  /* 0x0000002a04ac723c */ /* 0x000fe2000000181c */
[----:B------:R-:W-:Y:S07]  /*4af0*/  LDSM.16.MT88.4 R40, [R237+0x8880] ;  /* 0x00888000ed28783b */ /* 0x000fee0000004200 */
[C---:B------:R-:W-:Y:S07]  /*4b00*/  HMMA.16816.F32 R32, R8.reuse, R46, RZ ;  /* 0x0000002e0820723c */ /* 0x040fee00000018ff */
[----:B------:R-:W-:Y:S01]  /*4b10*/  MOV R46, R123 ;  /* 0x0000007b002e7202 */ /* 0x000fe20000000f00 */
[----:B------:R-:W-:Y:S01]  /*4b20*/  HMMA.16816.F32 R28, R8, R52, RZ ;  /* 0x00000034081c723c */ /* 0x000fe200000018ff */
[----:B------:R-:W-:-:S06]  /*4b30*/  IMAD.MOV.U32 R47, RZ, RZ, R122 ;  /* 0x000000ffff2f7224 */ /* 0x000fcc00078e007a */
[----:B------:R-:W-:Y:S01]  /*4b40*/  IMAD.MOV.U32 R53, RZ, RZ, R119 ;  /* 0x000000ffff357224 */ /* 0x000fe200078e0077 */
[----:B------:R-:W-:Y:S01]  /*4b50*/  HMMA.16816.F32 R176, R4, R26, R36 ;  /* 0x0000001a04b0723c */ /* 0x000fe20000001824 */
[----:B------:R-:W2:Y:S01]  /*4b60*/  LDSM.16.MT88.4 R36, [R236+0x9080] ;  /* 0x00908000ec24783b */ /* 0x000ea20000004200 */
[----:B------:R-:W-:-:S06]  /*4b70*/  IMAD.MOV.U32 R52, RZ, RZ, R116 ;  /* 0x000000ffff347224 */ /* 0x000fcc00078e0074 */
[----:B------:R-:W-:Y:S07]  /*4b80*/  HMMA.16816.F32 R24, R8, R54, RZ ;  /* 0x000000360818723c */ /* 0x000fee00000018ff */
[----:B------:R-:W-:Y:S01]  /*4b90*/  IMAD.MOV.U32 R54, RZ, RZ, R118 ;  /* 0x000000ffff367224 */ /* 0x000fe200078e0076 */
[----:B------:R-:W-:Y:S01]  /*4ba0*/  HMMA.16816.F32 R16, R4, R56, R16 ;  /* 0x000000380410723c */ /* 0x000fe20000001810 */
[----:B------:R-:W-:-:S06]  /*4bb0*/  MOV R55, R117 ;  /* 0x0000007500377202 */ /* 0x000fcc0000000f00 */
[----:B------:R-:W-:Y:S01]  /*4bc0*/  IMAD.MOV.U32 R56, RZ, RZ, R104 ;  /* 0x000000ffff387224 */ /* 0x000fe200078e0068 */
[----:B------:R-:W-:Y:S01]  /*4bd0*/  HMMA.16816.F32 R80, R4, R82, R20 ;  /* 0x000000520450723c */ /* 0x000fe20000001814 */
[----:B------:R-:W-:-:S07]  /*4be0*/  MOV R57, R103 ;  /* 0x0000006700397202 */ /* 0x000fce0000000f00 */
[----:B------:R-:W-:Y:S07]  /*4bf0*/  HMMA.16816.F32 R20, R8, R60, RZ ;  /* 0x0000003c0814723c */ /* 0x000fee00000018ff */
[----:B------:R-:W-:Y:S01]  /*4c00*/  MOV R60, R0 ;  /* 0x00000000003c7202 */ /* 0x000fe20000000f00 */
[----:B------:R-:W-:Y:S01]  /*4c10*/  HMMA.16816.F32 R112, R4, R58, R32 ;  /* 0x0000003a0470723c */ /* 0x000fe20000001820 */
[----:B------:R-:W-:Y:S01]  /*4c20*/  IMAD.MOV.U32 R44, RZ, RZ, R16 ;  /* 0x000000ffff2c7224 */ /* 0x000fe200078e0010 */
[----:B------:R-:W-:Y:S01]  /*4c30*/  MOV R66, R18 ;  /* 0x0000001200427202 */ /* 0x000fe20000000f00 */
[----:B------:R-:W-:Y:S01]  /*4c40*/  IMAD.MOV.U32 R67, RZ, RZ, R17 ;  /* 0x000000ffff437224 */ /* 0x000fe200078e0011 */
[----:B------:R-:W-:Y:S01]  /*4c50*/  MOV R61, R15 ;  /* 0x0000000f003d7202 */ /* 0x000fe20000000f00 */
[----:B------:R-:W-:-:S02]  /*4c60*/  IMAD.MOV.U32 R64, RZ, RZ, R19 ;  /* 0x000000ffff407224 */ /* 0x000fc400078e0013 */
[----:B------:R-:W-:Y:S01]  /*4c70*/  IMAD.MOV.U32 R32, RZ, RZ, R102 ;  /* 0x000000ffff207224 */ /* 0x000fe200078e0066 */
[----:B-1----:R-:W-:Y:S01]  /*4c80*/  HMMA.16816.F32 R104, R4, R48, R28 ;  /* 0x000000300468723c */ /* 0x002fe2000000181c */
[----:B------:R-:W-:Y:S01]  /*4c90*/  LDSM.16.MT88.4 R28, [R240+0x8880] ;  /* 0x00888000f01c783b */ /* 0x000fe20000004200 */
[----:B------:R-:W-:Y:S01]  /*4ca0*/  IMAD.MOV.U32 R33, RZ, RZ, R57 ;  /* 0x000000ffff217224 */ /* 0x000fe200078e0039 */
[----:B------:R-:W-:Y:S01]  /*4cb0*/  MOV R35, R44 ;  /* 0x0000002c00237202 */ /* 0x000fe20000000f00 */
[----:B------:R-:W-:Y:S01]  /*4cc0*/  IMAD.MOV.U32 R57, RZ, RZ, R65 ;  /* 0x000000ffff397224 */ /* 0x000fe200078e0041 */
[----:B------:R-:W-:Y:S01]  /*4cd0*/  MOV R65, R120 ;  /* 0x0000007800417202 */ /* 0x000fe20000000f00 */
[----:B------:R-:W-:Y:S01]  /*4ce0*/  IMAD.MOV.U32 R44, RZ, RZ, R121 ;  /* 0x000000ffff2c7224 */ /* 0x000fe200078e0079 */
[----:B------:R-:W-:Y:S01]  /*4cf0*/  MOV R48, R100 ;  /* 0x0000006400307202 */ /* 0x000fe20000000f00 */
[----:B------:R-:W-:Y:S01]  /*4d00*/  IMAD.MOV.U32 R49, RZ, RZ, R101 ;  /* 0x000000ffff317224 */ /* 0x000fe200078e0065 */
[----:B------:R-:W-:Y:S01]  /*4d10*/  HMMA.16816.F32 R16, R8, R62, RZ ;  /* 0x0000003e0810723c */ /* 0x000fe200000018ff */
[----:B------:R-:W-:Y:S01]  /*4d20*/  IMAD.MOV.U32 R34, RZ, RZ, R45 ;  /* 0x000000ffff227224 */ /* 0x000fe200078e002d */
[----:B------:R-:W-:Y:S01]  /*4d30*/  MOV R59, R126 ;  /* 0x0000007e003b7202 */ /* 0x000fe20000000f00 */
[----:B------:R-:W-:-:S02]  /*4d40*/  IMAD.MOV.U32 R58, RZ, RZ, R127 ;  /* 0x000000ffff3a7224 */ /* 0x000fc400078e007f */
[----:B------:R-:W-:Y:S02]  /*4d50*/  IMAD.MOV.U32 R45, RZ, RZ, R124 ;  /* 0x000000ffff2d7224 */ /* 0x000fe400078e007c */
[----:B------:R-:W-:Y:S01]  /*4d60*/  FADD.FTZ R0, R97, R14 ;  /* 0x0000000e61007221 */ /* 0x000fe20000010000 */
[----:B------:R-:W-:Y:S01]  /*4d70*/  HMMA.16816.F32 R100, R4, R50, R24 ;  /* 0x000000320464723c */ /* 0x000fe20000001818 */
[----:B------:R-:W1:Y:S01]  /*4d80*/  LDSM.16.MT88.4 R24, [R237+0x9080] ;  /* 0x00908000ed18783b */ /* 0x000e620000004200 */
[----:B------:R-:W-:Y:S02]  /*4d90*/  IMAD.MOV.U32 R62, RZ, RZ, R13 ;  /* 0x000000ffff3e7224 */ /* 0x000fe400078e000d */
[----:B------:R-:W-:Y:S02]  /*4da0*/  FADD.FTZ R13, R98, R0 ;  /* 0x00000000620d7221 */ /* 0x000fe40000010000 */
[----:B------:R-:W-:Y:S02]  /*4db0*/  IMAD.MOV.U32 R63, RZ, RZ, R3 ;  /* 0x000000ffff3f7224 */ /* 0x000fe400078e0003 */
[----:B------:R-:W-:-:S02]  /*4dc0*/  IMAD.MOV.U32 R50, RZ, RZ, R169 ;  /* 0x000000ffff327224 */ /* 0x000fc400078e00a9 */
[----:B------:R-:W-:Y:S02]  /*4dd0*/  IMAD.MOV.U32 R51, RZ, RZ, R168 ;  /* 0x000000ffff337224 */ /* 0x000fe400078e00a8 */
[----:B--2---:R-:W-:Y:S01]  /*4de0*/  HMMA.16816.F32 R168, R4, R36, R20 ;  /* 0x0000002404a8723c */ /* 0x004fe20000001814 */
[--C-:B------:R-:W-:Y:S02]  /*4df0*/  FFMA.FTZ R3, R94, c[0x0][0x2d0], -R12.reuse ;  /* 0x0000b4005e037a23 */ /* 0x100fe4000001080c */
[----:B------:R-:W-:Y:S02]  /*4e00*/  FFMA.FTZ R0, R93, c[0x0][0x2d0], -R12 ;  /* 0x0000b4005d007a23 */ /* 0x000fe4000001080c */
[----:B------:R-:W-:Y:S01]  /*4e10*/  IMAD.MOV.U32 R97, RZ, RZ, R50 ;  /* 0x000000ffff617224 */ /* 0x000fe200078e0032 */
[----:B------:R-:W-:Y:S01]  /*4e20*/  MOV R50, R163 ;  /* 0x000000a300327202 */ /* 0x000fe20000000f00 */
[----:B------:R-:W-:Y:S01]  /*4e30*/  IMAD.MOV.U32 R36, RZ, RZ, R111 ;  /* 0x000000ffff247224 */ /* 0x000fe200078e006f */
[----:B------:R-:W-:Y:S01]  /*4e40*/  HMMA.16816.F32 R20, R8, R40, RZ ;  /* 0x000000280814723c */ /* 0x000fe200000018ff */
[----:B------:R-:W-:Y:S01]  /*4e50*/  MOV R37, R56 ;  /* 0x0000003800257202 */ /* 0x000fe20000000f00 */
[----:B------:R-:W-:Y:S01]  /*4e60*/  IMAD.MOV.U32 R56, RZ, RZ, R125 ;  /* 0x000000ffff387224 */ /* 0x000fe200078e007d */
[----:B------:R2:W3:Y:S01]  /*4e70*/  MUFU.EX2 R40, R0 ;  /* 0x0000000000287308 */ /* 0x0004e20000000800 */
[----:B------:R-:W-:Y:S01]  /*4e80*/  IMAD.MOV.U32 R98, RZ, RZ, R51 ;  /* 0x000000ffff627224 */ /* 0x000fe200078e0033 */
[----:B------:R4:W5:Y:S02]  /*4e90*/  LDL.LU R163, [R1+0x98] ;  /* 0x0000980001a37983 */ /* 0x0009640000300800 */
[----:B------:R-:W-:Y:S01]  /*4ea0*/  IMAD.MOV.U32 R41, RZ, RZ, R108 ;  /* 0x000000ffff297224 */ /* 0x000fe200078e006c */
[----:B------:R-:W-:Y:S07]  /*4eb0*/  HMMA.16816.F32 R120, R4, R38, R16 ;  /* 0x000000260478723c */ /* 0x000fee0000001810 */
[----:B------:R-:W-:Y:S01]  /*4ec0*/  MOV R38, R110 ;  /* 0x0000006e00267202 */ /* 0x000fe20000000f00 */
[----:B------:R-:W-:Y:S01]  /*4ed0*/  HMMA.16816.F32 R16, R8, R42, RZ ;  /* 0x0000002a0810723c */ /* 0x000fe200000018ff */
[----:B------:R-:W-:-:S02]  /*4ee0*/  IMAD.MOV.U32 R39, RZ, RZ, R109 ;  /* 0x000000ffff277224 */ /* 0x000fc400078e006d */
[----:B------:R-:W-:Y:S01]  /*4ef0*/  MOV R93, R38 ;  /* 0x00000026005d7202 */ /* 0x000fe20000000f00 */
[----:B--2---:R-:W-:-:S04]  /*4f00*/  FFMA.FTZ R0, R92, c[0x0][0x2d0], -R2 ;  /* 0x0000b4005c007a23 */ /* 0x004fc80000010802 */
[C---:B-1----:R-:W-:Y:S01]  /*4f10*/  HMMA.16816.F32 R108, R4.reuse, R24, R20 ;  /* 0x00000018046c723c */ /* 0x042fe20000001814 */
[----:B------:R-:W1:Y:S11]  /*4f20*/  LDSM.16.MT88.4 R20, [R240+0x9080] ;  /* 0x00908000f014783b */ /* 0x000e760000004200 */
[----:B------:R-:W-:Y:S04]  /*4f30*/  @!UPT UIADD3 URZ, URZ, URZ, URZ ;  /* 0x0000003f3f3ff290 */ /* 0x000fe8000fffe03f */
[----:B------:R-:W-:Y:S01]  /*4f40*/  HMMA.16816.F32 R116, R4, R26, R16 ;  /* 0x0000001a0474723c */ /* 0x000fe20000001810 */
[----:B------:R-:W-:Y:S01]  /*4f50*/  MOV R38, R144 ;  /* 0x0000009000267202 */ /* 0x000fe20000000f00 */
[----:B------:R-:W-:Y:S02]  /*4f60*/  IMAD.MOV.U32 R43, RZ, RZ, R155 ;  /* 0x000000ffff2b7224 */ /* 0x000fe400078e009b */
[----:B------:R-:W-:Y:S02]  /*4f70*/  IMAD.MOV.U32 R94, RZ, RZ, R39 ;  /* 0x000000ffff5e7224 */ /* 0x000fe400078e0027 */
[----:B------:R-:W-:Y:S02]  /*4f80*/  IMAD.MOV.U32 R92, RZ, RZ, R41 ;  /* 0x000000ffff5c7224 */ /* 0x000fe400078e0029 */
[----:B------:R-:W-:Y:S11]  /*4f90*/  HMMA.16816.F32 R16, R8, R28, RZ ;  /* 0x0000001c0810723c */ /* 0x000ff600000018ff */
[----:B------:R-:W-:Y:S11]  /*4fa0*/  @!UPT UIADD3 URZ, URZ, URZ, URZ ;  /* 0x0000003f3f3ff290 */ /* 0x000ff6000fffe03f */
[----:B------:R-:W-:Y:S02]  /*4fb0*/  @!UPT UIADD3 URZ, URZ, URZ, URZ ;  /* 0x0000003f3f3ff290 */ /* 0x000fe4000fffe03f */
[----:B-1----:R-:W-:Y:S07]  /*4fc0*/  HMMA.16816.F32 R124, R4, R20, R16 ;  /* 0x00000014047c723c */ /* 0x002fee0000001810 */
[--C-:B------:R-:W-:Y:S01]  /*4fd0*/  FFMA.FTZ R21, R96, c[0x0][0x2d0], -R12.reuse ;  /* 0x0000b40060157a23 */ /* 0x100fe2000001080c */
[----:B------:R-:W-:Y:S01]  /*4fe0*/  HMMA.16816.F32 R16, R8, R30, RZ ;  /* 0x0000001e0810723c */ /* 0x000fe200000018ff */
[----:B------:R-:W-:Y:S01]  /*4ff0*/  FFMA.FTZ R20, R95, c[0x0][0x2d0], -R12 ;  /* 0x0000b4005f147a23 */ /* 0x000fe2000001080c */
[----:B------:R-:W-:Y:S01]  /*5000*/  MOV R96, R37 ;  /* 0x0000002500607202 */ /* 0x000fe20000000f00 */
[----:B------:R-:W-:Y:S01]  /*5010*/  IMAD.MOV.U32 R95, RZ, RZ, R36 ;  /* 0x000000ffff5f7224 */ /* 0x000fe200078e0024 */
[----:B------:R-:W-:Y:S01]  /*5020*/  MOV R28, R154 ;  /* 0x0000009a001c7202 */ /* 0x000fe20000000f00 */
[----:B------:R-:W-:Y:S01]  /*5030*/  IMAD.MOV.U32 R29, RZ, RZ, R153 ;  /* 0x000000ffff1d7224 */ /* 0x000fe200078e0099 */
[----:B------:R-:W-:Y:S11]  /*5040*/  MUFU.EX2 R21, R21 ;  /* 0x0000001500157308 */ /* 0x000ff60000000800 */
[----:B------:R-:W-:Y:S07]  /*5050*/  @!UPT UIADD3 URZ, URZ, URZ, URZ ;  /* 0x0000003f3f3ff290 */ /* 0x000fee000fffe03f */
[----:B------:R-:W-:Y:S01]  /*5060*/  HMMA.16816.F32 R24, R4, R22, R16 ;  /* 0x000000160418723c */ /* 0x000fe20000001810 */
[----:B------:R-:W-:Y:S01]  /*5070*/  MOV R31, R147 ;  /* 0x00000093001f7202 */ /* 0x000fe20000000f00 */
[----:B------:R-:W-:Y:S01]  /*5080*/  IMAD.MOV.U32 R36, RZ, RZ, R146 ;  /* 0x000000ffff247224 */ /* 0x000fe200078e0092 */
[----:B------:R1:W-:Y:S04]  /*5090*/  MUFU.EX2 R23, R3 ;  /* 0x0000000300177308 */ /* 0x0003e80000000800 */
[----:B------:R-:W-:Y:S01]  /*50a0*/  FADD.FTZ R22, R99, R13 ;  /* 0x0000000d63167221 */ /* 0x000fe20000010000 */
[----:B------:R-:W-:Y:S01]  /*50b0*/  MOV R99, R48 ;  /* 0x0000003000637202 */ /* 0x000fe20000000f00 */
[----:B------:R-:W2:Y:S01]  /*50c0*/  LDSM.16.MT88.4 R12, [R239+0x8880] ;  /* 0x00888000ef0c783b */ /* 0x000ea20000004200 */
[----:B------:R-:W-:Y:S01]  /*50d0*/  IMAD.MOV.U32 R37, RZ, RZ, R145 ;  /* 0x000000ffff257224 */ /* 0x000fe200078e0091 */
[----:B------:R-:W2:Y:S01]  /*50e0*/  MUFU.EX2 R20, R20 ;  /* 0x0000001400147308 */ /* 0x000ea20000000800 */
[----:B------:R-:W-:Y:S01]  /*50f0*/  IMAD.MOV.U32 R30, RZ, RZ, R152 ;  /* 0x000000ffff1e7224 */ /* 0x000fe200078e0098 */
[----:B------:R-:W-:Y:S01]  /*5100*/  LDSM.16.MT88.4 R144, [R237+0x5080] ;  /* 0x00508000ed90783b */ /* 0x000fe20000004200 */
[----:B------:R-:W-:-:S02]  /*5110*/  IMAD.MOV.U32 R39, RZ, RZ, R131 ;  /* 0x000000ffff277224 */ /* 0x000fc400078e0083 */
[----:B------:R-:W-:Y:S01]  /*5120*/  IMAD.MOV.U32 R48, RZ, RZ, R49 ;  /* 0x000000ffff307224 */ /* 0x000fe200078e0031 */
[----:B------:R-:W-:Y:S01]  /*5130*/  LDSM.16.MT88.4 R152, [R236+0x5080] ;  /* 0x00508000ec98783b */ /* 0x000fe20000004200 */
[----:B------:R-:W-:Y:S02]  /*5140*/  IMAD.MOV.U32 R49, RZ, RZ, R32 ;  /* 0x000000ffff317224 */ /* 0x000fe400078e0020 */
[----:B-1----:R-:W-:Y:S01]  /*5150*/  FFMA.FTZ R3, R90, c[0x0][0x2d0], -R2 ;  /* 0x0000b4005a037a23 */ /* 0x002fe20000010802 */
[C---:B--2---:R-:W-:Y:S08]  /*5160*/  HMMA.16816.F32 R16, R8.reuse, R12, RZ ;  /* 0x0000000c0810723c */ /* 0x044ff000000018ff */
[----:B------:R-:W-:Y:S01]  /*5170*/  HMMA.16816.F32 R8, R8, R14, RZ ;  /* 0x0000000e0808723c */ /* 0x000fe200000018ff */
[----:B------:R-:W1:Y:S11]  /*5180*/  LDSM.16.MT88.4 R12, [R239+0x9080] ;  /* 0x00908000ef0c783b */ /* 0x000e760000004200 */
[----:B------:R-:W-:Y:S04]  /*5190*/  @!UPT UIADD3 URZ, URZ, URZ, URZ ;  /* 0x0000003f3f3ff290 */ /* 0x000fe8000fffe03f */
[C---:B-1----:R-:W-:Y:S08]  /*51a0*/  HMMA.16816.F32 R16, R4.reuse, R12, R16 ;  /* 0x0000000c0410723c */ /* 0x042ff00000001810 */
[----:B------:R-:W-:Y:S01]  /*51b0*/  HMMA.16816.F32 R12, R4, R14, R8 ;  /* 0x0000000e040c723c */ /* 0x000fe20000001808 */
[----:B------:R1:W-:Y:S06]  /*51c0*/  MUFU.EX2 R7, R0 ;  /* 0x0000000000077308 */ /* 0x0003ec0000000800 */
[----:B------:R-:W-:-:S02]  /*51d0*/  FADD.FTZ R4, R128, R22 ;  /* 0x0000001680047221 */ /* 0x000fc40000010000 */
[----:B------:R-:W-:Y:S01]  /*51e0*/  MUFU.EX2 R5, R3 ;  /* 0x0000000300057308 */ /* 0x000fe20000000800 */
[----:B---3--:R-:W-:Y:S02]  /*51f0*/  IMAD.MOV.U32 R22, RZ, RZ, R40 ;  /* 0x000000ffff167224 */ /* 0x008fe400078e0028 */
[--C-:B-1----:R-:W-:Y:S02]  /*5200*/  FFMA.FTZ R0, R91, c[0x0][0x2d0], -R2.reuse ;  /* 0x0000b4005b007a23 */ /* 0x102fe40000010802 */
[----:B------:R-:W-:-:S03]  /*5210*/  FFMA.FTZ R2, R89, c[0x0][0x2d0], -R2 ;  /* 0x0000b40059027a23 */ /* 0x000fc60000010802 */
[----:B------:R1:W-:Y:S08]  /*5220*/  MUFU.EX2 R6, R0 ;  /* 0x0000000000067308 */ /* 0x0003f00000000800 */
[----:B------:R2:W3:Y:S01]  /*5230*/  MUFU.EX2 R3, R2 ;  /* 0x0000000200037308 */ /* 0x0004e20000000800 */
[----:B------:R-:W-:Y:S01]  /*5240*/  F2FP.PACK_AB R128, R20, R21 ;  /* 0x000000151480723e */ /* 0x000fe200000000ff */
[----:B------:R-:W-:Y:S01]  /*5250*/  IMAD.MOV.U32 R8, RZ, RZ, R35 ;  /* 0x000000ffff087224 */ /* 0x000fe200078e0023 */
[----:B------:R-:W-:Y:S01]  /*5260*/  MOV R41, R160 ;  /* 0x000000a000297202 */ /* 0x000fe20000000f00 */
[----:B------:R-:W-:-:S02]  /*5270*/  IMAD.MOV.U32 R40, RZ, RZ, R161 ;  /* 0x000000ffff287224 */ /* 0x000fc400078e00a1 */
[----:B------:R-:W-:Y:S02]  /*5280*/  IMAD.MOV.U32 R42, RZ, RZ, R135 ;  /* 0x000000ffff2a7224 */ /* 0x000fe400078e0087 */
[----:B------:R-:W-:Y:S02]  /*5290*/  IMAD.MOV.U32 R51, RZ, RZ, R162 ;  /* 0x000000ffff337224 */ /* 0x000fe400078e00a2 */
[----:B-1----:R-:W-:Y:S01]  /*52a0*/  FADD.FTZ R0, R86, R84 ;  /* 0x0000005456007221 */ /* 0x002fe20000010000 */
[----:B------:R-:W-:Y:S01]  /*52b0*/  MOV R10, R66 ;  /* 0x00000042000a7202 */ /* 0x000fe20000000f00 */
[----:B------:R-:W-:Y:S01]  /*52c0*/  IMAD.MOV.U32 R9, RZ, RZ, R67 ;  /* 0x000000ffff097224 */ /* 0x000fe200078e0043 */
[----:B------:R4:W5:Y:S01]  /*52d0*/  LDL.LU R162, [R1+0x94] ;  /* 0x0000940001a27983 */ /* 0x0009620000300800 */
[----:B--2---:R-:W-:Y:S01]  /*52e0*/  FADD.FTZ R2, R130, R4 ;  /* 0x0000000482027221 */ /* 0x004fe20000010000 */
[----:B------:R-:W-:Y:S02]  /*52f0*/  F2FP.PACK_AB R130, R22, R23 ;  /* 0x000000171682723e */ /* 0x000fe400000000ff */
[----:B---3--:R-:W-:Y:S01]  /*5300*/  F2FP.PACK_AB R131, R3, R5 ;  /* 0x000000050383723e */ /* 0x008fe200000000ff */
[----:B------:R-:W-:Y:S01]  /*5310*/  FADD.FTZ R4, R129, R2 ;  /* 0x0000000281047221 */ /* 0x000fe20000010000 */
[----:B------:R-:W-:Y:S01]  /*5320*/  F2FP.PACK_AB R129, R6, R7 ;  /* 0x000000070681723e */ /* 0x000fe200000000ff */
[----:B------:R-:W-:Y:S01]  /*5330*/  FADD.FTZ R0, R85, R0 ;  /* 0x0000000055007221 */ /* 0x000fe20000010000 */
[----:B------:R4:W5:Y:S05]  /*5340*/  LDL.LU R161, [R1+0x90] ;  /* 0x0000900001a17983 */ /* 0x00096a0000300800 */
[C---:B------:R-:W-:Y:S08]  /*5350*/  HMMA.16816.F32 R148, R128.reuse, R144, R148 ;  /* 0x000000908094723c */ /* 0x040ff00000001894 */
[C---:B------:R-:W-:Y:S01]  /*5360*/  HMMA.16816.F32 R156, R128.reuse, R152, R156 ;  /* 0x00000098809c723c */ /* 0x040fe2000000189c */
[----:B------:R-:W-:Y:S01]  /*5370*/  FADD.FTZ R0, R88, R0 ;  /* 0x0000000058007221 */ /* 0x000fe20000010000 */
[----:B------:R4:W5:Y:S06]  /*5380*/  LDL.LU R160, [R1+0x8c] ;  /* 0x00008c0001a07983 */ /* 0x00096c0000300800 */
[C---:B------:R-:W-:Y:S01]  /*5390*/  HMMA.16816.F32 R144, R128.reuse, R146, R136 ;  /* 0x000000928090723c */ /* 0x040fe20000001888 */
[----:B------:R-:W1:Y:S07]  /*53a0*/  LDSM.16.MT88.4 R136, [R240+0x5080] ;  /* 0x00508000f088783b */ /* 0x000e6e0000004200 */
[----:B------:R-:W-:Y:S01]  /*53b0*/  HMMA.16816.F32 R152, R128, R154, R96 ;  /* 0x0000009a8098723c */ /* 0x000fe20000001860 */
[----:B------:R-:W-:Y:S01]  /*53c0*/  FADD.FTZ R2, R87, R0 ;  /* 0x0000000057027221 */ /* 0x000fe20000010000 */
[----:B------:R-:W-:Y:S01]  /*53d0*/  LDSM.16.MT88.4 R88, [R240+0x8080] ;  /* 0x00808000f058783b */ /* 0x000fe20000004200 */
[----:B------:R-:W-:Y:S01]  /*53e0*/  IMAD.MOV.U32 R11, RZ, RZ, R64 ;  /* 0x000000ffff0b7224 */ /* 0x000fe200078e0040 */
[----:B------:R-:W-:-:S02]  /*53f0*/  UIMAD.WIDE.U32 UR10, UR16, UR4, URZ ;  /* 0x00000004100a72a5 */ /* 0x000fc4000f8e003f */
[----:B------:R4:W5:Y:S01]  /*5400*/  LDL.LU R135, [R1+0x88] ;  /* 0x0000880001877983 */ /* 0x0009620000300800 */
[----:B------:R-:W-:Y:S01]  /*5410*/  IMAD.MOV.U32 R98, RZ, RZ, R33 ;  /* 0x000000ffff627224 */ /* 0x000fe200078e0021 */
[----:B------:R-:W-:Y:S02]  /*5420*/  MOV R97, R34 ;  /* 0x0000002200617202 */ /* 0x000fe40000000f00 */
[----:B------:R-:W2:Y:S01]  /*5430*/  LDSM.16.MT88.4 R32, [R239+0x5080] ;  /* 0x00508000ef20783b */ /* 0x000ea20000004200 */
[C---:B-1----:R-:W-:Y:S08]  /*5440*/  HMMA.16816.F32 R140, R128.reuse, R136, R140 ;  /* 0x00000088808c723c */ /* 0x042ff0000000188c */
[C---:B------:R-:W-:Y:S08]  /*5450*/  HMMA.16816.F32 R136, R128.reuse, R138, R28 ;  /* 0x0000008a8088723c */ /* 0x040ff0000000181c */
[C---:B--2---:R-:W-:Y:S01]  /*5460*/  HMMA.16816.F32 R28, R128.reuse, R32, R40 ;  /* 0x00000020801c723c */ /* 0x044fe20000001828 */
[----:B------:R-:W-:Y:S07]  /*5470*/  LDSM.16.MT88.4 R40, [R236+0x6880] ;  /* 0x00688000ec28783b */ /* 0x000fee0000004200 */
[C---:B------:R-:W-:Y:S01]  /*5480*/  HMMA.16816.F32 R32, R128.reuse, R34, R48 ;  /* 0x000000228020723c */ /* 0x040fe20000001830 */
[----:B------:R-:W1:Y:S07]  /*5490*/  LDSM.16.MT88.4 R48, [R237+0x6880] ;  /* 0x00688000ed30783b */ /* 0x000e6e0000004200 */
[C---:B-1----:R-:W-:Y:S08]  /*54a0*/  HMMA.16816.F32 R44, R128.reuse, R48, R44 ;  /* 0x00000030802c723c */ /* 0x042ff0000000182c */
[C---:B------:R-:W-:Y:S01]  /*54b0*/  HMMA.16816.F32 R48, R128.reuse, R50, R72 ;  /* 0x000000328030723c */ /* 0x040fe20000001848 */
[----:B------:R-:W1:Y:S07]  /*54c0*/  LDSM.16.MT88.4 R72, [R236+0x8080] ;  /* 0x00808000ec48783b */ /* 0x000e6e0000004200 */
[C---:B------:R-:W-:Y:S08]  /*54d0*/  HMMA.16816.F32 R36, R128.reuse, R40, R36 ;  /* 0x000000288024723c */ /* 0x040ff00000001824 */
[C---:B------:R-:W-:Y:S01]  /*54e0*/  HMMA.16816.F32 R40, R128.reuse, R42, R56 ;  /* 0x0000002a8028723c */ /* 0x040fe20000001838 */
[----:B------:R-:W2:Y:S07]  /*54f0*/  LDSM.16.MT88.4 R56, [R240+0x6880] ;  /* 0x00688000f038783b */ /* 0x000eae0000004200 */
[C---:B-1----:R-:W-:Y:S08]  /*5500*/  HMMA.16816.F32 R68, R128.reuse, R72, R68 ;  /* 0x000000488044723c */ /* 0x042ff00000001844 */
[----:B------:R-:W-:Y:S07]  /*5510*/  HMMA.16816.F32 R72, R128, R74, R176 ;  /* 0x0000004a8048723c */ /* 0x000fee00000018b0 */
[----:B------:R-:W-:Y:S01]  /*5520*/  MOV R178, R98 ;  /* 0x0000006200b27202 */ /* 0x000fe20000000f00 */
[----:B------:R-:W-:-:S02]  /*5530*/  IMAD.MOV.U32 R179, RZ, RZ, R97 ;  /* 0x000000ffffb37224 */ /* 0x000fc400078e0061 */
[----:B------:R-:W1:Y:S01]  /*5540*/  LDSM.16.MT88.4 R96, [R239+0x8080] ;  /* 0x00808000ef60783b */ /* 0x000e620000004200 */
[C---:B--2---:R-:W-:Y:S01]  /*5550*/  HMMA.16816.F32 R52, R128.reuse, R56, R52 ;  /* 0x000000388034723c */ /* 0x044fe20000001834 */
[----:B------:R-:W-:Y:S02]  /*5560*/  IMAD.MOV.U32 R0, RZ, RZ, R65 ;  /* 0x000000ffff007224 */ /* 0x000fe400078e0041 */
[----:B------:R-:W2:Y:S05]  /*5570*/  LDSM.16.MT88.4 R64, [R239+0x6880] ;  /* 0x00688000ef40783b */ /* 0x000eaa0000004200 */
[C---:B------:R-:W-:Y:S08]  /*5580*/  HMMA.16816.F32 R56, R128.reuse, R58, R92 ;  /* 0x0000003a8038723c */ /* 0x040ff0000000185c */
[----:B-1----:R-:W-:Y:S01]  /*5590*/  HMMA.16816.F32 R92, R128, R96, R104 ;  /* 0x00000060805c723c */ /* 0x002fe20000001868 */
[----:B------:R-:W1:Y:S01]  /*55a0*/  LDSM.16.MT88.4 R104, [R236+0x9880] ;  /* 0x00988000ec68783b */ /* 0x000e620000004200 */
[----:B------:R-:W-:-:S02]  /*55b0*/  FADD.FTZ R0, R0, R4 ;  /* 0x0000000400007221 */ /* 0x000fc40000010000 */
[----:B------:R-:W-:Y:S02]  /*55c0*/  FADD.FTZ R2, R178, R2 ;  /* 0x00000002b2027221 */ /* 0x000fe40000010000 */
[----:B------:R-:W-:Y:S02]  /*55d0*/  FADD.FTZ R4, R21, R0 ;  /* 0x0000000015047221 */ /* 0x000fe40000010000 */
[C---:B------:R-:W-:Y:S01]  /*55e0*/  HMMA.16816.F32 R84, R128.reuse, R88, R8 ;  /* 0x000000588054723c */ /* 0x040fe20000001808 */
[----:B------:R-:W-:Y:S01]  /*55f0*/  FADD.FTZ R0, R179, R2 ;  /* 0x00000002b3007221 */ /* 0x000fe20000010000 */
[----:B------:R-:W-:Y:S06]  /*5600*/  LDSM.16.MT88.4 R8, [R239+0x9880] ;  /* 0x00988000ef08783b */ /* 0x000fec0000004200 */
[----:B------:R-:W-:Y:S01]  /*5610*/  HMMA.16816.F32 R88, R128, R90, R112 ;  /* 0x0000005a8058723c */ /* 0x000fe20000001870 */
[----:B------:R-:W3:Y:S01]  /*5620*/  LDSM.16.MT88.4 R112, [R237+0x9880] ;  /* 0x00988000ed70783b */ /* 0x000ee20000004200 */
[----:B------:R-:W-:-:S06]  /*5630*/  FADD.FTZ R0, R134, R0 ;  /* 0x0000000086007221 */ /* 0x000fcc0000010000 */
[C---:B------:R-:W-:Y:S08]  /*5640*/  HMMA.16816.F32 R96, R128.reuse, R98, R100 ;  /* 0x000000628060723c */ /* 0x040ff00000001864 */
[C---:B--2---:R-:W-:Y:S08]  /*5650*/  HMMA.16816.F32 R60, R128.reuse, R64, R60 ;  /* 0x00000040803c723c */ /* 0x044ff0000000183c */
[C---:B------:R-:W-:Y:S01]  /*5660*/  HMMA.16816.F32 R64, R128.reuse, R66, R80 ;  /* 0x000000428040723c */ /* 0x040fe20000001850 */
[----:B------:R-:W2:Y:S07]  /*5670*/  LDSM.16.MT88.4 R80, [R237+0x8080] ;  /* 0x00808000ed50783b */ /* 0x000eae0000004200 */
[C---:B-1----:R-:W-:Y:S08]  /*5680*/  HMMA.16816.F32 R100, R128.reuse, R104, R168 ;  /* 0x000000688064723c */ /* 0x042ff000000018a8 */
[----:B------:R-:W-:Y:S01]  /*5690*/  HMMA.16816.F32 R104, R128, R106, R120 ;  /* 0x0000006a8068723c */ /* 0x000fe20000001878 */
[----:B------:R-:W1:Y:S01]  /*56a0*/  LDSM.16.MT88.4 R120, [R240+0x9880] ;  /* 0x00988000f078783b */ /* 0x000e620000004200 */
[----:B------:R-:W-:-:S02]  /*56b0*/  FADD.FTZ R7, R7, R0 ;  /* 0x0000000007077221 */ /* 0x000fc40000010000 */
[----:B------:R-:W-:Y:S02]  /*56c0*/  FADD.FTZ R2, R20, R4 ;  /* 0x0000000414027221 */ /* 0x000fe40000010000 */
[----:B------:R-:W-:Y:S02]  /*56d0*/  FADD.FTZ R6, R6, R7 ;  /* 0x0000000706067221 */ /* 0x000fe40000010000 */
[----:B------:R-:W-:Y:S02]  /*56e0*/  FADD.FTZ R0, R23, R2 ;  /* 0x0000000217007221 */ /* 0x000fe40000010000 */
[----:B------:R-:W-:Y:S02]  /*56f0*/  FADD.FTZ R5, R5, R6 ;  /* 0x0000000605057221 */ /* 0x000fe40000010000 */
[----:B------:R-:W-:Y:S02]  /*5700*/  FADD.FTZ R2, R22, R0 ;  /* 0x0000000016027221 */ /* 0x000fe40000010000 */
[----:B------:R-:W-:-:S05]  /*5710*/  FADD.FTZ R0, R3, R5 ;  /* 0x0000000503007221 */ /* 0x000fca0000010000 */
[----:B------:R4:W-:Y:S04]  /*5720*/  STL [R1+0x24], R0 ;  /* 0x0000240001007387 */ /* 0x0009e80000100800 */
[----:B------:R4:W-:Y:S01]  /*5730*/  STL [R1+0x20], R2 ;  /* 0x0000200201007387 */ /* 0x0009e20000100800 */
[----:B------:R-:W-:Y:S01]  /*5740*/  PLOP3.LUT P0, PT, PT, PT, UP6, 0x40, 0x0 ;  /* 0x000000000000781c */ /* 0x000fe20003f0e868 */
[----:B------:R-:W-:Y:S02]  /*5750*/  @UP5 UMOV UR9, UR11 ;  /* 0x0000000b00095c82 */ /* 0x000fe40008000000 */
[----:B------:R-:W-:Y:S01]  /*5760*/  @UP5 USHF.R.U32.HI UR16, URZ, UR5, UR9 ;  /* 0x000000053f105299 */ /* 0x000fe20008011609 */
[----:B---3--:R-:W-:Y:S01]  /*5770*/  HMMA.16816.F32 R108, R128, R112, R108 ;  /* 0x00000070806c723c */ /* 0x008fe2000000186c */
[----:B------:R-:W-:-:S02]  /*5780*/  ULDC UR10, c[0x0][0x328] ;  /* 0x0000ca00000a7ab9 */ /* 0x000fc40000000800 */
[----:B------:R-:W-:Y:S02]  /*5790*/  UIADD3 UR15, UR15, UR16, URZ ;  /* 0x000000100f0f7290 */ /* 0x000fe4000fffe03f */
[----:B------:R-:W-:-:S03]  /*57a0*/  UIADD3 UR13, UR13, -0x2, URZ ;  /* 0xfffffffe0d0d7890 */ /* 0x000fc6000fffe03f */
[----:B------:R-:W-:Y:S01]  /*57b0*/  HMMA.16816.F32 R112, R128, R114, R116 ;  /* 0x000000728070723c */ /* 0x000fe20000001874 */
[----:B------:R-:W-:-:S07]  /*57c0*/  UIADD3 UR10, UR15, UR10, URZ ;  /* 0x0000000a0f0a7290 */ /* 0x000fce000fffe03f */
[C---:B--2---:R-:W-:Y:S08]  /*57d0*/  HMMA.16816.F32 R76, R128.reuse, R80, R76 ;  /* 0x00000050804c723c */ /* 0x044ff0000000184c */
[C---:B-1----:R-:W-:Y:S08]  /*57e0*/  HMMA.16816.F32 R116, R128.reuse, R120, R124 ;  /* 0x000000788074723c */ /* 0x042ff0000000187c */
[C---:B------:R-:W-:Y:S08]  /*57f0*/  HMMA.16816.F32 R80, R128.reuse, R82, R172 ;  /* 0x000000528050723c */ /* 0x040ff000000018ac */
[C---:B------:R-:W-:Y:S08]  /*5800*/  HMMA.16816.F32 R120, R128.reuse, R122, R24 ;  /* 0x0000007a8078723c */ /* 0x040ff00000001818 */
[C---:B------:R-:W-:Y:S08]  /*5810*/  HMMA.16816.F32 R124, R128.reuse, R8, R16 ;  /* 0x00000008807c723c */ /* 0x040ff00000001810 */
[----:B------:R-:W-:Y:S01]  /*5820*/  HMMA.16816.F32 R128, R128, R10, R12 ;  /* 0x0000000a8080723c */ /* 0x000fe2000000180c */
[----:B------:R-:W-:Y:S07]  /*5830*/  @P0 BRA `(.L_x_173) ;  /* 0x0000013000000947 */ /* 0x000fee0003800000 */
[----:B----4-:R-:W-:Y:S01]  /*5840*/  ISETP.LT.AND P0, PT, RZ, UR15, PT ;  /* 0x0000000fff007c0c */ /* 0x010fe2000bf01270 */
[----:B------:R-:W-:-:S02]  /*5850*/  UIADD3 UR11, UR15, -0x1, URZ ;  /* 0xffffffff0f0b7890 */ /* 0x000fc4000fffe03f */
[----:B------:R-:W-:-:S10]  /*5860*/  ULDC UR9, c[0x0][0x32c] ;  /* 0x0000cb0000097ab9 */ /* 0x000fd40000000800 */
[----:B------:R-:W-:Y:S05]  /*5870*/  @P0 BRA `(.L_x_174) ;  /* 0x0000007000000947 */ /* 0x000fea0003800000 */
[----:B------:R-:W-:Y:S02]  /*5880*/  UISETP.NE.AND UP0, UPT, UR9, 0x1, UPT ;  /* 0x000000010900788c */ /* 0x000fe4000bf05270 */
[----:B------:R-:W-:Y:S02]  /*5890*/  UIADD3 UR11, -UR15, URZ, URZ ;  /* 0x0000003f0f0b7290 */ /* 0x000fe4000fffe13f */
[----:B------:R-:W-:Y:S02]  /*58a0*/  ULDC.64 UR4, c[0x0][0x330] ;  /* 0x0000cc0000047ab9 */ /* 0x000fe40000000a00 */
[----:B------:R-:W-:-:S05]  /*58b0*/  UIMAD.WIDE.U32 UR14, UR11, UR4, URZ ;  /* 0x000000040b0e72a5 */ /* 0x000fca000f8e003f */
[----:B------:R-:W-:-:S04]  /*58c0*/  @UP0 USHF.R.U32.HI UR11, URZ, UR5, UR15 ;  /* 0x000000053f0b0299 */ /* 0x000fc8000801160f */
[----:B------:R-:W-:Y:S01]  /*58d0*/  ULOP3.LUT UR11, URZ, UR11, URZ, 0x33, !UPT ;  /* 0x0000000b3f0b7292 */ /* 0x000fe2000f8e333f */
[----:B------:R-:W-:Y:S05]  /*58e0*/  BRA `(.L_x_175) ;  /* 0x0000004000007947 */ /* 0x000fea0003800000 */
.L_x_174:
[----:B------:R-:W-:Y:S02]  /*58f0*/  UISETP.NE.AND UP0, UPT, UR9, 0x1, UPT ;  /* 0x000000010900788c */ /* 0x000fe4000bf05270 */
[----:B------:R-:W-:Y:S02]  /*5900*/  ULDC.64 UR4, c[0x0][0x330] ;  /* 0x0000cc0000047ab9 */ /* 0x000fe40000000a00 */
[----:B------:R-:W-:-:S07]  /*5910*/  UIMAD.WIDE.U32 UR14, UR11, UR4, URZ ;  /* 0x000000040b0e72a5 */ /* 0x000fce000f8e003f */
[----:B------:R-:W-:Y:S02]  /*5920*/  @UP0 USHF.R.U32.HI UR11, URZ, UR5, UR15 ;  /* 0x000000053f0b0299 */ /* 0x000fe4000801160f */
.L_x_175:
[----:B------:R-:W-:Y:S02]  /*5930*/  ULDC UR4, c[0x0][0x32c] ;  /* 0x0000cb0000047ab9 */ /* 0x000fe40000000800 */
[----:B------:R-:W-:-:S04]  /*5940*/  UIMAD UR4, UR11, UR9, UR4 ;  /* 0x000000090b0472a4 */ /* 0x000fc8000f8e0204 */
[----:B------:R-:W-:-:S04]  /*5950*/  UISETP.LT.AND UP0, UPT, UR10, UR4, UPT ;  /* 0x000000040a00728c */ /* 0x000fc8000bf01270 */
[----:B------:R-:W-:-:S04]  /*5960*/  USEL UR10, UR10, UR4, UP0 ;  /* 0x000000040a0a7287 */ /* 0x000fc80008000000 */
.L_x_173:
[----:B----4-:R-:W-:-:S04]  /*5970*/  UIMAD.WIDE UR4, UR10, 0x2aaaaaab, URZ ;  /* 0x2aaaaaab0a0478a5 */ /* 0x010fc8000f8e023f */
[----:B------:R-:W-:-:S04]  /*5980*/  USHF.R.U32.HI UR4, URZ, 0x1f, UR5 ;  /* 0x0000001f3f047899 */ /* 0x000fc80008011605 */
[----:B------:R-:W-:-:S04]  /*5990*/  ULEA.HI.SX32 UR4, UR5, UR4, 0x1d ;  /* 0x0000000405047291 */ /* 0x000fc8000f8fea3f */
[----:B------:R-:W-:-:S04]  /*59a0*/  UISETP.LT.AND UP0, UPT, UR12, UR4, UPT ;  /* 0x000000040c00728c */ /* 0x000fc8000bf01270 */
[----:B------:R-:W-:-:S04]  /*59b0*/  USEL UR9, UR12, UR4, !UP0 ;  /* 0x000000040c097287 */ /* 0x000fc8000c000000 */
[----:B------:R-:W-:-:S06]  /*59c0*/  UISETP.GE.AND UP0, UPT, UR13, UR9, UPT ;  /* 0x000000090d00728c */ /* 0x000fcc000bf06270 */
[----:B------:R-:W-:-:S13]  /*59d0*/  PLOP3.LUT P0, PT, PT, PT, UP0, 0x40, 0x0 ;  /* 0x000000000000781c */ /* 0x000fda0003f0e808 */
[----:B------:R-:W-:Y:S05]  /*59e0*/  @P0 BRA `(.L_x_176) ;  /* 0x00003f9000000947 */ /* 0x000fea0003800000 */
[----:B------:R-:W2:Y:S04]  /*59f0*/  LDL.64 R8, [R1+0x48] ;  /* 0x0000480001087983 */ /* 0x000ea80000100a00 */
[----:B------:R-:W3:Y:S04]  /*5a00*/  LDL.64 R6, [R1+0x40] ;  /* 0x0000400001067983 */ /* 0x000ee80000100a00 */
[----:B------:R-:W4:Y:S04]  /*5a10*/  LDL.64 R2, [R1+0x38] ;  /* 0x0000380001027983 */ /* 0x000f280000100a00 */
[----:B------:R-:W4:Y:S01]  /*5a20*/  LDL.64 R4, [R1+0x30] ;  /* 0x0000300001047983 */ /* 0x000f220000100a00 */
[----:B------:R-:W-:-:S02]  /*5a30*/  MOV R134, R132 ;  /* 0x0000008400867202 */ /* 0x000fc40000000f00 */
[C---:B--2---:R-:W-:Y:S02]  /*5a40*/  IADD3 R0, P0, R8.reuse, 0x40, RZ ;  /* 0x0000004008007810 */ /* 0x044fe40007f1e0ff */
[----:B------:R-:W-:-:S03]  /*5a50*/  IADD3 R11, P1, R8, 0x80, RZ ;  /* 0x00000080080b7810 */ /* 0x000fc60007f3e0ff */
[--C-:B---3--:R-:W-:Y:S01]  /*5a60*/  IMAD.X R10, RZ, RZ, R7.reuse, P0 ;  /* 0x000000ffff0a7224 */ /* 0x108fe200000e0607 */
[----:B------:R1:W-:Y:S01]  /*5a70*/  STL [R1+0x68], R0 ;  /* 0x0000680001007387 */ /* 0x0003e20000100800 */
[----:B------:R-:W-:-:S03]  /*5a80*/  IMAD.X R9, RZ, RZ, R7, P1 ;  /* 0x000000ffff097224 */ /* 0x000fc600008e0607 */
[----:B------:R-:W-:Y:S04]  /*5a90*/  STL [R1+0x60], R11 ;  /* 0x0000600b01007387 */ /* 0x000fe80000100800 */
[----:B------:R-:W-:Y:S01]  /*5aa0*/  STL [R1+0x64], R10 ;  /* 0x0000640a01007387 */ /* 0x000fe20000100800 */
[----:B-1----:R-:W-:Y:S02]  /*5ab0*/  IADD3 R0, P0, R8, 0xc0, RZ ;  /* 0x000000c008007810 */ /* 0x002fe40007f1e0ff */
[----:B----4-:R-:W-:-:S03]  /*5ac0*/  IADD3 R8, P2, R2, 0x40, RZ ;  /* 0x0000004002087810 */ /* 0x010fc60007f5e0ff */
[----:B------:R1:W-:Y:S02]  /*5ad0*/  STL [R1+0x58], R0 ;  /* 0x0000580001007387 */ /* 0x0003e40000100800 */
[----:B------:R-:W-:Y:S02]  /*5ae0*/  IMAD.X R6, RZ, RZ, R5, P2 ;  /* 0x000000ffff067224 */ /* 0x000fe400010e0605 */
[----:B------:R-:W-:Y:S04]  /*5af0*/  STL [R1+0x5c], R9 ;  /* 0x00005c0901007387 */ /* 0x000fe80000100800 */
[----:B------:R-:W-:Y:S01]  /*5b00*/  STL [R1+0x50], R8 ;  /* 0x0000500801007387 */ /* 0x000fe20000100800 */
[----:B-1----:R-:W-:Y:S01]  /*5b10*/  IMAD.X R0, RZ, RZ, R7, P0 ;  /* 0x000000ffff007224 */ /* 0x002fe200000e0607 */
[----:B------:R-:W-:-:S04]  /*5b20*/  IADD3 R7, P1, R2, 0x80, RZ ;  /* 0x0000008002077810 */ /* 0x000fc80007f3e0ff */
[----:B------:R1:W-:Y:S01]  /*5b30*/  STL [R1+0x54], R0 ;  /* 0x0000540001007387 */ /* 0x0003e20000100800 */
[----:B------:R-:W-:-:S03]  /*5b40*/  IMAD.X R3, RZ, RZ, R5, P1 ;  /* 0x000000ffff037224 */ /* 0x000fc600008e0605 */
[----:B------:R-:W-:Y:S04]  /*5b50*/  STL [R1+0x1c], R7 ;  /* 0x00001c0701007387 */ /* 0x000fe80000100800 */
[----:B------:R-:W-:Y:S01]  /*5b60*/  STL [R1+0x2c], R6 ;  /* 0x00002c0601007387 */ /* 0x000fe20000100800 */
[----:B-1----:R-:W-:-:S05]  /*5b70*/  IADD3 R0, P0, R2, 0xc0, RZ ;  /* 0x000000c002007810 */ /* 0x002fca0007f1e0ff */
[----:B------:R1:W-:Y:S04]  /*5b80*/  STL [R1+0x14], R0 ;  /* 0x0000140001007387 */ /* 0x0003e80000100800 */
[----:B------:R2:W-:Y:S01]  /*5b90*/  STL [R1+0x18], R3 ;  /* 0x0000180301007387 */ /* 0x0005e20000100800 */
[----:B-1----:R-:W-:-:S05]  /*5ba0*/  IADD3.X R0, RZ, R5, RZ, P0, !PT ;  /* 0x00000005ff007210 */ /* 0x002fca00007fe4ff */
[----:B------:R2:W-:Y:S01]  /*5bb0*/  STL [R1+0x10], R0 ;  /* 0x0000100001007387 */ /* 0x0005e20000100800 */
[----:B------:R-:W-:-:S03]  /*5bc0*/  IMAD.MOV.U32 R2, RZ, RZ, R133 ;  /* 0x000000ffff027224 */ /* 0x000fc600078e0085 */
.L_x_187:
[----:B-12---:R-:W2:Y:S01]  /*5bd0*/  LDL R0, [R1] ;  /* 0x0000000001007983 */ /* 0x006ea20000100800 */
[----:B------:R-:W-:Y:S04]  /*5be0*/  DEPBAR.LE SB0, 0x0 ;  /* 0x000080000000791a */ /* 0x000fe80000000000 */
[----:B------:R-:W-:Y:S01]  /*5bf0*/  BAR.SYNC.DEFER_BLOCKING 0x0 ;  /* 0x0000000000007b1d */ /* 0x000fe20000010000 */
[----:B------:R-:W-:Y:S06]  /*5c00*/  UISETP.GT.AND UP0, UPT, UR12, UR13, UPT ;  /* 0x0000000d0c00728c */ /* 0x000fec000bf04270 */
[----:B------:R-:W-:Y:S01]  /*5c10*/  PLOP3.LUT P0, PT, PT, PT, UP0, 0x80, 0x0 ;  /* 0x000000000000781c */ /* 0x000fe20003f0f008 */
[----:B-----5:R1:W3:Y:S04]  /*5c20*/  LDSM.16.M88.4 R8, [R135+0x14080] ;  /* 0x014080008708783b */ /* 0x0202e80000000200 */
[----:B------:R1:W4:Y:S04]  /*5c30*/  LDSM.16.M88.4 R16, [R135+0x14880] ;  /* 0x014880008710783b */ /* 0x0003280000000200 */
[----:B------:R1:W1:Y:S04]  /*5c40*/  LDSM.16.M88.4 R24, [R135+0x15080] ;  /* 0x015080008718783b */ /* 0x0002680000000200 */
[----:B------:R1:W1:Y:S04]  /*5c50*/  LDSM.16.M88.4 R168, [R242] ;  /* 0x00000000f2a8783b */ /* 0x0002680000000200 */
[----:B------:R1:W1:Y:S04]  /*5c60*/  LDSM.16.M88.4 R176, [R252] ;  /* 0x00000000fcb0783b */ /* 0x0002680000000200 */
[----:B--2---:R2:W1:Y:S01]  /*5c70*/  LDSM.16.M88.4 R172, [R0] ;  /* 0x0000000000ac783b */ /* 0x0044620000000200 */
[----:B------:R-:W-:-:S05]  /*5c80*/  @P0 BRA `(.L_x_177) ;  /* 0x0000043000000947 */ /* 0x000fca0003800000 */
[----:B--234-:R-:W2:Y:S01]  /*5c90*/  LDL R0, [R1+0x28] ;  /* 0x0000280001007983 */ /* 0x01cea20000100800 */
[----:B------:R-:W-:Y:S02]  /*5ca0*/  ULDC.64 UR4, c[0x0][0x208] ;  /* 0x0000820000047ab9 */ /* 0x000fe40000000a00 */
[----:B------:R-:W-:Y:S01]  /*5cb0*/  UIMAD.WIDE.U32 UR14, UR13, UR4, URZ ;  /* 0x000000040d0e72a5 */ /* 0x000fe2000f8e003f */
[----:B------:R-:W3:Y:S01]  /*5cc0*/  LDL.64 R6, [R1+0x48] ;  /* 0x0000480001067983 */ /* 0x000ee20000100a00 */
[----:B------:R-:W-:Y:S03]  /*5cd0*/  USHF.R.S32.HI UR10, URZ, 0x1f, UR13 ;  /* 0x0000001f3f0a7899 */ /* 0x000fe6000801140d */
[----:B------:R-:W4:Y:S01]  /*5ce0*/  LDL.64 R132, [R1+0x40] ;  /* 0x0000400001847983 */ /* 0x000f220000100a00 */
[----:B------:R-:W-:Y:S03]  /*5cf0*/  UIMAD UR10, UR10, UR4, URZ ;  /* 0x000000040a0a72a4 */ /* 0x000fe6000f8e023f */
[----:B------:R-:W5:Y:S01]  /*5d00*/  LDL R12, [R1+0x4] ;  /* 0x00000400010c7983 */ /* 0x000f620000100800 */
[----:B------:R-:W-:Y:S03]  /*5d10*/  UIMAD UR10, UR13, UR5, UR10 ;  /* 0x000000050d0a72a4 */ /* 0x000fe6000f8e020a */
[----:B------:R-:W5:Y:S01]  /*5d20*/  LDL R22, [R1+0x68] ;  /* 0x0000680001167983 */ /* 0x000f620000100800 */
[----:B------:R-:W-:Y:S02]  /*5d30*/  UIADD3 UR4, UR15, UR10, URZ ;  /* 0x0000000a0f047290 */ /* 0x000fe4000fffe03f */
[----:B------:R-:W-:Y:S01]  /*5d40*/  UIMAD.WIDE.U32 UR10, UR14, 0x30, URZ ;  /* 0x000000300e0a78a5 */ /* 0x000fe2000f8e003f */
[----:B------:R-:W5:Y:S01]  /*5d50*/  LDL R21, [R1+0x64] ;  /* 0x0000640001157983 */ /* 0x000f620000100800 */
[----:B------:R-:W-:Y:S03]  /*5d60*/  UIMAD UR4, UR4, 0x30, URZ ;  /* 0x00000030040478a4 */ /* 0x000fe6000f8e023f */
[----:B------:R-:W5:Y:S01]  /*5d70*/  LDL R20, [R1+0x60] ;  /* 0x0000600001147983 */ /* 0x000f620000100800 */
[----:B------:R-:W-:Y:S03]  /*5d80*/  UIADD3 UR4, UR11, UR4, URZ ;  /* 0x000000040b047290 */ /* 0x000fe6000fffe03f */
[----:B------:R-:W5:Y:S04]  /*5d90*/  LDL R15, [R1+0x5c] ;  /* 0x00005c00010f7983 */ /* 0x000f680000100800 */
[----:B------:R-:W5:Y:S04]  /*5da0*/  LDL R14, [R1+0x58] ;  /* 0x00005800010e7983 */ /* 0x000f680000100800 */
[----:B------:R-:W5:Y:S01]  /*5db0*/  LDL R13, [R1+0x54] ;  /* 0x00005400010d7983 */ /* 0x000f620000100800 */
[----:B--2---:R-:W-:Y:S02]  /*5dc0*/  LOP3.LUT P2, RZ, R0, 0x1, RZ, 0xc0, !PT ;  /* 0x0000000100ff7812 */ /* 0x004fe4000784c0ff */
[----:B---3--:R-:W-:Y:S04]  /*5dd0*/  IADD3 R0, P1, R6, UR10, RZ ;  /* 0x0000000a06007c10 */ /* 0x008fe8000ff3e0ff */
[C---:B------:R-:W-:Y:S02]  /*5de0*/  LEA R4, P0, R0.reuse, c[0x0][0x1f8], 0x1 ;  /* 0x00007e0000047a11 */ /* 0x040fe400078008ff */
[----:B----4-:R-:W-:Y:S04]  /*5df0*/  IADD3.X R3, R133, UR4, RZ, P1, !PT ;  /* 0x0000000485037c10 */ /* 0x010fe80008ffe4ff */
[----:B------:R-:W-:Y:S02]  /*5e00*/  LEA.HI.X R5, R0, c[0x0][0x1fc], R3, 0x1, P0 ;  /* 0x00007f0000057a11 */ /* 0x000fe400000f0c03 */
[----:B-----5:R-:W-:Y:S03]  /*5e10*/  IADD3 R0, P1, R22, UR10, RZ ;  /* 0x0000000a16007c10 */ /* 0x020fe6000ff3e0ff */
[----:B------:R-:W-:Y:S01]  /*5e20*/  @!PT LDS RZ, [RZ] ;  /* 0x00000000fffff984 */ /* 0x000fe20000000800 */
[----:B------:R-:W-:Y:S01]  /*5e30*/  @!PT LDS RZ, [RZ] ;  /* 0x00000000fffff984 */ /* 0x000fe20000000800 */
[----:B------:R-:W-:Y:S01]  /*5e40*/  @!PT LDS RZ, [RZ] ;  /* 0x00000000fffff984 */ /* 0x000fe20000000800 */
[----:B------:R2:W-:Y:S01]  /*5e50*/  LDGSTS.E.BYPASS.LTC128B.128 [R12+0x4080], [R4.64], !P2 ;  /* 0x04080000040c7fae */ /* 0x0005e2000d101d58 */
[----:B------:R-:W-:Y:S02]  /*5e60*/  IADD3.X R3, R21, UR4, RZ, P1, !PT ;  /* 0x0000000415037c10 */ /* 0x000fe40008ffe4ff */
[C---:B--2---:R-:W-:Y:S04]  /*5e70*/  LEA R4, P0, R0.reuse, c[0x0][0x1f8], 0x1 ;  /* 0x00007e0000047a11 */ /* 0x044fe800078008ff */
[----:B------:R-:W-:Y:S02]  /*5e80*/  LEA.HI.X R5, R0, c[0x0][0x1fc], R3, 0x1, P0 ;  /* 0x00007f0000057a11 */ /* 0x000fe400000f0c03 */
[----:B------:R-:W-:Y:S03]  /*5e90*/  IADD3 R0, P1, R20, UR10, RZ ;  /* 0x0000000a14007c10 */ /* 0x000fe6000ff3e0ff */
        /* <DEDUP_REMOVED lines=8> */
[----:B------:R-:W-:Y:S01]  /*5f20*/  LEA.HI.X R5, R0, c[0x0][0x1fc], R3, 0x1, P0 ;  /* 0x00007f0000057a11 */ /* 0x000fe200000f0c03 */
[----:B------:R-:W-:Y:S04]  /*5f30*/  @!P3 IMAD.MOV.U32 R0, RZ, RZ, c[0x0][0x208] ;  /* 0x00008200ff00b624 */ /* 0x000fe800078e00ff */
[----:B------:R2:W-:Y:S01]  /*5f40*/  LDGSTS.E.BYPASS.LTC128B.128 [R12+0x8880], [R4.64], !P4 ;  /* 0x08880000040c7fae */ /* 0x0005e2000e101d58 */
[C---:B------:R-:W-:Y:S01]  /*5f50*/  @!P3 LEA R3, P0, R0.reuse, UR10, 0x5 ;  /* 0x0000000a0003bc11 */ /* 0x040fe2000f8028ff */
[----:B--2---:R-:W-:Y:S05]  /*5f60*/  @!P3 IMAD.MOV.U32 R4, RZ, RZ, c[0x0][0x20c] ;  /* 0x00008300ff04b624 */ /* 0x004fea00078e00ff */
[----:B------:R-:W-:Y:S02]  /*5f70*/  @!P3 LEA.HI.X R0, R0, UR4, R4, 0x5, P0 ;  /* 0x000000040000bc11 */ /* 0x000fe400080f2c04 */
[C---:B------:R-:W-:Y:S04]  /*5f80*/  @!P3 IADD3 R4, P1, R3.reuse, R6, RZ ;  /* 0x000000060304b210 */ /* 0x040fe80007f3e0ff */
[----:B------:R-:W-:Y:S01]  /*5f90*/  @!P3 LEA R6, P0, R4, c[0x0][0x1f8], 0x1 ;  /* 0x00007e000406ba11 */ /* 0x000fe200078008ff */
[----:B------:R-:W-:Y:S05]  /*5fa0*/  @!P3 IMAD.X R5, R0, 0x1, R133, P1 ;  /* 0x000000010005b824 */ /* 0x000fea00008e0685 */
[----:B------:R-:W-:Y:S02]  /*5fb0*/  @!P3 LEA.HI.X R7, R4, c[0x0][0x1fc], R5, 0x1, P0 ;  /* 0x00007f000407ba11 */ /* 0x000fe400000f0c05 */
[----:B------:R-:W-:Y:S03]  /*5fc0*/  @!P3 IADD3 R5, P1, R3, R22, RZ ;  /* 0x000000160305b210 */ /* 0x000fe60007f3e0ff */
[----:B------:R2:W-:Y:S01]  /*5fd0*/  @!P3 LDGSTS.E.BYPASS.LTC128B.128 [R12+0x5080], [R6.64], !P2 ;  /* 0x05080000060cbfae */ /* 0x0005e2000d101d58 */
[C---:B------:R-:W-:Y:S01]  /*5fe0*/  @!P3 LEA R4, P0, R5.reuse, c[0x0][0x1f8], 0x1 ;  /* 0x00007e000504ba11 */ /* 0x040fe200078008ff */
[C---:B--2---:R-:W-:Y:S05]  /*5ff0*/  @!P3 IMAD.X R6, R0.reuse, 0x1, R21, P1 ;  /* 0x000000010006b824 */ /* 0x044fea00008e0615 */
[----:B------:R-:W-:Y:S05]  /*6000*/  @!P3 LEA.HI.X R5, R5, c[0x0][0x1fc], R6, 0x1, P0 ;  /* 0x00007f000505ba11 */ /* 0x000fea00000f0c06 */
[----:B------:R2:W-:Y:S02]  /*6010*/  @!P3 LDGSTS.E.BYPASS.LTC128B.128 [R12+0x6880], [R4.64], !P6 ;  /* 0x06880000040cbfae */ /* 0x0005e4000f101d58 */
[----:B--2---:R-:W-:Y:S04]  /*6020*/  @!P3 IADD3 R5, P1, R3, R20, RZ ;  /* 0x000000140305b210 */ /* 0x004fe80007f3e0ff */
[----:B------:R-:W-:Y:S01]  /*6030*/  @!P3 LEA R4, P0, R5, c[0x0][0x1f8], 0x1 ;  /* 0x00007e000504ba11 */ /* 0x000fe200078008ff */
[C---:B------:R-:W-:Y:S01]  /*6040*/  @!P3 IMAD.X R6, R0.reuse, 0x1, R15, P1 ;  /* 0x000000010006b824 */ /* 0x040fe200008e060f */
[----:B------:R-:W-:Y:S04]  /*6050*/  @!P3 IADD3 R3, P1, R3, R14, RZ ;  /* 0x0000000e0303b210 */ /* 0x000fe80007f3e0ff */
[----:B------:R-:W-:Y:S01]  /*6060*/  @!P3 LEA.HI.X R5, R5, c[0x0][0x1fc], R6, 0x1, P0 ;  /* 0x00007f000505ba11 */ /* 0x000fe200000f0c06 */
[----:B------:R-:W-:Y:S04]  /*6070*/  @!P3 IMAD.X R0, R0, 0x1, R13, P1 ;  /* 0x000000010000b824 */ /* 0x000fe800008e060d */
[----:B------:R2:W-:Y:S02]  /*6080*/  @!P3 LDGSTS.E.BYPASS.LTC128B.128 [R12+0x8080], [R4.64], !P5 ;  /* 0x08080000040cbfae */ /* 0x0005e4000e901d58 */
[C---:B--2---:R-:W-:Y:S04]  /*6090*/  @!P3 LEA R4, P0, R3.reuse, c[0x0][0x1f8], 0x1 ;  /* 0x00007e000304ba11 */ /* 0x044fe800078008ff */
[----:B------:R-:W-:Y:S05]  /*60a0*/  @!P3 LEA.HI.X R5, R3, c[0x0][0x1fc], R0, 0x1, P0 ;  /* 0x00007f000305ba11 */ /* 0x000fea00000f0c00 */
[----:B------:R2:W-:Y:S04]  /*60b0*/  @!P3 LDGSTS.E.BYPASS.LTC128B.128 [R12+0x9880], [R4.64], !P4 ;  /* 0x09880000040cbfae */ /* 0x0005e8000e101d58 */
.L_x_177:
[C---:B--234-:R-:W-:Y:S01]  /*60c0*/  HMMA.16816.F32 R4, R160.reuse, R8, RZ ;  /* 0x00000008a004723c */ /* 0x05cfe200000018ff */
[----:B------:R-:W0:Y:S01]  /*60d0*/  LDGDEPBAR ;  /* 0x00000000000079af */ /* 0x000e220000000000 */
[----:B------:R-:W-:Y:S06]  /*60e0*/  UISETP.GT.AND UP0, UPT, UR13, UR12, UPT ;  /* 0x0000000c0d00728c */ /* 0x000fec000bf04270 */
[C---:B------:R-:W-:Y:S01]  /*60f0*/  HMMA.16816.F32 R8, R160.reuse, R10, RZ ;  /* 0x0000000aa008723c */ /* 0x040fe200000018ff */
[----:B------:R-:W-:Y:S07]  /*6100*/  PLOP3.LUT P0, PT, PT, PT, UP0, 0x40, 0x0 ;  /* 0x000000000000781c */ /* 0x000fee0003f0e808 */
[C---:B------:R-:W-:Y:S08]  /*6110*/  HMMA.16816.F32 R12, R160.reuse, R16, RZ ;  /* 0x00000010a00c723c */ /* 0x040ff000000018ff */
[C---:B------:R-:W-:Y:S08]  /*6120*/  HMMA.16816.F32 R16, R160.reuse, R18, RZ ;  /* 0x00000012a010723c */ /* 0x040ff000000018ff */
[C---:B-1----:R-:W-:Y:S08]  /*6130*/  HMMA.16816.F32 R20, R160.reuse, R24, RZ ;  /* 0x00000018a014723c */ /* 0x042ff000000018ff */
[----:B------:R-:W-:Y:S08]  /*6140*/  HMMA.16816.F32 R24, R160, R26, RZ ;  /* 0x0000001aa018723c */ /* 0x000ff000000018ff */
[C---:B------:R-:W-:Y:S08]  /*6150*/  HMMA.16816.F32 R4, R164.reuse, R168, R4 ;  /* 0x000000a8a404723c */ /* 0x040ff00000001804 */
[C---:B------:R-:W-:Y:S01]  /*6160*/  HMMA.16816.F32 R8, R164.reuse, R170, R8 ;  /* 0x000000aaa408723c */ /* 0x040fe20000001808 */
[----:B------:R-:W1:Y:S07]  /*6170*/  LDSM.16.M88.4 R168, [R241+0x14080] ;  /* 0x01408000f1a8783b */ /* 0x000e6e0000000200 */
[C---:B------:R-:W-:Y:S08]  /*6180*/  HMMA.16816.F32 R12, R164.reuse, R172, R12 ;  /* 0x000000aca40c723c */ /* 0x040ff0000000180c */
[C---:B------:R-:W-:Y:S01]  /*6190*/  HMMA.16816.F32 R16, R164.reuse, R174, R16 ;  /* 0x000000aea410723c */ /* 0x040fe20000001810 */
[----:B------:R-:W2:Y:S07]  /*61a0*/  LDSM.16.M88.4 R172, [R241+0x14880] ;  /* 0x01488000f1ac783b */ /* 0x000eae0000000200 */
[C---:B------:R-:W-:Y:S08]  /*61b0*/  HMMA.16816.F32 R20, R164.reuse, R176, R20 ;  /* 0x000000b0a414723c */ /* 0x040ff00000001814 */
[----:B------:R-:W-:Y:S08]  /*61c0*/  HMMA.16816.F32 R24, R164, R178, R24 ;  /* 0x000000b2a418723c */ /* 0x000ff00000001818 */
[C---:B-1----:R-:W-:Y:S08]  /*61d0*/  HMMA.16816.F32 R4, R180.reuse, R168, R4 ;  /* 0x000000a8b404723c */ /* 0x042ff00000001804 */
[C---:B------:R-:W-:Y:S01]  /*61e0*/  HMMA.16816.F32 R8, R180.reuse, R170, R8 ;  /* 0x000000aab408723c */ /* 0x040fe20000001808 */
[----:B------:R-:W1:Y:S07]  /*61f0*/  LDSM.16.M88.4 R168, [R241+0x15080] ;  /* 0x01508000f1a8783b */ /* 0x000e6e0000000200 */
[C---:B--2---:R-:W-:Y:S08]  /*6200*/  HMMA.16816.F32 R12, R180.reuse, R172, R12 ;  /* 0x000000acb40c723c */ /* 0x044ff0000000180c */
[C---:B------:R-:W-:Y:S01]  /*6210*/  HMMA.16816.F32 R16, R180.reuse, R174, R16 ;  /* 0x000000aeb410723c */ /* 0x040fe20000001810 */
[----:B------:R-:W2:Y:S07]  /*6220*/  LDSM.16.M88.4 R172, [R238] ;  /* 0x00000000eeac783b */ /* 0x000eae0000000200 */
[C---:B-1----:R-:W-:Y:S08]  /*6230*/  HMMA.16816.F32 R20, R180.reuse, R168, R20 ;  /* 0x000000a8b414723c */ /* 0x042ff00000001814 */
[----:B------:R-:W-:Y:S01]  /*6240*/  HMMA.16816.F32 R24, R180, R170, R24 ;  /* 0x000000aab418723c */ /* 0x000fe20000001818 */
[----:B------:R-:W1:Y:S07]  /*6250*/  LDSM.16.M88.4 R168, [R238+0x800] ;  /* 0x00080000eea8783b */ /* 0x000e6e0000000200 */
[C---:B--2---:R-:W-:Y:S08]  /*6260*/  HMMA.16816.F32 R4, R184.reuse, R172, R4 ;  /* 0x000000acb804723c */ /* 0x044ff00000001804 */
[C---:B------:R-:W-:Y:S01]  /*6270*/  HMMA.16816.F32 R8, R184.reuse, R174, R8 ;  /* 0x000000aeb808723c */ /* 0x040fe20000001808 */
[----:B------:R-:W2:Y:S07]  /*6280*/  LDSM.16.M88.4 R172, [R238+0x1000] ;  /* 0x00100000eeac783b */ /* 0x000eae0000000200 */
[C---:B-1----:R-:W-:Y:S08]  /*6290*/  HMMA.16816.F32 R12, R184.reuse, R168, R12 ;  /* 0x000000a8b80c723c */ /* 0x042ff0000000180c */
[C---:B------:R-:W-:Y:S01]  /*62a0*/  HMMA.16816.F32 R16, R184.reuse, R170, R16 ;  /* 0x000000aab810723c */ /* 0x040fe20000001810 */
[----:B------:R-:W1:Y:S07]  /*62b0*/  LDSM.16.M88.4 R168, [R135+0x15880] ;  /* 0x0158800087a8783b */ /* 0x000e6e0000000200 */
[C---:B--2---:R-:W-:Y:S08]  /*62c0*/  HMMA.16816.F32 R20, R184.reuse, R172, R20 ;  /* 0x000000acb814723c */ /* 0x044ff00000001814 */
[----:B------:R-:W-:Y:S01]  /*62d0*/  HMMA.16816.F32 R24, R184, R174, R24 ;  /* 0x000000aeb818723c */ /* 0x000fe20000001818 */
[----:B------:R-:W2:Y:S07]  /*62e0*/  LDSM.16.M88.4 R172, [R135+0x16080] ;  /* 0x0160800087ac783b */ /* 0x000eae0000000200 */
        /* <DEDUP_REMOVED lines=8> */
[----:B------:R-:W1:Y:S07]  /*6370*/  LDSM.16.M88.4 R168, [R250] ;  /* 0x00000000faa8783b */ /* 0x000e6e0000000200 */
[C---:B--2---:R-:W-:Y:S08]  /*6380*/  HMMA.16816.F32 R4, R192.reuse, R172, R4 ;  /* 0x000000acc004723c */ /* 0x044ff00000001804 */
[C---:B------:R-:W-:Y:S01]  /*6390*/  HMMA.16816.F32 R8, R192.reuse, R174, R8 ;  /* 0x000000aec008723c */ /* 0x040fe20000001808 */
[----:B------:R-:W2:Y:S07]  /*63a0*/  LDSM.16.M88.4 R172, [R249] ;  /* 0x00000000f9ac783b */ /* 0x000eae0000000200 */
        /* <DEDUP_REMOVED lines=11> */
[----:B------:R-:W2:Y:S07]  /*6460*/  LDSM.16.M88.4 R172, [R238+0x1800] ;  /* 0x00180000eeac783b */ /* 0x000eae0000000200 */
        /* <DEDUP_REMOVED lines=76> */
[C---:B------:R-:W-:Y:S11]  /*6930*/  HMMA.16816.F32 R8, R232.reuse, R174, R8 ;  /* 0x000000aee808723c */ /* 0x040ff60000001808 */
[----:B------:R-:W-:Y:S05]  /*6940*/  @!UPT UIADD3 URZ, URZ, URZ, URZ ;  /* 0x0000003f3f3ff290 */ /* 0x000fea000fffe03f */
[----:B------:R-:W-:Y:S02]  /*6950*/  FMUL.FTZ R4, R4, c[0x0][0x320] ;  /* 0x0000c80004047a20 */ /* 0x000fe40000410000 */
[----:B------:R-:W-:Y:S02]  /*6960*/  FMUL.FTZ R5, R5, c[0x0][0x320] ;  /* 0x0000c80005057a20 */ /* 0x000fe40000410000 */
[----:B------:R-:W-:Y:S01]  /*6970*/  MUFU.TANH R174, R4 ;  /* 0x0000000400ae7308 */ /* 0x000fe20000002400 */
[----:B------:R-:W-:Y:S02]  /*6980*/  FMUL.FTZ R6, R6, c[0x0][0x320] ;  /* 0x0000c80006067a20 */ /* 0x000fe40000410000 */
[----:B------:R-:W-:Y:S01]  /*6990*/  FMUL.FTZ R7, R7, c[0x0][0x320] ;  /* 0x0000c80007077a20 */ /* 0x000fe20000410000 */
[C---:B-1----:R-:W-:Y:S03]  /*69a0*/  HMMA.16816.F32 R12, R232.reuse, R168, R12 ;  /* 0x000000a8e80c723c */ /* 0x042fe6000000180c */
[----:B------:R-:W-:Y:S03]  /*69b0*/  FMUL.FTZ R9, R9, c[0x0][0x320] ;  /* 0x0000c80009097a20 */ /* 0x000fe60000410000 */
[----:B------:R-:W-:Y:S01]  /*69c0*/  MUFU.TANH R173, R5 ;  /* 0x0000000500ad7308 */ /* 0x000fe20000002400 */
[----:B------:R-:W-:Y:S01]  /*69d0*/  FMUL.FTZ R10, R10, c[0x0][0x320] ;  /* 0x0000c8000a0a7a20 */ /* 0x000fe20000410000 */
[C---:B------:R-:W-:Y:S04]  /*69e0*/  HMMA.16816.F32 R16, R232.reuse, R170, R16 ;  /* 0x000000aae810723c */ /* 0x040fe80000001810 */
[----:B------:R-:W-:Y:S02]  /*69f0*/  FMUL.FTZ R11, R11, c[0x0][0x320] ;  /* 0x0000c8000b0b7a20 */ /* 0x000fe40000410000 */
[----:B------:R-:W-:Y:S02]  /*6a00*/  FMUL.FTZ R8, R8, c[0x0][0x320] ;  /* 0x0000c80008087a20 */ /* 0x000fe40000410000 */
[----:B------:R-:W1:Y:S08]  /*6a10*/  MUFU.TANH R0, R6 ;  /* 0x0000000600007308 */ /* 0x000e700000002400 */
[----:B------:R-:W-:Y:S02]  /*6a20*/  FMUL.FTZ R12, R12, c[0x0][0x320] ;  /* 0x0000c8000c0c7a20 */ /* 0x000fe40000410000 */
[----:B------:R2:W3:Y:S01]  /*6a30*/  MUFU.TANH R179, R7 ;  /* 0x0000000700b37308 */ /* 0x0004e20000002400 */
[----:B------:R-:W-:Y:S02]  /*6a40*/  FMUL.FTZ R13, R13, c[0x0][0x320] ;  /* 0x0000c8000d0d7a20 */ /* 0x000fe40000410000 */
[----:B------:R-:W-:Y:S02]  /*6a50*/  FMUL.FTZ R14, R14, c[0x0][0x320] ;  /* 0x0000c8000e0e7a20 */ /* 0x000fe40000410000 */
[----:B------:R-:W-:Y:S02]  /*6a60*/  FMUL.FTZ R15, R15, c[0x0][0x320] ;  /* 0x0000c8000f0f7a20 */ /* 0x000fe40000410000 */
[----:B------:R-:W-:Y:S02]  /*6a70*/  FMUL.FTZ R19, R19, c[0x0][0x320] ;  /* 0x0000c80013137a20 */ /* 0x000fe40000410000 */
[----:B------:R-:W-:Y:S01]  /*6a80*/  FMUL.FTZ R18, R18, c[0x0][0x320] ;  /* 0x0000c80012127a20 */ /* 0x000fe20000410000 */
[----:B------:R-:W4:Y:S01]  /*6a90*/  MUFU.TANH R168, R9 ;  /* 0x0000000900a87308 */ /* 0x000f220000002400 */
[----:B-1----:R-:W-:Y:S09]  /*6aa0*/  STL [R1+0x8], R0 ;  /* 0x0000080001007387 */ /* 0x002ff20000100800 */
[----:B------:R-:W1:Y:S01]  /*6ab0*/  MUFU.TANH R178, R10 ;  /* 0x0000000a00b27308 */ /* 0x000e620000002400 */
[----:B--2---:R-:W2:Y:S01]  /*6ac0*/  LDSM.16.M88.4 R4, [R238+0x5800] ;  /* 0x00580000ee04783b */ /* 0x004ea20000000200 */
[----:B------:R-:W-:Y:S08]  /*6ad0*/  DEPBAR.LE SB0, 0x0 ;  /* 0x000080000000791a */ /* 0x000ff00000000000 */
[----:B------:R-:W1:Y:S01]  /*6ae0*/  MUFU.TANH R177, R11 ;  /* 0x0000000b00b17308 */ /* 0x000e620000002400 */
[----:B------:R-:W-:Y:S09]  /*6af0*/  BAR.SYNC.DEFER_BLOCKING 0x0 ;  /* 0x0000000000007b1d */ /* 0x000ff20000010000 */
[----:B------:R5:W1:Y:S10]  /*6b00*/  MUFU.TANH R133, R12 ;  /* 0x0000000c00857308 */ /* 0x000a740000002400 */
[----:B------:R1:W1:Y:S10]  /*6b10*/  MUFU.TANH R132, R13 ;  /* 0x0000000d00847308 */ /* 0x0002740000002400 */
[----:B------:R3:W3:Y:S01]  /*6b20*/  MUFU.TANH R169, R19 ;  /* 0x0000001300a97308 */ /* 0x0006e20000002400 */
[C---:B--2---:R-:W-:Y:S05]  /*6b30*/  HMMA.16816.F32 R20, R232.reuse, R4, R20 ;  /* 0x00000004e814723c */ /* 0x044fea0000001814 */
[----:B-----5:R-:W-:Y:S04]  /*6b40*/  FMUL.FTZ R12, R17, c[0x0][0x320] ;  /* 0x0000c800110c7a20 */ /* 0x020fe80000410000 */
[----:B------:R2:W2:Y:S01]  /*6b50*/  MUFU.TANH R172, R8 ;  /* 0x0000000800ac7308 */ /* 0x0004a20000002400 */
[----:B------:R-:W-:Y:S03]  /*6b60*/  HMMA.16816.F32 R24, R232, R6, R24 ;  /* 0x00000006e818723c */ /* 0x000fe60000001818 */
[----:B-1----:R-:W-:Y:S06]  /*6b70*/  FMUL.FTZ R13, R16, c[0x0][0x320] ;  /* 0x0000c800100d7a20 */ /* 0x002fec0000410000 */
[----:B------:R1:W1:Y:S05]  /*6b80*/  MUFU.TANH R176, R14 ;  /* 0x0000000e00b07308 */ /* 0x00026a0000002400 */
[----:B------:R-:W-:Y:S05]  /*6b90*/  FMUL.FTZ R11, R20, c[0x0][0x320] ;  /* 0x0000c800140b7a20 */ /* 0x000fea0000410000 */
[----:B------:R1:W1:Y:S01]  /*6ba0*/  MUFU.TANH R175, R15 ;  /* 0x0000000f00af7308 */ /* 0x0002620000002400 */
[----:B------:R-:W-:Y:S02]  /*6bb0*/  FMUL.FTZ R10, R21, c[0x0][0x320] ;  /* 0x0000c800150a7a20 */ /* 0x000fe40000410000 */
[----:B------:R-:W-:Y:S02]  /*6bc0*/  FMUL.FTZ R21, R22, c[0x0][0x320] ;  /* 0x0000c80016157a20 */ /* 0x000fe40000410000 */
[----:B------:R-:W-:Y:S02]  /*6bd0*/  FMUL.FTZ R20, R23, c[0x0][0x320] ;  /* 0x0000c80017147a20 */ /* 0x000fe40000410000 */
[----:B------:R-:W-:Y:S02]  /*6be0*/  FMUL.FTZ R9, R24, c[0x0][0x320] ;  /* 0x0000c80018097a20 */ /* 0x000fe40000410000 */
[----:B---3--:R-:W-:Y:S01]  /*6bf0*/  FMUL.FTZ R19, R25, c[0x0][0x320] ;  /* 0x0000c80019137a20 */ /* 0x008fe20000410000 */
[----:B------:R-:W3:Y:S01]  /*6c00*/  MUFU.TANH R13, R13 ;  /* 0x0000000d000d7308 */ /* 0x000ee20000002400 */
[----:B------:R-:W-:Y:S02]  /*6c10*/  FMUL.FTZ R23, R26, c[0x0][0x320] ;  /* 0x0000c8001a177a20 */ /* 0x000fe40000410000 */
[----:B------:R-:W-:Y:S07]  /*6c20*/  FMUL.FTZ R22, R27, c[0x0][0x320] ;  /* 0x0000c8001b167a20 */ /* 0x000fee0000410000 */
[----:B------:R-:W1:Y:S10]  /*6c30*/  MUFU.TANH R12, R12 ;  /* 0x0000000c000c7308 */ /* 0x000e740000002400 */
[----:B------:R1:W1:Y:S10]  /*6c40*/  MUFU.TANH R170, R18 ;  /* 0x0000001200aa7308 */ /* 0x0002740000002400 */
[----:B------:R-:W1:Y:S10]  /*6c50*/  MUFU.TANH R11, R11 ;  /* 0x0000000b000b7308 */ /* 0x000e740000002400 */
[----:B------:R-:W1:Y:S10]  /*6c60*/  MUFU.TANH R10, R10 ;  /* 0x0000000a000a7308 */ /* 0x000e740000002400 */
[----:B------:R-:W1:Y:S10]  /*6c70*/  MUFU.TANH R21, R21 ;  /* 0x0000001500157308 */ /* 0x000e740000002400 */
[----:B------:R-:W1:Y:S10]  /*6c80*/  MUFU.TANH R20, R20 ;  /* 0x0000001400147308 */ /* 0x000e740000002400 */
[----:B------:R-:W1:Y:S10]  /*6c90*/  MUFU.TANH R9, R9 ;  /* 0x0000000900097308 */ /* 0x000e740000002400 */
[----:B------:R-:W1:Y:S10]  /*6ca0*/  MUFU.TANH R19, R19 ;  /* 0x0000001300137308 */ /* 0x000e740000002400 */
[----:B------:R-:W1:Y:S10]  /*6cb0*/  MUFU.TANH R23, R23 ;  /* 0x0000001700177308 */ /* 0x000e740000002400 */
[----:B------:R-:W1:Y:S01]  /*6cc0*/  MUFU.TANH R22, R22 ;  /* 0x0000001600167308 */ /* 0x000e620000002400 */
[----:B------:R-:W-:-:S05]  /*6cd0*/  @P0 BRA `(.L_x_178) ;  /* 0x000004e000000947 */ /* 0x000fca0003800000 */
[----:B--234-:R-:W2:Y:S01]  /*6ce0*/  LDL.64 R24, [R1+0x38] ;  /* 0x0000380001187983 */ /* 0x01cea20000100a00 */
[----:B------:R-:W-:Y:S02]  /*6cf0*/  UIADD3 UR11, UR13, -0x1, URZ ;  /* 0xffffffff0d0b7890 */ /* 0x000fe4000fffe03f */
[----:B------:R-:W-:Y:S01]  /*6d00*/  ULDC.64 UR4, c[0x0][0x1e0] ;  /* 0x0000780000047ab9 */ /* 0x000fe20000000a00 */
[----:B------:R-:W3:Y:S01]  /*6d10*/  LDL.64 R6, [R1+0x30] ;  /* 0x0000300001067983 */ /* 0x000ee20000100a00 */
[----:B------:R-:W-:Y:S02]  /*6d20*/  USHF.R.S32.HI UR10, URZ, 0x1f, UR11 ;  /* 0x0000001f3f0a7899 */ /* 0x000fe4000801140b */
[----:B------:R-:W-:Y:S01]  /*6d30*/  UIMAD.WIDE.U32 UR14, UR11, UR4, URZ ;  /* 0x000000040b0e72a5 */ /* 0x000fe2000f8e003f */
[----:B------:R-:W4:Y:S01]  /*6d40*/  LDL R26, [R1+0x28] ;  /* 0x00002800011a7983 */ /* 0x000f220000100800 */
[----:B------:R-:W-:Y:S03]  /*6d50*/  UIMAD UR10, UR10, UR4, URZ ;  /* 0x000000040a0a72a4 */ /* 0x000fe6000f8e023f */
[----:B------:R-:W5:Y:S01]  /*6d60*/  LDL R8, [R1+0x4] ;  /* 0x0000040001087983 */ /* 0x000f620000100800 */
[----:B------:R-:W-:Y:S03]  /*6d70*/  UIMAD UR10, UR11, UR5, UR10 ;  /* 0x000000050b0a72a4 */ /* 0x000fe6000f8e020a */
[----:B-1----:R-:W5:Y:S01]  /*6d80*/  LDL R18, [R1+0x50] ;  /* 0x0000500001127983 */ /* 0x002f620000100800 */
        /* <DEDUP_REMOVED lines=8> */
[----:B------:R-:W5:Y:S04]  /*6e10*/  LDL R171, [R1+0x10] ;  /* 0x0000100001ab7983 */ /* 0x000f680000100800 */
[----:B------:R-:W1:Y:S04]  /*6e20*/  S2R R0, SR_TID.X ;  /* 0x0000000000007919 */ /* 0x000e680000002100 */
[----:B------:R-:W1:Y:S02]  /*6e30*/  S2R R3, SR_TID.X ;  /* 0x0000000000037919 */ /* 0x000e640000002100 */
[----:B-1----:R-:W-:Y:S04]  /*6e40*/  SHF.R.S32.HI R0, RZ, 0x1f, R0 ;  /* 0x0000001fff007819 */ /* 0x002fe80000011400 */
[----:B------:R-:W-:Y:S04]  /*6e50*/  LEA.HI R0, R0, R3, RZ, 0x3 ;  /* 0x0000000300007211 */ /* 0x000fe800078f18ff */
[----:B------:R-:W-:Y:S04]  /*6e60*/  SHF.R.S32.HI R0, RZ, 0x3, R0 ;  /* 0x00000003ff007819 */ /* 0x000fe80000011400 */
[----:B------:R-:W-:Y:S04]  /*6e70*/  IADD3 R0, -R0, 0x30, RZ ;  /* 0x0000003000007810 */ /* 0x000fe80007ffe1ff */
[C---:B------:R-:W-:Y:S02]  /*6e80*/  ISETP.GE.AND P1, PT, R0.reuse, 0x1, PT ;  /* 0x000000010000780c */ /* 0x040fe40003f26270 */
[----:B------:R-:W-:Y:S11]  /*6e90*/  ISETP.GE.AND P0, PT, R0, 0x21, PT ;  /* 0x000000210000780c */ /* 0x000ff60003f06270 */
[----:B------:R-:W-:Y:S02]  /*6ea0*/  @!UPT UIADD3 URZ, URZ, URZ, URZ ;  /* 0x0000003f3f3ff290 */ /* 0x000fe4000fffe03f */
[----:B------:R-:W-:Y:S01]  /*6eb0*/  VOTEU.ANY UP0, P0 ;  /* 0x00000000003f7886 */ /* 0x000fe20000000100 */
[----:B--2---:R-:W-:Y:S04]  /*6ec0*/  @P1 IADD3 R0, P2, R24, UR14, RZ ;  /* 0x0000000e18001c10 */ /* 0x004fe8000ff5e0ff */
[----:B---3--:R-:W-:Y:S02]  /*6ed0*/  @P1 IADD3.X R3, R7, UR4, RZ, P2, !PT ;  /* 0x0000000407031c10 */ /* 0x008fe400097fe4ff */
[C---:B------:R-:W-:Y:S04]  /*6ee0*/  @P1 LEA R4, P2, R0.reuse, c[0x0][0x1c8], 0x1 ;  /* 0x0000720000041a11 */ /* 0x040fe800078408ff */
[----:B------:R-:W-:Y:S02]  /*6ef0*/  @P1 LEA.HI.X R5, R0, c[0x0][0x1cc], R3, 0x1, P2 ;  /* 0x0000730000051a11 */ /* 0x000fe400010f0c03 */
[----:B----4-:R-:W-:Y:S11]  /*6f00*/  LOP3.LUT P2, RZ, R26, 0x1, RZ, 0xc0, !PT ;  /* 0x000000011aff7812 */ /* 0x010ff6000784c0ff */
[----:B------:R-:W-:Y:S02]  /*6f10*/  @!UPT UIADD3 URZ, URZ, URZ, URZ ;  /* 0x0000003f3f3ff290 */ /* 0x000fe4000fffe03f */
[----:B------:R-:W-:Y:S01]  /*6f20*/  @!PT LDS RZ, [RZ] ;  /* 0x00000000fffff984 */ /* 0x000fe20000000800 */
[----:B------:R-:W-:Y:S01]  /*6f30*/  @!PT LDS RZ, [RZ] ;  /* 0x00000000fffff984 */ /* 0x000fe20000000800 */
[----:B------:R-:W-:Y:S01]  /*6f40*/  @!PT LDS RZ, [RZ] ;  /* 0x00000000fffff984 */ /* 0x000fe20000000800 */
[----:B-----5:R1:W-:Y:S01]  /*6f50*/  @P1 LDGSTS.E.BYPASS.LTC128B.128 [R8+0x14080], [R4.64], !P2 ;  /* 0x1408000004081fae */ /* 0x0203e2000d101d58 */
[----:B------:R-:W-:Y:S04]  /*6f60*/  @P1 IADD3 R0, P2, R18, UR14, RZ ;  /* 0x0000000e12001c10 */ /* 0x000fe8000ff5e0ff */
[----:B------:R-:W-:Y:S02]  /*6f70*/  @P1 IADD3.X R3, R17, UR4, RZ, P2, !PT ;  /* 0x0000000411031c10 */ /* 0x000fe400097fe4ff */
[C---:B-1----:R-:W-:Y:S04]  /*6f80*/  @P1 LEA R4, P2, R0.reuse, c[0x0][0x1c8], 0x1 ;  /* 0x0000720000041a11 */ /* 0x042fe800078408ff */
[----:B------:R-:W-:Y:S02]  /*6f90*/  @P1 LEA.HI.X R5, R0, c[0x0][0x1cc], R3, 0x1, P2 ;  /* 0x0000730000051a11 */ /* 0x000fe400010f0c03 */
[----:B------:R-:W-:Y:S03]  /*6fa0*/  @P1 IADD3 R0, P2, R16, UR14, RZ ;  /* 0x0000000e10001c10 */ /* 0x000fe6000ff5e0ff */
[----:B------:R1:W-:Y:S01]  /*6fb0*/  @P1 LDGSTS.E.BYPASS.LTC128B.128 [R8+0x15880], [R4.64], !P6 ;  /* 0x1588000004081fae */ /* 0x0003e2000f101d58 */
[----:B------:R-:W-:Y:S02]  /*6fc0*/  @P1 IADD3.X R3, R15, UR4, RZ, P2, !PT ;  /* 0x000000040f031c10 */ /* 0x000fe400097fe4ff */
[C---:B-1----:R-:W-:Y:S04]  /*6fd0*/  @P1 LEA R4, P2, R0.reuse, c[0x0][0x1c8], 0x1 ;  /* 0x0000720000041a11 */ /* 0x042fe800078408ff */
[----:B------:R-:W-:Y:S02]  /*6fe0*/  @P1 LEA.HI.X R5, R0, c[0x0][0x1cc], R3, 0x1, P2 ;  /* 0x0000730000051a11 */ /* 0x000fe400010f0c03 */
[----:B------:R-:W-:Y:S01]  /*6ff0*/  @P1 IADD3 R0, P2, R14, UR14, RZ ;  /* 0x0000000e0e001c10 */ /* 0x000fe2000ff5e0ff */
[----:B------:R-:W-:Y:S02]  /*7000*/  @UP0 UIADD3 UR14, UP1, UR8, UR14, URZ ;  /* 0x0000000e080e0290 */ /* 0x000fe4000ff3e03f */
[----:B------:R1:W-:Y:S01]  /*7010*/  @P1 LDGSTS.E.BYPASS.LTC128B.128 [R8+0x17080], [R4.64], !P5 ;  /* 0x1708000004081fae */ /* 0x0003e2000e901d58 */
[----:B------:R-:W-:Y:S01]  /*7020*/  @P1 IADD3.X R3, R171, UR4, RZ, P2, !PT ;  /* 0x00000004ab031c10 */ /* 0x000fe200097fe4ff */
[----:B------:R-:W-:Y:S01]  /*7030*/  @UP0 UIADD3.X UR4, UR6, UR4, URZ, UP1, !UPT ;  /* 0x0000000406040290 */ /* 0x000fe20008ffe43f */
[C---:B-1----:R-:W-:Y:S04]  /*7040*/  @P1 LEA R4, P2, R0.reuse, c[0x0][0x1c8], 0x1 ;  /* 0x0000720000041a11 */ /* 0x042fe800078408ff */
[----:B------:R-:W-:Y:S02]  /*7050*/  @P1 LEA.HI.X R5, R0, c[0x0][0x1cc], R3, 0x1, P2 ;  /* 0x0000730000051a11 */ /* 0x000fe400010f0c03 */
[----:B------:R-:W-:Y:S03]  /*7060*/  LOP3.LUT P2, RZ, R26, 0x1, RZ, 0xc0, !PT ;  /* 0x000000011aff7812 */ /* 0x000fe6000784c0ff */
[----:B------:R1:W-:Y:S01]  /*7070*/  @P1 LDGSTS.E.BYPASS.LTC128B.128 [R8+0x18880], [R4.64], !P4 ;  /* 0x1888000004081fae */ /* 0x0003e2000e101d58 */
        /* <DEDUP_REMOVED lines=18> */
[----:B------:R-:W-:Y:S05]  /*71a0*/  @P0 LEA.HI.X R5, R0, c[0x0][0x1cc], R3, 0x1, P1 ;  /* 0x0000730000050a11 */ /* 0x000fea00008f0c03 */
[----:B------:R1:W-:Y:S04]  /*71b0*/  @P0 LDGSTS.E.BYPASS.LTC128B.128 [R8+0x19880], [R4.64], !P4 ;  /* 0x1988000004080fae */ /* 0x0003e8000e101d58 */
.L_x_178:
[----:B--234-:R-:W2:Y:S01]  /*71c0*/  LDL R3, [R1+0x84] ;  /* 0x0000840001037983 */ /* 0x01cea20000100800 */
[----:B------:R-:W-:Y:S02]  /*71d0*/  UISETP.NE.AND UP1, UPT, UR18, URZ, UPT ;  /* 0x0000003f1200728c */ /* 0x000fe4000bf25270 */
[----:B------:R-:W-:Y:S01]  /*71e0*/  UIMAD UR4, UR13, -0x30, URZ ;  /* 0xffffffd00d0478a4 */ /* 0x000fe2000f8e023f */
[----:B------:R-:W3:Y:S01]  /*71f0*/  LDL R24, [R1+0x7c] ;  /* 0x00007c0001187983 */ /* 0x000ee20000100800 */
[----:B------:R-:W-:Y:S02]  /*7200*/  UISETP.NE.AND UP0, UPT, UR17, URZ, UPT ;  /* 0x0000003f1100728c */ /* 0x000fe4000bf05270 */
[----:B------:R-:W-:Y:S01]  /*7210*/  PLOP3.LUT P1, PT, PT, PT, UP1, 0x80, 0x0 ;  /* 0x000000000000781c */ /* 0x000fe20003f2f018 */
[----:B------:R-:W0:Y:S01]  /*7220*/  LDGDEPBAR ;  /* 0x00000000000079af */ /* 0x000e220000000000 */
[----:B------:R-:W-:Y:S11]  /*7230*/  PLOP3.LUT P0, PT, PT, PT, UP1, 0x80, 0x0 ;  /* 0x000000000000781c */ /* 0x000ff60003f0f018 */
[----:B--2---:R-:W-:Y:S04]  /*7240*/  @P1 IMAD.HI.U32 R0, R3, c[0x0][0x2c8], RZ ;  /* 0x0000b20003001a27 */ /* 0x004fe800078e00ff */
[----:B-1----:R-:W-:Y:S01]  /*7250*/  IMAD.MOV.U32 R5, RZ, RZ, R3 ;  /* 0x000000ffff057224 */ /* 0x002fe200078e0003 */
[----:B------:R-:W-:Y:S01]  /*7260*/  @P0 SHF.R.U32.HI R5, RZ, c[0x0][0x2cc], R0 ;  /* 0x0000b300ff050a19 */ /* 0x000fe20000011600 */
[----:B------:R-:W-:Y:S01]  /*7270*/  IMAD.U32 R0, RZ, RZ, UR4 ;  /* 0x00000004ff007e24 */ /* 0x000fe2000f8e00ff */
[----:B------:R-:W-:Y:S03]  /*7280*/  PLOP3.LUT P0, PT, PT, PT, UP0, 0x40, 0x0 ;  /* 0x000000000000781c */ /* 0x000fe60003f0e808 */
[----:B------:R-:W1:Y:S01]  /*7290*/  SHFL.IDX PT, R4, R5, RZ, 0x1c1f ;  /* 0x001c1fff05047589 */ /* 0x000e6200000e0000 */
[----:B---3--:R-:W-:Y:S04]  /*72a0*/  IADD3 R0, -R24, 0x1, R0 ;  /* 0x0000000118007810 */ /* 0x008fe80007ffe100 */
[----:B------:R-:W-:Y:S04]  /*72b0*/  IADD3 R0, R0, c[0x0][0x1d0], RZ ;  /* 0x0000740000007a10 */ /* 0x000fe80007ffe0ff */
[----:B------:R-:W-:Y:S04]  /*72c0*/  IADD3 R0, R0, -c[0x0][0x168], RZ ;  /* 0x80005a0000007a10 */ /* 0x000fe80007ffe0ff */
[C---:B------:R-:W-:Y:S02]  /*72d0*/  IADD3 R7, R0.reuse, c[0x0][0x328], RZ ;  /* 0x0000ca0000077a10 */ /* 0x040fe40007ffe0ff */
[----:B------:R-:W-:Y:S03]  /*72e0*/  IADD3 R6, R0, UR7, RZ ;  /* 0x0000000700067c10 */ /* 0x000fe6000fffe0ff */
[----:B-1----:R-:W-:Y:S02]  /*72f0*/  IMAD.IADD R3, R7, 0x1, R4 ;  /* 0x0000000107037824 */ /* 0x002fe400078e0204 */
[----:B------:R-:W-:Y:S01]  /*7300*/  IMAD.IADD R0, R4, 0x1, R6 ;  /* 0x0000000104007824 */ /* 0x000fe200078e0206 */
[----:B------:R-:W-:-:S05]  /*7310*/  @P0 BRA `(.L_x_179) ;  /* 0x0000019000000947 */ /* 0x000fca0003800000 */
[----:B------:R-:W-:Y:S01]  /*7320*/  IADD3 R4, R4, c[0x0][0x1d0], RZ ;  /* 0x0000740004047a10 */ /* 0x000fe20007ffe0ff */
[----:B------:R-:W-:Y:S03]  /*7330*/  BSSY B0, `(.L_x_180) ;  /* 0x0000012000007945 */ /* 0x000fe60003800000 */
[----:B------:R-:W-:Y:S04]  /*7340*/  IADD3 R4, R4, -c[0x0][0x168], RZ ;  /* 0x80005a0004047a10 */ /* 0x000fe80007ffe0ff */
[----:B------:R-:W-:Y:S11]  /*7350*/  ISETP.GT.AND P0, PT, R4, -0x1, PT ;  /* 0xffffffff0400780c */ /* 0x000ff60003f04270 */
[----:B------:R-:W-:Y:S02]  /*7360*/  @!UPT UIADD3 URZ, URZ, URZ, URZ ;  /* 0x0000003f3f3ff290 */ /* 0x000fe4000fffe03f */
[----:B------:R-:W-:-:S05]  /*7370*/  @P0 BRA `(.L_x_181) ;  /* 0x0000008000000947 */ /* 0x000fca0003800000 */
[----:B------:R-:W-:Y:S01]  /*7380*/  LOP3.LUT R4, RZ, R4, RZ, 0x33, !PT ;  /* 0x00000004ff047212 */ /* 0x000fe200078e33ff */
[----:B------:R-:W-:Y:S05]  /*7390*/  IMAD.MOV.U32 R8, RZ, RZ, c[0x0][0x32c] ;  /* 0x0000cb00ff087624 */ /* 0x000fea00078e00ff */
[----:B------:R-:W-:Y:S11]  /*73a0*/  ISETP.NE.AND P0, PT, R8, 0x1, PT ;  /* 0x000000010800780c */ /* 0x000ff60003f05270 */
[----:B------:R-:W-:Y:S02]  /*73b0*/  @!UPT UIADD3 URZ, URZ, URZ, URZ ;  /* 0x0000003f3f3ff290 */ /* 0x000fe4000fffe03f */
[----:B------:R-:W-:Y:S05]  /*73c0*/  @P0 IMAD.HI.U32 R8, R4, c[0x0][0x330], RZ ;  /* 0x0000cc0004080a27 */ /* 0x000fea00078e00ff */
[----:B------:R-:W-:Y:S04]  /*73d0*/  @P0 SHF.R.U32.HI R4, RZ, c[0x0][0x334], R8 ;  /* 0x0000cd00ff040a19 */ /* 0x000fe80000011608 */
[----:B------:R-:W-:Y:S01]  /*73e0*/  LOP3.LUT R4, RZ, R4, RZ, 0x33, !PT ;  /* 0x00000004ff047212 */ /* 0x000fe200078e33ff */
[----:B------:R-:W-:-:S05]  /*73f0*/  BRA `(.L_x_182) ;  /* 0x0000005000007947 */ /* 0x000fca0003800000 */
.L_x_181:
[----:B------:R-:W-:Y:S04]  /*7400*/  MOV R8, c[0x0][0x32c] ;  /* 0x0000cb0000087a02 */ /* 0x000fe80000000f00 */
[----:B------:R-:W-:Y:S11]  /*7410*/  ISETP.NE.AND P0, PT, R8, 0x1, PT ;  /* 0x000000010800780c */ /* 0x000ff60003f05270 */
[----:B------:R-:W-:Y:S02]  /*7420*/  @!UPT UIADD3 URZ, URZ, URZ, URZ ;  /* 0x0000003f3f3ff290 */ /* 0x000fe4000fffe03f */
[----:B------:R-:W-:Y:S05]  /*7430*/  @P0 IMAD.HI.U32 R8, R4, c[0x0][0x330], RZ ;  /* 0x0000cc0004080a27 */ /* 0x000fea00078e00ff */
[----:B------:R-:W-:Y:S02]  /*7440*/  @P0 SHF.R.U32.HI R4, RZ, c[0x0][0x334], R8 ;  /* 0x0000cd00ff040a19 */ /* 0x000fe40000011608 */
.L_x_182:
[----:B------:R-:W-:Y:S05]  /*7450*/  BSYNC B0 ;  /* 0x0000000000007941 */ /* 0x000fea0003800000 */
.L_x_180:
[----:B------:R-:W-:Y:S05]  /*7460*/  IADD3 R8, -R24, UR4, RZ ;  /* 0x0000000418087c10 */ /* 0x000fea000fffe1ff */
[----:B------:R-:W-:Y:S05]  /*7470*/  IMAD R4, R4, c[0x0][0x32c], R8 ;  /* 0x0000cb0004047a24 */ /* 0x000fea00078e0208 */
[----:B------:R-:W-:Y:S02]  /*7480*/  IMNMX R0, R0, R4, !PT ;  /* 0x0000000400007217 */ /* 0x000fe40007800200 */
[----:B------:R-:W-:Y:S04]  /*7490*/  IADD3 R4, R4, c[0x0][0x32c], RZ ;  /* 0x0000cb0004047a10 */ /* 0x000fe80007ffe0ff */
[----:B------:R-:W-:Y:S02]  /*74a0*/  IMNMX R3, R3, R4, PT ;  /* 0x0000000403037217 */ /* 0x000fe40003800200 */
.L_x_179:
[----:B------:R-:W-:Y:S01]  /*74b0*/  UISETP.GE.AND UP1, UPT, UR4, 0x1, UPT ;  /* 0x000000010400788c */ /* 0x000fe2000bf26270 */
[----:B------:R-:W1:Y:S01]  /*74c0*/  SHFL.IDX PT, R5, R5, 0x1, 0x1c1f ;  /* 0x003c1f0005057f89 */ /* 0x000e6200000e0000 */
[----:B------:R-:W-:Y:S02]  /*74d0*/  UISETP.GE.AND UP0, UPT, UR4, 0x2, UPT ;  /* 0x000000020400788c */ /* 0x000fe4000bf06270 */
[----:B------:R-:W-:Y:S02]  /*74e0*/  UP2UR UR15, UPR, URZ, 0x2 ;  /* 0x000000023f0f7883 */ /* 0x000fe40008000000 */
        /* <DEDUP_REMOVED lines=15> */
[----:B------:R-:W-:Y:S01]  /*75e0*/  UISETP.GE.AND UP3, UPT, UR4, 0x21, UPT ;  /* 0x000000210400788c */ /* 0x000fe2000bf66270 */
[----:B------:R-:W-:Y:S01]  /*75f0*/  FSEL R18, R173, -INF , !P0 ;  /* 0xff800000ad127808 */ /* 0x000fe20004000000 */
[----:B------:R-:W-:Y:S01]  /*7600*/  UISETP.GE.AND UP2, UPT, UR4, 0x22, UPT ;  /* 0x000000220400788c */ /* 0x000fe2000bf46270 */
[----:B------:R-:W-:Y:S01]  /*7610*/  PLOP3.LUT P0, PT, PT, PT, UP0, 0x40, 0x0 ;  /* 0x000000000000781c */ /* 0x000fe20003f0e808 */
[----:B------:R-:W-:Y:S01]  /*7620*/  UISETP.GE.AND UP0, UPT, UR4, 0x11, UPT ;  /* 0x000000110400788c */ /* 0x000fe2000bf06270 */
[C---:B------:R-:W-:Y:S01]  /*7630*/  ISETP.GT.AND P1, PT, R0.reuse, 0x8, P1 ;  /* 0x000000080000780c */ /* 0x040fe20000f24270 */
[----:B------:R-:W-:Y:S01]  /*7640*/  UP2UR UR11, UPR, URZ, 0x2 ;  /* 0x000000023f0b7883 */ /* 0x000fe20008000000 */
[----:B------:R-:W-:Y:S01]  /*7650*/  ISETP.GT.AND P0, PT, R0, 0x9, P0 ;  /* 0x000000090000780c */ /* 0x000fe20000704270 */
[----:B------:R-:W-:Y:S01]  /*7660*/  UP2UR UR5, UPR, URZ, 0x1 ;  /* 0x000000013f057883 */ /* 0x000fe20008000000 */
[C---:B------:R-:W-:Y:S01]  /*7670*/  ISETP.LT.OR P1, PT, R3.reuse, 0x9, P1 ;  /* 0x000000090300780c */ /* 0x040fe20000f21670 */
[----:B------:R-:W-:Y:S01]  /*7680*/  UISETP.GE.AND UP1, UPT, UR4, 0x29, UPT ;  /* 0x000000290400788c */ /* 0x000fe2000bf26270 */
[----:B------:R-:W-:Y:S01]  /*7690*/  ISETP.LT.OR P0, PT, R3, 0xa, P0 ;  /* 0x0000000a0300780c */ /* 0x000fe20000701670 */
[----:B------:R-:W-:Y:S01]  /*76a0*/  UP2UR UR16, UPR, URZ, 0x40 ;  /* 0x000000403f107883 */ /* 0x000fe20008000000 */
[----:B------:R-:W-:Y:S01]  /*76b0*/  FSEL R17, R172, -INF , !P1 ;  /* 0xff800000ac117808 */ /* 0x000fe20004800000 */
[--C-:B-1----:R-:W-:Y:S01]  /*76c0*/  IMAD.IADD R4, R7, 0x1, R5.reuse ;  /* 0x0000000107047824 */ /* 0x102fe200078e0205 */
[----:B------:R-:W-:Y:S01]  /*76d0*/  PLOP3.LUT P1, PT, PT, PT, UP0, 0x40, 0x0 ;  /* 0x000000000000781c */ /* 0x000fe20003f2e808 */
[----:B------:R-:W-:Y:S01]  /*76e0*/  UISETP.GE.AND UP0, UPT, UR4, 0x2a, UPT ;  /* 0x0000002a0400788c */ /* 0x000fe2000bf06270 */
[----:B------:R-:W-:Y:S02]  /*76f0*/  FSEL R16, R168, -INF , !P0 ;  /* 0xff800000a8107808 */ /* 0x000fe40004000000 */
[----:B------:R-:W-:Y:S01]  /*7700*/  PLOP3.LUT P0, PT, PT, PT, UP6, 0x40, 0x0 ;  /* 0x000000000000781c */ /* 0x000fe20003f0e868 */
[----:B------:R-:W-:Y:S01]  /*7710*/  UISETP.NE.AND UP6, UPT, UR17, URZ, UPT ;  /* 0x0000003f1100728c */ /* 0x000fe2000bfc5270 */
[C---:B------:R-:W-:Y:S02]  /*7720*/  ISETP.GT.AND P1, PT, R0.reuse, 0x10, P1 ;  /* 0x000000100000780c */ /* 0x040fe40000f24270 */
[----:B------:R-:W-:Y:S02]  /*7730*/  ISETP.GT.AND P0, PT, R0, 0x11, P0 ;  /* 0x000000110000780c */ /* 0x000fe40000704270 */
[C---:B------:R-:W-:Y:S02]  /*7740*/  ISETP.LT.OR P1, PT, R3.reuse, 0x11, P1 ;  /* 0x000000110300780c */ /* 0x040fe40000f21670 */
[----:B------:R-:W-:Y:S02]  /*7750*/  ISETP.LT.OR P0, PT, R3, 0x12, P0 ;  /* 0x000000120300780c */ /* 0x000fe40000701670 */
[----:B------:R-:W-:Y:S02]  /*7760*/  FSEL R15, R133, -INF , !P1 ;  /* 0xff800000850f7808 */ /* 0x000fe40004800000 */
[----:B------:R-:W-:Y:S02]  /*7770*/  PLOP3.LUT P1, PT, PT, PT, UP5, 0x40, 0x0 ;  /* 0x000000000000781c */ /* 0x000fe40003f2e858 */
[----:B------:R-:W-:Y:S02]  /*7780*/  FSEL R14, R132, -INF , !P0 ;  /* 0xff800000840e7808 */ /* 0x000fe40004000000 */
[----:B------:R-:W-:Y:S02]  /*7790*/  PLOP3.LUT P0, PT, PT, PT, UP4, 0x40, 0x0 ;  /* 0x000000000000781c */ /* 0x000fe40003f0e848 */
        /* <DEDUP_REMOVED lines=19> */
[----:B------:R-:W-:Y:S01]  /*78d0*/  ISETP.LT.OR P1, PT, R3, 0x2a, P0 ;  /* 0x0000002a0300780c */ /* 0x000fe20000721670 */
[----:B------:R-:W-:Y:S01]  /*78e0*/  IMAD.IADD R3, R6, 0x1, R5 ;  /* 0x0000000106037824 */ /* 0x000fe200078e0205 */
[----:B------:R-:W-:Y:S01]  /*78f0*/  PLOP3.LUT P0, PT, PT, PT, UP6, 0x40, 0x0 ;  /* 0x000000000000781c */ /* 0x000fe20003f0e868 */
[----:B------:R-:W-:Y:S01]  /*7900*/  UISETP.NE.AND UP6, UPT, UR16, URZ, UPT ;  /* 0x0000003f1000728c */ /* 0x000fe2000bfc5270 */
[----:B------:R-:W-:Y:S02]  /*7910*/  FSEL R9, R9, -INF , !P2 ;  /* 0xff80000009097808 */ /* 0x000fe40005000000 */
[----:B------:R-:W-:Y:S09]  /*7920*/  FSEL R6, R19, -INF , !P1 ;  /* 0xff80000013067808 */ /* 0x000ff20004800000 */
        /* <DEDUP_REMOVED lines=15> */
.L_x_185:
[----:B------:R-:W-:Y:S04]  /*7a20*/  MOV R5, c[0x0][0x32c] ;  /* 0x0000cb0000057a02 */ /* 0x000fe80000000f00 */
[----:B------:R-:W-:Y:S11]  /*7a30*/  ISETP.NE.AND P0, PT, R5, 0x1, PT ;  /* 0x000000010500780c */ /* 0x000ff60003f05270 */
[----:B------:R-:W-:Y:S02]  /*7a40*/  @!UPT UIADD3 URZ, URZ, URZ, URZ ;  /* 0x0000003f3f3ff290 */ /* 0x000fe4000fffe03f */
[----:B------:R-:W-:Y:S05]  /*7a50*/  @P0 IMAD.HI.U32 R5, R0, c[0x0][0x330], RZ ;  /* 0x0000cc0000050a27 */ /* 0x000fea00078e00ff */
[----:B------:R-:W-:Y:S02]  /*7a60*/  @P0 SHF.R.U32.HI R0, RZ, c[0x0][0x334], R5 ;  /* 0x0000cd00ff000a19 */ /* 0x000fe40000011605 */
.L_x_186:
[----:B------:R-:W-:Y:S05]  /*7a70*/  BSYNC B0 ;  /* 0x0000000000007941 */ /* 0x000fea0003800000 */
.L_x_184:
[----:B------:R-:W-:Y:S05]  /*7a80*/  IADD3 R5, -R24, UR4, RZ ;  /* 0x0000000418057c10 */ /* 0x000fea000fffe1ff */
[----:B------:R-:W-:Y:S05]  /*7a90*/  IMAD R0, R0, c[0x0][0x32c], R5 ;  /* 0x0000cb0000007a24 */ /* 0x000fea00078e0205 */
[----:B------:R-:W-:Y:S02]  /*7aa0*/  IMNMX R3, R3, R0, !PT ;  /* 0x0000000003037217 */ /* 0x000fe40007800200 */
[----:B------:R-:W-:Y:S04]  /*7ab0*/  IADD3 R0, R0, c[0x0][0x32c], RZ ;  /* 0x0000cb0000007a10 */ /* 0x000fe80007ffe0ff */
[----:B------:R-:W-:Y:S02]  /*7ac0*/  IMNMX R4, R4, R0, PT ;  /* 0x0000000004047217 */ /* 0x000fe40003800200 */
.L_x_183:
[----:B------:R-:W2:Y:S01]  /*7ad0*/  LDL.LU R5, [R1+0x8] ;  /* 0x0000080001057983 */ /* 0x000ea20000300800 */
[----:B------:R-:W-:Y:S01]  /*7ae0*/  FMNMX.FTZ R133, R8, R2, !PT ;  /* 0x0000000208857209 */ /* 0x000fe20007810000 */
[----:B------:R-:W-:Y:S02]  /*7af0*/  UP2UR UR4, UPR, URZ, 0x10 ;  /* 0x000000103f047883 */ /* 0x000fe40008000000 */
[----:B------:R-:W-:Y:S01]  /*7b00*/  UISETP.NE.AND UP4, UPT, UR15, URZ, UPT ;  /* 0x0000003f0f00728c */ /* 0x000fe2000bf85270 */
[----:B------:R-:W-:Y:S01]  /*7b10*/  FMNMX.FTZ R133, R18, R133, !PT ;  /* 0x0000008512857209 */ /* 0x000fe20007810000 */
[----:B------:R-:W-:Y:S02]  /*7b20*/  UP2UR UR15, UPR, URZ, 0x8 ;  /* 0x000000083f0f7883 */ /* 0x000fe40008000000 */
[----:B------:R-:W-:Y:S01]  /*7b30*/  UISETP.NE.AND UP3, UPT, UR14, URZ, UPT ;  /* 0x0000003f0e00728c */ /* 0x000fe2000bf65270 */
[----:B------:R-:W-:Y:S01]  /*7b40*/  FMNMX.FTZ R133, R17, R133, !PT ;  /* 0x0000008511857209 */ /* 0x000fe20007810000 */
[----:B------:R-:W-:Y:S02]  /*7b50*/  UP2UR UR14, UPR, URZ, 0x4 ;  /* 0x000000043f0e7883 */ /* 0x000fe40008000000 */
[----:B------:R-:W-:Y:S01]  /*7b60*/  UISETP.NE.AND UP2, UPT, UR11, URZ, UPT ;  /* 0x0000003f0b00728c */ /* 0x000fe2000bf45270 */
[----:B------:R-:W-:Y:S01]  /*7b70*/  FMNMX.FTZ R133, R16, R133, !PT ;  /* 0x0000008510857209 */ /* 0x000fe20007810000 */
[----:B------:R-:W-:Y:S01]  /*7b80*/  UP2UR UR11, UPR, URZ, 0x2 ;  /* 0x000000023f0b7883 */ /* 0x000fe20008000000 */
[----:B------:R-:W-:Y:S01]  /*7b90*/  PLOP3.LUT P2, PT, PT, PT, UP3, 0x40, 0x0 ;  /* 0x000000000000781c */ /* 0x000fe20003f4e838 */
[----:B------:R-:W-:Y:S01]  /*7ba0*/  UISETP.NE.AND UP1, UPT, UR10, URZ, UPT ;  /* 0x0000003f0a00728c */ /* 0x000fe2000bf25270 */
[----:B------:R-:W-:Y:S01]  /*7bb0*/  FMNMX.FTZ R133, R15, R133, !PT ;  /* 0x000000850f857209 */ /* 0x000fe20007810000 */
[----:B------:R-:W-:Y:S01]  /*7bc0*/  UP2UR UR10, UPR, URZ, 0x1 ;  /* 0x000000013f0a7883 */ /* 0x000fe20008000000 */
[----:B------:R-:W-:Y:S01]  /*7bd0*/  PLOP3.LUT P1, PT, PT, PT, UP2, 0x40, 0x0 ;  /* 0x000000000000781c */ /* 0x000fe20003f2e828 */
[----:B------:R-:W-:Y:S01]  /*7be0*/  UISETP.NE.AND UP0, UPT, UR5, URZ, UPT ;  /* 0x0000003f0500728c */ /* 0x000fe2000bf05270 */
[----:B------:R-:W-:Y:S01]  /*7bf0*/  FMNMX.FTZ R133, R14, R133, !PT ;  /* 0x000000850e857209 */ /* 0x000fe20007810000 */
[----:B------:R-:W-:Y:S02]  /*7c00*/  UISETP.NE.AND UP3, UPT, UR15, URZ, UPT ;  /* 0x0000003f0f00728c */ /* 0x000fe4000bf65270 */
[----:B------:R-:W-:Y:S01]  /*7c10*/  UISETP.NE.AND UP2, UPT, UR14, URZ, UPT ;  /* 0x0000003f0e00728c */ /* 0x000fe2000bf45270 */
[----:B------:R-:W-:Y:S04]  /*7c20*/  FMNMX.FTZ R133, R13, R133, !PT ;  /* 0x000000850d857209 */ /* 0x000fe80007810000 */
[----:B------:R-:W-:Y:S04]  /*7c30*/  FMNMX.FTZ R133, R12, R133, !PT ;  /* 0x000000850c857209 */ /* 0x000fe80007810000 */
[----:B------:R-:W-:Y:S04]  /*7c40*/  FMNMX.FTZ R133, R11, R133, !PT ;  /* 0x000000850b857209 */ /* 0x000fe80007810000 */
[----:B------:R-:W-:Y:S04]  /*7c50*/  FMNMX.FTZ R133, R10, R133, !PT ;  /* 0x000000850a857209 */ /* 0x000fe80007810000 */
[----:B------:R-:W-:Y:S04]  /*7c60*/  FMNMX.FTZ R133, R9, R133, !PT ;  /* 0x0000008509857209 */ /* 0x000fe80007810000 */
[----:B------:R-:W-:Y:S05]  /*7c70*/  FMNMX.FTZ R133, R6, R133, !PT ;  /* 0x0000008506857209 */ /* 0x000fea0007810000 */
[----:B------:R-:W1:Y:S02]  /*7c80*/  SHFL.BFLY PT, R0, R133, 0x2, 0x1f ;  /* 0x0c401f0085007f89 */ /* 0x000e6400000e0000 */
[----:B-1----:R-:W-:Y:S06]  /*7c90*/  FMNMX.FTZ R133, R133, R0, !PT ;  /* 0x0000000085857209 */ /* 0x002fec0007810000 */
[----:B------:R-:W1:Y:S02]  /*7ca0*/  SHFL.BFLY PT, R0, R133, 0x1, 0x1f ;  /* 0x0c201f0085007f89 */ /* 0x000e6400000e0000 */
[----:B-1----:R-:W-:Y:S04]  /*7cb0*/  FMNMX.FTZ R133, R133, R0, !PT ;  /* 0x0000000085857209 */ /* 0x002fe80007810000 */
[C---:B------:R-:W-:Y:S04]  /*7cc0*/  FSETP.NEU.FTZ.AND P0, PT, R133.reuse, -INF , PT ;  /* 0xff8000008500780b */ /* 0x040fe80003f1d000 */
[C---:B------:R-:W-:Y:S05]  /*7cd0*/  FSEL R0, R133.reuse, RZ, P0 ;  /* 0x000000ff85007208 */ /* 0x040fea0000000000 */
[----:B------:R-:W-:Y:S02]  /*7ce0*/  FADD.FTZ R0, -R0, R2 ;  /* 0x0000000200007221 */ /* 0x000fe40000010100 */
[----:B------:R-:W-:Y:S02]  /*7cf0*/  FMUL.FTZ R2, R133, c[0x0][0x2d0] ;  /* 0x0000b40085027a20 */ /* 0x000fe40000410000 */
[----:B------:R-:W-:Y:S03]  /*7d00*/  FMUL.FTZ R0, R0, c[0x0][0x2d0] ;  /* 0x0000b40000007a20 */ /* 0x000fe60000410000 */
[----:B------:R-:W-:Y:S02]  /*7d10*/  FSEL R2, R2, RZ, P0 ;  /* 0x000000ff02027208 */ /* 0x000fe40000000000 */
[----:B------:R-:W-:Y:S01]  /*7d20*/  PLOP3.LUT P0, PT, PT, PT, UP4, 0x40, 0x0 ;  /* 0x000000000000781c */ /* 0x000fe20003f0e848 */
[----:B------:R-:W-:Y:S02]  /*7d30*/  UISETP.NE.AND UP4, UPT, UR4, URZ, UPT ;  /* 0x0000003f0400728c */ /* 0x000fe4000bf85270 */
[--C-:B------:R-:W-:Y:S01]  /*7d40*/  FFMA.FTZ R26, R6, c[0x0][0x2d0], -R2.reuse ;  /* 0x0000b400061a7a23 */ /* 0x100fe20000010802 */
[----:B------:R-:W-:Y:S01]  /*7d50*/  ISETP.GT.AND P0, PT, R3, RZ, P0 ;  /* 0x000000ff0300720c */ /* 0x000fe20000704270 */
[--C-:B------:R-:W-:Y:S02]  /*7d60*/  FFMA.FTZ R24, R10, c[0x0][0x2d0], -R2.reuse ;  /* 0x0000b4000a187a23 */ /* 0x100fe40000010802 */
[--C-:B------:R-:W-:Y:S01]  /*7d70*/  FFMA.FTZ R27, R13, c[0x0][0x2d0], -R2.reuse ;  /* 0x0000b4000d1b7a23 */ /* 0x100fe20000010802 */
[----:B------:R-:W-:Y:S01]  /*7d80*/  ISETP.LT.OR P0, PT, R4, 0x1, P0 ;  /* 0x000000010400780c */ /* 0x000fe20000701670 */
[--C-:B------:R-:W-:Y:S02]  /*7d90*/  FFMA.FTZ R19, R11, c[0x0][0x2d0], -R2.reuse ;  /* 0x0000b4000b137a23 */ /* 0x100fe40000010802 */
[--C-:B------:R-:W-:Y:S02]  /*7da0*/  FFMA.FTZ R25, R9, c[0x0][0x2d0], -R2.reuse ;  /* 0x0000b40009197a23 */ /* 0x100fe40000010802 */
[--C-:B------:R-:W-:Y:S02]  /*7db0*/  FFMA.FTZ R8, R8, c[0x0][0x2d0], -R2.reuse ;  /* 0x0000b40008087a23 */ /* 0x100fe40000010802 */
[--C-:B------:R-:W-:Y:S02]  /*7dc0*/  FFMA.FTZ R18, R18, c[0x0][0x2d0], -R2.reuse ;  /* 0x0000b40012127a23 */ /* 0x100fe40000010802 */
[--C-:B------:R-:W-:Y:S02]  /*7dd0*/  FFMA.FTZ R17, R17, c[0x0][0x2d0], -R2.reuse ;  /* 0x0000b40011117a23 */ /* 0x100fe40000010802 */
[--C-:B------:R-:W-:Y:S01]  /*7de0*/  FFMA.FTZ R16, R16, c[0x0][0x2d0], -R2.reuse ;  /* 0x0000b40010107a23 */ /* 0x100fe20000010802 */
[----:B------:R-:W-:Y:S01]  /*7df0*/  MUFU.EX2 R8, R8 ;  /* 0x0000000800087308 */ /* 0x000fe20000000800 */
[--C-:B------:R-:W-:Y:S02]  /*7e00*/  FFMA.FTZ R15, R15, c[0x0][0x2d0], -R2.reuse ;  /* 0x0000b4000f0f7a23 */ /* 0x100fe40000010802 */
[--C-:B------:R-:W-:Y:S02]  /*7e10*/  FFMA.FTZ R14, R14, c[0x0][0x2d0], -R2.reuse ;  /* 0x0000b4000e0e7a23 */ /* 0x100fe40000010802 */
[----:B------:R-:W-:Y:S05]  /*7e20*/  FFMA.FTZ R174, R12, c[0x0][0x2d0], -R2 ;  /* 0x0000b4000cae7a23 */ /* 0x000fea0000010802 */
[----:B------:R-:W1:Y:S10]  /*7e30*/  MUFU.EX2 R2, R0 ;  /* 0x0000000000027308 */ /* 0x000e740000000800 */
[----:B------:R-:W3:Y:S10]  /*7e40*/  MUFU.EX2 R18, R18 ;  /* 0x0000001200127308 */ /* 0x000ef40000000800 */
[----:B------:R-:W-:Y:S01]  /*7e50*/  MUFU.EX2 R17, R17 ;  /* 0x0000001100117308 */ /* 0x000fe20000000800 */
[C---:B-1----:R-:W-:Y:S01]  /*7e60*/  FMUL.FTZ R9, R2.reuse, R153 ;  /* 0x0000009902097220 */ /* 0x042fe20000410000 */
[----:B------:R-:W-:Y:S01]  /*7e70*/  MOV R153, R25 ;  /* 0x0000001900997202 */ /* 0x000fe20000000f00 */
[C---:B------:R-:W-:Y:S02]  /*7e80*/  FMUL.FTZ R25, R2.reuse, R137 ;  /* 0x0000008902197220 */ /* 0x040fe40000410000 */
[C---:B------:R-:W-:Y:S01]  /*7e90*/  FMUL.FTZ R12, R2.reuse, R148 ;  /* 0x00000094020c7220 */ /* 0x040fe20000410000 */
[----:B------:R-:W-:Y:S04]  /*7ea0*/  MOV R148, R15 ;  /* 0x0000000f00947202 */ /* 0x000fe80000000f00 */
[----:B------:R-:W1:Y:S01]  /*7eb0*/  MUFU.EX2 R16, R16 ;  /* 0x0000001000107308 */ /* 0x000e620000000800 */
[C---:B------:R-:W-:Y:S02]  /*7ec0*/  FMUL.FTZ R13, R2.reuse, R149 ;  /* 0x00000095020d7220 */ /* 0x040fe40000410000 */
[----:B------:R-:W-:Y:S01]  /*7ed0*/  FMUL.FTZ R28, R2, R28 ;  /* 0x0000001c021c7220 */ /* 0x000fe20000410000 */
[----:B---3--:R-:W-:Y:S01]  /*7ee0*/  F2FP.PACK_AB R168, R18, R8 ;  /* 0x0000000812a8723e */ /* 0x008fe200000000ff */
[C---:B------:R-:W-:Y:S02]  /*7ef0*/  FMUL.FTZ R29, R2.reuse, R29 ;  /* 0x0000001d021d7220 */ /* 0x040fe40000410000 */
[C---:B------:R-:W-:Y:S02]  /*7f00*/  FMUL.FTZ R32, R2.reuse, R32 ;  /* 0x0000002002207220 */ /* 0x040fe40000410000 */
[C---:B------:R-:W-:Y:S01]  /*7f10*/  FMUL.FTZ R33, R2.reuse, R33 ;  /* 0x0000002102217220 */ /* 0x040fe20000410000 */
[----:B------:R-:W-:Y:S01]  /*7f20*/  MUFU.EX2 R153, R153 ;  /* 0x0000009900997308 */ /* 0x000fe20000000800 */
        /* <DEDUP_REMOVED lines=47> */
[----:B------:R-:W-:Y:S01]  /*8220*/  FMUL.FTZ R129, R2, R129 ;  /* 0x0000008102817220 */ /* 0x000fe20000410000 */
[----:B--2---:R-:W-:Y:S02]  /*8230*/  FSEL R6, R5, -INF , !P0 ;  /* 0xff80000005067808 */ /* 0x004fe40004000000 */
[----:B------:R-:W2:Y:S01]  /*8240*/  LDL.LU R5, [R1+0x20] ;  /* 0x0000200001057983 */ /* 0x000ea20000300800 */
[----:B------:R-:W-:Y:S02]  /*8250*/  ISETP.GT.AND P0, PT, R3, 0x1, P2 ;  /* 0x000000010300780c */ /* 0x000fe40001704270 */
[----:B------:R-:W-:Y:S01]  /*8260*/  PLOP3.LUT P2, PT, PT, PT, UP1, 0x40, 0x0 ;  /* 0x000000000000781c */ /* 0x000fe20003f4e818 */
[----:B------:R-:W-:Y:S01]  /*8270*/  UISETP.NE.AND UP1, UPT, UR11, URZ, UPT ;  /* 0x0000003f0b00728c */ /* 0x000fe2000bf25270 */
[C---:B------:R-:W-:Y:S04]  /*8280*/  ISETP.LT.OR P0, PT, R4.reuse, 0x2, P0 ;  /* 0x000000020400780c */ /* 0x040fe80000701670 */
[----:B------:R-:W-:Y:S02]  /*8290*/  FSEL R7, R179, -INF , !P0 ;  /* 0xff800000b3077808 */ /* 0x000fe40004000000 */
[C---:B------:R-:W-:Y:S02]  /*82a0*/  ISETP.GT.AND P0, PT, R3.reuse, 0x8, P1 ;  /* 0x000000080300780c */ /* 0x040fe40000f04270 */
[----:B------:R-:W-:Y:S01]  /*82b0*/  PLOP3.LUT P1, PT, PT, PT, UP0, 0x40, 0x0 ;  /* 0x000000000000781c */ /* 0x000fe20003f2e808 */
[----:B------:R-:W-:Y:S01]  /*82c0*/  UISETP.NE.AND UP0, UPT, UR10, URZ, UPT ;  /* 0x0000003f0a00728c */ /* 0x000fe2000bf05270 */
[----:B------:R-:W-:Y:S04]  /*82d0*/  ISETP.LT.OR P0, PT, R4, 0x9, P0 ;  /* 0x000000090400780c */ /* 0x000fe80000701670 */
[----:B------:R-:W-:Y:S02]  /*82e0*/  FSEL R10, R178, -INF , !P0 ;  /* 0xff800000b20a7808 */ /* 0x000fe40004000000 */
[----:B------:R-:W-:Y:S02]  /*82f0*/  ISETP.GT.AND P0, PT, R3, 0x9, P2 ;  /* 0x000000090300780c */ /* 0x000fe40001704270 */
[----:B------:R-:W-:Y:S02]  /*8300*/  PLOP3.LUT P2, PT, PT, PT, UP6, 0x40, 0x0 ;  /* 0x000000000000781c */ /* 0x000fe40003f4e868 */
[C---:B------:R-:W-:Y:S04]  /*8310*/  ISETP.LT.OR P0, PT, R4.reuse, 0xa, P0 ;  /* 0x0000000a0400780c */ /* 0x040fe80000701670 */
[----:B------:R-:W-:Y:S02]  /*8320*/  FSEL R171, R177, -INF , !P0 ;  /* 0xff800000b1ab7808 */ /* 0x000fe40004000000 */
[C---:B------:R-:W-:Y:S02]  /*8330*/  ISETP.GT.AND P0, PT, R3.reuse, 0x10, P1 ;  /* 0x000000100300780c */ /* 0x040fe40000f04270 */
[----:B------:R-:W-:Y:S02]  /*8340*/  PLOP3.LUT P1, PT, PT, PT, UP5, 0x40, 0x0 ;  /* 0x000000000000781c */ /* 0x000fe40003f2e858 */
[----:B------:R-:W-:Y:S02]  /*8350*/  ISETP.LT.OR P0, PT, R4, 0x11, P0 ;  /* 0x000000110400780c */ /* 0x000fe40000701670 */
[C---:B------:R-:W-:Y:S02]  /*8360*/  ISETP.GT.AND P1, PT, R3.reuse, 0x18, P1 ;  /* 0x000000180300780c */ /* 0x040fe40000f24270 */
[----:B------:R-:W-:Y:S02]  /*8370*/  FSEL R176, R176, -INF , !P0 ;  /* 0xff800000b0b07808 */ /* 0x000fe40004000000 */
[----:B------:R-:W-:Y:S02]  /*8380*/  ISETP.LT.OR P1, PT, R4, 0x19, P1 ;  /* 0x000000190400780c */ /* 0x000fe40000f21670 */
[C---:B------:R-:W-:Y:S02]  /*8390*/  ISETP.GT.AND P0, PT, R3.reuse, 0x11, P2 ;  /* 0x000000110300780c */ /* 0x040fe40001704270 */
[----:B------:R-:W-:Y:S02]  /*83a0*/  FSEL R172, R170, -INF , !P1 ;  /* 0xff800000aaac7808 */ /* 0x000fe40004800000 */
[----:B------:R-:W-:Y:S02]  /*83b0*/  PLOP3.LUT P1, PT, PT, PT, UP3, 0x40, 0x0 ;  /* 0x000000000000781c */ /* 0x000fe40003f2e838 */
[C---:B------:R-:W-:Y:S02]  /*83c0*/  ISETP.LT.OR P0, PT, R4.reuse, 0x12, P0 ;  /* 0x000000120400780c */ /* 0x040fe40000701670 */
[----:B------:R-:W-:Y:S02]  /*83d0*/  ISETP.GT.AND P1, PT, R3, 0x20, P1 ;  /* 0x000000200300780c */ /* 0x000fe40000f24270 */
[----:B------:R-:W-:Y:S02]  /*83e0*/  FSEL R175, R175, -INF , !P0 ;  /* 0xff800000afaf7808 */ /* 0x000fe40004000000 */
[----:B------:R-:W-:Y:S02]  /*83f0*/  ISETP.LT.OR P1, PT, R4, 0x21, P1 ;  /* 0x000000210400780c */ /* 0x000fe40000f21670 */
[----:B------:R-:W-:Y:S02]  /*8400*/  PLOP3.LUT P0, PT, PT, PT, UP4, 0x40, 0x0 ;  /* 0x000000000000781c */ /* 0x000fe40003f0e848 */
[----:B------:R-:W-:Y:S01]  /*8410*/  FSEL R178, R21, -INF , !P1 ;  /* 0xff80000015b27808 */ /* 0x000fe20004800000 */
[----:B------:R-:W-:Y:S01]  /*8420*/  FMUL.FTZ R21, R2, R141 ;  /* 0x0000008d02157220 */ /* 0x000fe20000410000 */
[C---:B------:R-:W-:Y:S01]  /*8430*/  ISETP.GT.AND P0, PT, R3.reuse, 0x19, P0 ;  /* 0x000000190300780c */ /* 0x040fe20000704270 */
[----:B------:R-:W3:Y:S01]  /*8440*/  LDL.LU R141, [R1+0x24] ;  /* 0x00002400018d7983 */ /* 0x000ee20000300800 */
[----:B------:R-:W-:Y:S02]  /*8450*/  PLOP3.LUT P1, PT, PT, PT, UP1, 0x40, 0x0 ;  /* 0x000000000000781c */ /* 0x000fe40003f2e818 */
[C---:B------:R-:W-:Y:S02]  /*8460*/  ISETP.LT.OR P0, PT, R4.reuse, 0x1a, P0 ;  /* 0x0000001a0400780c */ /* 0x040fe40000701670 */
[----:B------:R-:W-:Y:S02]  /*8470*/  ISETP.GT.AND P1, PT, R3, 0x28, P1 ;  /* 0x000000280300780c */ /* 0x000fe40000f24270 */
[----:B------:R-:W-:Y:S02]  /*8480*/  FSEL R173, R169, -INF , !P0 ;  /* 0xff800000a9ad7808 */ /* 0x000fe40004000000 */
[----:B------:R-:W-:Y:S02]  /*8490*/  PLOP3.LUT P0, PT, PT, PT, UP2, 0x40, 0x0 ;  /* 0x000000000000781c */ /* 0x000fe40003f0e828 */
[C---:B------:R-:W-:Y:S02]  /*84a0*/  ISETP.LT.OR P1, PT, R4.reuse, 0x29, P1 ;  /* 0x000000290400780c */ /* 0x040fe40000f21670 */
[----:B------:R-:W-:Y:S02]  /*84b0*/  ISETP.GT.AND P0, PT, R3, 0x21, P0 ;  /* 0x000000210300780c */ /* 0x000fe40000704270 */
[----:B------:R-:W-:Y:S02]  /*84c0*/  FSEL R177, R23, -INF , !P1 ;  /* 0xff80000017b17808 */ /* 0x000fe40004800000 */
[----:B------:R-:W-:Y:S02]  /*84d0*/  ISETP.LT.OR P0, PT, R4, 0x22, P0 ;  /* 0x000000220400780c */ /* 0x000fe40000701670 */
[----:B-1----:R-:W-:Y:S02]  /*84e0*/  F2FP.PACK_AB R170, R16, R17 ;  /* 0x0000001110aa723e */ /* 0x002fe400000000ff */
[----:B------:R-:W-:Y:S01]  /*84f0*/  FSEL R179, R20, -INF , !P0 ;  /* 0xff80000014b37808 */ /* 0x000fe20004000000 */
[----:B------:R-:W-:Y:S01]  /*8500*/  FMUL.FTZ R20, R2, R140 ;  /* 0x0000008c02147220 */ /* 0x000fe20000410000 */
[----:B------:R-:W-:Y:S01]  /*8510*/  PLOP3.LUT P0, PT, PT, PT, UP0, 0x40, 0x0 ;  /* 0x000000000000781c */ /* 0x000fe20003f0e808 */
[----:B------:R-:W-:Y:S01]  /*8520*/  UISETP.GT.AND UP0, UPT, UR13, UR9, UPT ;  /* 0x000000090d00728c */ /* 0x000fe2000bf04270 */
[----:B------:R-:W-:Y:S01]  /*8530*/  MOV R140, R19 ;  /* 0x00000013008c7202 */ /* 0x000fe20000000f00 */
[----:B------:R-:W-:Y:S01]  /*8540*/  UIADD3 UR13, UR13, -0x1, URZ ;  /* 0xffffffff0d0d7890 */ /* 0x000fe2000fffe03f */
[----:B------:R-:W-:Y:S04]  /*8550*/  ISETP.GT.AND P0, PT, R3, 0x29, P0 ;  /* 0x000000290300780c */ /* 0x000fe80000704270 */
[----:B------:R-:W-:Y:S04]  /*8560*/  ISETP.LT.OR P0, PT, R4, 0x2a, P0 ;  /* 0x0000002a0400780c */ /* 0x000fe80000701670 */
[----:B------:R-:W-:Y:S01]  /*8570*/  FSEL R132, R22, -INF , !P0 ;  /* 0xff80000016847808 */ /* 0x000fe20004000000 */
[C---:B--2---:R-:W-:Y:S02]  /*8580*/  FFMA.FTZ R0, R2.reuse, R5, R8 ;  /* 0x0000000502007223 */ /* 0x044fe40000010008 */
[----:B------:R-:W-:Y:S01]  /*8590*/  FMUL.FTZ R8, R2, R152 ;  /* 0x0000009802087220 */ /* 0x000fe20000410000 */
[----:B------:R-:W-:Y:S01]  /*85a0*/  MOV R152, R24 ;  /* 0x0000001800987202 */ /* 0x000fe20000000f00 */
[----:B------:R-:W-:Y:S01]  /*85b0*/  FADD.FTZ R4, R18, R0 ;  /* 0x0000000012047221 */ /* 0x000fe20000010000 */
[----:B------:R-:W-:Y:S01]  /*85c0*/  FMNMX.FTZ R0, R6, R134, !PT ;  /* 0x0000008606007209 */ /* 0x000fe20007810000 */
[C---:B------:R-:W-:Y:S02]  /*85d0*/  FMUL.FTZ R24, R2.reuse, R136 ;  /* 0x0000008802187220 */ /* 0x040fe40000410000 */
[----:B------:R-:W-:Y:S01]  /*85e0*/  FMUL.FTZ R5, R2, R157 ;  /* 0x0000009d02057220 */ /* 0x000fe20000410000 */
[----:B------:R-:W-:Y:S01]  /*85f0*/  FMNMX.FTZ R0, R7, R0, !PT ;  /* 0x0000000007007209 */ /* 0x000fe20007810000 */
[----:B------:R-:W-:Y:S01]  /*8600*/  MUFU.EX2 R152, R152 ;  /* 0x0000009800987308 */ /* 0x000fe20000000800 */
[----:B------:R-:W-:Y:S02]  /*8610*/  MOV R157, R14 ;  /* 0x0000000e009d7202 */ /* 0x000fe40000000f00 */
[----:B------:R-:W-:Y:S04]  /*8620*/  FMNMX.FTZ R0, R10, R0, !PT ;  /* 0x000000000a007209 */ /* 0x000fe80007810000 */
        /* <DEDUP_REMOVED lines=12> */
[----:B-1----:R-:W-:Y:S01]  /*86f0*/  FMNMX.FTZ R3, R0, R3, !PT ;  /* 0x0000000300037209 */ /* 0x002fe20007810000 */
[----:B------:R-:W-:Y:S02]  /*8700*/  FADD.FTZ R0, R17, R4 ;  /* 0x0000000411007221 */ /* 0x000fe40000010000 */
[----:B------:R-:W-:Y:S01]  /*8710*/  FMUL.FTZ R4, R2, R156 ;  /* 0x0000009c02047220 */ /* 0x000fe20000410000 */
[C---:B------:R-:W-:Y:S01]  /*8720*/  FSETP.NEU.FTZ.AND P0, PT, R3.reuse, -INF , PT ;  /* 0xff8000000300780b */ /* 0x040fe20003f1d000 */
[----:B------:R-:W-:Y:S01]  /*8730*/  FADD.FTZ R11, R16, R0 ;  /* 0x00000000100b7221 */ /* 0x000fe20000010000 */
[----:B------:R-:W-:Y:S01]  /*8740*/  MOV R156, R27 ;  /* 0x0000001b009c7202 */ /* 0x000fe20000000f00 */
[C---:B------:R-:W-:Y:S01]  /*8750*/  FMUL.FTZ R16, R2.reuse, R144 ;  /* 0x0000009002107220 */ /* 0x040fe20000410000 */
[C---:B------:R-:W-:Y:S01]  /*8760*/  FSEL R0, R3.reuse, RZ, P0 ;  /* 0x000000ff03007208 */ /* 0x040fe20000000000 */
[----:B------:R-:W-:Y:S01]  /*8770*/  FMUL.FTZ R17, R2, R145 ;  /* 0x0000009102117220 */ /* 0x000fe20000410000 */
[----:B------:R-:W-:Y:S02]  /*8780*/  MOV R145, R26 ;  /* 0x0000001a00917202 */ /* 0x000fe40000000f00 */
[----:B------:R-:W-:Y:S01]  /*8790*/  MOV R149, R11 ;  /* 0x0000000b00957202 */ /* 0x000fe20000000f00 */
[----:B------:R-:W-:Y:S01]  /*87a0*/  FADD.FTZ R0, -R0, R134 ;  /* 0x0000008600007221 */ /* 0x000fe20000010100 */
[----:B------:R-:W-:Y:S01]  /*87b0*/  MUFU.EX2 R156, R156 ;  /* 0x0000009c009c7308 */ /* 0x000fe20000000800 */
[----:B------:R-:W-:Y:S02]  /*87c0*/  FMUL.FTZ R134, R3, c[0x0][0x2d0] ;  /* 0x0000b40003867a20 */ /* 0x000fe40000410000 */
[----:B------:R-:W-:Y:S03]  /*87d0*/  FMUL.FTZ R0, R0, c[0x0][0x2d0] ;  /* 0x0000b40000007a20 */ /* 0x000fe60000410000 */
[----:B------:R-:W-:Y:S02]  /*87e0*/  FSEL R134, R134, RZ, P0 ;  /* 0x000000ff86867208 */ /* 0x000fe40000000000 */
[----:B------:R-:W-:Y:S02]  /*87f0*/  PLOP3.LUT P0, PT, PT, PT, UP0, 0x80, 0x0 ;  /* 0x000000000000781c */ /* 0x000fe40003f0f008 */
[----:B------:R-:W1:Y:S01]  /*8800*/  MUFU.EX2 R0, R0 ;  /* 0x0000000000007308 */ /* 0x000e620000000800 */
[--C-:B------:R-:W-:Y:S02]  /*8810*/  FFMA.FTZ R169, R6, c[0x0][0x2d0], -R134.reuse ;  /* 0x0000b40006a97a23 */ /* 0x100fe40000010886 */
[--C-:B------:R-:W-:Y:S02]  /*8820*/  FFMA.FTZ R7, R7, c[0x0][0x2d0], -R134.reuse ;  /* 0x0000b40007077a23 */ /* 0x100fe40000010886 */
[--C-:B------:R-:W-:Y:S05]  /*8830*/  FFMA.FTZ R2, R10, c[0x0][0x2d0], -R134.reuse ;  /* 0x0000b4000a027a23 */ /* 0x100fea0000010886 */
[----:B------:R-:W3:Y:S10]  /*8840*/  MUFU.EX2 R169, R169 ;  /* 0x000000a900a97308 */ /* 0x000ef40000000800 */
[----:B------:R-:W2:Y:S01]  /*8850*/  MUFU.EX2 R144, R7 ;  /* 0x0000000700907308 */ /* 0x000ea20000000800 */
[C---:B-1----:R-:W-:Y:S02]  /*8860*/  FMUL.FTZ R26, R0.reuse, R138 ;  /* 0x0000008a001a7220 */ /* 0x042fe40000410000 */
[C---:B------:R-:W-:Y:S02]  /*8870*/  FMUL.FTZ R27, R0.reuse, R139 ;  /* 0x0000008b001b7220 */ /* 0x040fe40000410000 */
[----:B------:R-:W1:Y:S01]  /*8880*/  LDSM.16.MT88.4 R136, [R236+0x4080] ;  /* 0x00408000ec88783b */ /* 0x000e620000004200 */
[C---:B------:R-:W-:Y:S02]  /*8890*/  FMUL.FTZ R11, R0.reuse, R155 ;  /* 0x0000009b000b7220 */ /* 0x040fe40000410000 */
[C---:B------:R-:W-:Y:S02]  /*88a0*/  FMUL.FTZ R22, R0.reuse, R142 ;  /* 0x0000008e00167220 */ /* 0x040fe40000410000 */
[C---:B------:R-:W-:Y:S02]  /*88b0*/  FMUL.FTZ R23, R0.reuse, R143 ;  /* 0x0000008f00177220 */ /* 0x040fe40000410000 */
[C---:B------:R-:W-:Y:S01]  /*88c0*/  FMUL.FTZ R6, R0.reuse, R158 ;  /* 0x0000009e00067220 */ /* 0x040fe20000410000 */
[----:B------:R-:W-:Y:S01]  /*88d0*/  MOV R158, R145 ;  /* 0x00000091009e7202 */ /* 0x000fe20000000f00 */
[C---:B------:R-:W-:Y:S01]  /*88e0*/  FMUL.FTZ R10, R0.reuse, R154 ;  /* 0x0000009a000a7220 */ /* 0x040fe20000410000 */
[----:B------:R-:W-:Y:S01]  /*88f0*/  MOV R154, R149 ;  /* 0x00000095009a7202 */ /* 0x000fe20000000f00 */
[C---:B------:R-:W-:Y:S01]  /*8900*/  FMUL.FTZ R14, R0.reuse, R150 ;  /* 0x00000096000e7220 */ /* 0x040fe20000410000 */
[----:B------:R-:W-:Y:S01]  /*8910*/  MUFU.EX2 R145, R157 ;  /* 0x0000009d00917308 */ /* 0x000fe20000000800 */
[C---:B------:R-:W-:Y:S02]  /*8920*/  FMUL.FTZ R15, R0.reuse, R151 ;  /* 0x00000097000f7220 */ /* 0x040fe40000410000 */
[----:B---3--:R-:W-:Y:S01]  /*8930*/  FFMA.FTZ R151, R0, R141, R169 ;  /* 0x0000008d00977223 */ /* 0x008fe200000100a9 */
[----:B--2---:R-:W-:Y:S01]  /*8940*/  F2FP.PACK_AB R169, R144, R169 ;  /* 0x000000a990a9723e */ /* 0x004fe200000000ff */
[C---:B------:R-:W-:Y:S01]  /*8950*/  FMUL.FTZ R7, R0.reuse, R159 ;  /* 0x0000009f00077220 */ /* 0x040fe20000410000 */
[----:B------:R-:W-:Y:S01]  /*8960*/  MOV R159, R140 ;  /* 0x0000008c009f7202 */ /* 0x000fe20000000f00 */
[C---:B------:R-:W-:Y:S01]  /*8970*/  FMUL.FTZ R18, R0.reuse, R146 ;  /* 0x0000009200127220 */ /* 0x040fe20000410000 */
[----:B------:R-:W-:Y:S01]  /*8980*/  LDSM.16.MT88.4 R140, [R236+0x4880] ;  /* 0x00488000ec8c783b */ /* 0x000fe20000004200 */
[C---:B------:R-:W-:Y:S01]  /*8990*/  FMUL.FTZ R19, R0.reuse, R147 ;  /* 0x0000009300137220 */ /* 0x040fe20000410000 */
[----:B------:R-:W-:Y:S01]  /*89a0*/  MUFU.EX2 R157, R174 ;  /* 0x000000ae009d7308 */ /* 0x000fe20000000800 */
[C---:B------:R-:W-:Y:S02]  /*89b0*/  FMUL.FTZ R30, R0.reuse, R30 ;  /* 0x0000001e001e7220 */ /* 0x040fe40000410000 */
[C---:B------:R-:W-:Y:S02]  /*89c0*/  FMUL.FTZ R31, R0.reuse, R31 ;  /* 0x0000001f001f7220 */ /* 0x040fe40000410000 */
        /* <DEDUP_REMOVED lines=52> */
[--C-:B------:R-:W-:Y:S02]  /*8d10*/  FFMA.FTZ R0, R171, c[0x0][0x2d0], -R134.reuse ;  /* 0x0000b400ab007a23 */ /* 0x100fe40000010886 */
[----:B------:R-:W-:Y:S02]  /*8d20*/  FADD.FTZ R144, R144, R151 ;  /* 0x0000009790907221 */ /* 0x000fe40000010000 */
[----:B------:R-:W2:Y:S02]  /*8d30*/  MUFU.EX2 R146, R0 ;  /* 0x0000000000927308 */ /* 0x000ea40000000800 */
[----:B--2---:R-:W-:Y:S01]  /*8d40*/  F2FP.PACK_AB R171, R146, R147 ;  /* 0x0000009392ab723e */ /* 0x004fe200000000ff */
[--C-:B------:R-:W-:Y:S07]  /*8d50*/  FFMA.FTZ R0, R176, c[0x0][0x2d0], -R134.reuse ;  /* 0x0000b400b0007a23 */ /* 0x100fee0000010886 */
[----:B------:R-:W-:Y:S01]  /*8d60*/  MUFU.EX2 R176, R159 ;  /* 0x0000009f00b07308 */ /* 0x000fe20000000800 */
[C---:B-1----:R-:W-:Y:S09]  /*8d70*/  HMMA.16816.F32 R4, R168.reuse, R136, R4 ;  /* 0x00000088a804723c */ /* 0x042ff20000001804 */
[----:B------:R1:W-:Y:S01]  /*8d80*/  MUFU.EX2 R149, R0 ;  /* 0x0000000000957308 */ /* 0x0003e20000000800 */
[C---:B------:R-:W-:Y:S01]  /*8d90*/  HMMA.16816.F32 R8, R168.reuse, R138, R8 ;  /* 0x0000008aa808723c */ /* 0x040fe20000001808 */
[----:B------:R-:W2:Y:S02]  /*8da0*/  LDSM.16.MT88.4 R136, [R237+0x4080] ;  /* 0x00408000ed88783b */ /* 0x000ea40000004200 */
[--C-:B-1----:R-:W-:Y:S06]  /*8db0*/  FFMA.FTZ R0, R175, c[0x0][0x2d0], -R134.reuse ;  /* 0x0000b400af007a23 */ /* 0x102fec0000010886 */
[----:B------:R1:W3:Y:S01]  /*8dc0*/  MUFU.EX2 R150, R0 ;  /* 0x0000000000967308 */ /* 0x0002e20000000800 */
[C---:B--2---:R-:W-:Y:S08]  /*8dd0*/  HMMA.16816.F32 R12, R168.reuse, R136, R12 ;  /* 0x00000088a80c723c */ /* 0x044ff0000000180c */
[C---:B------:R-:W-:Y:S01]  /*8de0*/  HMMA.16816.F32 R16, R168.reuse, R138, R16 ;  /* 0x0000008aa810723c */ /* 0x040fe20000001810 */
[----:B------:R-:W2:Y:S03]  /*8df0*/  LDSM.16.MT88.4 R136, [R240+0x4080] ;  /* 0x00408000f088783b */ /* 0x000ea60000004200 */
[--C-:B-1----:R-:W-:Y:S04]  /*8e00*/  FFMA.FTZ R0, R172, c[0x0][0x2d0], -R134.reuse ;  /* 0x0000b400ac007a23 */ /* 0x102fe80000010886 */
[----:B------:R1:W-:Y:S04]  /*8e10*/  MUFU.EX2 R148, R0 ;  /* 0x0000000000947308 */ /* 0x0003e80000000800 */
[----:B-1----:R-:W-:Y:S06]  /*8e20*/  FFMA.FTZ R0, R173, c[0x0][0x2d0], -R134 ;  /* 0x0000b400ad007a23 */ /* 0x002fec0000010886 */
[----:B------:R1:W4:Y:S01]  /*8e30*/  MUFU.EX2 R174, R0 ;  /* 0x0000000000ae7308 */ /* 0x0003220000000800 */
[C---:B--2---:R-:W-:Y:S08]  /*8e40*/  HMMA.16816.F32 R20, R168.reuse, R136, R20 ;  /* 0x00000088a814723c */ /* 0x044ff00000001814 */
[C---:B------:R-:W-:Y:S01]  /*8e50*/  HMMA.16816.F32 R24, R168.reuse, R138, R24 ;  /* 0x0000008aa818723c */ /* 0x040fe20000001818 */
[----:B------:R-:W2:Y:S03]  /*8e60*/  LDSM.16.MT88.4 R136, [R239+0x4080] ;  /* 0x00408000ef88783b */ /* 0x000ea60000004200 */
[----:B-1----:R-:W-:Y:S02]  /*8e70*/  FADD.FTZ R0, R2, R154 ;  /* 0x0000009a02007221 */ /* 0x002fe40000010000 */
[----:B------:R-:W1:Y:S02]  /*8e80*/  MUFU.EX2 R154, R158 ;  /* 0x0000009e009a7308 */ /* 0x000e640000000800 */
[----:B------:R-:W-:Y:S04]  /*8e90*/  FADD.FTZ R151, R145, R0 ;  /* 0x0000000091977221 */ /* 0x000fe80000010000 */
[----:B------:R-:W-:Y:S01]  /*8ea0*/  FADD.FTZ R0, R147, R144 ;  /* 0x0000009093007221 */ /* 0x000fe20000010000 */
[C---:B--2---:R-:W-:Y:S08]  /*8eb0*/  HMMA.16816.F32 R28, R168.reuse, R136, R28 ;  /* 0x00000088a81c723c */ /* 0x044ff0000000181c */
[C---:B------:R-:W-:Y:S01]  /*8ec0*/  HMMA.16816.F32 R32, R168.reuse, R138, R32 ;  /* 0x0000008aa820723c */ /* 0x040fe20000001820 */
[----:B------:R-:W2:Y:S07]  /*8ed0*/  LDSM.16.MT88.4 R136, [R236+0x5880] ;  /* 0x00588000ec88783b */ /* 0x000eae0000004200 */
        /* <DEDUP_REMOVED lines=33> */
[C---:B--2---:R-:W-:Y:S07]  /*90f0*/  HMMA.16816.F32 R124, R168.reuse, R136, R124 ;  /* 0x00000088a87c723c */ /* 0x044fee000000187c */
[----:B------:R-:W-:Y:S01]  /*9100*/  F2FP.PACK_AB R136, R145, R2 ;  /* 0x000000029188723e */ /* 0x000fe200000000ff */
[----:B------:R-:W-:Y:S04]  /*9110*/  HMMA.16816.F32 R128, R168, R138, R128 ;  /* 0x0000008aa880723c */ /* 0x000fe80000001880 */
[----:B---3--:R-:W-:Y:S01]  /*9120*/  F2FP.PACK_AB R137, R150, R149 ;  /* 0x000000959689723e */ /* 0x008fe200000000ff */
[----:B------:R-:W-:Y:S02]  /*9130*/  FADD.FTZ R2, R146, R0 ;  /* 0x0000000092027221 */ /* 0x000fe40000010000 */
[----:B------:R-:W-:Y:S01]  /*9140*/  F2FP.PACK_AB R138, R157, R156 ;  /* 0x0000009c9d8a723e */ /* 0x000fe200000000ff */
[----:B------:R-:W-:Y:S01]  /*9150*/  LDSM.16.MT88.4 R144, [R239+0x9080] ;  /* 0x00908000ef90783b */ /* 0x000fe20000004200 */
[----:B----4-:R-:W-:Y:S03]  /*9160*/  F2FP.PACK_AB R139, R174, R148 ;  /* 0x00000094ae8b723e */ /* 0x010fe600000000ff */
[----:B------:R-:W-:Y:S01]  /*9170*/  FFMA.FTZ R0, R178, c[0x0][0x2d0], -R134 ;  /* 0x0000b400b2007a23 */ /* 0x000fe20000010886 */
[----:B-1----:R-:W-:Y:S01]  /*9180*/  MOV R178, R154 ;  /* 0x0000009a00b27202 */ /* 0x002fe20000000f00 */
[----:B------:R-:W-:Y:S02]  /*9190*/  FADD.FTZ R2, R149, R2 ;  /* 0x0000000295027221 */ /* 0x000fe40000010000 */
[C---:B------:R-:W-:Y:S01]  /*91a0*/  HMMA.16816.F32 R4, R136.reuse, R140, R4 ;  /* 0x0000008c8804723c */ /* 0x040fe20000001804 */
[----:B------:R1:W-:Y:S04]  /*91b0*/  MUFU.EX2 R172, R0 ;  /* 0x0000000000ac7308 */ /* 0x0003e80000000800 */
[----:B------:R-:W-:Y:S03]  /*91c0*/  FADD.FTZ R2, R150, R2 ;  /* 0x0000000296027221 */ /* 0x000fe60000010000 */
[C---:B------:R-:W-:Y:S01]  /*91d0*/  HMMA.16816.F32 R8, R136.reuse, R142, R8 ;  /* 0x0000008e8808723c */ /* 0x040fe20000001808 */
[----:B------:R-:W2:Y:S03]  /*91e0*/  LDSM.16.MT88.4 R140, [R237+0x4880] ;  /* 0x00488000ed8c783b */ /* 0x000ea60000004200 */
[--C-:B-1----:R-:W-:Y:S01]  /*91f0*/  FFMA.FTZ R0, R179, c[0x0][0x2d0], -R134.reuse ;  /* 0x0000b400b3007a23 */ /* 0x102fe20000010886 */
[----:B------:R-:W-:Y:S03]  /*9200*/  MOV R179, R153 ;  /* 0x0000009900b37202 */ /* 0x000fe60000000f00 */
[----:B------:R1:W3:Y:S01]  /*9210*/  MUFU.EX2 R173, R0 ;  /* 0x0000000000ad7308 */ /* 0x0002e20000000800 */
[----:B------:R-:W-:Y:S01]  /*9220*/  F2FP.PACK_AB R170, R178, R179 ;  /* 0x000000b3b2aa723e */ /* 0x000fe200000000ff */
[C---:B--2---:R-:W-:Y:S03]  /*9230*/  HMMA.16816.F32 R12, R136.reuse, R140, R12 ;  /* 0x0000008c880c723c */ /* 0x044fe6000000180c */
[--C-:B-1----:R-:W-:Y:S01]  /*9240*/  FFMA.FTZ R0, R177, c[0x0][0x2d0], -R134.reuse ;  /* 0x0000b400b1007a23 */ /* 0x102fe20000010886 */
[----:B------:R-:W-:Y:S01]  /*9250*/  MOV R177, R152 ;  /* 0x0000009800b17202 */ /* 0x000fe20000000f00 */
[----:B------:R-:W-:Y:S01]  /*9260*/  FFMA.FTZ R134, R132, c[0x0][0x2d0], -R134 ;  /* 0x0000b40084867a23 */ /* 0x000fe20000010886 */
[----:B------:R-:W-:Y:S02]  /*9270*/  LDSM.16.MT88.4 R152, [R236+0x5080] ;  /* 0x00508000ec98783b */ /* 0x000fe40000004200 */
[C---:B------:R-:W-:Y:S01]  /*9280*/  HMMA.16816.F32 R16, R136.reuse, R142, R16 ;  /* 0x0000008e8810723c */ /* 0x040fe20000001810 */
[----:B------:R1:W-:Y:S03]  /*9290*/  MUFU.EX2 R132, R0 ;  /* 0x0000000000847308 */ /* 0x0003e60000000800 */
[----:B------:R-:W-:Y:S02]  /*92a0*/  F2FP.PACK_AB R168, R177, R176 ;  /* 0x000000b0b1a8723e */ /* 0x000fe400000000ff */
[----:B---3--:R-:W-:Y:S01]  /*92b0*/  F2FP.PACK_AB R169, R173, R172 ;  /* 0x000000acada9723e */ /* 0x008fe200000000ff */
[----:B------:R-:W2:Y:S04]  /*92c0*/  LDSM.16.MT88.4 R140, [R240+0x4880] ;  /* 0x00488000f08c783b */ /* 0x000ea80000004200 */
[----:B------:R-:W3:Y:S01]  /*92d0*/  MUFU.EX2 R134, R134 ;  /* 0x0000008600867308 */ /* 0x000ee20000000800 */
[----:B-1----:R-:W-:Y:S04]  /*92e0*/  FADD.FTZ R0, R156, R151 ;  /* 0x000000979c007221 */ /* 0x002fe80000010000 */
[----:B------:R-:W-:Y:S02]  /*92f0*/  FADD.FTZ R175, R157, R0 ;  /* 0x000000009daf7221 */ /* 0x000fe40000010000 */
[----:B------:R-:W-:Y:S02]  /*9300*/  FADD.FTZ R0, R148, R2 ;  /* 0x0000000294007221 */ /* 0x000fe40000010000 */
[----:B------:R-:W-:Y:S01]  /*9310*/  FADD.FTZ R2, R176, R175 ;  /* 0x000000afb0027221 */ /* 0x000fe20000010000 */
[----:B---3--:R-:W-:Y:S01]  /*9320*/  F2FP.PACK_AB R171, R134, R132 ;  /* 0x0000008486ab723e */ /* 0x008fe200000000ff */
[----:B------:R-:W-:Y:S02]  /*9330*/  FADD.FTZ R0, R174, R0 ;  /* 0x00000000ae007221 */ /* 0x000fe40000010000 */
[----:B------:R-:W-:Y:S02]  /*9340*/  FADD.FTZ R2, R177, R2 ;  /* 0x00000002b1027221 */ /* 0x000fe40000010000 */
[----:B------:R-:W-:Y:S02]  /*9350*/  FADD.FTZ R0, R172, R0 ;  /* 0x00000000ac007221 */ /* 0x000fe40000010000 */
[----:B------:R-:W-:Y:S02]  /*9360*/  FADD.FTZ R2, R179, R2 ;  /* 0x00000002b3027221 */ /* 0x000fe40000010000 */
[----:B------:R-:W-:Y:S01]  /*9370*/  FADD.FTZ R0, R173, R0 ;  /* 0x00000000ad007221 */ /* 0x000fe20000010000 */
[C---:B--2---:R-:W-:Y:S03]  /*9380*/  HMMA.16816.F32 R20, R136.reuse, R140, R20 ;  /* 0x0000008c8814723c */ /* 0x044fe60000001814 */
[----:B------:R-:W-:Y:S01]  /*9390*/  FADD.FTZ R0, R132, R0 ;  /* 0x0000000084007221 */ /* 0x000fe20000010000 */
[-C--:B------:R-:W-:Y:S03]  /*93a0*/  MOV R132, R3.reuse ;  /* 0x0000000300847202 */ /* 0x080fe60000000f00 */
[----:B------:R-:W-:Y:S01]  /*93b0*/  FADD.FTZ R0, R134, R0 ;  /* 0x0000000086007221 */ /* 0x000fe20000010000 */
[C---:B------:R-:W-:Y:S01]  /*93c0*/  HMMA.16816.F32 R24, R136.reuse, R142, R24 ;  /* 0x0000008e8818723c */ /* 0x040fe20000001818 */
[----:B------:R-:W1:Y:S03]  /*93d0*/  LDSM.16.MT88.4 R140, [R239+0x4880] ;  /* 0x00488000ef8c783b */ /* 0x000e660000004200 */
[----:B------:R-:W-:Y:S04]  /*93e0*/  MOV R134, R3 ;  /* 0x0000000300867202 */ /* 0x000fe80000000f00 */
        /* <DEDUP_REMOVED lines=34> */
[C---:B------:R-:W-:Y:S08]  /*9610*/  HMMA.16816.F32 R120, R136.reuse, R142, R120 ;  /* 0x0000008e8878723c */ /* 0x040ff00000001878 */
[C---:B------:R-:W-:Y:S08]  /*9620*/  HMMA.16816.F32 R124, R136.reuse, R144, R124 ;  /* 0x00000090887c723c */ /* 0x040ff0000000187c */
[----:B------:R-:W-:Y:S01]  /*9630*/  HMMA.16816.F32 R128, R136, R146, R128 ;  /* 0x000000928880723c */ /* 0x000fe20000001880 */
[----:B------:R-:W1:Y:S07]  /*9640*/  LDSM.16.MT88.4 R144, [R237+0x5080] ;  /* 0x00508000ed90783b */ /* 0x000e6e0000004200 */
[C---:B------:R-:W-:Y:S01]  /*9650*/  HMMA.16816.F32 R156, R168.reuse, R152, R4 ;  /* 0x00000098a89c723c */ /* 0x040fe20000001804 */
[----:B------:R-:W2:Y:S07]  /*9660*/  LDSM.16.MT88.4 R136, [R240+0x5080] ;  /* 0x00508000f088783b */ /* 0x000eae0000004200 */
[C---:B------:R-:W-:Y:S01]  /*9670*/  HMMA.16816.F32 R152, R168.reuse, R154, R8 ;  /* 0x0000009aa898723c */ /* 0x040fe20000001808 */
[----:B------:R-:W3:Y:S08]  /*9680*/  LDSM.16.MT88.4 R4, [R239+0x5080] ;  /* 0x00508000ef04783b */ /* 0x000ef00000004200 */
[----:B------:R-:W4:Y:S01]  /*9690*/  LDSM.16.MT88.4 R8, [R236+0x6880] ;  /* 0x00688000ec08783b */ /* 0x000f220000004200 */
[C---:B-1----:R-:W-:Y:S07]  /*96a0*/  HMMA.16816.F32 R148, R168.reuse, R144, R12 ;  /* 0x00000090a894723c */ /* 0x042fee000000180c */
[----:B------:R-:W1:Y:S01]  /*96b0*/  LDSM.16.MT88.4 R12, [R237+0x6880] ;  /* 0x00688000ed0c783b */ /* 0x000e620000004200 */
[C---:B------:R-:W-:Y:S08]  /*96c0*/  HMMA.16816.F32 R144, R168.reuse, R146, R16 ;  /* 0x00000092a890723c */ /* 0x040ff00000001810 */
[C---:B--2---:R-:W-:Y:S08]  /*96d0*/  HMMA.16816.F32 R140, R168.reuse, R136, R20 ;  /* 0x00000088a88c723c */ /* 0x044ff00000001814 */
[C---:B------:R-:W-:Y:S08]  /*96e0*/  HMMA.16816.F32 R136, R168.reuse, R138, R24 ;  /* 0x0000008aa888723c */ /* 0x040ff00000001818 */
[C---:B---3--:R-:W-:Y:S08]  /*96f0*/  HMMA.16816.F32 R28, R168.reuse, R4, R28 ;  /* 0x00000004a81c723c */ /* 0x048ff0000000181c */
[C---:B------:R-:W-:Y:S01]  /*9700*/  HMMA.16816.F32 R32, R168.reuse, R6, R32 ;  /* 0x00000006a820723c */ /* 0x040fe20000001820 */
[----:B------:R-:W2:Y:S07]  /*9710*/  LDSM.16.MT88.4 R4, [R240+0x6880] ;  /* 0x00688000f004783b */ /* 0x000eae0000004200 */
[C---:B----4-:R-:W-:Y:S08]  /*9720*/  HMMA.16816.F32 R36, R168.reuse, R8, R36 ;  /* 0x00000008a824723c */ /* 0x050ff00000001824 */
[C---:B------:R-:W-:Y:S01]  /*9730*/  HMMA.16816.F32 R40, R168.reuse, R10, R40 ;  /* 0x0000000aa828723c */ /* 0x040fe20000001828 */
[----:B------:R-:W3:Y:S07]  /*9740*/  LDSM.16.MT88.4 R8, [R239+0x6880] ;  /* 0x00688000ef08783b */ /* 0x000eee0000004200 */
        /* <DEDUP_REMOVED lines=25> */
[C---:B------:R-:W-:Y:S08]  /*98e0*/  HMMA.16816.F32 R112, R168.reuse, R10, R112 ;  /* 0x0000000aa870723c */ /* 0x040ff00000001870 */
[C---:B-1----:R-:W-:Y:S08]  /*98f0*/  HMMA.16816.F32 R116, R168.reuse, R12, R116 ;  /* 0x0000000ca874723c */ /* 0x042ff00000001874 */
[C---:B------:R-:W-:Y:S08]  /*9900*/  HMMA.16816.F32 R120, R168.reuse, R14, R120 ;  /* 0x0000000ea878723c */ /* 0x040ff00000001878 */
[C---:B--2---:R-:W-:Y:S07]  /*9910*/  HMMA.16816.F32 R124, R168.reuse, R4, R124 ;  /* 0x00000004a87c723c */ /* 0x044fee000000187c */
[----:B------:R-:W-:Y:S01]  /*9920*/  FADD.FTZ R4, R178, R2 ;  /* 0x00000002b2047221 */ /* 0x000fe20000010000 */
[----:B------:R-:W-:Y:S04]  /*9930*/  HMMA.16816.F32 R128, R168, R6, R128 ;  /* 0x00000006a880723c */ /* 0x000fe80000001880 */
[----:B------:R1:W-:Y:S01]  /*9940*/  STL [R1+0x20], R4 ;  /* 0x0000200401007387 */ /* 0x0003e20000100800 */
[----:B------:R-:W-:Y:S03]  /*9950*/  MOV R2, R133 ;  /* 0x0000008500027202 */ /* 0x000fe60000000f00 */
[----:B------:R1:W-:Y:S01]  /*9960*/  STL [R1+0x24], R0 ;  /* 0x0000240001007387 */ /* 0x0003e20000100800 */
[----:B------:R-:W-:-:S05]  /*9970*/  @P0 BRA `(.L_x_187) ;  /* 0xffffc25000000947 */ /* 0x000fca000383ffff */
.L_x_176:
[----:B------:R-:W2:Y:S01]  /*9980*/  S2UR UR9, SR_CTAID.X ;  /* 0x00000000000979c3 */ /* 0x000ea20000002500 */
[----:B------:R-:W-:-:S02]  /*9990*/  UISETP.NE.AND UP1, UPT, UR18, URZ, UPT ;  /* 0x0000003f1200728c */ /* 0x000fc4000bf25270 */
[----:B------:R-:W-:Y:S02]  /*99a0*/  UISETP.NE.AND UP0, UPT, UR17, URZ, UPT ;  /* 0x0000003f1100728c */ /* 0x000fe4000bf05270 */
[----:B------:R-:W-:-:S04]  /*99b0*/  ULDC.64 UR4, c[0x0][0x2c8] ;  /* 0x0000b20000047ab9 */ /* 0x000fc80000000a00 */
[----:B------:R-:W-:Y:S01]  /*99c0*/  PLOP3.LUT P0, PT, PT, PT, UP0, 0x40, 0x0 ;  /* 0x000000000000781c */ /* 0x000fe20003f0e808 */
[----:B--2---:R-:W-:-:S04]  /*99d0*/  ULEA UR9, UR9, 0x7f, 0x7 ;  /* 0x0000007f09097891 */ /* 0x004fc8000f8e383f */
[----:B------:R-:W-:-:S03]  /*99e0*/  UIMAD.WIDE.U32 UR10, UR9, UR4, URZ ;  /* 0x00000004090a72a5 */ /* 0x000fc6000f8e003f */
[----:B------:R-:W-:Y:S02]  /*99f0*/  ULDC UR4, c[0x0][0x168] ;  /* 0x00005a0000047ab9 */ /* 0x000fe40000000800 */
[----:B------:R-:W-:Y:S02]  /*9a00*/  @UP1 USHF.R.U32.HI UR9, URZ, UR5, UR11 ;  /* 0x000000053f091299 */ /* 0x000fe4000801160b */
[----:B------:R-:W-:Y:S02]  /*9a10*/  UIADD3 UR4, -UR4, 0x1, URZ ;  /* 0x0000000104047890 */ /* 0x000fe4000fffe13f */
[----:B------:R-:W-:Y:S02]  /*9a20*/  ULDC UR5, c[0x0][0x1d0] ;  /* 0x0000740000057ab9 */ /* 0x000fe40000000800 */
[----:B------:R-:W-:-:S03]  /*9a30*/  UIADD3 UR10, UR9, UR5, UR4 ;  /* 0x00000005090a7290 */ /* 0x000fc6000fffe004 */
[----:B------:R-:W-:Y:S02]  /*9a40*/  ULDC UR9, c[0x0][0x324] ;  /* 0x0000c90000097ab9 */ /* 0x000fe40000000800 */
[----:B------:R-:W-:Y:S01]  /*9a50*/  UIADD3 UR9, UR10, -UR9, URZ ;  /* 0x800000090a097290 */ /* 0x000fe2000fffe03f */
[----:B------:R-:W-:Y:S05]  /*9a60*/  @P0 BRA `(.L_x_188) ;  /* 0x0000016000000947 */ /* 0x000fea0003800000 */
[----:B------:R-:W-:-:S06]  /*9a70*/  UISETP.GT.AND UP0, UPT, UR10, -0x1, UPT ;  /* 0xffffffff0a00788c */ /* 0x000fcc000bf04270 */
[----:B------:R-:W-:-:S13]  /*9a80*/  PLOP3.LUT P0, PT, PT, PT, UP0, 0x80, 0x0 ;  /* 0x000000000000781c */ /* 0x000fda0003f0f008 */
[----:B------:R-:W-:Y:S05]  /*9a90*/  @P0 BRA `(.L_x_189) ;  /* 0x0000009000000947 */ /* 0x000fea0003800000 */
[----:B------:R-:W-:Y:S02]  /*9aa0*/  ULDC UR4, c[0x0][0x32c] ;  /* 0x0000cb0000047ab9 */ /* 0x000fe40000000800 */
[----:B------:R-:W-:Y:S02]  /*9ab0*/  UISETP.NE.AND UP0, UPT, UR4, 0x1, UPT ;  /* 0x000000010400788c */ /* 0x000fe4000bf05270 */
[----:B------:R-:W-:Y:S02]  /*9ac0*/  ULOP3.LUT UR10, URZ, UR10, URZ, 0x33, !UPT ;  /* 0x0000000a3f0a7292 */ /* 0x000fe4000f8e333f */
[----:B------:R-:W-:Y:S02]  /*9ad0*/  ULDC.64 UR4, c[0x0][0x330] ;  /* 0x0000cc0000047ab9 */ /* 0x000fe40000000a00 */
[----:B------:R-:W-:-:S07]  /*9ae0*/  UIMAD.WIDE.U32 UR14, UR10, UR4, URZ ;  /* 0x000000040a0e72a5 */ /* 0x000fce000f8e003f */
[----:B------:R-:W-:Y:S02]  /*9af0*/  @UP0 UMOV UR11, UR15 ;  /* 0x0000000f000b0c82 */ /* 0x000fe40008000000 */
[----:B------:R-:W-:-:S04]  /*9b00*/  @UP0 USHF.R.U32.HI UR10, URZ, UR5, UR11 ;  /* 0x000000053f0a0299 */ /* 0x000fc8000801160b */
[----:B------:R-:W-:Y:S01]  /*9b10*/  ULOP3.LUT UR10, URZ, UR10, URZ, 0x33, !UPT ;  /* 0x0000000a3f0a7292 */ /* 0x000fe2000f8e333f */
[----:B------:R-:W-:Y:S05]  /*9b20*/  BRA `(.L_x_190) ;  /* 0x0000006000007947 */ /* 0x000fea0003800000 */
.L_x_189:
[----:B------:R-:W-:Y:S02]  /*9b30*/  ULDC UR4, c[0x0][0x32c] ;  /* 0x0000cb0000047ab9 */ /* 0x000fe40000000800 */
[----:B------:R-:W-:-:S03]  /*9b40*/  UISETP.NE.AND UP0, UPT, UR4, 0x1, UPT ;  /* 0x000000010400788c */ /* 0x000fc6000bf05270 */
[----:B------:R-:W-:Y:S02]  /*9b50*/  ULDC.64 UR4, c[0x0][0x330] ;  /* 0x0000cc0000047ab9 */ /* 0x000fe40000000a00 */
[----:B------:R-:W-:-:S07]  /*9b60*/  UIMAD.WIDE.U32 UR14, UR10, UR4, URZ ;  /* 0x000000040a0e72a5 */ /* 0x000fce000f8e003f */
[----:B------:R-:W-:Y:S02]  /*9b70*/  @UP0 UMOV UR11, UR15 ;  /* 0x0000000f000b0c82 */ /* 0x000fe40008000000 */
[----:B------:R-:W-:Y:S02]  /*9b80*/  @UP0 USHF.R.U32.HI UR10, URZ, UR5, UR11 ;  /* 0x000000053f0a0299 */ /* 0x000fe4000801160b */
.L_x_190:
[----:B------:R-:W-:Y:S02]  /*9b90*/  ULDC UR4, c[0x0][0x32c] ;  /* 0x0000cb0000047ab9 */ /* 0x000fe40000000800 */
[----:B------:R-:W-:-:S04]  /*9ba0*/  UIMAD UR4, UR10, UR4, URZ ;  /* 0x000000040a0472a4 */ /* 0x000fc8000f8e023f */
[----:B------:R-:W-:-:S04]  /*9bb0*/  UISETP.LT.AND UP0, UPT, UR9, UR4, UPT ;  /* 0x000000040900728c */ /* 0x000fc8000bf01270 */
[----:B------:R-:W-:-:S04]  /*9bc0*/  USEL UR9, UR9, UR4, !UP0 ;  /* 0x0000000409097287 */ /* 0x000fc8000c000000 */
.L_x_188:
[----:B------:R-:W-:-:S04]  /*9bd0*/  UIADD3 UR9, UR9, 0x2f, URZ ;  /* 0x0000002f09097890 */ /* 0x000fc8000fffe03f */
[----:B------:R-:W-:-:S04]  /*9be0*/  UIMAD.WIDE UR4, UR9, 0x2aaaaaab, URZ ;  /* 0x2aaaaaab090478a5 */ /* 0x000fc8000f8e023f */
        /* <DEDUP_REMOVED lines=9> */
[----:B-1----:R-:W4:Y:S04]  /*9c80*/  LDL.64 R4, [R1+0x38] ;  /* 0x0000380001047983 */ /* 0x002f280000100a00 */
[----:B------:R-:W4:Y:S01]  /*9c90*/  LDL.64 R2, [R1+0x30] ;  /* 0x0000300001027983 */ /* 0x000f220000100a00 */
[----:B--2---:R-:W-:-:S02]  /*9ca0*/  IADD3 R11, P0, R8, 0x40, RZ ;  /* 0x00000040080b7810 */ /* 0x004fc40007f1e0ff */
[----:B------:R-:W-:-:S03]  /*9cb0*/  IADD3 R10, P1, R8, 0x80, RZ ;  /* 0x00000080080a7810 */ /* 0x000fc60007f3e0ff */
[--C-:B---3--:R-:W-:Y:S01]  /*9cc0*/  IMAD.X R0, RZ, RZ, R7.reuse, P0 ;  /* 0x000000ffff007224 */ /* 0x108fe200000e0607 */
[----:B------:R-:W-:Y:S01]  /*9cd0*/  STL [R1+0x78], R11 ;  /* 0x0000780b01007387 */ /* 0x000fe20000100800 */
[----:B------:R-:W-:Y:S01]  /*9ce0*/  IADD3 R9, P0, R8, 0xc0, RZ ;  /* 0x000000c008097810 */ /* 0x000fe20007f1e0ff */
[--C-:B------:R-:W-:Y:S01]  /*9cf0*/  IMAD.X R8, RZ, RZ, R7.reuse, P1 ;  /* 0x000000ffff087224 */ /* 0x100fe200008e0607 */
[C---:B----4-:R-:W-:Y:S01]  /*9d00*/  IADD3 R6, P1, R4.reuse, 0x80, RZ ;  /* 0x0000008004067810 */ /* 0x050fe20007f3e0ff */
[----:B------:R-:W-:Y:S02]  /*9d10*/  STL [R1+0x70], R10 ;  /* 0x0000700a01007387 */ /* 0x000fe40000100800 */
[----:B------:R-:W-:Y:S01]  /*9d20*/  IMAD.X R7, RZ, RZ, R7, P0 ;  /* 0x000000ffff077224 */ /* 0x000fe200000e0607 */
[C---:B------:R-:W-:Y:S01]  /*9d30*/  IADD3 R5, P0, R4.reuse, 0xc0, RZ ;  /* 0x000000c004057810 */ /* 0x040fe20007f1e0ff */
[----:B------:R1:W-:Y:S04]  /*9d40*/  STL [R1+0x74], R0 ;  /* 0x0000740001007387 */ /* 0x0003e80000100800 */
[----:B------:R-:W-:Y:S04]  /*9d50*/  STL [R1+0x68], R9 ;  /* 0x0000680901007387 */ /* 0x000fe80000100800 */
[----:B------:R-:W-:Y:S01]  /*9d60*/  STL [R1+0x6c], R8 ;  /* 0x00006c0801007387 */ /* 0x000fe20000100800 */
[----:B-1----:R-:W-:Y:S01]  /*9d70*/  IADD3 R0, P2, R4, 0x40, RZ ;  /* 0x0000004004007810 */ /* 0x002fe20007f5e0ff */
[----:B------:R-:W-:-:S04]  /*9d80*/  IMAD.X R4, RZ, RZ, R3, P1 ;  /* 0x000000ffff047224 */ /* 0x000fc800008e0603 */
[----:B------:R1:W-:Y:S04]  /*9d90*/  STL [R1+0x60], R0 ;  /* 0x0000600001007387 */ /* 0x0003e80000100800 */
[----:B------:R-:W-:Y:S04]  /*9da0*/  STL [R1+0x64], R7 ;  /* 0x0000640701007387 */ /* 0x000fe80000100800 */
[----:B------:R-:W-:Y:S01]  /*9db0*/  STL [R1+0x58], R6 ;  /* 0x0000580601007387 */ /* 0x000fe20000100800 */
[----:B-1----:R-:W-:-:S05]  /*9dc0*/  IMAD.X R0, RZ, RZ, R3, P2 ;  /* 0x000000ffff007224 */ /* 0x002fca00010e0603 */
[----:B------:R1:W-:Y:S04]  /*9dd0*/  STL [R1+0x5c], R0 ;  /* 0x00005c0001007387 */ /* 0x0003e80000100800 */
[----:B------:R2:W-:Y:S01]  /*9de0*/  STL [R1+0x50], R5 ;  /* 0x0000500501007387 */ /* 0x0005e20000100800 */
[----:B-1----:R-:W-:-:S05]  /*9df0*/  IMAD.X R0, RZ, RZ, R3, P0 ;  /* 0x000000ffff007224 */ /* 0x002fca00000e0603 */
[----:B------:R2:W-:Y:S04]  /*9e00*/  STL [R1+0x2c], R0 ;  /* 0x00002c0001007387 */ /* 0x0005e80000100800 */
[----:B------:R2:W-:Y:S02]  /*9e10*/  STL [R1+0x54], R4 ;  /* 0x0000540401007387 */ /* 0x0005e40000100800 */
.L_x_194:
[----:B--2---:R-:W2:Y:S01]  /*9e20*/  LDL R0, [R1] ;  /* 0x0000000001007983 */ /* 0x004ea20000100800 */
[----:B------:R-:W-:Y:S04]  /*9e30*/  DEPBAR.LE SB0, 0x0 ;  /* 0x000080000000791a */ /* 0x000fe80000000000 */
[----:B------:R-:W-:Y:S01]  /*9e40*/  BAR.SYNC.DEFER_BLOCKING 0x0 ;  /* 0x0000000000007b1d */ /* 0x000fe20000010000 */
[----:B------:R-:W-:Y:S01]  /*9e50*/  UISETP.GT.AND UP0, UPT, UR12, UR13, UPT ;  /* 0x0000000d0c00728c */ /* 0x000fe2000bf04270 */
[----:B------:R-:W-:Y:S05]  /*9e60*/  MOV R2, R133 ;  /* 0x0000008500027202 */ /* 0x000fea0000000f00 */
        /* <DEDUP_REMOVED lines=13> */
[----:B------:R4:W-:Y:S01]  /*9f40*/  STL.64 [R1+0x88], R8 ;  /* 0x0000880801007387 */ /* 0x0009e20000100a00 */
[----:B------:R-:W-:Y:S03]  /*9f50*/  UIMAD UR10, UR10, UR4, URZ ;  /* 0x000000040a0a72a4 */ /* 0x000fe6000f8e023f */
[----:B------:R-:W3:Y:S01]  /*9f60*/  LDL R12, [R1+0x4] ;  /* 0x00000400010c7983 */ /* 0x000ee20000100800 */
[----:B------:R-:W-:Y:S03]  /*9f70*/  UIMAD UR10, UR13, UR5, UR10 ;  /* 0x000000050d0a72a4 */ /* 0x000fe6000f8e020a */
[----:B------:R-:W3:Y:S01]  /*9f80*/  LDL R22, [R1+0x78] ;  /* 0x0000780001167983 */ /* 0x000ee20000100800 */
[----:B------:R-:W-:Y:S02]  /*9f90*/  UIADD3 UR4, UR15, UR10, URZ ;  /* 0x0000000a0f047290 */ /* 0x000fe4000fffe03f */
[----:B------:R-:W-:Y:S01]  /*9fa0*/  UIMAD.WIDE.U32 UR10, UR14, 0x30, URZ ;  /* 0x000000300e0a78a5 */ /* 0x000fe2000f8e003f */
[----:B------:R-:W3:Y:S01]  /*9fb0*/  LDL R21, [R1+0x74] ;  /* 0x0000740001157983 */ /* 0x000ee20000100800 */
[----:B------:R-:W-:Y:S03]  /*9fc0*/  UIMAD UR4, UR4, 0x30, URZ ;  /* 0x00000030040478a4 */ /* 0x000fe6000f8e023f */
[----:B------:R-:W3:Y:S01]  /*9fd0*/  LDL R20, [R1+0x70] ;  /* 0x0000700001147983 */ /* 0x000ee20000100800 */
[----:B------:R-:W-:Y:S03]  /*9fe0*/  UIADD3 UR4, UR11, UR4, URZ ;  /* 0x000000040b047290 */ /* 0x000fe6000fffe03f */
[----:B------:R-:W3:Y:S04]  /*9ff0*/  LDL R15, [R1+0x6c] ;  /* 0x00006c00010f7983 */ /* 0x000ee80000100800 */
[----:B------:R-:W3:Y:S04]  /*a000*/  LDL R14, [R1+0x68] ;  /* 0x00006800010e7983 */ /* 0x000ee80000100800 */
[----:B----4-:R-:W4:Y:S04]  /*a010*/  LDL.64 R8, [R1+0x40] ;  /* 0x0000400001087983 */ /* 0x010f280000100a00 */
[----:B------:R-:W4:Y:S01]  /*a020*/  LDL R13, [R1+0x64] ;  /* 0x00006400010d7983 */ /* 0x000f220000100800 */
[----:B--2---:R-:W-:Y:S02]  /*a030*/  LOP3.LUT P2, RZ, R0, 0x1, RZ, 0xc0, !PT ;  /* 0x0000000100ff7812 */ /* 0x004fe4000784c0ff */
[----:B---3--:R-:W-:Y:S04]  /*a040*/  IADD3 R0, P1, R6, UR10, RZ ;  /* 0x0000000a06007c10 */ /* 0x008fe8000ff3e0ff */
[C---:B------:R-:W-:Y:S02]  /*a050*/  LEA R4, P0, R0.reuse, c[0x0][0x1f8], 0x1 ;  /* 0x00007e0000047a11 */ /* 0x040fe400078008ff */
[----:B----4-:R-:W-:Y:S04]  /*a060*/  IADD3.X R3, R9, UR4, RZ, P1, !PT ;  /* 0x0000000409037c10 */ /* 0x010fe80008ffe4ff */
[----:B------:R-:W-:Y:S02]  /*a070*/  LEA.HI.X R5, R0, c[0x0][0x1fc], R3, 0x1, P0 ;  /* 0x00007f0000057a11 */ /* 0x000fe400000f0c03 */
[----:B------:R-:W-:Y:S03]  /*a080*/  IADD3 R0, P1, R22, UR10, RZ ;  /* 0x0000000a16007c10 */ /* 0x000fe6000ff3e0ff */
        /* <DEDUP_REMOVED lines=24> */
[----:B------:R-:W-:Y:S02]  /*a210*/  @!P3 IMAD.X R5, R0, 0x1, R9, P1 ;  /* 0x000000010005b824 */ /* 0x000fe400008e0609 */
[----:B------:R2:W5:Y:S03]  /*a220*/  LDL.LU.64 R8, [R1+0x88] ;  /* 0x0000880001087983 */ /* 0x0005660000300a00 */
[----:B------:R-:W-:Y:S02]  /*a230*/  @!P3 LEA.HI.X R7, R4, c[0x0][0x1fc], R5, 0x1, P0 ;  /* 0x00007f000407ba11 */ /* 0x000fe400000f0c05 */
[----:B------:R-:W-:Y:S03]  /*a240*/  @!P3 IADD3 R5, P1, R3, R22, RZ ;  /* 0x000000160305b210 */ /* 0x000fe60007f3e0ff */
[----:B------:R3:W-:Y:S01]  /*a250*/  @!P3 LDGSTS.E.BYPASS.LTC128B.128 [R12+0x5080], [R6.64], !P2 ;  /* 0x05080000060cbfae */ /* 0x0007e2000d101d58 */
[C---:B------:R-:W-:Y:S01]  /*a260*/  @!P3 LEA R4, P0, R5.reuse, c[0x0][0x1f8], 0x1 ;  /* 0x00007e000504ba11 */ /* 0x040fe200078008ff */
[C---:B---3--:R-:W-:Y:S05]  /*a270*/  @!P3 IMAD.X R6, R0.reuse, 0x1, R21, P1 ;  /* 0x000000010006b824 */ /* 0x048fea00008e0615 */
[----:B------:R-:W-:Y:S05]  /*a280*/  @!P3 LEA.HI.X R5, R5, c[0x0][0x1fc], R6, 0x1, P0 ;  /* 0x00007f000505ba11 */ /* 0x000fea00000f0c06 */
[----:B------:R3:W-:Y:S02]  /*a290*/  @!P3 LDGSTS.E.BYPASS.LTC128B.128 [R12+0x6880], [R4.64], !P6 ;  /* 0x06880000040cbfae */ /* 0x0007e4000f101d58 */
[----:B---3--:R-:W-:Y:S04]  /*a2a0*/  @!P3 IADD3 R5, P1, R3, R20, RZ ;  /* 0x000000140305b210 */ /* 0x008fe80007f3e0ff */
[----:B------:R-:W-:Y:S01]  /*a2b0*/  @!P3 LEA R4, P0, R5, c[0x0][0x1f8], 0x1 ;  /* 0x00007e000504ba11 */ /* 0x000fe200078008ff */
[C---:B------:R-:W-:Y:S01]  /*a2c0*/  @!P3 IMAD.X R6, R0.reuse, 0x1, R15, P1 ;  /* 0x000000010006b824 */ /* 0x040fe200008e060f */
[----:B------:R-:W-:Y:S04]  /*a2d0*/  @!P3 IADD3 R3, P1, R3, R14, RZ ;  /* 0x0000000e0303b210 */ /* 0x000fe80007f3e0ff */
[----:B------:R-:W-:Y:S01]  /*a2e0*/  @!P3 LEA.HI.X R5, R5, c[0x0][0x1fc], R6, 0x1, P0 ;  /* 0x00007f000505ba11 */ /* 0x000fe200000f0c06 */
[----:B------:R-:W-:Y:S04]  /*a2f0*/  @!P3 IMAD.X R0, R0, 0x1, R13, P1 ;  /* 0x000000010000b824 */ /* 0x000fe800008e060d */
[----:B------:R3:W-:Y:S02]  /*a300*/  @!P3 LDGSTS.E.BYPASS.LTC128B.128 [R12+0x8080], [R4.64], !P5 ;  /* 0x08080000040cbfae */ /* 0x0007e4000e901d58 */
[C---:B---3--:R-:W-:Y:S04]  /*a310*/  @!P3 LEA R4, P0, R3.reuse, c[0x0][0x1f8], 0x1 ;  /* 0x00007e000304ba11 */ /* 0x048fe800078008ff */
[----:B------:R-:W-:Y:S05]  /*a320*/  @!P3 LEA.HI.X R5, R3, c[0x0][0x1fc], R0, 0x1, P0 ;  /* 0x00007f000305ba11 */ /* 0x000fea00000f0c00 */
[----:B------:R2:W-:Y:S04]  /*a330*/  @!P3 LDGSTS.E.BYPASS.LTC128B.128 [R12+0x9880], [R4.64], !P4 ;  /* 0x09880000040cbfae */ /* 0x0005e8000e101d58 */
.L_x_192:
[C---:B--2345:R-:W-:Y:S01]  /*a340*/  HMMA.16816.F32 R4, R160.reuse, R8, RZ ;  /* 0x00000008a004723c */ /* 0x07cfe200000018ff */
        /* <DEDUP_REMOVED lines=138> */
[----:B------:R-:W2:Y:S01]  /*abf0*/  MUFU.TANH R175, R4 ;  /* 0x0000000400af7308 */ /* 0x000ea20000002400 */
[----:B------:R-:W-:Y:S02]  /*ac00*/  FMUL.FTZ R6, R6, c[0x0][0x320] ;  /* 0x0000c80006067a20 */ /* 0x000fe40000410000 */
[----:B------:R-:W-:Y:S01]  /*ac10*/  FMUL.FTZ R7, R7, c[0x0][0x320] ;  /* 0x0000c80007077a20 */ /* 0x000fe20000410000 */
[C---:B-1----:R-:W-:Y:S03]  /*ac20*/  HMMA.16816.F32 R12, R232.reuse, R168, R12 ;  /* 0x000000a8e80c723c */ /* 0x042fe6000000180c */
[----:B------:R-:W-:Y:S03]  /*ac30*/  FMUL.FTZ R8, R8, c[0x0][0x320] ;  /* 0x0000c80008087a20 */ /* 0x000fe60000410000 */
[----:B------:R-:W1:Y:S01]  /*ac40*/  MUFU.TANH R174, R5 ;  /* 0x0000000500ae7308 */ /* 0x000e620000002400 */
[----:B------:R-:W-:Y:S01]  /*ac50*/  FMUL.FTZ R9, R9, c[0x0][0x320] ;  /* 0x0000c80009097a20 */ /* 0x000fe20000410000 */
[C---:B------:R-:W-:Y:S04]  /*ac60*/  HMMA.16816.F32 R16, R232.reuse, R170, R16 ;  /* 0x000000aae810723c */ /* 0x040fe80000001810 */
[----:B------:R-:W-:Y:S02]  /*ac70*/  FMUL.FTZ R10, R10, c[0x0][0x320] ;  /* 0x0000c8000a0a7a20 */ /* 0x000fe40000410000 */
[----:B------:R-:W-:Y:S02]  /*ac80*/  FMUL.FTZ R11, R11, c[0x0][0x320] ;  /* 0x0000c8000b0b7a20 */ /* 0x000fe40000410000 */
[----:B------:R-:W3:Y:S08]  /*ac90*/  MUFU.TANH R178, R6 ;  /* 0x0000000600b27308 */ /* 0x000ef00000002400 */
[----:B------:R-:W-:Y:S02]  /*aca0*/  FMUL.FTZ R12, R12, c[0x0][0x320] ;  /* 0x0000c8000c0c7a20 */ /* 0x000fe40000410000 */
[----:B------:R4:W1:Y:S01]  /*acb0*/  MUFU.TANH R179, R7 ;  /* 0x0000000700b37308 */ /* 0x0008620000002400 */
[----:B------:R-:W-:Y:S02]  /*acc0*/  FMUL.FTZ R13, R13, c[0x0][0x320] ;  /* 0x0000c8000d0d7a20 */ /* 0x000fe40000410000 */
[----:B------:R-:W-:Y:S02]  /*acd0*/  FMUL.FTZ R14, R14, c[0x0][0x320] ;  /* 0x0000c8000e0e7a20 */ /* 0x000fe40000410000 */
[----:B------:R-:W-:Y:S05]  /*ace0*/  FMUL.FTZ R15, R15, c[0x0][0x320] ;  /* 0x0000c8000f0f7a20 */ /* 0x000fea0000410000 */
[----:B------:R-:W1:Y:S10]  /*acf0*/  MUFU.TANH R173, R8 ;  /* 0x0000000800ad7308 */ /* 0x000e740000002400 */
[----:B------:R-:W1:Y:S01]  /*ad00*/  MUFU.TANH R169, R9 ;  /* 0x0000000900a97308 */ /* 0x000e620000002400 */
[----:B----4-:R-:W4:Y:S01]  /*ad10*/  LDSM.16.M88.4 R4, [R238+0x5800] ;  /* 0x00580000ee04783b */ /* 0x010f220000000200 */
[----:B------:R-:W-:Y:S08]  /*ad20*/  DEPBAR.LE SB0, 0x0 ;  /* 0x000080000000791a */ /* 0x000ff00000000000 */
[----:B------:R-:W1:Y:S01]  /*ad30*/  MUFU.TANH R177, R10 ;  /* 0x0000000a00b17308 */ /* 0x000e620000002400 */
[----:B------:R-:W-:Y:S09]  /*ad40*/  BAR.SYNC.DEFER_BLOCKING 0x0 ;  /* 0x0000000000007b1d */ /* 0x000ff20000010000 */
[----:B------:R1:W1:Y:S10]  /*ad50*/  MUFU.TANH R176, R11 ;  /* 0x0000000b00b07308 */ /* 0x0002740000002400 */
[----:B------:R-:W2:Y:S10]  /*ad60*/  MUFU.TANH R168, R12 ;  /* 0x0000000c00a87308 */ /* 0x000eb40000002400 */
[----:B------:R2:W2:Y:S01]  /*ad70*/  MUFU.TANH R134, R13 ;  /* 0x0000000d00867308 */ /* 0x0004a20000002400 */
[C---:B----4-:R-:W-:Y:S05]  /*ad80*/  HMMA.16816.F32 R20, R232.reuse, R4, R20 ;  /* 0x00000004e814723c */ /* 0x050fea0000001814 */
[----:B-1----:R-:W-:Y:S04]  /*ad90*/  FMUL.FTZ R11, R17, c[0x0][0x320] ;  /* 0x0000c800110b7a20 */ /* 0x002fe80000410000 */
[----:B------:R1:W4:Y:S01]  /*ada0*/  MUFU.TANH R172, R14 ;  /* 0x0000000e00ac7308 */ /* 0x0003220000002400 */
[----:B------:R-:W-:Y:S09]  /*adb0*/  HMMA.16816.F32 R24, R232, R6, R24 ;  /* 0x00000006e818723c */ /* 0x000ff20000001818 */
[----:B------:R3:W3:Y:S03]  /*adc0*/  MUFU.TANH R171, R15 ;  /* 0x0000000f00ab7308 */ /* 0x0006e60000002400 */
[----:B--2---:R-:W-:Y:S02]  /*add0*/  FMUL.FTZ R13, R16, c[0x0][0x320] ;  /* 0x0000c800100d7a20 */ /* 0x004fe40000410000 */
[----:B------:R-:W-:Y:S02]  /*ade0*/  FMUL.FTZ R16, R18, c[0x0][0x320] ;  /* 0x0000c80012107a20 */ /* 0x000fe40000410000 */
[----:B------:R-:W-:Y:S03]  /*adf0*/  FMUL.FTZ R10, R20, c[0x0][0x320] ;  /* 0x0000c800140a7a20 */ /* 0x000fe60000410000 */
[----:B------:R-:W2:Y:S01]  /*ae00*/  MUFU.TANH R13, R13 ;  /* 0x0000000d000d7308 */ /* 0x000ea20000002400 */
[----:B------:R-:W-:Y:S02]  /*ae10*/  FMUL.FTZ R9, R21, c[0x0][0x320] ;  /* 0x0000c80015097a20 */ /* 0x000fe40000410000 */
[----:B------:R-:W-:Y:S02]  /*ae20*/  FMUL.FTZ R12, R23, c[0x0][0x320] ;  /* 0x0000c800170c7a20 */ /* 0x000fe40000410000 */
[----:B-1----:R-:W-:Y:S02]  /*ae30*/  FMUL.FTZ R14, R22, c[0x0][0x320] ;  /* 0x0000c800160e7a20 */ /* 0x002fe40000410000 */
[----:B------:R-:W-:Y:S02]  /*ae40*/  FMUL.FTZ R8, R24, c[0x0][0x320] ;  /* 0x0000c80018087a20 */ /* 0x000fe40000410000 */
[----:B------:R-:W-:Y:S01]  /*ae50*/  FMUL.FTZ R5, R25, c[0x0][0x320] ;  /* 0x0000c80019057a20 */ /* 0x000fe20000410000 */
[----:B------:R-:W1:Y:S01]  /*ae60*/  MUFU.TANH R11, R11 ;  /* 0x0000000b000b7308 */ /* 0x000e620000002400 */
[----:B------:R-:W-:Y:S02]  /*ae70*/  FMUL.FTZ R4, R26, c[0x0][0x320] ;  /* 0x0000c8001a047a20 */ /* 0x000fe40000410000 */
[----:B------:R-:W-:Y:S02]  /*ae80*/  FMUL.FTZ R0, R27, c[0x0][0x320] ;  /* 0x0000c8001b007a20 */ /* 0x000fe40000410000 */
[----:B---3--:R-:W-:Y:S05]  /*ae90*/  FMUL.FTZ R15, R19, c[0x0][0x320] ;  /* 0x0000c800130f7a20 */ /* 0x008fea0000410000 */
[----:B------:R-:W3:Y:S10]  /*aea0*/  MUFU.TANH R16, R16 ;  /* 0x0000001000107308 */ /* 0x000ef40000002400 */
[----:B------:R-:W1:Y:S10]  /*aeb0*/  MUFU.TANH R15, R15 ;  /* 0x0000000f000f7308 */ /* 0x000e740000002400 */
[----:B------:R-:W1:Y:S10]  /*aec0*/  MUFU.TANH R10, R10 ;  /* 0x0000000a000a7308 */ /* 0x000e740000002400 */
[----:B------:R-:W1:Y:S10]  /*aed0*/  MUFU.TANH R9, R9 ;  /* 0x0000000900097308 */ /* 0x000e740000002400 */
[----:B------:R-:W1:Y:S10]  /*aee0*/  MUFU.TANH R14, R14 ;  /* 0x0000000e000e7308 */ /* 0x000e740000002400 */
[----:B------:R-:W1:Y:S10]  /*aef0*/  MUFU.TANH R12, R12 ;  /* 0x0000000c000c7308 */ /* 0x000e740000002400 */
[----:B------:R-:W1:Y:S10]  /*af00*/  MUFU.TANH R8, R8 ;  /* 0x0000000800087308 */ /* 0x000e740000002400 */
[----:B------:R-:W1:Y:S10]  /*af10*/  MUFU.TANH R5, R5 ;  /* 0x0000000500057308 */ /* 0x000e740000002400 */
[----:B------:R-:W1:Y:S10]  /*af20*/  MUFU.TANH R4, R4 ;  /* 0x0000000400047308 */ /* 0x000e740000002400 */
[----:B------:R1:W1:Y:S01]  /*af30*/  MUFU.TANH R3, R0 ;  /* 0x0000000000037308 */ /* 0x0002620000002400 */
[----:B------:R-:W-:-:S05]  /*af40*/  @!P0 BRA `(.L_x_193) ;  /* 0x0000049000008947 */ /* 0x000fca0003800000 */
[----:B--234-:R-:W2:Y:S01]  /*af50*/  LDL R17, [R1+0x80] ;  /* 0x0000800001117983 */ /* 0x01cea20000100800 */
[----:B------:R-:W-:Y:S02]  /*af60*/  ULDC.64 UR4, c[0x0][0x1e0] ;  /* 0x0000780000047ab9 */ /* 0x000fe40000000a00 */
[----:B------:R-:W-:Y:S01]  /*af70*/  UIADD3 UR11, UR13, -0x1, URZ ;  /* 0xffffffff0d0b7890 */ /* 0x000fe2000fffe03f */
[----:B------:R-:W3:Y:S03]  /*af80*/  LDL.64 R26, [R1+0x38] ;  /* 0x00003800011a7983 */ /* 0x000ee60000100a00 */
[----:B------:R-:W-:Y:S01]  /*af90*/  UIMAD.WIDE.U32 UR14, UR11, UR4, URZ ;  /* 0x000000040b0e72a5 */ /* 0x000fe2000f8e003f */
[----:B------:R-:W4:Y:S01]  /*afa0*/  LDL.64 R24, [R1+0x30] ;  /* 0x0000300001187983 */ /* 0x000f220000100a00 */
[----:B------:R-:W-:Y:S03]  /*afb0*/  USHF.R.S32.HI UR10, URZ, 0x1f, UR11 ;  /* 0x0000001f3f0a7899 */ /* 0x000fe6000801140b */
[----:B------:R-:W5:Y:S01]  /*afc0*/  LDL R23, [R1+0x28] ;  /* 0x0000280001177983 */ /* 0x000f620000100800 */
[----:B------:R-:W-:Y:S03]  /*afd0*/  UIMAD UR10, UR10, UR4, URZ ;  /* 0x000000040a0a72a4 */ /* 0x000fe6000f8e023f */
[----:B------:R-:W3:Y:S01]  /*afe0*/  LDL R170, [R1+0x4] ;  /* 0x0000040001aa7983 */ /* 0x000ee20000100800 */
[----:B------:R-:W-:Y:S03]  /*aff0*/  UIMAD UR10, UR11, UR5, UR10 ;  /* 0x000000050b0a72a4 */ /* 0x000fe6000f8e020a */
[----:B------:R-:W4:Y:S01]  /*b000*/  LDL R22, [R1+0x60] ;  /* 0x0000600001167983 */ /* 0x000f220000100800 */
[----:B------:R-:W-:Y:S02]  /*b010*/  UIADD3 UR10, UR15, UR10, URZ ;  /* 0x0000000a0f0a7290 */ /* 0x000fe4000fffe03f */
[----:B------:R-:W-:Y:S01]  /*b020*/  UIMAD.WIDE.U32 UR14, UR14, 0x30, URZ ;  /* 0x000000300e0e78a5 */ /* 0x000fe2000f8e003f */
[----:B------:R-:W5:Y:S01]  /*b030*/  LDL R21, [R1+0x5c] ;  /* 0x00005c0001157983 */ /* 0x000f620000100800 */
[----:B------:R-:W-:Y:S03]  /*b040*/  UIMAD UR4, UR10, 0x30, URZ ;  /* 0x000000300a0478a4 */ /* 0x000fe6000f8e023f */
[----:B------:R-:W5:Y:S01]  /*b050*/  LDL R20, [R1+0x58] ;  /* 0x0000580001147983 */ /* 0x000f620000100800 */
[----:B------:R-:W-:Y:S03]  /*b060*/  UIADD3 UR4, UR15, UR4, URZ ;  /* 0x000000040f047290 */ /* 0x000fe6000fffe03f */
[----:B------:R-:W5:Y:S04]  /*b070*/  LDL R19, [R1+0x54] ;  /* 0x0000540001137983 */ /* 0x000f680000100800 */
[----:B------:R-:W5:Y:S01]  /*b080*/  LDL R18, [R1+0x50] ;  /* 0x0000500001127983 */ /* 0x000f620000100800 */
[----:B-12---:R-:W-:Y:S03]  /*b090*/  IADD3 R0, -R17, 0x30, RZ ;  /* 0x0000003011007810 */ /* 0x006fe60007ffe1ff */
[----:B------:R-:W2:Y:S01]  /*b0a0*/  LDL R17, [R1+0x2c] ;  /* 0x00002c0001117983 */ /* 0x000ea20000100800 */
[C---:B------:R-:W-:Y:S02]  /*b0b0*/  ISETP.GE.AND P1, PT, R0.reuse, 0x1, PT ;  /* 0x000000010000780c */ /* 0x040fe40003f26270 */
[----:B------:R-:W-:Y:S11]  /*b0c0*/  ISETP.GE.AND P0, PT, R0, 0x21, PT ;  /* 0x000000210000780c */ /* 0x000ff60003f06270 */
[----:B---3--:R-:W-:Y:S02]  /*b0d0*/  @P1 IADD3 R0, P2, R26, UR14, RZ ;  /* 0x0000000e1a001c10 */ /* 0x008fe4000ff5e0ff */
[----:B------:R-:W-:Y:S02]  /*b0e0*/  VOTEU.ANY UP0, P0 ;  /* 0x00000000003f7886 */ /* 0x000fe40000000100 */
[----:B----4-:R-:W-:Y:S02]  /*b0f0*/  @P1 IADD3.X R7, R25, UR4, RZ, P2, !PT ;  /* 0x0000000419071c10 */ /* 0x010fe400097fe4ff */
[C---:B------:R-:W-:Y:S04]  /*b100*/  @P1 LEA R6, P2, R0.reuse, c[0x0][0x1c8], 0x1 ;  /* 0x0000720000061a11 */ /* 0x040fe800078408ff */
[----:B------:R-:W-:Y:S02]  /*b110*/  @P1 LEA.HI.X R7, R0, c[0x0][0x1cc], R7, 0x1, P2 ;  /* 0x0000730000071a11 */ /* 0x000fe400010f0c07 */
[----:B-----5:R-:W-:Y:S11]  /*b120*/  LOP3.LUT P2, RZ, R23, 0x1, RZ, 0xc0, !PT ;  /* 0x0000000117ff7812 */ /* 0x020ff6000784c0ff */
[----:B------:R-:W-:Y:S02]  /*b130*/  @!UPT UIADD3 URZ, URZ, URZ, URZ ;  /* 0x0000003f3f3ff290 */ /* 0x000fe4000fffe03f */
[----:B------:R-:W-:Y:S01]  /*b140*/  @!PT LDS RZ, [RZ] ;  /* 0x00000000fffff984 */ /* 0x000fe20000000800 */
[----:B------:R-:W-:Y:S01]  /*b150*/  @!PT LDS RZ, [RZ] ;  /* 0x00000000fffff984 */ /* 0x000fe20000000800 */
[----:B------:R-:W-:Y:S01]  /*b160*/  @!PT LDS RZ, [RZ] ;  /* 0x00000000fffff984 */ /* 0x000fe20000000800 */
[----:B------:R1:W-:Y:S01]  /*b170*/  @P1 LDGSTS.E.BYPASS.LTC128B.128 [R170+0x14080], [R6.64], !P2 ;  /* 0x1408000006aa1fae */ /* 0x0003e2000d101d58 */
[----:B------:R-:W-:Y:S04]  /*b180*/  @P1 IADD3 R0, P2, R22, UR14, RZ ;  /* 0x0000000e16001c10 */ /* 0x000fe8000ff5e0ff */
[----:B-1----:R-:W-:Y:S02]  /*b190*/  @P1 IADD3.X R7, R21, UR4, RZ, P2, !PT ;  /* 0x0000000415071c10 */ /* 0x002fe400097fe4ff */
[C---:B------:R-:W-:Y:S04]  /*b1a0*/  @P1 LEA R6, P2, R0.reuse, c[0x0][0x1c8], 0x1 ;  /* 0x0000720000061a11 */ /* 0x040fe800078408ff */
[----:B------:R-:W-:Y:S02]  /*b1b0*/  @P1 LEA.HI.X R7, R0, c[0x0][0x1cc], R7, 0x1, P2 ;  /* 0x0000730000071a11 */ /* 0x000fe400010f0c07 */
[----:B------:R-:W-:Y:S03]  /*b1c0*/  @P1 IADD3 R0, P2, R20, UR14, RZ ;  /* 0x0000000e14001c10 */ /* 0x000fe6000ff5e0ff */
[----:B------:R1:W-:Y:S02]  /*b1d0*/  @P1 LDGSTS.E.BYPASS.LTC128B.128 [R170+0x15880], [R6.64], !P6 ;  /* 0x1588000006aa1fae */ /* 0x0003e4000f101d58 */
[----:B-1----:R-:W-:Y:S02]  /*b1e0*/  @P1 IADD3.X R7, R19, UR4, RZ, P2, !PT ;  /* 0x0000000413071c10 */ /* 0x002fe400097fe4ff */
[C---:B------:R-:W-:Y:S04]  /*b1f0*/  @P1 LEA R6, P2, R0.reuse, c[0x0][0x1c8], 0x1 ;  /* 0x0000720000061a11 */ /* 0x040fe800078408ff */
[----:B------:R-:W-:Y:S02]  /*b200*/  @P1 LEA.HI.X R7, R0, c[0x0][0x1cc], R7, 0x1, P2 ;  /* 0x0000730000071a11 */ /* 0x000fe400010f0c07 */
[----:B------:R-:W-:Y:S01]  /*b210*/  @P1 IADD3 R0, P2, R18, UR14, RZ ;  /* 0x0000000e12001c10 */ /* 0x000fe2000ff5e0ff */
[----:B------:R-:W-:Y:S02]  /*b220*/  @UP0 UIADD3 UR14, UP1, UR8, UR14, URZ ;  /* 0x0000000e080e0290 */ /* 0x000fe4000ff3e03f */
[----:B------:R2:W-:Y:S02]  /*b230*/  @P1 LDGSTS.E.BYPASS.LTC128B.128 [R170+0x17080], [R6.64], !P5 ;  /* 0x1708000006aa1fae */ /* 0x0005e4000e901d58 */
[----:B--2---:R-:W-:Y:S01]  /*b240*/  @P1 IADD3.X R7, R17, UR4, RZ, P2, !PT ;  /* 0x0000000411071c10 */ /* 0x004fe200097fe4ff */
[----:B------:R-:W-:Y:S01]  /*b250*/  @UP0 UIADD3.X UR4, UR6, UR4, URZ, UP1, !UPT ;  /* 0x0000000406040290 */ /* 0x000fe20008ffe43f */
[C---:B------:R-:W-:Y:S04]  /*b260*/  @P1 LEA R6, P2, R0.reuse, c[0x0][0x1c8], 0x1 ;  /* 0x0000720000061a11 */ /* 0x040fe800078408ff */
[----:B------:R-:W-:Y:S02]  /*b270*/  @P1 LEA.HI.X R7, R0, c[0x0][0x1cc], R7, 0x1, P2 ;  /* 0x0000730000071a11 */ /* 0x000fe400010f0c07 */
[----:B------:R-:W-:Y:S03]  /*b280*/  LOP3.LUT P2, RZ, R23, 0x1, RZ, 0xc0, !PT ;  /* 0x0000000117ff7812 */ /* 0x000fe6000784c0ff */
        /* <DEDUP_REMOVED lines=19> */
[----:B------:R-:W-:Y:S05]  /*b3c0*/  @P0 LEA.HI.X R7, R0, c[0x0][0x1cc], R7, 0x1, P1 ;  /* 0x0000730000070a11 */ /* 0x000fea00008f0c07 */
[----:B------:R1:W-:Y:S04]  /*b3d0*/  @P0 LDGSTS.E.BYPASS.LTC128B.128 [R170+0x19880], [R6.64], !P4 ;  /* 0x1988000006aa0fae */ /* 0x0003e8000e101d58 */
.L_x_193:
[----:B--234-:R-:W2:Y:S01]  /*b3e0*/  LDL.LU R17, [R1+0x20] ;  /* 0x0000200001117983 */ /* 0x01cea20000300800 */
[----:B------:R-:W-:Y:S01]  /*b3f0*/  FMNMX.FTZ R133, R175, R133, !PT ;  /* 0x00000085af857209 */ /* 0x000fe20007810000 */
[----:B------:R-:W-:Y:S02]  /*b400*/  UISETP.GT.AND UP0, UPT, UR13, UR9, UPT ;  /* 0x000000090d00728c */ /* 0x000fe4000bf04270 */
[----:B------:R-:W0:Y:S01]  /*b410*/  LDGDEPBAR ;  /* 0x00000000000079af */ /* 0x000e220000000000 */
[----:B------:R-:W-:Y:S01]  /*b420*/  FMNMX.FTZ R133, R174, R133, !PT ;  /* 0x00000085ae857209 */ /* 0x000fe20007810000 */
[----:B------:R-:W-:Y:S02]  /*b430*/  UIADD3 UR13, UR13, -0x1, URZ ;  /* 0xffffffff0d0d7890 */ /* 0x000fe4000fffe03f */
[----:B------:R-:W-:Y:S02]  /*b440*/  PLOP3.LUT P0, PT, PT, PT, UP0, 0x80, 0x0 ;  /* 0x000000000000781c */ /* 0x000fe40003f0f008 */
[----:B------:R-:W-:Y:S04]  /*b450*/  FMNMX.FTZ R133, R173, R133, !PT ;  /* 0x00000085ad857209 */ /* 0x000fe80007810000 */
[----:B------:R-:W-:Y:S04]  /*b460*/  FMNMX.FTZ R133, R169, R133, !PT ;  /* 0x00000085a9857209 */ /* 0x000fe80007810000 */
[----:B------:R-:W-:Y:S04]  /*b470*/  FMNMX.FTZ R133, R168, R133, !PT ;  /* 0x00000085a8857209 */ /* 0x000fe80007810000 */
[----:B------:R-:W-:Y:S04]  /*b480*/  FMNMX.FTZ R133, R134, R133, !PT ;  /* 0x0000008586857209 */ /* 0x000fe80007810000 */
[----:B------:R-:W-:Y:S04]  /*b490*/  FMNMX.FTZ R133, R13, R133, !PT ;  /* 0x000000850d857209 */ /* 0x000fe80007810000 */
[----:B-1----:R-:W-:Y:S04]  /*b4a0*/  FMNMX.FTZ R133, R11, R133, !PT ;  /* 0x000000850b857209 */ /* 0x002fe80007810000 */
[----:B------:R-:W-:Y:S04]  /*b4b0*/  FMNMX.FTZ R133, R10, R133, !PT ;  /* 0x000000850a857209 */ /* 0x000fe80007810000 */
[----:B------:R-:W-:Y:S04]  /*b4c0*/  FMNMX.FTZ R133, R9, R133, !PT ;  /* 0x0000008509857209 */ /* 0x000fe80007810000 */
[----:B------:R-:W-:Y:S04]  /*b4d0*/  FMNMX.FTZ R133, R8, R133, !PT ;  /* 0x0000008508857209 */ /* 0x000fe80007810000 */
[----:B------:R-:W-:Y:S05]  /*b4e0*/  FMNMX.FTZ R133, R5, R133, !PT ;  /* 0x0000008505857209 */ /* 0x000fea0007810000 */
[----:B------:R-:W1:Y:S02]  /*b4f0*/  SHFL.BFLY PT, R0, R133, 0x2, 0x1f ;  /* 0x0c401f0085007f89 */ /* 0x000e6400000e0000 */
[----:B-1----:R-:W-:Y:S06]  /*b500*/  FMNMX.FTZ R133, R133, R0, !PT ;  /* 0x0000000085857209 */ /* 0x002fec0007810000 */
[----:B------:R-:W1:Y:S02]  /*b510*/  SHFL.BFLY PT, R0, R133, 0x1, 0x1f ;  /* 0x0c201f0085007f89 */ /* 0x000e6400000e0000 */
[----:B-1----:R-:W-:Y:S05]  /*b520*/  FMNMX.FTZ R133, R133, R0, !PT ;  /* 0x0000000085857209 */ /* 0x002fea0007810000 */
[C---:B------:R-:W-:Y:S02]  /*b530*/  FADD.FTZ R0, -R133.reuse, R2 ;  /* 0x0000000285007221 */ /* 0x040fe40000010100 */
[----:B------:R-:W-:Y:S02]  /*b540*/  FMUL.FTZ R2, R133, c[0x0][0x2d0] ;  /* 0x0000b40085027a20 */ /* 0x000fe40000410000 */
[----:B------:R-:W-:Y:S02]  /*b550*/  FMUL.FTZ R0, R0, c[0x0][0x2d0] ;  /* 0x0000b40000007a20 */ /* 0x000fe40000410000 */
[--C-:B------:R-:W-:Y:S02]  /*b560*/  FFMA.FTZ R20, R8, c[0x0][0x2d0], -R2.reuse ;  /* 0x0000b40008147a23 */ /* 0x100fe40000010802 */
[----:B------:R-:W3:Y:S01]  /*b570*/  LDL.LU R8, [R1+0x24] ;  /* 0x0000240001087983 */ /* 0x000ee20000300800 */
[--C-:B------:R-:W-:Y:S01]  /*b580*/  FFMA.FTZ R175, R175, c[0x0][0x2d0], -R2.reuse ;  /* 0x0000b400afaf7a23 */ /* 0x100fe20000010802 */
[----:B------:R-:W1:Y:S01]  /*b590*/  MUFU.EX2 R6, R0 ;  /* 0x0000000000067308 */ /* 0x000e620000000800 */
[--C-:B------:R-:W-:Y:S02]  /*b5a0*/  FFMA.FTZ R174, R174, c[0x0][0x2d0], -R2.reuse ;  /* 0x0000b400aeae7a23 */ /* 0x100fe40000010802 */
[--C-:B------:R-:W-:Y:S02]  /*b5b0*/  FFMA.FTZ R18, R168, c[0x0][0x2d0], -R2.reuse ;  /* 0x0000b400a8127a23 */ /* 0x100fe40000010802 */
[--C-:B------:R-:W-:Y:S02]  /*b5c0*/  FFMA.FTZ R173, R173, c[0x0][0x2d0], -R2.reuse ;  /* 0x0000b400adad7a23 */ /* 0x100fe40000010802 */
[--C-:B------:R-:W-:Y:S02]  /*b5d0*/  FFMA.FTZ R169, R169, c[0x0][0x2d0], -R2.reuse ;  /* 0x0000b400a9a97a23 */ /* 0x100fe40000010802 */
[--C-:B------:R-:W-:Y:S01]  /*b5e0*/  FFMA.FTZ R19, R134, c[0x0][0x2d0], -R2.reuse ;  /* 0x0000b40086137a23 */ /* 0x100fe20000010802 */
[----:B------:R-:W2:Y:S01]  /*b5f0*/  MUFU.EX2 R175, R175 ;  /* 0x000000af00af7308 */ /* 0x000ea20000000800 */
[--C-:B------:R-:W-:Y:S02]  /*b600*/  FFMA.FTZ R134, R11, c[0x0][0x2d0], -R2.reuse ;  /* 0x0000b4000b867a23 */ /* 0x100fe40000010802 */
[--C-:B------:R-:W-:Y:S02]  /*b610*/  FFMA.FTZ R22, R13, c[0x0][0x2d0], -R2.reuse ;  /* 0x0000b4000d167a23 */ /* 0x100fe40000010802 */
[--C-:B------:R-:W-:Y:S02]  /*b620*/  FFMA.FTZ R24, R10, c[0x0][0x2d0], -R2.reuse ;  /* 0x0000b4000a187a23 */ /* 0x100fe40000010802 */
[--C-:B------:R-:W-:Y:S02]  /*b630*/  FFMA.FTZ R21, R5, c[0x0][0x2d0], -R2.reuse ;  /* 0x0000b40005157a23 */ /* 0x100fe40000010802 */
[----:B------:R-:W-:Y:S01]  /*b640*/  FFMA.FTZ R7, R9, c[0x0][0x2d0], -R2 ;  /* 0x0000b40009077a23 */ /* 0x000fe20000010802 */
[----:B------:R-:W4:Y:S01]  /*b650*/  MUFU.EX2 R168, R174 ;  /* 0x000000ae00a87308 */ /* 0x000f220000000800 */
[C---:B-1----:R-:W-:Y:S02]  /*b660*/  FMUL.FTZ R25, R6.reuse, R137 ;  /* 0x0000008906197220 */ /* 0x042fe40000410000 */
[C---:B------:R-:W-:Y:S02]  /*b670*/  FMUL.FTZ R9, R6.reuse, R153 ;  /* 0x0000009906097220 */ /* 0x040fe40000410000 */
[C---:B------:R-:W-:Y:S01]  /*b680*/  FMUL.FTZ R13, R6.reuse, R149 ;  /* 0x00000095060d7220 */ /* 0x040fe20000410000 */
[----:B------:R-:W-:Y:S04]  /*b690*/  MOV R149, R19 ;  /* 0x0000001300957202 */ /* 0x000fe80000000f00 */
[----:B------:R-:W1:Y:S01]  /*b6a0*/  MUFU.EX2 R170, R173 ;  /* 0x000000ad00aa7308 */ /* 0x000e620000000800 */
[C---:B------:R-:W-:Y:S02]  /*b6b0*/  FMUL.FTZ R28, R6.reuse, R28 ;  /* 0x0000001c061c7220 */ /* 0x040fe40000410000 */
[C---:B------:R-:W-:Y:S02]  /*b6c0*/  FMUL.FTZ R29, R6.reuse, R29 ;  /* 0x0000001d061d7220 */ /* 0x040fe40000410000 */
[C---:B------:R-:W-:Y:S02]  /*b6d0*/  FMUL.FTZ R32, R6.reuse, R32 ;  /* 0x0000002006207220 */ /* 0x040fe40000410000 */
[C---:B------:R-:W-:Y:S02]  /*b6e0*/  FMUL.FTZ R33, R6.reuse, R33 ;  /* 0x0000002106217220 */ /* 0x040fe40000410000 */
[C---:B------:R-:W-:Y:S01]  /*b6f0*/  FMUL.FTZ R36, R6.reuse, R36 ;  /* 0x0000002406247220 */ /* 0x040fe20000410000 */
[----:B------:R-:W5:Y:S01]  /*b700*/  MUFU.EX2 R169, R169 ;  /* 0x000000a900a97308 */ /* 0x000f620000000800 */
        /* <DEDUP_REMOVED lines=48> */
[C---:B--2---:R-:W-:Y:S02]  /*ba10*/  FFMA.FTZ R0, R6.reuse, R17, R175 ;  /* 0x0000001106007223 */ /* 0x044fe400000100af */
[----:B------:R-:W-:Y:S01]  /*ba20*/  FMUL.FTZ R17, R6, R145 ;  /* 0x0000009106117220 */ /* 0x000fe20000410000 */
[----:B------:R-:W-:Y:S01]  /*ba30*/  MOV R145, R24 ;  /* 0x0000001800917202 */ /* 0x000fe20000000f00 */
[C---:B----4-:R-:W-:Y:S01]  /*ba40*/  FADD.FTZ R0, R168.reuse, R0 ;  /* 0x00000000a8007221 */ /* 0x050fe20000010000 */
[----:B------:R-:W-:Y:S01]  /*ba50*/  F2FP.PACK_AB R168, R168, R175 ;  /* 0x000000afa8a8723e */ /* 0x000fe200000000ff */
[----:B------:R-:W-:Y:S02]  /*ba60*/  FMUL.FTZ R24, R6, R136 ;  /* 0x0000008806187220 */ /* 0x000fe40000410000 */
[----:B-1----:R-:W-:Y:S01]  /*ba70*/  FADD.FTZ R0, R170, R0 ;  /* 0x00000000aa007221 */ /* 0x002fe20000010000 */
[C---:B-----5:R-:W-:Y:S03]  /*ba80*/  F2FP.PACK_AB R170, R169.reuse, R170 ;  /* 0x000000aaa9aa723e */ /* 0x060fe600000000ff */
[----:B------:R-:W-:Y:S01]  /*ba90*/  FADD.FTZ R11, R169, R0 ;  /* 0x00000000a90b7221 */ /* 0x000fe20000010000 */
        /* <DEDUP_REMOVED lines=16> */
[C---:B------:R-:W-:Y:S01]  /*bba0*/  FADD.FTZ R0, -R2.reuse, R132 ;  /* 0x0000008402007221 */ /* 0x040fe20000010100 */
[----:B------:R-:W-:Y:S01]  /*bbb0*/  MOV R132, R21 ;  /* 0x0000001500847202 */ /* 0x000fe20000000f00 */
[----:B------:R-:W-:Y:S02]  /*bbc0*/  FMUL.FTZ R5, R2, c[0x0][0x2d0] ;  /* 0x0000b40002057a20 */ /* 0x000fe40000410000 */
[----:B------:R-:W-:Y:S01]  /*bbd0*/  FMUL.FTZ R0, R0, c[0x0][0x2d0] ;  /* 0x0000b40000007a20 */ /* 0x000fe20000410000 */
[----:B------:R-:W-:Y:S01]  /*bbe0*/  MOV R153, R132 ;  /* 0x0000008400997202 */ /* 0x000fe20000000f00 */
[--C-:B------:R-:W-:Y:S01]  /*bbf0*/  FFMA.FTZ R178, R178, c[0x0][0x2d0], -R5.reuse ;  /* 0x0000b400b2b27a23 */ /* 0x100fe20000010805 */
[----:B------:R-:W-:Y:S01]  /*bc00*/  MOV R132, R18 ;  /* 0x0000001200847202 */ /* 0x000fe20000000f00 */
[--C-:B------:R-:W-:Y:S02]  /*bc10*/  FFMA.FTZ R27, R14, c[0x0][0x2d0], -R5.reuse ;  /* 0x0000b4000e1b7a23 */ /* 0x100fe40000010805 */
[----:B------:R-:W1:Y:S01]  /*bc20*/  MUFU.EX2 R0, R0 ;  /* 0x0000000000007308 */ /* 0x000e620000000800 */
[--C-:B------:R-:W-:Y:S02]  /*bc30*/  FFMA.FTZ R26, R12, c[0x0][0x2d0], -R5.reuse ;  /* 0x0000b4000c1a7a23 */ /* 0x100fe40000010805 */
[--C-:B------:R-:W-:Y:S02]  /*bc40*/  FFMA.FTZ R174, R16, c[0x0][0x2d0], -R5.reuse ;  /* 0x0000b40010ae7a23 */ /* 0x100fe40000010805 */
[--C-:B------:R-:W-:Y:S02]  /*bc50*/  FFMA.FTZ R23, R4, c[0x0][0x2d0], -R5.reuse ;  /* 0x0000b40004177a23 */ /* 0x100fe40000010805 */
[--C-:B------:R-:W-:Y:S02]  /*bc60*/  FFMA.FTZ R179, R179, c[0x0][0x2d0], -R5.reuse ;  /* 0x0000b400b3b37a23 */ /* 0x100fe40000010805 */
[--C-:B------:R-:W-:Y:S01]  /*bc70*/  FFMA.FTZ R177, R177, c[0x0][0x2d0], -R5.reuse ;  /* 0x0000b400b1b17a23 */ /* 0x100fe20000010805 */
[----:B------:R-:W3:Y:S01]  /*bc80*/  MUFU.EX2 R178, R178 ;  /* 0x000000b200b27308 */ /* 0x000ee20000000800 */
[--C-:B------:R-:W-:Y:S02]  /*bc90*/  FFMA.FTZ R176, R176, c[0x0][0x2d0], -R5.reuse ;  /* 0x0000b400b0b07a23 */ /* 0x100fe40000010805 */
[--C-:B------:R-:W-:Y:S02]  /*bca0*/  FFMA.FTZ R173, R172, c[0x0][0x2d0], -R5.reuse ;  /* 0x0000b400acad7a23 */ /* 0x100fe40000010805 */
[--C-:B------:R-:W-:Y:S01]  /*bcb0*/  FFMA.FTZ R172, R171, c[0x0][0x2d0], -R5.reuse ;  /* 0x0000b400abac7a23 */ /* 0x100fe20000010805 */
[----:B------:R-:W-:Y:S01]  /*bcc0*/  MOV R171, R20 ;  /* 0x0000001400ab7202 */ /* 0x000fe20000000f00 */
[--C-:B------:R-:W-:Y:S01]  /*bcd0*/  FFMA.FTZ R175, R15, c[0x0][0x2d0], -R5.reuse ;  /* 0x0000b4000faf7a23 */ /* 0x100fe20000010805 */
[----:B------:R-:W-:Y:S01]  /*bce0*/  MOV R15, R7 ;  /* 0x00000007000f7202 */ /* 0x000fe20000000f00 */
[----:B------:R-:W-:Y:S01]  /*bcf0*/  FFMA.FTZ R10, R3, c[0x0][0x2d0], -R5 ;  /* 0x0000b400030a7a23 */ /* 0x000fe20000010805 */
[----:B------:R-:W2:Y:S01]  /*bd00*/  MUFU.EX2 R169, R179 ;  /* 0x000000b300a97308 */ /* 0x000ea20000000800 */
[C---:B------:R-:W-:Y:S01]  /*bd10*/  FMUL.FTZ R5, R6.reuse, R157 ;  /* 0x0000009d06057220 */ /* 0x040fe20000410000 */
[----:B------:R-:W-:Y:S01]  /*bd20*/  MOV R157, R26 ;  /* 0x0000001a009d7202 */ /* 0x000fe20000000f00 */
[----:B------:R-:W-:Y:S02]  /*bd30*/  FMUL.FTZ R20, R6, R140 ;  /* 0x0000008c06147220 */ /* 0x000fe40000410000 */
[----:B-1----:R-:W-:Y:S02]  /*bd40*/  FMUL.FTZ R26, R0, R138 ;  /* 0x0000008a001a7220 */ /* 0x002fe40000410000 */
[C---:B------:R-:W-:Y:S02]  /*bd50*/  FMUL.FTZ R21, R6.reuse, R141 ;  /* 0x0000008d06157220 */ /* 0x040fe40000410000 */
[C---:B------:R-:W-:Y:S01]  /*bd60*/  FMUL.FTZ R4, R6.reuse, R156 ;  /* 0x0000009c06047220 */ /* 0x040fe20000410000 */
[----:B------:R-:W-:Y:S01]  /*bd70*/  MOV R156, R23 ;  /* 0x00000017009c7202 */ /* 0x000fe20000000f00 */
[C---:B------:R-:W-:Y:S01]  /*bd80*/  FMUL.FTZ R12, R6.reuse, R148 ;  /* 0x00000094060c7220 */ /* 0x040fe20000410000 */
[----:B------:R-:W-:Y:S01]  /*bd90*/  MUFU.EX2 R132, R132 ;  /* 0x0000008400847308 */ /* 0x000fe20000000800 */
[----:B------:R-:W-:Y:S02]  /*bda0*/  FMUL.FTZ R16, R6, R144 ;  /* 0x0000009006107220 */ /* 0x000fe40000410000 */
[----:B---3--:R-:W-:Y:S02]  /*bdb0*/  FFMA.FTZ R3, R0, R8, R178 ;  /* 0x0000000800037223 */ /* 0x008fe400000100b2 */
[----:B------:R-:W-:Y:S01]  /*bdc0*/  FMUL.FTZ R8, R6, R152 ;  /* 0x0000009806087220 */ /* 0x000fe20000410000 */
[----:B------:R-:W-:Y:S01]  /*bdd0*/  MOV R152, R27 ;  /* 0x0000001b00987202 */ /* 0x000fe20000000f00 */
[C---:B------:R-:W-:Y:S02]  /*bde0*/  FMUL.FTZ R27, R0.reuse, R139 ;  /* 0x0000008b001b7220 */ /* 0x040fe40000410000 */
[----:B------:R-:W1:Y:S01]  /*bdf0*/  LDSM.16.MT88.4 R136, [R236+0x4080] ;  /* 0x00408000ec88783b */ /* 0x000e620000004200 */
[C---:B------:R-:W-:Y:S01]  /*be00*/  FMUL.FTZ R6, R0.reuse, R158 ;  /* 0x0000009e00067220 */ /* 0x040fe20000410000 */
[----:B------:R-:W-:Y:S01]  /*be10*/  MOV R158, R171 ;  /* 0x000000ab009e7202 */ /* 0x000fe20000000f00 */
[C---:B------:R-:W-:Y:S01]  /*be20*/  FMUL.FTZ R14, R0.reuse, R150 ;  /* 0x00000096000e7220 */ /* 0x040fe20000410000 */
[----:B------:R-:W3:Y:S01]  /*be30*/  MUFU.EX2 R171, R177 ;  /* 0x000000b100ab7308 */ /* 0x000ee20000000800 */
[C---:B--2---:R-:W-:Y:S01]  /*be40*/  FADD.FTZ R3, R169.reuse, R3 ;  /* 0x00000003a9037221 */ /* 0x044fe20000010000 */
[----:B------:R-:W-:Y:S01]  /*be50*/  F2FP.PACK_AB R169, R169, R178 ;  /* 0x000000b2a9a9723e */ /* 0x000fe200000000ff */
[C---:B------:R-:W-:Y:S01]  /*be60*/  FMUL.FTZ R7, R0.reuse, R159 ;  /* 0x0000009f00077220 */ /* 0x040fe20000410000 */
[----:B------:R-:W-:Y:S01]  /*be70*/  MOV R179, R10 ;  /* 0x0000000a00b37202 */ /* 0x000fe20000000f00 */
[C---:B------:R-:W-:Y:S01]  /*be80*/  FMUL.FTZ R10, R0.reuse, R154 ;  /* 0x0000009a000a7220 */ /* 0x040fe20000410000 */
[----:B------:R-:W-:Y:S01]  /*be90*/  MOV R154, R11 ;  /* 0x0000000b009a7202 */ /* 0x000fe20000000f00 */
[C---:B------:R-:W-:Y:S01]  /*bea0*/  FMUL.FTZ R11, R0.reuse, R155 ;  /* 0x0000009b000b7220 */ /* 0x040fe20000410000 */
[----:B------:R-:W-:Y:S01]  /*beb0*/  MOV R159, R15 ;  /* 0x0000000f009f7202 */ /* 0x000fe20000000f00 */
[C---:B------:R-:W-:Y:S01]  /*bec0*/  FMUL.FTZ R15, R0.reuse, R151 ;  /* 0x00000097000f7220 */ /* 0x040fe20000410000 */
[----:B------:R-:W2:Y:S01]  /*bed0*/  MUFU.EX2 R150, R176 ;  /* 0x000000b000967308 */ /* 0x000ea20000000800 */
[C---:B------:R-:W-:Y:S01]  /*bee0*/  FMUL.FTZ R18, R0.reuse, R146 ;  /* 0x0000009200127220 */ /* 0x040fe20000410000 */
[----:B------:R-:W-:Y:S01]  /*bef0*/  MOV R178, R22 ;  /* 0x0000001600b27202 */ /* 0x000fe20000000f00 */
[C---:B------:R-:W-:Y:S02]  /*bf00*/  FMUL.FTZ R19, R0.reuse, R147 ;  /* 0x0000009300137220 */ /* 0x040fe40000410000 */
[C---:B------:R-:W-:Y:S02]  /*bf10*/  FMUL.FTZ R22, R0.reuse, R142 ;  /* 0x0000008e00167220 */ /* 0x040fe40000410000 */
[C---:B------:R-:W-:Y:S02]  /*bf20*/  FMUL.FTZ R23, R0.reuse, R143 ;  /* 0x0000008f00177220 */ /* 0x040fe40000410000 */
[C---:B------:R-:W-:Y:S01]  /*bf30*/  FMUL.FTZ R30, R0.reuse, R30 ;  /* 0x0000001e001e7220 */ /* 0x040fe20000410000 */
[----:B------:R-:W-:Y:S01]  /*bf40*/  LDSM.16.MT88.4 R140, [R236+0x4880] ;  /* 0x00488000ec8c783b */ /* 0x000fe20000004200 */
[C---:B------:R-:W-:Y:S01]  /*bf50*/  FMUL.FTZ R31, R0.reuse, R31 ;  /* 0x0000001f001f7220 */ /* 0x040fe20000410000 */
[----:B------:R-:W-:Y:S01]  /*bf60*/  MUFU.EX2 R144, R178 ;  /* 0x000000b200907308 */ /* 0x000fe20000000800 */
[C---:B------:R-:W-:Y:S02]  /*bf70*/  FMUL.FTZ R34, R0.reuse, R34 ;  /* 0x0000002200227220 */ /* 0x040fe40000410000 */
[----:B---3--:R-:W-:Y:S02]  /*bf80*/  FADD.FTZ R148, R171, R3 ;  /* 0x00000003ab947221 */ /* 0x008fe40000010000 */
[C---:B------:R-:W-:Y:S02]  /*bf90*/  FMUL.FTZ R35, R0.reuse, R35 ;  /* 0x0000002300237220 */ /* 0x040fe40000410000 */
[C---:B------:R-:W-:Y:S02]  /*bfa0*/  FMUL.FTZ R38, R0.reuse, R38 ;  /* 0x0000002600267220 */ /* 0x040fe40000410000 */
[C---:B------:R-:W-:Y:S01]  /*bfb0*/  FMUL.FTZ R39, R0.reuse, R39 ;  /* 0x0000002700277220 */ /* 0x040fe20000410000 */
[----:B------:R-:W3:Y:S01]  /*bfc0*/  MUFU.EX2 R3, R149 ;  /* 0x0000009500037308 */ /* 0x000ee20000000800 */
[----:B------:R-:W-:Y:S01]  /*bfd0*/  FMUL.FTZ R42, R0, R42 ;  /* 0x0000002a002a7220 */ /* 0x000fe20000410000 */
[----:B--2---:R-:W-:Y:S01]  /*bfe0*/  F2FP.PACK_AB R171, R150, R171 ;  /* 0x000000ab96ab723e */ /* 0x004fe200000000ff */
[C---:B------:R-:W-:Y:S02]  /*bff0*/  FMUL.FTZ R43, R0.reuse, R43 ;  /* 0x0000002b002b7220 */ /* 0x040fe40000410000 */
[C---:B------:R-:W-:Y:S02]  /*c000*/  FMUL.FTZ R46, R0.reuse, R46 ;  /* 0x0000002e002e7220 */ /* 0x040fe40000410000 */
[C---:B------:R-:W-:Y:S02]  /*c010*/  FMUL.FTZ R47, R0.reuse, R47 ;  /* 0x0000002f002f7220 */ /* 0x040fe40000410000 */
[C---:B-1----:R-:W-:Y:S01]  /*c020*/  HMMA.16816.F32 R4, R168.reuse, R136, R4 ;  /* 0x00000088a804723c */ /* 0x042fe20000001804 */
[----:B------:R-:W-:Y:S04]  /*c030*/  MUFU.EX2 R149, R173 ;  /* 0x000000ad00957308 */ /* 0x000fe80000000800 */
[C---:B------:R-:W-:Y:S02]  /*c040*/  FMUL.FTZ R50, R0.reuse, R50 ;  /* 0x0000003200327220 */ /* 0x040fe40000410000 */
[C---:B------:R-:W-:Y:S01]  /*c050*/  FMUL.FTZ R51, R0.reuse, R51 ;  /* 0x0000003300337220 */ /* 0x040fe20000410000 */
[C---:B------:R-:W-:Y:S01]  /*c060*/  HMMA.16816.F32 R8, R168.reuse, R138, R8 ;  /* 0x0000008aa808723c */ /* 0x040fe20000001808 */
[----:B------:R-:W1:Y:S02]  /*c070*/  LDSM.16.MT88.4 R136, [R237+0x4080] ;  /* 0x00408000ed88783b */ /* 0x000e640000004200 */
[----:B------:R-:W2:Y:S01]  /*c080*/  MUFU.EX2 R178, R172 ;  /* 0x000000ac00b27308 */ /* 0x000ea20000000800 */
[C---:B------:R-:W-:Y:S02]  /*c090*/  FMUL.FTZ R54, R0.reuse, R54 ;  /* 0x0000003600367220 */ /* 0x040fe40000410000 */
[C---:B------:R-:W-:Y:S02]  /*c0a0*/  FMUL.FTZ R55, R0.reuse, R55 ;  /* 0x0000003700377220 */ /* 0x040fe40000410000 */
[C---:B------:R-:W-:Y:S04]  /*c0b0*/  FMUL.FTZ R58, R0.reuse, R58 ;  /* 0x0000003a003a7220 */ /* 0x040fe80000410000 */
        /* <DEDUP_REMOVED lines=13> */
[----:B------:R-:W4:Y:S01]  /*c190*/  MUFU.EX2 R176, R175 ;  /* 0x000000af00b07308 */ /* 0x000f220000000800 */
[C---:B------:R-:W-:Y:S02]  /*c1a0*/  FMUL.FTZ R82, R0.reuse, R82 ;  /* 0x0000005200527220 */ /* 0x040fe40000410000 */
[C---:B------:R-:W-:Y:S02]  /*c1b0*/  FMUL.FTZ R83, R0.reuse, R83 ;  /* 0x0000005300537220 */ /* 0x040fe40000410000 */
[C---:B------:R-:W-:Y:S02]  /*c1c0*/  FMUL.FTZ R86, R0.reuse, R86 ;  /* 0x0000005600567220 */ /* 0x040fe40000410000 */
[C---:B------:R-:W-:Y:S01]  /*c1d0*/  FMUL.FTZ R87, R0.reuse, R87 ;  /* 0x0000005700577220 */ /* 0x040fe20000410000 */
[C---:B-1----:R-:W-:Y:S02]  /*c1e0*/  HMMA.16816.F32 R12, R168.reuse, R136, R12 ;  /* 0x00000088a80c723c */ /* 0x042fe4000000180c */
[----:B------:R-:W1:Y:S01]  /*c1f0*/  MUFU.EX2 R175, R157 ;  /* 0x0000009d00af7308 */ /* 0x000e620000000800 */
[C---:B------:R-:W-:Y:S02]  /*c200*/  FMUL.FTZ R90, R0.reuse, R90 ;  /* 0x0000005a005a7220 */ /* 0x040fe40000410000 */
[C---:B------:R-:W-:Y:S02]  /*c210*/  FMUL.FTZ R91, R0.reuse, R91 ;  /* 0x0000005b005b7220 */ /* 0x040fe40000410000 */
[C---:B------:R-:W-:Y:S01]  /*c220*/  FMUL.FTZ R94, R0.reuse, R94 ;  /* 0x0000005e005e7220 */ /* 0x040fe20000410000 */
[C---:B------:R-:W-:Y:S01]  /*c230*/  HMMA.16816.F32 R16, R168.reuse, R138, R16 ;  /* 0x0000008aa810723c */ /* 0x040fe20000001810 */
[----:B------:R-:W5:Y:S03]  /*c240*/  LDSM.16.MT88.4 R136, [R240+0x4080] ;  /* 0x00408000f088783b */ /* 0x000f660000004200 */
[C---:B------:R-:W-:Y:S01]  /*c250*/  FMUL.FTZ R95, R0.reuse, R95 ;  /* 0x0000005f005f7220 */ /* 0x040fe20000410000 */
[----:B------:R-:W-:Y:S01]  /*c260*/  MUFU.EX2 R172, R156 ;  /* 0x0000009c00ac7308 */ /* 0x000fe20000000800 */
[C---:B------:R-:W-:Y:S02]  /*c270*/  FMUL.FTZ R98, R0.reuse, R98 ;  /* 0x0000006200627220 */ /* 0x040fe40000410000 */
[C---:B------:R-:W-:Y:S04]  /*c280*/  FMUL.FTZ R99, R0.reuse, R99 ;  /* 0x0000006300637220 */ /* 0x040fe80000410000 */
[C---:B------:R-:W-:Y:S02]  /*c290*/  FMUL.FTZ R102, R0.reuse, R102 ;  /* 0x0000006600667220 */ /* 0x040fe40000410000 */
[C---:B------:R-:W-:Y:S01]  /*c2a0*/  FMUL.FTZ R103, R0.reuse, R103 ;  /* 0x0000006700677220 */ /* 0x040fe20000410000 */
        /* <DEDUP_REMOVED lines=13> */
[C---:B------:R-:W-:Y:S01]  /*c380*/  FMUL.FTZ R130, R0.reuse, R130 ;  /* 0x0000008200827220 */ /* 0x040fe20000410000 */
[C---:B-----5:R-:W-:Y:S03]  /*c390*/  HMMA.16816.F32 R20, R168.reuse, R136, R20 ;  /* 0x00000088a814723c */ /* 0x060fe60000001814 */
[----:B------:R-:W-:Y:S02]  /*c3a0*/  FMUL.FTZ R131, R0, R131 ;  /* 0x0000008300837220 */ /* 0x000fe40000410000 */
[----:B------:R-:W-:Y:S01]  /*c3b0*/  FADD.FTZ R0, R132, R154 ;  /* 0x0000009a84007221 */ /* 0x000fe20000010000 */
[----:B------:R-:W-:Y:S02]  /*c3c0*/  MOV R154, R145 ;  /* 0x00000091009a7202 */ /* 0x000fe40000000f00 */
[C---:B------:R-:W-:Y:S01]  /*c3d0*/  HMMA.16816.F32 R24, R168.reuse, R138, R24 ;  /* 0x0000008aa818723c */ /* 0x040fe20000001818 */
[----:B------:R-:W5:Y:S03]  /*c3e0*/  LDSM.16.MT88.4 R136, [R239+0x4080] ;  /* 0x00408000ef88783b */ /* 0x000f660000004200 */
[C---:B---3--:R-:W-:Y:S04]  /*c3f0*/  FADD.FTZ R0, R3.reuse, R0 ;  /* 0x0000000003007221 */ /* 0x048fe80000010000 */
[----:B------:R-:W-:Y:S04]  /*c400*/  FADD.FTZ R0, R144, R0 ;  /* 0x0000000090007221 */ /* 0x000fe80000010000 */
[----:B------:R-:W-:Y:S01]  /*c410*/  FADD.FTZ R0, R134, R0 ;  /* 0x0000000086007221 */ /* 0x000fe20000010000 */
[C---:B-----5:R-:W-:Y:S08]  /*c420*/  HMMA.16816.F32 R28, R168.reuse, R136, R28 ;  /* 0x00000088a81c723c */ /* 0x060ff0000000181c */
[C---:B------:R-:W-:Y:S01]  /*c430*/  HMMA.16816.F32 R32, R168.reuse, R138, R32 ;  /* 0x0000008aa820723c */ /* 0x040fe20000001820 */
[----:B------:R-:W3:Y:S07]  /*c440*/  LDSM.16.MT88.4 R136, [R236+0x5880] ;  /* 0x00588000ec88783b */ /* 0x000eee0000004200 */
[C---:B---3--:R-:W-:Y:S08]  /*c450*/  HMMA.16816.F32 R36, R168.reuse, R136, R36 ;  /* 0x00000088a824723c */ /* 0x048ff00000001824 */
        /* <DEDUP_REMOVED lines=32> */
[C---:B---3--:R-:W-:Y:S07]  /*c660*/  HMMA.16816.F32 R124, R168.reuse, R136, R124 ;  /* 0x00000088a87c723c */ /* 0x048fee000000187c */
[----:B------:R-:W-:Y:S01]  /*c670*/  F2FP.PACK_AB R136, R3, R132 ;  /* 0x000000840388723e */ /* 0x000fe200000000ff */
[----:B------:R-:W-:Y:S01]  /*c680*/  HMMA.16816.F32 R128, R168, R138, R128 ;  /* 0x0000008aa880723c */ /* 0x000fe20000001880 */
[----:B------:R-:W3:Y:S03]  /*c690*/  MUFU.EX2 R132, R154 ;  /* 0x0000009a00847308 */ /* 0x000ee60000000800 */
[----:B--2---:R-:W-:Y:S01]  /*c6a0*/  F2FP.PACK_AB R137, R178, R149 ;  /* 0x00000095b289723e */ /* 0x004fe200000000ff */
[----:B------:R-:W-:Y:S02]  /*c6b0*/  FADD.FTZ R3, R150, R148 ;  /* 0x0000009496037221 */ /* 0x000fe40000010000 */
[----:B------:R-:W-:Y:S02]  /*c6c0*/  F2FP.PACK_AB R138, R134, R144 ;  /* 0x00000090868a723e */ /* 0x000fe400000000ff */
[----:B------:R-:W2:Y:S02]  /*c6d0*/  LDSM.16.MT88.4 R144, [R237+0x4880] ;  /* 0x00488000ed90783b */ /* 0x000ea40000004200 */
[----:B------:R5:W-:Y:S01]  /*c6e0*/  MUFU.EX2 R170, R153 ;  /* 0x0000009900aa7308 */ /* 0x000be20000000800 */
[----:B----4-:R-:W-:Y:S02]  /*c6f0*/  F2FP.PACK_AB R139, R176, R177 ;  /* 0x000000b1b08b723e */ /* 0x010fe400000000ff */
[----:B-1----:R-:W-:Y:S02]  /*c700*/  F2FP.PACK_AB R169, R175, R174 ;  /* 0x000000aeafa9723e */ /* 0x002fe400000000ff */
[----:B------:R-:W-:Y:S03]  /*c710*/  F2FP.PACK_AB R171, R173, R172 ;  /* 0x000000acadab723e */ /* 0x000fe600000000ff */
[C---:B------:R-:W-:Y:S02]  /*c720*/  HMMA.16816.F32 R4, R136.reuse, R140, R4 ;  /* 0x0000008c8804723c */ /* 0x040fe40000001804 */
[----:B------:R-:W1:Y:S03]  /*c730*/  MUFU.EX2 R168, R159 ;  /* 0x0000009f00a87308 */ /* 0x000e660000000800 */
[----:B---3--:R-:W-:Y:S03]  /*c740*/  FADD.FTZ R0, R132, R0 ;  /* 0x0000000084007221 */ /* 0x008fe60000010000 */
[C---:B------:R-:W-:Y:S01]  /*c750*/  HMMA.16816.F32 R8, R136.reuse, R142, R8 ;  /* 0x0000008e8808723c */ /* 0x040fe20000001808 */
[----:B------:R-:W3:Y:S03]  /*c760*/  LDSM.16.MT88.4 R140, [R240+0x4880] ;  /* 0x00488000f08c783b */ /* 0x000ee60000004200 */
[----:B------:R-:W4:Y:S05]  /*c770*/  MUFU.EX2 R134, R158 ;  /* 0x0000009e00867308 */ /* 0x000f2a0000000800 */
[----:B-----5:R-:W-:Y:S03]  /*c780*/  LDSM.16.MT88.4 R152, [R236+0x5080] ;  /* 0x00508000ec98783b */ /* 0x020fe60000004200 */
[C---:B-1----:R-:W-:Y:S01]  /*c790*/  FADD.FTZ R0, R168.reuse, R0 ;  /* 0x00000000a8007221 */ /* 0x042fe20000010000 */
[----:B------:R-:W-:Y:S01]  /*c7a0*/  F2FP.PACK_AB R168, R168, R132 ;  /* 0x00000084a8a8723e */ /* 0x000fe200000000ff */
[C---:B--2---:R-:W-:Y:S03]  /*c7b0*/  HMMA.16816.F32 R12, R136.reuse, R144, R12 ;  /* 0x00000090880c723c */ /* 0x044fe6000000180c */
[----:B----4-:R-:W-:Y:S05]  /*c7c0*/  FADD.FTZ R0, R134, R0 ;  /* 0x0000000086007221 */ /* 0x010fea0000010000 */
[C---:B------:R-:W-:Y:S01]  /*c7d0*/  HMMA.16816.F32 R16, R136.reuse, R146, R16 ;  /* 0x000000928810723c */ /* 0x040fe20000001810 */
[----:B------:R-:W1:Y:S03]  /*c7e0*/  LDSM.16.MT88.4 R144, [R239+0x4880] ;  /* 0x00488000ef90783b */ /* 0x000e660000004200 */
[C---:B------:R-:W-:Y:S01]  /*c7f0*/  FADD.FTZ R132, R170.reuse, R0 ;  /* 0x00000000aa847221 */ /* 0x040fe20000010000 */
[----:B------:R-:W-:Y:S01]  /*c800*/  F2FP.PACK_AB R170, R170, R134 ;  /* 0x00000086aaaa723e */ /* 0x000fe200000000ff */
[----:B------:R-:W-:Y:S03]  /*c810*/  FADD.FTZ R0, R149, R3 ;  /* 0x0000000395007221 */ /* 0x000fe60000010000 */
[----:B------:R2:W-:Y:S01]  /*c820*/  STL [R1+0x20], R132 ;  /* 0x0000208401007387 */ /* 0x0005e20000100800 */
[C---:B---3--:R-:W-:Y:S03]  /*c830*/  HMMA.16816.F32 R20, R136.reuse, R140, R20 ;  /* 0x0000008c8814723c */ /* 0x048fe60000001814 */
[----:B------:R-:W-:Y:S04]  /*c840*/  FADD.FTZ R0, R178, R0 ;  /* 0x00000000b2007221 */ /* 0x000fe80000010000 */
[----:B------:R-:W-:Y:S01]  /*c850*/  FADD.FTZ R0, R177, R0 ;  /* 0x00000000b1007221 */ /* 0x000fe20000010000 */
[C---:B------:R-:W-:Y:S01]  /*c860*/  HMMA.16816.F32 R24, R136.reuse, R142, R24 ;  /* 0x0000008e8818723c */ /* 0x040fe20000001818 */
[----:B------:R-:W3:Y:S03]  /*c870*/  LDSM.16.MT88.4 R140, [R236+0x6080] ;  /* 0x00608000ec8c783b */ /* 0x000ee60000004200 */
[----:B------:R-:W-:Y:S04]  /*c880*/  FADD.FTZ R0, R176, R0 ;  /* 0x00000000b0007221 */ /* 0x000fe80000010000 */
[----:B------:R-:W-:Y:S04]  /*c890*/  FADD.FTZ R0, R174, R0 ;  /* 0x00000000ae007221 */ /* 0x000fe80000010000 */
[----:B------:R-:W-:Y:S01]  /*c8a0*/  FADD.FTZ R0, R175, R0 ;  /* 0x00000000af007221 */ /* 0x000fe20000010000 */
[----:B--2---:R-:W-:Y:S03]  /*c8b0*/  MOV R132, R2 ;  /* 0x0000000200847202 */ /* 0x004fe60000000f00 */
[----:B------:R-:W-:Y:S04]  /*c8c0*/  FADD.FTZ R0, R172, R0 ;  /* 0x00000000ac007221 */ /* 0x000fe80000010000 */
[----:B------:R-:W-:Y:S01]  /*c8d0*/  FADD.FTZ R0, R173, R0 ;  /* 0x00000000ad007221 */ /* 0x000fe20000010000 */
[C---:B-1----:R-:W-:Y:S04]  /*c8e0*/  HMMA.16816.F32 R28, R136.reuse, R144, R28 ;  /* 0x00000090881c723c */ /* 0x042fe8000000181c */
[----:B------:R-:W-:Y:S04]  /*c8f0*/  STL [R1+0x24], R0 ;  /* 0x0000240001007387 */ /* 0x000fe80000100800 */
[C---:B------:R-:W-:Y:S01]  /*c900*/  HMMA.16816.F32 R32, R136.reuse, R146, R32 ;  /* 0x000000928820723c */ /* 0x040fe20000001820 */
[----:B------:R-:W1:Y:S07]  /*c910*/  LDSM.16.MT88.4 R144, [R237+0x6080] ;  /* 0x00608000ed90783b */ /* 0x000e6e0000004200 */
[C---:B---3--:R-:W-:Y:S08]  /*c920*/  HMMA.16816.F32 R36, R136.reuse, R140, R36 ;  /* 0x0000008c8824723c */ /* 0x048ff00000001824 */
        /* <DEDUP_REMOVED lines=30> */
[C---:B------:R-:W-:Y:S08]  /*cb10*/  HMMA.16816.F32 R120, R136.reuse, R142, R120 ;  /* 0x0000008e8878723c */ /* 0x040ff00000001878 */
[C---:B-1----:R-:W-:Y:S08]  /*cb20*/  HMMA.16816.F32 R124, R136.reuse, R144, R124 ;  /* 0x00000090887c723c */ /* 0x042ff0000000187c */
        /* <DEDUP_REMOVED lines=46> */
[C---:B--2---:R-:W-:Y:S08]  /*ce10*/  HMMA.16816.F32 R124, R168.reuse, R4, R124 ;  /* 0x00000004a87c723c */ /* 0x044ff0000000187c */
[----:B------:R-:W-:Y:S01]  /*ce20*/  HMMA.16816.F32 R128, R168, R6, R128 ;  /* 0x00000006a880723c */ /* 0x000fe20000001880 */
[----:B------:R-:W-:-:S07]  /*ce30*/  @P0 BRA `(.L_x_194) ;  /* 0xffffcfe000000947 */ /* 0x000fce000383ffff */
.L_x_191:
[----:B------:R-:W-:-:S06]  /*ce40*/  UISETP.GE.AND UP0, UPT, UR13, UR12, UPT ;  /* 0x0000000c0d00728c */ /* 0x000fcc000bf06270 */
[----:B------:R-:W-:-:S13]  /*ce50*/  PLOP3.LUT P0, PT, PT, PT, UP0, 0x40, 0x0 ;  /* 0x000000000000781c */ /* 0x000fda0003f0e808 */
[----:B------:R-:W-:Y:S05]  /*ce60*/  @P0 BRA `(.L_x_195) ;  /* 0x00003f6000000947 */ /* 0x000fea0003800000 */
[----:B------:R-:W2:Y:S01]  /*ce70*/  LDL.64 R8, [R1+0x48] ;  /* 0x0000480001087983 */ /* 0x000ea20000100a00 */
[----:B------:R-:W-:-:S03]  /*ce80*/  ULDC.64 UR4, c[0x0][0x208] ;  /* 0x0000820000047ab9 */ /* 0x000fc60000000a00 */
[----:B------:R-:W3:Y:S04]  /*ce90*/  LDL.64 R2, [R1+0x40] ;  /* 0x0000400001027983 */ /* 0x000ee80000100a00 */
[----:B------:R-:W4:Y:S04]  /*cea0*/  LDL.64 R6, [R1+0x38] ;  /* 0x0000380001067983 */ /* 0x000f280000100a00 */
[----:B-1----:R-:W4:Y:S01]  /*ceb0*/  LDL.64 R4, [R1+0x30] ;  /* 0x0000300001047983 */ /* 0x002f220000100a00 */
[----:B------:R-:W-:Y:S01]  /*cec0*/  UIMAD.WIDE.U32 UR10, UR4, 0x30, URZ ;  /* 0x00000030040a78a5 */ /* 0x000fe2000f8e003f */
[----:B------:R-:W-:Y:S01]  /*ced0*/  IMAD.MOV.U32 R134, RZ, RZ, R132 ;  /* 0x000000ffff867224 */ /* 0x000fe200078e0084 */
[----:B------:R-:W-:-:S04]  /*cee0*/  UIMAD UR5, UR5, 0x30, URZ ;  /* 0x00000030050578a4 */ /* 0x000fc8000f8e023f */
[----:B------:R-:W-:Y:S01]  /*cef0*/  UIADD3 UR9, UR11, UR5, URZ ;  /* 0x000000050b097290 */ /* 0x000fe2000fffe03f */
[C---:B--2---:R-:W-:Y:S02]  /*cf00*/  IADD3 R10, P0, R8.reuse, 0x40, RZ ;  /* 0x00000040080a7810 */ /* 0x044fe40007f1e0ff */
[C---:B------:R-:W-:Y:S01]  /*cf10*/  IADD3 R0, P1, R8.reuse, 0x80, RZ ;  /* 0x0000008008007810 */ /* 0x040fe20007f3e0ff */
[----:B---3--:R-:W1:Y:S04]  /*cf20*/  S2R R2, SR_TID.X ;  /* 0x0000000000027919 */ /* 0x008e680000002100 */
[--C-:B------:R-:W-:Y:S01]  /*cf30*/  IMAD.X R9, RZ, RZ, R3.reuse, P1 ;  /* 0x000000ffff097224 */ /* 0x100fe200008e0603 */
[----:B------:R2:W-:Y:S04]  /*cf40*/  STL [R1+0x6c], R10 ;  /* 0x00006c0a01007387 */ /* 0x0005e80000100800 */
[----:B------:R3:W-:Y:S01]  /*cf50*/  STL [R1+0x64], R0 ;  /* 0x0000640001007387 */ /* 0x0007e20000100800 */
[----:B--2---:R-:W-:Y:S01]  /*cf60*/  IMAD.X R10, RZ, RZ, R3, P0 ;  /* 0x000000ffff0a7224 */ /* 0x004fe200000e0603 */
[----:B---3--:R-:W-:-:S04]  /*cf70*/  IADD3 R0, P0, R8, 0xc0, RZ ;  /* 0x000000c008007810 */ /* 0x008fc80007f1e0ff */
[----:B------:R-:W-:Y:S01]  /*cf80*/  STL [R1+0x68], R10 ;  /* 0x0000680a01007387 */ /* 0x000fe20000100800 */
[----:B----4-:R-:W-:-:S03]  /*cf90*/  IADD3 R8, P2, R6, 0x40, RZ ;  /* 0x0000004006087810 */ /* 0x010fc60007f5e0ff */
[----:B------:R2:W-:Y:S04]  /*cfa0*/  STL [R1+0x5c], R0 ;  /* 0x00005c0001007387 */ /* 0x0005e80000100800 */
[----:B------:R-:W-:Y:S04]  /*cfb0*/  STL [R1+0x60], R9 ;  /* 0x0000600901007387 */ /* 0x000fe80000100800 */
[----:B------:R-:W-:Y:S01]  /*cfc0*/  STL [R1+0x54], R8 ;  /* 0x0000540801007387 */ /* 0x000fe20000100800 */
[----:B--2---:R-:W-:Y:S01]  /*cfd0*/  IMAD.X R0, RZ, RZ, R3, P0 ;  /* 0x000000ffff007224 */ /* 0x004fe200000e0603 */
[----:B------:R-:W-:-:S04]  /*cfe0*/  IADD3 R3, P1, R6, 0x80, RZ ;  /* 0x0000008006037810 */ /* 0x000fc80007f3e0ff */
[----:B------:R2:W-:Y:S04]  /*cff0*/  STL [R1+0x58], R0 ;  /* 0x0000580001007387 */ /* 0x0005e80000100800 */
[----:B------:R3:W-:Y:S04]  /*d000*/  STL [R1+0x2c], R3 ;  /* 0x00002c0301007387 */ /* 0x0007e80000100800 */
[----:B--2---:R-:W2:Y:S01]  /*d010*/  S2R R0, SR_TID.X ;  /* 0x0000000000007919 */ /* 0x004ea20000002100 */
[----:B---3--:R-:W-:-:S05]  /*d020*/  IMAD.X R3, RZ, RZ, R5, P2 ;  /* 0x000000ffff037224 */ /* 0x008fca00010e0605 */
[----:B------:R3:W-:Y:S01]  /*d030*/  STL [R1+0x50], R3 ;  /* 0x0000500301007387 */ /* 0x0007e20000100800 */
[----:B--2---:R-:W-:-:S04]  /*d040*/  SHF.R.S32.HI R0, RZ, 0x1f, R0 ;  /* 0x0000001fff007819 */ /* 0x004fc80000011400 */
[----:B-1----:R-:W-:Y:S02]  /*d050*/  LEA.HI R0, R0, R2, RZ, 0x3 ;  /* 0x0000000200007211 */ /* 0x002fe400078f18ff */
[----:B------:R-:W-:Y:S02]  /*d060*/  IADD3 R2, P0, R6, 0xc0, RZ ;  /* 0x000000c006027810 */ /* 0x000fe40007f1e0ff */
[----:B------:R-:W-:Y:S01]  /*d070*/  SHF.R.S32.HI R0, RZ, 0x3, R0 ;  /* 0x00000003ff007819 */ /* 0x000fe20000011400 */
[----:B---3--:R-:W-:Y:S02]  /*d080*/  IMAD.X R3, RZ, RZ, R5, P1 ;  /* 0x000000ffff037224 */ /* 0x008fe400008e0605 */
[----:B------:R1:W-:Y:S01]  /*d090*/  STL [R1+0x18], R2 ;  /* 0x0000180201007387 */ /* 0x0003e20000100800 */
[----:B------:R-:W-:-:S05]  /*d0a0*/  IADD3 R0, -R0, 0x30, RZ ;  /* 0x0000003000007810 */ /* 0x000fca0007ffe1ff */
[----:B------:R2:W-:Y:S01]  /*d0b0*/  STL [R1+0xc], R0 ;  /* 0x00000c0001007387 */ /* 0x0005e20000100800 */
[----:B-1----:R-:W-:Y:S02]  /*d0c0*/  IMAD.MOV.U32 R2, RZ, RZ, R133 ;  /* 0x000000ffff027224 */ /* 0x002fe400078e0085 */
[----:B--2---:R-:W-:-:S05]  /*d0d0*/  IMAD.X R0, RZ, RZ, R5, P0 ;  /* 0x000000ffff007224 */ /* 0x004fca00000e0605 */
[----:B------:R1:W-:Y:S04]  /*d0e0*/  STL [R1+0x14], R0 ;  /* 0x0000140001007387 */ /* 0x0003e80000100800 */
[----:B------:R1:W-:Y:S02]  /*d0f0*/  STL [R1+0x1c], R3 ;  /* 0x00001c0301007387 */ /* 0x0003e40000100800 */
.L_x_205:
[----:B------:R-:W2:Y:S01]  /*d100*/  LDL.64 R132, [R1+0x48] ;  /* 0x0000480001847983 */ /* 0x000ea20000100a00 */
[----:B------:R-:W-:Y:S01]  /*d110*/  USHF.R.S32.HI UR5, URZ, 0x1f, UR13 ;  /* 0x0000001f3f057899 */ /* 0x000fe2000801140d */
[----:B------:R-:W-:Y:S01]  /*d120*/  IMAD.MOV.U32 R24, RZ, RZ, c[0x0][0x208] ;  /* 0x00008200ff187624 */ /* 0x000fe200078e00ff */
[----:B------:R-:W-:Y:S01]  /*d130*/  UIMAD UR4, UR9, UR13, URZ ;  /* 0x0000000d090472a4 */ /* 0x000fe2000f8e023f */
[----:B------:R-:W-:Y:S01]  /*d140*/  IMAD.MOV.U32 R27, RZ, RZ, c[0x0][0x20c] ;  /* 0x00008300ff1b7624 */ /* 0x000fe200078e00ff */
[----:B------:R-:W-:Y:S01]  /*d150*/  UIMAD.WIDE.U32 UR14, UR10, UR13, URZ ;  /* 0x0000000d0a0e72a5 */ /* 0x000fe2000f8e003f */
[----:B------:R-:W3:Y:S01]  /*d160*/  LDL.64 R18, [R1+0x40] ;  /* 0x0000400001127983 */ /* 0x000ee20000100a00 */
[----:B------:R-:W-:Y:S01]  /*d170*/  UIMAD UR4, UR5, UR10, UR4 ;  /* 0x0000000a050472a4 */ /* 0x000fe2000f8e0204 */
[----:B------:R-:W-:Y:S04]  /*d180*/  DEPBAR.LE SB0, 0x0 ;  /* 0x000080000000791a */ /* 0x000fe80000000000 */
[----:B------:R-:W4:Y:S01]  /*d190*/  LDL R22, [R1+0x6c] ;  /* 0x00006c0001167983 */ /* 0x000f220000100800 */
[----:B------:R-:W-:Y:S02]  /*d1a0*/  UIADD3 UR4, UR15, UR4, URZ ;  /* 0x000000040f047290 */ /* 0x000fe4000fffe03f */
[----:B------:R-:W-:Y:S03]  /*d1b0*/  UISETP.GT.AND UP0, UPT, UR13, UR12, UPT ;  /* 0x0000000c0d00728c */ /* 0x000fe6000bf04270 */
[----:B------:R-:W4:Y:S06]  /*d1c0*/  LDL R17, [R1+0x68] ;  /* 0x0000680001117983 */ /* 0x000f2c0000100800 */
[----:B------:R-:W4:Y:S06]  /*d1d0*/  LDL R26, [R1+0x64] ;  /* 0x00006400011a7983 */ /* 0x000f2c0000100800 */
[----:B------:R-:W4:Y:S06]  /*d1e0*/  LDL R25, [R1+0x5c] ;  /* 0x00005c0001197983 */ /* 0x000f2c0000100800 */
[----:B------:R-:W4:Y:S06]  /*d1f0*/  LDL R174, [R1+0x60] ;  /* 0x0000600001ae7983 */ /* 0x000f2c0000100800 */
[----:B------:R-:W4:Y:S06]  /*d200*/  LDL R173, [R1+0x58] ;  /* 0x0000580001ad7983 */ /* 0x000f2c0000100800 */
[----:B------:R-:W4:Y:S06]  /*d210*/  LDL R23, [R1+0x28] ;  /* 0x0000280001177983 */ /* 0x000f2c0000100800 */
[----:B-1----:R1:W-:Y:S06]  /*d220*/  STL.64 [R1+0x90], R30 ;  /* 0x0000901e01007387 */ /* 0x0023ec0000100a00 */
[----:B------:R1:W-:Y:S06]  /*d230*/  STL.64 [R1+0x88], R28 ;  /* 0x0000881c01007387 */ /* 0x0003ec0000100a00 */
[----:B------:R-:W4:Y:S06]  /*d240*/  LDL R172, [R1] ;  /* 0x0000000001ac7983 */ /* 0x000f2c0000100800 */
[----:B------:R-:W-:Y:S06]  /*d250*/  BAR.SYNC.DEFER_BLOCKING 0x0 ;  /* 0x0000000000007b1d */ /* 0x000fec0000010000 */
[----:B-----5:R-:W1:Y:S06]  /*d260*/  LDSM.16.M88.4 R8, [R135+0x14080] ;  /* 0x014080008708783b */ /* 0x020e6c0000000200 */
[----:B------:R-:W-:Y:S06]  /*d270*/  LDSM.16.M88.4 R168, [R242] ;  /* 0x00000000f2a8783b */ /* 0x000fec0000000200 */
[----:B------:R-:W-:Y:S01]  /*d280*/  LDSM.16.M88.4 R176, [R252] ;  /* 0x00000000fcb0783b */ /* 0x000fe20000000200 */
[----:B-12---:R-:W-:Y:S04]  /*d290*/  IADD3 R0, P1, R132, UR14, RZ ;  /* 0x0000000e84007c10 */ /* 0x006fe8000ff3e0ff */
[----:B---3--:R-:W-:Y:S02]  /*d2a0*/  IADD3.X R4, R19, UR4, RZ, P1, !PT ;  /* 0x0000000413047c10 */ /* 0x008fe40008ffe4ff */
[----:B------:R-:W-:Y:S02]  /*d2b0*/  LEA R14, P1, R0, c[0x0][0x1f8], 0x1 ;  /* 0x00007e00000e7a11 */ /* 0x000fe400078208ff */
[----:B----4-:R-:W-:Y:S02]  /*d2c0*/  IADD3 R3, P0, R22, UR14, RZ ;  /* 0x0000000e16037c10 */ /* 0x010fe4000ff1e0ff */
[----:B------:R-:W-:Y:S02]  /*d2d0*/  LEA.HI.X R15, R0, c[0x0][0x1fc], R4, 0x1, P1 ;  /* 0x00007f00000f7a11 */ /* 0x000fe400008f0c04 */
[----:B------:R-:W-:Y:S02]  /*d2e0*/  IADD3.X R5, R17, UR4, RZ, P0, !PT ;  /* 0x0000000411057c10 */ /* 0x000fe400087fe4ff */
[C---:B------:R-:W-:Y:S02]  /*d2f0*/  LEA R12, P0, R3.reuse, c[0x0][0x1f8], 0x1 ;  /* 0x00007e00030c7a11 */ /* 0x040fe400078008ff */
[----:B------:R-:W-:Y:S02]  /*d300*/  IADD3 R0, P1, R26, UR14, RZ ;  /* 0x0000000e1a007c10 */ /* 0x000fe4000ff3e0ff */
[----:B------:R-:W-:Y:S02]  /*d310*/  LEA.HI.X R13, R3, c[0x0][0x1fc], R5, 0x1, P0 ;  /* 0x00007f00030d7a11 */ /* 0x000fe400000f0c05 */
[----:B------:R-:W-:Y:S02]  /*d320*/  LEA R6, P0, R0, c[0x0][0x1f8], 0x1 ;  /* 0x00007e0000067a11 */ /* 0x000fe400078008ff */
[----:B------:R-:W-:Y:S02]  /*d330*/  IADD3.X R3, R174, UR4, RZ, P1, !PT ;  /* 0x00000004ae037c10 */ /* 0x000fe40008ffe4ff */
[----:B------:R-:W-:Y:S02]  /*d340*/  IADD3 R4, P1, R25, UR14, RZ ;  /* 0x0000000e19047c10 */ /* 0x000fe4000ff3e0ff */
[----:B------:R-:W-:Y:S02]  /*d350*/  LEA.HI.X R7, R0, c[0x0][0x1fc], R3, 0x1, P0 ;  /* 0x00007f0000077a11 */ /* 0x000fe400000f0c03 */
[----:B------:R-:W-:Y:S02]  /*d360*/  IADD3.X R16, R173, UR4, RZ, P1, !PT ;  /* 0x00000004ad107c10 */ /* 0x000fe40008ffe4ff */
[----:B------:R-:W-:Y:S02]  /*d370*/  LEA R20, P2, R4, c[0x0][0x1f8], 0x1 ;  /* 0x00007e0004147a11 */ /* 0x000fe400078408ff */
[----:B------:R-:W-:Y:S02]  /*d380*/  @!P3 LEA R0, P0, R24, UR14, 0x5 ;  /* 0x0000000e1800bc11 */ /* 0x000fe4000f8028ff */
[----:B------:R-:W-:Y:S02]  /*d390*/  LEA.HI.X R21, R4, c[0x0][0x1fc], R16, 0x1, P2 ;  /* 0x00007f0004157a11 */ /* 0x000fe400010f0c10 */
[----:B------:R-:W-:Y:S02]  /*d3a0*/  @!P3 LEA.HI.X R3, R24, UR4, R27, 0x5, P0 ;  /* 0x000000041803bc11 */ /* 0x000fe400080f2c1b */
[C---:B------:R-:W-:Y:S02]  /*d3b0*/  @!P3 IADD3 R5, P1, R0.reuse, R132, RZ ;  /* 0x000000840005b210 */ /* 0x040fe40007f3e0ff */
[----:B------:R-:W-:Y:S02]  /*d3c0*/  @!P3 IADD3 R4, P0, R0, R22, RZ ;  /* 0x000000160004b210 */ /* 0x000fe40007f1e0ff */
[----:B------:R-:W-:Y:S01]  /*d3d0*/  LOP3.LUT P2, RZ, R23, 0x1, RZ, 0xc0, !PT ;  /* 0x0000000117ff7812 */ /* 0x000fe2000784c0ff */
[----:B------:R-:W-:Y:S01]  /*d3e0*/  @!P3 IMAD.X R23, R3, 0x1, R19, P1 ;  /* 0x000000010317b824 */ /* 0x000fe200008e0613 */
[----:B------:R-:W-:Y:S01]  /*d3f0*/  @!P3 LEA R22, P1, R5, c[0x0][0x1f8], 0x1 ;  /* 0x00007e000516ba11 */ /* 0x000fe200078208ff */
[----:B------:R-:W-:Y:S01]  /*d400*/  @!P3 IMAD.X R24, R3, 0x1, R17, P0 ;  /* 0x000000010318b824 */ /* 0x000fe200000e0611 */
[C---:B------:R-:W-:Y:S01]  /*d410*/  @!P3 LEA R132, P0, R4.reuse, c[0x0][0x1f8], 0x1 ;  /* 0x00007e000484ba11 */ /* 0x040fe200078008ff */
[----:B------:R-:W1:Y:S01]  /*d420*/  LDSM.16.M88.4 R16, [R135+0x14880] ;  /* 0x014880008710783b */ /* 0x000e620000000200 */
[----:B------:R-:W-:Y:S02]  /*d430*/  @!P3 LEA.HI.X R23, R5, c[0x0][0x1fc], R23, 0x1, P1 ;  /* 0x00007f000517ba11 */ /* 0x000fe400008f0c17 */
[----:B------:R-:W-:Y:S02]  /*d440*/  @!P3 LEA.HI.X R133, R4, c[0x0][0x1fc], R24, 0x1, P0 ;  /* 0x00007f000485ba11 */ /* 0x000fe400000f0c18 */
[C---:B------:R-:W-:Y:S02]  /*d450*/  @!P3 IADD3 R4, P1, R0.reuse, R26, RZ ;  /* 0x0000001a0004b210 */ /* 0x040fe40007f3e0ff */
[----:B------:R-:W-:Y:S02]  /*d460*/  @!P3 IADD3 R0, P0, R0, R25, RZ ;  /* 0x000000190000b210 */ /* 0x000fe40007f1e0ff */
[----:B------:R-:W2:Y:S01]  /*d470*/  LDSM.16.M88.4 R24, [R135+0x15080] ;  /* 0x015080008718783b */ /* 0x000ea20000000200 */
[C---:B------:R-:W-:Y:S01]  /*d480*/  @!P3 IMAD.X R5, R3.reuse, 0x1, R174, P1 ;  /* 0x000000010305b824 */ /* 0x040fe200008e06ae */
[----:B------:R-:W-:Y:S01]  /*d490*/  @!P3 LEA R30, P1, R4, c[0x0][0x1f8], 0x1 ;  /* 0x00007e00041eba11 */ /* 0x000fe200078208ff */
[----:B------:R-:W-:Y:S01]  /*d4a0*/  @!P3 IMAD.X R3, R3, 0x1, R173, P0 ;  /* 0x000000010303b824 */ /* 0x000fe200000e06ad */
[----:B------:R-:W-:Y:S02]  /*d4b0*/  @!P3 LEA R28, P0, R0, c[0x0][0x1f8], 0x1 ;  /* 0x00007e00001cba11 */ /* 0x000fe400078008ff */
[----:B------:R-:W3:Y:S01]  /*d4c0*/  LDSM.16.M88.4 R172, [R172] ;  /* 0x00000000acac783b */ /* 0x000ee20000000200 */
[----:B------:R-:W-:Y:S02]  /*d4d0*/  @!P3 LEA.HI.X R31, R4, c[0x0][0x1fc], R5, 0x1, P1 ;  /* 0x00007f00041fba11 */ /* 0x000fe400008f0c05 */
[----:B------:R-:W-:Y:S02]  /*d4e0*/  @!P3 LEA.HI.X R29, R0, c[0x0][0x1fc], R3, 0x1, P0 ;  /* 0x00007f00001dba11 */ /* 0x000fe400000f0c03 */
[----:B------:R-:W-:Y:S01]  /*d4f0*/  PLOP3.LUT P0, PT, PT, PT, UP0, 0x40, 0x0 ;  /* 0x000000000000781c */ /* 0x000fe20003f0e808 */
[----:B------:R-:W4:Y:S06]  /*d500*/  LDL R3, [R1+0x4] ;  /* 0x0000040001037983 */ /* 0x000f2c0000100800 */
[----:B------:R-:W-:Y:S01]  /*d510*/  @!PT LDS RZ, [RZ] ;  /* 0x00000000fffff984 */ /* 0x000fe20000000800 */
[----:B------:R-:W-:Y:S01]  /*d520*/  @!PT LDS RZ, [RZ] ;  /* 0x00000000fffff984 */ /* 0x000fe20000000800 */
[----:B------:R-:W-:Y:S01]  /*d530*/  @!PT LDS RZ, [RZ] ;  /* 0x00000000fffff984 */ /* 0x000fe20000000800 */
[----:B----4-:R1:W-:Y:S06]  /*d540*/  LDGSTS.E.BYPASS.LTC128B.128 [R3+0x4080], [R14.64], !P2 ;  /* 0x040800000e037fae */ /* 0x0103ec000d101d58 */
[----:B------:R1:W-:Y:S06]  /*d550*/  LDGSTS.E.BYPASS.LTC128B.128 [R3+0x5880], [R12.64], !P6 ;  /* 0x058800000c037fae */ /* 0x0003ec000f101d58 */
[----:B------:R4:W-:Y:S06]  /*d560*/  LDGSTS.E.BYPASS.LTC128B.128 [R3+0x7080], [R6.64], !P5 ;  /* 0x0708000006037fae */ /* 0x0009ec000e901d58 */
[----:B------:R2:W-:Y:S06]  /*d570*/  LDGSTS.E.BYPASS.LTC128B.128 [R3+0x8880], [R20.64], !P4 ;  /* 0x0888000014037fae */ /* 0x0005ec000e101d58 */
[----:B------:R2:W-:Y:S06]  /*d580*/  @!P3 LDGSTS.E.BYPASS.LTC128B.128 [R3+0x5080], [R22.64], !P2 ;  /* 0x050800001603bfae */ /* 0x0005ec000d101d58 */
[----:B------:R2:W-:Y:S06]  /*d590*/  @!P3 LDGSTS.E.BYPASS.LTC128B.128 [R3+0x6880], [R132.64], !P6 ;  /* 0x068800008403bfae */ /* 0x0005ec000f101d58 */
[----:B------:R2:W-:Y:S01]  /*d5a0*/  @!P3 LDGSTS.E.BYPASS.LTC128B.128 [R3+0x8080], [R30.64], !P5 ;  /* 0x080800001e03bfae */ /* 0x0005e2000e901d58 */
[C---:B----4-:R-:W-:Y:S05]  /*d5b0*/  HMMA.16816.F32 R4, R160.reuse, R8, RZ ;  /* 0x00000008a004723c */ /* 0x050fea00000018ff */
[----:B------:R4:W-:Y:S03]  /*d5c0*/  @!P3 LDGSTS.E.BYPASS.LTC128B.128 [R3+0x9880], [R28.64], !P4 ;  /* 0x098800001c03bfae */ /* 0x0009e6000e101d58 */
[C---:B------:R-:W-:Y:S03]  /*d5d0*/  HMMA.16816.F32 R8, R160.reuse, R10, RZ ;  /* 0x0000000aa008723c */ /* 0x040fe600000018ff */
[----:B------:R-:W0:Y:S05]  /*d5e0*/  LDGDEPBAR ;  /* 0x00000000000079af */ /* 0x000e2a0000000000 */
[C---:B-1----:R-:W-:Y:S08]  /*d5f0*/  HMMA.16816.F32 R12, R160.reuse, R16, RZ ;  /* 0x00000010a00c723c */ /* 0x042ff000000018ff */
[C---:B------:R-:W-:Y:S01]  /*d600*/  HMMA.16816.F32 R16, R160.reuse, R18, RZ ;  /* 0x00000012a010723c */ /* 0x040fe200000018ff */
[----:B--2---:R1:W5:Y:S06]  /*d610*/  LDL.LU.64 R30, [R1+0x90] ;  /* 0x00009000011e7983 */ /* 0x00436c0000300a00 */
[----:B----4-:R1:W5:Y:S01]  /*d620*/  LDL.LU.64 R28, [R1+0x88] ;  /* 0x00008800011c7983 */ /* 0x0103620000300a00 */
[C---:B------:R-:W-:Y:S08]  /*d630*/  HMMA.16816.F32 R20, R160.reuse, R24, RZ ;  /* 0x00000018a014723c */ /* 0x040ff000000018ff */
[----:B------:R-:W-:Y:S08]  /*d640*/  HMMA.16816.F32 R24, R160, R26, RZ ;  /* 0x0000001aa018723c */ /* 0x000ff000000018ff */
[C---:B------:R-:W-:Y:S08]  /*d650*/  HMMA.16816.F32 R4, R164.reuse, R168, R4 ;  /* 0x000000a8a404723c */ /* 0x040ff00000001804 */
[C---:B------:R-:W-:Y:S01]  /*d660*/  HMMA.16816.F32 R8, R164.reuse, R170, R8 ;  /* 0x000000aaa408723c */ /* 0x040fe20000001808 */
[----:B------:R-:W2:Y:S07]  /*d670*/  LDSM.16.M88.4 R168, [R241+0x14080] ;  /* 0x01408000f1a8783b */ /* 0x000eae0000000200 */
[C---:B---3--:R-:W-:Y:S08]  /*d680*/  HMMA.16816.F32 R12, R164.reuse, R172, R12 ;  /* 0x000000aca40c723c */ /* 0x048ff0000000180c */
[C---:B------:R-:W-:Y:S01]  /*d690*/  HMMA.16816.F32 R16, R164.reuse, R174, R16 ;  /* 0x000000aea410723c */ /* 0x040fe20000001810 */
[----:B------:R-:W3:Y:S07]  /*d6a0*/  LDSM.16.M88.4 R172, [R241+0x14880] ;  /* 0x01488000f1ac783b */ /* 0x000eee0000000200 */
[C---:B------:R-:W-:Y:S08]  /*d6b0*/  HMMA.16816.F32 R20, R164.reuse, R176, R20 ;  /* 0x000000b0a414723c */ /* 0x040ff00000001814 */
[----:B------:R-:W-:Y:S01]  /*d6c0*/  HMMA.16816.F32 R24, R164, R178, R24 ;  /* 0x000000b2a418723c */ /* 0x000fe20000001818 */
[----:B------:R-:W4:Y:S07]  /*d6d0*/  LDSM.16.M88.4 R176, [R241+0x15080] ;  /* 0x01508000f1b0783b */ /* 0x000f2e0000000200 */
[C---:B--2---:R-:W-:Y:S08]  /*d6e0*/  HMMA.16816.F32 R4, R180.reuse, R168, R4 ;  /* 0x000000a8b404723c */ /* 0x044ff00000001804 */
[C---:B------:R-:W-:Y:S01]  /*d6f0*/  HMMA.16816.F32 R8, R180.reuse, R170, R8 ;  /* 0x000000aab408723c */ /* 0x040fe20000001808 */
[----:B------:R-:W2:Y:S07]  /*d700*/  LDSM.16.M88.4 R168, [R238] ;  /* 0x00000000eea8783b */ /* 0x000eae0000000200 */
[C---:B---3--:R-:W-:Y:S08]  /*d710*/  HMMA.16816.F32 R12, R180.reuse, R172, R12 ;  /* 0x000000acb40c723c */ /* 0x048ff0000000180c */
[C---:B------:R-:W-:Y:S01]  /*d720*/  HMMA.16816.F32 R16, R180.reuse, R174, R16 ;  /* 0x000000aeb410723c */ /* 0x040fe20000001810 */
[----:B------:R-:W3:Y:S07]  /*d730*/  LDSM.16.M88.4 R172, [R238+0x800] ;  /* 0x00080000eeac783b */ /* 0x000eee0000000200 */
[C---:B----4-:R-:W-:Y:S08]  /*d740*/  HMMA.16816.F32 R20, R180.reuse, R176, R20 ;  /* 0x000000b0b414723c */ /* 0x050ff00000001814 */
[----:B------:R-:W-:Y:S01]  /*d750*/  HMMA.16816.F32 R24, R180, R178, R24 ;  /* 0x000000b2b418723c */ /* 0x000fe20000001818 */
[----:B------:R-:W4:Y:S07]  /*d760*/  LDSM.16.M88.4 R176, [R238+0x1000] ;  /* 0x00100000eeb0783b */ /* 0x000f2e0000000200 */
[C---:B--2---:R-:W-:Y:S08]  /*d770*/  HMMA.16816.F32 R4, R184.reuse, R168, R4 ;  /* 0x000000a8b804723c */ /* 0x044ff00000001804 */
[C---:B------:R-:W-:Y:S01]  /*d780*/  HMMA.16816.F32 R8, R184.reuse, R170, R8 ;  /* 0x000000aab808723c */ /* 0x040fe20000001808 */
[----:B------:R-:W2:Y:S07]  /*d790*/  LDSM.16.M88.4 R168, [R135+0x15880] ;  /* 0x0158800087a8783b */ /* 0x000eae0000000200 */
        /* <DEDUP_REMOVED lines=8> */
[----:B------:R-:W2:Y:S07]  /*d820*/  LDSM.16.M88.4 R168, [R251] ;  /* 0x00000000fba8783b */ /* 0x000eae0000000200 */
[C---:B---3--:R-:W-:Y:S08]  /*d830*/  HMMA.16816.F32 R12, R188.reuse, R172, R12 ;  /* 0x000000acbc0c723c */ /* 0x048ff0000000180c */
[C---:B------:R-:W-:Y:S01]  /*d840*/  HMMA.16816.F32 R16, R188.reuse, R174, R16 ;  /* 0x000000aebc10723c */ /* 0x040fe20000001810 */
[----:B------:R-:W3:Y:S07]  /*d850*/  LDSM.16.M88.4 R172, [R250] ;  /* 0x00000000faac783b */ /* 0x000eee0000000200 */
[C---:B----4-:R-:W-:Y:S08]  /*d860*/  HMMA.16816.F32 R20, R188.reuse, R176, R20 ;  /* 0x000000b0bc14723c */ /* 0x050ff00000001814 */
[----:B------:R-:W-:Y:S01]  /*d870*/  HMMA.16816.F32 R24, R188, R178, R24 ;  /* 0x000000b2bc18723c */ /* 0x000fe20000001818 */
[----:B------:R-:W4:Y:S07]  /*d880*/  LDSM.16.M88.4 R176, [R249] ;  /* 0x00000000f9b0783b */ /* 0x000f2e0000000200 */
        /* <DEDUP_REMOVED lines=88> */
[----:B------:R-:W-:Y:S08]  /*de10*/  HMMA.16816.F32 R24, R228, R178, R24 ;  /* 0x000000b2e418723c */ /* 0x000ff00000001818 */
[C---:B--2---:R-:W-:Y:S08]  /*de20*/  HMMA.16816.F32 R4, R232.reuse, R168, R4 ;  /* 0x000000a8e804723c */ /* 0x044ff00000001804 */
[C---:B------:R-:W-:Y:S08]  /*de30*/  HMMA.16816.F32 R8, R232.reuse, R170, R8 ;  /* 0x000000aae808723c */ /* 0x040ff00000001808 */
[C---:B---3--:R-:W-:Y:S08]  /*de40*/  HMMA.16816.F32 R12, R232.reuse, R172, R12 ;  /* 0x000000ace80c723c */ /* 0x048ff0000000180c */
[----:B------:R-:W-:Y:S01]  /*de50*/  FMUL.FTZ R4, R4, c[0x0][0x320] ;  /* 0x0000c80004047a20 */ /* 0x000fe20000410000 */
[C---:B------:R-:W-:Y:S03]  /*de60*/  HMMA.16816.F32 R16, R232.reuse, R174, R16 ;  /* 0x000000aee810723c */ /* 0x040fe60000001810 */
[----:B------:R-:W2:Y:S01]  /*de70*/  MUFU.TANH R171, R4 ;  /* 0x0000000400ab7308 */ /* 0x000ea20000002400 */
[----:B------:R-:W-:Y:S02]  /*de80*/  FMUL.FTZ R5, R5, c[0x0][0x320] ;  /* 0x0000c80005057a20 */ /* 0x000fe40000410000 */
[----:B------:R-:W-:Y:S02]  /*de90*/  FMUL.FTZ R6, R6, c[0x0][0x320] ;  /* 0x0000c80006067a20 */ /* 0x000fe40000410000 */
[----:B------:R-:W-:Y:S04]  /*dea0*/  FMUL.FTZ R7, R7, c[0x0][0x320] ;  /* 0x0000c80007077a20 */ /* 0x000fe80000410000 */
[----:B------:R-:W-:Y:S01]  /*deb0*/  FMUL.FTZ R9, R9, c[0x0][0x320] ;  /* 0x0000c80009097a20 */ /* 0x000fe20000410000 */
[----:B------:R-:W3:Y:S01]  /*dec0*/  MUFU.TANH R170, R5 ;  /* 0x0000000500aa7308 */ /* 0x000ee20000002400 */
[----:B------:R-:W-:Y:S02]  /*ded0*/  FMUL.FTZ R11, R11, c[0x0][0x320] ;  /* 0x0000c8000b0b7a20 */ /* 0x000fe40000410000 */
[----:B------:R-:W-:Y:S02]  /*dee0*/  FMUL.FTZ R12, R12, c[0x0][0x320] ;  /* 0x0000c8000c0c7a20 */ /* 0x000fe40000410000 */
[----:B------:R-:W-:Y:S02]  /*def0*/  FMUL.FTZ R13, R13, c[0x0][0x320] ;  /* 0x0000c8000d0d7a20 */ /* 0x000fe40000410000 */
[----:B------:R-:W-:Y:S02]  /*df00*/  FMUL.FTZ R14, R14, c[0x0][0x320] ;  /* 0x0000c8000e0e7a20 */ /* 0x000fe40000410000 */
[----:B------:R-:W-:Y:S01]  /*df10*/  FMUL.FTZ R8, R8, c[0x0][0x320] ;  /* 0x0000c80008087a20 */ /* 0x000fe20000410000 */
[----:B------:R-:W4:Y:S01]  /*df20*/  MUFU.TANH R179, R6 ;  /* 0x0000000600b37308 */ /* 0x000f220000002400 */
[----:B------:R-:W-:Y:S02]  /*df30*/  FMUL.FTZ R10, R10, c[0x0][0x320] ;  /* 0x0000c8000a0a7a20 */ /* 0x000fe40000410000 */
[----:B------:R-:W-:Y:S02]  /*df40*/  FMUL.FTZ R15, R15, c[0x0][0x320] ;  /* 0x0000c8000f0f7a20 */ /* 0x000fe40000410000 */
[----:B------:R-:W-:Y:S02]  /*df50*/  FMUL.FTZ R18, R18, c[0x0][0x320] ;  /* 0x0000c80012127a20 */ /* 0x000fe40000410000 */
[----:B------:R-:W-:Y:S03]  /*df60*/  FMUL.FTZ R19, R19, c[0x0][0x320] ;  /* 0x0000c80013137a20 */ /* 0x000fe60000410000 */
[----:B------:R1:W1:Y:S10]  /*df70*/  MUFU.TANH R178, R7 ;  /* 0x0000000700b27308 */ /* 0x0002740000002400 */
[----:B------:R-:W2:Y:S10]  /*df80*/  MUFU.TANH R168, R9 ;  /* 0x0000000900a87308 */ /* 0x000eb40000002400 */
[----:B------:R-:W2:Y:S01]  /*df90*/  MUFU.TANH R176, R11 ;  /* 0x0000000b00b07308 */ /* 0x000ea20000002400 */
[----:B-1----:R-:W1:Y:S01]  /*dfa0*/  LDSM.16.M88.4 R4, [R238+0x5800] ;  /* 0x00580000ee04783b */ /* 0x002e620000000200 */
[----:B------:R-:W-:Y:S08]  /*dfb0*/  DEPBAR.LE SB0, 0x0 ;  /* 0x000080000000791a */ /* 0x000ff00000000000 */
[----:B------:R-:W1:Y:S01]  /*dfc0*/  MUFU.TANH R133, R12 ;  /* 0x0000000c00857308 */ /* 0x000e620000002400 */
[----:B------:R-:W-:Y:S09]  /*dfd0*/  BAR.SYNC.DEFER_BLOCKING 0x0 ;  /* 0x0000000000007b1d */ /* 0x000ff20000010000 */
[----:B------:R1:W1:Y:S10]  /*dfe0*/  MUFU.TANH R132, R13 ;  /* 0x0000000d00847308 */ /* 0x0002740000002400 */
[----:B------:R2:W2:Y:S10]  /*dff0*/  MUFU.TANH R175, R14 ;  /* 0x0000000e00af7308 */ /* 0x0004b40000002400 */
[----:B------:R3:W3:Y:S01]  /*e000*/  MUFU.TANH R169, R8 ;  /* 0x0000000800a97308 */ /* 0x0006e20000002400 */
[C---:B-1----:R-:W-:Y:S05]  /*e010*/  HMMA.16816.F32 R20, R232.reuse, R4, R20 ;  /* 0x00000004e814723c */ /* 0x042fea0000001814 */
[----:B------:R-:W-:Y:S04]  /*e020*/  FMUL.FTZ R13, R17, c[0x0][0x320] ;  /* 0x0000c800110d7a20 */ /* 0x000fe80000410000 */
[----:B------:R1:W1:Y:S01]  /*e030*/  MUFU.TANH R177, R10 ;  /* 0x0000000a00b17308 */ /* 0x0002620000002400 */
[----:B------:R-:W-:Y:S03]  /*e040*/  HMMA.16816.F32 R24, R232, R6, R24 ;  /* 0x00000006e818723c */ /* 0x000fe60000001818 */
[----:B--2---:R-:W-:Y:S06]  /*e050*/  FMUL.FTZ R14, R16, c[0x0][0x320] ;  /* 0x0000c800100e7a20 */ /* 0x004fec0000410000 */
[----:B------:R2:W1:Y:S05]  /*e060*/  MUFU.TANH R174, R15 ;  /* 0x0000000f00ae7308 */ /* 0x00046a0000002400 */
[----:B------:R-:W-:Y:S05]  /*e070*/  FMUL.FTZ R12, R20, c[0x0][0x320] ;  /* 0x0000c800140c7a20 */ /* 0x000fea0000410000 */
[----:B------:R-:W1:Y:S01]  /*e080*/  MUFU.TANH R14, R14 ;  /* 0x0000000e000e7308 */ /* 0x000e620000002400 */
[----:B------:R-:W-:Y:S02]  /*e090*/  FMUL.FTZ R11, R21, c[0x0][0x320] ;  /* 0x0000c800150b7a20 */ /* 0x000fe40000410000 */
[----:B------:R-:W-:Y:S02]  /*e0a0*/  FMUL.FTZ R22, R22, c[0x0][0x320] ;  /* 0x0000c80016167a20 */ /* 0x000fe40000410000 */
[----:B------:R-:W-:Y:S02]  /*e0b0*/  FMUL.FTZ R21, R23, c[0x0][0x320] ;  /* 0x0000c80017157a20 */ /* 0x000fe40000410000 */
[----:B------:R-:W-:Y:S02]  /*e0c0*/  FMUL.FTZ R9, R24, c[0x0][0x320] ;  /* 0x0000c80018097a20 */ /* 0x000fe40000410000 */
[----:B------:R-:W-:Y:S01]  /*e0d0*/  FMUL.FTZ R20, R25, c[0x0][0x320] ;  /* 0x0000c80019147a20 */ /* 0x000fe20000410000 */
[----:B------:R-:W1:Y:S01]  /*e0e0*/  MUFU.TANH R13, R13 ;  /* 0x0000000d000d7308 */ /* 0x000e620000002400 */
[----:B------:R-:W-:Y:S02]  /*e0f0*/  FMUL.FTZ R24, R26, c[0x0][0x320] ;  /* 0x0000c8001a187a20 */ /* 0x000fe40000410000 */
[----:B------:R-:W-:Y:S07]  /*e100*/  FMUL.FTZ R23, R27, c[0x0][0x320] ;  /* 0x0000c8001b177a20 */ /* 0x000fee0000410000 */
[----:B------:R2:W1:Y:S10]  /*e110*/  MUFU.TANH R173, R18 ;  /* 0x0000001200ad7308 */ /* 0x0004740000002400 */
        /* <DEDUP_REMOVED lines=10> */
[----:B--234-:R-:W2:Y:S01]  /*e1c0*/  LDL R25, [R1+0xc] ;  /* 0x00000c0001197983 */ /* 0x01cea20000100800 */
[----:B------:R-:W-:Y:S02]  /*e1d0*/  ULDC.64 UR4, c[0x0][0x1e0] ;  /* 0x0000780000047ab9 */ /* 0x000fe40000000a00 */
[----:B------:R-:W-:Y:S01]  /*e1e0*/  UIADD3 UR15, UR13, -0x1, URZ ;  /* 0xffffffff0d0f7890 */ /* 0x000fe2000fffe03f */
[----:B------:R-:W3:Y:S03]  /*e1f0*/  LDL.64 R26, [R1+0x38] ;  /* 0x00003800011a7983 */ /* 0x000ee60000100a00 */
[----:B------:R-:W-:Y:S01]  /*e200*/  USHF.R.S32.HI UR14, URZ, 0x1f, UR15 ;  /* 0x0000001f3f0e7899 */ /* 0x000fe2000801140f */
[----:B------:R-:W4:Y:S01]  /*e210*/  LDL.64 R6, [R1+0x30] ;  /* 0x0000300001067983 */ /* 0x000f220000100a00 */
[----:B------:R-:W-:Y:S02]  /*e220*/  UIMAD.WIDE.U32 UR20, UR15, UR4, URZ ;  /* 0x000000040f1472a5 */ /* 0x000fe4000f8e003f */
[----:B------:R-:W-:Y:S01]  /*e230*/  UIMAD UR14, UR14, UR4, URZ ;  /* 0x000000040e0e72a4 */ /* 0x000fe2000f8e023f */
[----:B------:R-:W3:Y:S03]  /*e240*/  LDL R8, [R1+0x4] ;  /* 0x0000040001087983 */ /* 0x000ee60000100800 */
[----:B------:R-:W-:Y:S01]  /*e250*/  UIMAD UR14, UR15, UR5, UR14 ;  /* 0x000000050f0e72a4 */ /* 0x000fe2000f8e020e */
[----:B------:R-:W4:Y:S03]  /*e260*/  LDL R19, [R1+0x54] ;  /* 0x0000540001137983 */ /* 0x000f260000100800 */
[----:B------:R-:W-:Y:S01]  /*e270*/  UIADD3 UR14, UR21, UR14, URZ ;  /* 0x0000000e150e7290 */ /* 0x000fe2000fffe03f */
[----:B------:R-:W4:Y:S01]  /*e280*/  LDL R18, [R1+0x50] ;  /* 0x0000500001127983 */ /* 0x000f220000100800 */
[----:B------:R-:W-:Y:S02]  /*e290*/  UIMAD.WIDE.U32 UR20, UR20, 0x30, URZ ;  /* 0x00000030141478a5 */ /* 0x000fe4000f8e003f */
[----:B------:R-:W-:Y:S01]  /*e2a0*/  UIMAD UR4, UR14, 0x30, URZ ;  /* 0x000000300e0478a4 */ /* 0x000fe2000f8e023f */
[----:B------:R-:W4:Y:S03]  /*e2b0*/  LDL R17, [R1+0x2c] ;  /* 0x00002c0001117983 */ /* 0x000f260000100800 */
[----:B------:R-:W-:Y:S01]  /*e2c0*/  UIADD3 UR4, UR21, UR4, URZ ;  /* 0x0000000415047290 */ /* 0x000fe2000fffe03f */
[----:B------:R-:W4:Y:S04]  /*e2d0*/  LDL R16, [R1+0x1c] ;  /* 0x00001c0001107983 */ /* 0x000f280000100800 */
[----:B------:R-:W4:Y:S04]  /*e2e0*/  LDL R15, [R1+0x18] ;  /* 0x00001800010f7983 */ /* 0x000f280000100800 */
[----:B-1----:R-:W4:Y:S01]  /*e2f0*/  LDL R10, [R1+0x14] ;  /* 0x00001400010a7983 */ /* 0x002f220000100800 */
[----:B--2---:R-:W-:Y:S11]  /*e300*/  ISETP.GE.AND P0, PT, R25, 0x1, PT ;  /* 0x000000011900780c */ /* 0x004ff60003f06270 */
[----:B------:R-:W-:Y:S02]  /*e310*/  @!UPT UIADD3 URZ, URZ, URZ, URZ ;  /* 0x0000003f3f3ff290 */ /* 0x000fe4000fffe03f */
[----:B---3--:R-:W-:Y:S04]  /*e320*/  @P0 IADD3 R0, P1, R26, UR20, RZ ;  /* 0x000000141a000c10 */ /* 0x008fe8000ff3e0ff */
[----:B----4-:R-:W-:Y:S02]  /*e330*/  @P0 IADD3.X R3, R7, UR4, RZ, P1, !PT ;  /* 0x0000000407030c10 */ /* 0x010fe40008ffe4ff */
[C---:B------:R-:W-:Y:S04]  /*e340*/  @P0 LEA R4, P1, R0.reuse, c[0x0][0x1c8], 0x1 ;  /* 0x0000720000040a11 */ /* 0x040fe800078208ff */
[----:B------:R-:W-:Y:S02]  /*e350*/  @P0 LEA.HI.X R5, R0, c[0x0][0x1cc], R3, 0x1, P1 ;  /* 0x0000730000050a11 */ /* 0x000fe400008f0c03 */
[----:B------:R-:W-:Y:S03]  /*e360*/  @P0 IADD3 R0, P1, R19, UR20, RZ ;  /* 0x0000001413000c10 */ /* 0x000fe6000ff3e0ff */
[----:B------:R-:W-:Y:S01]  /*e370*/  @!PT LDS RZ, [RZ] ;  /* 0x00000000fffff984 */ /* 0x000fe20000000800 */
[----:B------:R-:W-:Y:S01]  /*e380*/  @!PT LDS RZ, [RZ] ;  /* 0x00000000fffff984 */ /* 0x000fe20000000800 */
[----:B------:R-:W-:Y:S01]  /*e390*/  @!PT LDS RZ, [RZ] ;  /* 0x00000000fffff984 */ /* 0x000fe20000000800 */
        /* <DEDUP_REMOVED lines=14> */
[----:B------:R1:W-:Y:S01]  /*e480*/  @P0 LDGSTS.E.BYPASS.LTC128B.128 [R8+0x18880], [R4.64], !P4 ;  /* 0x1888000004080fae */ /* 0x0003e2000e101d58 */
[----:B------:R-:W-:Y:S11]  /*e490*/  ISETP.GE.AND P0, PT, R25, 0x21, PT ;  /* 0x000000211900780c */ /* 0x000ff60003f06270 */
[----:B------:R-:W-:Y:S02]  /*e4a0*/  @!UPT UIADD3 URZ, URZ, URZ, URZ ;  /* 0x0000003f3f3ff290 */ /* 0x000fe4000fffe03f */
[----:B------:R-:W-:Y:S05]  /*e4b0*/  VOTEU.ANY UP0, P0 ;  /* 0x00000000003f7886 */ /* 0x000fea0000000100 */
[----:B------:R-:W-:Y:S04]  /*e4c0*/  @UP0 UIADD3 UR20, UP1, UR8, UR20, URZ ;  /* 0x0000001408140290 */ /* 0x000fe8000ff3e03f */
[----:B------:R-:W-:Y:S02]  /*e4d0*/  @UP0 UIADD3.X UR4, UR6, UR4, URZ, UP1, !UPT ;  /* 0x0000000406040290 */ /* 0x000fe40008ffe43f */
        /* <DEDUP_REMOVED lines=20> */
.L_x_196:
[----:B-1234-:R-:W2:Y:S01]  /*e620*/  LDL R4, [R1+0x84] ;  /* 0x0000840001047983 */ /* 0x01eea20000100800 */
[----:B------:R-:W-:Y:S02]  /*e630*/  UISETP.NE.AND UP1, UPT, UR18, URZ, UPT ;  /* 0x0000003f1200728c */ /* 0x000fe4000bf25270 */
[----:B------:R-:W-:Y:S01]  /*e640*/  UIMAD UR4, UR13, -0x30, URZ ;  /* 0xffffffd00d0478a4 */ /* 0x000fe2000f8e023f */
[----:B------:R-:W3:Y:S01]  /*e650*/  LDL R3, [R1+0x7c] ;  /* 0x00007c0001037983 */ /* 0x000ee20000100800 */
[----:B------:R-:W-:Y:S02]  /*e660*/  UISETP.NE.AND UP0, UPT, UR17, URZ, UPT ;  /* 0x0000003f1100728c */ /* 0x000fe4000bf05270 */
[----:B------:R-:W-:Y:S01]  /*e670*/  PLOP3.LUT P1, PT, PT, PT, UP1, 0x80, 0x0 ;  /* 0x000000000000781c */ /* 0x000fe20003f2f018 */
[----:B------:R-:W0:Y:S01]  /*e680*/  LDGDEPBAR ;  /* 0x00000000000079af */ /* 0x000e220000000000 */
[----:B------:R-:W-:Y:S02]  /*e690*/  PLOP3.LUT P0, PT, PT, PT, UP1, 0x80, 0x0 ;  /* 0x000000000000781c */ /* 0x000fe40003f0f018 */
[C---:B---3--:R-:W-:Y:S09]  /*e6a0*/  IADD3 R10, -R3.reuse, UR4, RZ ;  /* 0x00000004030a7c10 */ /* 0x048ff2000fffe1ff */
[----:B--2---:R-:W-:Y:S04]  /*e6b0*/  @P1 IMAD.HI.U32 R0, R4, c[0x0][0x2c8], RZ ;  /* 0x0000b20004001a27 */ /* 0x004fe800078e00ff */
[----:B------:R-:W-:Y:S01]  /*e6c0*/  IMAD.MOV.U32 R5, RZ, RZ, R4 ;  /* 0x000000ffff057224 */ /* 0x000fe200078e0004 */
[----:B------:R-:W-:Y:S01]  /*e6d0*/  @P0 SHF.R.U32.HI R5, RZ, c[0x0][0x2cc], R0 ;  /* 0x0000b300ff050a19 */ /* 0x000fe20000011600 */
[----:B------:R-:W-:Y:S01]  /*e6e0*/  IMAD.U32 R0, RZ, RZ, UR4 ;  /* 0x00000004ff007e24 */ /* 0x000fe2000f8e00ff */
[----:B------:R-:W-:Y:S03]  /*e6f0*/  PLOP3.LUT P0, PT, PT, PT, UP0, 0x40, 0x0 ;  /* 0x000000000000781c */ /* 0x000fe60003f0e808 */
[----:B------:R-:W1:Y:S01]  /*e700*/  SHFL.IDX PT, R4, R5, RZ, 0x1c1f ;  /* 0x001c1fff05047589 */ /* 0x000e6200000e0000 */
[----:B------:R-:W-:Y:S04]  /*e710*/  IADD3 R0, -R3, 0x1, R0 ;  /* 0x0000000103007810 */ /* 0x000fe80007ffe100 */
[----:B------:R-:W-:Y:S04]  /*e720*/  IADD3 R0, R0, c[0x0][0x1d0], RZ ;  /* 0x0000740000007a10 */ /* 0x000fe80007ffe0ff */
[----:B------:R-:W-:Y:S04]  /*e730*/  IADD3 R0, R0, -c[0x0][0x168], RZ ;  /* 0x80005a0000007a10 */ /* 0x000fe80007ffe0ff */
[C---:B------:R-:W-:Y:S02]  /*e740*/  IADD3 R7, R0.reuse, c[0x0][0x328], RZ ;  /* 0x0000ca0000077a10 */ /* 0x040fe40007ffe0ff */
[----:B------:R-:W-:Y:S03]  /*e750*/  IADD3 R6, R0, UR7, RZ ;  /* 0x0000000700067c10 */ /* 0x000fe6000fffe0ff */
[--C-:B-1----:R-:W-:Y:S02]  /*e760*/  IMAD.IADD R3, R7, 0x1, R4.reuse ;  /* 0x0000000107037824 */ /* 0x102fe400078e0204 */
        /* <DEDUP_REMOVED lines=16> */
.L_x_199:
[----:B------:R-:W-:Y:S04]  /*e870*/  MOV R8, c[0x0][0x32c] ;  /* 0x0000cb0000087a02 */ /* 0x000fe80000000f00 */
[----:B------:R-:W-:Y:S11]  /*e880*/  ISETP.NE.AND P0, PT, R8, 0x1, PT ;  /* 0x000000010800780c */ /* 0x000ff60003f05270 */
[----:B------:R-:W-:Y:S02]  /*e890*/  @!UPT UIADD3 URZ, URZ, URZ, URZ ;  /* 0x0000003f3f3ff290 */ /* 0x000fe4000fffe03f */
[----:B------:R-:W-:Y:S05]  /*e8a0*/  @P0 IMAD.HI.U32 R8, R4, c[0x0][0x330], RZ ;  /* 0x0000cc0004080a27 */ /* 0x000fea00078e00ff */
[----:B------:R-:W-:Y:S02]  /*e8b0*/  @P0 SHF.R.U32.HI R4, RZ, c[0x0][0x334], R8 ;  /* 0x0000cd00ff040a19 */ /* 0x000fe40000011608 */
.L_x_200:
[----:B------:R-:W-:Y:S05]  /*e8c0*/  BSYNC B0 ;  /* 0x0000000000007941 */ /* 0x000fea0003800000 */
.L_x_198:
[----:B------:R-:W-:Y:S05]  /*e8d0*/  IMAD R4, R4, c[0x0][0x32c], R10 ;  /* 0x0000cb0004047a24 */ /* 0x000fea00078e020a */
[----:B------:R-:W-:Y:S02]  /*e8e0*/  IMNMX R0, R0, R4, !PT ;  /* 0x0000000400007217 */ /* 0x000fe40007800200 */
[----:B------:R-:W-:Y:S04]  /*e8f0*/  IADD3 R4, R4, c[0x0][0x32c], RZ ;  /* 0x0000cb0004047a10 */ /* 0x000fe80007ffe0ff */
[----:B------:R-:W-:Y:S02]  /*e900*/  IMNMX R3, R3, R4, PT ;  /* 0x0000000403037217 */ /* 0x000fe40003800200 */
.L_x_197:
        /* <DEDUP_REMOVED lines=87> */
.L_x_203:
[----:B------:R-:W-:Y:S04]  /*ee80*/  MOV R5, c[0x0][0x32c] ;  /* 0x0000cb0000057a02 */ /* 0x000fe80000000f00 */
[----:B------:R-:W-:Y:S11]  /*ee90*/  ISETP.NE.AND P0, PT, R5, 0x1, PT ;  /* 0x000000010500780c */ /* 0x000ff60003f05270 */
[----:B------:R-:W-:Y:S02]  /*eea0*/  @!UPT UIADD3 URZ, URZ, URZ, URZ ;  /* 0x0000003f3f3ff290 */ /* 0x000fe4000fffe03f */
[----:B------:R-:W-:Y:S05]  /*eeb0*/  @P0 IMAD.HI.U32 R5, R0, c[0x0][0x330], RZ ;  /* 0x0000cc0000050a27 */ /* 0x000fea00078e00ff */
[----:B------:R-:W-:Y:S02]  /*eec0*/  @P0 SHF.R.U32.HI R0, RZ, c[0x0][0x334], R5 ;  /* 0x0000cd00ff000a19 */ /* 0x000fe40000011605 */
.L_x_204:
[----:B------:R-:W-:Y:S05]  /*eed0*/  BSYNC B0 ;  /* 0x0000000000007941 */ /* 0x000fea0003800000 */
.L_x_202:
[----:B------:R-:W-:Y:S05]  /*eee0*/  IMAD R0, R0, c[0x0][0x32c], R10 ;  /* 0x0000cb0000007a24 */ /* 0x000fea00078e020a */
[----:B------:R-:W-:Y:S02]  /*eef0*/  IMNMX R3, R3, R0, !PT ;  /* 0x0000000003037217 */ /* 0x000fe40007800200 */
[----:B------:R-:W-:Y:S04]  /*ef00*/  IADD3 R0, R0, c[0x0][0x32c], RZ ;  /* 0x0000cb0000007a10 */ /* 0x000fe80007ffe0ff */
[----:B------:R-:W-:Y:S02]  /*ef10*/  IMNMX R4, R4, R0, PT ;  /* 0x0000000004047217 */ /* 0x000fe40003800200 */
.L_x_201:
[----:B------:R-:W-:Y:S01]  /*ef20*/  FMNMX.FTZ R133, R8, R2, !PT ;  /* 0x0000000208857209 */ /* 0x000fe20007810000 */
[----:B------:R-:W2:Y:S01]  /*ef30*/  LDL.LU R132, [R1+0x20] ;  /* 0x0000200001847983 */ /* 0x000ea20000300800 */
[----:B------:R-:W-:Y:S02]  /*ef40*/  UP2UR UR4, UPR, URZ, 0x10 ;  /* 0x000000103f047883 */ /* 0x000fe40008000000 */
[----:B------:R-:W-:Y:S01]  /*ef50*/  FMNMX.FTZ R133, R19, R133, !PT ;  /* 0x0000008513857209 */ /* 0x000fe20007810000 */
[----:B------:R-:W-:Y:S02]  /*ef60*/  UISETP.NE.AND UP4, UPT, UR19, URZ, UPT ;  /* 0x0000003f1300728c */ /* 0x000fe4000bf85270 */
[----:B------:R-:W-:Y:S01]  /*ef70*/  UP2UR UR19, UPR, URZ, 0x8 ;  /* 0x000000083f137883 */ /* 0x000fe20008000000 */
[----:B------:R-:W-:Y:S01]  /*ef80*/  FMNMX.FTZ R133, R18, R133, !PT ;  /* 0x0000008512857209 */ /* 0x000fe20007810000 */
[----:B------:R-:W-:Y:S02]  /*ef90*/  UISETP.NE.AND UP3, UPT, UR16, URZ, UPT ;  /* 0x0000003f1000728c */ /* 0x000fe4000bf65270 */
[----:B------:R-:W-:Y:S01]  /*efa0*/  UP2UR UR16, UPR, URZ, 0x4 ;  /* 0x000000043f107883 */ /* 0x000fe20008000000 */
[----:B------:R-:W-:Y:S01]  /*efb0*/  FMNMX.FTZ R133, R17, R133, !PT ;  /* 0x0000008511857209 */ /* 0x000fe20007810000 */
[----:B------:R-:W-:Y:S02]  /*efc0*/  UISETP.NE.AND UP2, UPT, UR15, URZ, UPT ;  /* 0x0000003f0f00728c */ /* 0x000fe4000bf45270 */
[----:B------:R-:W-:Y:S01]  /*efd0*/  PLOP3.LUT P2, PT, PT, PT, UP3, 0x40, 0x0 ;  /* 0x000000000000781c */ /* 0x000fe20003f4e838 */
[----:B------:R-:W-:Y:S01]  /*efe0*/  UP2UR UR15, UPR, URZ, 0x2 ;  /* 0x000000023f0f7883 */ /* 0x000fe20008000000 */
[----:B------:R-:W-:Y:S01]  /*eff0*/  FMNMX.FTZ R133, R16, R133, !PT ;  /* 0x0000008510857209 */ /* 0x000fe20007810000 */
[----:B------:R-:W-:Y:S01]  /*f000*/  UISETP.NE.AND UP1, UPT, UR14, URZ, UPT ;  /* 0x0000003f0e00728c */ /* 0x000fe2000bf25270 */
[----:B------:R-:W-:Y:S01]  /*f010*/  PLOP3.LUT P1, PT, PT, PT, UP2, 0x40, 0x0 ;  /* 0x000000000000781c */ /* 0x000fe20003f2e828 */
[----:B------:R-:W-:Y:S01]  /*f020*/  UP2UR UR14, UPR, URZ, 0x1 ;  /* 0x000000013f0e7883 */ /* 0x000fe20008000000 */
[----:B------:R-:W-:Y:S01]  /*f030*/  FMNMX.FTZ R133, R15, R133, !PT ;  /* 0x000000850f857209 */ /* 0x000fe20007810000 */
[----:B------:R-:W-:Y:S02]  /*f040*/  UISETP.NE.AND UP0, UPT, UR5, URZ, UPT ;  /* 0x0000003f0500728c */ /* 0x000fe4000bf05270 */
[----:B------:R-:W-:Y:S01]  /*f050*/  UISETP.NE.AND UP2, UPT, UR16, URZ, UPT ;  /* 0x0000003f1000728c */ /* 0x000fe2000bf45270 */
[----:B------:R-:W-:Y:S01]  /*f060*/  FMNMX.FTZ R133, R14, R133, !PT ;  /* 0x000000850e857209 */ /* 0x000fe20007810000 */
[----:B------:R-:W-:Y:S03]  /*f070*/  UISETP.NE.AND UP3, UPT, UR19, URZ, UPT ;  /* 0x0000003f1300728c */ /* 0x000fe6000bf65270 */
        /* <DEDUP_REMOVED lines=23> */
[--C-:B------:R-:W-:Y:S01]  /*f1f0*/  FFMA.FTZ R8, R8, c[0x0][0x2d0], -R2.reuse ;  /* 0x0000b40008087a23 */ /* 0x100fe20000010802 */
[----:B------:R-:W-:Y:S01]  /*f200*/  FSEL R6, R179, -INF , !P0 ;  /* 0xff800000b3067808 */ /* 0x000fe20004000000 */
[--C-:B------:R-:W-:Y:S01]  /*f210*/  FFMA.FTZ R19, R19, c[0x0][0x2d0], -R2.reuse ;  /* 0x0000b40013137a23 */ /* 0x100fe20000010802 */
[----:B------:R-:W-:Y:S01]  /*f220*/  ISETP.GT.AND P0, PT, R3, 0x1, P2 ;  /* 0x000000010300780c */ /* 0x000fe20001704270 */
[--C-:B------:R-:W-:Y:S01]  /*f230*/  FFMA.FTZ R18, R18, c[0x0][0x2d0], -R2.reuse ;  /* 0x0000b40012127a23 */ /* 0x100fe20000010802 */
[----:B------:R-:W-:Y:S01]  /*f240*/  PLOP3.LUT P2, PT, PT, PT, UP1, 0x40, 0x0 ;  /* 0x000000000000781c */ /* 0x000fe20003f4e818 */
[--C-:B------:R-:W-:Y:S01]  /*f250*/  FFMA.FTZ R17, R17, c[0x0][0x2d0], -R2.reuse ;  /* 0x0000b40011117a23 */ /* 0x100fe20000010802 */
[----:B------:R-:W-:Y:S01]  /*f260*/  ISETP.LT.OR P0, PT, R4, 0x2, P0 ;  /* 0x000000020400780c */ /* 0x000fe20000701670 */
[--C-:B------:R-:W-:Y:S01]  /*f270*/  FFMA.FTZ R5, R16, c[0x0][0x2d0], -R2.reuse ;  /* 0x0000b40010057a23 */ /* 0x100fe20000010802 */
[----:B------:R-:W-:Y:S01]  /*f280*/  MUFU.EX2 R8, R8 ;  /* 0x0000000800087308 */ /* 0x000fe20000000800 */
[--C-:B------:R-:W-:Y:S01]  /*f290*/  FFMA.FTZ R20, R15, c[0x0][0x2d0], -R2.reuse ;  /* 0x0000b4000f147a23 */ /* 0x100fe20000010802 */
[----:B------:R-:W-:Y:S01]  /*f2a0*/  FSEL R7, R178, -INF , !P0 ;  /* 0xff800000b2077808 */ /* 0x000fe20004000000 */
[--C-:B------:R-:W-:Y:S01]  /*f2b0*/  FFMA.FTZ R14, R14, c[0x0][0x2d0], -R2.reuse ;  /* 0x0000b4000e0e7a23 */ /* 0x100fe20000010802 */
[----:B------:R-:W-:Y:S01]  /*f2c0*/  ISETP.GT.AND P0, PT, R3, 0x8, P1 ;  /* 0x000000080300780c */ /* 0x000fe20000f04270 */
[----:B------:R-:W-:Y:S01]  /*f2d0*/  FFMA.FTZ R15, R13, c[0x0][0x2d0], -R2 ;  /* 0x0000b4000d0f7a23 */ /* 0x000fe20000010802 */
[----:B------:R-:W-:Y:S01]  /*f2e0*/  PLOP3.LUT P1, PT, PT, PT, UP0, 0x40, 0x0 ;  /* 0x000000000000781c */ /* 0x000fe20003f2e808 */
[----:B------:R-:W-:Y:S01]  /*f2f0*/  UISETP.NE.AND UP1, UPT, UR15, URZ, UPT ;  /* 0x0000003f0f00728c */ /* 0x000fe2000bf25270 */
[C---:B------:R-:W-:Y:S01]  /*f300*/  ISETP.LT.OR P0, PT, R4.reuse, 0x9, P0 ;  /* 0x000000090400780c */ /* 0x040fe20000701670 */
[----:B------:R-:W-:Y:S01]  /*f310*/  UISETP.NE.AND UP0, UPT, UR14, URZ, UPT ;  /* 0x0000003f0e00728c */ /* 0x000fe2000bf05270 */
[----:B------:R-:W1:Y:S01]  /*f320*/  MUFU.EX2 R2, R0 ;  /* 0x0000000000027308 */ /* 0x000e620000000800 */
[----:B------:R-:W-:Y:S02]  /*f330*/  MOV R11, R20 ;  /* 0x00000014000b7202 */ /* 0x000fe40000000f00 */
[----:B------:R-:W-:Y:S02]  /*f340*/  FSEL R10, R177, -INF , !P0 ;  /* 0xff800000b10a7808 */ /* 0x000fe40004000000 */
[C---:B------:R-:W-:Y:S02]  /*f350*/  ISETP.GT.AND P0, PT, R3.reuse, 0x9, P2 ;  /* 0x000000090300780c */ /* 0x040fe40001704270 */
[----:B------:R-:W-:Y:S02]  /*f360*/  PLOP3.LUT P2, PT, PT, PT, UP6, 0x40, 0x0 ;  /* 0x000000000000781c */ /* 0x000fe40003f4e868 */
[----:B------:R-:W-:Y:S01]  /*f370*/  ISETP.LT.OR P0, PT, R4, 0xa, P0 ;  /* 0x0000000a0400780c */ /* 0x000fe20000701670 */
[----:B------:R-:W3:Y:S03]  /*f380*/  MUFU.EX2 R19, R19 ;  /* 0x0000001300137308 */ /* 0x000ee60000000800 */
[----:B------:R-:W-:Y:S02]  /*f390*/  FSEL R171, R176, -INF , !P0 ;  /* 0xff800000b0ab7808 */ /* 0x000fe40004000000 */
[C---:B------:R-:W-:Y:S02]  /*f3a0*/  ISETP.GT.AND P0, PT, R3.reuse, 0x10, P1 ;  /* 0x000000100300780c */ /* 0x040fe40000f04270 */
[----:B------:R-:W-:Y:S02]  /*f3b0*/  PLOP3.LUT P1, PT, PT, PT, UP5, 0x40, 0x0 ;  /* 0x000000000000781c */ /* 0x000fe40003f2e858 */
[----:B------:R-:W-:Y:S01]  /*f3c0*/  ISETP.LT.OR P0, PT, R4, 0x11, P0 ;  /* 0x000000110400780c */ /* 0x000fe20000701670 */
[----:B------:R-:W-:Y:S01]  /*f3d0*/  MUFU.EX2 R18, R18 ;  /* 0x0000001200127308 */ /* 0x000fe20000000800 */
[----:B------:R-:W-:Y:S02]  /*f3e0*/  ISETP.GT.AND P1, PT, R3, 0x18, P1 ;  /* 0x000000180300780c */ /* 0x000fe40000f24270 */
[----:B------:R-:W-:Y:S01]  /*f3f0*/  FSEL R175, R175, -INF , !P0 ;  /* 0xff800000afaf7808 */ /* 0x000fe20004000000 */
[C---:B-1----:R-:W-:Y:S01]  /*f400*/  FMUL.FTZ R13, R2.reuse, R149 ;  /* 0x00000095020d7220 */ /* 0x042fe20000410000 */
[----:B------:R-:W-:Y:S01]  /*f410*/  ISETP.GT.AND P0, PT, R3, 0x11, P2 ;  /* 0x000000110300780c */ /* 0x000fe20001704270 */
[----:B------:R-:W-:Y:S01]  /*f420*/  FMUL.FTZ R16, R2, R144 ;  /* 0x0000009002107220 */ /* 0x000fe20000410000 */
[----:B------:R-:W-:Y:S01]  /*f430*/  ISETP.LT.OR P1, PT, R4, 0x19, P1 ;  /* 0x000000190400780c */ /* 0x000fe20000f21670 */
[----:B------:R-:W-:Y:S01]  /*f440*/  FMUL.FTZ R9, R2, R153 ;  /* 0x0000009902097220 */ /* 0x000fe20000410000 */
[----:B------:R-:W-:Y:S01]  /*f450*/  ISETP.LT.OR P0, PT, R4, 0x12, P0 ;  /* 0x000000120400780c */ /* 0x000fe20000701670 */
[----:B------:R-:W1:Y:S01]  /*f460*/  MUFU.EX2 R17, R17 ;  /* 0x0000001100117308 */ /* 0x000e620000000800 */
[----:B------:R-:W-:Y:S01]  /*f470*/  FSEL R173, R173, -INF , !P1 ;  /* 0xff800000adad7808 */ /* 0x000fe20004800000 */
[----:B------:R-:W-:Y:S01]  /*f480*/  FMUL.FTZ R12, R2, R148 ;  /* 0x00000094020c7220 */ /* 0x000fe20000410000 */
[----:B------:R-:W-:Y:S01]  /*f490*/  FSEL R174, R174, -INF , !P0 ;  /* 0xff800000aeae7808 */ /* 0x000fe20004000000 */
[C---:B------:R-:W-:Y:S01]  /*f4a0*/  FMUL.FTZ R20, R2.reuse, R140 ;  /* 0x0000008c02147220 */ /* 0x040fe20000410000 */
[----:B------:R-:W-:Y:S01]  /*f4b0*/  PLOP3.LUT P0, PT, PT, PT, UP4, 0x40, 0x0 ;  /* 0x000000000000781c */ /* 0x000fe20003f0e848 */
[C---:B-----5:R-:W-:Y:S01]  /*f4c0*/  FMUL.FTZ R28, R2.reuse, R28 ;  /* 0x0000001c021c7220 */ /* 0x060fe20000410000 */
[----:B------:R-:W-:Y:S01]  /*f4d0*/  PLOP3.LUT P1, PT, PT, PT, UP3, 0x40, 0x0 ;  /* 0x000000000000781c */ /* 0x000fe20003f2e838 */
[C---:B------:R-:W-:Y:S01]  /*f4e0*/  FMUL.FTZ R29, R2.reuse, R29 ;  /* 0x0000001d021d7220 */ /* 0x040fe20000410000 */
[C---:B------:R-:W-:Y:S01]  /*f4f0*/  ISETP.GT.AND P0, PT, R3.reuse, 0x19, P0 ;  /* 0x000000190300780c */ /* 0x040fe20000704270 */
[C---:B------:R-:W-:Y:S01]  /*f500*/  FMUL.FTZ R32, R2.reuse, R32 ;  /* 0x0000002002207220 */ /* 0x040fe20000410000 */
[C---:B------:R-:W-:Y:S01]  /*f510*/  ISETP.GT.AND P1, PT, R3.reuse, 0x20, P1 ;  /* 0x000000200300780c */ /* 0x040fe20000f24270 */
[----:B------:R-:W-:Y:S01]  /*f520*/  FMUL.FTZ R33, R2, R33 ;  /* 0x0000002102217220 */ /* 0x000fe20000410000 */
[----:B------:R-:W-:Y:S01]  /*f530*/  ISETP.LT.OR P0, PT, R4, 0x1a, P0 ;  /* 0x0000001a0400780c */ /* 0x000fe20000701670 */
[----:B------:R-:W-:Y:S01]  /*f540*/  FMUL.FTZ R36, R2, R36 ;  /* 0x0000002402247220 */ /* 0x000fe20000410000 */
[----:B------:R-:W-:Y:S01]  /*f550*/  ISETP.LT.OR P1, PT, R4, 0x21, P1 ;  /* 0x000000210400780c */ /* 0x000fe20000f21670 */
[----:B------:R-:W-:Y:S01]  /*f560*/  FMUL.FTZ R37, R2, R37 ;  /* 0x0000002502257220 */ /* 0x000fe20000410000 */
[----:B------:R-:W-:Y:S01]  /*f570*/  FSEL R172, R172, -INF , !P0 ;  /* 0xff800000acac7808 */ /* 0x000fe20004000000 */
[C---:B------:R-:W-:Y:S01]  /*f580*/  FMUL.FTZ R40, R2.reuse, R40 ;  /* 0x0000002802287220 */ /* 0x040fe20000410000 */
[----:B------:R-:W-:Y:S01]  /*f590*/  PLOP3.LUT P0, PT, PT, PT, UP2, 0x40, 0x0 ;  /* 0x000000000000781c */ /* 0x000fe20003f0e828 */
[----:B------:R-:W-:Y:S01]  /*f5a0*/  FMUL.FTZ R41, R2, R41 ;  /* 0x0000002902297220 */ /* 0x000fe20000410000 */
[----:B------:R-:W-:Y:S01]  /*f5b0*/  FSEL R177, R22, -INF , !P1 ;  /* 0xff80000016b17808 */ /* 0x000fe20004800000 */
[C---:B------:R-:W-:Y:S01]  /*f5c0*/  FMUL.FTZ R44, R2.reuse, R44 ;  /* 0x0000002c022c7220 */ /* 0x040fe20000410000 */
[C---:B------:R-:W-:Y:S01]  /*f5d0*/  ISETP.GT.AND P0, PT, R3.reuse, 0x21, P0 ;  /* 0x000000210300780c */ /* 0x040fe20000704270 */
[C---:B------:R-:W-:Y:S01]  /*f5e0*/  FMUL.FTZ R45, R2.reuse, R45 ;  /* 0x0000002d022d7220 */ /* 0x040fe20000410000 */
[----:B------:R-:W-:Y:S01]  /*f5f0*/  PLOP3.LUT P1, PT, PT, PT, UP1, 0x40, 0x0 ;  /* 0x000000000000781c */ /* 0x000fe20003f2e818 */
[----:B------:R-:W-:Y:S01]  /*f600*/  FMUL.FTZ R48, R2, R48 ;  /* 0x0000003002307220 */ /* 0x000fe20000410000 */
[----:B------:R-:W-:Y:S01]  /*f610*/  ISETP.LT.OR P0, PT, R4, 0x22, P0 ;  /* 0x000000220400780c */ /* 0x000fe20000701670 */
[C---:B------:R-:W-:Y:S01]  /*f620*/  FMUL.FTZ R49, R2.reuse, R49 ;  /* 0x0000003102317220 */ /* 0x040fe20000410000 */
[----:B------:R-:W-:Y:S01]  /*f630*/  ISETP.GT.AND P1, PT, R3, 0x28, P1 ;  /* 0x000000280300780c */ /* 0x000fe20000f24270 */
[C---:B------:R-:W-:Y:S01]  /*f640*/  FMUL.FTZ R52, R2.reuse, R52 ;  /* 0x0000003402347220 */ /* 0x040fe20000410000 */
[----:B------:R-:W-:Y:S01]  /*f650*/  FSEL R178, R21, -INF , !P0 ;  /* 0xff80000015b27808 */ /* 0x000fe20004000000 */
[----:B------:R-:W-:Y:S01]  /*f660*/  FMUL.FTZ R21, R2, R141 ;  /* 0x0000008d02157220 */ /* 0x000fe20000410000 */
[----:B------:R-:W-:Y:S01]  /*f670*/  PLOP3.LUT P0, PT, PT, PT, UP0, 0x40, 0x0 ;  /* 0x000000000000781c */ /* 0x000fe20003f0e808 */
[----:B------:R-:W4:Y:S01]  /*f680*/  LDL.LU R141, [R1+0x24] ;  /* 0x00002400018d7983 */ /* 0x000f220000300800 */
[----:B------:R-:W-:Y:S01]  /*f690*/  ISETP.LT.OR P1, PT, R4, 0x29, P1 ;  /* 0x000000290400780c */ /* 0x000fe20000f21670 */
[C---:B------:R-:W-:Y:S01]  /*f6a0*/  FMUL.FTZ R53, R2.reuse, R53 ;  /* 0x0000003502357220 */ /* 0x040fe20000410000 */
[----:B------:R-:W-:Y:S01]  /*f6b0*/  ISETP.GT.AND P0, PT, R3, 0x29, P0 ;  /* 0x000000290300780c */ /* 0x000fe20000704270 */
[----:B------:R-:W-:Y:S01]  /*f6c0*/  FMUL.FTZ R56, R2, R56 ;  /* 0x0000003802387220 */ /* 0x000fe20000410000 */
[----:B------:R-:W-:Y:S01]  /*f6d0*/  FSEL R176, R24, -INF , !P1 ;  /* 0xff80000018b07808 */ /* 0x000fe20004800000 */
[----:B------:R-:W-:Y:S01]  /*f6e0*/  FMUL.FTZ R24, R2, R136 ;  /* 0x0000008802187220 */ /* 0x000fe20000410000 */
[----:B------:R-:W-:Y:S01]  /*f6f0*/  ISETP.LT.OR P0, PT, R4, 0x2a, P0 ;  /* 0x0000002a0400780c */ /* 0x000fe20000701670 */
[C---:B------:R-:W-:Y:S01]  /*f700*/  FMUL.FTZ R57, R2.reuse, R57 ;  /* 0x0000003902397220 */ /* 0x040fe20000410000 */
[----:B------:R-:W-:Y:S01]  /*f710*/  MOV R149, R169 ;  /* 0x000000a900957202 */ /* 0x000fe20000000f00 */
[C---:B------:R-:W-:Y:S01]  /*f720*/  FMUL.FTZ R60, R2.reuse, R60 ;  /* 0x0000003c023c7220 */ /* 0x040fe20000410000 */
[----:B---3--:R-:W-:Y:S01]  /*f730*/  F2FP.PACK_AB R168, R19, R8 ;  /* 0x0000000813a8723e */ /* 0x008fe200000000ff */
[C---:B------:R-:W-:Y:S01]  /*f740*/  FMUL.FTZ R61, R2.reuse, R61 ;  /* 0x0000003d023d7220 */ /* 0x040fe20000410000 */
[----:B------:R-:W-:Y:S01]  /*f750*/  MOV R153, R27 ;  /* 0x0000001b00997202 */ /* 0x000fe20000000f00 */
[C---:B------:R-:W-:Y:S01]  /*f760*/  FMUL.FTZ R64, R2.reuse, R64 ;  /* 0x0000004002407220 */ /* 0x040fe20000410000 */
[----:B------:R-:W-:Y:S01]  /*f770*/  MOV R148, R25 ;  /* 0x0000001900947202 */ /* 0x000fe20000000f00 */
[C---:B------:R-:W-:Y:S01]  /*f780*/  FMUL.FTZ R25, R2.reuse, R137 ;  /* 0x0000008902197220 */ /* 0x040fe20000410000 */
[----:B------:R-:W-:Y:S01]  /*f790*/  MOV R22, R5 ;  /* 0x0000000500167202 */ /* 0x000fe20000000f00 */
[C---:B------:R-:W-:Y:S01]  /*f7a0*/  FMUL.FTZ R5, R2.reuse, R157 ;  /* 0x0000009d02057220 */ /* 0x040fe20000410000 */
[----:B-1----:R-:W-:Y:S01]  /*f7b0*/  F2FP.PACK_AB R170, R17, R18 ;  /* 0x0000001211aa723e */ /* 0x002fe200000000ff */
[C---:B------:R-:W-:Y:S01]  /*f7c0*/  FMUL.FTZ R65, R2.reuse, R65 ;  /* 0x0000004102417220 */ /* 0x040fe20000410000 */
[----:B------:R-:W-:Y:S01]  /*f7d0*/  MOV R140, R22 ;  /* 0x00000016008c7202 */ /* 0x000fe20000000f00 */
[C---:B------:R-:W-:Y:S01]  /*f7e0*/  FMUL.FTZ R68, R2.reuse, R68 ;  /* 0x0000004402447220 */ /* 0x040fe20000410000 */
[----:B------:R-:W-:Y:S01]  /*f7f0*/  MOV R157, R15 ;  /* 0x0000000f009d7202 */ /* 0x000fe20000000f00 */
[C---:B------:R-:W-:Y:S01]  /*f800*/  FMUL.FTZ R69, R2.reuse, R69 ;  /* 0x0000004502457220 */ /* 0x040fe20000410000 */
[----:B------:R-:W-:Y:S01]  /*f810*/  MUFU.EX2 R153, R153 ;  /* 0x0000009900997308 */ /* 0x000fe20000000800 */
[C---:B------:R-:W-:Y:S01]  /*f820*/  FMUL.FTZ R72, R2.reuse, R72 ;  /* 0x0000004802487220 */ /* 0x040fe20000410000 */
[----:B------:R-:W-:Y:S01]  /*f830*/  UISETP.GT.AND UP0, UPT, UR13, UR12, UPT ;  /* 0x0000000c0d00728c */ /* 0x000fe2000bf04270 */
[C---:B------:R-:W-:Y:S01]  /*f840*/  FMUL.FTZ R73, R2.reuse, R73 ;  /* 0x0000004902497220 */ /* 0x040fe20000410000 */
[----:B------:R-:W-:Y:S01]  /*f850*/  UIADD3 UR13, UR13, -0x1, URZ ;  /* 0xffffffff0d0d7890 */ /* 0x000fe2000fffe03f */
        /* <DEDUP_REMOVED lines=27> */
[C---:B--2---:R-:W-:Y:S01]  /*fa10*/  FFMA.FTZ R0, R2.reuse, R132, R8 ;  /* 0x0000008402007223 */ /* 0x044fe20000010008 */
[----:B------:R-:W-:Y:S01]  /*fa20*/  FSEL R132, R23, -INF , !P0 ;  /* 0xff80000017847808 */ /* 0x000fe20004000000 */
[----:B------:R-:W-:Y:S01]  /*fa30*/  FMUL.FTZ R8, R2, R152 ;  /* 0x0000009802087220 */ /* 0x000fe20000410000 */
[----:B------:R-:W-:Y:S01]  /*fa40*/  MOV R152, R26 ;  /* 0x0000001a00987202 */ /* 0x000fe20000000f00 */
[----:B------:R-:W-:Y:S01]  /*fa50*/  FADD.FTZ R4, R19, R0 ;  /* 0x0000000013047221 */ /* 0x000fe20000010000 */
[----:B------:R-:W-:Y:S01]  /*fa60*/  FMNMX.FTZ R0, R6, R134, !PT ;  /* 0x0000008606007209 */ /* 0x000fe20007810000 */
[C---:B------:R-:W-:Y:S02]  /*fa70*/  FMUL.FTZ R128, R2.reuse, R128 ;  /* 0x0000008002807220 */ /* 0x040fe40000410000 */
[----:B------:R-:W-:Y:S01]  /*fa80*/  FMUL.FTZ R129, R2, R129 ;  /* 0x0000008102817220 */ /* 0x000fe20000410000 */
[----:B------:R-:W-:Y:S01]  /*fa90*/  FMNMX.FTZ R0, R7, R0, !PT ;  /* 0x0000000007007209 */ /* 0x000fe20007810000 */
[----:B------:R-:W-:Y:S03]  /*faa0*/  MUFU.EX2 R152, R152 ;  /* 0x0000009800987308 */ /* 0x000fe60000000800 */
        /* <DEDUP_REMOVED lines=15> */
[C---:B------:R-:W-:Y:S01]  /*fba0*/  FMUL.FTZ R4, R2.reuse, R156 ;  /* 0x0000009c02047220 */ /* 0x040fe20000410000 */
[----:B------:R-:W-:Y:S01]  /*fbb0*/  FSETP.NEU.FTZ.AND P0, PT, R3, -INF , PT ;  /* 0xff8000000300780b */ /* 0x000fe20003f1d000 */
[----:B------:R-:W-:Y:S01]  /*fbc0*/  FADD.FTZ R179, R17, R0 ;  /* 0x0000000011b37221 */ /* 0x000fe20000010000 */
[----:B------:R-:W-:Y:S01]  /*fbd0*/  MOV R156, R14 ;  /* 0x0000000e009c7202 */ /* 0x000fe20000000f00 */
[----:B------:R-:W-:Y:S01]  /*fbe0*/  FMUL.FTZ R17, R2, R145 ;  /* 0x0000009102117220 */ /* 0x000fe20000410000 */
[C---:B------:R-:W-:Y:S02]  /*fbf0*/  FSEL R0, R3.reuse, RZ, P0 ;  /* 0x000000ff03007208 */ /* 0x040fe40000000000 */
[----:B------:R-:W-:Y:S02]  /*fc00*/  MOV R145, R11 ;  /* 0x0000000b00917202 */ /* 0x000fe40000000f00 */
[----:B------:R-:W-:Y:S01]  /*fc10*/  MUFU.EX2 R156, R156 ;  /* 0x0000009c009c7308 */ /* 0x000fe20000000800 */
[----:B------:R-:W-:Y:S02]  /*fc20*/  FADD.FTZ R0, -R0, R134 ;  /* 0x0000008600007221 */ /* 0x000fe40000010100 */
[----:B------:R-:W-:Y:S02]  /*fc30*/  FMUL.FTZ R134, R3, c[0x0][0x2d0] ;  /* 0x0000b40003867a20 */ /* 0x000fe40000410000 */
[----:B------:R-:W-:Y:S03]  /*fc40*/  FMUL.FTZ R0, R0, c[0x0][0x2d0] ;  /* 0x0000b40000007a20 */ /* 0x000fe60000410000 */
[----:B------:R-:W-:Y:S02]  /*fc50*/  FSEL R134, R134, RZ, P0 ;  /* 0x000000ff86867208 */ /* 0x000fe40000000000 */
[----:B------:R-:W-:Y:S01]  /*fc60*/  MUFU.EX2 R145, R145 ;  /* 0x0000009100917308 */ /* 0x000fe20000000800 */
[----:B------:R-:W-:Y:S02]  /*fc70*/  PLOP3.LUT P0, PT, PT, PT, UP0, 0x80, 0x0 ;  /* 0x000000000000781c */ /* 0x000fe40003f0f008 */
[--C-:B------:R-:W-:Y:S02]  /*fc80*/  FFMA.FTZ R169, R6, c[0x0][0x2d0], -R134.reuse ;  /* 0x0000b40006a97a23 */ /* 0x100fe40000010886 */
[--C-:B------:R-:W-:Y:S02]  /*fc90*/  FFMA.FTZ R7, R7, c[0x0][0x2d0], -R134.reuse ;  /* 0x0000b40007077a23 */ /* 0x100fe40000010886 */
[--C-:B------:R-:W-:Y:S03]  /*fca0*/  FFMA.FTZ R2, R10, c[0x0][0x2d0], -R134.reuse ;  /* 0x0000b4000a027a23 */ /* 0x100fe60000010886 */
[----:B------:R-:W1:Y:S10]  /*fcb0*/  MUFU.EX2 R0, R0 ;  /* 0x0000000000007308 */ /* 0x000e740000000800 */
[----:B------:R-:W4:Y:S10]  /*fcc0*/  MUFU.EX2 R169, R169 ;  /* 0x000000a900a97308 */ /* 0x000f340000000800 */
[----:B------:R2:W3:Y:S01]  /*fcd0*/  MUFU.EX2 R144, R7 ;  /* 0x0000000700907308 */ /* 0x0004e20000000800 */
        /* <DEDUP_REMOVED lines=8> */
[C---:B------:R-:W-:Y:S02]  /*fd60*/  FMUL.FTZ R10, R0.reuse, R154 ;  /* 0x0000009a000a7220 */ /* 0x040fe40000410000 */
[C---:B------:R-:W-:Y:S01]  /*fd70*/  FMUL.FTZ R14, R0.reuse, R150 ;  /* 0x00000096000e7220 */ /* 0x040fe20000410000 */
[----:B------:R-:W-:Y:S01]  /*fd80*/  MUFU.EX2 R154, R158 ;  /* 0x0000009e009a7308 */ /* 0x000fe20000000800 */
[C---:B------:R-:W-:Y:S02]  /*fd90*/  FMUL.FTZ R15, R0.reuse, R151 ;  /* 0x00000097000f7220 */ /* 0x040fe40000410000 */
[C---:B------:R-:W-:Y:S02]  /*fda0*/  FMUL.FTZ R18, R0.reuse, R146 ;  /* 0x0000009200127220 */ /* 0x040fe40000410000 */
[C---:B--2---:R-:W-:Y:S01]  /*fdb0*/  FMUL.FTZ R7, R0.reuse, R159 ;  /* 0x0000009f00077220 */ /* 0x044fe20000410000 */
[----:B------:R-:W-:Y:S01]  /*fdc0*/  MOV R159, R148 ;  /* 0x00000094009f7202 */ /* 0x000fe20000000f00 */
        /* <DEDUP_REMOVED lines=8> */
[----:B------:R2:W-:Y:S01]  /*fe50*/  MUFU.EX2 R2, R140 ;  /* 0x0000008c00027308 */ /* 0x0005e20000000800 */
        /* <DEDUP_REMOVED lines=9> */
[----:B----4-:R-:W-:Y:S01]  /*fef0*/  FFMA.FTZ R151, R0, R141, R169 ;  /* 0x0000008d00977223 */ /* 0x010fe200000100a9 */
[----:B---3--:R-:W-:Y:S01]  /*ff00*/  F2FP.PACK_AB R169, R144, R169 ;  /* 0x000000a990a9723e */ /* 0x008fe200000000ff */
[C---:B------:R-:W-:Y:S02]  /*ff10*/  FMUL.FTZ R59, R0.reuse, R59 ;  /* 0x0000003b003b7220 */ /* 0x040fe40000410000 */
[C---:B------:R-:W-:Y:S01]  /*ff20*/  FMUL.FTZ R62, R0.reuse, R62 ;  /* 0x0000003e003e7220 */ /* 0x040fe20000410000 */
[----:B--2---:R-:W-:Y:S01]  /*ff30*/  LDSM.16.MT88.4 R140, [R236+0x4880] ;  /* 0x00488000ec8c783b */ /* 0x004fe20000004200 */
        /* <DEDUP_REMOVED lines=40> */
[----:B------:R2:W-:Y:S01]  /*101c0*/  MUFU.EX2 R149, R0 ;  /* 0x0000000000957308 */ /* 0x0005e20000000800 */
[C---:B-1----:R-:W-:Y:S08]  /*101d0*/  HMMA.16816.F32 R4, R168.reuse, R136, R4 ;  /* 0x00000088a804723c */ /* 0x042ff00000001804 */
[C---:B------:R-:W-:Y:S01]  /*101e0*/  HMMA.16816.F32 R8, R168.reuse, R138, R8 ;  /* 0x0000008aa808723c */ /* 0x040fe20000001808 */
[----:B------:R-:W1:Y:S03]  /*101f0*/  LDSM.16.MT88.4 R136, [R237+0x4080] ;  /* 0x00408000ed88783b */ /* 0x000e660000004200 */
[--C-:B--2---:R-:W-:Y:S04]  /*10200*/  FFMA.FTZ R0, R174, c[0x0][0x2d0], -R134.reuse ;  /* 0x0000b400ae007a23 */ /* 0x104fe80000010886 */
[----:B------:R2:W3:Y:S01]  /*10210*/  MUFU.EX2 R150, R0 ;  /* 0x0000000000967308 */ /* 0x0004e20000000800 */
[C---:B-1----:R-:W-:Y:S03]  /*10220*/  HMMA.16816.F32 R12, R168.reuse, R136, R12 ;  /* 0x00000088a80c723c */ /* 0x042fe6000000180c */
[--C-:B--2---:R-:W-:Y:S06]  /*10230*/  FFMA.FTZ R0, R173, c[0x0][0x2d0], -R134.reuse ;  /* 0x0000b400ad007a23 */ /* 0x104fec0000010886 */
[----:B------:R1:W-:Y:S01]  /*10240*/  MUFU.EX2 R148, R0 ;  /* 0x0000000000947308 */ /* 0x0003e20000000800 */
[C---:B------:R-:W-:Y:S01]  /*10250*/  HMMA.16816.F32 R16, R168.reuse, R138, R16 ;  /* 0x0000008aa810723c */ /* 0x040fe20000001810 */
[----:B------:R-:W2:Y:S02]  /*10260*/  LDSM.16.MT88.4 R136, [R240+0x4080] ;  /* 0x00408000f088783b */ /* 0x000ea40000004200 */
        /* <DEDUP_REMOVED lines=54> */
[----:B------:R-:W-:Y:S01]  /*105d0*/  MOV R177, R154 ;  /* 0x0000009a00b17202 */ /* 0x000fe20000000f00 */
[----:B------:R-:W-:Y:S02]  /*105e0*/  FADD.FTZ R2, R149, R2 ;  /* 0x0000000295027221 */ /* 0x000fe40000010000 */
[C---:B------:R-:W-:Y:S01]  /*105f0*/  HMMA.16816.F32 R4, R136.reuse, R140, R4 ;  /* 0x0000008c8804723c */ /* 0x040fe20000001804 */
[----:B------:R2:W-:Y:S04]  /*10600*/  MUFU.EX2 R172, R0 ;  /* 0x0000000000ac7308 */ /* 0x0005e80000000800 */
[----:B------:R-:W-:Y:S03]  /*10610*/  FADD.FTZ R2, R150, R2 ;  /* 0x0000000296027221 */ /* 0x000fe60000010000 */
[C---:B------:R-:W-:Y:S01]  /*10620*/  HMMA.16816.F32 R8, R136.reuse, R142, R8 ;  /* 0x0000008e8808723c */ /* 0x040fe20000001808 */
[----:B------:R-:W3:Y:S03]  /*10630*/  LDSM.16.MT88.4 R140, [R237+0x4880] ;  /* 0x00488000ed8c783b */ /* 0x000ee60000004200 */
[--C-:B--2---:R-:W-:Y:S01]  /*10640*/  FFMA.FTZ R0, R178, c[0x0][0x2d0], -R134.reuse ;  /* 0x0000b400b2007a23 */ /* 0x104fe20000010886 */
[----:B------:R-:W-:Y:S03]  /*10650*/  MOV R178, R153 ;  /* 0x0000009900b27202 */ /* 0x000fe60000000f00 */
[----:B------:R2:W4:Y:S01]  /*10660*/  MUFU.EX2 R173, R0 ;  /* 0x0000000000ad7308 */ /* 0x0005220000000800 */
[----:B------:R-:W-:Y:S01]  /*10670*/  F2FP.PACK_AB R170, R177, R178 ;  /* 0x000000b2b1aa723e */ /* 0x000fe200000000ff */
[C---:B---3--:R-:W-:Y:S03]  /*10680*/  HMMA.16816.F32 R12, R136.reuse, R140, R12 ;  /* 0x0000008c880c723c */ /* 0x048fe6000000180c */
[--C-:B--2---:R-:W-:Y:S01]  /*10690*/  FFMA.FTZ R0, R176, c[0x0][0x2d0], -R134.reuse ;  /* 0x0000b400b0007a23 */ /* 0x104fe20000010886 */
[----:B------:R-:W-:Y:S01]  /*106a0*/  MOV R176, R152 ;  /* 0x0000009800b07202 */ /* 0x000fe20000000f00 */
[----:B------:R-:W-:Y:S01]  /*106b0*/  FFMA.FTZ R134, R132, c[0x0][0x2d0], -R134 ;  /* 0x0000b40084867a23 */ /* 0x000fe20000010886 */
[----:B------:R-:W-:Y:S02]  /*106c0*/  LDSM.16.MT88.4 R152, [R236+0x5080] ;  /* 0x00508000ec98783b */ /* 0x000fe40000004200 */
[C---:B------:R-:W-:Y:S01]  /*106d0*/  HMMA.16816.F32 R16, R136.reuse, R142, R16 ;  /* 0x0000008e8810723c */ /* 0x040fe20000001810 */
[----:B------:R2:W-:Y:S03]  /*106e0*/  MUFU.EX2 R132, R0 ;  /* 0x0000000000847308 */ /* 0x0005e60000000800 */
[----:B-1----:R-:W-:Y:S02]  /*106f0*/  F2FP.PACK_AB R168, R176, R179 ;  /* 0x000000b3b0a8723e */ /* 0x002fe400000000ff */
[----:B----4-:R-:W-:Y:S01]  /*10700*/  F2FP.PACK_AB R169, R173, R172 ;  /* 0x000000acada9723e */ /* 0x010fe200000000ff */
[----:B------:R-:W1:Y:S04]  /*10710*/  LDSM.16.MT88.4 R140, [R240+0x4880] ;  /* 0x00488000f08c783b */ /* 0x000e680000004200 */
[----:B------:R-:W3:Y:S01]  /*10720*/  MUFU.EX2 R134, R134 ;  /* 0x0000008600867308 */ /* 0x000ee20000000800 */
[----:B--2---:R-:W-:Y:S04]  /*10730*/  FADD.FTZ R0, R156, R151 ;  /* 0x000000979c007221 */ /* 0x004fe80000010000 */
        /* <DEDUP_REMOVED lines=9> */
[C---:B-1----:R-:W-:Y:S03]  /*107d0*/  HMMA.16816.F32 R20, R136.reuse, R140, R20 ;  /* 0x0000008c8814723c */ /* 0x042fe60000001814 */
        /* <DEDUP_REMOVED lines=95> */
.L_x_195:
[----:B-1----:R-:W2:Y:S04]  /*10dd0*/  LDL.LU R0, [R1+0x20] ;  /* 0x0000200001007983 */ /* 0x002ea80000300800 */
[----:B------:R-:W3:Y:S01]  /*10de0*/  LDL.LU R3, [R1+0x24] ;  /* 0x0000240001037983 */ /* 0x000ee20000300800 */
[----:B------:R-:W-:-:S03]  /*10df0*/  PLOP3.LUT P2, PT, PT, PT, PT, 0x8, 0x0 ;  /* 0x000000000000781c */ /* 0x000fc60003f4e170 */
[----:B--2---:R-:W1:Y:S04]  /*10e00*/  SHFL.BFLY PT, R5, R0, 0x2, 0x1f ;  /* 0x0c401f0000057f89 */ /* 0x004e6800000e0000 */
[----:B---3--:R-:W2:Y:S01]  /*10e10*/  SHFL.BFLY PT, R2, R3, 0x2, 0x1f ;  /* 0x0c401f0003027f89 */ /* 0x008ea200000e0000 */
[----:B-1----:R-:W-:Y:S02]  /*10e20*/  FADD.FTZ R5, R5, R0 ;  /* 0x0000000005057221 */ /* 0x002fe40000010000 */
[----:B--2---:R-:W-:-:S03]  /*10e30*/  FADD.FTZ R2, R2, R3 ;  /* 0x0000000302027221 */ /* 0x004fc60000010000 */
[----:B------:R-:W1:Y:S04]  /*10e40*/  SHFL.BFLY PT, R0, R5, 0x1, 0x1f ;  /* 0x0c201f0005007f89 */ /* 0x000e6800000e0000 */
[----:B------:R-:W2:Y:S01]  /*10e50*/  SHFL.BFLY PT, R6, R2, 0x1, 0x1f ;  /* 0x0c201f0002067f89 */ /* 0x000ea200000e0000 */
[----:B-1----:R-:W-:Y:S01]  /*10e60*/  FADD.FTZ R5, R5, R0 ;  /* 0x0000000005057221 */ /* 0x002fe20000010000 */
[----:B------:R-:W-:Y:S01]  /*10e70*/  MOV R0, RZ ;  /* 0x000000ff00007202 */ /* 0x000fe20000000f00 */
[----:B--2---:R-:W-:-:S03]  /*10e80*/  FADD.FTZ R6, R2, R6 ;  /* 0x0000000602067221 */ /* 0x004fc60000010000 */
[----:B------:R-:W-:Y:S02]  /*10e90*/  FSETP.NE.FTZ.AND P1, PT, R5, RZ, PT ;  /* 0x000000ff0500720b */ /* 0x000fe40003f35000 */
[----:B------:R-:W-:Y:S02]  /*10ea0*/  MOV R2, RZ ;  /* 0x000000ff00027202 */ /* 0x000fe40000000f00 */
[----:B------:R-:W-:-:S09]  /*10eb0*/  FSETP.NE.FTZ.AND P0, PT, R6, RZ, PT ;  /* 0x000000ff0600720b */ /* 0x000fd20003f15000 */
[----:B------:R-:W1:Y:S01]  /*10ec0*/  @P1 MUFU.RCP R0, R5 ;  /* 0x0000000500001308 */ /* 0x000e620000001000 */
[----:B------:R-:W-:-:S05]  /*10ed0*/  @P1 MOV R3, 0x3f317218 ;  /* 0x3f31721800031802 */ /* 0x000fca0000000f00 */
[----:B------:R-:W-:Y:S02]  /*10ee0*/  @P1 FMUL.FTZ R4, R3, c[0x0][0x2d0] ;  /* 0x0000b40003041a20 */ /* 0x000fe40000410000 */
[----:B------:R-:W-:Y:S08]  /*10ef0*/  @P0 MUFU.RCP R2, R6 ;  /* 0x0000000600020308 */ /* 0x000ff00000001000 */
[----:B------:R-:W2:Y:S01]  /*10f00*/  @P1 MUFU.LG2 R5, R5 ;  /* 0x0000000500051308 */ /* 0x000ea20000000c00 */
[----:B-1----:R-:W-:-:S02]  /*10f10*/  FMUL.FTZ R14, R0, R28 ;  /* 0x0000001c000e7220 */ /* 0x002fc40000410000 */
[C---:B------:R-:W-:Y:S02]  /*10f20*/  FMUL.FTZ R13, R0.reuse, R29 ;  /* 0x0000001d000d7220 */ /* 0x040fe40000410000 */
[C---:B------:R-:W-:Y:S02]  /*10f30*/  FMUL.FTZ R12, R0.reuse, R32 ;  /* 0x00000020000c7220 */ /* 0x040fe40000410000 */
[C---:B------:R-:W-:Y:S01]  /*10f40*/  FMUL.FTZ R11, R0.reuse, R33 ;  /* 0x00000021000b7220 */ /* 0x040fe20000410000 */
[----:B------:R-:W1:Y:S01]  /*10f50*/  @P0 MUFU.LG2 R6, R6 ;  /* 0x0000000600060308 */ /* 0x000e620000000c00 */
        /* <DEDUP_REMOVED lines=14> */
[----:B------:R-:W-:Y:S01]  /*11040*/  MOV R36, 0xff800000 ;  /* 0xff80000000247802 */ /* 0x000fe20000000f00 */
[C---:B------:R-:W-:Y:S01]  /*11050*/  FMUL.FTZ R9, R0.reuse, R37 ;  /* 0x0000002500097220 */ /* 0x040fe20000410000 */
[----:B------:R-:W-:Y:S01]  /*11060*/  MOV R37, 0xff800000 ;  /* 0xff80000000257802 */ /* 0x000fe20000000f00 */
        /* <DEDUP_REMOVED lines=44> */
[----:B------:R-:W-:Y:S01]  /*11330*/  FMUL.FTZ R22, R0, R129 ;  /* 0x0000008100167220 */ /* 0x000fe20000410000 */
[----:B------:R-:W-:Y:S01]  /*11340*/  @P0 MOV R0, 0x3f317218 ;  /* 0x3f31721800000802 */ /* 0x000fe20000000f00 */
[----:B--2---:R-:W-:Y:S02]  /*11350*/  @P1 FMUL.FTZ R5, R5, 0.69314718246459960938 ;  /* 0x3f31721805051820 */ /* 0x004fe40000410000 */
[----:B-1----:R-:W-:Y:S02]  /*11360*/  @P0 FMUL.FTZ R3, R6, 0.69314718246459960938 ;  /* 0x3f31721806030820 */ /* 0x002fe40000410000 */
[----:B------:R-:W-:Y:S02]  /*11370*/  @P0 FMUL.FTZ R0, R0, c[0x0][0x2d0] ;  /* 0x0000b40000000a20 */ /* 0x000fe40000410000 */
        /* <DEDUP_REMOVED lines=63> */
[----:B------:R-:W-:Y:S02]  /*11770*/  FMUL.FTZ R131, R2, R131 ;  /* 0x0000008302837220 */ /* 0x000fe40000410000 */
[----:B------:R-:W-:Y:S02]  /*11780*/  @P1 FFMA.FTZ R36, R4, R133, R5 ;  /* 0x0000008504241223 */ /* 0x000fe40000010005 */
[----:B------:R-:W-:Y:S02]  /*11790*/  @P0 FFMA.FTZ R37, R0, R132, R3 ;  /* 0x0000008400250223 */ /* 0x000fe40000010003 */
.L_x_163:
[----:B------:R-:W-:Y:S05]  /*117a0*/  @P2 BRA `(.L_x_206) ;  /* 0x0000194000002947 */ /* 0x000fea0003800000 */
[----:B------:R-:W1:Y:S01]  /*117b0*/  S2R R16, SR_CTAID.Y ;  /* 0x0000000000107919 */ /* 0x000e620000002600 */
[----:B------:R-:W-:Y:S01]  /*117c0*/  F2FP.PACK_AB R109, R11, R12 ;  /* 0x0000000c0b6d723e */ /* 0x000fe200000000ff */
[----:B------:R-:W-:Y:S01]  /*117d0*/  BSSY B0, `(.L_x_207) ;  /* 0x0000134000007945 */ /* 0x000fe20003800000 */
[----:B------:R-:W-:Y:S01]  /*117e0*/  F2FP.PACK_AB R117, R13, R14 ;  /* 0x0000000e0d75723e */ /* 0x000fe200000000ff */
[----:B------:R-:W2:Y:S01]  /*117f0*/  S2R R12, SR_TID.X ;  /* 0x00000000000c7919 */ /* 0x000ea20000002100 */
[----:B------:R-:W-:-:S02]  /*11800*/  F2FP.PACK_AB R65, R7, R8 ;  /* 0x000000080741723e */ /* 0x000fc400000000ff */
[----:B------:R-:W-:Y:S01]  /*11810*/  F2FP.PACK_AB R101, R9, R10 ;  /* 0x0000000a0965723e */ /* 0x000fe200000000ff */
[----:B------:R-:W3:Y:S01]  /*11820*/  S2R R13, SR_CTAID.Z ;  /* 0x00000000000d7919 */ /* 0x000ee20000002700 */
[----:B------:R-:W-:Y:S02]  /*11830*/  F2FP.PACK_AB R105, R35, R34 ;  /* 0x000000222369723e */ /* 0x000fe400000000ff */
[----:B------:R-:W-:Y:S01]  /*11840*/  F2FP.PACK_AB R34, R81, R80 ;  /* 0x000000505122723e */ /* 0x000fe200000000ff */
[----:B------:R-:W-:Y:S01]  /*11850*/  IMAD.MOV.U32 R80, RZ, RZ, c[0x0][0x4e8] ;  /* 0x00013a00ff507624 */ /* 0x000fe200078e00ff */
[----:B------:R-:W4:Y:S01]  /*11860*/  S2R R81, SR_CTAID.X ;  /* 0x0000000000517919 */ /* 0x000f220000002500 */
[----:B------:R-:W-:Y:S02]  /*11870*/  F2FP.PACK_AB R41, R157, R156 ;  /* 0x0000009c9d29723e */ /* 0x000fe400000000ff */
[----:B------:R-:W-:Y:S01]  /*11880*/  F2FP.PACK_AB R158, R159, R158 ;  /* 0x0000009e9f9e723e */ /* 0x000fe200000000ff */
[----:B------:R-:W-:Y:S01]  /*11890*/  BAR.SYNC.DEFER_BLOCKING 0x1, 0x100 ;  /* 0x0044000000007b1d */ /* 0x000fe20000010000 */
[C---:B------:R-:W-:Y:S01]  /*118a0*/  ISETP.NE.AND P3, PT, R80.reuse, 0x1, PT ;  /* 0x000000015000780c */ /* 0x040fe20003f65270 */
[----:B------:R-:W-:Y:S01]  /*118b0*/  IMAD R80, R80, c[0x0][0x388], RZ ;  /* 0x0000e20050507a24 */ /* 0x000fe200078e02ff */
[----:B------:R-:W-:-:S02]  /*118c0*/  F2FP.PACK_AB R85, R153, R152 ;  /* 0x000000989955723e */ /* 0x000fc400000000ff */
[----:B------:R-:W-:Y:S02]  /*118d0*/  F2FP.PACK_AB R154, R155, R154 ;  /* 0x0000009a9b9a723e */ /* 0x000fe400000000ff */
[----:B-1----:R-:W-:Y:S01]  /*118e0*/  SHF.R.S32.HI R0, RZ, 0x1f, R16 ;  /* 0x0000001fff007819 */ /* 0x002fe20000011410 */
[----:B------:R-:W-:Y:S01]  /*118f0*/  IMAD.WIDE.U32 R14, R16, c[0x0][0x490], RZ ;  /* 0x00012400100e7a25 */ /* 0x000fe200078e00ff */
[----:B------:R-:W-:Y:S02]  /*11900*/  F2FP.PACK_AB R148, R149, R148 ;  /* 0x000000949594723e */ /* 0x000fe400000000ff */
[----:B--2---:R-:W-:Y:S01]  /*11910*/  SHF.R.S32.HI R20, RZ, 0x1f, R12 ;  /* 0x0000001fff147819 */ /* 0x004fe2000001140c */
[C---:B------:R-:W-:Y:S01]  /*11920*/  IMAD R4, R0.reuse, c[0x0][0x490], RZ ;  /* 0x0001240000047a24 */ /* 0x040fe200078e02ff */
[----:B------:R-:W-:Y:S01]  /*11930*/  F2FP.PACK_AB R150, R151, R150 ;  /* 0x000000969796723e */ /* 0x000fe200000000ff */
[----:B------:R-:W-:Y:S01]  /*11940*/  IMAD R3, R0, c[0x0][0x3e8], RZ ;  /* 0x0000fa0000037a24 */ /* 0x000fe200078e02ff */
[-C--:B------:R-:W-:Y:S01]  /*11950*/  LEA.HI R0, R20, R12.reuse, RZ, 0x2 ;  /* 0x0000000c14007211 */ /* 0x080fe200078f10ff */
[----:B------:R-:W-:Y:S01]  /*11960*/  IMAD R4, R16, c[0x0][0x494], R4 ;  /* 0x0001250010047a24 */ /* 0x000fe200078e0204 */
[----:B------:R-:W-:Y:S01]  /*11970*/  LEA.HI R6, R20, R12, RZ, 0x5 ;  /* 0x0000000c14067211 */ /* 0x000fe200078f28ff */
[C---:B------:R-:W-:Y:S01]  /*11980*/  IMAD R3, R16.reuse, c[0x0][0x3ec], R3 ;  /* 0x0000fb0010037a24 */ /* 0x040fe200078e0203 */
[----:B------:R-:W-:Y:S01]  /*11990*/  SHF.R.S32.HI R8, RZ, 0x2, R0 ;  /* 0x00000002ff087819 */ /* 0x000fe20000011400 */
[----:B------:R-:W-:Y:S01]  /*119a0*/  IMAD.IADD R5, R15, 0x1, R4 ;  /* 0x000000010f057824 */ /* 0x000fe200078e0204 */
[----:B------:R-:W-:Y:S01]  /*119b0*/  SHF.R.S32.HI R2, RZ, 0x1f, R0 ;  /* 0x0000001fff027819 */ /* 0x000fe20000011400 */
[----:B------:R-:W-:Y:S01]  /*119c0*/  IMAD.WIDE.U32 R16, R16, c[0x0][0x3e8], RZ ;  /* 0x0000fa0010107a25 */ /* 0x000fe200078e00ff */
[----:B------:R-:W-:-:S02]  /*119d0*/  LOP3.LUT R0, R0, 0xfffffffc, RZ, 0xc0, !PT ;  /* 0xfffffffc00007812 */ /* 0x000fc400078ec0ff */
[----:B------:R-:W-:Y:S01]  /*119e0*/  LOP3.LUT R7, R6, 0xffffffe0, RZ, 0xc0, !PT ;  /* 0xffffffe006077812 */ /* 0x000fe200078ec0ff */
[----:B------:R-:W-:Y:S01]  /*119f0*/  IMAD.MOV.U32 R4, RZ, RZ, R14 ;  /* 0x000000ffff047224 */ /* 0x000fe200078e000e */
[----:B------:R-:W-:Y:S01]  /*11a00*/  LEA.HI R2, R2, R8, RZ, 0x3 ;  /* 0x0000000802027211 */ /* 0x000fe200078f18ff */
[----:B------:R-:W-:Y:S01]  /*11a10*/  IMAD.IADD R10, R12, 0x1, -R0 ;  /* 0x000000010c0a7824 */ /* 0x000fe200078e0a00 */
[-C--:B------:R-:W-:Y:S01]  /*11a20*/  LEA.HI R11, R20, R12.reuse, RZ, 0x3 ;  /* 0x0000000c140b7211 */ /* 0x080fe200078f18ff */
[----:B------:R-:W-:Y:S01]  /*11a30*/  IMAD.IADD R0, R12, 0x1, -R7 ;  /* 0x000000010c007824 */ /* 0x000fe200078e0a07 */
[----:B------:R-:W-:Y:S01]  /*11a40*/  LOP3.LUT R7, R2, 0xfffffff8, RZ, 0xc0, !PT ;  /* 0xfffffff802077812 */ /* 0x000fe200078ec0ff */
[----:B------:R-:W-:Y:S01]  /*11a50*/  IMAD.IADD R3, R17, 0x1, R3 ;  /* 0x0000000111037824 */ /* 0x000fe200078e0203 */
[----:B------:R-:W-:Y:S01]  /*11a60*/  LOP3.LUT R9, R11, 0xfffffff8, RZ, 0xc0, !PT ;  /* 0xfffffff80b097812 */ /* 0x000fe200078ec0ff */
[----:B------:R-:W-:Y:S01]  /*11a70*/  IMAD.MOV.U32 R2, RZ, RZ, R16 ;  /* 0x000000ffff027224 */ /* 0x000fe200078e0010 */
[----:B------:R-:W-:Y:S01]  /*11a80*/  LEA.HI R20, R20, R12, RZ, 0x6 ;  /* 0x0000000c14147211 */ /* 0x000fe200078f30ff */
[----:B------:R-:W-:Y:S01]  /*11a90*/  IMAD.IADD R8, R8, 0x1, -R7 ;  /* 0x0000000108087824 */ /* 0x000fe200078e0a07 */
[----:B---3--:R-:W-:Y:S01]  /*11aa0*/  SHF.R.S32.HI R7, RZ, 0x1f, R13 ;  /* 0x0000001fff077819 */ /* 0x008fe2000001140d */
[----:B------:R-:W-:Y:S01]  /*11ab0*/  IMAD.IADD R9, R12, 0x1, -R9 ;  /* 0x000000010c097824 */ /* 0x000fe200078e0a09 */
[----:B------:R-:W-:Y:S01]  /*11ac0*/  SHF.R.S32.HI R12, RZ, 0x1f, R0 ;  /* 0x0000001fff0c7819 */ /* 0x000fe20000011400 */
[----:B------:R-:W-:Y:S01]  /*11ad0*/  IMAD.WIDE.U32 R16, R13, c[0x0][0x498], R4 ;  /* 0x000126000d107a25 */ /* 0x000fe200078e0004 */
[----:B------:R-:W-:-:S02]  /*11ae0*/  LOP3.LUT P0, RZ, R0, 0x3, RZ, 0xc0, !PT ;  /* 0x0000000300ff7812 */ /* 0x000fc4000780c0ff */
[----:B------:R-:W-:Y:S01]  /*11af0*/  LEA.HI R15, R12, R0, RZ, 0x2 ;  /* 0x000000000c0f7211 */ /* 0x000fe200078f10ff */
[C---:B------:R-:W-:Y:S01]  /*11b00*/  IMAD R21, R7.reuse, c[0x0][0x498], RZ ;  /* 0x0001260007157a24 */ /* 0x040fe200078e02ff */
[--C-:B------:R-:W-:Y:S01]  /*11b10*/  SHF.R.S32.HI R0, RZ, 0x1f, R6.reuse ;  /* 0x0000001fff007819 */ /* 0x100fe20000011406 */
[----:B------:R-:W-:Y:S01]  /*11b20*/  IMAD R18, R7, c[0x0][0x3f0], RZ ;  /* 0x0000fc0007127a24 */ /* 0x000fe200078e02ff */
[----:B------:R-:W-:Y:S01]  /*11b30*/  SHF.R.S32.HI R7, RZ, 0x5, R6 ;  /* 0x00000005ff077819 */ /* 0x000fe20000011406 */
[C---:B------:R-:W-:Y:S01]  /*11b40*/  IMAD R21, R13.reuse, c[0x0][0x49c], R21 ;  /* 0x000127000d157a24 */ /* 0x040fe200078e0215 */
[----:B------:R-:W-:Y:S01]  /*11b50*/  SHF.R.S32.HI R19, RZ, 0x3, R11 ;  /* 0x00000003ff137819 */ /* 0x000fe2000001140b */
[C---:B------:R-:W-:Y:S01]  /*11b60*/  IMAD R18, R13.reuse, c[0x0][0x3f4], R18 ;  /* 0x0000fd000d127a24 */ /* 0x040fe200078e0212 */
[----:B------:R-:W-:Y:S01]  /*11b70*/  LEA.HI R0, R0, R7, RZ, 0x3 ;  /* 0x0000000700007211 */ /* 0x000fe200078f18ff */
[----:B------:R-:W-:Y:S01]  /*11b80*/  IMAD.WIDE.U32 R12, R13, c[0x0][0x3f0], R2 ;  /* 0x0000fc000d0c7a25 */ /* 0x000fe200078e0002 */
[----:B------:R-:W-:-:S02]  /*11b90*/  LEA.HI R2, R10, R10, RZ, 0x1 ;  /* 0x0000000a0a027211 */ /* 0x000fc400078f08ff */
[----:B------:R-:W-:Y:S01]  /*11ba0*/  LOP3.LUT R3, R0, 0xffffff8, RZ, 0xc0, !PT ;  /* 0x0ffffff800037812 */ /* 0x000fe200078ec0ff */
[----:B------:R-:W-:Y:S01]  /*11bb0*/  IMAD.SHL.U32 R6, R19, 0x40, RZ ;  /* 0x0000004013067824 */ /* 0x000fe200078e00ff */
[----:B------:R-:W-:Y:S01]  /*11bc0*/  R2P PR, R8, 0x6 ;  /* 0x0000000608007804 */ /* 0x000fe20000000000 */
[----:B------:R-:W-:Y:S01]  /*11bd0*/  IMAD.SHL.U32 R4, R9, 0x8, RZ ;  /* 0x0000000809047824 */ /* 0x000fe200078e00ff */
[----:B------:R-:W-:Y:S01]  /*11be0*/  F2FP.PACK_AB R144, R145, R144 ;  /* 0x000000909190723e */ /* 0x000fe200000000ff */
[----:B------:R-:W-:Y:S01]  /*11bf0*/  IMAD R5, R9, 0x20, R19 ;  /* 0x0000002009057824 */ /* 0x000fe200078e0213 */
[----:B------:R-:W-:Y:S01]  /*11c00*/  LOP3.LUT R0, R6, 0x1c0, RZ, 0xc0, !PT ;  /* 0x000001c006007812 */ /* 0x000fe200078ec0ff */
[C---:B------:R-:W-:Y:S01]  /*11c10*/  IMAD.IADD R9, R7.reuse, 0x1, -R3 ;  /* 0x0000000107097824 */ /* 0x040fe200078e0a03 */
[----:B------:R-:W-:Y:S01]  /*11c20*/  LOP3.LUT R3, R2, 0x1ffffffe, RZ, 0xc0, !PT ;  /* 0x1ffffffe02037812 */ /* 0x000fe200078ec0ff */
[----:B------:R-:W-:Y:S01]  /*11c30*/  IMAD R14, R7, 0x200, R10 ;  /* 0x00000200070e7824 */ /* 0x000fe200078e020a */
[----:B------:R-:W-:Y:S01]  /*11c40*/  SHF.R.U32.HI R2, RZ, 0x3, R0 ;  /* 0x00000003ff027819 */ /* 0x000fe20000011600 */
[----:B----4-:R-:W-:Y:S01]  /*11c50*/  IMAD R7, R81, 0x80, R5 ;  /* 0x0000008051077824 */ /* 0x010fe200078e0205 */
[----:B------:R-:W-:Y:S01]  /*11c60*/  LOP3.LUT R0, R0, 0x38, R4, 0xf8, !PT ;  /* 0x0000003800007812 */ /* 0x000fe200078ef804 */
[----:B------:R-:W-:Y:S01]  /*11c70*/  IMAD.IADD R11, R10, 0x1, -R3 ;  /* 0x000000010a0b7824 */ /* 0x000fe200078e0a03 */
[----:B------:R-:W-:Y:S01]  /*11c80*/  SHF.R.S32.HI R6, RZ, 0x2, R15 ;  /* 0x00000002ff067819 */ /* 0x000fe2000001140f */
[----:B------:R-:W-:Y:S01]  /*11c90*/  IMAD.SHL.U32 R5, R8, 0x40, RZ ;  /* 0x0000004008057824 */ /* 0x000fe200078e00ff */
[----:B------:R-:W-:Y:S01]  /*11ca0*/  LOP3.LUT R10, R0, R2, RZ, 0x3c, !PT ;  /* 0x00000002000a7212 */ /* 0x000fe200078e3cff */
[----:B------:R-:W-:Y:S01]  /*11cb0*/  @P3 IMAD.HI.U32 R2, R7, c[0x0][0x4ec], RZ ;  /* 0x00013b0007023a27 */ /* 0x000fe200078e00ff */
[----:B------:R-:W-:-:S02]  /*11cc0*/  LOP3.LUT R3, R8, 0x1, RZ, 0xc0, !PT ;  /* 0x0000000108037812 */ /* 0x000fc400078ec0ff */
[----:B------:R-:W-:Y:S01]  /*11cd0*/  F2FP.PACK_AB R146, R147, R146 ;  /* 0x000000929392723e */ /* 0x000fe200000000ff */
[--C-:B------:R-:W-:Y:S01]  /*11ce0*/  IMAD.MOV.U32 R0, RZ, RZ, R7.reuse ;  /* 0x000000ffff007224 */ /* 0x100fe200078e0007 */
[----:B------:R-:W-:Y:S02]  /*11cf0*/  @P3 SHF.R.U32.HI R0, RZ, c[0x0][0x4f0], R2 ;  /* 0x00013c00ff003a19 */ /* 0x000fe40000011602 */
[----:B------:R-:W-:Y:S01]  /*11d00*/  LOP3.LUT R2, R5, 0x1c0, RZ, 0xc0, !PT ;  /* 0x000001c005027812 */ /* 0x000fe200078ec0ff */
[----:B------:R-:W-:Y:S01]  /*11d10*/  IMAD R5, R9, 0x10, R6 ;  /* 0x0000001009057824 */ /* 0x000fe200078e0206 */
[----:B------:R-:W-:Y:S01]  /*11d20*/  ISETP.NE.U32.AND P4, PT, R3, 0x1, PT ;  /* 0x000000010300780c */ /* 0x000fe20003f85070 */
[----:B------:R-:W-:Y:S01]  /*11d30*/  IMAD.SHL.U32 R6, R20, 0x8, RZ ;  /* 0x0000000814067824 */ /* 0x000fe200078e00ff */
[----:B------:R-:W-:Y:S01]  /*11d40*/  LEA.HI R9, R2, R2, RZ, 0x1d ;  /* 0x0000000202097211 */ /* 0x000fe200078fe8ff */
[----:B------:R-:W-:Y:S01]  /*11d50*/  IMAD.MOV R8, RZ, RZ, -R0 ;  /* 0x000000ffff087224 */ /* 0x000fe200078e0a00 */
[----:B------:R-:W-:Y:S01]  /*11d60*/  F2FP.PACK_AB R140, R141, R140 ;  /* 0x0000008c8d8c723e */ /* 0x000fe200000000ff */
[----:B------:R-:W-:Y:S01]  /*11d70*/  IMAD.MOV.U32 R2, RZ, RZ, R12 ;  /* 0x000000ffff027224 */ /* 0x000fe200078e000c */
[----:B------:R-:W-:Y:S01]  /*11d80*/  F2FP.PACK_AB R142, R143, R142 ;  /* 0x0000008e8f8e723e */ /* 0x000fe200000000ff */
[----:B------:R-:W-:Y:S01]  /*11d90*/  IMAD.IADD R3, R13, 0x1, R18 ;  /* 0x000000010d037824 */ /* 0x000fe200078e0212 */
[----:B------:R-:W-:Y:S01]  /*11da0*/  LOP3.LUT R18, R10, 0x7ffffe00, R6, 0xf8, !PT ;  /* 0x7ffffe000a127812 */ /* 0x000fe200078ef806 */
[----:B------:R-:W-:Y:S01]  /*11db0*/  IMAD R12, R8, c[0x0][0x4e8], R7 ;  /* 0x00013a00080c7a24 */ /* 0x000fe200078e0207 */
[----:B------:R-:W-:Y:S01]  /*11dc0*/  SHF.R.S32.HI R6, RZ, 0x1f, R0 ;  /* 0x0000001fff067819 */ /* 0x000fe20000011400 */
[----:B------:R-:W-:Y:S01]  /*11dd0*/  IMAD R8, R11, 0x8, R5 ;  /* 0x000000080b087824 */ /* 0x000fe200078e0205 */
[----:B------:R-:W-:Y:S01]  /*11de0*/  F2FP.PACK_AB R136, R137, R136 ;  /* 0x000000888988723e */ /* 0x000fe200000000ff */
[----:B------:R-:W-:Y:S01]  /*11df0*/  IMAD.U32 R10, R14, 0x2, R9 ;  /* 0x000000020e0a7824 */ /* 0x000fe200078e0009 */
[----:B------:R-:W-:Y:S01]  /*11e00*/  F2FP.PACK_AB R138, R139, R138 ;  /* 0x0000008a8b8a723e */ /* 0x000fe200000000ff */
[----:B------:R-:W-:Y:S01]  /*11e10*/  IMAD R8, R81, 0x80, R8 ;  /* 0x0000008051087824 */ /* 0x000fe200078e0208 */
[----:B------:R-:W-:Y:S01]  /*11e20*/  F2FP.PACK_AB R113, R31, R30 ;  /* 0x0000001e1f71723e */ /* 0x000fe200000000ff */
[----:B------:R-:W-:Y:S01]  /*11e30*/  IMAD R9, R6, c[0x0][0x3e0], RZ ;  /* 0x0000f80006097a24 */ /* 0x000fe200078e02ff */
[----:B------:R-:W-:Y:S01]  /*11e40*/  F2FP.PACK_AB R89, R39, R38 ;  /* 0x000000262759723e */ /* 0x000fe200000000ff */
[----:B------:R-:W-:Y:S01]  /*11e50*/  IMAD R5, R81, 0x80, R5 ;  /* 0x0000008051057824 */ /* 0x000fe200078e0205 */
[----:B------:R-:W-:Y:S01]  /*11e60*/  F2FP.PACK_AB R43, R43, R42 ;  /* 0x0000002a2b2b723e */ /* 0x000fe200000000ff */
[----:B------:R-:W-:Y:S01]  /*11e70*/  IMAD.WIDE.U32 R6, R0, c[0x0][0x3e0], R2 ;  /* 0x0000f80000067a25 */ /* 0x000fe200078e0002 */
[----:B------:R-:W-:-:S02]  /*11e80*/  F2FP.PACK_AB R44, R45, R44 ;  /* 0x0000002c2d2c723e */ /* 0x000fc400000000ff */
[C---:B------:R-:W-:Y:S01]  /*11e90*/  ISETP.GE.OR P6, PT, R5.reuse, R80, P0 ;  /* 0x000000500500720c */ /* 0x040fe200007c6670 */
[----:B------:R-:W-:Y:S01]  /*11ea0*/  @P3 IMAD.HI.U32 R2, R8, c[0x0][0x4ec], RZ ;  /* 0x00013b0008023a27 */ /* 0x000fe200078e00ff */
[----:B------:R-:W-:Y:S02]  /*11eb0*/  IADD3 R5, R5, 0x8, RZ ;  /* 0x0000000805057810 */ /* 0x000fe40007ffe0ff */
[----:B------:R-:W-:Y:S01]  /*11ec0*/  F2FP.PACK_AB R46, R47, R46 ;  /* 0x0000002e2f2e723e */ /* 0x000fe200000000ff */
[----:B------:R-:W-:Y:S01]  /*11ed0*/  IMAD.MOV.U32 R3, RZ, RZ, R8 ;  /* 0x000000ffff037224 */ /* 0x000fe200078e0008 */
[----:B------:R-:W-:Y:S01]  /*11ee0*/  @P3 SHF.R.U32.HI R3, RZ, c[0x0][0x4f0], R2 ;  /* 0x00013c00ff033a19 */ /* 0x000fe20000011602 */
[----:B------:R-:W-:Y:S01]  /*11ef0*/  IMAD R9, R0, c[0x0][0x3e4], R9 ;  /* 0x0000f90000097a24 */ /* 0x000fe200078e0209 */
[----:B------:R-:W-:Y:S01]  /*11f00*/  ISETP.GE.OR P5, PT, R5, R80, P0 ;  /* 0x000000500500720c */ /* 0x000fe200007a6670 */
[----:B------:R-:W-:Y:S01]  /*11f10*/  IMAD.SHL.U32 R0, R10, 0x2, RZ ;  /* 0x000000020a007824 */ /* 0x000fe200078e00ff */
[----:B------:R-:W-:Y:S01]  /*11f20*/  SHF.R.S32.HI R5, RZ, 0x1f, R3 ;  /* 0x0000001fff057819 */ /* 0x000fe20000011403 */
[----:B------:R-:W-:Y:S01]  /*11f30*/  IMAD.IADD R7, R7, 0x1, R9 ;  /* 0x0000000107077824 */ /* 0x000fe200078e0209 */
[----:B------:R-:W-:-:S02]  /*11f40*/  IADD3 R16, P0, R3, R16, RZ ;  /* 0x0000001003107210 */ /* 0x000fc40007f1e0ff */
[----:B------:R-:W-:Y:S01]  /*11f50*/  SHF.R.S32.HI R10, RZ, 0x1f, R12 ;  /* 0x0000001fff0a7819 */ /* 0x000fe2000001140c */
[----:B------:R-:W-:Y:S01]  /*11f60*/  STS [R0+0x80], R41 ;  /* 0x0000802900007388 */ /* 0x000fe20000000800 */
[----:B------:R-:W-:Y:S01]  /*11f70*/  IADD3.X R17, R5, R17, R21, P0, !PT ;  /* 0x0000001105117210 */ /* 0x000fe200007fe415 */
[----:B------:R-:W-:Y:S01]  /*11f80*/  IMAD.MOV R5, RZ, RZ, -R3 ;  /* 0x000000ffff057224 */ /* 0x000fe200078e0a03 */
[----:B------:R-:W-:Y:S01]  /*11f90*/  IADD3 R9, R0, 0x80, RZ ;  /* 0x0000008000097810 */ /* 0x000fe20007ffe0ff */
[----:B------:R-:W-:Y:S01]  /*11fa0*/  IMAD R10, R10, c[0x0][0x3d8], RZ ;  /* 0x0000f6000a0a7a24 */ /* 0x000fe200078e02ff */
[----:B------:R-:W-:Y:S01]  /*11fb0*/  IADD3 R2, R0, 0x70, RZ ;  /* 0x0000007000027810 */ /* 0x000fe20007ffe0ff */
[----:B------:R-:W-:Y:S01]  /*11fc0*/  IMAD R5, R5, c[0x0][0x4e8], R8 ;  /* 0x00013a0005057a24 */ /* 0x000fe200078e0208 */
[----:B------:R-:W-:Y:S01]  /*11fd0*/  @P4 IADD3 R2, R9, 0x10, RZ ;  /* 0x0000001009024810 */ /* 0x000fe20007ffe0ff */
[----:B------:R-:W-:Y:S01]  /*11fe0*/  IMAD.MOV.U32 R8, RZ, RZ, 0x40 ;  /* 0x00000040ff087424 */ /* 0x000fe200078e00ff */
[----:B------:R-:W-:Y:S01]  /*11ff0*/  STS [R0+0x480], R158 ;  /* 0x0004809e00007388 */ /* 0x000fe20000000800 */
[----:B------:R-:W-:Y:S01]  /*12000*/  IMAD.MOV.U32 R9, RZ, RZ, 0x20 ;  /* 0x00000020ff097424 */ /* 0x000fe200078e00ff */
[----:B------:R-:W-:Y:S01]  /*12010*/  F2FP.PACK_AB R48, R49, R48 ;  /* 0x000000303130723e */ /* 0x000fe200000000ff */
[C---:B------:R-:W-:Y:S01]  /*12020*/  IMAD R20, R12.reuse, c[0x0][0x3dc], R10 ;  /* 0x0000f7000c147a24 */ /* 0x040fe200078e020a */
[----:B------:R-:W-:Y:S01]  /*12030*/  STS [R2], R85 ;  /* 0x0000005502007388 */ /* 0x000fe20000000800 */
[----:B------:R-:W-:Y:S01]  /*12040*/  IMAD.WIDE.U32 R12, R12, c[0x0][0x3d8], R6 ;  /* 0x0000f6000c0c7a25 */ /* 0x000fe200078e0006 */
[----:B------:R-:W-:-:S02]  /*12050*/  SEL R7, R8, 0xffffffc0, !P2 ;  /* 0xffffffc008077807 */ /* 0x000fc40005000000 */
[----:B------:R-:W-:Y:S01]  /*12060*/  SHF.R.S32.HI R8, RZ, 0x1f, R5 ;  /* 0x0000001fff087819 */ /* 0x000fe20000011405 */
[----:B------:R-:W-:Y:S01]  /*12070*/  STS [R2+0x400], R154 ;  /* 0x0004009a02007388 */ /* 0x000fe20000000800 */
[----:B------:R-:W-:Y:S01]  /*12080*/  SEL R9, R9, 0xffffffe0, !P1 ;  /* 0xffffffe009097807 */ /* 0x000fe20004800000 */
[----:B------:R-:W-:Y:S01]  /*12090*/  IMAD.IADD R6, R0, 0x1, R7 ;  /* 0x0000000100067824 */ /* 0x000fe200078e0207 */
[----:B------:R-:W-:Y:S01]  /*120a0*/  F2FP.PACK_AB R50, R51, R50 ;  /* 0x000000323332723e */ /* 0x000fe200000000ff */
[----:B------:R-:W-:Y:S01]  /*120b0*/  IMAD R10, R8, c[0x0][0x488], RZ ;  /* 0x00012200080a7a24 */ /* 0x000fe200078e02ff */
[----:B------:R-:W-:Y:S01]  /*120c0*/  F2FP.PACK_AB R52, R53, R52 ;  /* 0x000000343534723e */ /* 0x000fe200000000ff */
[----:B------:R-:W-:Y:S01]  /*120d0*/  IMAD.IADD R3, R0, 0x1, R9 ;  /* 0x0000000100037824 */ /* 0x000fe200078e0209 */
[----:B------:R-:W-:Y:S01]  /*120e0*/  F2FP.PACK_AB R54, R55, R54 ;  /* 0x000000363736723e */ /* 0x000fe200000000ff */
[----:B------:R-:W-:Y:S01]  /*120f0*/  IMAD.IADD R15, R9, 0x1, R2 ;  /* 0x00000001090f7824 */ /* 0x000fe200078e0202 */
[----:B------:R-:W-:Y:S01]  /*12100*/  F2FP.PACK_AB R57, R57, R56 ;  /* 0x000000383939723e */ /* 0x000fe200000000ff */
[----:B------:R-:W-:Y:S01]  /*12110*/  IMAD.WIDE.U32 R8, R5, c[0x0][0x488], R16 ;  /* 0x0001220005087a25 */ /* 0x000fe200078e0010 */
[----:B------:R-:W-:Y:S01]  /*12120*/  STS [R3+0x80], R148 ;  /* 0x0000809403007388 */ /* 0x000fe20000000800 */
[----:B------:R-:W-:-:S02]  /*12130*/  F2FP.PACK_AB R58, R59, R58 ;  /* 0x0000003a3b3a723e */ /* 0x000fc400000000ff */
[----:B------:R-:W-:Y:S01]  /*12140*/  IMAD R10, R5, c[0x0][0x48c], R10 ;  /* 0x00012300050a7a24 */ /* 0x000fe200078e020a */
[----:B------:R-:W-:Y:S01]  /*12150*/  STS [R3+0x480], R150 ;  /* 0x0004809603007388 */ /* 0x000fe20000000800 */
[----:B------:R-:W-:Y:S01]  /*12160*/  IMAD.IADD R14, R7, 0x1, R2 ;  /* 0x00000001070e7824 */ /* 0x000fe200078e0202 */
[----:B------:R-:W-:Y:S01]  /*12170*/  F2FP.PACK_AB R42, R61, R60 ;  /* 0x0000003c3d2a723e */ /* 0x000fe200000000ff */
[----:B------:R-:W-:Y:S01]  /*12180*/  IMAD.IADD R5, R7, 0x1, R3 ;  /* 0x0000000107057824 */ /* 0x000fe200078e0203 */
[----:B------:R-:W-:Y:S01]  /*12190*/  STS [R15], R144 ;  /* 0x000000900f007388 */ /* 0x000fe20000000800 */
[----:B------:R-:W-:Y:S01]  /*121a0*/  IMAD.IADD R7, R15, 0x1, R7 ;  /* 0x000000010f077824 */ /* 0x000fe200078e0207 */
[----:B------:R-:W-:Y:S01]  /*121b0*/  F2FP.PACK_AB R62, R63, R62 ;  /* 0x0000003e3f3e723e */ /* 0x000fe200000000ff */
[----:B------:R-:W-:Y:S01]  /*121c0*/  IMAD.IADD R9, R9, 0x1, R10 ;  /* 0x0000000109097824 */ /* 0x000fe200078e020a */
        /* <DEDUP_REMOVED lines=41> */
[----:B------:R-:W-:Y:S01]  /*12460*/  LEA R16, P0, R8, c[0x0][0x450], 0x2 ;  /* 0x0001140008107a11 */ /* 0x000fe200078010ff */
        /* <DEDUP_REMOVED lines=10> */
[----:B------:R-:W-:-:S03]  /*12510*/  LEA.HI.X R9, R8, c[0x0][0x454], R9, 0x2, P0 ;  /* 0x0001150008097a11 */ /* 0x000fc600000f1409 */
        /* <DEDUP_REMOVED lines=24> */
[----:B------:R2:W-:Y:S04]  /*126a0*/  STS [R0+0xc480], R102 ;  /* 0x00c4806600007388 */ /* 0x0005e80000000800 */
[----:B------:R3:W-:Y:S04]  /*126b0*/  STS [R2+0xc000], R28 ;  /* 0x00c0001c02007388 */ /* 0x0007e80000000800 */
[----:B------:R4:W-:Y:S04]  /*126c0*/  STS [R2+0xc400], R106 ;  /* 0x00c4006a02007388 */ /* 0x0009e80000000800 */
[----:B------:R-:W-:Y:S01]  /*126d0*/  STS [R3+0xc080], R27 ;  /* 0x00c0801b03007388 */ /* 0x000fe20000000800 */
[----:B-1----:R-:W-:-:S03]  /*126e0*/  LEA R30, P0, R12, c[0x0][0x380], 0x1 ;  /* 0x0000e0000c1e7a11 */ /* 0x002fc600078008ff */
[----:B------:R-:W-:Y:S04]  /*126f0*/  STS [R3+0xc480], R110 ;  /* 0x00c4806e03007388 */ /* 0x000fe80000000800 */
[----:B------:R-:W-:Y:S04]  /*12700*/  STS [R15+0xc000], R26 ;  /* 0x00c0001a0f007388 */ /* 0x000fe80000000800 */
[----:B------:R-:W-:Y:S01]  /*12710*/  STS [R15+0xc400], R114 ;  /* 0x00c400720f007388 */ /* 0x000fe20000000800 */
[----:B--2---:R-:W-:-:S03]  /*12720*/  IMAD.SHL.U32 R0, R18, 0x2, RZ ;  /* 0x0000000212007824 */ /* 0x004fc600078e00ff */
[----:B------:R-:W-:Y:S01]  /*12730*/  STS [R6+0xc080], R25 ;  /* 0x00c0801906007388 */ /* 0x000fe20000000800 */
[----:B---3--:R-:W-:-:S03]  /*12740*/  IMAD R28, R81, 0x80, R19 ;  /* 0x00000080511c7824 */ /* 0x008fc600078e0213 */
[----:B------:R-:W-:Y:S01]  /*12750*/  STS [R6+0xc480], R118 ;  /* 0x00c4807606007388 */ /* 0x000fe20000000800 */
[----:B----4-:R-:W-:-:S03]  /*12760*/  IMAD.IADD R2, R13, 0x1, R20 ;  /* 0x000000010d027824 */ /* 0x010fc600078e0214 */
[----:B------:R-:W-:Y:S02]  /*12770*/  STS [R14+0xc000], R24 ;  /* 0x00c000180e007388 */ /* 0x000fe40000000800 */
[----:B------:R-:W-:Y:S02]  /*12780*/  LEA.HI.X R29, R12, c[0x0][0x384], R2, 0x1, P0 ;  /* 0x0000e1000c1d7a11 */ /* 0x000fe400000f0c02 */
[----:B------:R-:W-:Y:S01]  /*12790*/  STS [R14+0xc400], R122 ;  /* 0x00c4007a0e007388 */ /* 0x000fe20000000800 */
[----:B------:R-:W-:-:S03]  /*127a0*/  ISETP.GE.AND P0, PT, R28, R80, PT ;  /* 0x000000501c00720c */ /* 0x000fc60003f06270 */
[----:B------:R-:W-:Y:S04]  /*127b0*/  STS [R5+0xc080], R23 ;  /* 0x00c0801705007388 */ /* 0x000fe80000000800 */
[----:B------:R-:W-:Y:S04]  /*127c0*/  STS [R5+0xc480], R126 ;  /* 0x00c4807e05007388 */ /* 0x000fe80000000800 */
[----:B------:R-:W-:Y:S04]  /*127d0*/  STS [R7+0xc000], R22 ;  /* 0x00c0001607007388 */ /* 0x000fe80000000800 */
[----:B------:R-:W-:Y:S04]  /*127e0*/  STS [R7+0xc400], R130 ;  /* 0x00c4008207007388 */ /* 0x000fe80000000800 */
[----:B------:R-:W-:Y:S04]  /*127f0*/  SHFL.IDX PT, R10, R16, RZ, 0x1c1f ;  /* 0x001c1fff100a7589 */ /* 0x000fe800000e0000 */
[----:B------:R-:W1:Y:S04]  /*12800*/  SHFL.IDX PT, R11, R9, RZ, 0x1c1f ;  /* 0x001c1fff090b7589 */ /* 0x000e6800000e0000 */
[----:B------:R-:W-:Y:S06]  /*12810*/  BAR.SYNC.DEFER_BLOCKING 0x1, 0x100 ;  /* 0x0044000000007b1d */ /* 0x000fec0000010000 */
[----:B------:R-:W-:Y:S04]  /*12820*/  SHFL.IDX PT, R8, R16, 0x1, 0x1c1f ;  /* 0x003c1f0010087f89 */ /* 0x000fe800000e0000 */
[----:B------:R-:W2:Y:S04]  /*12830*/  SHFL.IDX PT, R9, R9, 0x1, 0x1c1f ;  /* 0x003c1f0009097f89 */ /* 0x000ea800000e0000 */
[----:B------:R3:W4:Y:S04]  /*12840*/  SHFL.IDX PT, R2, R30, RZ, 0x181f ;  /* 0x00181fff1e027589 */ /* 0x00072800000e0000 */
[----:B------:R3:W3:Y:S04]  /*12850*/  SHFL.IDX PT, R3, R29, RZ, 0x181f ;  /* 0x00181fff1d037589 */ /* 0x0006e800000e0000 */
[----:B-1----:R1:W-:Y:S04]  /*12860*/  @!P6 ST.E [R10.64], R36 ;  /* 0x000000240a00e985 */ /* 0x0023e8000c101918 */
[----:B--2---:R1:W-:Y:S04]  /*12870*/  @!P5 ST.E [R8.64], R37 ;  /* 0x000000250800d985 */ /* 0x0043e8000c101918 */
[----:B------:R1:W2:Y:S04]  /*12880*/  LDS.128 R44, [R0+0x1080] ;  /* 0x00108000002c7984 */ /* 0x0002a80000000c00 */
        /* <DEDUP_REMOVED lines=10> */
[----:B------:R1:W1:Y:S01]  /*12930*/  LDS.128 R76, [R0+0xf080] ;  /* 0x00f08000004c7984 */ /* 0x0002620000000c00 */
[----:B------:R-:W-:Y:S05]  /*12940*/  @P0 BRA `(.L_x_208) ;  /* 0x000001c000000947 */ /* 0x000fea0003800000 */
[----:B--234-:R-:W2:Y:S01]  /*12950*/  LDS.128 R24, [R0+0x80] ;  /* 0x0000800000187984 */ /* 0x01cea20000000c00 */
[----:B------:R-:W-:-:S02]  /*12960*/  IADD3 R7, R4, 0x40, RZ ;  /* 0x0000004004077810 */ /* 0x000fc40007ffe0ff */
[C---:B-1----:R-:W-:Y:S01]  /*12970*/  IADD3 R8, R4.reuse, 0x80, RZ ;  /* 0x0000008004087810 */ /* 0x042fe20007ffe0ff */
[----:B------:R-:W1:Y:S01]  /*12980*/  LDS.128 R20, [R0+0x4080] ;  /* 0x0040800000147984 */ /* 0x000e620000000c00 */
[----:B------:R-:W-:Y:S02]  /*12990*/  IADD3 R9, R4, 0xc0, RZ ;  /* 0x000000c004097810 */ /* 0x000fe40007ffe0ff */
[----:B------:R-:W-:Y:S01]  /*129a0*/  ISETP.GE.AND P2, PT, R7, c[0x0][0x3c8], PT ;  /* 0x0000f20007007a0c */ /* 0x000fe20003f46270 */
[----:B------:R-:W3:Y:S01]  /*129b0*/  LDS.128 R16, [R0+0x8080] ;  /* 0x0080800000107984 */ /* 0x000ee20000000c00 */
[----:B------:R-:W-:Y:S02]  /*129c0*/  ISETP.GE.AND P1, PT, R8, c[0x0][0x3c8], PT ;  /* 0x0000f20008007a0c */ /* 0x000fe40003f26270 */
[----:B------:R-:W-:Y:S01]  /*129d0*/  ISETP.GE.AND P0, PT, R9, c[0x0][0x3c8], PT ;  /* 0x0000f20009007a0c */ /* 0x000fe20003f06270 */
[----:B------:R4:W1:Y:S01]  /*129e0*/  LDS.128 R12, [R0+0xc080] ;  /* 0x00c08000000c7984 */ /* 0x0008620000000c00 */
[----:B------:R-:W-:-:S07]  /*129f0*/  ISETP.GE.AND P3, PT, R4, c[0x0][0x3c8], PT ;  /* 0x0000f20004007a0c */ /* 0x000fce0003f66270 */
[----:B------:R-:W-:-:S04]  /*12a00*/  @!P2 SHF.R.S32.HI R5, RZ, 0x1f, R7 ;  /* 0x0000001fff05a819 */ /* 0x000fc80000011407 */
[----:B------:R-:W-:Y:S02]  /*12a10*/  @!P0 SHF.R.S32.HI R6, RZ, 0x1f, R9 ;  /* 0x0000001fff068819 */ /* 0x000fe40000011409 */
[----:B------:R-:W-:Y:S01]  /*12a20*/  @!P2 LEA.HI R7, R5, R7, RZ, 0x3 ;  /* 0x000000070507a211 */ /* 0x000fe200078f18ff */
[----:B------:R-:W-:Y:S01]  /*12a30*/  @!P3 IMAD.WIDE R10, R4, 0x2, R2 ;  /* 0x00000002040ab825 */ /* 0x000fe200078e0202 */
[----:B----4-:R-:W-:-:S04]  /*12a40*/  @!P1 SHF.R.S32.HI R0, RZ, 0x1f, R8 ;  /* 0x0000001fff009819 */ /* 0x010fc80000011408 */
        /* <DEDUP_REMOVED lines=8> */
[----:B-1----:R2:W-:Y:S03]  /*12ad0*/  @!P2 ST.E.128 [R8.64], R20 ;  /* 0x000000140800a985 */ /* 0x0025e6000c101d18 */
[----:B------:R-:W-:Y:S01]  /*12ae0*/  @!P0 IMAD.WIDE R2, R0, 0x2, R2 ;  /* 0x0000000200028825 */ /* 0x000fe200078e0202 */
[----:B---3--:R2:W-:Y:S04]  /*12af0*/  @!P1 ST.E.128 [R6.64], R16 ;  /* 0x0000001006009985 */ /* 0x0085e8000c101d18 */
[----:B------:R2:W-:Y:S02]  /*12b00*/  @!P0 ST.E.128 [R2.64], R12 ;  /* 0x0000000c02008985 */ /* 0x0005e4000c101d18 */
.L_x_208:
[----:B--234-:R-:W-:Y:S05]  /*12b10*/  BSYNC B0 ;  /* 0x0000000000007941 */ /* 0x01cfea0003800000 */
.L_x_207:
        /* <DEDUP_REMOVED lines=30> */
.L_x_210:
[----:B------:R-:W-:Y:S05]  /*12d00*/  BSYNC B0 ;  /* 0x0000000000007941 */ /* 0x000fea0003800000 */
.L_x_209:
        /* <DEDUP_REMOVED lines=30> */
.L_x_212:
[----:B------:R-:W-:Y:S05]  /*12ef0*/  BSYNC B0 ;  /* 0x0000000000007941 */ /* 0x000fea0003800000 */
.L_x_211:
        /* <DEDUP_REMOVED lines=31> */
.L_x_206:
[----:B------:R-:W1:Y:S01]  /*130f0*/  S2R R9, SR_TID.X ;  /* 0x0000000000097919 */ /* 0x000e620000002100 */
[----:B------:R-:W-:Y:S03]  /*13100*/  BSSY B0, `(.L_x_213) ;  /* 0x0000027000007945 */ /* 0x000fe60003800000 */
[----:B------:R-:W2:Y:S01]  /*13110*/  S2R R10, SR_CTAID.Z ;  /* 0x00000000000a7919 */ /* 0x000ea20000002700 */
[----:B-1----:R-:W-:Y:S02]  /*13120*/  ISETP.GT.AND P0, PT, R9, 0x7f, PT ;  /* 0x0000007f0900780c */ /* 0x002fe40003f04270 */
[----:B--2---:R-:W-:-:S11]  /*13130*/  SHF.R.S32.HI R11, RZ, 0x1f, R10 ;  /* 0x0000001fff0b7819 */ /* 0x004fd6000001140a */
[----:B------:R-:W-:Y:S05]  /*13140*/  @P0 BRA `(.L_x_214) ;  /* 0x0000022000000947 */ /* 0x000fea0003800000 */
[----:B------:R-:W1:Y:S01]  /*13150*/  S2R R5, SR_CTAID.X ;  /* 0x0000000000057919 */ /* 0x000e620000002500 */
[----:B------:R-:W-:-:S05]  /*13160*/  MOV R2, c[0x0][0x4e8] ;  /* 0x00013a0000027a02 */ /* 0x000fca0000000f00 */
[----:B------:R-:W-:Y:S01]  /*13170*/  IMAD R0, R2, c[0x0][0x388], RZ ;  /* 0x0000e20002007a24 */ /* 0x000fe200078e02ff */
[----:B-1----:R-:W-:-:S04]  /*13180*/  LEA R5, R5, R9, 0x7 ;  /* 0x0000000905057211 */ /* 0x002fc800078e38ff */
[----:B------:R-:W-:-:S13]  /*13190*/  ISETP.GE.AND P0, PT, R5, R0, PT ;  /* 0x000000000500720c */ /* 0x000fda0003f06270 */
[----:B------:R-:W-:Y:S05]  /*131a0*/  @P0 BRA `(.L_x_214) ;  /* 0x000001c000000947 */ /* 0x000fea0003800000 */
[----:B------:R-:W1:Y:S01]  /*131b0*/  S2R R4, SR_CTAID.Y ;  /* 0x0000000000047919 */ /* 0x000e620000002600 */
[----:B------:R-:W-:Y:S02]  /*131c0*/  ISETP.NE.AND P0, PT, R2, 0x1, PT ;  /* 0x000000010200780c */ /* 0x000fe40003f05270 */
[----:B------:R-:W-:-:S11]  /*131d0*/  MOV R0, R5 ;  /* 0x0000000500007202 */ /* 0x000fd60000000f00 */
[----:B------:R-:W-:-:S05]  /*131e0*/  @P0 IMAD.HI.U32 R2, R5, c[0x0][0x4ec], RZ ;  /* 0x00013b0005020a27 */ /* 0x000fca00078e00ff */
[----:B------:R-:W-:Y:S02]  /*131f0*/  @P0 SHF.R.U32.HI R0, RZ, c[0x0][0x4f0], R2 ;  /* 0x00013c00ff000a19 */ /* 0x000fe40000011602 */
[----:B-1----:R-:W-:Y:S01]  /*13200*/  SHF.R.S32.HI R3, RZ, 0x1f, R4 ;  /* 0x0000001fff037819 */ /* 0x002fe20000011404 */
[----:B------:R-:W-:-:S04]  /*13210*/  IMAD.WIDE.U32 R6, R4, c[0x0][0x490], RZ ;  /* 0x0001240004067a25 */ /* 0x000fc800078e00ff */
[----:B------:R-:W-:-:S04]  /*13220*/  IMAD R3, R3, c[0x0][0x490], RZ ;  /* 0x0001240003037a24 */ /* 0x000fc800078e02ff */
[----:B------:R-:W-:Y:S01]  /*13230*/  IMAD R2, R4, c[0x0][0x494], R3 ;  /* 0x0001250004027a24 */ /* 0x000fe200078e0203 */
[----:B------:R-:W-:-:S04]  /*13240*/  IADD3 R4, -R0, RZ, RZ ;  /* 0x000000ff00047210 */ /* 0x000fc80007ffe1ff */
[----:B------:R-:W-:Y:S01]  /*13250*/  IADD3 R3, R7, R2, RZ ;  /* 0x0000000207037210 */ /* 0x000fe20007ffe0ff */
[----:B------:R-:W-:Y:S02]  /*13260*/  IMAD.MOV.U32 R2, RZ, RZ, R6 ;  /* 0x000000ffff027224 */ /* 0x000fe400078e0006 */
[----:B------:R-:W-:Y:S02]  /*13270*/  IMAD R7, R11, c[0x0][0x498], RZ ;  /* 0x000126000b077a24 */ /* 0x000fe400078e02ff */
[----:B------:R-:W-:Y:S02]  /*13280*/  IMAD R4, R4, c[0x0][0x4e8], R5 ;  /* 0x00013a0004047a24 */ /* 0x000fe400078e0205 */
[----:B------:R-:W-:-:S03]  /*13290*/  IMAD.WIDE.U32 R2, R10, c[0x0][0x498], R2 ;  /* 0x000126000a027a25 */ /* 0x000fc600078e0002 */
[----:B------:R-:W-:Y:S01]  /*132a0*/  SHF.R.S32.HI R5, RZ, 0x1f, R4 ;  /* 0x0000001fff057819 */ /* 0x000fe20000011404 */
[----:B------:R-:W-:Y:S01]  /*132b0*/  IMAD R6, R10, c[0x0][0x49c], R7 ;  /* 0x000127000a067a24 */ /* 0x000fe200078e0207 */
[----:B------:R-:W-:Y:S02]  /*132c0*/  SHF.R.S32.HI R7, RZ, 0x1f, R0 ;  /* 0x0000001fff077819 */ /* 0x000fe40000011400 */
[----:B------:R-:W-:Y:S01]  /*132d0*/  IADD3 R2, P0, R0, R2, RZ ;  /* 0x0000000200027210 */ /* 0x000fe20007f1e0ff */
[----:B------:R-:W-:-:S03]  /*132e0*/  IMAD R0, R5, c[0x0][0x488], RZ ;  /* 0x0001220005007a24 */ /* 0x000fc600078e02ff */
[----:B------:R-:W-:Y:S01]  /*132f0*/  IADD3.X R3, R7, R3, R6, P0, !PT ;  /* 0x0000000307037210 */ /* 0x000fe200007fe406 */
[----:B------:R-:W-:-:S04]  /*13300*/  IMAD R0, R4, c[0x0][0x48c], R0 ;  /* 0x0001230004007a24 */ /* 0x000fc800078e0200 */
[----:B------:R-:W-:-:S05]  /*13310*/  IMAD.WIDE.U32 R2, R4, c[0x0][0x488], R2 ;  /* 0x0001220004027a25 */ /* 0x000fca00078e0002 */
[----:B------:R-:W-:Y:S02]  /*13320*/  IADD3 R0, R3, R0, RZ ;  /* 0x0000000003007210 */ /* 0x000fe40007ffe0ff */
[----:B------:R-:W-:-:S04]  /*13330*/  LEA R4, P0, R2, c[0x0][0x450], 0x2 ;  /* 0x0001140002047a11 */ /* 0x000fc800078010ff */
[----:B------:R-:W-:Y:S01]  /*13340*/  LEA.HI.X R5, R2, c[0x0][0x454], R0, 0x2, P0 ;  /* 0x0001150002057a11 */ /* 0x000fe200000f1400 */
[----:B------:R-:W-:-:S05]  /*13350*/  IMAD.MOV.U32 R0, RZ, RZ, -0x800000 ;  /* 0xff800000ff007424 */ /* 0x000fca00078e00ff */
[----:B------:R1:W-:Y:S03]  /*13360*/  STG.E [R4.64], R0 ;  /* 0x0000000004007986 */ /* 0x0003e6000c101918 */
.L_x_214:
[----:B------:R-:W-:Y:S05]  /*13370*/  BSYNC B0 ;  /* 0x0000000000007941 */ /* 0x000fea0003800000 */
.L_x_213:
[----:B------:R-:W2:Y:S01]  /*13380*/  S2R R6, SR_CTAID.Y ;  /* 0x0000000000067919 */ /* 0x000ea20000002600 */
[----:B-1----:R-:W-:Y:S01]  /*13390*/  SHF.R.S32.HI R0, RZ, 0x1f, R9 ;  /* 0x0000001fff007819 */ /* 0x002fe20000011409 */
[----:B------:R-:W-:Y:S01]  /*133a0*/  BSSY B0, `(.L_x_215) ;  /* 0x0000044000007945 */ /* 0x000fe20003800000 */
[----:B------:R-:W-:Y:S01]  /*133b0*/  MOV R17, c[0x0][0x4e8] ;  /* 0x00013a0000117a02 */ /* 0x000fe20000000f00 */
[----:B------:R-:W1:Y:S01]  /*133c0*/  S2R R14, SR_CTAID.X ;  /* 0x00000000000e7919 */ /* 0x000e620000002500 */
[----:B------:R-:W-:Y:S02]  /*133d0*/  LEA.HI R0, R0, R9, RZ, 0x3 ;  /* 0x0000000900007211 */ /* 0x000fe400078f18ff */
[C---:B------:R-:W-:Y:S01]  /*133e0*/  ISETP.NE.AND P0, PT, R17.reuse, 0x1, PT ;  /* 0x000000011100780c */ /* 0x040fe20003f05270 */
[----:B------:R-:W-:Y:S01]  /*133f0*/  IMAD R17, R17, c[0x0][0x388], RZ ;  /* 0x0000e20011117a24 */ /* 0x000fe200078e02ff */
[----:B------:R-:W-:Y:S02]  /*13400*/  LOP3.LUT R2, R0, 0xfffffff8, RZ, 0xc0, !PT ;  /* 0xfffffff800027812 */ /* 0x000fe400078ec0ff */
[----:B------:R-:W-:-:S02]  /*13410*/  SHF.R.S32.HI R8, RZ, 0x3, R0 ;  /* 0x00000003ff087819 */ /* 0x000fc40000011400 */
[----:B------:R-:W-:-:S05]  /*13420*/  IADD3 R9, -R2, R9, RZ ;  /* 0x0000000902097210 */ /* 0x000fca0007ffe1ff */
[----:B------:R-:W-:Y:S01]  /*13430*/  IMAD R0, R9, 0x20, R8 ;  /* 0x0000002009007824 */ /* 0x000fe200078e0208 */
[----:B--2---:R-:W-:-:S04]  /*13440*/  SHF.R.S32.HI R3, RZ, 0x1f, R6 ;  /* 0x0000001fff037819 */ /* 0x004fc80000011406 */
[C---:B-1----:R-:W-:Y:S01]  /*13450*/  LEA R5, R14.reuse, R0, 0x7 ;  /* 0x000000000e057211 */ /* 0x042fe200078e38ff */
[----:B------:R-:W-:Y:S01]  /*13460*/  IMAD R2, R3, c[0x0][0x3e8], RZ ;  /* 0x0000fa0003027a24 */ /* 0x000fe200078e02ff */
[----:B------:R-:W-:Y:S02]  /*13470*/  LEA R14, R14, R8, 0x7 ;  /* 0x000000080e0e7211 */ /* 0x000fe400078e38ff */
[----:B------:R-:W-:Y:S01]  /*13480*/  MOV R0, R5 ;  /* 0x0000000500007202 */ /* 0x000fe20000000f00 */
[C---:B------:R-:W-:Y:S02]  /*13490*/  IMAD R2, R6.reuse, c[0x0][0x3ec], R2 ;  /* 0x0000fb0006027a24 */ /* 0x040fe400078e0202 */
[----:B------:R-:W-:-:S04]  /*134a0*/  IMAD.WIDE.U32 R6, R6, c[0x0][0x3e8], RZ ;  /* 0x0000fa0006067a25 */ /* 0x000fc800078e00ff */
[----:B------:R-:W-:-:S04]  /*134b0*/  @P0 IMAD.HI.U32 R4, R5, c[0x0][0x4ec], RZ ;  /* 0x00013b0005040a27 */ /* 0x000fc800078e00ff */
[----:B------:R-:W-:Y:S01]  /*134c0*/  IMAD.IADD R3, R7, 0x1, R2 ;  /* 0x0000000107037824 */ /* 0x000fe200078e0202 */
[----:B------:R-:W-:Y:S01]  /*134d0*/  @P0 SHF.R.U32.HI R0, RZ, c[0x0][0x4f0], R4 ;  /* 0x00013c00ff000a19 */ /* 0x000fe20000011604 */
[----:B------:R-:W-:Y:S02]  /*134e0*/  IMAD R7, R11, c[0x0][0x3f0], RZ ;  /* 0x0000fc000b077a24 */ /* 0x000fe400078e02ff */
[----:B------:R-:W-:Y:S01]  /*134f0*/  IMAD.MOV.U32 R2, RZ, RZ, R6 ;  /* 0x000000ffff027224 */ /* 0x000fe200078e0006 */
[----:B------:R-:W-:Y:S01]  /*13500*/  SHF.R.S32.HI R6, RZ, 0x1f, R0 ;  /* 0x0000001fff067819 */ /* 0x000fe20000011400 */
[----:B------:R-:W-:Y:S01]  /*13510*/  IMAD R7, R10, c[0x0][0x3f4], R7 ;  /* 0x0000fd000a077a24 */ /* 0x000fe200078e0207 */
[----:B------:R-:W-:Y:S01]  /*13520*/  IADD3 R4, -R0, RZ, RZ ;  /* 0x000000ff00047210 */ /* 0x000fe20007ffe1ff */
[----:B------:R-:W-:-:S04]  /*13530*/  IMAD.WIDE.U32 R2, R10, c[0x0][0x3f0], R2 ;  /* 0x0000fc000a027a25 */ /* 0x000fc800078e0002 */
[----:B------:R-:W-:Y:S02]  /*13540*/  IMAD.IADD R3, R3, 0x1, R7 ;  /* 0x0000000103037824 */ /* 0x000fe400078e0207 */
        /* <DEDUP_REMOVED lines=11> */
[----:B------:R-:W-:Y:S01]  /*13600*/  LEA.HI.X R15, R2, c[0x0][0x384], R0, 0x1, P0 ;  /* 0x0000e100020f7a11 */ /* 0x000fe200000f0c00 */
[----:B------:R-:W-:Y:S01]  /*13610*/  IMAD.SHL.U32 R0, R9, 0x8, RZ ;  /* 0x0000000809007824 */ /* 0x000fe200078e00ff */
[----:B------:R-:W-:Y:S01]  /*13620*/  ISETP.GE.AND P0, PT, R14, R17, PT ;  /* 0x000000110e00720c */ /* 0x000fe20003f06270 */
[----:B------:R1:W2:Y:S03]  /*13630*/  SHFL.IDX PT, R2, R16, RZ, 0x181f ;  /* 0x00181fff10027589 */ /* 0x0002a600000e0000 */
[C---:B------:R-:W-:Y:S01]  /*13640*/  IADD3 R11, R0.reuse, 0x40, RZ ;  /* 0x00000040000b7810 */ /* 0x040fe20007ffe0ff */
[----:B------:R1:W3:Y:S01]  /*13650*/  SHFL.IDX PT, R3, R15, RZ, 0x181f ;  /* 0x00181fff0f037589 */ /* 0x0002e200000e0000 */
[C---:B------:R-:W-:Y:S02]  /*13660*/  IADD3 R12, R0.reuse, 0x80, RZ ;  /* 0x00000080000c7810 */ /* 0x040fe40007ffe0ff */
[----:B------:R-:W-:-:S05]  /*13670*/  IADD3 R13, R0, 0xc0, RZ ;  /* 0x000000c0000d7810 */ /* 0x000fca0007ffe0ff */
        /* <DEDUP_REMOVED lines=22> */
.L_x_216:
[----:B------:R-:W-:Y:S05]  /*137e0*/  BSYNC B0 ;  /* 0x0000000000007941 */ /* 0x000fea0003800000 */
.L_x_215:
        /* <DEDUP_REMOVED lines=27> */
.L_x_218:
[----:B------:R-:W-:Y:S05]  /*139a0*/  BSYNC B0 ;  /* 0x0000000000007941 */ /* 0x000fea0003800000 */
.L_x_217:
        /* <DEDUP_REMOVED lines=27> */
.L_x_220:
[----:B------:R-:W-:Y:S05]  /*13b60*/  BSYNC B0 ;  /* 0x0000000000007941 */ /* 0x000fea0003800000 */
.L_x_219:
        /* <DEDUP_REMOVED lines=28> */
.L_x_221:
        /* <DEDUP_REMOVED lines=13> */
.L_x_1531:


//--------------------- .text._ZN7cutlass13device_kernelIN5flash19enable_sm80_to_sm89INS1_16FlashAttnFwdSm80INS1_25CollectiveMainloopFwdSm80ILi8ELi1ELb1EN4cute5tupleIJNS5_1CILi128EEENS7_ILi48EEENS7_ILi256EEEEEELi256ENS_6half_tEfNS_4arch4Sm80ELb0ELb1ELb1ELb1ELb0ELb0ELb1ELb0EEENS1_21CollectiveEpilogueFwdINS6_IJS8_SA_S9_EEENS6_IJNS7_ILi1EEESI_SI_EEESC_SE_Li256ELb1ELb1ELb0ELb0EEENS1_19SingleTileSchedulerILb1ELb0ELb1ELi128EEEEEEEEEvNT_6ParamsE --------------------------
	.section	.text._ZN7cutlass13device_kernelIN5flash19enable_sm80_to_sm89INS1_16FlashAttnFwdSm80INS1_25CollectiveMainloopFwdSm80ILi8ELi1ELb1EN4cute5tupleIJNS5_1CILi128EEENS7_ILi48EEENS7_ILi256EEEEEELi256ENS_6half_tEfNS_4arch4Sm80ELb0ELb1ELb1ELb1ELb0ELb0ELb1ELb0EEENS1_21CollectiveEpilogueFwdINS6_IJS8_SA_S9_EEENS6_IJNS7_ILi1EEESI_SI_EEESC_SE_Li256ELb1ELb1ELb0ELb0EEENS1_19SingleTileSchedulerILb1ELb0ELb1ELi128EEEEEEEEEvNT_6ParamsE,"ax",@progbits
	.sectioninfo	@"SHI_REGISTERS=255"
	.align	128
.text._ZN7cutlass13device_kernelIN5flash19enable_sm80_to_sm89INS1_16FlashAttnFwdSm80INS1_25CollectiveMainloopFwdSm80ILi8ELi1ELb1EN4cute5tupleIJNS5_1CILi128EEENS7_ILi48EEENS7_ILi256EEEEEELi256ENS_6half_tEfNS_4arch4Sm80ELb0ELb1ELb1ELb1ELb0ELb0ELb1ELb0EEENS1_21CollectiveEpilogueFwdINS6_IJS8_SA_S9_EEENS6_IJNS7_ILi1EEESI_SI_EEESC_SE_Li256ELb1ELb1ELb0ELb0EEENS1_19SingleTileSchedulerILb1ELb0ELb1ELi128EEEEEEEEEvNT_6ParamsE:
        .type           _ZN7cutlass13device_kernelIN5flash19enable_sm80_to_sm89INS1_16FlashAttnFwdSm80INS1_25CollectiveMainloopFwdSm80ILi8ELi1ELb1EN4cute5tupleIJNS5_1CILi128EEENS7_ILi48EEENS7_ILi256EEEEEELi256ENS_6half_tEfNS_4arch4Sm80ELb0ELb1ELb1ELb1ELb0ELb0ELb1ELb0EEENS1_21CollectiveEpilogueFwdINS6_IJS8_SA_S9_EEENS6_IJNS7_ILi1EEESI_SI_EEESC_SE_Li256ELb1ELb1ELb0ELb0EEENS1_19SingleTileSchedulerILb1ELb0ELb1ELi128EEEEEEEEEvNT_6ParamsE,@function
        .size           _ZN7cutlass13device_kernelIN5flash19enable_sm80_to_sm89INS1_16FlashAttnFwdSm80INS1_25CollectiveMainloopFwdSm80ILi8ELi1ELb1EN4cute5tupleIJNS5_1CILi128EEENS7_ILi48EEENS7_ILi256EEEEEELi256ENS_6half_tEfNS_4arch4Sm80ELb0ELb1ELb1ELb1ELb0ELb0ELb1ELb0EEENS1_21CollectiveEpilogueFwdINS6_IJS8_SA_S9_EEENS6_IJNS7_ILi1EEESI_SI_EEESC_SE_Li256ELb1ELb1ELb0ELb0EEENS1_19SingleTileSchedulerILb1ELb0ELb1ELi128EEEEEEEEEvNT_6ParamsE,(.L_x_1532 - _ZN7cutlass13device_kernelIN5flash19enable_sm80_to_sm89INS1_16FlashAttnFwdSm80INS1_25CollectiveMainloopFwdSm80ILi8ELi1ELb1EN4cute5tupleIJNS5_1CILi128EEENS7_ILi48EEENS7_ILi256EEEEEELi256ENS_6half_tEfNS_4arch4Sm80ELb0ELb1ELb1ELb1ELb0ELb0ELb1ELb0EEENS1_21CollectiveEpilogueFwdINS6_IJS8_SA_S9_EEENS6_IJNS7_ILi1EEESI_SI_EEESC_SE_Li256ELb1ELb1ELb0ELb0EEENS1_19SingleTileSchedulerILb1ELb0ELb1ELi128EEEEEEEEEvNT_6ParamsE)
        .other          _ZN7cutlass13device_kernelIN5flash19enable_sm80_to_sm89INS1_16FlashAttnFwdSm80INS1_25CollectiveMainloopFwdSm80ILi8ELi1ELb1EN4cute5tupleIJNS5_1CILi128EEENS7_ILi48EEENS7_ILi256EEEEEELi256ENS_6half_tEfNS_4arch4Sm80ELb0ELb1ELb1ELb1ELb0ELb0ELb1ELb0EEENS1_21CollectiveEpilogueFwdINS6_IJS8_SA_S9_EEENS6_IJNS7_ILi1EEESI_SI_EEESC_SE_Li256ELb1ELb1ELb0ELb0EEENS1_19SingleTileSchedulerILb1ELb0ELb1ELi128EEEEEEEEEvNT_6ParamsE,@"STO_CUDA_ENTRY STV_DEFAULT"
_ZN7cutlass13device_kernelIN5flash19enable_sm80_to_sm89INS1_16FlashAttnFwdSm80INS1_25CollectiveMainloopFwdSm80ILi8ELi1ELb1EN4cute5tupleIJNS5_1CILi128EEENS7_ILi48EEENS7_ILi256EEEEEELi256ENS_6half_tEfNS_4arch4Sm80ELb0ELb1ELb1ELb1ELb0ELb0ELb1ELb0EEENS1_21CollectiveEpilogueFwdINS6_IJS8_SA_S9_EEENS6_IJNS7_ILi1EEESI_SI_EEESC_SE_Li256ELb1ELb1ELb0ELb0EEENS1_19SingleTileSchedulerILb1ELb0ELb1ELi128EEEEEEEEEvNT_6ParamsE:
[----:B------:R-:W-:Y:S02]  /*0000*/  MOV R1, c[0x0][0x28] ;  /* 0x00000a0000017a02 */ /* 0x000fe40000000f00 */
[----:B------:R-:W1:Y:S01]  /*0010*/  S2R R81, SR_TID.X ;  /* 0x0000000000517919 */ /* 0x000e620000002100 */
[----:B------:R-:W2:Y:S01]  /*0020*/  S2UR UR13, SR_CTAID.Z ;  /* 0x00000000000d79c3 */ /* 0x000ea20000002700 */
[----:B------:R-:W-:Y:S01]  /*0030*/  UMOV UR7, 0x4 ;  /* 0x0000000400077882 */ /* 0x000fe20000000000 */
[----:B------:R-:W-:Y:S01]  /*0040*/  IADD3 R1, R1, -0xa0, RZ ;  /* 0xffffff6001017810 */ /* 0x000fe20007ffe0ff */
[----:B------:R-:W-:Y:S02]  /*0050*/  ULDC.64 UR4, c[0x0][0x568] ;  /* 0x00015a0000047ab9 */ /* 0x000fe40000000a00 */
[----:B------:R-:W-:-:S03]  /*0060*/  ULDC.64 UR18, c[0x0][0x118] ;  /* 0x0000460000127ab9 */ /* 0x000fc60000000a00 */
[----:B------:R-:W3:Y:S01]  /*0070*/  S2UR UR11, SR_CTAID.X ;  /* 0x00000000000b79c3 */ /* 0x000ee20000002500 */
[----:B-1----:R-:W-:Y:S01]  /*0080*/  SHF.R.U32.HI R0, RZ, 0x5, R81 ;  /* 0x00000005ff007819 */ /* 0x002fe20000011651 */
[----:B--2---:R-:W-:-:S05]  /*0090*/  UIMAD.WIDE UR4, UR13, UR7, UR4 ;  /* 0x000000070d0472a5 */ /* 0x004fca000f8e0204 */
[----:B------:R-:W1:Y:S02]  /*00a0*/  SHFL.IDX PT, R0, R0, RZ, 0x1f ;  /* 0x00001fff00007589 */ /* 0x000e6400000e0000 */
[----:B-1----:R-:W-:-:S13]  /*00b0*/  ISETP.NE.AND P0, PT, R0, RZ, PT ;  /* 0x000000ff0000720c */ /* 0x002fda0003f05270 */
[----:B---3--:R-:W-:Y:S05]  /*00c0*/  @!P0 BRA `(.L_x_222) ;  /* 0x000001c000008947 */ /* 0x008fea0003800000 */
[----:B------:R-:W-:-:S04]  /*00d0*/  ISETP.NE.U32.AND P0, PT, RZ, c[0x0][0x568], PT ;  /* 0x00015a00ff007a0c */ /* 0x000fc80003f05070 */
[----:B------:R-:W-:-:S13]  /*00e0*/  ISETP.NE.AND.EX P0, PT, RZ, c[0x0][0x56c], PT, P0 ;  /* 0x00015b00ff007a0c */ /* 0x000fda0003f05300 */
[----:B------:R-:W-:Y:S05]  /*00f0*/  @!P0 BRA `(.L_x_223) ;  /* 0x0000005000008947 */ /* 0x000fea0003800000 */
[----:B------:R-:W-:Y:S02]  /*0100*/  MOV R2, UR4 ;  /* 0x0000000400027c02 */ /* 0x000fe40008000f00 */
[----:B------:R-:W-:-:S05]  /*0110*/  MOV R3, UR5 ;  /* 0x0000000500037c02 */ /* 0x000fca0008000f00 */
[----:B------:R-:W2:Y:S02]  /*0120*/  LDG.E R0, [R2.64] ;  /* 0x0000001202007981 */ /* 0x000ea4000c1e1900 */
[----:B--2---:R1:W2:Y:S02]  /*0130*/  R2UR UR5, R0 ;  /* 0x00000000000573c2 */ /* 0x0042a400000e0000 */
[----:B-12---:R-:W-:Y:S05]  /*0140*/  BRA `(.L_x_224) ;  /* 0x000000e000007947 */ /* 0x006fea0003800000 */
.L_x_223:
[----:B------:R-:W-:-:S04]  /*0150*/  ISETP.NE.U32.AND P0, PT, RZ, c[0x0][0x560], PT ;  /* 0x00015800ff007a0c */ /* 0x000fc80003f05070 */
[----:B------:R-:W-:-:S13]  /*0160*/  ISETP.NE.AND.EX P0, PT, RZ, c[0x0][0x564], PT, P0 ;  /* 0x00015900ff007a0c */ /* 0x000fda0003f05300 */
[----:B------:R-:W-:Y:S05]  /*0170*/  @!P0 BRA `(.L_x_225) ;  /* 0x000000a000008947 */ /* 0x000fea0003800000 */
[----:B------:R-:W-:Y:S02]  /*0180*/  ULDC.64 UR4, c[0x0][0x560] ;  /* 0x0001580000047ab9 */ /* 0x000fe40000000a00 */
[----:B------:R-:W-:-:S06]  /*0190*/  UIMAD.WIDE UR4, UR13, UR7, UR4 ;  /* 0x000000070d0472a5 */ /* 0x000fcc000f8e0204 */
[----:B------:R-:W-:Y:S02]  /*01a0*/  MOV R2, UR4 ;  /* 0x0000000400027c02 */ /* 0x000fe40008000f00 */
[----:B------:R-:W-:-:S05]  /*01b0*/  MOV R3, UR5 ;  /* 0x0000000500037c02 */ /* 0x000fca0008000f00 */
[----:B------:R1:W2:Y:S04]  /*01c0*/  LDG.E R0, [R2.64] ;  /* 0x0000001202007981 */ /* 0x0002a8000c1e1900 */
[----:B-1----:R-:W3:Y:S01]  /*01d0*/  LDG.E R2, [R2.64+0x4] ;  /* 0x0000041202027981 */ /* 0x002ee2000c1e1900 */
[----:B--2---:R-:W1:Y:S08]  /*01e0*/  R2UR UR4, R0 ;  /* 0x00000000000473c2 */ /* 0x004e7000000e0000 */
[----:B---3--:R-:W1:Y:S02]  /*01f0*/  R2UR UR5, R2 ;  /* 0x00000000020573c2 */ /* 0x008e6400000e0000 */
[----:B-1----:R-:W-:Y:S01]  /*0200*/  UIADD3 UR5, -UR4, UR5, URZ ;  /* 0x0000000504057290 */ /* 0x002fe2000fffe13f */
[----:B------:R-:W-:Y:S05]  /*0210*/  BRA `(.L_x_224) ;  /* 0x0000001000007947 */ /* 0x000fea0003800000 */
.L_x_225:
[----:B------:R-:W-:Y:S02]  /*0220*/  ULDC UR5, c[0x0][0x54c] ;  /* 0x0001530000057ab9 */ /* 0x000fe40000000800 */
.L_x_224:
[----:B------:R-:W-:Y:S02]  /*0230*/  ULDC UR4, c[0x0][0x548] ;  /* 0x0001520000047ab9 */ /* 0x000fe40000000800 */
[----:B------:R-:W-:-:S02]  /*0240*/  USHF.L.U32 UR11, UR11, 0x7, URZ ;  /* 0x000000070b0b7899 */ /* 0x000fc4000800063f */
[----:B------:R-:W-:-:S04]  /*0250*/  UIMAD UR4, UR5, UR4, URZ ;  /* 0x00000004050472a4 */ /* 0x000fc8000f8e023f */
[----:B------:R-:W-:-:S04]  /*0260*/  UISETP.GE.AND UP0, UPT, UR11, UR4, UPT ;  /* 0x000000040b00728c */ /* 0x000fc8000bf06270 */
[----:B------:R-:W-:Y:S01]  /*0270*/  USEL UR13, UR13, 0xffffffff, !UP0 ;  /* 0xffffffff0d0d7887 */ /* 0x000fe2000c000000 */
[----:B------:R-:W-:Y:S05]  /*0280*/  BRA `(.L_x_226) ;  /* 0x000001b000007947 */ /* 0x000fea0003800000 */
.L_x_222:
        /* <DEDUP_REMOVED lines=8> */
.L_x_227:
        /* <DEDUP_REMOVED lines=13> */
.L_x_229:
[----:B------:R-:W-:Y:S02]  /*03e0*/  ULDC UR5, c[0x0][0x54c] ;  /* 0x0001530000057ab9 */ /* 0x000fe40000000800 */
.L_x_228:
[----:B------:R-:W-:Y:S02]  /*03f0*/  ULDC UR4, c[0x0][0x548] ;  /* 0x0001520000047ab9 */ /* 0x000fe40000000800 */
[----:B------:R-:W-:-:S02]  /*0400*/  USHF.L.U32 UR11, UR11, 0x7, URZ ;  /* 0x000000070b0b7899 */ /* 0x000fc4000800063f */
[----:B------:R-:W-:-:S04]  /*0410*/  UIMAD UR4, UR5, UR4, URZ ;  /* 0x00000004050472a4 */ /* 0x000fc8000f8e023f */
[----:B------:R-:W-:-:S04]  /*0420*/  UISETP.GE.AND UP0, UPT, UR11, UR4, UPT ;  /* 0x000000040b00728c */ /* 0x000fc8000bf06270 */
[----:B------:R-:W-:-:S06]  /*0430*/  USEL UR13, UR13, 0xffffffff, !UP0 ;  /* 0xffffffff0d0d7887 */ /* 0x000fcc000c000000 */
.L_x_226:
[----:B------:R-:W-:-:S13]  /*0440*/  ISETP.LE.AND P0, PT, RZ, UR13, PT ;  /* 0x0000000dff007c0c */ /* 0x000fda000bf03270 */
[----:B------:R-:W-:Y:S05]  /*0450*/  @!P0 EXIT ;  /* 0x000000000000894d */ /* 0x000fea0003800000 */
[----:B------:R-:W-:Y:S02]  /*0460*/  ULDC.64 UR14, c[0x0][0x370] ;  /* 0x0000dc00000e7ab9 */ /* 0x000fe40000000a00 */
[----:B------:R-:W-:Y:S02]  /*0470*/  ULDC.64 UR4, c[0x0][0x360] ;  /* 0x0000d80000047ab9 */ /* 0x000fe40000000a00 */
[----:B------:R-:W-:Y:S02]  /*0480*/  UISETP.NE.U32.AND UP0, UPT, URZ, UR14, UPT ;  /* 0x0000000e3f00728c */ /* 0x000fe4000bf05070 */
[----:B------:R-:W-:Y:S02]  /*0490*/  UISETP.NE.U32.AND UP2, UPT, URZ, UR4, UPT ;  /* 0x000000043f00728c */ /* 0x000fe4000bf45070 */
[----:B------:R-:W-:Y:S02]  /*04a0*/  UISETP.NE.AND.EX UP1, UPT, URZ, UR15, UPT, UP0 ;  /* 0x0000000f3f00728c */ /* 0x000fe4000bf25300 */
[----:B------:R-:W-:-:S02]  /*04b0*/  UISETP.NE.AND.EX UP0, UPT, URZ, UR5, UPT, UP2 ;  /* 0x000000053f00728c */ /* 0x000fc4000bf05320 */
[----:B------:R-:W-:Y:S02]  /*04c0*/  ULDC.64 UR8, c[0x0][0x348] ;  /* 0x0000d20000087ab9 */ /* 0x000fe40000000a00 */
[----:B------:R-:W-:Y:S01]  /*04d0*/  ULDC.64 UR4, c[0x0][0x360] ;  /* 0x0000d80000047ab9 */ /* 0x000fe20000000a00 */
[----:B------:R-:W-:Y:S01]  /*04e0*/  PLOP3.LUT P2, PT, PT, PT, UP1, 0x80, 0x0 ;  /* 0x000000000000781c */ /* 0x000fe20003f4f018 */
[----:B------:R-:W-:Y:S01]  /*04f0*/  UISETP.NE.U32.AND UP3, UPT, URZ, UR8, UPT ;  /* 0x000000083f00728c */ /* 0x000fe2000bf65070 */
[----:B------:R-:W-:Y:S01]  /*0500*/  PLOP3.LUT P1, PT, PT, PT, UP0, 0x80, 0x0 ;  /* 0x000000000000781c */ /* 0x000fe20003f2f008 */
[----:B------:R-:W-:Y:S02]  /*0510*/  ULDC.64 UR14, c[0x0][0x370] ;  /* 0x0000dc00000e7ab9 */ /* 0x000fe40000000a00 */
[----:B------:R-:W-:Y:S02]  /*0520*/  UISETP.NE.AND.EX UP3, UPT, URZ, UR9, UPT, UP3 ;  /* 0x000000093f00728c */ /* 0x000fe4000bf65330 */
[----:B------:R-:W-:-:S02]  /*0530*/  @UP0 UIMAD.WIDE UR4, UR13, UR7, UR4 ;  /* 0x000000070d0402a5 */ /* 0x000fc4000f8e0204 */
[----:B------:R-:W-:Y:S02]  /*0540*/  ULDC.64 UR8, c[0x0][0x348] ;  /* 0x0000d20000087ab9 */ /* 0x000fe40000000a00 */
[----:B------:R-:W-:Y:S01]  /*0550*/  @UP1 UIMAD.WIDE UR14, UR13, UR7, UR14 ;  /* 0x000000070d0e12a5 */ /* 0x000fe2000f8e020e */
[----:B------:R-:W-:Y:S01]  /*0560*/  PLOP3.LUT P0, PT, PT, PT, UP3, 0x80, 0x0 ;  /* 0x000000000000781c */ /* 0x000fe20003f0f038 */
[----:B------:R-:W-:Y:S01]  /*0570*/  IMAD.U32 R2, RZ, RZ, UR4 ;  /* 0x00000004ff027e24 */ /* 0x000fe2000f8e00ff */
[----:B------:R-:W-:Y:S01]  /*0580*/  MOV R3, UR5 ;  /* 0x0000000500037c02 */ /* 0x000fe20008000f00 */
[----:B------:R-:W-:Y:S02]  /*0590*/  ULDC.64 UR4, c[0x0][0x350] ;  /* 0x0000d40000047ab9 */ /* 0x000fe40000000a00 */
[----:B------:R-:W-:Y:S01]  /*05a0*/  UISETP.NE.U32.AND UP0, UPT, URZ, UR4, UPT ;  /* 0x000000043f00728c */ /* 0x000fe2000bf05070 */
[----:B------:R-:W-:Y:S01]  /*05b0*/  IMAD.U32 R5, RZ, RZ, UR15 ;  /* 0x0000000fff057e24 */ /* 0x000fe2000f8e00ff */
[----:B------:R-:W-:Y:S01]  /*05c0*/  UIMAD.WIDE UR8, UR13, UR7, UR8 ;  /* 0x000000070d0872a5 */ /* 0x000fe2000f8e0208 */
[----:B------:R-:W-:Y:S01]  /*05d0*/  IMAD.U32 R4, RZ, RZ, UR14 ;  /* 0x0000000eff047e24 */ /* 0x000fe2000f8e00ff */
[----:B------:R-:W-:Y:S01]  /*05e0*/  UISETP.NE.AND.EX UP2, UPT, URZ, UR5, UPT, UP0 ;  /* 0x000000053f00728c */ /* 0x000fe2000bf45300 */
[----:B------:R1:W2:Y:S02]  /*05f0*/  @P1 LDG.E R0, [R2.64] ;  /* 0x0000001202001981 */ /* 0x0002a4000c1e1900 */
[----:B------:R-:W-:Y:S01]  /*0600*/  ULDC.64 UR4, c[0x0][0x350] ;  /* 0x0000d40000047ab9 */ /* 0x000fe20000000a00 */
[----:B------:R-:W-:Y:S01]  /*0610*/  IMAD.U32 R8, RZ, RZ, UR8 ;  /* 0x00000008ff087e24 */ /* 0x000fe2000f8e00ff */
[----:B------:R3:W4:Y:S01]  /*0620*/  @P2 LDG.E R5, [R4.64] ;  /* 0x0000001204052981 */ /* 0x000722000c1e1900 */
[----:B------:R-:W-:Y:S01]  /*0630*/  PLOP3.LUT P3, PT, PT, PT, UP2, 0x80, 0x0 ;  /* 0x000000000000781c */ /* 0x000fe20003f6f028 */
[----:B------:R-:W-:Y:S01]  /*0640*/  IMAD.U32 R9, RZ, RZ, UR9 ;  /* 0x00000009ff097e24 */ /* 0x000fe2000f8e00ff */
[----:B------:R-:W-:Y:S01]  /*0650*/  UIMAD.WIDE UR4, UR13, UR7, UR4 ;  /* 0x000000070d0472a5 */ /* 0x000fe2000f8e0204 */
[----:B------:R-:W-:-:S05]  /*0660*/  MOV R6, RZ ;  /* 0x000000ff00067202 */ /* 0x000fca0000000f00 */
[----:B-1----:R-:W-:Y:S01]  /*0670*/  IMAD.U32 R2, RZ, RZ, UR4 ;  /* 0x00000004ff027e24 */ /* 0x002fe2000f8e00ff */
[----:B------:R-:W-:Y:S01]  /*0680*/  MOV R3, UR5 ;  /* 0x0000000500037c02 */ /* 0x000fe20008000f00 */
[----:B---3--:R-:W3:Y:S04]  /*0690*/  @P0 LDG.E R4, [R8.64] ;  /* 0x0000001208040981 */ /* 0x008ee8000c1e1900 */
[----:B------:R1:W5:Y:S01]  /*06a0*/  @P3 LDG.E R6, [R2.64] ;  /* 0x0000001202063981 */ /* 0x000362000c1e1900 */
[----:B------:R-:W-:Y:S01]  /*06b0*/  PLOP3.LUT P0, PT, PT, PT, UP3, 0x80, 0x0 ;  /* 0x000000000000781c */ /* 0x000fe20003f0f038 */
[----:B------:R-:W-:Y:S02]  /*06c0*/  UMOV UR16, URZ ;  /* 0x0000003f00107c82 */ /* 0x000fe40008000000 */
[----:B------:R-:W-:-:S02]  /*06d0*/  ULDC UR12, c[0x0][0x168] ;  /* 0x00005a00000c7ab9 */ /* 0x000fc40000000800 */
[----:B------:R-:W-:Y:S02]  /*06e0*/  UMOV UR6, URZ ;  /* 0x0000003f00067c82 */ /* 0x000fe40008000000 */
[----:B------:R-:W-:Y:S01]  /*06f0*/  ULDC UR10, c[0x0][0x1d0] ;  /* 0x00007400000a7ab9 */ /* 0x000fe20000000800 */
[----:B--2---:R1:W2:Y:S08]  /*0700*/  @P1 R2UR UR12, R0 ;  /* 0x00000000000c13c2 */ /* 0x0042b000000e0000 */
[----:B----4-:R1:W4:Y:S08]  /*0710*/  @P2 R2UR UR16, R5 ;  /* 0x00000000051023c2 */ /* 0x01033000000e0000 */
[----:B---3--:R1:W3:Y:S02]  /*0720*/  @P0 R2UR UR6, R4 ;  /* 0x00000000040603c2 */ /* 0x0082e400000e0000 */
[----:B-1-34-:R-:W-:Y:S05]  /*0730*/  @P1 BRA `(.L_x_230) ;  /* 0x0000007000001947 */ /* 0x01afea0003800000 */
[----:B--2---:R-:W-:-:S13]  /*0740*/  PLOP3.LUT P0, PT, PT, PT, UP3, 0x40, 0x0 ;  /* 0x000000000000781c */ /* 0x004fda0003f0e838 */
[----:B------:R-:W-:Y:S05]  /*0750*/  @P0 BRA `(.L_x_230) ;  /* 0x0000005000000947 */ /* 0x000fea0003800000 */
[----:B------:R-:W2:Y:S04]  /*0760*/  LDG.E R4, [R8.64] ;  /* 0x0000001208047981 */ /* 0x000ea8000c1e1900 */
[----:B------:R-:W3:Y:S01]  /*0770*/  LDG.E R0, [R8.64+0x4] ;  /* 0x0000041208007981 */ /* 0x000ee2000c1e1900 */
[----:B--2---:R-:W1:Y:S08]  /*0780*/  R2UR UR12, R4 ;  /* 0x00000000040c73c2 */ /* 0x004e7000000e0000 */
[----:B---3--:R-:W1:Y:S02]  /*0790*/  R2UR UR4, R0 ;  /* 0x00000000000473c2 */ /* 0x008e6400000e0000 */
[----:B-1----:R-:W-:-:S06]  /*07a0*/  UIADD3 UR12, -UR12, UR4, URZ ;  /* 0x000000040c0c7290 */ /* 0x002fcc000fffe13f */
.L_x_230:
[----:B--2---:R-:W-:-:S04]  /*07b0*/  ISETP.NE.U32.AND P0, PT, RZ, c[0x0][0x368], PT ;  /* 0x0000da00ff007a0c */ /* 0x004fc80003f05070 */
[----:B------:R-:W-:-:S13]  /*07c0*/  ISETP.NE.AND.EX P0, PT, RZ, c[0x0][0x36c], PT, P0 ;  /* 0x0000db00ff007a0c */ /* 0x000fda0003f05300 */
[----:B------:R-:W-:Y:S05]  /*07d0*/  @!P0 BRA `(.L_x_231) ;  /* 0x0000007000008947 */ /* 0x000fea0003800000 */
[----:B------:R-:W-:Y:S02]  /*07e0*/  ULDC.64 UR4, c[0x0][0x368] ;  /* 0x0000da0000047ab9 */ /* 0x000fe40000000a00 */
[----:B------:R-:W-:-:S06]  /*07f0*/  UIMAD.WIDE UR4, UR13, UR7, UR4 ;  /* 0x000000070d0472a5 */ /* 0x000fcc000f8e0204 */
[----:B------:R-:W-:Y:S02]  /*0800*/  MOV R2, UR4 ;  /* 0x0000000400027c02 */ /* 0x000fe40008000f00 */
[----:B------:R-:W-:-:S05]  /*0810*/  MOV R3, UR5 ;  /* 0x0000000500037c02 */ /* 0x000fca0008000f00 */
[----:B------:R-:W2:Y:S02]  /*0820*/  LDG.E R0, [R2.64] ;  /* 0x0000001202007981 */ /* 0x000ea4000c1e1900 */
[----:B--2---:R1:W2:Y:S02]  /*0830*/  R2UR UR10, R0 ;  /* 0x00000000000a73c2 */ /* 0x0042a400000e0000 */
[----:B-12---:R-:W-:Y:S05]  /*0840*/  BRA `(.L_x_232) ;  /* 0x0000006000007947 */ /* 0x006fea0003800000 */
.L_x_231:
[----:B------:R-:W-:Y:S05]  /*0850*/  @!P3 BRA `(.L_x_232) ;  /* 0x000000500000b947 */ /* 0x000fea0003800000 */
[----:B------:R1:W2:Y:S04]  /*0860*/  LDG.E R0, [R2.64] ;  /* 0x0000001202007981 */ /* 0x0002a8000c1e1900 */
[----:B-1----:R-:W3:Y:S01]  /*0870*/  LDG.E R2, [R2.64+0x4] ;  /* 0x0000041202027981 */ /* 0x002ee2000c1e1900 */
[----:B--2---:R-:W1:Y:S08]  /*0880*/  R2UR UR10, R0 ;  /* 0x00000000000a73c2 */ /* 0x004e7000000e0000 */
[----:B---3--:R-:W1:Y:S02]  /*0890*/  R2UR UR4, R2 ;  /* 0x00000000020473c2 */ /* 0x008e6400000e0000 */
[----:B-1----:R-:W-:-:S06]  /*08a0*/  UIADD3 UR10, -UR10, UR4, URZ ;  /* 0x000000040a0a7290 */ /* 0x002fcc000fffe13f */
.L_x_232:
[----:B------:R-:W-:Y:S01]  /*08b0*/  ULDC UR4, c[0x0][0x2c4] ;  /* 0x0000b10000047ab9 */ /* 0x000fe20000000800 */
[----:B-----5:R-:W-:Y:S01]  /*08c0*/  IADD3 R9, R6, UR16, RZ ;  /* 0x0000001006097c10 */ /* 0x020fe2000fffe0ff */
[----:B------:R-:W-:-:S02]  /*08d0*/  UISETP.NE.AND UP0, UPT, UR4, 0x1, UPT ;  /* 0x000000010400788c */ /* 0x000fc4000bf05270 */
[----:B------:R-:W-:Y:S02]  /*08e0*/  UIADD3 UR14, UR11, 0x7f, URZ ;  /* 0x0000007f0b0e7890 */ /* 0x000fe4000fffe03f */
[----:B------:R-:W-:Y:S02]  /*08f0*/  ULDC.64 UR4, c[0x0][0x2c8] ;  /* 0x0000b20000047ab9 */ /* 0x000fe40000000a00 */
[----:B------:R-:W-:Y:S02]  /*0900*/  ULDC.64 UR8, c[0x0][0x328] ;  /* 0x0000ca0000087ab9 */ /* 0x000fe40000000a00 */
[----:B------:R-:W-:Y:S02]  /*0910*/  UP2UR UR15, UPR, URZ, 0x1 ;  /* 0x000000013f0f7883 */ /* 0x000fe40008000000 */
[----:B------:R-:W-:Y:S02]  /*0920*/  UIADD3 UR10, -UR16, UR10, URZ ;  /* 0x0000000a100a7290 */ /* 0x000fe4000fffe13f */
[----:B------:R-:W-:-:S04]  /*0930*/  @UP0 UIADD3 UR20, UR11, 0x7f, URZ ;  /* 0x0000007f0b140890 */ /* 0x000fc8000fffe03f */
[----:B------:R-:W-:Y:S02]  /*0940*/  UIMAD.WIDE.U32 UR20, UR20, UR4, URZ ;  /* 0x00000004141472a5 */ /* 0x000fe4000f8e003f */
[----:B------:R-:W-:-:S05]  /*0950*/  UIADD3 UR4, UR10, 0x1, -UR12 ;  /* 0x000000010a047890 */ /* 0x000fca000fffe80c */
[----:B------:R-:W-:Y:S02]  /*0960*/  @UP0 UMOV UR17, UR21 ;  /* 0x0000001500110c82 */ /* 0x000fe40008000000 */
[----:B------:R-:W-:Y:S02]  /*0970*/  @UP0 USHF.R.U32.HI UR14, URZ, UR5, UR17 ;  /* 0x000000053f0e0299 */ /* 0x000fe40008011611 */
[----:B------:R-:W-:Y:S02]  /*0980*/  UISETP.GE.AND UP0, UPT, UR9, 0x1, UPT ;  /* 0x000000010900788c */ /* 0x000fe4000bf06270 */
[----:B------:R-:W-:Y:S02]  /*0990*/  UIADD3 UR4, UR4, UR14, URZ ;  /* 0x0000000e04047290 */ /* 0x000fe4000fffe03f */
[----:B------:R-:W-:Y:S02]  /*09a0*/  UP2UR UR14, UPR, URZ, 0x1 ;  /* 0x000000013f0e7883 */ /* 0x000fe40008000000 */
[----:B------:R-:W-:Y:S01]  /*09b0*/  PLOP3.LUT P0, PT, PT, PT, UP0, 0x40, 0x0 ;  /* 0x000000000000781c */ /* 0x000fe20003f0e808 */
[----:B------:R-:W-:-:S12]  /*09c0*/  UIADD3 UR8, UR4, UR8, URZ ;  /* 0x0000000804087290 */ /* 0x000fd8000fffe03f */
[----:B------:R-:W-:Y:S05]  /*09d0*/  @P0 BRA `(.L_x_233) ;  /* 0x0000014000000947 */ /* 0x000fea0003800000 */
[----:B------:R-:W-:Y:S01]  /*09e0*/  ISETP.LT.AND P0, PT, RZ, UR4, PT ;  /* 0x00000004ff007c0c */ /* 0x000fe2000bf01270 */
[----:B------:R-:W-:-:S12]  /*09f0*/  UIADD3 UR16, UR4, -0x1, URZ ;  /* 0xffffffff04107890 */ /* 0x000fd8000fffe03f */
[----:B------:R-:W-:Y:S05]  /*0a00*/  @P0 BRA `(.L_x_234) ;  /* 0x0000008000000947 */ /* 0x000fea0003800000 */
[----:B------:R-:W-:Y:S02]  /*0a10*/  UISETP.NE.AND UP0, UPT, UR9, 0x1, UPT ;  /* 0x000000010900788c */ /* 0x000fe4000bf05270 */
[----:B------:R-:W-:-:S03]  /*0a20*/  UIADD3 UR16, -UR4, URZ, URZ ;  /* 0x0000003f04107290 */ /* 0x000fc6000fffe13f */
[----:B------:R-:W-:Y:S02]  /*0a30*/  ULDC.64 UR4, c[0x0][0x330] ;  /* 0x0000cc0000047ab9 */ /* 0x000fe40000000a00 */
[----:B------:R-:W-:-:S07]  /*0a40*/  UIMAD.WIDE.U32 UR20, UR16, UR4, URZ ;  /* 0x00000004101472a5 */ /* 0x000fce000f8e003f */
[----:B------:R-:W-:Y:S02]  /*0a50*/  @UP0 UMOV UR17, UR21 ;  /* 0x0000001500110c82 */ /* 0x000fe40008000000 */
[----:B------:R-:W-:-:S04]  /*0a60*/  @UP0 USHF.R.U32.HI UR16, URZ, UR5, UR17 ;  /* 0x000000053f100299 */ /* 0x000fc80008011611 */
[----:B------:R-:W-:Y:S01]  /*0a70*/  ULOP3.LUT UR16, URZ, UR16, URZ, 0x33, !UPT ;  /* 0x000000103f107292 */ /* 0x000fe2000f8e333f */
[----:B------:R-:W-:Y:S05]  /*0a80*/  BRA `(.L_x_235) ;  /* 0x0000005000007947 */ /* 0x000fea0003800000 */
.L_x_234:
[----:B------:R-:W-:Y:S02]  /*0a90*/  UISETP.NE.AND UP0, UPT, UR9, 0x1, UPT ;  /* 0x000000010900788c */ /* 0x000fe4000bf05270 */
[----:B------:R-:W-:Y:S02]  /*0aa0*/  ULDC.64 UR4, c[0x0][0x330] ;  /* 0x0000cc0000047ab9 */ /* 0x000fe40000000a00 */
[----:B------:R-:W-:-:S07]  /*0ab0*/  UIMAD.WIDE.U32 UR20, UR16, UR4, URZ ;  /* 0x00000004101472a5 */ /* 0x000fce000f8e003f */
[----:B------:R-:W-:Y:S02]  /*0ac0*/  @UP0 UMOV UR17, UR21 ;  /* 0x0000001500110c82 */ /* 0x000fe40008000000 */
[----:B------:R-:W-:Y:S02]  /*0ad0*/  @UP0 USHF.R.U32.HI UR16, URZ, UR5, UR17 ;  /* 0x000000053f100299 */ /* 0x000fe40008011611 */
.L_x_235:
[----:B------:R-:W-:Y:S02]  /*0ae0*/  ULDC UR4, c[0x0][0x32c] ;  /* 0x0000cb0000047ab9 */ /* 0x000fe40000000800 */
[----:B------:R-:W-:-:S04]  /*0af0*/  UIMAD UR4, UR16, UR9, UR4 ;  /* 0x00000009100472a4 */ /* 0x000fc8000f8e0204 */
[----:B------:R-:W-:-:S04]  /*0b00*/  UISETP.LT.AND UP0, UPT, UR8, UR4, UPT ;  /* 0x000000040800728c */ /* 0x000fc8000bf01270 */
[----:B------:R-:W-:Y:S02]  /*0b10*/  USEL UR8, UR8, UR4, UP0 ;  /* 0x0000000408087287 */ /* 0x000fe40008000000 */
.L_x_233:
[----:B------:R-:W-:Y:S02]  /*0b20*/  UISETP.NE.AND UP0, UPT, UR15, URZ, UPT ;  /* 0x0000003f0f00728c */ /* 0x000fe4000bf05270 */
[----:B------:R-:W-:Y:S02]  /*0b30*/  UIADD3 UR22, UR10, 0x2f, URZ ;  /* 0x0000002f0a167890 */ /* 0x000fe4000fffe03f */
[----:B------:R-:W-:Y:S02]  /*0b40*/  UIADD3 UR20, UR8, 0x2f, URZ ;  /* 0x0000002f08147890 */ /* 0x000fe4000fffe03f */
[----:B------:R-:W-:Y:S02]  /*0b50*/  ULDC.64 UR4, c[0x0][0x2c8] ;  /* 0x0000b20000047ab9 */ /* 0x000fe40000000a00 */
[----:B------:R-:W-:Y:S02]  /*0b60*/  UISETP.GE.AND UP1, UPT, UR9, 0x1, UPT ;  /* 0x000000010900788c */ /* 0x000fe4000bf26270 */
[----:B------:R-:W-:-:S02]  /*0b70*/  UIMAD.WIDE.U32 UR16, UR11, UR4, URZ ;  /* 0x000000040b1072a5 */ /* 0x000fc4000f8e003f */
[----:B------:R-:W-:Y:S02]  /*0b80*/  UIMAD.WIDE UR22, UR22, 0x2aaaaaab, URZ ;  /* 0x2aaaaaab161678a5 */ /* 0x000fe4000f8e023f */
[----:B------:R-:W-:Y:S01]  /*0b90*/  UIMAD.WIDE UR20, UR20, 0x2aaaaaab, URZ ;  /* 0x2aaaaaab141478a5 */ /* 0x000fe2000f8e023f */
[----:B------:R-:W-:Y:S01]  /*0ba0*/  PLOP3.LUT P0, PT, PT, PT, UP1, 0x40, 0x0 ;  /* 0x000000000000781c */ /* 0x000fe20003f0e818 */
[----:B------:R-:W-:Y:S02]  /*0bb0*/  UMOV UR4, UR11 ;  /* 0x0000000b00047c82 */ /* 0x000fe40008000000 */
[----:B------:R-:W-:Y:S02]  /*0bc0*/  @UP0 USHF.R.U32.HI UR4, URZ, UR5, UR17 ;  /* 0x000000053f040299 */ /* 0x000fe40008011611 */
[----:B------:R-:W-:Y:S02]  /*0bd0*/  USHF.R.U32.HI UR5, URZ, 0x1f, UR23 ;  /* 0x0000001f3f057899 */ /* 0x000fe40008011617 */
[----:B------:R-:W-:-:S02]  /*0be0*/  USHF.R.U32.HI UR17, URZ, 0x1f, UR21 ;  /* 0x0000001f3f117899 */ /* 0x000fc40008011615 */
[----:B------:R-:W-:Y:S02]  /*0bf0*/  UIADD3 UR16, UR10, -UR12, URZ ;  /* 0x8000000c0a107290 */ /* 0x000fe4000fffe03f */
[----:B------:R-:W-:Y:S02]  /*0c00*/  ULEA.HI.SX32 UR5, UR23, UR5, 0x1d ;  /* 0x0000000517057291 */ /* 0x000fe4000f8fea3f */
[----:B------:R-:W-:Y:S02]  /*0c10*/  ULEA.HI.SX32 UR17, UR21, UR17, 0x1d ;  /* 0x0000001115117291 */ /* 0x000fe4000f8fea3f */
[----:B------:R-:W-:Y:S02]  /*0c20*/  UIADD3 UR4, UR16, UR4, URZ ;  /* 0x0000000410047290 */ /* 0x000fe4000fffe03f */
[----:B------:R-:W-:Y:S02]  /*0c30*/  UISETP.LT.AND UP0, UPT, UR5, UR17, UPT ;  /* 0x000000110500728c */ /* 0x000fe4000bf01270 */
[----:B------:R-:W-:-:S02]  /*0c40*/  ULDC UR8, c[0x0][0x324] ;  /* 0x0000c90000087ab9 */ /* 0x000fc40000000800 */
[----:B------:R-:W-:Y:S02]  /*0c50*/  UIADD3 UR8, UR4, -UR8, URZ ;  /* 0x8000000804087290 */ /* 0x000fe4000fffe03f */
[----:B------:R-:W-:Y:S01]  /*0c60*/  USEL UR17, UR5, UR17, UP0 ;  /* 0x0000001105117287 */ /* 0x000fe20008000000 */
[----:B------:R-:W-:Y:S05]  /*0c70*/  @P0 BRA `(.L_x_236) ;  /* 0x0000015000000947 */ /* 0x000fea0003800000 */
[----:B------:R-:W-:Y:S02]  /*0c80*/  UMOV UR20, UR4 ;  /* 0x0000000400147c82 */ /* 0x000fe40008000000 */
[----:B------:R-:W-:-:S06]  /*0c90*/  UISETP.GT.AND UP0, UPT, UR20, -0x1, UPT ;  /* 0xffffffff1400788c */ /* 0x000fcc000bf04270 */
[----:B------:R-:W-:-:S13]  /*0ca0*/  PLOP3.LUT P0, PT, PT, PT, UP0, 0x80, 0x0 ;  /* 0x000000000000781c */ /* 0x000fda0003f0f008 */
[----:B------:R-:W-:Y:S05]  /*0cb0*/  @P0 BRA `(.L_x_237) ;  /* 0x0000008000000947 */ /* 0x000fea0003800000 */
        /* <DEDUP_REMOVED lines=8> */
.L_x_237:
[----:B------:R-:W-:Y:S02]  /*0d40*/  UISETP.NE.AND UP0, UPT, UR9, 0x1, UPT ;  /* 0x000000010900788c */ /* 0x000fe4000bf05270 */
[----:B------:R-:W-:Y:S02]  /*0d50*/  ULDC.64 UR4, c[0x0][0x330] ;  /* 0x0000cc0000047ab9 */ /* 0x000fe40000000a00 */
[----:B------:R-:W-:-:S07]  /*0d60*/  UIMAD.WIDE.U32 UR22, UR20, UR4, URZ ;  /* 0x00000004141672a5 */ /* 0x000fce000f8e003f */
[----:B------:R-:W-:Y:S02]  /*0d70*/  @UP0 UMOV UR21, UR23 ;  /* 0x0000001700150c82 */ /* 0x000fe40008000000 */
[----:B------:R-:W-:Y:S02]  /*0d80*/  @UP0 USHF.R.U32.HI UR20, URZ, UR5, UR21 ;  /* 0x000000053f140299 */ /* 0x000fe40008011615 */
.L_x_238:
[----:B------:R-:W-:Y:S02]  /*0d90*/  ULDC UR4, c[0x0][0x32c] ;  /* 0x0000cb0000047ab9 */ /* 0x000fe40000000800 */
[----:B------:R-:W-:-:S04]  /*0da0*/  UIMAD UR4, UR20, UR4, URZ ;  /* 0x00000004140472a4 */ /* 0x000fc8000f8e023f */
[----:B------:R-:W-:-:S04]  /*0db0*/  UISETP.LT.AND UP0, UPT, UR8, UR4, UPT ;  /* 0x000000040800728c */ /* 0x000fc8000bf01270 */
[----:B------:R-:W-:-:S04]  /*0dc0*/  USEL UR8, UR8, UR4, !UP0 ;  /* 0x0000000408087287 */ /* 0x000fc8000c000000 */
.L_x_236:
[----:B------:R-:W-:Y:S01]  /*0dd0*/  UIMAD.WIDE UR4, UR8, 0x2aaaaaab, URZ ;  /* 0x2aaaaaab080478a5 */ /* 0x000fe2000f8e023f */
[----:B------:R-:W-:Y:S01]  /*0de0*/  PLOP3.LUT P2, PT, PT, PT, PT, 0x80, 0x0 ;  /* 0x000000000000781c */ /* 0x000fe20003f4f070 */
[----:B------:R-:W-:Y:S01]  /*0df0*/  CS2R R10, SRZ ;  /* 0x00000000000a7805 */ /* 0x000fe2000001ff00 */
[----:B------:R-:W-:Y:S01]  /*0e00*/  IMAD.MOV.U32 R130, RZ, RZ, RZ ;  /* 0x000000ffff827224 */ /* 0x000fe200078e00ff */
[----:B------:R-:W-:Y:S01]  /*0e10*/  USHF.R.U32.HI UR4, URZ, 0x1f, UR5 ;  /* 0x0000001f3f047899 */ /* 0x000fe20008011605 */
[----:B------:R-:W-:Y:S01]  /*0e20*/  CS2R R128, SRZ ;  /* 0x0000000000807805 */ /* 0x000fe2000001ff00 */
[----:B------:R-:W-:Y:S01]  /*0e30*/  CS2R R14, SRZ ;  /* 0x00000000000e7805 */ /* 0x000fe2000001ff00 */
[----:B------:R-:W-:Y:S01]  /*0e40*/  IMAD.MOV.U32 R126, RZ, RZ, RZ ;  /* 0x000000ffff7e7224 */ /* 0x000fe200078e00ff */
[----:B------:R-:W-:Y:S01]  /*0e50*/  ULEA.HI.SX32 UR4, UR5, UR4, 0x1d ;  /* 0x0000000405047291 */ /* 0x000fe2000f8fea3f */
[----:B------:R-:W-:Y:S01]  /*0e60*/  CS2R R124, SRZ ;  /* 0x00000000007c7805 */ /* 0x000fe2000001ff00 */
[----:B------:R-:W-:Y:S01]  /*0e70*/  MOV R122, RZ ;  /* 0x000000ff007a7202 */ /* 0x000fe20000000f00 */
[----:B------:R-:W-:Y:S01]  /*0e80*/  CS2R R120, SRZ ;  /* 0x0000000000787805 */ /* 0x000fe2000001ff00 */
[----:B------:R-:W-:Y:S01]  /*0e90*/  UISETP.LT.AND UP0, UPT, URZ, UR4, UPT ;  /* 0x000000043f00728c */ /* 0x000fe2000bf01270 */
[----:B------:R-:W-:Y:S01]  /*0ea0*/  CS2R R12, SRZ ;  /* 0x00000000000c7805 */ /* 0x000fe2000001ff00 */
[----:B------:R-:W-:Y:S01]  /*0eb0*/  IMAD.MOV.U32 R118, RZ, RZ, RZ ;  /* 0x000000ffff767224 */ /* 0x000fe200078e00ff */
[----:B------:R-:W-:Y:S01]  /*0ec0*/  CS2R R116, SRZ ;  /* 0x0000000000747805 */ /* 0x000fe2000001ff00 */
[----:B------:R-:W-:Y:S01]  /*0ed0*/  USEL UR8, URZ, UR4, !UP0 ;  /* 0x000000043f087287 */ /* 0x000fe2000c000000 */
[----:B------:R-:W-:Y:S01]  /*0ee0*/  CS2R R16, SRZ ;  /* 0x0000000000107805 */ /* 0x000fe2000001ff00 */
[----:B------:R-:W-:Y:S01]  /*0ef0*/  MOV R114, RZ ;  /* 0x000000ff00727202 */ /* 0x000fe20000000f00 */
[----:B------:R-:W-:Y:S01]  /*0f00*/  CS2R R112, SRZ ;  /* 0x0000000000707805 */ /* 0x000fe2000001ff00 */
[----:B------:R-:W-:Y:S01]  /*0f10*/  UISETP.GT.AND UP0, UPT, UR17, UR8, UPT ;  /* 0x000000081100728c */ /* 0x000fe2000bf04270 */
[----:B------:R-:W-:Y:S01]  /*0f20*/  CS2R R18, SRZ ;  /* 0x0000000000127805 */ /* 0x000fe2000001ff00 */
[----:B------:R-:W-:Y:S01]  /*0f30*/  IMAD.MOV.U32 R110, RZ, RZ, RZ ;  /* 0x000000ffff6e7224 */ /* 0x000fe200078e00ff */
[----:B------:R-:W-:Y:S01]  /*0f40*/  CS2R R108, SRZ ;  /* 0x00000000006c7805 */ /* 0x000fe2000001ff00 */
[----:B------:R-:W-:Y:S01]  /*0f50*/  CS2R R106, SRZ ;  /* 0x00000000006a7805 */ /* 0x000fe2000001ff00 */
[----:B------:R-:W-:Y:S01]  /*0f60*/  CS2R R104, SRZ ;  /* 0x0000000000687805 */ /* 0x000fe2000001ff00 */
[----:B------:R-:W-:Y:S01]  /*0f70*/  PLOP3.LUT P0, PT, PT, PT, UP0, 0x80, 0x0 ;  /* 0x000000000000781c */ /* 0x000fe20003f0f008 */
        /* <DEDUP_REMOVED lines=49> */
[----:B------:R-:W-:Y:S01]  /*1290*/  CS2R R158, SRZ ;  /* 0x00000000009e7805 */ /* 0x000fe2000001ff00 */
[----:B------:R-:W-:Y:S01]  /*12a0*/  IMAD.MOV.U32 R8, RZ, RZ, RZ ;  /* 0x000000ffff087224 */ /* 0x000fe200078e00ff */
[----:B------:R-:W-:Y:S01]  /*12b0*/  MOV R156, RZ ;  /* 0x000000ff009c7202 */ /* 0x000fe20000000f00 */
[----:B------:R-:W-:Y:S01]  /*12c0*/  IMAD.MOV.U32 R53, RZ, RZ, RZ ;  /* 0x000000ffff357224 */ /* 0x000fe200078e00ff */
[----:B------:R-:W-:Y:S05]  /*12d0*/  @!P0 BRA `(.L_x_239) ;  /* 0x00010ee000008947 */ /* 0x000fea0003800000 */
[----:B------:R-:W-:Y:S01]  /*12e0*/  ULDC.64 UR4, c[0x0][0x340] ;  /* 0x0000d00000047ab9 */ /* 0x000fe20000000a00 */
[----:B------:R-:W2:Y:S01]  /*12f0*/  LDL.LU R85, [R1+0x28] ;  /* 0x0000280001557983 */ /* 0x000ea20000300800 */
[----:B------:R-:W-:-:S02]  /*1300*/  UISETP.NE.U32.AND UP0, UPT, URZ, UR4, UPT ;  /* 0x000000043f00728c */ /* 0x000fc4000bf05070 */
[----:B------:R-:W-:Y:S02]  /*1310*/  UISETP.NE.AND UP1, UPT, UR15, URZ, UPT ;  /* 0x0000003f0f00728c */ /* 0x000fe4000bf25270 */
[----:B------:R-:W-:-:S03]  /*1320*/  UISETP.NE.AND.EX UP0, UPT, URZ, UR5, UPT, UP0 ;  /* 0x000000053f00728c */ /* 0x000fc6000bf05300 */
[----:B------:R-:W-:-:S03]  /*1330*/  ULDC.64 UR4, c[0x0][0x340] ;  /* 0x0000d00000047ab9 */ /* 0x000fc60000000a00 */
[----:B------:R-:W-:-:S05]  /*1340*/  PLOP3.LUT P4, PT, PT, PT, UP0, 0x80, 0x0 ;  /* 0x000000000000781c */ /* 0x000fca0003f8f008 */
[----:B------:R-:W-:-:S06]  /*1350*/  @UP0 UIMAD.WIDE UR4, UR13, UR7, UR4 ;  /* 0x000000070d0402a5 */ /* 0x000fcc000f8e0204 */
[----:B------:R-:W-:Y:S02]  /*1360*/  IMAD.U32 R2, RZ, RZ, UR4 ;  /* 0x00000004ff027e24 */ /* 0x000fe4000f8e00ff */
[----:B------:R-:W-:Y:S01]  /*1370*/  IMAD.U32 R3, RZ, RZ, UR5 ;  /* 0x00000005ff037e24 */ /* 0x000fe2000f8e00ff */
[----:B------:R-:W1:Y:S01]  /*1380*/  S2UR UR24, SR_CTAID.Y ;  /* 0x00000000001879c3 */ /* 0x000e620000002600 */
[----:B------:R-:W-:Y:S01]  /*1390*/  SHF.R.S32.HI R75, RZ, 0x1f, R81 ;  /* 0x0000001fff4b7819 */ /* 0x000fe20000011451 */
[----:B------:R-:W-:Y:S02]  /*13a0*/  USHF.R.S32.HI UR7, URZ, 0x1f, UR6 ;  /* 0x0000001f3f077899 */ /* 0x000fe40008011406 */
[----:B------:R3:W4:Y:S01]  /*13b0*/  @P4 LDG.E R8, [R2.64] ;  /* 0x0000001202084981 */ /* 0x000722000c1e1900 */
[----:B------:R-:W-:Y:S01]  /*13c0*/  ULDC.64 UR4, c[0x0][0x178] ;  /* 0x00005e0000047ab9 */ /* 0x000fe20000000a00 */
[----:B------:R-:W-:Y:S01]  /*13d0*/  PLOP3.LUT P1, PT, PT, PT, UP1, 0x80, 0x0 ;  /* 0x000000000000781c */ /* 0x000fe20003f2f018 */
[----:B------:R-:W-:Y:S01]  /*13e0*/  UIMAD UR7, UR7, UR4, URZ ;  /* 0x00000004070772a4 */ /* 0x000fe2000f8e023f */
[----:B------:R-:W-:Y:S01]  /*13f0*/  BAR.SYNC.DEFER_BLOCKING 0x0 ;  /* 0x0000000000007b1d */ /* 0x000fe20000010000 */
[----:B------:R-:W-:Y:S01]  /*1400*/  UIMAD.WIDE.U32 UR22, UR6, UR4, URZ ;  /* 0x00000004061672a5 */ /* 0x000fe2000f8e003f */
[----:B------:R-:W-:Y:S01]  /*1410*/  PLOP3.LUT P0, PT, PT, PT, UP1, 0x80, 0x0 ;  /* 0x000000000000781c */ /* 0x000fe20003f0f018 */
[----:B------:R-:W-:Y:S01]  /*1420*/  UIMAD UR6, UR6, UR5, UR7 ;  /* 0x00000005060672a4 */ /* 0x000fe2000f8e0207 */
[----:B------:R-:W-:Y:S01]  /*1430*/  LEA.HI R74, R75, R81, RZ, 0x5 ;  /* 0x000000514b4a7211 */ /* 0x000fe200078f28ff */
[----:B------:R-:W-:-:S02]  /*1440*/  USHF.R.S32.HI UR20, URZ, 0x1f, UR13 ;  /* 0x0000001f3f147899 */ /* 0x000fc4000801140d */
[----:B------:R-:W-:Y:S01]  /*1450*/  ULDC.64 UR4, c[0x0][0x1b8] ;  /* 0x00006e0000047ab9 */ /* 0x000fe20000000a00 */
[----:B------:R-:W-:Y:S01]  /*1460*/  SHF.R.S32.HI R73, RZ, 0x5, R74 ;  /* 0x00000005ff497819 */ /* 0x000fe2000001144a */
[----:B------:R-:W-:Y:S02]  /*1470*/  UIADD3 UR23, UR23, UR6, URZ ;  /* 0x0000000617177290 */ /* 0x000fe4000fffe03f */
[----:B------:R-:W-:Y:S02]  /*1480*/  USEL UR7, UR20, URZ, !UP3 ;  /* 0x0000003f14077287 */ /* 0x000fe4000d800000 */
[----:B-1----:R-:W-:Y:S02]  /*1490*/  USHF.R.S32.HI UR21, URZ, 0x1f, UR24 ;  /* 0x0000001f3f157899 */ /* 0x002fe40008011418 */
[----:B------:R-:W-:Y:S02]  /*14a0*/  UIMAD.WIDE.U32 UR26, UR24, UR4, UR22 ;  /* 0x00000004181a72a5 */ /* 0x000fe4000f8e0016 */
[----:B------:R-:W-:Y:S01]  /*14b0*/  UIMAD UR6, UR21, UR4, URZ ;  /* 0x00000004150672a4 */ /* 0x000fe2000f8e023f */
[----:B---3--:R-:W-:Y:S01]  /*14c0*/  LEA.HI R2, R75, R81, RZ, 0x3 ;  /* 0x000000514b027211 */ /* 0x008fe200078f18ff */
[----:B------:R-:W-:-:S02]  /*14d0*/  USEL UR22, UR13, URZ, !UP3 ;  /* 0x0000003f0d167287 */ /* 0x000fc4000d800000 */
[----:B------:R-:W-:Y:S01]  /*14e0*/  UIMAD UR6, UR24, UR5, UR6 ;  /* 0x00000005180672a4 */ /* 0x000fe2000f8e0206 */
[----:B------:R-:W-:Y:S02]  /*14f0*/  LOP3.LUT R0, R2, 0xfffffff8, RZ, 0xc0, !PT ;  /* 0xfffffff802007812 */ /* 0x000fe400078ec0ff */
[----:B------:R-:W-:Y:S01]  /*1500*/  SHF.R.S32.HI R77, RZ, 0x3, R2 ;  /* 0x00000003ff4d7819 */ /* 0x000fe20000011402 */
[----:B------:R-:W-:Y:S02]  /*1510*/  ULDC.64 UR4, c[0x0][0x1c0] ;  /* 0x0000700000047ab9 */ /* 0x000fe40000000a00 */
[----:B------:R-:W-:Y:S01]  /*1520*/  IMAD.IADD R26, R81, 0x1, -R0 ;  /* 0x00000001511a7824 */ /* 0x000fe200078e0a00 */
[----:B------:R-:W-:Y:S01]  /*1530*/  UIMAD UR7, UR7, UR4, URZ ;  /* 0x00000004070772a4 */ /* 0x000fe2000f8e023f */
[----:B------:R-:W-:Y:S01]  /*1540*/  IADD3 R17, R77, UR11, RZ ;  /* 0x0000000b4d117c10 */ /* 0x000fe2000fffe0ff */
[----:B------:R-:W-:Y:S01]  /*1550*/  UIADD3 UR27, UR27, UR6, URZ ;  /* 0x000000061b1b7290 */ /* 0x000fe2000fffe03f */
[----:B------:R-:W-:Y:S01]  /*1560*/  IMAD R0, R26, 0x20, R77 ;  /* 0x000000201a007824 */ /* 0x000fe200078e024d */
[----:B------:R-:W-:Y:S01]  /*1570*/  UIMAD UR5, UR22, UR5, UR7 ;  /* 0x00000005160572a4 */ /* 0x000fe2000f8e0207 */
[----:B------:R-:W-:Y:S01]  /*1580*/  STL [R1+0x80], R77 ;  /* 0x0000804d01007387 */ /* 0x000fe20000100800 */
[----:B------:R-:W-:-:S02]  /*1590*/  UIMAD.WIDE.U32 UR22, UR22, UR4, UR26 ;  /* 0x00000004161672a5 */ /* 0x000fc4000f8e001a */
[----:B------:R-:W-:Y:S01]  /*15a0*/  IADD3 R4, R0, UR11, RZ ;  /* 0x0000000b00047c10 */ /* 0x000fe2000fffe0ff */
[----:B------:R-:W-:Y:S02]  /*15b0*/  ULDC UR4, c[0x0][0x2c4] ;  /* 0x0000b10000047ab9 */ /* 0x000fe40000000800 */
[----:B------:R-:W-:Y:S01]  /*15c0*/  UIADD3 UR5, UR23, UR5, URZ ;  /* 0x0000000517057290 */ /* 0x000fe2000fffe03f */
[----:B------:R-:W-:Y:S01]  /*15d0*/  IMAD.U32 R3, RZ, RZ, UR23 ;  /* 0x00000017ff037e24 */ /* 0x000fe2000f8e00ff */
[----:B------:R-:W-:Y:S01]  /*15e0*/  UIMAD UR4, UR12, UR4, URZ ;  /* 0x000000040c0472a4 */ /* 0x000fe2000f8e023f */
[----:B------:R-:W-:Y:S01]  /*15f0*/  @P1 IMAD.HI.U32 R2, R4, c[0x0][0x2c8], RZ ;  /* 0x0000b20004021a27 */ /* 0x000fe200078e00ff */
[----:B------:R-:W-:Y:S02]  /*1600*/  UMOV UR23, 0x30 ;  /* 0x0000003000177882 */ /* 0x000fe40000000000 */
[----:B------:R-:W-:Y:S01]  /*1610*/  ULDC.64 UR6, c[0x0][0x1e8] ;  /* 0x00007a0000067ab9 */ /* 0x000fe20000000a00 */
[----:B------:R-:W-:Y:S01]  /*1620*/  IMAD.MOV.U32 R0, RZ, RZ, R4 ;  /* 0x000000ffff007224 */ /* 0x000fe200078e0004 */
[----:B------:R-:W-:Y:S01]  /*1630*/  @P0 SHF.R.U32.HI R0, RZ, c[0x0][0x2cc], R2 ;  /* 0x0000b300ff000a19 */ /* 0x000fe20000011602 */
[----:B------:R-:W-:Y:S01]  /*1640*/  IMAD.U32 R2, RZ, RZ, UR22 ;  /* 0x00000016ff027e24 */ /* 0x000fe2000f8e00ff */
[----:B------:R-:W-:Y:S01]  /*1650*/  UIMAD UR22, UR17, -0x30, UR23 ;  /* 0xffffffd0111678a4 */ /* 0x000fe2000f8e0217 */
[----:B------:R-:W-:Y:S01]  /*1660*/  IMAD.U32 R3, RZ, RZ, UR5 ;  /* 0x00000005ff037e24 */ /* 0x000fe2000f8e00ff */
[--C-:B------:R-:W-:Y:S01]  /*1670*/  SHF.R.S32.HI R6, RZ, 0x1f, R0.reuse ;  /* 0x0000001fff067819 */ /* 0x100fe20000011400 */
[----:B------:R-:W-:Y:S01]  /*1680*/  IMAD.MOV R5, RZ, RZ, -R0 ;  /* 0x000000ffff057224 */ /* 0x000fe200078e0a00 */
[----:B------:R-:W-:Y:S01]  /*1690*/  UIMAD UR6, UR21, UR6, URZ ;  /* 0x00000006150672a4 */ /* 0x000fe2000f8e023f */
[----:B------:R-:W-:-:S03]  /*16a0*/  IMAD.WIDE.U32 R2, R0, c[0x0][0x1b0], R2 ;  /* 0x00006c0000027a25 */ /* 0x000fc600078e0002 */
[----:B------:R-:W-:Y:S01]  /*16b0*/  UIMAD UR25, UR24, UR7, UR6 ;  /* 0x00000007181972a4 */ /* 0x000fe2000f8e0206 */
[----:B------:R-:W-:Y:S02]  /*16c0*/  IMAD R4, R5, c[0x0][0x2c4], R4 ;  /* 0x0000b10005047a24 */ /* 0x000fe400078e0204 */
[----:B------:R-:W-:Y:S01]  /*16d0*/  IMAD R5, R6, c[0x0][0x1b0], RZ ;  /* 0x00006c0006057a24 */ /* 0x000fe200078e02ff */
[----:B------:R-:W-:Y:S01]  /*16e0*/  ULDC.64 UR6, c[0x0][0x1f0] ;  /* 0x00007c0000067ab9 */ /* 0x000fe20000000a00 */
[----:B------:R-:W-:Y:S02]  /*16f0*/  IMAD.U32 R72, RZ, RZ, UR22 ;  /* 0x00000016ff487e24 */ /* 0x000fe4000f8e00ff */
[----:B------:R-:W-:Y:S01]  /*1700*/  IMAD R6, R0, c[0x0][0x1b4], R5 ;  /* 0x00006d0000067a24 */ /* 0x000fe200078e0205 */
[----:B------:R-:W-:-:S03]  /*1710*/  SHF.R.S32.HI R5, RZ, 0x1f, R4 ;  /* 0x0000001fff057819 */ /* 0x000fc60000011404 */
[----:B------:R-:W-:Y:S01]  /*1720*/  IMAD.IADD R3, R3, 0x1, R6 ;  /* 0x0000000103037824 */ /* 0x000fe200078e0206 */
[----:B------:R-:W-:Y:S01]  /*1730*/  IADD3 R6, R17, 0x20, RZ ;  /* 0x0000002011067810 */ /* 0x000fe20007ffe0ff */
[----:B------:R-:W-:-:S03]  /*1740*/  IMAD R0, R5, c[0x0][0x1a8], RZ ;  /* 0x00006a0005007a24 */ /* 0x000fc600078e02ff */
[----:B------:R-:W-:Y:S01]  /*1750*/  ISETP.GE.AND P2, PT, R6, UR4, PT ;  /* 0x0000000406007c0c */ /* 0x000fe2000bf46270 */
[C---:B------:R-:W-:Y:S01]  /*1760*/  IMAD R7, R4.reuse, c[0x0][0x1ac], R0 ;  /* 0x00006b0004077a24 */ /* 0x040fe200078e0200 */
[----:B------:R-:W-:Y:S01]  /*1770*/  LEA.HI R6, R75, R81, RZ, 0x6 ;  /* 0x000000514b067211 */ /* 0x000fe200078f30ff */
[----:B------:R-:W-:Y:S02]  /*1780*/  IMAD.SHL.U32 R0, R77, 0x40, RZ ;  /* 0x000000404d007824 */ /* 0x000fe400078e00ff */
[----:B------:R-:W-:-:S03]  /*1790*/  IMAD.WIDE.U32 R4, R4, c[0x0][0x1a8], R2 ;  /* 0x00006a0004047a25 */ /* 0x000fc600078e0002 */
[----:B------:R-:W-:Y:S01]  /*17a0*/  LOP3.LUT R0, R0, 0x1c0, RZ, 0xc0, !PT ;  /* 0x000001c000007812 */ /* 0x000fe200078ec0ff */
[----:B------:R-:W-:Y:S01]  /*17b0*/  IMAD.SHL.U32 R2, R26, 0x8, RZ ;  /* 0x000000081a027824 */ /* 0x000fe200078e00ff */
[----:B------:R-:W-:Y:S01]  /*17c0*/  LEA R20, P0, R4, c[0x0][0x160], 0x1 ;  /* 0x0000580004147a11 */ /* 0x000fe200078008ff */
[----:B------:R-:W-:Y:S01]  /*17d0*/  IMAD.IADD R3, R5, 0x1, R7 ;  /* 0x0000000105037824 */ /* 0x000fe200078e0207 */
[----:B------:R-:W-:Y:S01]  /*17e0*/  IADD3 R7, R17, 0x40, RZ ;  /* 0x0000004011077810 */ /* 0x000fe20007ffe0ff */
[----:B------:R-:W-:Y:S01]  /*17f0*/  IMAD.SHL.U32 R6, R6, 0x8, RZ ;  /* 0x0000000806067824 */ /* 0x000fe200078e00ff */
[----:B------:R-:W-:Y:S02]  /*1800*/  LOP3.LUT R5, R0, 0x38, R2, 0xf8, !PT ;  /* 0x0000003800057812 */ /* 0x000fe400078ef802 */
[----:B------:R-:W-:Y:S02]  /*1810*/  SHF.R.U32.HI R0, RZ, 0x3, R0 ;  /* 0x00000003ff007819 */ /* 0x000fe40000011600 */
[----:B------:R-:W-:-:S02]  /*1820*/  LEA.HI.X R19, R4, c[0x0][0x164], R3, 0x1, P0 ;  /* 0x0000590004137a11 */ /* 0x000fc400000f0c03 */
[----:B------:R-:W1:Y:S01]  /*1830*/  SHFL.IDX PT, R4, R20, RZ, 0x181f ;  /* 0x00181fff14047589 */ /* 0x000e6200000e0000 */
[----:B------:R-:W-:Y:S02]  /*1840*/  LOP3.LUT R3, R5, R0, RZ, 0x3c, !PT ;  /* 0x0000000005037212 */ /* 0x000fe400078e3cff */
[----:B------:R-:W-:Y:S01]  /*1850*/  ISETP.GE.AND P0, PT, R17, UR4, PT ;  /* 0x0000000411007c0c */ /* 0x000fe2000bf06270 */
[----:B------:R-:W3:Y:S01]  /*1860*/  SHFL.IDX PT, R5, R19, RZ, 0x181f ;  /* 0x00181fff13057589 */ /* 0x000ee200000e0000 */
[----:B------:R-:W-:Y:S02]  /*1870*/  SHF.R.S32.HI R0, RZ, 0x1f, R9 ;  /* 0x0000001fff007819 */ /* 0x000fe40000011409 */
[----:B------:R-:W-:Y:S02]  /*1880*/  IADD3 R9, P3, R9, R77, RZ ;  /* 0x0000004d09097210 */ /* 0x000fe40007f7e0ff */
[----:B------:R-:W-:Y:S02]  /*1890*/  LOP3.LUT R18, R3, 0xfffffe00, R6, 0xf8, !PT ;  /* 0xfffffe0003127812 */ /* 0x000fe400078ef806 */
[----:B------:R-:W-:Y:S01]  /*18a0*/  LEA.HI.X.SX32 R21, R77, R0, 0x1, P3 ;  /* 0x000000004d157211 */ /* 0x000fe200018f0eff */
[----:B------:R-:W5:Y:S01]  /*18b0*/  SHFL.IDX PT, R6, R20, 0x1, 0x181f ;  /* 0x00381f0014067f89 */ /* 0x000f6200000e0000 */
[----:B------:R-:W-:Y:S01]  /*18c0*/  IADD3 R0, R2, 0x80, RZ ;  /* 0x0000008002007810 */ /* 0x000fe20007ffe0ff */
[----:B------:R-:W-:Y:S01]  /*18d0*/  IMAD.SHL.U32 R76, R18, 0x2, RZ ;  /* 0x00000002124c7824 */ /* 0x000fe200078e00ff */
[----:B------:R-:W-:-:S02]  /*18e0*/  IADD3 R27, R2, 0xc0, RZ ;  /* 0x000000c0021b7810 */ /* 0x000fc40007ffe0ff */
[----:B------:R-:W-:Y:S02]  /*18f0*/  ISETP.GE.AND P1, PT, R7, UR4, PT ;  /* 0x0000000407007c0c */ /* 0x000fe4000bf26270 */
[----:B------:R-:W-:Y:S01]  /*1900*/  @!P0 SHF.R.S32.HI R11, RZ, 0x1f, R0 ;  /* 0x0000001fff0b8819 */ /* 0x000fe20000011400 */
[----:B------:R-:W2:Y:S01]  /*1910*/  SHFL.IDX PT, R7, R19, 0x1, 0x181f ;  /* 0x00381f0013077f89 */ /* 0x000ea200000e0000 */
[--C-:B------:R-:W-:Y:S02]  /*1920*/  SHF.R.S32.HI R3, RZ, 0x1f, R2.reuse ;  /* 0x0000001fff037819 */ /* 0x100fe40000011402 */
[----:B------:R-:W-:Y:S01]  /*1930*/  @!P0 SHF.R.S32.HI R14, RZ, 0x1f, R27 ;  /* 0x0000001fff0e8819 */ /* 0x000fe2000001141b */
[----:B------:R-:W-:Y:S01]  /*1940*/  STL [R1+0x4], R76 ;  /* 0x0000044c01007387 */ /* 0x000fe20000100800 */
[----:B-1----:R-:W-:Y:S01]  /*1950*/  @!P0 LEA R10, P3, R2, R4, 0x1 ;  /* 0x00000004020a8211 */ /* 0x002fe200078608ff */
[----:B------:R-:W-:Y:S01]  /*1960*/  IMAD.WIDE.U32 R22, R9, c[0x0][0x1e0], R2 ;  /* 0x0000780009167a25 */ /* 0x000fe200078e0002 */
[----:B------:R-:W-:-:S02]  /*1970*/  @!P0 LEA.HI R13, R11, R0, RZ, 0x3 ;  /* 0x000000000b0d8211 */ /* 0x000fc400078f18ff */
[----:B------:R-:W-:Y:S01]  /*1980*/  ISETP.GE.AND P6, PT, R0, c[0x0][0x198], PT ;  /* 0x0000660000007a0c */ /* 0x000fe20003fc6270 */
[----:B------:R-:W-:Y:S01]  /*1990*/  IMAD.WIDE.U32 R24, R9, c[0x0][0x208], R2 ;  /* 0x0000820009187a25 */ /* 0x000fe200078e0002 */
[C---:B---3--:R-:W-:Y:S02]  /*19a0*/  @!P0 LEA.HI.X R11, R2.reuse, R5, R3, 0x1, P3 ;  /* 0x00000005020b8211 */ /* 0x048fe400018f0c03 */
[----:B------:R-:W-:Y:S02]  /*19b0*/  ISETP.GE.AND P3, PT, R27, c[0x0][0x198], PT ;  /* 0x000066001b007a0c */ /* 0x000fe40003f66270 */
[----:B------:R-:W-:Y:S02]  /*19c0*/  @!P0 LOP3.LUT R13, R13, 0xfffffff8, RZ, 0xc0, !PT ;  /* 0xfffffff80d0d8812 */ /* 0x000fe400078ec0ff */
[----:B--2---:R-:W-:Y:S01]  /*19d0*/  LOP3.LUT R85, R85, 0xfffffffe, RZ, 0xc0, !PT ;  /* 0xfffffffe55557812 */ /* 0x004fe200078ec0ff */
[----:B----4-:R1:W2:Y:S01]  /*19e0*/  @P4 R2UR UR26, R8 ;  /* 0x00000000081a43c2 */ /* 0x0102a200000e0000 */
[----:B------:R-:W-:-:S13]  /*19f0*/  ISETP.GE.AND P4, PT, R2, c[0x0][0x198], PT ;  /* 0x0000660002007a0c */ /* 0x000fda0003f86270 */
[----:B------:R5:W-:Y:S01]  /*1a00*/  @!P0 LDGSTS.E.BYPASS.LTC128B.128 [R76+0x4080], [R10.64], !P4 ;  /* 0x040800000a4c8fae */ /* 0x000be2000e101d52 */
[----:B-1----:R-:W-:Y:S01]  /*1a10*/  IADD3 R8, R2, 0x40, RZ ;  /* 0x0000004002087810 */ /* 0x002fe20007ffe0ff */
[----:B--2---:R-:W-:Y:S02]  /*1a20*/  @UP0 USHF.R.S32.HI UR29, URZ, 0x1f, UR26 ;  /* 0x0000001f3f1d0899 */ /* 0x004fe4000801141a */
[----:B------:R-:W-:Y:S01]  /*1a30*/  @UP0 UMOV UR28, UR26 ;  /* 0x0000001a001c0c82 */ /* 0x000fe20008000000 */
[----:B------:R-:W-:Y:S01]  /*1a40*/  @!P0 SHF.R.S32.HI R12, RZ, 0x1f, R8 ;  /* 0x0000001fff0c8819 */ /* 0x000fe20000011408 */
[----:B------:R-:W-:Y:S01]  /*1a50*/  @!UP0 UMOV UR28, UR13 ;  /* 0x0000000d001c8c82 */ /* 0x000fe20008000000 */
[----:B------:R-:W-:Y:S02]  /*1a60*/  ISETP.GE.AND P5, PT, R8, c[0x0][0x198], PT ;  /* 0x0000660008007a0c */ /* 0x000fe40003fa6270 */
[----:B------:R-:W-:Y:S01]  /*1a70*/  @!P0 LEA.HI R15, R12, R8, RZ, 0x3 ;  /* 0x000000080c0f8211 */ /* 0x000fe200078f18ff */
[----:B------:R-:W-:Y:S01]  /*1a80*/  @!UP0 UMOV UR29, UR20 ;  /* 0x00000014001d8c82 */ /* 0x000fe20008000000 */
[----:B------:R-:W-:Y:S01]  /*1a90*/  @!P0 LEA.HI R12, R14, R27, RZ, 0x3 ;  /* 0x0000001b0e0c8211 */ /* 0x000fe200078f18ff */
[----:B------:R-:W-:Y:S01]  /*1aa0*/  USEL UR20, UR28, URZ, !UP2 ;  /* 0x0000003f1c147287 */ /* 0x000fe2000d000000 */
[----:B------:R-:W-:Y:S01]  /*1ab0*/  @!P0 LOP3.LUT R14, R15, 0xfffffff8, RZ, 0xc0, !PT ;  /* 0xfffffff80f0e8812 */ /* 0x000fe200078ec0ff */
[----:B------:R-:W-:Y:S01]  /*1ac0*/  USEL UR28, UR29, URZ, !UP2 ;  /* 0x0000003f1d1c7287 */ /* 0x000fe2000d000000 */
[----:B------:R-:W-:Y:S01]  /*1ad0*/  @!P0 LOP3.LUT R16, R12, 0xfffffff8, RZ, 0xc0, !PT ;  /* 0xfffffff80c108812 */ /* 0x000fe200078ec0ff */
[----:B------:R-:W-:-:S02]  /*1ae0*/  @!P0 IMAD.WIDE R12, R13, 0x2, R4 ;  /* 0x000000020d0c8825 */ /* 0x000fc400078e0204 */
[----:B------:R-:W-:Y:S02]  /*1af0*/  UIMAD UR6, UR28, UR6, URZ ;  /* 0x000000061c0672a4 */ /* 0x000fe4000f8e023f */
[--C-:B------:R-:W-:Y:S02]  /*1b00*/  @!P0 IMAD.WIDE R14, R14, 0x2, R4.reuse ;  /* 0x000000020e0e8825 */ /* 0x100fe400078e0204 */
[----:B------:R-:W-:Y:S02]  /*1b10*/  UIMAD UR26, UR20, UR7, UR6 ;  /* 0x00000007141a72a4 */ /* 0x000fe4000f8e0206 */
[----:B------:R-:W-:Y:S01]  /*1b20*/  @!P0 IMAD.WIDE R4, R16, 0x2, R4 ;  /* 0x0000000210048825 */ /* 0x000fe200078e0204 */
[----:B------:R1:W-:Y:S01]  /*1b30*/  @!P0 LDGSTS.E.BYPASS.LTC128B.128 [R76+0x8080], [R14.64], !P5 ;  /* 0x080800000e4c8fae */ /* 0x0003e2000e901d52 */
[----:B------:R-:W-:Y:S02]  /*1b40*/  ULDC.64 UR6, c[0x0][0x1e0] ;  /* 0x0000780000067ab9 */ /* 0x000fe40000000a00 */
[----:B------:R-:W-:Y:S01]  /*1b50*/  UIMAD.WIDE.U32 UR30, UR23, UR6, URZ ;  /* 0x00000006171e72a5 */ /* 0x000fe2000f8e003f */
[----:B------:R2:W-:Y:S01]  /*1b60*/  @!P0 LDGSTS.E.BYPASS.LTC128B.128 [R76+0xc080], [R12.64], !P6 ;  /* 0x0c0800000c4c8fae */ /* 0x0005e2000f101d52 */
[----:B------:R-:W-:-:S03]  /*1b70*/  UIMAD UR23, UR23, UR7, URZ ;  /* 0x00000007171772a4 */ /* 0x000fc6000f8e023f */
[----:B------:R3:W-:Y:S01]  /*1b80*/  @!P0 LDGSTS.E.BYPASS.LTC128B.128 [R76+0x10080], [R4.64], !P3 ;  /* 0x10080000044c8fae */ /* 0x0007e2000d901d52 */
[----:B-----5:R-:W-:-:S04]  /*1b90*/  @!P2 LEA R10, P0, R2, R6, 0x1 ;  /* 0x00000006020aa211 */ /* 0x020fc800078008ff */
[----:B------:R-:W-:-:S05]  /*1ba0*/  @!P2 LEA.HI.X R11, R2, R7, R3, 0x1, P0 ;  /* 0x00000007020ba211 */ /* 0x000fca00000f0c03 */
[----:B------:R4:W-:Y:S01]  /*1bb0*/  @!P2 LDGSTS.E.BYPASS.LTC128B.128 [R76+0x5080], [R10.64], !P4 ;  /* 0x050800000a4cafae */ /* 0x0009e2000e101d52 */
[----:B--2---:R-:W-:Y:S01]  /*1bc0*/  IMAD R12, R21, c[0x0][0x1e0], RZ ;  /* 0x00007800150c7a24 */ /* 0x004fe200078e02ff */
[----:B---3--:R-:W-:Y:S01]  /*1bd0*/  IADD3 R4, R17, 0x60, RZ ;  /* 0x0000006011047810 */ /* 0x008fe20007ffe0ff */
[----:B------:R-:W-:Y:S02]  /*1be0*/  IMAD R5, R21, c[0x0][0x208], RZ ;  /* 0x0000820015057a24 */ /* 0x000fe400078e02ff */
[C---:B------:R-:W-:Y:S01]  /*1bf0*/  IMAD R17, R9.reuse, c[0x0][0x1e4], R12 ;  /* 0x0000790009117a24 */ /* 0x040fe200078e020c */
[----:B------:R-:W-:Y:S01]  /*1c00*/  ISETP.GE.AND P0, PT, R4, UR4, PT ;  /* 0x0000000404007c0c */ /* 0x000fe2000bf06270 */
[----:B------:R-:W-:Y:S01]  /*1c10*/  IMAD R18, R9, c[0x0][0x20c], R5 ;  /* 0x0000830009127a24 */ /* 0x000fe200078e0205 */
[----:B------:R-:W-:Y:S01]  /*1c20*/  @!P2 SHF.R.S32.HI R4, RZ, 0x1f, R0 ;  /* 0x0000001fff04a819 */ /* 0x000fe20000011400 */
[----:B------:R-:W-:Y:S01]  /*1c30*/  ULDC.64 UR4, c[0x0][0x210] ;  /* 0x0000840000047ab9 */ /* 0x000fe20000000a00 */
[----:B------:R-:W-:Y:S01]  /*1c40*/  @!P2 SHF.R.S32.HI R5, RZ, 0x1f, R8 ;  /* 0x0000001fff05a819 */ /* 0x000fe20000011408 */
[----:B------:R-:W-:Y:S01]  /*1c50*/  UIMAD UR4, UR21, UR4, URZ ;  /* 0x00000004150472a4 */ /* 0x000fe2000f8e023f */
[----:B------:R-:W-:Y:S01]  /*1c60*/  @!P2 SHF.R.S32.HI R12, RZ, 0x1f, R27 ;  /* 0x0000001fff0ca819 */ /* 0x000fe2000001141b */
[----:B------:R-:W-:Y:S01]  /*1c70*/  UIADD3 UR21, UR10, UR22, URZ ;  /* 0x000000160a157290 */ /* 0x000fe2000fffe03f */
[----:B------:R-:W-:Y:S01]  /*1c80*/  @!P2 LEA.HI R4, R4, R0, RZ, 0x3 ;  /* 0x000000000404a211 */ /* 0x000fe200078f18ff */
[----:B------:R-:W-:Y:S01]  /*1c90*/  UIMAD UR24, UR24, UR5, UR4 ;  /* 0x00000005181872a4 */ /* 0x000fe2000f8e0204 */
[----:B-1----:R-:W-:Y:S01]  /*1ca0*/  @!P2 LEA.HI R14, R5, R8, RZ, 0x3 ;  /* 0x00000008050ea211 */ /* 0x002fe200078f18ff */
[----:B------:R-:W-:Y:S01]  /*1cb0*/  UISETP.LT.AND UP1, UPT, UR21, 0x30, UPT ;  /* 0x000000301500788c */ /* 0x000fe2000bf21270 */
[----:B------:R-:W-:Y:S01]  /*1cc0*/  @!P2 LEA.HI R5, R12, R27, RZ, 0x3 ;  /* 0x0000001b0c05a211 */ /* 0x000fe200078f18ff */
[----:B------:R-:W-:Y:S01]  /*1cd0*/  ULDC.64 UR4, c[0x0][0x218] ;  /* 0x0000860000047ab9 */ /* 0x000fe20000000a00 */
[----:B------:R-:W-:Y:S01]  /*1ce0*/  @!P2 LOP3.LUT R12, R4, 0xfffffff8, RZ, 0xc0, !PT ;  /* 0xfffffff8040ca812 */ /* 0x000fe200078ec0ff */
[----:B------:R-:W-:Y:S01]  /*1cf0*/  USEL UR27, UR21, 0x30, UP1 ;  /* 0x00000030151b7887 */ /* 0x000fe20008800000 */
[----:B------:R-:W-:Y:S01]  /*1d00*/  SHFL.IDX PT, R4, R20, 0x2, 0x181f ;  /* 0x00581f0014047f89 */ /* 0x000fe200000e0000 */
[----:B------:R-:W-:Y:S01]  /*1d10*/  @!P2 LOP3.LUT R9, R5, 0xfffffff8, RZ, 0xc0, !PT ;  /* 0xfffffff80509a812 */ /* 0x000fe200078ec0ff */
[----:B------:R-:W-:Y:S01]  /*1d20*/  UIMAD UR28, UR28, UR4, URZ ;  /* 0x000000041c1c72a4 */ /* 0x000fe2000f8e023f */
[----:B------:R-:W-:Y:S01]  /*1d30*/  @!P2 LOP3.LUT R14, R14, 0xfffffff8, RZ, 0xc0, !PT ;  /* 0xfffffff80e0ea812 */ /* 0x000fe200078ec0ff */
[----:B------:R-:W1:Y:S01]  /*1d40*/  SHFL.IDX PT, R5, R19, 0x2, 0x181f ;  /* 0x00581f0013057f89 */ /* 0x000e6200000e0000 */
[----:B------:R-:W-:Y:S01]  /*1d50*/  @!P2 IMAD.WIDE R12, R12, 0x2, R6 ;  /* 0x000000020c0ca825 */ /* 0x000fe200078e0206 */
[----:B----4-:R-:W-:Y:S01]  /*1d60*/  @!P1 SHF.R.S32.HI R10, RZ, 0x1f, R0 ;  /* 0x0000001fff0a9819 */ /* 0x010fe20000011400 */
[----:B------:R-:W-:-:S02]  /*1d70*/  UIMAD UR28, UR20, UR5, UR28 ;  /* 0x00000005141c72a4 */ /* 0x000fc4000f8e021c */
[----:B------:R-:W-:Y:S01]  /*1d80*/  @!P2 IMAD.WIDE R14, R14, 0x2, R6 ;  /* 0x000000020e0ea825 */ /* 0x000fe200078e0206 */
[----:B------:R-:W-:-:S03]  /*1d90*/  ULDC.64 UR4, c[0x0][0x208] ;  /* 0x0000820000047ab9 */ /* 0x000fc60000000a00 */
[----:B------:R-:W-:Y:S01]  /*1da0*/  @!P2 IMAD.WIDE R6, R9, 0x2, R6 ;  /* 0x000000020906a825 */ /* 0x000fe200078e0206 */
[----:B------:R1:W-:Y:S01]  /*1db0*/  @!P2 LDGSTS.E.BYPASS.LTC128B.128 [R76+0x9080], [R14.64], !P5 ;  /* 0x090800000e4cafae */ /* 0x0003e2000e901d52 */
[----:B------:R-:W-:-:S03]  /*1dc0*/  @!P1 SHF.R.S32.HI R9, RZ, 0x1f, R8 ;  /* 0x0000001fff099819 */ /* 0x000fc60000011408 */
[----:B------:R2:W-:Y:S01]  /*1dd0*/  @!P2 LDGSTS.E.BYPASS.LTC128B.128 [R76+0xd080], [R12.64], !P6 ;  /* 0x0d0800000c4cafae */ /* 0x0005e2000f101d52 */
[----:B------:R-:W-:Y:S02]  /*1de0*/  @!P1 LEA.HI R9, R9, R8, RZ, 0x3 ;  /* 0x0000000809099211 */ /* 0x000fe400078f18ff */
[----:B------:R-:W-:Y:S01]  /*1df0*/  ISETP.GE.AND P6, PT, R8, c[0x0][0x1d4], PT ;  /* 0x0000750008007a0c */ /* 0x000fe20003fc6270 */
[----:B------:R3:W-:Y:S01]  /*1e00*/  @!P2 LDGSTS.E.BYPASS.LTC128B.128 [R76+0x11080], [R6.64], !P3 ;  /* 0x11080000064cafae */ /* 0x0007e2000d901d52 */
[----:B------:R-:W-:-:S05]  /*1e10*/  @!P1 LOP3.LUT R9, R9, 0xfffffff8, RZ, 0xc0, !PT ;  /* 0xfffffff809099812 */ /* 0x000fca00078ec0ff */
[----:B-1----:R-:W-:Y:S01]  /*1e20*/  @!P1 IMAD.WIDE R14, R9, 0x2, R4 ;  /* 0x00000002090e9825 */ /* 0x002fe200078e0204 */
[----:B------:R-:W-:Y:S02]  /*1e30*/  @!P0 SHF.R.S32.HI R9, RZ, 0x1f, R8 ;  /* 0x0000001fff098819 */ /* 0x000fe40000011408 */
[----:B--2---:R-:W-:Y:S02]  /*1e40*/  @!P1 LEA.HI R12, R10, R0, RZ, 0x3 ;  /* 0x000000000a0c9211 */ /* 0x004fe400078f18ff */
[----:B------:R-:W-:Y:S02]  /*1e50*/  @!P1 LEA R10, P2, R2, R4, 0x1 ;  /* 0x00000004020a9211 */ /* 0x000fe400078408ff */
[----:B---3--:R-:W-:Y:S01]  /*1e60*/  @!P1 SHF.R.S32.HI R7, RZ, 0x1f, R27 ;  /* 0x0000001fff079819 */ /* 0x008fe2000001141b */
[----:B------:R-:W-:Y:S01]  /*1e70*/  SHFL.IDX PT, R6, R20, 0x3, 0x181f ;  /* 0x00781f0014067f89 */ /* 0x000fe200000e0000 */
[----:B------:R-:W-:Y:S02]  /*1e80*/  @!P1 LOP3.LUT R12, R12, 0xfffffff8, RZ, 0xc0, !PT ;  /* 0xfffffff80c0c9812 */ /* 0x000fe400078ec0ff */
[----:B------:R-:W-:-:S02]  /*1e90*/  @!P1 LEA.HI R11, R7, R27, RZ, 0x3 ;  /* 0x0000001b070b9211 */ /* 0x000fc400078f18ff */
[----:B------:R-:W1:Y:S01]  /*1ea0*/  SHFL.IDX PT, R7, R19, 0x3, 0x181f ;  /* 0x00781f0013077f89 */ /* 0x000e6200000e0000 */
[----:B------:R-:W-:Y:S01]  /*1eb0*/  @!P1 IMAD.WIDE R12, R12, 0x2, R4 ;  /* 0x000000020c0c9825 */ /* 0x000fe200078e0204 */
[----:B------:R-:W-:Y:S02]  /*1ec0*/  @!P1 LOP3.LUT R16, R11, 0xfffffff8, RZ, 0xc0, !PT ;  /* 0xfffffff80b109812 */ /* 0x000fe400078ec0ff */
[----:B------:R-:W-:Y:S02]  /*1ed0*/  @!P1 LEA.HI.X R11, R2, R5, R3, 0x1, P2 ;  /* 0x00000005020b9211 */ /* 0x000fe400010f0c03 */
[----:B------:R-:W-:Y:S01]  /*1ee0*/  ISETP.GE.AND P2, PT, R0, c[0x0][0x198], PT ;  /* 0x0000660000007a0c */ /* 0x000fe20003f46270 */
[----:B------:R-:W-:Y:S01]  /*1ef0*/  @!P1 IMAD.WIDE R4, R16, 0x2, R4 ;  /* 0x0000000210049825 */ /* 0x000fe200078e0204 */
[----:B------:R-:W-:Y:S01]  /*1f00*/  @!P0 LEA.HI R9, R9, R8, RZ, 0x3 ;  /* 0x0000000809098211 */ /* 0x000fe200078f18ff */
[----:B------:R2:W-:Y:S04]  /*1f10*/  @!P1 LDGSTS.E.BYPASS.LTC128B.128 [R76+0x6080], [R10.64], !P4 ;  /* 0x060800000a4c9fae */ /* 0x0005e8000e101d52 */
[----:B------:R3:W-:Y:S01]  /*1f20*/  @!P1 LDGSTS.E.BYPASS.LTC128B.128 [R76+0xa080], [R14.64], !P5 ;  /* 0x0a0800000e4c9fae */ /* 0x0007e2000e901d52 */
[----:B------:R-:W-:-:S05]  /*1f30*/  ISETP.GE.AND P5, PT, R2, c[0x0][0x1d4], PT ;  /* 0x0000750002007a0c */ /* 0x000fca0003fa6270 */
[----:B------:R4:W-:Y:S04]  /*1f40*/  @!P1 LDGSTS.E.BYPASS.LTC128B.128 [R76+0xe080], [R12.64], !P2 ;  /* 0x0e0800000c4c9fae */ /* 0x0009e8000d101d52 */
[----:B------:R5:W-:Y:S04]  /*1f50*/  @!P1 LDGSTS.E.BYPASS.LTC128B.128 [R76+0x12080], [R4.64], !P3 ;  /* 0x12080000044c9fae */ /* 0x000be8000d901d52 */
[----:B------:R-:W-:Y:S02]  /*1f60*/  @P5 LOP3.LUT R85, R85, 0x1, RZ, 0xfc, !PT ;  /* 0x0000000155555812 */ /* 0x000fe400078efcff */
[----:B------:R-:W-:-:S03]  /*1f70*/  ISETP.GE.AND P5, PT, R0, c[0x0][0x1d4], PT ;  /* 0x0000750000007a0c */ /* 0x000fc60003fa6270 */
[----:B------:R-:W-:Y:S01]  /*1f80*/  STL [R1+0x28], R85 ;  /* 0x0000285501007387 */ /* 0x000fe20000100800 */
[----:B--2---:R-:W-:-:S05]  /*1f90*/  @!P0 LOP3.LUT R10, R9, 0xfffffff8, RZ, 0xc0, !PT ;  /* 0xfffffff8090a8812 */ /* 0x004fca00078ec0ff */
[----:B-1----:R-:W-:Y:S01]  /*1fa0*/  @!P0 IMAD.WIDE R10, R10, 0x2, R6 ;  /* 0x000000020a0a8825 */ /* 0x002fe200078e0206 */
[----:B----4-:R-:W1:Y:S01]  /*1fb0*/  S2R R12, SR_CTAID.Y ;  /* 0x00000000000c7919 */ /* 0x010e620000002600 */
[----:B-----5:R-:W-:-:S04]  /*1fc0*/  @!P0 LEA R4, P1, R2, R6, 0x1 ;  /* 0x0000000602048211 */ /* 0x020fc800078208ff */
[----:B------:R-:W-:Y:S02]  /*1fd0*/  @!P0 LEA.HI.X R5, R2, R7, R3, 0x1, P1 ;  /* 0x0000000702058211 */ /* 0x000fe400008f0c03 */
[----:B------:R-:W-:Y:S02]  /*1fe0*/  @!P0 SHF.R.S32.HI R2, RZ, 0x1f, R0 ;  /* 0x0000001fff028819 */ /* 0x000fe40000011400 */
[----:B------:R-:W-:Y:S01]  /*1ff0*/  ISETP.GE.AND P1, PT, R8, c[0x0][0x198], PT ;  /* 0x0000660008007a0c */ /* 0x000fe20003f26270 */
[----:B------:R2:W-:Y:S01]  /*2000*/  @!P0 LDGSTS.E.BYPASS.LTC128B.128 [R76+0x7080], [R4.64], !P4 ;  /* 0x07080000044c8fae */ /* 0x0005e2000e101d52 */
[----:B------:R-:W-:Y:S01]  /*2010*/  @!P0 LEA.HI R2, R2, R0, RZ, 0x3 ;  /* 0x0000000002028211 */ /* 0x000fe200078f18ff */
[----:B------:R-:W-:Y:S01]  /*2020*/  IMAD.U32 R8, RZ, RZ, UR20 ;  /* 0x00000014ff087e24 */ /* 0x000fe2000f8e00ff */
[----:B------:R-:W-:Y:S01]  /*2030*/  IADD3 R0, -R77, UR27, RZ ;  /* 0x0000001b4d007c10 */ /* 0x000fe2000fffe1ff */
[----:B------:R-:W-:Y:S01]  /*2040*/  UIADD3 UR27, UR17, -0x1, URZ ;  /* 0xffffffff111b7890 */ /* 0x000fe2000fffe03f */
[----:B------:R-:W-:-:S02]  /*2050*/  @!P0 LOP3.LUT R2, R2, 0xfffffff8, RZ, 0xc0, !PT ;  /* 0xfffffff802028812 */ /* 0x000fc400078ec0ff */
[----:B------:R-:W-:Y:S01]  /*2060*/  ISETP.GE.AND P4, PT, R27, c[0x0][0x1d4], PT ;  /* 0x000075001b007a0c */ /* 0x000fe20003f86270 */
[----:B------:R-:W-:Y:S02]  /*2070*/  USHF.R.S32.HI UR20, URZ, 0x1f, UR27 ;  /* 0x0000001f3f147899 */ /* 0x000fe4000801141b */
[----:B------:R-:W-:Y:S01]  /*2080*/  @!P0 IMAD.WIDE R2, R2, 0x2, R6 ;  /* 0x0000000202028825 */ /* 0x000fe200078e0206 */
[----:B------:R-:W-:Y:S01]  /*2090*/  UIMAD.WIDE.U32 UR32, UR27, UR4, URZ ;  /* 0x000000041b2072a5 */ /* 0x000fe2000f8e003f */
[----:B------:R4:W-:Y:S01]  /*20a0*/  @!P0 LDGSTS.E.BYPASS.LTC128B.128 [R76+0xb080], [R10.64], !P1 ;  /* 0x0b0800000a4c8fae */ /* 0x0009e2000c901d52 */
[C---:B------:R-:W-:Y:S01]  /*20b0*/  ISETP.GE.AND P1, PT, R0.reuse, 0x21, PT ;  /* 0x000000210000780c */ /* 0x040fe20003f26270 */
[----:B------:R-:W-:Y:S02]  /*20c0*/  UIMAD UR4, UR20, UR4, URZ ;  /* 0x00000004140472a4 */ /* 0x000fe4000f8e023f */
[----:B------:R5:W-:Y:S01]  /*20d0*/  @!P0 LDGSTS.E.BYPASS.LTC128B.128 [R76+0xf080], [R2.64], !P2 ;  /* 0x0f080000024c8fae */ /* 0x000be2000d101d52 */
[----:B------:R-:W-:Y:S01]  /*20e0*/  ISETP.GE.AND P2, PT, R0, 0x1, PT ;  /* 0x000000010000780c */ /* 0x000fe20003f46270 */
[----:B------:R-:W-:Y:S01]  /*20f0*/  UIMAD UR4, UR27, UR5, UR4 ;  /* 0x000000051b0472a4 */ /* 0x000fe2000f8e0204 */
[----:B------:R-:W-:Y:S01]  /*2100*/  @!P0 SHF.R.S32.HI R0, RZ, 0x1f, R27 ;  /* 0x0000001fff008819 */ /* 0x000fe2000001141b */
[----:B------:R-:W-:-:S02]  /*2110*/  UISETP.GT.AND UP0, UPT, UR27, UR8, UPT ;  /* 0x000000081b00728c */ /* 0x000fc4000bf04270 */
[----:B------:R-:W-:Y:S01]  /*2120*/  UMOV UR5, 0x5 ;  /* 0x0000000500057882 */ /* 0x000fe20000000000 */
[----:B------:R-:W-:Y:S01]  /*2130*/  @!P0 LEA.HI R0, R0, R27, RZ, 0x3 ;  /* 0x0000001b00008211 */ /* 0x000fe200078f18ff */
[----:B------:R-:W-:Y:S01]  /*2140*/  UIADD3 UR4, UR33, UR4, URZ ;  /* 0x0000000421047290 */ /* 0x000fe2000fffe03f */
[----:B--2---:R-:W-:Y:S02]  /*2150*/  IMAD.IADD R5, R23, 0x1, R17 ;  /* 0x0000000117057824 */ /* 0x004fe400078e0211 */
[----:B------:R-:W-:Y:S01]  /*2160*/  @!P0 LOP3.LUT R0, R0, 0xfffffff8, RZ, 0xc0, !PT ;  /* 0xfffffff800008812 */ /* 0x000fe200078ec0ff */
[----:B------:R-:W-:Y:S01]  /*2170*/  IMAD.MOV.U32 R4, RZ, RZ, R22 ;  /* 0x000000ffff047224 */ /* 0x000fe200078e0016 */
[----:B------:R-:W-:-:S03]  /*2180*/  UIMAD UR4, UR4, 0x30, URZ ;  /* 0x00000030040478a4 */ /* 0x000fc6000f8e023f */
[----:B-1----:R-:W-:-:S04]  /*2190*/  IMAD.WIDE.U32 R4, R12, c[0x0][0x1e8], R4 ;  /* 0x00007a000c047a25 */ /* 0x002fc800078e0004 */
[----:B------:R-:W-:Y:S01]  /*21a0*/  @!P0 IMAD.WIDE R6, R0, 0x2, R6 ;  /* 0x0000000200068825 */ /* 0x000fe200078e0206 */
[----:B------:R-:W-:Y:S02]  /*21b0*/  IADD3 R5, R5, UR25, RZ ;  /* 0x0000001905057c10 */ /* 0x000fe4000fffe0ff */
[----:B----4-:R-:W-:Y:S02]  /*21c0*/  LEA.HI R10, R75, R81, RZ, 0x4 ;  /* 0x000000514b0a7211 */ /* 0x010fe400078f20ff */
[----:B------:R1:W-:Y:S01]  /*21d0*/  @!P0 LDGSTS.E.BYPASS.LTC128B.128 [R76+0x13080], [R6.64], !P3 ;  /* 0x13080000064c8fae */ /* 0x0003e2000d901d52 */
[----:B-----5:R-:W-:Y:S01]  /*21e0*/  IMAD.IADD R3, R25, 0x1, R18 ;  /* 0x0000000119037824 */ /* 0x020fe200078e0212 */
[----:B------:R-:W-:Y:S01]  /*21f0*/  LOP3.LUT P3, RZ, R85, 0x1, RZ, 0xc0, !PT ;  /* 0x0000000155ff7812 */ /* 0x000fe2000786c0ff */
[----:B------:R-:W-:Y:S01]  /*2200*/  IMAD.MOV.U32 R2, RZ, RZ, R24 ;  /* 0x000000ffff027224 */ /* 0x000fe200078e0018 */
[----:B------:R-:W0:Y:S01]  /*2210*/  LDGDEPBAR ;  /* 0x00000000000079af */ /* 0x000e220000000000 */
[----:B------:R-:W-:-:S04]  /*2220*/  IMAD.WIDE.U32 R82, R8, c[0x0][0x1f0], R4 ;  /* 0x00007c0008527a25 */ /* 0x000fc800078e0004 */
[----:B------:R-:W-:Y:S01]  /*2230*/  IMAD.WIDE.U32 R2, R12, c[0x0][0x210], R2 ;  /* 0x000084000c027a25 */ /* 0x000fe200078e0002 */
[----:B------:R-:W-:Y:S01]  /*2240*/  IADD3 R79, R83, UR26, RZ ;  /* 0x0000001a534f7c10 */ /* 0x000fe2000fffe0ff */
[----:B------:R-:W-:Y:S02]  /*2250*/  STL.64 [R1+0x38], R82 ;  /* 0x0000385201007387 */ /* 0x000fe40000100a00 */
[----:B------:R-:W-:Y:S01]  /*2260*/  IMAD.U32 R4, RZ, RZ, UR30 ;  /* 0x0000001eff047e24 */ /* 0x000fe2000f8e00ff */
[----:B------:R-:W-:Y:S01]  /*2270*/  IADD3 R3, R3, UR24, RZ ;  /* 0x0000001803037c10 */ /* 0x000fe2000fffe0ff */
[----:B------:R-:W-:Y:S01]  /*2280*/  UIADD3 UR24, UR31, UR23, URZ ;  /* 0x000000171f187290 */ /* 0x000fe2000fffe03f */
[----:B------:R-:W-:Y:S02]  /*2290*/  IMAD.MOV.U32 R78, RZ, RZ, R82 ;  /* 0x000000ffff4e7224 */ /* 0x000fe400078e0052 */
[----:B------:R-:W-:Y:S01]  /*22a0*/  IMAD.U32 R5, RZ, RZ, UR31 ;  /* 0x0000001fff057e24 */ /* 0x000fe2000f8e00ff */
[----:B------:R-:W-:Y:S01]  /*22b0*/  UIMAD UR23, UR24, UR27, URZ ;  /* 0x0000001b181772a4 */ /* 0x000fe2000f8e023f */
[----:B------:R-:W-:Y:S01]  /*22c0*/  IMAD.WIDE.U32 R4, R4, UR27, R78 ;  /* 0x0000001b04047c25 */ /* 0x000fe2000f8e004e */
[----:B------:R-:W-:Y:S02]  /*22d0*/  STL.64 [R1+0x30], R78 ;  /* 0x0000304e01007387 */ /* 0x000fe40000100a00 */
[----:B------:R-:W-:Y:S01]  /*22e0*/  UIMAD UR23, UR20, UR30, UR23 ;  /* 0x0000001e141772a4 */ /* 0x000fe2000f8e0217 */
[----:B------:R-:W-:Y:S01]  /*22f0*/  IMAD.WIDE.U32 R30, R8, c[0x0][0x218], R2 ;  /* 0x00008600081e7a25 */ /* 0x000fe200078e0002 */
[----:B------:R-:W-:Y:S01]  /*2300*/  USHF.L.U32 UR20, UR6, 0x5, URZ ;  /* 0x0000000506147899 */ /* 0x000fe2000800063f */
[C---:B------:R-:W-:Y:S01]  /*2310*/  @P2 LEA R2, P0, R4.reuse, c[0x0][0x1c8], 0x1 ;  /* 0x0000720004022a11 */ /* 0x040fe200078008ff */
[----:B------:R-:W-:Y:S01]  /*2320*/  USHF.L.U64.HI UR6, UR6, UR5, UR7 ;  /* 0x0000000506067299 */ /* 0x000fe20008010207 */
[----:B-1----:R-:W-:Y:S01]  /*2330*/  IMAD.U32 R6, RZ, RZ, UR32 ;  /* 0x00000020ff067e24 */ /* 0x002fe2000f8e00ff */
[----:B------:R-:W-:Y:S01]  /*2340*/  IADD3 R0, R5, UR23, RZ ;  /* 0x0000001705007c10 */ /* 0x000fe2000fffe0ff */
[----:B------:R-:W-:Y:S01]  /*2350*/  IMAD.MOV.U32 R28, RZ, RZ, R30 ;  /* 0x000000ffff1c7224 */ /* 0x000fe200078e001e */
[----:B------:R-:W-:Y:S01]  /*2360*/  IADD3 R29, R31, UR28, RZ ;  /* 0x0000001c1f1d7c10 */ /* 0x000fe2000fffe0ff */
[----:B------:R-:W-:Y:S01]  /*2370*/  IMAD.U32 R7, RZ, RZ, UR33 ;  /* 0x00000021ff077e24 */ /* 0x000fe2000f8e00ff */
[C---:B------:R-:W-:Y:S01]  /*2380*/  @P2 LEA.HI.X R3, R4.reuse, c[0x0][0x1cc], R0, 0x1, P0 ;  /* 0x0000730004032a11 */ /* 0x040fe200000f0c00 */
[----:B------:R-:W-:Y:S01]  /*2390*/  STL.64 [R1+0x48], R30 ;  /* 0x0000481e01007387 */ /* 0x000fe20000100a00 */
[----:B------:R-:W-:Y:S01]  /*23a0*/  @P1 IADD3 R4, P0, R4, UR20, RZ ;  /* 0x0000001404041c10 */ /* 0x000fe2000ff1e0ff */
[----:B------:R-:W-:-:S02]  /*23b0*/  IMAD.WIDE.U32 R6, R6, 0x30, R28 ;  /* 0x0000003006067825 */ /* 0x000fc400078e001c */
[----:B------:R1:W-:Y:S01]  /*23c0*/  @P2 LDGSTS.E.BYPASS.LTC128B.128 [R76+0x14080], [R2.64], !P3 ;  /* 0x14080000024c2fae */ /* 0x0003e2000d901d52 */
[----:B------:R-:W-:Y:S02]  /*23d0*/  @P1 IADD3.X R0, R0, UR6, RZ, P0, !PT ;  /* 0x0000000600001c10 */ /* 0x000fe400087fe4ff */
[C---:B------:R-:W-:Y:S01]  /*23e0*/  @P1 LEA R8, P0, R4.reuse, c[0x0][0x1c8], 0x1 ;  /* 0x0000720004081a11 */ /* 0x040fe200078008ff */
[----:B------:R1:W-:Y:S01]  /*23f0*/  @P2 LDGSTS.E.BYPASS.LTC128B.128 [R76+0x15880], [R2.64+0x80], !P6 ;  /* 0x15880080024c2fae */ /* 0x0003e2000f101d52 */
[----:B------:R-:W-:Y:S02]  /*2400*/  ISETP.GT.AND P3, PT, R81, 0x7f, PT ;  /* 0x0000007f5100780c */ /* 0x000fe40003f64270 */
[----:B------:R-:W-:Y:S01]  /*2410*/  @P1 LEA.HI.X R9, R4, c[0x0][0x1cc], R0, 0x1, P0 ;  /* 0x0000730004091a11 */ /* 0x000fe200000f0c00 */
[----:B------:R1:W-:Y:S01]  /*2420*/  @P2 LDGSTS.E.BYPASS.LTC128B.128 [R76+0x17080], [R2.64+0x100], !P5 ;  /* 0x17080100024c2fae */ /* 0x0003e2000e901d52 */
[----:B------:R-:W-:Y:S02]  /*2430*/  IADD3 R0, R7, UR4, RZ ;  /* 0x0000000407007c10 */ /* 0x000fe4000fffe0ff */
[----:B------:R-:W-:Y:S01]  /*2440*/  LEA R12, P0, R6, c[0x0][0x1f8], 0x1 ;  /* 0x00007e00060c7a11 */ /* 0x000fe200078008ff */
[----:B------:R1:W-:Y:S01]  /*2450*/  @P2 LDGSTS.E.BYPASS.LTC128B.128 [R76+0x18880], [R2.64+0x180], !P4 ;  /* 0x18880180024c2fae */ /* 0x0003e2000e101d52 */
[----:B------:R-:W-:-:S02]  /*2460*/  LOP3.LUT P2, RZ, R85, 0x1, RZ, 0xc0, !PT ;  /* 0x0000000155ff7812 */ /* 0x000fc4000784c0ff */
[----:B------:R-:W-:Y:S01]  /*2470*/  LEA.HI.X R13, R6, c[0x0][0x1fc], R0, 0x1, P0 ;  /* 0x00007f00060d7a11 */ /* 0x000fe200000f0c00 */
[----:B------:R-:W-:Y:S01]  /*2480*/  IMAD.SHL.U32 R6, R77, 0x8, RZ ;  /* 0x000000084d067824 */ /* 0x000fe200078e00ff */
[----:B------:R-:W-:Y:S01]  /*2490*/  STL.64 [R1+0x40], R28 ;  /* 0x0000401c01007387 */ /* 0x000fe20000100a00 */
[----:B------:R-:W-:Y:S01]  /*24a0*/  @!P3 IMAD.MOV.U32 R7, RZ, RZ, c[0x0][0x208] ;  /* 0x00008200ff07b624 */ /* 0x000fe200078e00ff */
[----:B------:R-:W-:Y:S01]  /*24b0*/  P2R R16, PR, RZ, 0x8 ;  /* 0x00000008ff107803 */ /* 0x000fe20000000000 */
[----:B------:R-:W-:-:S03]  /*24c0*/  @!P3 IMAD.MOV.U32 R11, RZ, RZ, c[0x0][0x20c] ;  /* 0x00008300ff0bb624 */ /* 0x000fc600078e00ff */
[----:B---3--:R-:W-:-:S03]  /*24d0*/  @!P3 LEA R14, P0, R7, R12, 0x6 ;  /* 0x0000000c070eb211 */ /* 0x008fc600078030ff */
[----:B------:R2:W-:Y:S01]  /*24e0*/  @P1 LDGSTS.E.BYPASS.LTC128B.128 [R76+0x15080], [R8.64], !P2 ;  /* 0x15080000084c1fae */ /* 0x0005e2000d101d52 */
[----:B------:R-:W-:Y:S02]  /*24f0*/  @!P3 LEA.HI.X R15, R7, R13, R11, 0x6, P0 ;  /* 0x0000000d070fb211 */ /* 0x000fe400000f340b */
[----:B------:R-:W-:Y:S01]  /*2500*/  LOP3.LUT P0, RZ, R26, 0x2, RZ, 0xc0, !PT ;  /* 0x000000021aff7812 */ /* 0x000fe2000780c0ff */
[----:B------:R2:W-:Y:S01]  /*2510*/  @P1 LDGSTS.E.BYPASS.LTC128B.128 [R76+0x16880], [R8.64+0x80], !P6 ;  /* 0x16880080084c1fae */ /* 0x0005e2000f101d52 */
[----:B------:R-:W-:-:S03]  /*2520*/  SEL R7, RZ, 0x1, P2 ;  /* 0x00000001ff077807 */ /* 0x000fc60001000000 */
[----:B------:R2:W-:Y:S04]  /*2530*/  @P1 LDGSTS.E.BYPASS.LTC128B.128 [R76+0x18080], [R8.64+0x100], !P5 ;  /* 0x18080100084c1fae */ /* 0x0005e8000e901d52 */
[----:B------:R2:W-:Y:S01]  /*2540*/  @P1 LDGSTS.E.BYPASS.LTC128B.128 [R76+0x19880], [R8.64+0x180], !P4 ;  /* 0x19880180084c1fae */ /* 0x0005e2000e101d52 */
[C---:B-1----:R-:W-:Y:S02]  /*2550*/  LOP3.LUT R2, R10.reuse, 0xfffffff0, RZ, 0xc0, !PT ;  /* 0xfffffff00a027812 */ /* 0x042fe400078ec0ff */
        /* <DEDUP_REMOVED lines=46> */
[----:B------:R-:W-:-:S02]  /*2840*/  IADD3 R5, R72, UR10, -R77 ;  /* 0x0000000a48057c10 */ /* 0x000fc4000fffe84d */
        /* <DEDUP_REMOVED lines=36> */
[----:B--2---:R-:W1:Y:S04]  /*2a90*/  LDSM.16.M88.4 R8, [R135+0x14080] ;  /* 0x014080008708783b */ /* 0x004e680000000200 */
[----:B------:R-:W2:Y:S04]  /*2aa0*/  LDSM.16.M88.4 R20, [R135+0x14880] ;  /* 0x014880008714783b */ /* 0x000ea80000000200 */
[----:B------:R-:W3:Y:S04]  /*2ab0*/  LDSM.16.M88.4 R28, [R135+0x15080] ;  /* 0x01508000871c783b */ /* 0x000ee80000000200 */
[----:B------:R-:W4:Y:S04]  /*2ac0*/  LDSM.16.M88.4 R44, [R242] ;  /* 0x00000000f22c783b */ /* 0x000f280000000200 */
[----:B------:R-:W5:Y:S04]  /*2ad0*/  LDSM.16.M88.4 R48, [R242+0x800] ;  /* 0x00080000f230783b */ /* 0x000f680000000200 */
        /* <DEDUP_REMOVED lines=18> */
[----:B---3--:R-:W-:Y:S08]  /*2c00*/  HMMA.16816.F32 R40, R160, R28, RZ ;  /* 0x0000001ca028723c */ /* 0x008ff000000018ff */
[----:B----4-:R-:W-:Y:S04]  /*2c10*/  HMMA.16816.F32 R20, R164, R46, R24 ;  /* 0x0000002ea414723c */ /* 0x010fe80000001818 */
[----:B------:R1:W-:Y:S01]  /*2c20*/  LDGSTS.E.BYPASS.LTC128B.128 [R76+0x8880], [R12.64+0x180], !P3 ;  /* 0x088801800c4c7fae */ /* 0x0003e2000d901d52 */
[----:B------:R-:W-:-:S03]  /*2c30*/  ISETP.NE.AND P3, PT, R16, RZ, PT ;  /* 0x000000ff1000720c */ /* 0x000fc60003f65270 */
[C---:B------:R-:W-:Y:S08]  /*2c40*/  HMMA.16816.F32 R16, R160.reuse, R8, RZ ;  /* 0x00000008a010723c */ /* 0x040ff000000018ff */
[----:B------:R-:W-:Y:S02]  /*2c50*/  HMMA.16816.F32 R8, R160, R30, RZ ;  /* 0x0000001ea008723c */ /* 0x000fe400000018ff */
[----:B------:R-:W-:-:S02]  /*2c60*/  @!P3 ISETP.LT.OR P6, PT, R5, 0x21, !P6 ;  /* 0x000000210500b80c */ /* 0x000fc400077c1670 */
[C---:B------:R-:W-:Y:S02]  /*2c70*/  @!P3 ISETP.LT.OR P2, PT, R5.reuse, 0x21, !P2 ;  /* 0x000000210500b80c */ /* 0x040fe40005741670 */
[C---:B------:R-:W-:Y:S02]  /*2c80*/  @!P3 ISETP.LT.OR P1, PT, R5.reuse, 0x21, !P1 ;  /* 0x000000210500b80c */ /* 0x040fe40004f21670 */
[----:B------:R-:W-:Y:S01]  /*2c90*/  @!P3 ISETP.LT.OR P0, PT, R5, 0x21, !P0 ;  /* 0x000000210500b80c */ /* 0x000fe20004701670 */
[----:B-----5:R-:W-:Y:S01]  /*2ca0*/  HMMA.16816.F32 R24, R164, R48, R32 ;  /* 0x00000030a418723c */ /* 0x020fe20000001820 */
        /* <DEDUP_REMOVED lines=185> */
.L_x_240:
        /* <DEDUP_REMOVED lines=9> */
[----:B------:R-:W-:Y:S01]  /*38d0*/  ULDC UR7, c[0x0][0x324] ;  /* 0x0000c90000077ab9 */ /* 0x000fe20000000800 */
[----:B------:R-:W-:Y:S01]  /*38e0*/  LOP3.LUT R8, R7, 0xffffff8, RZ, 0xc0, !PT ;  /* 0x0ffffff807087812 */ /* 0x000fe200078ec0ff */
[----:B------:R-:W-:Y:S01]  /*38f0*/  FMUL.FTZ R7, R48, c[0x0][0x320] ;  /* 0x0000c80030077a20 */ /* 0x000fe20000410000 */
[----:B------:R-:W-:Y:S01]  /*3900*/  SHF.R.S32.HI R10, RZ, 0x1f, R2 ;  /* 0x0000001fff0a7819 */ /* 0x000fe20000011402 */
[----:B------:R-:W-:Y:S01]  /*3910*/  ULOP3.LUT UR7, URZ, UR7, URZ, 0x33, !UPT ;  /* 0x000000073f077292 */ /* 0x000fe2000f8e333f */
[----:B------:R-:W-:Y:S01]  /*3920*/  PLOP3.LUT P1, PT, PT, PT, UP0, 0x80, 0x0 ;  /* 0x000000000000781c */ /* 0x000fe20003f2f008 */
[----:B------:R-:W-:Y:S01]  /*3930*/  IMAD.IADD R9, R73, 0x1, -R8 ;  /* 0x0000000149097824 */ /* 0x000fe200078e0a08 */
[----:B------:R4:W2:Y:S01]  /*3940*/  MUFU.TANH R22, R7 ;  /* 0x0000000700167308 */ /* 0x0008a20000002400 */
[----:B------:R-:W-:Y:S01]  /*3950*/  PLOP3.LUT P0, PT, PT, PT, UP0, 0x80, 0x0 ;  /* 0x000000000000781c */ /* 0x000fe20003f0f008 */
[----:B------:R-:W-:Y:S01]  /*3960*/  UISETP.GE.AND UP0, UPT, UR9, 0x1, UPT ;  /* 0x000000010900788c */ /* 0x000fe2000bf06270 */
        /* <DEDUP_REMOVED lines=30> */
[----:B------:R-:W-:Y:S01]  /*3b50*/  IADD3 R9, -R11, UR10, R72 ;  /* 0x0000000a0b097c10 */ /* 0x000fe2000fffe148 */
[----:B------:R1:W-:Y:S01]  /*3b60*/  STL [R1+0x7c], R11 ;  /* 0x00007c0b01007387 */ /* 0x0003e20000100800 */
[----:B------:R-:W-:-:S04]  /*3b70*/  IADD3 R2, R2, -UR12, RZ ;  /* 0x8000000c02027c10 */ /* 0x000fc8000fffe0ff */
        /* <DEDUP_REMOVED lines=9> */
[----:B--23--:R-:W-:Y:S01]  /*3c10*/  IMAD.U32 R12, RZ, RZ, UR12 ;  /* 0x0000000cff0c7e24 */ /* 0x00cfe2000f8e00ff */
[----:B------:R-:W-:Y:S04]  /*3c20*/  BSSY B0, `(.L_x_242) ;  /* 0x0000011000007945 */ /* 0x000fe80003800000 */
[----:B------:R-:W-:-:S04]  /*3c30*/  IADD3 R6, -R12, UR10, R6 ;  /* 0x0000000a0c067c10 */ /* 0x000fc8000fffe106 */
[----:B------:R-:W-:-:S13]  /*3c40*/  ISETP.GT.AND P0, PT, R6, -0x1, PT ;  /* 0xffffffff0600780c */ /* 0x000fda0003f04270 */
[----:B------:R-:W-:Y:S05]  /*3c50*/  @P0 BRA `(.L_x_243) ;  /* 0x0000008000000947 */ /* 0x000fea0003800000 */
[----:B------:R-:W-:Y:S01]  /*3c60*/  UISETP.NE.AND UP0, UPT, UR9, 0x1, UPT ;  /* 0x000000010900788c */ /* 0x000fe2000bf05270 */
[----:B------:R-:W-:-:S05]  /*3c70*/  LOP3.LUT R6, RZ, R6, RZ, 0x33, !PT ;  /* 0x00000006ff067212 */ /* 0x000fca00078e33ff */
[----:B------:R-:W-:Y:S02]  /*3c80*/  PLOP3.LUT P1, PT, PT, PT, UP0, 0x80, 0x0 ;  /* 0x000000000000781c */ /* 0x000fe40003f2f008 */
[----:B------:R-:W-:-:S11]  /*3c90*/  PLOP3.LUT P0, PT, PT, PT, UP0, 0x80, 0x0 ;  /* 0x000000000000781c */ /* 0x000fd60003f0f008 */
[----:B------:R-:W-:-:S05]  /*3ca0*/  @P1 IMAD.HI.U32 R12, R6, c[0x0][0x330], RZ ;  /* 0x0000cc00060c1a27 */ /* 0x000fca00078e00ff */
[----:B------:R-:W-:-:S04]  /*3cb0*/  @P0 SHF.R.U32.HI R6, RZ, c[0x0][0x334], R12 ;  /* 0x0000cd00ff060a19 */ /* 0x000fc8000001160c */
[----:B------:R-:W-:Y:S01]  /*3cc0*/  LOP3.LUT R6, RZ, R6, RZ, 0x33, !PT ;  /* 0x00000006ff067212 */ /* 0x000fe200078e33ff */
[----:B------:R-:W-:Y:S05]  /*3cd0*/  BRA `(.L_x_244) ;  /* 0x0000005000007947 */ /* 0x000fea0003800000 */
.L_x_243:
[----:B------:R-:W-:-:S06]  /*3ce0*/  UISETP.NE.AND UP0, UPT, UR9, 0x1, UPT ;  /* 0x000000010900788c */ /* 0x000fcc000bf05270 */
[----:B------:R-:W-:Y:S02]  /*3cf0*/  PLOP3.LUT P1, PT, PT, PT, UP0, 0x80, 0x0 ;  /* 0x000000000000781c */ /* 0x000fe40003f2f008 */
[----:B------:R-:W-:-:S11]  /*3d00*/  PLOP3.LUT P0, PT, PT, PT, UP0, 0x80, 0x0 ;  /* 0x000000000000781c */ /* 0x000fd60003f0f008 */
[----:B------:R-:W-:-:S05]  /*3d10*/  @P1 IMAD.HI.U32 R12, R6, c[0x0][0x330], RZ ;  /* 0x0000cc00060c1a27 */ /* 0x000fca00078e00ff */
[----:B------:R-:W-:Y:S02]  /*3d20*/  @P0 SHF.R.U32.HI R6, RZ, c[0x0][0x334], R12 ;  /* 0x0000cd00ff060a19 */ /* 0x000fe4000001160c */
.L_x_244:
[----:B------:R-:W-:Y:S05]  /*3d30*/  BSYNC B0 ;  /* 0x0000000000007941 */ /* 0x000fea0003800000 */
.L_x_242:
[----:B------:R-:W-:-:S05]  /*3d40*/  IMAD R6, R6, c[0x0][0x32c], R11 ;  /* 0x0000cb0006067a24 */ /* 0x000fca00078e020b */
[----:B------:R-:W-:Y:S02]  /*3d50*/  IADD3 R12, R6, c[0x0][0x32c], RZ ;  /* 0x0000cb00060c7a10 */ /* 0x000fe40007ffe0ff */
[----:B------:R-:W-:Y:S02]  /*3d60*/  IMNMX R2, R2, R6, !PT ;  /* 0x0000000602027217 */ /* 0x000fe40007800200 */
[----:B------:R-:W-:Y:S02]  /*3d70*/  IMNMX R5, R5, R12, PT ;  /* 0x0000000c05057217 */ /* 0x000fe40003800200 */
.L_x_241:
        /* <DEDUP_REMOVED lines=55> */
[----:B------:R-:W-:Y:S01]  /*40f0*/  UISETP.GE.AND UP6, UPT, UR9, 0x1, UPT ;  /* 0x000000010900788c */ /* 0x000fe2000bfc6270 */
        /* <DEDUP_REMOVED lines=38> */
[----:B--234-:R-:W-:Y:S01]  /*4360*/  IMAD.U32 R7, RZ, RZ, UR12 ;  /* 0x0000000cff077e24 */ /* 0x01cfe2000f8e00ff */
[----:B------:R-:W-:Y:S04]  /*4370*/  BSSY B0, `(.L_x_246) ;  /* 0x0000015000007945 */ /* 0x000fe80003800000 */
[----:B------:R-:W-:-:S04]  /*4380*/  IADD3 R6, -R7, UR10, R6 ;  /* 0x0000000a07067c10 */ /* 0x000fc8000fffe106 */
[----:B------:R-:W-:-:S13]  /*4390*/  ISETP.GT.AND P0, PT, R6, -0x1, PT ;  /* 0xffffffff0600780c */ /* 0x000fda0003f04270 */
[----:B------:R-:W-:Y:S05]  /*43a0*/  @P0 BRA `(.L_x_247) ;  /* 0x000000a000000947 */ /* 0x000fea0003800000 */
[----:B------:R-:W-:Y:S01]  /*43b0*/  UP2UR UR22, UPR, URZ, 0x1 ;  /* 0x000000013f167883 */ /* 0x000fe20008000000 */
[----:B------:R-:W-:Y:S01]  /*43c0*/  LOP3.LUT R6, RZ, R6, RZ, 0x33, !PT ;  /* 0x00000006ff067212 */ /* 0x000fe200078e33ff */
[----:B------:R-:W-:-:S06]  /*43d0*/  UISETP.NE.AND UP0, UPT, UR9, 0x1, UPT ;  /* 0x000000010900788c */ /* 0x000fcc000bf05270 */
[----:B------:R-:W-:Y:S02]  /*43e0*/  PLOP3.LUT P1, PT, PT, PT, UP0, 0x80, 0x0 ;  /* 0x000000000000781c */ /* 0x000fe40003f2f008 */
[----:B------:R-:W-:Y:S01]  /*43f0*/  PLOP3.LUT P0, PT, PT, PT, UP0, 0x80, 0x0 ;  /* 0x000000000000781c */ /* 0x000fe20003f0f008 */
[----:B------:R-:W-:-:S10]  /*4400*/  UISETP.NE.AND UP0, UPT, UR22, URZ, UPT ;  /* 0x0000003f1600728c */ /* 0x000fd4000bf05270 */
[----:B------:R-:W-:-:S05]  /*4410*/  @P1 IMAD.HI.U32 R7, R6, c[0x0][0x330], RZ ;  /* 0x0000cc0006071a27 */ /* 0x000fca00078e00ff */
[----:B------:R-:W-:-:S04]  /*4420*/  @P0 SHF.R.U32.HI R6, RZ, c[0x0][0x334], R7 ;  /* 0x0000cd00ff060a19 */ /* 0x000fc80000011607 */
[----:B------:R-:W-:Y:S01]  /*4430*/  LOP3.LUT R6, RZ, R6, RZ, 0x33, !PT ;  /* 0x00000006ff067212 */ /* 0x000fe200078e33ff */
[----:B------:R-:W-:Y:S05]  /*4440*/  BRA `(.L_x_248) ;  /* 0x0000007000007947 */ /* 0x000fea0003800000 */
.L_x_247:
[----:B------:R-:W-:Y:S02]  /*4450*/  UP2UR UR22, UPR, URZ, 0x1 ;  /* 0x000000013f167883 */ /* 0x000fe40008000000 */
[----:B------:R-:W-:-:S06]  /*4460*/  UISETP.NE.AND UP0, UPT, UR9, 0x1, UPT ;  /* 0x000000010900788c */ /* 0x000fcc000bf05270 */
[----:B------:R-:W-:Y:S02]  /*4470*/  PLOP3.LUT P1, PT, PT, PT, UP0, 0x80, 0x0 ;  /* 0x000000000000781c */ /* 0x000fe40003f2f008 */
[----:B------:R-:W-:Y:S01]  /*4480*/  PLOP3.LUT P0, PT, PT, PT, UP0, 0x80, 0x0 ;  /* 0x000000000000781c */ /* 0x000fe20003f0f008 */
[----:B------:R-:W-:-:S10]  /*4490*/  UISETP.NE.AND UP0, UPT, UR22, URZ, UPT ;  /* 0x0000003f1600728c */ /* 0x000fd4000bf05270 */
[----:B------:R-:W-:-:S05]  /*44a0*/  @P1 IMAD.HI.U32 R7, R6, c[0x0][0x330], RZ ;  /* 0x0000cc0006071a27 */ /* 0x000fca00078e00ff */
[----:B------:R-:W-:Y:S02]  /*44b0*/  @P0 SHF.R.U32.HI R6, RZ, c[0x0][0x334], R7 ;  /* 0x0000cd00ff060a19 */ /* 0x000fe40000011607 */
.L_x_248:
[----:B------:R-:W-:Y:S05]  /*44c0*/  BSYNC B0 ;  /* 0x0000000000007941 */ /* 0x000fea0003800000 */
.L_x_246:
[----:B------:R-:W-:-:S05]  /*44d0*/  IMAD R6, R6, c[0x0][0x32c], R11 ;  /* 0x0000cb0006067a24 */ /* 0x000fca00078e020b */
[----:B------:R-:W-:Y:S02]  /*44e0*/  IADD3 R7, R6, c[0x0][0x32c], RZ ;  /* 0x0000cb0006077a10 */ /* 0x000fe40007ffe0ff */
[----:B------:R-:W-:Y:S02]  /*44f0*/  IMNMX R2, R2, R6, !PT ;  /* 0x0000000602027217 */ /* 0x000fe40007800200 */
[----:B------:R-:W-:Y:S02]  /*4500*/  IMNMX R5, R5, R7, PT ;  /* 0x0000000705057217 */ /* 0x000fe40003800200 */
.L_x_245:
        /* <DEDUP_REMOVED lines=51> */
[----:B------:R-:W-:Y:S02]  /*4840*/  PLOP3.LUT P1, PT, PT, PT, UP5, 0x40, 0x0 ;  /* 0x000000000000781c */ /* 0x000fe40003f2e858 */
        /* <DEDUP_REMOVED lines=262> */
[----:B------:R-:W-:Y:S01]  /*58b0*/  UIMAD.WIDE.U32 UR22, UR11, UR4, URZ ;  /* 0x000000040b1672a5 */ /* 0x000fe2000f8e003f */
[----:B------:R4:W5:Y:S01]  /*58c0*/  LDL.LU R163, [R1+0x98] ;  /* 0x0000980001a37983 */ /* 0x0009620000300800 */
        /* <DEDUP_REMOVED lines=76> */
[----:B------:R-:W-:Y:S01]  /*5d90*/  HMMA.16816.F32 R156, R128, R152, R156 ;  /* 0x00000098809c723c */ /* 0x000fe2000000189c */
[----:B------:R-:W-:Y:S01]  /*5da0*/  FADD.FTZ R0, R88, R0 ;  /* 0x0000000058007221 */ /* 0x000fe20000010000 */
[----:B------:R-:W-:Y:S01]  /*5db0*/  @UP6 UMOV UR21, UR23 ;  /* 0x0000001700156c82 */ /* 0x000fe20008000000 */
[----:B------:R-:W-:Y:S01]  /*5dc0*/  LDSM.16.MT88.4 R88, [R240+0x8080] ;  /* 0x00808000f058783b */ /* 0x000fe20000004200 */
[----:B------:R-:W-:-:S03]  /*5dd0*/  IMAD.MOV.U32 R11, RZ, RZ, R64 ;  /* 0x000000ffff0b7224 */ /* 0x000fc600078e0040 */
[----:B------:R4:W5:Y:S01]  /*5de0*/  LDL.LU R160, [R1+0x8c] ;  /* 0x00008c0001a07983 */ /* 0x0009620000300800 */
[C---:B------:R-:W-:Y:S03]  /*5df0*/  HMMA.16816.F32 R144, R128.reuse, R146, R136 ;  /* 0x000000928090723c */ /* 0x040fe60000001888 */
[----:B------:R-:W1:Y:S05]  /*5e00*/  LDSM.16.MT88.4 R136, [R240+0x5080] ;  /* 0x00508000f088783b */ /* 0x000e6a0000004200 */
[----:B------:R-:W-:Y:S01]  /*5e10*/  HMMA.16816.F32 R152, R128, R154, R96 ;  /* 0x0000009a8098723c */ /* 0x000fe20000001860 */
[----:B------:R-:W-:Y:S01]  /*5e20*/  FADD.FTZ R2, R87, R0 ;  /* 0x0000000057027221 */ /* 0x000fe20000010000 */
[----:B------:R4:W5:Y:S05]  /*5e30*/  LDL.LU R135, [R1+0x88] ;  /* 0x0000880001877983 */ /* 0x00096a0000300800 */
[----:B------:R-:W-:Y:S01]  /*5e40*/  IMAD.MOV.U32 R98, RZ, RZ, R33 ;  /* 0x000000ffff627224 */ /* 0x000fe200078e0021 */
[----:B------:R-:W-:-:S02]  /*5e50*/  MOV R97, R34 ;  /* 0x0000002200617202 */ /* 0x000fc40000000f00 */
        /* <DEDUP_REMOVED lines=46> */
[----:B------:R-:W-:Y:S01]  /*6140*/  FADD.FTZ R0, R3, R5 ;  /* 0x0000000503007221 */ /* 0x000fe20000010000 */
[----:B------:R-:W-:-:S02]  /*6150*/  @UP6 USHF.R.U32.HI UR11, URZ, UR5, UR21 ;  /* 0x000000053f0b6299 */ /* 0x000fc40008011615 */
[----:B------:R-:W-:Y:S02]  /*6160*/  UISETP.GE.AND UP6, UPT, UR9, 0x1, UPT ;  /* 0x000000010900788c */ /* 0x000fe4000bfc6270 */
[----:B------:R4:W-:Y:S04]  /*6170*/  STL [R1+0x24], R0 ;  /* 0x0000240001007387 */ /* 0x0009e80000100800 */
[----:B------:R4:W-:Y:S01]  /*6180*/  STL [R1+0x20], R2 ;  /* 0x0000200201007387 */ /* 0x0009e20000100800 */
[----:B------:R-:W-:Y:S01]  /*6190*/  PLOP3.LUT P0, PT, PT, PT, UP6, 0x40, 0x0 ;  /* 0x000000000000781c */ /* 0x000fe20003f0e868 */
[----:B---3--:R-:W-:Y:S01]  /*61a0*/  HMMA.16816.F32 R108, R128, R112, R108 ;  /* 0x00000070806c723c */ /* 0x008fe2000000186c */
[----:B------:R-:W-:-:S03]  /*61b0*/  UIADD3 UR4, UR16, UR11, URZ ;  /* 0x0000000b10047290 */ /* 0x000fc6000fffe03f */
[----:B------:R-:W-:-:S04]  /*61c0*/  ULDC UR11, c[0x0][0x328] ;  /* 0x0000ca00000b7ab9 */ /* 0x000fc80000000800 */
[----:B------:R-:W-:Y:S01]  /*61d0*/  HMMA.16816.F32 R112, R128, R114, R116 ;  /* 0x000000728070723c */ /* 0x000fe20000001874 */
[----:B------:R-:W-:Y:S02]  /*61e0*/  UIADD3 UR17, UR17, -0x2, URZ ;  /* 0xfffffffe11117890 */ /* 0x000fe4000fffe03f */
[----:B------:R-:W-:-:S05]  /*61f0*/  UIADD3 UR11, UR4, UR11, URZ ;  /* 0x0000000b040b7290 */ /* 0x000fca000fffe03f */
        /* <DEDUP_REMOVED lines=18> */
.L_x_250:
[----:B------:R-:W-:Y:S02]  /*6320*/  UISETP.NE.AND UP0, UPT, UR9, 0x1, UPT ;  /* 0x000000010900788c */ /* 0x000fe4000bf05270 */
[----:B------:R-:W-:Y:S02]  /*6330*/  ULDC.64 UR4, c[0x0][0x330] ;  /* 0x0000cc0000047ab9 */ /* 0x000fe40000000a00 */
[----:B------:R-:W-:-:S07]  /*6340*/  UIMAD.WIDE.U32 UR22, UR16, UR4, URZ ;  /* 0x00000004101672a5 */ /* 0x000fce000f8e003f */
[----:B------:R-:W-:Y:S02]  /*6350*/  @UP0 UMOV UR21, UR23 ;  /* 0x0000001700150c82 */ /* 0x000fe40008000000 */
[----:B------:R-:W-:Y:S02]  /*6360*/  @UP0 USHF.R.U32.HI UR16, URZ, UR5, UR21 ;  /* 0x000000053f100299 */ /* 0x000fe40008011615 */
.L_x_251:
[----:B------:R-:W-:Y:S02]  /*6370*/  ULDC UR4, c[0x0][0x32c] ;  /* 0x0000cb0000047ab9 */ /* 0x000fe40000000800 */
[----:B------:R-:W-:-:S04]  /*6380*/  UIMAD UR4, UR16, UR9, UR4 ;  /* 0x00000009100472a4 */ /* 0x000fc8000f8e0204 */
[----:B------:R-:W-:-:S04]  /*6390*/  UISETP.LT.AND UP0, UPT, UR11, UR4, UPT ;  /* 0x000000040b00728c */ /* 0x000fc8000bf01270 */
[----:B------:R-:W-:-:S04]  /*63a0*/  USEL UR11, UR11, UR4, UP0 ;  /* 0x000000040b0b7287 */ /* 0x000fc80008000000 */
.L_x_249:
        /* <DEDUP_REMOVED lines=38> */
.L_x_263:
        /* <DEDUP_REMOVED lines=79> */
.L_x_253:
        /* <DEDUP_REMOVED lines=272> */
.L_x_254:
        /* <DEDUP_REMOVED lines=12> */
[----:B------:R-:W-:Y:S01]  /*7cc0*/  PLOP3.LUT P0, PT, PT, PT, UP0, 0x40, 0x0 ;  /* 0x000000000000781c */ /* 0x000fe20003f0e808 */
[----:B------:R-:W-:Y:S02]  /*7cd0*/  IMAD.U32 R0, RZ, RZ, UR12 ;  /* 0x0000000cff007e24 */ /* 0x000fe4000f8e00ff */
[----:B------:R-:W1:Y:S01]  /*7ce0*/  SHFL.IDX PT, R4, R5, RZ, 0x1c1f ;  /* 0x001c1fff05047589 */ /* 0x000e6200000e0000 */
[----:B---3--:R-:W-:Y:S04]  /*7cf0*/  IADD3 R3, -R24, 0x1, R3 ;  /* 0x0000000118037810 */ /* 0x008fe80007ffe103 */
[----:B------:R-:W-:Y:S04]  /*7d00*/  IADD3 R0, -R0, UR10, R3 ;  /* 0x0000000a00007c10 */ /* 0x000fe8000fffe103 */
[C---:B------:R-:W-:Y:S02]  /*7d10*/  IADD3 R7, R0.reuse, c[0x0][0x328], RZ ;  /* 0x0000ca0000077a10 */ /* 0x040fe40007ffe0ff */
[----:B------:R-:W-:Y:S03]  /*7d20*/  IADD3 R6, R0, UR7, RZ ;  /* 0x0000000700067c10 */ /* 0x000fe6000fffe0ff */
[----:B-1----:R-:W-:Y:S02]  /*7d30*/  IMAD.IADD R3, R7, 0x1, R4 ;  /* 0x0000000107037824 */ /* 0x002fe400078e0204 */
[----:B------:R-:W-:Y:S01]  /*7d40*/  IMAD.IADD R0, R4, 0x1, R6 ;  /* 0x0000000104007824 */ /* 0x000fe200078e0206 */
[----:B------:R-:W-:-:S05]  /*7d50*/  @P0 BRA `(.L_x_255) ;  /* 0x0000019000000947 */ /* 0x000fca0003800000 */
[----:B------:R-:W-:Y:S01]  /*7d60*/  IMAD.U32 R8, RZ, RZ, UR12 ;  /* 0x0000000cff087e24 */ /* 0x000fe2000f8e00ff */
[----:B------:R-:W-:Y:S04]  /*7d70*/  BSSY B0, `(.L_x_256) ;  /* 0x0000012000007945 */ /* 0x000fe80003800000 */
[----:B------:R-:W-:Y:S04]  /*7d80*/  IADD3 R4, -R8, UR10, R4 ;  /* 0x0000000a08047c10 */ /* 0x000fe8000fffe104 */
        /* <DEDUP_REMOVED lines=11> */
.L_x_257:
[----:B------:R-:W-:Y:S04]  /*7e40*/  MOV R8, c[0x0][0x32c] ;  /* 0x0000cb0000087a02 */ /* 0x000fe80000000f00 */
[----:B------:R-:W-:Y:S11]  /*7e50*/  ISETP.NE.AND P0, PT, R8, 0x1, PT ;  /* 0x000000010800780c */ /* 0x000ff60003f05270 */
[----:B------:R-:W-:Y:S02]  /*7e60*/  @!UPT UIADD3 URZ, URZ, URZ, URZ ;  /* 0x0000003f3f3ff290 */ /* 0x000fe4000fffe03f */
[----:B------:R-:W-:Y:S05]  /*7e70*/  @P0 IMAD.HI.U32 R8, R4, c[0x0][0x330], RZ ;  /* 0x0000cc0004080a27 */ /* 0x000fea00078e00ff */
[----:B------:R-:W-:Y:S02]  /*7e80*/  @P0 SHF.R.U32.HI R4, RZ, c[0x0][0x334], R8 ;  /* 0x0000cd00ff040a19 */ /* 0x000fe40000011608 */
.L_x_258:
[----:B------:R-:W-:Y:S05]  /*7e90*/  BSYNC B0 ;  /* 0x0000000000007941 */ /* 0x000fea0003800000 */
.L_x_256:
[----:B------:R-:W-:Y:S05]  /*7ea0*/  IADD3 R8, -R24, UR4, RZ ;  /* 0x0000000418087c10 */ /* 0x000fea000fffe1ff */
[----:B------:R-:W-:Y:S05]  /*7eb0*/  IMAD R4, R4, c[0x0][0x32c], R8 ;  /* 0x0000cb0004047a24 */ /* 0x000fea00078e0208 */
[----:B------:R-:W-:Y:S02]  /*7ec0*/  IMNMX R0, R0, R4, !PT ;  /* 0x0000000400007217 */ /* 0x000fe40007800200 */
[----:B------:R-:W-:Y:S04]  /*7ed0*/  IADD3 R4, R4, c[0x0][0x32c], RZ ;  /* 0x0000cb0004047a10 */ /* 0x000fe80007ffe0ff */
[----:B------:R-:W-:Y:S02]  /*7ee0*/  IMNMX R3, R3, R4, PT ;  /* 0x0000000403037217 */ /* 0x000fe40003800200 */
.L_x_255:
        /* <DEDUP_REMOVED lines=87> */
.L_x_261:
[----:B------:R-:W-:Y:S04]  /*8460*/  MOV R5, c[0x0][0x32c] ;  /* 0x0000cb0000057a02 */ /* 0x000fe80000000f00 */
[----:B------:R-:W-:Y:S11]  /*8470*/  ISETP.NE.AND P0, PT, R5, 0x1, PT ;  /* 0x000000010500780c */ /* 0x000ff60003f05270 */
[----:B------:R-:W-:Y:S02]  /*8480*/  @!UPT UIADD3 URZ, URZ, URZ, URZ ;  /* 0x0000003f3f3ff290 */ /* 0x000fe4000fffe03f */
[----:B------:R-:W-:Y:S05]  /*8490*/  @P0 IMAD.HI.U32 R5, R0, c[0x0][0x330], RZ ;  /* 0x0000cc0000050a27 */ /* 0x000fea00078e00ff */
[----:B------:R-:W-:Y:S02]  /*84a0*/  @P0 SHF.R.U32.HI R0, RZ, c[0x0][0x334], R5 ;  /* 0x0000cd00ff000a19 */ /* 0x000fe40000011605 */
.L_x_262:
[----:B------:R-:W-:Y:S05]  /*84b0*/  BSYNC B0 ;  /* 0x0000000000007941 */ /* 0x000fea0003800000 */
.L_x_260:
[----:B------:R-:W-:Y:S05]  /*84c0*/  IADD3 R5, -R24, UR4, RZ ;  /* 0x0000000418057c10 */ /* 0x000fea000fffe1ff */
[----:B------:R-:W-:Y:S05]  /*84d0*/  IMAD R0, R0, c[0x0][0x32c], R5 ;  /* 0x0000cb0000007a24 */ /* 0x000fea00078e0205 */
[----:B------:R-:W-:Y:S02]  /*84e0*/  IMNMX R3, R3, R0, !PT ;  /* 0x0000000003037217 */ /* 0x000fe40007800200 */
[----:B------:R-:W-:Y:S04]  /*84f0*/  IADD3 R0, R0, c[0x0][0x32c], RZ ;  /* 0x0000cb0000007a10 */ /* 0x000fe80007ffe0ff */
[----:B------:R-:W-:Y:S02]  /*8500*/  IMNMX R4, R4, R0, PT ;  /* 0x0000000004047217 */ /* 0x000fe40003800200 */
.L_x_259:
        /* <DEDUP_REMOVED lines=491> */
.L_x_252:
[----:B------:R-:W2:Y:S01]  /*a3c0*/  S2UR UR9, SR_CTAID.X ;  /* 0x00000000000979c3 */ /* 0x000ea20000002500 */
[----:B------:R-:W-:-:S02]  /*a3d0*/  UISETP.NE.AND UP1, UPT, UR15, URZ, UPT ;  /* 0x0000003f0f00728c */ /* 0x000fc4000bf25270 */
[----:B------:R-:W-:Y:S02]  /*a3e0*/  UISETP.NE.AND UP0, UPT, UR14, URZ, UPT ;  /* 0x0000003f0e00728c */ /* 0x000fe4000bf05270 */
[----:B------:R-:W-:-:S04]  /*a3f0*/  ULDC.64 UR4, c[0x0][0x2c8] ;  /* 0x0000b20000047ab9 */ /* 0x000fc80000000a00 */
[----:B------:R-:W-:Y:S01]  /*a400*/  PLOP3.LUT P0, PT, PT, PT, UP0, 0x40, 0x0 ;  /* 0x000000000000781c */ /* 0x000fe20003f0e808 */
[----:B--2---:R-:W-:-:S04]  /*a410*/  ULEA UR9, UR9, 0x7f, 0x7 ;  /* 0x0000007f09097891 */ /* 0x004fc8000f8e383f */
[----:B------:R-:W-:Y:S02]  /*a420*/  UIMAD.WIDE.U32 UR22, UR9, UR4, URZ ;  /* 0x00000004091672a5 */ /* 0x000fe4000f8e003f */
[----:B------:R-:W-:Y:S02]  /*a430*/  UIADD3 UR4, UR10, 0x1, -UR12 ;  /* 0x000000010a047890 */ /* 0x000fe4000fffe80c */
[----:B------:R-:W-:-:S04]  /*a440*/  @UP1 USHF.R.U32.HI UR9, URZ, UR5, UR23 ;  /* 0x000000053f091299 */ /* 0x000fc80008011617 */
[----:B------:R-:W-:-:S03]  /*a450*/  UIADD3 UR11, UR4, UR9, URZ ;  /* 0x00000009040b7290 */ /* 0x000fc6000fffe03f */
        /* <DEDUP_REMOVED lines=15> */
.L_x_265:
[----:B------:R-:W-:Y:S02]  /*a550*/  ULDC UR4, c[0x0][0x32c] ;  /* 0x0000cb0000047ab9 */ /* 0x000fe40000000800 */
[----:B------:R-:W-:-:S03]  /*a560*/  UISETP.NE.AND UP0, UPT, UR4, 0x1, UPT ;  /* 0x000000010400788c */ /* 0x000fc6000bf05270 */
[----:B------:R-:W-:Y:S02]  /*a570*/  ULDC.64 UR4, c[0x0][0x330] ;  /* 0x0000cc0000047ab9 */ /* 0x000fe40000000a00 */
[----:B------:R-:W-:-:S07]  /*a580*/  UIMAD.WIDE.U32 UR22, UR11, UR4, URZ ;  /* 0x000000040b1672a5 */ /* 0x000fce000f8e003f */
[----:B------:R-:W-:Y:S02]  /*a590*/  @UP0 UMOV UR21, UR23 ;  /* 0x0000001700150c82 */ /* 0x000fe40008000000 */
[----:B------:R-:W-:Y:S02]  /*a5a0*/  @UP0 USHF.R.U32.HI UR11, URZ, UR5, UR21 ;  /* 0x000000053f0b0299 */ /* 0x000fe40008011615 */
.L_x_266:
[----:B------:R-:W-:Y:S02]  /*a5b0*/  ULDC UR4, c[0x0][0x32c] ;  /* 0x0000cb0000047ab9 */ /* 0x000fe40000000800 */
[----:B------:R-:W-:-:S04]  /*a5c0*/  UIMAD UR4, UR11, UR4, URZ ;  /* 0x000000040b0472a4 */ /* 0x000fc8000f8e023f */
[----:B------:R-:W-:-:S04]  /*a5d0*/  UISETP.LT.AND UP0, UPT, UR9, UR4, UPT ;  /* 0x000000040900728c */ /* 0x000fc8000bf01270 */
[----:B------:R-:W-:-:S04]  /*a5e0*/  USEL UR9, UR9, UR4, !UP0 ;  /* 0x0000000409097287 */ /* 0x000fc8000c000000 */
.L_x_264:
        /* <DEDUP_REMOVED lines=37> */
.L_x_270:
        /* <DEDUP_REMOVED lines=82> */
.L_x_268:
        /* <DEDUP_REMOVED lines=266> */
.L_x_269:
        /* <DEDUP_REMOVED lines=422> */
.L_x_267:
        /* <DEDUP_REMOVED lines=44> */
.L_x_281:
        /* <DEDUP_REMOVED lines=338> */
.L_x_272:
[----:B--234-:R-:W2:Y:S01]  /*f040*/  LDL R3, [R1+0x84] ;  /* 0x0000840001037983 */ /* 0x01cea20000100800 */
[----:B------:R-:W-:Y:S02]  /*f050*/  UISETP.NE.AND UP1, UPT, UR15, URZ, UPT ;  /* 0x0000003f0f00728c */ /* 0x000fe4000bf25270 */
[----:B------:R-:W-:Y:S01]  /*f060*/  UIMAD UR4, UR17, -0x30, URZ ;  /* 0xffffffd0110478a4 */ /* 0x000fe2000f8e023f */
[----:B-1----:R-:W3:Y:S01]  /*f070*/  LDL R8, [R1+0x7c] ;  /* 0x00007c0001087983 */ /* 0x002ee20000100800 */
        /* <DEDUP_REMOVED lines=9> */
[----:B------:R-:W-:Y:S01]  /*f110*/  PLOP3.LUT P0, PT, PT, PT, UP0, 0x40, 0x0 ;  /* 0x000000000000781c */ /* 0x000fe20003f0e808 */
[----:B------:R-:W-:Y:S02]  /*f120*/  IMAD.U32 R3, RZ, RZ, UR12 ;  /* 0x0000000cff037e24 */ /* 0x000fe4000f8e00ff */
[----:B------:R-:W1:Y:S01]  /*f130*/  SHFL.IDX PT, R4, R5, RZ, 0x1c1f ;  /* 0x001c1fff05047589 */ /* 0x000e6200000e0000 */
[----:B------:R-:W-:Y:S04]  /*f140*/  IADD3 R0, -R8, 0x1, R0 ;  /* 0x0000000108007810 */ /* 0x000fe80007ffe100 */
[----:B------:R-:W-:Y:S04]  /*f150*/  IADD3 R0, -R3, UR10, R0 ;  /* 0x0000000a03007c10 */ /* 0x000fe8000fffe100 */
[C---:B------:R-:W-:Y:S02]  /*f160*/  IADD3 R7, R0.reuse, c[0x0][0x328], RZ ;  /* 0x0000ca0000077a10 */ /* 0x040fe40007ffe0ff */
[----:B------:R-:W-:Y:S03]  /*f170*/  IADD3 R6, R0, UR7, RZ ;  /* 0x0000000700067c10 */ /* 0x000fe6000fffe0ff */
[--C-:B-1----:R-:W-:Y:S02]  /*f180*/  IMAD.IADD R3, R7, 0x1, R4.reuse ;  /* 0x0000000107037824 */ /* 0x102fe400078e0204 */
        /* <DEDUP_REMOVED lines=16> */
.L_x_275:
[----:B------:R-:W-:Y:S04]  /*f290*/  MOV R8, c[0x0][0x32c] ;  /* 0x0000cb0000087a02 */ /* 0x000fe80000000f00 */
[----:B------:R-:W-:Y:S11]  /*f2a0*/  ISETP.NE.AND P0, PT, R8, 0x1, PT ;  /* 0x000000010800780c */ /* 0x000ff60003f05270 */
[----:B------:R-:W-:Y:S02]  /*f2b0*/  @!UPT UIADD3 URZ, URZ, URZ, URZ ;  /* 0x0000003f3f3ff290 */ /* 0x000fe4000fffe03f */
[----:B------:R-:W-:Y:S05]  /*f2c0*/  @P0 IMAD.HI.U32 R8, R4, c[0x0][0x330], RZ ;  /* 0x0000cc0004080a27 */ /* 0x000fea00078e00ff */
[----:B------:R-:W-:Y:S02]  /*f2d0*/  @P0 SHF.R.U32.HI R4, RZ, c[0x0][0x334], R8 ;  /* 0x0000cd00ff040a19 */ /* 0x000fe40000011608 */
.L_x_276:
[----:B------:R-:W-:Y:S05]  /*f2e0*/  BSYNC B0 ;  /* 0x0000000000007941 */ /* 0x000fea0003800000 */
.L_x_274:
[----:B------:R-:W-:Y:S05]  /*f2f0*/  IMAD R4, R4, c[0x0][0x32c], R10 ;  /* 0x0000cb0004047a24 */ /* 0x000fea00078e020a */
[----:B------:R-:W-:Y:S02]  /*f300*/  IMNMX R0, R0, R4, !PT ;  /* 0x0000000400007217 */ /* 0x000fe40007800200 */
[----:B------:R-:W-:Y:S04]  /*f310*/  IADD3 R4, R4, c[0x0][0x32c], RZ ;  /* 0x0000cb0004047a10 */ /* 0x000fe80007ffe0ff */
[----:B------:R-:W-:Y:S02]  /*f320*/  IMNMX R3, R3, R4, PT ;  /* 0x0000000403037217 */ /* 0x000fe40003800200 */
.L_x_273:
        /* <DEDUP_REMOVED lines=87> */
.L_x_279:
[----:B------:R-:W-:Y:S04]  /*f8a0*/  MOV R5, c[0x0][0x32c] ;  /* 0x0000cb0000057a02 */ /* 0x000fe80000000f00 */
[----:B------:R-:W-:Y:S11]  /*f8b0*/  ISETP.NE.AND P0, PT, R5, 0x1, PT ;  /* 0x000000010500780c */ /* 0x000ff60003f05270 */
[----:B------:R-:W-:Y:S02]  /*f8c0*/  @!UPT UIADD3 URZ, URZ, URZ, URZ ;  /* 0x0000003f3f3ff290 */ /* 0x000fe4000fffe03f */
[----:B------:R-:W-:Y:S05]  /*f8d0*/  @P0 IMAD.HI.U32 R5, R0, c[0x0][0x330], RZ ;  /* 0x0000cc0000050a27 */ /* 0x000fea00078e00ff */
[----:B------:R-:W-:Y:S02]  /*f8e0*/  @P0 SHF.R.U32.HI R0, RZ, c[0x0][0x334], R5 ;  /* 0x0000cd00ff000a19 */ /* 0x000fe40000011605 */
.L_x_280:
[----:B------:R-:W-:Y:S05]  /*f8f0*/  BSYNC B0 ;  /* 0x0000000000007941 */ /* 0x000fea0003800000 */
.L_x_278:
[----:B------:R-:W-:Y:S05]  /*f900*/  IMAD R0, R0, c[0x0][0x32c], R10 ;  /* 0x0000cb0000007a24 */ /* 0x000fea00078e020a */
[----:B------:R-:W-:Y:S02]  /*f910*/  IMNMX R3, R3, R0, !PT ;  /* 0x0000000003037217 */ /* 0x000fe40007800200 */
[----:B------:R-:W-:Y:S04]  /*f920*/  IADD3 R0, R0, c[0x0][0x32c], RZ ;  /* 0x0000cb0000007a10 */ /* 0x000fe80007ffe0ff */
[----:B------:R-:W-:Y:S02]  /*f930*/  IMNMX R4, R4, R0, PT ;  /* 0x0000000004047217 */ /* 0x000fe40003800200 */
.L_x_277:
        /* <DEDUP_REMOVED lines=491> */
.L_x_271:
[----:B------:R-:W2:Y:S04]  /*117f0*/  LDL.LU R5, [R1+0x20] ;  /* 0x0000200001057983 */ /* 0x000ea80000300800 */
[----:B-1----:R-:W3:Y:S01]  /*11800*/  LDL.LU R4, [R1+0x24] ;  /* 0x0000240001047983 */ /* 0x002ee20000300800 */
[----:B------:R-:W-:-:S02]  /*11810*/  MOV R2, RZ ;  /* 0x000000ff00027202 */ /* 0x000fc40000000f00 */
[----:B------:R-:W-:Y:S01]  /*11820*/  PLOP3.LUT P2, PT, PT, PT, PT, 0x8, 0x0 ;  /* 0x000000000000781c */ /* 0x000fe20003f4e170 */
        /* <DEDUP_REMOVED lines=41> */
[C---:B------:R-:W-:Y:S01]  /*11ac0*/  FMUL.FTZ R16, R2.reuse, R53 ;  /* 0x0000003502107220 */ /* 0x040fe20000410000 */
[----:B------:R-:W-:Y:S01]  /*11ad0*/  MOV R53, 0xff800000 ;  /* 0xff80000000357802 */ /* 0x000fe20000000f00 */
[C---:B------:R-:W-:Y:S01]  /*11ae0*/  FMUL.FTZ R26, R2.reuse, R56 ;  /* 0x00000038021a7220 */ /* 0x040fe20000410000 */
[----:B------:R-:W-:Y:S01]  /*11af0*/  MOV R56, 0xff800000 ;  /* 0xff80000000387802 */ /* 0x000fe20000000f00 */
        /* <DEDUP_REMOVED lines=108> */
.L_x_239:
[----:B------:R-:W-:Y:S05]  /*121c0*/  @P2 BRA `(.L_x_282) ;  /* 0x00001c0000002947 */ /* 0x000fea0003800000 */
[----:B------:R-:W1:Y:S01]  /*121d0*/  S2R R65, SR_TID.X ;  /* 0x0000000000417919 */ /* 0x000e620000002100 */
[----:B------:R-:W-:Y:S01]  /*121e0*/  F2FP.PACK_AB R50, R51, R50 ;  /* 0x000000323332723e */ /* 0x000fe200000000ff */
[----:B------:R-:W-:Y:S01]  /*121f0*/  ULDC.64 UR4, c[0x0][0x500] ;  /* 0x0001400000047ab9 */ /* 0x000fe20000000a00 */
[----:B------:R-:W-:Y:S01]  /*12200*/  F2FP.PACK_AB R46, R47, R46 ;  /* 0x0000002e2f2e723e */ /* 0x000fe200000000ff */
[----:B------:R-:W-:Y:S01]  /*12210*/  UISETP.NE.U32.AND UP0, UPT, URZ, UR4, UPT ;  /* 0x000000043f00728c */ /* 0x000fe2000bf05070 */
[----:B------:R-:W-:Y:S01]  /*12220*/  F2FP.PACK_AB R39, R39, R38 ;  /* 0x000000262727723e */ /* 0x000fe200000000ff */
[----:B------:R-:W-:Y:S01]  /*12230*/  UMOV UR6, 0x4 ;  /* 0x0000000400067882 */ /* 0x000fe20000000000 */
[----:B------:R-:W-:Y:S01]  /*12240*/  F2FP.PACK_AB R38, R12, R22 ;  /* 0x000000160c26723e */ /* 0x000fe200000000ff */
[----:B------:R-:W-:Y:S01]  /*12250*/  UISETP.NE.AND.EX UP0, UPT, URZ, UR5, UPT, UP0 ;  /* 0x000000053f00728c */ /* 0x000fe2000bf05300 */
[----:B------:R-:W-:Y:S02]  /*12260*/  F2FP.PACK_AB R42, R43, R42 ;  /* 0x0000002a2b2a723e */ /* 0x000fe400000000ff */
[----:B------:R-:W-:Y:S01]  /*12270*/  F2FP.PACK_AB R8, R8, R156 ;  /* 0x0000009c0808723e */ /* 0x000fe200000000ff */
[----:B------:R-:W-:Y:S01]  /*12280*/  ULDC.64 UR4, c[0x0][0x500] ;  /* 0x0001400000047ab9 */ /* 0x000fe20000000a00 */
[----:B------:R-:W-:Y:S01]  /*12290*/  F2FP.PACK_AB R159, R159, R158 ;  /* 0x0000009e9f9f723e */ /* 0x000fe200000000ff */
[----:B------:R-:W-:Y:S01]  /*122a0*/  UIMAD.WIDE UR4, UR13, UR6, UR4 ;  /* 0x000000060d0472a5 */ /* 0x000fe2000f8e0204 */
[----:B------:R-:W-:-:S02]  /*122b0*/  F2FP.PACK_AB R6, R153, R152 ;  /* 0x000000989906723e */ /* 0x000fc400000000ff */
[----:B------:R-:W-:Y:S02]  /*122c0*/  F2FP.PACK_AB R154, R155, R154 ;  /* 0x0000009a9b9a723e */ /* 0x000fe400000000ff */
[----:B------:R-:W-:Y:S02]  /*122d0*/  F2FP.PACK_AB R5, R149, R148 ;  /* 0x000000949505723e */ /* 0x000fe400000000ff */
[----:B------:R-:W-:Y:S02]  /*122e0*/  F2FP.PACK_AB R150, R151, R150 ;  /* 0x000000969796723e */ /* 0x000fe400000000ff */
[----:B------:R-:W-:Y:S02]  /*122f0*/  F2FP.PACK_AB R7, R7, R144 ;  /* 0x000000900707723e */ /* 0x000fe400000000ff */
[----:B-1----:R-:W-:Y:S02]  /*12300*/  SHF.R.S32.HI R51, RZ, 0x1f, R65 ;  /* 0x0000001fff337819 */ /* 0x002fe40000011441 */
[----:B------:R-:W-:-:S02]  /*12310*/  F2FP.PACK_AB R146, R147, R146 ;  /* 0x000000929392723e */ /* 0x000fc400000000ff */
[CC--:B------:R-:W-:Y:S02]  /*12320*/  LEA.HI R2, R51.reuse, R65.reuse, RZ, 0x2 ;  /* 0x0000004133027211 */ /* 0x0c0fe400078f10ff */
[----:B------:R-:W-:Y:S02]  /*12330*/  LEA.HI R47, R51, R65, RZ, 0x5 ;  /* 0x00000041332f7211 */ /* 0x000fe400078f28ff */
[--C-:B------:R-:W-:Y:S02]  /*12340*/  SHF.R.S32.HI R4, RZ, 0x2, R2.reuse ;  /* 0x00000002ff047819 */ /* 0x100fe40000011402 */
[----:B------:R-:W-:Y:S02]  /*12350*/  SHF.R.S32.HI R0, RZ, 0x1f, R2 ;  /* 0x0000001fff007819 */ /* 0x000fe40000011402 */
[----:B------:R-:W-:Y:S02]  /*12360*/  SHF.R.S32.HI R43, RZ, 0x5, R47 ;  /* 0x00000005ff2b7819 */ /* 0x000fe4000001142f */
[----:B------:R-:W-:-:S02]  /*12370*/  LEA.HI R0, R0, R4, RZ, 0x3 ;  /* 0x0000000400007211 */ /* 0x000fc400078f18ff */
[----:B------:R-:W-:Y:S02]  /*12380*/  F2FP.PACK_AB R52, R141, R140 ;  /* 0x0000008c8d34723e */ /* 0x000fe400000000ff */
[----:B------:R-:W-:Y:S02]  /*12390*/  LOP3.LUT R0, R0, 0xfffffff8, RZ, 0xc0, !PT ;  /* 0xfffffff800007812 */ /* 0x000fe400078ec0ff */
        /* <DEDUP_REMOVED lines=46> */
[----:B------:R3:W-:Y:S01]  /*12680*/  STS [R3+0x80], R5 ;  /* 0x0000800503007388 */ /* 0x0007e20000000800 */
        /* <DEDUP_REMOVED lines=10> */
[----:B--2---:R-:W-:Y:S01]  /*12730*/  SEL R6, R8, 0xffffffc0, !P2 ;  /* 0xffffffc008067807 */ /* 0x004fe20005000000 */
[----:B------:R-:W-:Y:S01]  /*12740*/  IMAD.IADD R8, R4, 0x1, R2 ;  /* 0x0000000104087824 */ /* 0x000fe200078e0202 */
[----:B------:R-:W-:Y:S02]  /*12750*/  F2FP.PACK_AB R94, R95, R94 ;  /* 0x0000005e5f5e723e */ /* 0x000fe400000000ff */
[----:B------:R-:W-:Y:S01]  /*12760*/  F2FP.PACK_AB R24, R97, R96 ;  /* 0x000000606118723e */ /* 0x000fe200000000ff */
[----:B------:R-:W-:Y:S01]  /*12770*/  IMAD.IADD R4, R6, 0x1, R3 ;  /* 0x0000000106047824 */ /* 0x000fe200078e0203 */
[----:B------:R1:W-:Y:S01]  /*12780*/  STS [R8], R7 ;  /* 0x0000000708007388 */ /* 0x0003e20000000800 */
[----:B---3--:R-:W-:Y:S01]  /*12790*/  IMAD.IADD R5, R0, 0x1, R6 ;  /* 0x0000000100057824 */ /* 0x008fe200078e0206 */
        /* <DEDUP_REMOVED lines=22> */
[----:B------:R-:W-:Y:S02]  /*12900*/  F2FP.PACK_AB R14, R129, R128 ;  /* 0x00000080810e723e */ /* 0x000fe400000000ff */
[----:B------:R-:W-:Y:S01]  /*12910*/  F2FP.PACK_AB R10, R10, R130 ;  /* 0x000000820a0a723e */ /* 0x000fe200000000ff */
[----:B------:R-:W-:Y:S01]  /*12920*/  STS [R4+0x80], R48 ;  /* 0x0000803004007388 */ /* 0x000fe20000000800 */
[----:B------:R-:W-:-:S03]  /*12930*/  PLOP3.LUT P0, PT, PT, PT, UP0, 0x80, 0x0 ;  /* 0x000000000000781c */ /* 0x000fc60003f0f008 */
        /* <DEDUP_REMOVED lines=47> */
[----:B------:R2:W-:Y:S04]  /*12c30*/  STS [R4+0xc080], R9 ;  /* 0x00c0800904007388 */ /* 0x0005e80000000800 */
[----:B------:R3:W-:Y:S01]  /*12c40*/  STS [R4+0xc480], R15 ;  /* 0x00c4800f04007388 */ /* 0x0007e20000000800 */
[----:B-1----:R-:W-:-:S03]  /*12c50*/  IMAD.U32 R8, RZ, RZ, UR4 ;  /* 0x00000004ff087e24 */ /* 0x002fc6000f8e00ff */
[----:B------:R3:W-:Y:S04]  /*12c60*/  STS [R6+0xc000], R14 ;  /* 0x00c0000e06007388 */ /* 0x0007e80000000800 */
[----:B------:R3:W-:Y:S01]  /*12c70*/  STS [R6+0xc400], R10 ;  /* 0x00c4000a06007388 */ /* 0x0007e20000000800 */
[----:B--2---:R-:W-:-:S03]  /*12c80*/  IMAD.U32 R9, RZ, RZ, UR5 ;  /* 0x00000005ff097e24 */ /* 0x004fc6000f8e00ff */
[----:B------:R-:W-:Y:S06]  /*12c90*/  BAR.SYNC.DEFER_BLOCKING 0x1, 0x100 ;  /* 0x0044000000007b1d */ /* 0x000fec0000010000 */
[----:B------:R-:W-:Y:S02]  /*12ca0*/  ULDC.64 UR4, c[0x0][0x508] ;  /* 0x0001420000047ab9 */ /* 0x000fe40000000a00 */
[----:B------:R-:W-:Y:S01]  /*12cb0*/  UISETP.NE.U32.AND UP1, UPT, URZ, UR4, UPT ;  /* 0x000000043f00728c */ /* 0x000fe2000bf25070 */
[----:B------:R-:W2:Y:S03]  /*12cc0*/  @P0 LDG.E R0, [R8.64] ;  /* 0x0000001208000981 */ /* 0x000ea6000c1e1900 */
[----:B------:R-:W-:Y:S01]  /*12cd0*/  UISETP.NE.AND.EX UP1, UPT, URZ, UR5, UPT, UP1 ;  /* 0x000000053f00728c */ /* 0x000fe2000bf25310 */
[----:B------:R-:W-:-:S02]  /*12ce0*/  IMAD.MOV.U32 R16, RZ, RZ, c[0x0][0x388] ;  /* 0x0000e200ff107624 */ /* 0x000fc400078e00ff */
[----:B------:R-:W-:-:S03]  /*12cf0*/  ULDC.64 UR4, c[0x0][0x508] ;  /* 0x0001420000047ab9 */ /* 0x000fc60000000a00 */
[----:B------:R-:W-:-:S05]  /*12d00*/  PLOP3.LUT P1, PT, PT, PT, UP1, 0x80, 0x0 ;  /* 0x000000000000781c */ /* 0x000fca0003f2f018 */
[----:B------:R-:W-:-:S06]  /*12d10*/  @UP1 UIMAD.WIDE UR4, UR13, UR6, UR4 ;  /* 0x000000060d0412a5 */ /* 0x000fcc000f8e0204 */
[----:B------:R-:W-:Y:S02]  /*12d20*/  IMAD.U32 R2, RZ, RZ, UR4 ;  /* 0x00000004ff027e24 */ /* 0x000fe4000f8e00ff */
[----:B------:R-:W-:-:S05]  /*12d30*/  IMAD.U32 R3, RZ, RZ, UR5 ;  /* 0x00000005ff037e24 */ /* 0x000fca000f8e00ff */
[----:B------:R3:W5:Y:S01]  /*12d40*/  @P1 LDG.E R16, [R2.64] ;  /* 0x0000001202101981 */ /* 0x000762000c1e1900 */
[----:B------:R-:W-:Y:S02]  /*12d50*/  UMOV UR16, URZ ;  /* 0x0000003f00107c82 */ /* 0x000fe40008000000 */
[----:B------:R-:W-:Y:S01]  /*12d60*/  UMOV UR17, URZ ;  /* 0x0000003f00117c82 */ /* 0x000fe20008000000 */
[----:B--2---:R-:W1:Y:S02]  /*12d70*/  @P0 R2UR UR5, R0 ;  /* 0x00000000000503c2 */ /* 0x004e6400000e0000 */
[----:B-1----:R-:W-:Y:S02]  /*12d80*/  @UP0 USHF.R.S32.HI UR4, URZ, 0x1f, UR5 ;  /* 0x0000001f3f040899 */ /* 0x002fe40008011405 */
[----:B------:R-:W-:-:S05]  /*12d90*/  @UP0 UMOV UR16, UR5 ;  /* 0x0000000500100c82 */ /* 0x000fca0008000000 */
[----:B------:R-:W-:Y:S01]  /*12da0*/  @UP0 UMOV UR17, UR4 ;  /* 0x0000000400110c82 */ /* 0x000fe20008000000 */
[----:B------:R-:W-:Y:S05]  /*12db0*/  @P1 BRA `(.L_x_283) ;  /* 0x0000004000001947 */ /* 0x000fea0003800000 */
[----:B---3--:R-:W-:Y:S05]  /*12dc0*/  @!P0 BRA `(.L_x_283) ;  /* 0x0000003000008947 */ /* 0x008fea0003800000 */
[----:B------:R-:W2:Y:S04]  /*12dd0*/  LDG.E R0, [R8.64] ;  /* 0x0000001208007981 */ /* 0x000ea8000c1e1900 */
[----:B------:R-:W2:Y:S02]  /*12de0*/  LDG.E R2, [R8.64+0x4] ;  /* 0x0000041208027981 */ /* 0x000ea4000c1e1900 */
[----:B--2--5:R-:W-:Y:S02]  /*12df0*/  IADD3 R16, -R0, R2, RZ ;  /* 0x0000000200107210 */ /* 0x024fe40007ffe1ff */
.L_x_283:
[----:B---3--:R-:W-:Y:S01]  /*12e00*/  SHF.R.S32.HI R0, RZ, 0x1f, R43 ;  /* 0x0000001fff007819 */ /* 0x008fe2000001142b */
[----:B------:R-:W-:Y:S01]  /*12e10*/  IMAD.MOV.U32 R2, RZ, RZ, c[0x0][0x4e8] ;  /* 0x00013a00ff027624 */ /* 0x000fe200078e00ff */
[----:B------:R-:W-:Y:S01]  /*12e20*/  LOP3.LUT R3, R47, 0xffffffe0, RZ, 0xc0, !PT ;  /* 0xffffffe02f037812 */ /* 0x000fe200078ec0ff */
[----:B------:R-:W1:Y:S01]  /*12e30*/  S2R R28, SR_CTAID.X ;  /* 0x00000000001c7919 */ /* 0x000e620000002500 */
[----:B------:R-:W-:Y:S01]  /*12e40*/  LEA.HI R0, R0, R43, RZ, 0x3 ;  /* 0x0000002b00007211 */ /* 0x000fe200078f18ff */
[----:B------:R-:W2:Y:S01]  /*12e50*/  S2UR UR9, SR_CTAID.Y ;  /* 0x00000000000979c3 */ /* 0x000ea20000002600 */
[----:B------:R-:W-:Y:S01]  /*12e60*/  ISETP.NE.AND P1, PT, R2, 0x1, PT ;  /* 0x000000010200780c */ /* 0x000fe20003f25270 */
[----:B------:R-:W-:Y:S01]  /*12e70*/  IMAD.IADD R3, R65, 0x1, -R3 ;  /* 0x0000000141037824 */ /* 0x000fe200078e0a03 */
[----:B------:R-:W-:Y:S01]  /*12e80*/  LOP3.LUT R0, R0, 0xffffff8, RZ, 0xc0, !PT ;  /* 0x0ffffff800007812 */ /* 0x000fe200078ec0ff */
[----:B------:R-:W-:Y:S01]  /*12e90*/  ULDC.64 UR4, c[0x0][0x3a0] ;  /* 0x0000e80000047ab9 */ /* 0x000fe20000000a00 */
[----:B------:R-:W-:Y:S01]  /*12ea0*/  LEA.HI R6, R51, R65, RZ, 0x3 ;  /* 0x0000004133067211 */ /* 0x000fe200078f18ff */
[----:B------:R-:W-:Y:S01]  /*12eb0*/  ULDC.64 UR6, c[0x0][0x490] ;  /* 0x0001240000067ab9 */ /* 0x000fe20000000a00 */
[----:B------:R-:W-:Y:S01]  /*12ec0*/  SHF.R.S32.HI R2, RZ, 0x1f, R3 ;  /* 0x0000001fff027819 */ /* 0x000fe20000011403 */
[----:B------:R-:W-:Y:S01]  /*12ed0*/  IMAD.IADD R4, R43, 0x1, -R0 ;  /* 0x000000012b047824 */ /* 0x000fe200078e0a00 */
[----:B------:R-:W-:Y:S01]  /*12ee0*/  LEA.HI R0, R22, R22, RZ, 0x1 ;  /* 0x0000001616007211 */ /* 0x000fe200078f08ff */
[----:B------:R-:W-:Y:S01]  /*12ef0*/  UIMAD.WIDE.U32 UR10, UR16, UR4, URZ ;  /* 0x00000004100a72a5 */ /* 0x000fe2000f8e003f */
[----:B------:R-:W-:Y:S01]  /*12f00*/  LEA.HI R2, R2, R3, RZ, 0x2 ;  /* 0x0000000302027211 */ /* 0x000fe200078f10ff */
[----:B------:R-:W-:Y:S01]  /*12f10*/  UIMAD UR12, UR17, UR4, URZ ;  /* 0x00000004110c72a4 */ /* 0x000fe2000f8e023f */
[----:B------:R-:W-:Y:S01]  /*12f20*/  LOP3.LUT R0, R0, 0x1ffffffe, RZ, 0xc0, !PT ;  /* 0x1ffffffe00007812 */ /* 0x000fe200078ec0ff */
[----:B------:R-:W-:Y:S01]  /*12f30*/  USHF.R.S32.HI UR4, URZ, 0x1f, UR13 ;  /* 0x0000001f3f047899 */ /* 0x000fe2000801140d */
[----:B------:R-:W-:Y:S01]  /*12f40*/  SHF.R.S32.HI R2, RZ, 0x2, R2 ;  /* 0x00000002ff027819 */ /* 0x000fe20000011402 */
[----:B------:R-:W-:Y:S01]  /*12f50*/  UMOV UR20, UR16 ;  /* 0x0000001000147c82 */ /* 0x000fe20008000000 */
[----:B------:R-:W-:Y:S01]  /*12f60*/  LOP3.LUT P2, RZ, R3, 0x3, RZ, 0xc0, !PT ;  /* 0x0000000303ff7812 */ /* 0x000fe2000784c0ff */
[----:B------:R-:W-:Y:S01]  /*12f70*/  IMAD.IADD R0, R22, 0x1, -R0 ;  /* 0x0000000116007824 */ /* 0x000fe200078e0a00 */
[----:B------:R-:W-:Y:S01]  /*12f80*/  UMOV UR21, UR17 ;  /* 0x0000001100157c82 */ /* 0x000fe20008000000 */
[----:B------:R-:W-:Y:S01]  /*12f90*/  IMAD R15, R4, 0x10, R2 ;  /* 0x00000010040f7824 */ /* 0x000fe200078e0202 */
[----:B------:R-:W-:Y:S01]  /*12fa0*/  USEL UR15, UR13, URZ, !UP0 ;  /* 0x0000003f0d0f7287 */ /* 0x000fe2000c000000 */
[----:B------:R-:W-:Y:S01]  /*12fb0*/  LOP3.LUT R4, R6, 0xfffffff8, RZ, 0xc0, !PT ;  /* 0xfffffff806047812 */ /* 0x000fe200078ec0ff */
[----:B------:R-:W-:Y:S01]  /*12fc0*/  USEL UR13, UR4, URZ, !UP0 ;  /* 0x0000003f040d7287 */ /* 0x000fe2000c000000 */
[----:B------:R-:W-:Y:S01]  /*12fd0*/  IMAD R0, R0, 0x8, R15 ;  /* 0x0000000800007824 */ /* 0x000fe200078e020f */
[----:B--2---:R-:W-:Y:S01]  /*12fe0*/  USHF.R.S32.HI UR8, URZ, 0x1f, UR9 ;  /* 0x0000001f3f087899 */ /* 0x004fe20008011409 */
[----:B------:R-:W-:Y:S01]  /*12ff0*/  SHF.R.S32.HI R14, RZ, 0x3, R6 ;  /* 0x00000003ff0e7819 */ /* 0x000fe20000011406 */
[----:B------:R-:W-:Y:S01]  /*13000*/  UIMAD.WIDE.U32 UR20, UR9, UR6, UR20 ;  /* 0x00000006091472a5 */ /* 0x000fe2000f8e0014 */
[----:B------:R-:W-:Y:S01]  /*13010*/  IMAD.IADD R7, R65, 0x1, -R4 ;  /* 0x0000000141077824 */ /* 0x000fe200078e0a04 */
[----:B-1----:R-:W-:Y:S01]  /*13020*/  LEA R0, R28, R0, 0x7 ;  /* 0x000000001c007211 */ /* 0x002fe200078e38ff */
[----:B------:R-:W-:Y:S01]  /*13030*/  UIMAD UR14, UR8, UR6, URZ ;  /* 0x00000006080e72a4 */ /* 0x000fe2000f8e023f */
[----:B-----5:R-:W-:Y:S01]  /*13040*/  IMAD R29, R16, c[0x0][0x4e8], RZ ;  /* 0x00013a00101d7a24 */ /* 0x020fe200078e02ff */
[----:B------:R-:W-:Y:S01]  /*13050*/  UIMAD UR12, UR16, UR5, UR12 ;  /* 0x00000005100c72a4 */ /* 0x000fe2000f8e020c */
[----:B------:R-:W-:Y:S01]  /*13060*/  LEA R6, R7, R14, 0x5 ;  /* 0x0000000e07067211 */ /* 0x000fe200078e28ff */
[----:B------:R-:W-:Y:S01]  /*13070*/  @P1 IMAD.HI.U32 R3, R0, c[0x0][0x4ec], RZ ;  /* 0x00013b0000031a27 */ /* 0x000fe200078e00ff */
[----:B------:R-:W-:Y:S01]  /*13080*/  UIMAD UR14, UR9, UR7, UR14 ;  /* 0x00000007090e72a4 */ /* 0x000fe2000f8e020e */
[----:B------:R-:W-:Y:S01]  /*13090*/  LEA.HI R18, R51, R65, RZ, 0x6 ;  /* 0x0000004133127211 */ /* 0x000fe200078f30ff */
[----:B------:R-:W-:Y:S01]  /*130a0*/  ULDC.64 UR4, c[0x0][0x3e8] ;  /* 0x0000fa0000047ab9 */ /* 0x000fe20000000a00 */
[----:B------:R-:W-:Y:S01]  /*130b0*/  IMAD.MOV.U32 R2, RZ, RZ, R0 ;  /* 0x000000ffff027224 */ /* 0x000fe200078e0000 */
[----:B------:R-:W-:Y:S01]  /*130c0*/  @P1 SHF.R.U32.HI R2, RZ, c[0x0][0x4f0], R3 ;  /* 0x00013c00ff021a19 */ /* 0x000fe20000011603 */
[----:B------:R-:W-:Y:S01]  /*130d0*/  ULDC.64 UR6, c[0x0][0x498] ;  /* 0x0001260000067ab9 */ /* 0x000fe20000000a00 */
[----:B------:R-:W-:Y:S01]  /*130e0*/  IMAD R6, R28, 0x80, R6 ;  /* 0x000000801c067824 */ /* 0x000fe200078e0206 */
[----:B------:R-:W-:Y:S01]  /*130f0*/  UIMAD UR16, UR13, UR6, URZ ;  /* 0x000000060d1072a4 */ /* 0x000fe2000f8e023f */
[--C-:B------:R-:W-:Y:S01]  /*13100*/  SHF.R.S32.HI R5, RZ, 0x1f, R2.reuse ;  /* 0x0000001fff057819 */ /* 0x100fe20000011402 */
[----:B------:R-:W-:Y:S01]  /*13110*/  UIADD3 UR21, UR21, UR14, URZ ;  /* 0x0000000e15157290 */ /* 0x000fe2000fffe03f */
[----:B------:R-:W-:Y:S01]  /*13120*/  IMAD.MOV R3, RZ, RZ, -R2 ;  /* 0x000000ffff037224 */ /* 0x000fe200078e0a02 */
[----:B------:R-:W-:Y:S01]  /*13130*/  UIMAD UR7, UR15, UR7, UR16 ;  /* 0x000000070f0772a4 */ /* 0x000fe2000f8e0210 */
[----:B------:R-:W-:Y:S01]  /*13140*/  @P1 IMAD.HI.U32 R10, R6, c[0x0][0x4ec], RZ ;  /* 0x00013b00060a1a27 */ /* 0x000fe200078e00ff */
[----:B------:R-:W-:Y:S01]  /*13150*/  UIMAD.WIDE.U32 UR20, UR15, UR6, UR20 ;  /* 0x000000060f1472a5 */ /* 0x000fe2000f8e0014 */
[----:B------:R-:W-:Y:S01]  /*13160*/  BSSY B0, `(.L_x_284) ;  /* 0x0000069000007945 */ /* 0x000fe20003800000 */
[----:B------:R-:W-:Y:S01]  /*13170*/  UIMAD UR8, UR8, UR4, URZ ;  /* 0x00000004080872a4 */ /* 0x000fe2000f8e023f */
[----:B------:R-:W-:Y:S01]  /*13180*/  IMAD R0, R3, c[0x0][0x4e8], R0 ;  /* 0x00013a0003007a24 */ /* 0x000fe200078e0200 */
[----:B------:R-:W-:Y:S01]  /*13190*/  UIADD3 UR11, UR11, UR12, URZ ;  /* 0x0000000c0b0b7290 */ /* 0x000fe2000fffe03f */
[----:B------:R-:W-:Y:S01]  /*131a0*/  IMAD.U32 R3, RZ, RZ, UR7 ;  /* 0x00000007ff037e24 */ /* 0x000fe2000f8e00ff */
[----:B------:R-:W-:Y:S01]  /*131b0*/  IADD3 R2, P0, R2, UR20, RZ ;  /* 0x0000001402027c10 */ /* 0x000fe2000ff1e0ff */
[----:B------:R-:W-:Y:S01]  /*131c0*/  UIMAD UR5, UR9, UR5, UR8 ;  /* 0x00000005090572a4 */ /* 0x000fe2000f8e0208 */
[----:B------:R-:W-:Y:S01]  /*131d0*/  SHF.R.S32.HI R4, RZ, 0x1f, R0 ;  /* 0x0000001fff047819 */ /* 0x000fe20000011400 */
[----:B------:R-:W-:Y:S01]  /*131e0*/  UIMAD.WIDE.U32 UR10, UR9, UR4, UR10 ;  /* 0x00000004090a72a5 */ /* 0x000fe2000f8e000a */
[----:B------:R-:W-:Y:S01]  /*131f0*/  IADD3.X R3, R5, UR21, R3, P0, !PT ;  /* 0x0000001505037c10 */ /* 0x000fe200087fe403 */
[----:B------:R-:W-:Y:S01]  /*13200*/  IMAD.SHL.U32 R5, R14, 0x40, RZ ;  /* 0x000000400e057824 */ /* 0x000fe200078e00ff */
[----:B------:R-:W-:Y:S01]  /*13210*/  ULDC.64 UR6, c[0x0][0x3f0] ;  /* 0x0000fc0000067ab9 */ /* 0x000fe20000000a00 */
[----:B------:R-:W-:Y:S01]  /*13220*/  IMAD R4, R4, c[0x0][0x488], RZ ;  /* 0x0001220004047a24 */ /* 0x000fe200078e02ff */
[----:B------:R-:W-:Y:S01]  /*13230*/  UIMAD UR13, UR13, UR6, URZ ;  /* 0x000000060d0d72a4 */ /* 0x000fe2000f8e023f */
[----:B------:R-:W-:Y:S01]  /*13240*/  IMAD.WIDE.U32 R2, R0, c[0x0][0x488], R2 ;  /* 0x0001220000027a25 */ /* 0x000fe200078e0002 */
[----:B------:R-:W-:Y:S01]  /*13250*/  LOP3.LUT R5, R5, 0x1c0, RZ, 0xc0, !PT ;  /* 0x000001c005057812 */ /* 0x000fe200078ec0ff */
[----:B------:R-:W-:-:S02]  /*13260*/  UIADD3 UR11, UR11, UR5, URZ ;  /* 0x000000050b0b7290 */ /* 0x000fc4000fffe03f */
[----:B------:R-:W-:Y:S01]  /*13270*/  IMAD R9, R0, c[0x0][0x48c], R4 ;  /* 0x0001230000097a24 */ /* 0x000fe200078e0204 */
[----:B------:R-:W-:Y:S01]  /*13280*/  SHF.R.U32.HI R8, RZ, 0x3, R5 ;  /* 0x00000003ff087819 */ /* 0x000fe20000011605 */
[----:B------:R-:W-:Y:S01]  /*13290*/  IMAD.SHL.U32 R0, R7, 0x8, RZ ;  /* 0x0000000807007824 */ /* 0x000fe200078e00ff */
[C---:B------:R-:W-:Y:S01]  /*132a0*/  LEA R7, P0, R2.reuse, c[0x0][0x450], 0x2 ;  /* 0x0001140002077a11 */ /* 0x040fe200078010ff */
[----:B------:R-:W-:Y:S01]  /*132b0*/  IMAD.IADD R3, R3, 0x1, R9 ;  /* 0x0000000103037824 */ /* 0x000fe200078e0209 */
[----:B------:R-:W-:Y:S01]  /*132c0*/  UIMAD UR7, UR15, UR7, UR13 ;  /* 0x000000070f0772a4 */ /* 0x000fe2000f8e020d */
[----:B------:R-:W-:Y:S01]  /*132d0*/  IMAD.MOV.U32 R4, RZ, RZ, R6 ;  /* 0x000000ffff047224 */ /* 0x000fe200078e0006 */
[----:B------:R-:W-:Y:S01]  /*132e0*/  LOP3.LUT R5, R5, 0x38, R0, 0xf8, !PT ;  /* 0x0000003805057812 */ /* 0x000fe200078ef800 */
[----:B------:R-:W-:Y:S01]  /*132f0*/  UIMAD.WIDE.U32 UR10, UR15, UR6, UR10 ;  /* 0x000000060f0a72a5 */ /* 0x000fe2000f8e000a */
[----:B------:R-:W-:Y:S01]  /*13300*/  @P1 SHF.R.U32.HI R4, RZ, c[0x0][0x4f0], R10 ;  /* 0x00013c00ff041a19 */ /* 0x000fe2000001160a */
[----:B------:R-:W-:Y:S01]  /*13310*/  SHFL.IDX PT, R12, R7, RZ, 0x1c1f ;  /* 0x001c1fff070c7589 */ /* 0x000fe200000e0000 */
[----:B------:R-:W-:Y:S01]  /*13320*/  LOP3.LUT R17, R5, R8, RZ, 0x3c, !PT ;  /* 0x0000000805117212 */ /* 0x000fe200078e3cff */
[----:B------:R-:W-:Y:S01]  /*13330*/  UIADD3 UR7, UR11, UR7, URZ ;  /* 0x000000070b077290 */ /* 0x000fe2000fffe03f */
[----:B------:R-:W-:Y:S01]  /*13340*/  LEA.HI.X R5, R2, c[0x0][0x454], R3, 0x2, P0 ;  /* 0x0001150002057a11 */ /* 0x000fe200000f1403 */
[--C-:B------:R-:W-:Y:S01]  /*13350*/  IMAD.MOV R8, RZ, RZ, -R4.reuse ;  /* 0x000000ffff087224 */ /* 0x100fe200078e0a04 */
[----:B------:R-:W-:Y:S01]  /*13360*/  SHF.R.S32.HI R9, RZ, 0x1f, R4 ;  /* 0x0000001fff097819 */ /* 0x000fe20000011404 */
[----:B------:R1:W-:Y:S01]  /*13370*/  SHFL.IDX PT, R10, R7, 0x1, 0x1c1f ;  /* 0x003c1f00070a7f89 */ /* 0x0003e200000e0000 */
[----:B------:R-:W-:Y:S01]  /*13380*/  MOV R2, UR10 ;  /* 0x0000000a00027c02 */ /* 0x000fe20008000f00 */
[----:B------:R-:W-:-:S02]  /*13390*/  IMAD.U32 R3, RZ, RZ, UR11 ;  /* 0x0000000bff037e24 */ /* 0x000fc4000f8e00ff */
[----:B------:R-:W2:Y:S01]  /*133a0*/  SHFL.IDX PT, R13, R5, RZ, 0x1c1f ;  /* 0x001c1fff050d7589 */ /* 0x000ea200000e0000 */
[----:B------:R-:W-:Y:S02]  /*133b0*/  IMAD.U32 R3, RZ, RZ, UR7 ;  /* 0x00000007ff037e24 */ /* 0x000fe4000f8e00ff */
[----:B------:R-:W-:Y:S01]  /*133c0*/  IMAD R6, R8, c[0x0][0x4e8], R6 ;  /* 0x00013a0008067a24 */ /* 0x000fe200078e0206 */
[----:B------:R3:W4:Y:S01]  /*133d0*/  SHFL.IDX PT, R11, R5, 0x1, 0x1c1f ;  /* 0x003c1f00050b7f89 */ /* 0x00072200000e0000 */
[----:B------:R-:W-:-:S04]  /*133e0*/  IMAD.WIDE.U32 R2, R4, c[0x0][0x3e0], R2 ;  /* 0x0000f80004027a25 */ /* 0x000fc800078e0002 */
[----:B-1----:R-:W-:-:S04]  /*133f0*/  IMAD R7, R9, c[0x0][0x3e0], RZ ;  /* 0x0000f80009077a24 */ /* 0x002fc800078e02ff */
[----:B------:R-:W-:Y:S01]  /*13400*/  IMAD R7, R4, c[0x0][0x3e4], R7 ;  /* 0x0000f90004077a24 */ /* 0x000fe200078e0207 */
[----:B------:R-:W-:Y:S01]  /*13410*/  SHF.R.S32.HI R4, RZ, 0x1f, R6 ;  /* 0x0000001fff047819 */ /* 0x000fe20000011406 */
[----:B---3--:R-:W-:-:S03]  /*13420*/  IMAD R5, R28, 0x80, R15 ;  /* 0x000000801c057824 */ /* 0x008fc600078e020f */
[----:B------:R-:W-:Y:S01]  /*13430*/  IADD3 R3, R3, R7, RZ ;  /* 0x0000000703037210 */ /* 0x000fe20007ffe0ff */
[----:B------:R-:W-:Y:S02]  /*13440*/  IMAD R4, R4, c[0x0][0x3d8], RZ ;  /* 0x0000f60004047a24 */ /* 0x000fe400078e02ff */
[----:B------:R-:W-:Y:S01]  /*13450*/  IMAD R28, R28, 0x80, R14 ;  /* 0x000000801c1c7824 */ /* 0x000fe200078e020e */
[C---:B------:R-:W-:Y:S01]  /*13460*/  IADD3 R8, R5.reuse, 0x8, RZ ;  /* 0x0000000805087810 */ /* 0x040fe20007ffe0ff */
[----:B------:R-:W-:Y:S01]  /*13470*/  IMAD R7, R6, c[0x0][0x3dc], R4 ;  /* 0x0000f70006077a24 */ /* 0x000fe200078e0204 */
[-C--:B------:R-:W-:Y:S01]  /*13480*/  ISETP.GE.OR P1, PT, R5, R29.reuse, P2 ;  /* 0x0000001d0500720c */ /* 0x080fe20001726670 */
[----:B------:R-:W-:Y:S01]  /*13490*/  IMAD.SHL.U32 R5, R18, 0x8, RZ ;  /* 0x0000000812057824 */ /* 0x000fe200078e00ff */
[----:B------:R-:W-:-:S04]  /*134a0*/  ISETP.GE.OR P0, PT, R8, R29, P2 ;  /* 0x0000001d0800720c */ /* 0x000fc80001706670 */
[----:B------:R-:W-:Y:S01]  /*134b0*/  LOP3.LUT R8, R17, 0x7ffffe00, R5, 0xf8, !PT ;  /* 0x7ffffe0011087812 */ /* 0x000fe200078ef805 */
[----:B------:R-:W-:-:S04]  /*134c0*/  IMAD.WIDE.U32 R4, R6, c[0x0][0x3d8], R2 ;  /* 0x0000f60006047a25 */ /* 0x000fc800078e0002 */
[----:B------:R-:W-:Y:S02]  /*134d0*/  IMAD.SHL.U32 R2, R8, 0x2, RZ ;  /* 0x0000000208027824 */ /* 0x000fe400078e00ff */
[----:B--2---:R1:W-:Y:S01]  /*134e0*/  @!P1 ST.E [R12.64], R53 ;  /* 0x000000350c009985 */ /* 0x0043e2000c101912 */
[----:B------:R-:W-:-:S03]  /*134f0*/  IMAD.IADD R3, R5, 0x1, R7 ;  /* 0x0000000105037824 */ /* 0x000fc600078e0207 */
[----:B----4-:R1:W-:Y:S01]  /*13500*/  @!P0 ST.E [R10.64], R56 ;  /* 0x000000380a008985 */ /* 0x0103e2000c101912 */
[----:B------:R-:W-:-:S03]  /*13510*/  LEA R31, P0, R4, c[0x0][0x380], 0x1 ;  /* 0x0000e000041f7a11 */ /* 0x000fc600078008ff */
[----:B------:R1:W2:Y:S01]  /*13520*/  LDS.128 R44, [R2+0x1080] ;  /* 0x00108000022c7984 */ /* 0x0002a20000000c00 */
[----:B------:R-:W-:Y:S02]  /*13530*/  LEA.HI.X R30, R4, c[0x0][0x384], R3, 0x1, P0 ;  /* 0x0000e100041e7a11 */ /* 0x000fe400000f0c03 */
[----:B------:R-:W-:Y:S01]  /*13540*/  ISETP.GE.AND P0, PT, R28, R29, PT ;  /* 0x0000001d1c00720c */ /* 0x000fe20003f06270 */
[----:B------:R1:W3:Y:S04]  /*13550*/  LDS.128 R60, [R2+0x2080] ;  /* 0x00208000023c7984 */ /* 0x0002e80000000c00 */
        /* <DEDUP_REMOVED lines=41> */
.L_x_285:
[----:B--234-:R-:W-:Y:S05]  /*137f0*/  BSYNC B0 ;  /* 0x0000000000007941 */ /* 0x01cfea0003800000 */
.L_x_284:
        /* <DEDUP_REMOVED lines=16> */
[----:B------:R-:W-:Y:S02]  /*13900*/  @!P2 LEA.HI R7, R5, R7, RZ, 0x3 ;  /* 0x000000070507a211 */ /* 0x000fe400078f18ff */
[----:B------:R-:W-:Y:S02]  /*13910*/  @!P1 LEA.HI R5, R4, R8, RZ, 0x3 ;  /* 0x0000000804059211 */ /* 0x000fe400078f18ff */
[----:B------:R-:W-:Y:S01]  /*13920*/  @!P0 LEA.HI R4, R6, R9, RZ, 0x3 ;  /* 0x0000000906048211 */ /* 0x000fe200078f18ff */
[----:B--23--:R-:W-:Y:S01]  /*13930*/  @!P3 IMAD.WIDE R8, R0, 0x2, R2 ;  /* 0x000000020008b825 */ /* 0x00cfe200078e0202 */
[----:B------:R-:W-:-:S02]  /*13940*/  @!P2 LOP3.LUT R6, R7, 0xfffffff8, RZ, 0xc0, !PT ;  /* 0xfffffff80706a812 */ /* 0x000fc400078ec0ff */
[----:B------:R-:W-:Y:S02]  /*13950*/  @!P1 LOP3.LUT R5, R5, 0xfffffff8, RZ, 0xc0, !PT ;  /* 0xfffffff805059812 */ /* 0x000fe400078ec0ff */
[----:B------:R-:W-:Y:S01]  /*13960*/  @!P0 LOP3.LUT R10, R4, 0xfffffff8, RZ, 0xc0, !PT ;  /* 0xfffffff8040a8812 */ /* 0x000fe200078ec0ff */
[--C-:B------:R-:W-:Y:S01]  /*13970*/  @!P2 IMAD.WIDE R6, R6, 0x2, R2.reuse ;  /* 0x000000020606a825 */ /* 0x100fe200078e0202 */
[----:B------:R2:W-:Y:S03]  /*13980*/  @!P3 ST.E.128 [R8.64], R44 ;  /* 0x0000002c0800b985 */ /* 0x0005e6000c101d12 */
[--C-:B------:R-:W-:Y:S01]  /*13990*/  @!P1 IMAD.WIDE R4, R5, 0x2, R2.reuse ;  /* 0x0000000205049825 */ /* 0x100fe200078e0202 */
[----:B------:R2:W-:Y:S03]  /*139a0*/  @!P2 ST.E.128 [R6.64], R40 ;  /* 0x000000280600a985 */ /* 0x0005e6000c101d12 */
[----:B------:R-:W-:Y:S01]  /*139b0*/  @!P0 IMAD.WIDE R2, R10, 0x2, R2 ;  /* 0x000000020a028825 */ /* 0x000fe200078e0202 */
[----:B------:R2:W-:Y:S04]  /*139c0*/  @!P1 ST.E.128 [R4.64], R36 ;  /* 0x0000002404009985 */ /* 0x0005e8000c101d12 */
[----:B------:R2:W-:Y:S02]  /*139d0*/  @!P0 ST.E.128 [R2.64], R32 ;  /* 0x0000002002008985 */ /* 0x0005e4000c101d12 */
.L_x_287:
[----:B------:R-:W-:Y:S05]  /*139e0*/  BSYNC B0 ;  /* 0x0000000000007941 */ /* 0x000fea0003800000 */
.L_x_286:
[----:B--2---:R-:W-:Y:S01]  /*139f0*/  IADD3 R4, R28, 0x40, RZ ;  /* 0x000000401c047810 */ /* 0x004fe20007ffe0ff */
[----:B------:R2:W4:Y:S01]  /*13a00*/  SHFL.IDX PT, R3, R30, 0x2, 0x181f ;  /* 0x00581f001e037f89 */ /* 0x00052200000e0000 */
        /* <DEDUP_REMOVED lines=17> */
[----:B---34-:R-:W-:Y:S01]  /*13b20*/  @!P3 IMAD.WIDE R8, R0, 0x2, R2 ;  /* 0x000000020008b825 */ /* 0x018fe200078e0202 */
        /* <DEDUP_REMOVED lines=10> */
.L_x_289:
[----:B------:R-:W-:Y:S05]  /*13bd0*/  BSYNC B0 ;  /* 0x0000000000007941 */ /* 0x000fea0003800000 */
.L_x_288:
[----:B---3--:R-:W-:Y:S01]  /*13be0*/  IADD3 R4, R28, 0x60, RZ ;  /* 0x000000601c047810 */ /* 0x008fe20007ffe0ff */
[----:B----4-:R3:W4:Y:S03]  /*13bf0*/  SHFL.IDX PT, R3, R30, 0x3, 0x181f ;  /* 0x00781f001e037f89 */ /* 0x01072600000e0000 */
        /* <DEDUP_REMOVED lines=15> */
[----:B------:R1:W-:Y:S01]  /*13cf0*/  @!P2 ST.E.128 [R8.64], R72 ;  /* 0x000000480800a985 */ /* 0x0003e2000c101d12 */
[----:B------:R-:W-:Y:S01]  /*13d00*/  IADD3 R0, R0, 0xc0, RZ ;  /* 0x000000c000007810 */ /* 0x000fe20007ffe0ff */
[----:B------:R-:W-:-:S04]  /*13d10*/  @!P1 IMAD.WIDE R6, R5, 0x2, R2 ;  /* 0x0000000205069825 */ /* 0x000fc800078e0202 */
[----:B------:R-:W-:Y:S01]  /*13d20*/  @!P0 IMAD.WIDE R4, R4, 0x2, R2 ;  /* 0x0000000204048825 */ /* 0x000fe200078e0202 */
[----:B------:R1:W-:Y:S04]  /*13d30*/  @!P1 ST.E.128 [R6.64], R68 ;  /* 0x0000004406009985 */ /* 0x0003e8000c101d12 */
[----:B------:R1:W-:Y:S01]  /*13d40*/  @!P0 ST.E.128 [R4.64], R64 ;  /* 0x0000004004008985 */ /* 0x0003e2000c101d12 */
[----:B------:R-:W-:-:S13]  /*13d50*/  ISETP.GE.AND P0, PT, R0, c[0x0][0x3c8], PT ;  /* 0x0000f20000007a0c */ /* 0x000fda0003f06270 */
[----:B------:R-:W-:Y:S05]  /*13d60*/  @P0 EXIT ;  /* 0x000000000000094d */ /* 0x000fea0003800000 */
[----:B-1----:R-:W-:-:S04]  /*13d70*/  SHF.R.S32.HI R4, RZ, 0x1f, R0 ;  /* 0x0000001fff047819 */ /* 0x002fc80000011400 */
[----:B------:R-:W-:-:S04]  /*13d80*/  LEA.HI R0, R4, R0, RZ, 0x3 ;  /* 0x0000000004007211 */ /* 0x000fc800078f18ff */
[----:B------:R-:W-:-:S05]  /*13d90*/  LOP3.LUT R0, R0, 0xfffffff8, RZ, 0xc0, !PT ;  /* 0xfffffff800007812 */ /* 0x000fca00078ec0ff */
[----:B------:R-:W-:-:S05]  /*13da0*/  IMAD.WIDE R2, R0, 0x2, R2 ;  /* 0x0000000200027825 */ /* 0x000fca00078e0202 */
[----:B------:R-:W-:Y:S01]  /*13db0*/  ST.E.128 [R2.64], R76 ;  /* 0x0000004c02007985 */ /* 0x000fe2000c101d12 */
[----:B------:R-:W-:Y:S05]  /*13dc0*/  EXIT ;  /* 0x000000000000794d */ /* 0x000fea0003800000 */
.L_x_282:
[----:B------:R-:W-:Y:S02]  /*13dd0*/  ULDC.64 UR4, c[0x0][0x500] ;  /* 0x0001400000047ab9 */ /* 0x000fe40000000a00 */
[----:B------:R-:W-:Y:S02]  /*13de0*/  UISETP.NE.U32.AND UP0, UPT, URZ, UR4, UPT ;  /* 0x000000043f00728c */ /* 0x000fe4000bf05070 */
[----:B------:R-:W-:Y:S02]  /*13df0*/  UMOV UR6, 0x4 ;  /* 0x0000000400067882 */ /* 0x000fe40000000000 */
[----:B------:R-:W-:-:S03]  /*13e00*/  UISETP.NE.AND.EX UP0, UPT, URZ, UR5, UPT, UP0 ;  /* 0x000000053f00728c */ /* 0x000fc6000bf05300 */
[----:B------:R-:W-:Y:S02]  /*13e10*/  ULDC.64 UR4, c[0x0][0x500] ;  /* 0x0001400000047ab9 */ /* 0x000fe40000000a00 */
[----:B------:R-:W-:Y:S01]  /*13e20*/  UIMAD.WIDE UR4, UR13, UR6, UR4 ;  /* 0x000000060d0472a5 */ /* 0x000fe2000f8e0204 */
[----:B------:R-:W-:-:S05]  /*13e30*/  PLOP3.LUT P0, PT, PT, PT, UP0, 0x80, 0x0 ;  /* 0x000000000000781c */ /* 0x000fca0003f0f008 */
[----:B------:R-:W-:Y:S01]  /*13e40*/  IMAD.U32 R4, RZ, RZ, UR4 ;  /* 0x00000004ff047e24 */ /* 0x000fe2000f8e00ff */
[----:B------:R-:W-:Y:S01]  /*13e50*/  MOV R5, UR5 ;  /* 0x0000000500057c02 */ /* 0x000fe20008000f00 */
[----:B------:R-:W-:-:S06]  /*13e60*/  ULDC.64 UR4, c[0x0][0x508] ;  /* 0x0001420000047ab9 */ /* 0x000fcc0000000a00 */
[----:B------:R-:W2:Y:S01]  /*13e70*/  @P0 LDG.E R0, [R4.64] ;  /* 0x0000001204000981 */ /* 0x000ea2000c1e1900 */
[----:B------:R-:W-:Y:S01]  /*13e80*/  UISETP.NE.U32.AND UP1, UPT, URZ, UR4, UPT ;  /* 0x000000043f00728c */ /* 0x000fe2000bf25070 */
[----:B------:R-:W-:-:S03]  /*13e90*/  IMAD.MOV.U32 R9, RZ, RZ, c[0x0][0x388] ;  /* 0x0000e200ff097624 */ /* 0x000fc600078e00ff */
[----:B------:R-:W-:-:S03]  /*13ea0*/  UISETP.NE.AND.EX UP1, UPT, URZ, UR5, UPT, UP1 ;  /* 0x000000053f00728c */ /* 0x000fc6000bf25310 */
[----:B------:R-:W-:-:S03]  /*13eb0*/  ULDC.64 UR4, c[0x0][0x508] ;  /* 0x0001420000047ab9 */ /* 0x000fc60000000a00 */
[----:B------:R-:W-:-:S05]  /*13ec0*/  PLOP3.LUT P1, PT, PT, PT, UP1, 0x80, 0x0 ;  /* 0x000000000000781c */ /* 0x000fca0003f2f018 */
[----:B------:R-:W-:-:S06]  /*13ed0*/  @UP1 UIMAD.WIDE UR4, UR13, UR6, UR4 ;  /* 0x000000060d0412a5 */ /* 0x000fcc000f8e0204 */
[----:B------:R-:W-:Y:S01]  /*13ee0*/  MOV R2, UR4 ;  /* 0x0000000400027c02 */ /* 0x000fe20008000f00 */
[----:B------:R-:W-:-:S05]  /*13ef0*/  IMAD.U32 R3, RZ, RZ, UR5 ;  /* 0x00000005ff037e24 */ /* 0x000fca000f8e00ff */
[----:B------:R1:W5:Y:S01]  /*13f00*/  @P1 LDG.E R9, [R2.64] ;  /* 0x0000001202091981 */ /* 0x000362000c1e1900 */
[----:B------:R-:W-:Y:S02]  /*13f10*/  UMOV UR8, URZ ;  /* 0x0000003f00087c82 */ /* 0x000fe40008000000 */
[----:B------:R-:W-:Y:S01]  /*13f20*/  UMOV UR9, URZ ;  /* 0x0000003f00097c82 */ /* 0x000fe20008000000 */
[----:B--2---:R-:W2:Y:S02]  /*13f30*/  @P0 R2UR UR5, R0 ;  /* 0x00000000000503c2 */ /* 0x004ea400000e0000 */
[----:B--2---:R-:W-:Y:S02]  /*13f40*/  @UP0 USHF.R.S32.HI UR4, URZ, 0x1f, UR5 ;  /* 0x0000001f3f040899 */ /* 0x004fe40008011405 */
[----:B------:R-:W-:-:S05]  /*13f50*/  @UP0 UMOV UR8, UR5 ;  /* 0x0000000500080c82 */ /* 0x000fca0008000000 */
[----:B------:R-:W-:Y:S01]  /*13f60*/  @UP0 UMOV UR9, UR4 ;  /* 0x0000000400090c82 */ /* 0x000fe20008000000 */
[----:B------:R-:W-:Y:S05]  /*13f70*/  @P1 BRA `(.L_x_290) ;  /* 0x0000004000001947 */ /* 0x000fea0003800000 */
[----:B-1----:R-:W-:Y:S05]  /*13f80*/  @!P0 BRA `(.L_x_290) ;  /* 0x0000003000008947 */ /* 0x002fea0003800000 */
[----:B------:R-:W2:Y:S04]  /*13f90*/  LDG.E R0, [R4.64] ;  /* 0x0000001204007981 */ /* 0x000ea8000c1e1900 */
[----:B------:R-:W2:Y:S02]  /*13fa0*/  LDG.E R2, [R4.64+0x4] ;  /* 0x0000041204027981 */ /* 0x000ea4000c1e1900 */
[----:B--2--5:R-:W-:Y:S02]  /*13fb0*/  IADD3 R9, -R0, R2, RZ ;  /* 0x0000000200097210 */ /* 0x024fe40007ffe1ff */
.L_x_290:
[----:B-1----:R-:W1:Y:S01]  /*13fc0*/  S2R R8, SR_TID.X ;  /* 0x0000000000087919 */ /* 0x002e620000002100 */
[----:B------:R-:W-:Y:S01]  /*13fd0*/  USHF.R.S32.HI UR6, URZ, 0x1f, UR13 ;  /* 0x0000001f3f067899 */ /* 0x000fe2000801140d */
[----:B------:R-:W-:Y:S01]  /*13fe0*/  BSSY B0, `(.L_x_291) ;  /* 0x000002b000007945 */ /* 0x000fe20003800000 */
[----:B------:R-:W-:-:S02]  /*13ff0*/  USEL UR13, UR13, URZ, !UP0 ;  /* 0x0000003f0d0d7287 */ /* 0x000fc4000c000000 */
[----:B------:R-:W-:Y:S01]  /*14000*/  USEL UR6, UR6, URZ, !UP0 ;  /* 0x0000003f06067287 */ /* 0x000fe2000c000000 */
[----:B-1----:R-:W-:-:S13]  /*14010*/  ISETP.GT.AND P0, PT, R8, 0x7f, PT ;  /* 0x0000007f0800780c */ /* 0x002fda0003f04270 */
[----:B------:R-:W-:Y:S05]  /*14020*/  @P0 BRA `(.L_x_292) ;  /* 0x0000026000000947 */ /* 0x000fea0003800000 */
[----:B------:R-:W1:Y:S01]  /*14030*/  S2R R3, SR_CTAID.X ;  /* 0x0000000000037919 */ /* 0x000e620000002500 */
[----:B-----5:R-:W-:Y:S01]  /*14040*/  IMAD R0, R9, c[0x0][0x4e8], RZ ;  /* 0x00013a0009007a24 */ /* 0x020fe200078e02ff */
[----:B-1----:R-:W-:-:S04]  /*14050*/  LEA R3, R3, R8, 0x7 ;  /* 0x0000000803037211 */ /* 0x002fc800078e38ff */
[----:B------:R-:W-:-:S13]  /*14060*/  ISETP.GE.AND P0, PT, R3, R0, PT ;  /* 0x000000000300720c */ /* 0x000fda0003f06270 */
[----:B------:R-:W-:Y:S05]  /*14070*/  @P0 BRA `(.L_x_292) ;  /* 0x0000021000000947 */ /* 0x000fea0003800000 */
[----:B------:R-:W1:Y:S01]  /*14080*/  S2UR UR10, SR_CTAID.Y ;  /* 0x00000000000a79c3 */ /* 0x000e620000002600 */
[----:B------:R-:W-:Y:S01]  /*14090*/  IMAD.MOV.U32 R0, RZ, RZ, c[0x0][0x4e8] ;  /* 0x00013a00ff007624 */ /* 0x000fe200078e00ff */
[----:B------:R-:W-:Y:S01]  /*140a0*/  ULDC.64 UR4, c[0x0][0x490] ;  /* 0x0001240000047ab9 */ /* 0x000fe20000000a00 */
[----:B------:R-:W-:Y:S01]  /*140b0*/  IMAD.MOV.U32 R2, RZ, RZ, R3 ;  /* 0x000000ffff027224 */ /* 0x000fe200078e0003 */
[----:B------:R-:W-:Y:S02]  /*140c0*/  UMOV UR14, UR8 ;  /* 0x00000008000e7c82 */ /* 0x000fe40008000000 */
[----:B------:R-:W-:Y:S01]  /*140d0*/  ISETP.NE.AND P0, PT, R0, 0x1, PT ;  /* 0x000000010000780c */ /* 0x000fe20003f05270 */
[----:B------:R-:W-:-:S12]  /*140e0*/  UMOV UR15, UR9 ;  /* 0x00000009000f7c82 */ /* 0x000fd80008000000 */
[----:B------:R-:W-:Y:S01]  /*140f0*/  @P0 IMAD.HI.U32 R0, R3, c[0x0][0x4ec], RZ ;  /* 0x00013b0003000a27 */ /* 0x000fe200078e00ff */
[----:B-1----:R-:W-:-:S04]  /*14100*/  USHF.R.S32.HI UR7, URZ, 0x1f, UR10 ;  /* 0x0000001f3f077899 */ /* 0x002fc8000801140a */
[----:B------:R-:W-:Y:S01]  /*14110*/  @P0 SHF.R.U32.HI R2, RZ, c[0x0][0x4f0], R0 ;  /* 0x00013c00ff020a19 */ /* 0x000fe20000011600 */
[----:B------:R-:W-:Y:S02]  /*14120*/  UIMAD.WIDE.U32 UR14, UR10, UR4, UR14 ;  /* 0x000000040a0e72a5 */ /* 0x000fe4000f8e000e */
[----:B------:R-:W-:Y:S01]  /*14130*/  UIMAD UR7, UR7, UR4, URZ ;  /* 0x00000004070772a4 */ /* 0x000fe2000f8e023f */
[----:B------:R-:W-:-:S03]  /*14140*/  IADD3 R0, -R2, RZ, RZ ;  /* 0x000000ff02007210 */ /* 0x000fc60007ffe1ff */
[----:B------:R-:W-:Y:S02]  /*14150*/  UIMAD UR7, UR10, UR5, UR7 ;  /* 0x000000050a0772a4 */ /* 0x000fe4000f8e0207 */
[----:B------:R-:W-:Y:S01]  /*14160*/  IMAD R0, R0, c[0x0][0x4e8], R3 ;  /* 0x00013a0000007a24 */ /* 0x000fe200078e0203 */
[----:B------:R-:W-:Y:S01]  /*14170*/  ULDC.64 UR4, c[0x0][0x498] ;  /* 0x0001260000047ab9 */ /* 0x000fe20000000a00 */
[----:B------:R-:W-:Y:S01]  /*14180*/  SHF.R.S32.HI R3, RZ, 0x1f, R2 ;  /* 0x0000001fff037819 */ /* 0x000fe20000011402 */
[----:B------:R-:W-:Y:S02]  /*14190*/  UIMAD UR10, UR6, UR4, URZ ;  /* 0x00000004060a72a4 */ /* 0x000fe4000f8e023f */
[----:B------:R-:W-:Y:S01]  /*141a0*/  UIADD3 UR15, UR7, UR15, URZ ;  /* 0x0000000f070f7290 */ /* 0x000fe2000fffe03f */
[----:B------:R-:W-:Y:S01]  /*141b0*/  SHF.R.S32.HI R4, RZ, 0x1f, R0 ;  /* 0x0000001fff047819 */ /* 0x000fe20000011400 */
[----:B------:R-:W-:Y:S02]  /*141c0*/  UIMAD UR5, UR13, UR5, UR10 ;  /* 0x000000050d0572a4 */ /* 0x000fe4000f8e020a */
[----:B------:R-:W-:-:S02]  /*141d0*/  UIMAD.WIDE.U32 UR14, UR13, UR4, UR14 ;  /* 0x000000040d0e72a5 */ /* 0x000fc4000f8e000e */
[----:B------:R-:W-:Y:S02]  /*141e0*/  IMAD R4, R4, c[0x0][0x488], RZ ;  /* 0x0001220004047a24 */ /* 0x000fe400078e02ff */
[----:B------:R-:W-:Y:S02]  /*141f0*/  IMAD.U32 R5, RZ, RZ, UR5 ;  /* 0x00000005ff057e24 */ /* 0x000fe4000f8e00ff */
[----:B------:R-:W-:Y:S01]  /*14200*/  IADD3 R2, P0, R2, UR14, RZ ;  /* 0x0000000e02027c10 */ /* 0x000fe2000ff1e0ff */
[----:B------:R-:W-:-:S03]  /*14210*/  IMAD R4, R0, c[0x0][0x48c], R4 ;  /* 0x0001230000047a24 */ /* 0x000fc600078e0204 */
[----:B------:R-:W-:-:S05]  /*14220*/  IADD3.X R3, R3, UR15, R5, P0, !PT ;  /* 0x0000000f03037c10 */ /* 0x000fca00087fe405 */
[----:B------:R-:W-:-:S05]  /*14230*/  IMAD.WIDE.U32 R2, R0, c[0x0][0x488], R2 ;  /* 0x0001220000027a25 */ /* 0x000fca00078e0002 */
[----:B------:R-:W-:Y:S02]  /*14240*/  IADD3 R0, R3, R4, RZ ;  /* 0x0000000403007210 */ /* 0x000fe40007ffe0ff */
[----:B------:R-:W-:-:S04]  /*14250*/  LEA R4, P0, R2, c[0x0][0x450], 0x2 ;  /* 0x0001140002047a11 */ /* 0x000fc800078010ff */
[----:B------:R-:W-:Y:S01]  /*14260*/  LEA.HI.X R5, R2, c[0x0][0x454], R0, 0x2, P0 ;  /* 0x0001150002057a11 */ /* 0x000fe200000f1400 */
[----:B------:R-:W-:-:S05]  /*14270*/  IMAD.MOV.U32 R0, RZ, RZ, -0x800000 ;  /* 0xff800000ff007424 */ /* 0x000fca00078e00ff */
[----:B------:R1:W-:Y:S03]  /*14280*/  STG.E [R4.64], R0 ;  /* 0x0000000004007986 */ /* 0x0003e6000c101912 */
.L_x_292:
[----:B------:R-:W-:Y:S05]  /*14290*/  BSYNC B0 ;  /* 0x0000000000007941 */ /* 0x000fea0003800000 */
.L_x_291:
[----:B------:R-:W2:Y:S01]  /*142a0*/  S2UR UR7, SR_CTAID.Y ;  /* 0x00000000000779c3 */ /* 0x000ea20000002600 */
[----:B------:R-:W3:Y:S01]  /*142b0*/  S2R R14, SR_CTAID.X ;  /* 0x00000000000e7919 */ /* 0x000ee20000002500 */
[----:B-1----:R-:W-:Y:S01]  /*142c0*/  SHF.R.S32.HI R0, RZ, 0x1f, R8 ;  /* 0x0000001fff007819 */ /* 0x002fe20000011408 */
[----:B------:R-:W-:Y:S01]  /*142d0*/  IMAD.MOV.U32 R3, RZ, RZ, c[0x0][0x4e8] ;  /* 0x00013a00ff037624 */ /* 0x000fe200078e00ff */
[----:B------:R-:W-:Y:S01]  /*142e0*/  ULDC.64 UR4, c[0x0][0x3a0] ;  /* 0x0000e80000047ab9 */ /* 0x000fe20000000a00 */
[----:B-----5:R-:W-:Y:S01]  /*142f0*/  IMAD R16, R9, c[0x0][0x4e8], RZ ;  /* 0x00013a0009107a24 */ /* 0x020fe200078e02ff */
[----:B------:R-:W-:Y:S01]  /*14300*/  LEA.HI R0, R0, R8, RZ, 0x3 ;  /* 0x0000000800007211 */ /* 0x000fe200078f18ff */
[----:B------:R-:W-:Y:S01]  /*14310*/  UIMAD UR9, UR9, UR4, URZ ;  /* 0x00000004090972a4 */ /* 0x000fe2000f8e023f */
[----:B------:R-:W-:Y:S01]  /*14320*/  ISETP.NE.AND P0, PT, R3, 0x1, PT ;  /* 0x000000010300780c */ /* 0x000fe20003f05270 */
[----:B------:R-:W-:Y:S01]  /*14330*/  UIMAD.WIDE.U32 UR10, UR8, UR4, URZ ;  /* 0x00000004080a72a5 */ /* 0x000fe2000f8e003f */
[----:B------:R-:W-:Y:S01]  /*14340*/  LOP3.LUT R2, R0, 0xfffffff8, RZ, 0xc0, !PT ;  /* 0xfffffff800027812 */ /* 0x000fe200078ec0ff */
[----:B------:R-:W-:Y:S01]  /*14350*/  UIMAD UR9, UR8, UR5, UR9 ;  /* 0x00000005080972a4 */ /* 0x000fe2000f8e0209 */
[----:B------:R-:W-:Y:S01]  /*14360*/  SHF.R.S32.HI R7, RZ, 0x3, R0 ;  /* 0x00000003ff077819 */ /* 0x000fe20000011400 */
[----:B------:R-:W-:Y:S01]  /*14370*/  BSSY B0, `(.L_x_293) ;  /* 0x0000043000007945 */ /* 0x000fe20003800000 */
[----:B------:R-:W-:Y:S01]  /*14380*/  ULDC.64 UR4, c[0x0][0x3e8] ;  /* 0x0000fa0000047ab9 */ /* 0x000fe20000000a00 */
[----:B------:R-:W-:Y:S01]  /*14390*/  IMAD.IADD R8, R8, 0x1, -R2 ;  /* 0x0000000108087824 */ /* 0x000fe200078e0a02 */
[----:B------:R-:W-:-:S04]  /*143a0*/  UIADD3 UR11, UR11, UR9, URZ ;  /* 0x000000090b0b7290 */ /* 0x000fc8000fffe03f */
[----:B------:R-:W-:Y:S01]  /*143b0*/  LEA R0, R8, R7, 0x5 ;  /* 0x0000000708007211 */ /* 0x000fe200078e28ff */
[----:B--2---:R-:W-:-:S04]  /*143c0*/  USHF.R.S32.HI UR8, URZ, 0x1f, UR7 ;  /* 0x0000001f3f087899 */ /* 0x004fc80008011407 */
[C---:B---3--:R-:W-:Y:S01]  /*143d0*/  IMAD R0, R14.reuse, 0x80, R0 ;  /* 0x000000800e007824 */ /* 0x048fe200078e0200 */
[----:B------:R-:W-:Y:S01]  /*143e0*/  UIMAD.WIDE.U32 UR10, UR7, UR4, UR10 ;  /* 0x00000004070a72a5 */ /* 0x000fe2000f8e000a */
[----:B------:R-:W-:Y:S01]  /*143f0*/  IMAD R14, R14, 0x80, R7 ;  /* 0x000000800e0e7824 */ /* 0x000fe200078e0207 */
[----:B------:R-:W-:Y:S01]  /*14400*/  UIMAD UR8, UR8, UR4, URZ ;  /* 0x00000004080872a4 */ /* 0x000fe2000f8e023f */
[----:B------:R-:W-:-:S03]  /*14410*/  @P0 IMAD.HI.U32 R2, R0, c[0x0][0x4ec], RZ ;  /* 0x00013b0000020a27 */ /* 0x000fc600078e00ff */
[----:B------:R-:W-:Y:S01]  /*14420*/  UIMAD UR8, UR7, UR5, UR8 ;  /* 0x00000005070872a4 */ /* 0x000fe2000f8e0208 */
[----:B------:R-:W-:Y:S01]  /*14430*/  IMAD.MOV.U32 R4, RZ, RZ, R0 ;  /* 0x000000ffff047224 */ /* 0x000fe200078e0000 */
[----:B------:R-:W-:Y:S01]  /*14440*/  @P0 SHF.R.U32.HI R4, RZ, c[0x0][0x4f0], R2 ;  /* 0x00013c00ff040a19 */ /* 0x000fe20000011602 */
[----:B------:R-:W-:Y:S02]  /*14450*/  ULDC.64 UR4, c[0x0][0x3f0] ;  /* 0x0000fc0000047ab9 */ /* 0x000fe40000000a00 */
[----:B------:R-:W-:Y:S01]  /*14460*/  UIMAD UR6, UR6, UR4, URZ ;  /* 0x00000004060672a4 */ /* 0x000fe2000f8e023f */
[----:B------:R-:W-:Y:S01]  /*14470*/  IADD3 R2, -R4, RZ, RZ ;  /* 0x000000ff04027210 */ /* 0x000fe20007ffe1ff */
[----:B------:R-:W-:Y:S01]  /*14480*/  UIADD3 UR9, UR8, UR11, URZ ;  /* 0x0000000b08097290 */ /* 0x000fe2000fffe03f */
[----:B------:R-:W-:Y:S01]  /*14490*/  SHF.R.S32.HI R3, RZ, 0x1f, R4 ;  /* 0x0000001fff037819 */ /* 0x000fe20000011404 */
[----:B------:R-:W-:Y:S02]  /*144a0*/  UIMAD UR5, UR13, UR5, UR6 ;  /* 0x000000050d0572a4 */ /* 0x000fe4000f8e0206 */
[----:B------:R-:W-:Y:S01]  /*144b0*/  UMOV UR8, UR10 ;  /* 0x0000000a00087c82 */ /* 0x000fe20008000000 */
[----:B------:R-:W-:Y:S01]  /*144c0*/  IMAD R5, R2, c[0x0][0x4e8], R0 ;  /* 0x00013a0002057a24 */ /* 0x000fe200078e0200 */
[----:B------:R-:W-:Y:S01]  /*144d0*/  UIMAD.WIDE.U32 UR8, UR13, UR4, UR8 ;  /* 0x000000040d0872a5 */ /* 0x000fe2000f8e0008 */
[----:B------:R-:W-:-:S03]  /*144e0*/  IMAD R0, R3, c[0x0][0x3e0], RZ ;  /* 0x0000f80003007a24 */ /* 0x000fc600078e02ff */
[----:B------:R-:W-:Y:S01]  /*144f0*/  UIADD3 UR5, UR9, UR5, URZ ;  /* 0x0000000509057290 */ /* 0x000fe2000fffe03f */
[----:B------:R-:W-:Y:S01]  /*14500*/  IMAD R6, R4, c[0x0][0x3e4], R0 ;  /* 0x0000f90004067a24 */ /* 0x000fe200078e0200 */
[----:B------:R-:W-:Y:S01]  /*14510*/  SHF.R.S32.HI R0, RZ, 0x1f, R5 ;  /* 0x0000001fff007819 */ /* 0x000fe20000011405 */
[----:B------:R-:W-:Y:S02]  /*14520*/  IMAD.U32 R3, RZ, RZ, UR9 ;  /* 0x00000009ff037e24 */ /* 0x000fe4000f8e00ff */
[----:B------:R-:W-:Y:S01]  /*14530*/  IMAD.U32 R2, RZ, RZ, UR8 ;  /* 0x00000008ff027e24 */ /* 0x000fe2000f8e00ff */
[----:B------:R-:W-:Y:S01]  /*14540*/  MOV R3, UR5 ;  /* 0x0000000500037c02 */ /* 0x000fe20008000f00 */
[----:B------:R-:W-:-:S04]  /*14550*/  IMAD R0, R0, c[0x0][0x3d8], RZ ;  /* 0x0000f60000007a24 */ /* 0x000fc800078e02ff */
[----:B------:R-:W-:-:S04]  /*14560*/  IMAD.WIDE.U32 R2, R4, c[0x0][0x3e0], R2 ;  /* 0x0000f80004027a25 */ /* 0x000fc800078e0002 */
[----:B------:R-:W-:Y:S02]  /*14570*/  IMAD.IADD R3, R3, 0x1, R6 ;  /* 0x0000000103037824 */ /* 0x000fe400078e0206 */
[C---:B------:R-:W-:Y:S02]  /*14580*/  IMAD R0, R5.reuse, c[0x0][0x3dc], R0 ;  /* 0x0000f70005007a24 */ /* 0x040fe400078e0200 */
[----:B------:R-:W-:-:S05]  /*14590*/  IMAD.WIDE.U32 R2, R5, c[0x0][0x3d8], R2 ;  /* 0x0000f60005027a25 */ /* 0x000fca00078e0002 */
[----:B------:R-:W-:Y:S02]  /*145a0*/  IADD3 R0, R3, R0, RZ ;  /* 0x0000000003007210 */ /* 0x000fe40007ffe0ff */
        /* <DEDUP_REMOVED lines=31> */
.L_x_294:
[----:B------:R-:W-:Y:S05]  /*147a0*/  BSYNC B0 ;  /* 0x0000000000007941 */ /* 0x000fea0003800000 */
.L_x_293:
        /* <DEDUP_REMOVED lines=27> */
.L_x_296:
[----:B------:R-:W-:Y:S05]  /*14960*/  BSYNC B0 ;  /* 0x0000000000007941 */ /* 0x000fea0003800000 */
.L_x_295:
        /* <DEDUP_REMOVED lines=27> */
.L_x_298:
[----:B------:R-:W-:Y:S05]  /*14b20*/  BSYNC B0 ;  /* 0x0000000000007941 */ /* 0x000fea0003800000 */
.L_x_297:
        /* <DEDUP_REMOVED lines=28> */
.L_x_299:
        /* <DEDUP_REMOVED lines=9> */
.L_x_1532:


//--------------------- .text._ZN7cutlass13device_kernelIN5flash19enable_sm80_to_sm89INS1_16FlashAttnFwdSm80INS1_25CollectiveMainloopFwdSm80ILi8ELi1ELb0EN4cute5tupleIJNS5_1CILi128EEENS7_ILi32EEENS7_ILi256EEEEEELi256ENS_6half_tEfNS_4arch4Sm80ELb0ELb1ELb1ELb1ELb0ELb1ELb1ELb0EEENS1_21CollectiveEpilogueFwdINS6_IJS8_SA_S9_EEENS6_IJNS7_ILi1EEESI_SI_EEESC_SE_Li256ELb1ELb1ELb0ELb0EEENS1_19SingleTileSchedulerILb1ELb0ELb1ELi128EEEEEEEEEvNT_6ParamsE --------------------------
	.section	.text._ZN7cutlass13device_kernelIN5flash19enable_sm80_to_sm89INS1_16FlashAttnFwdSm80INS1_25CollectiveMainloopFwdSm80ILi8ELi1ELb0EN4cute5tupleIJNS5_1CILi128EEENS7_ILi32EEENS7_ILi256EEEEEELi256ENS_6half_tEfNS_4arch4Sm80ELb0ELb1ELb1ELb1ELb0ELb1ELb1ELb0EEENS1_21CollectiveEpilogueFwdINS6_IJS8_SA_S9_EEENS6_IJNS7_ILi1EEESI_SI_EEESC_SE_Li256ELb1ELb1ELb0ELb0EEENS1_19SingleTileSchedulerILb1ELb0ELb1ELi128EEEEEEEEEvNT_6ParamsE,"ax",@progbits
	.sectioninfo	@"SHI_REGISTERS=245"
	.align	128
.text._ZN7cutlass13device_kernelIN5flash19enable_sm80_to_sm89INS1_16FlashAttnFwdSm80INS1_25CollectiveMainloopFwdSm80ILi8ELi1ELb0EN4cute5tupleIJNS5_1CILi128EEENS7_ILi32EEENS7_ILi256EEEEEELi256ENS_6half_tEfNS_4arch4Sm80ELb0ELb1ELb1ELb1ELb0ELb1ELb1ELb0EEENS1_21CollectiveEpilogueFwdINS6_IJS8_SA_S9_EEENS6_IJNS7_ILi1EEESI_SI_EEESC_SE_Li256ELb1ELb1ELb0ELb0EEENS1_19SingleTileSchedulerILb1ELb0ELb1ELi128EEEEEEEEEvNT_6ParamsE:
        .type           _ZN7cutlass13device_kernelIN5flash19enable_sm80_to_sm89INS1_16FlashAttnFwdSm80INS1_25CollectiveMainloopFwdSm80ILi8ELi1ELb0EN4cute5tupleIJNS5_1CILi128EEENS7_ILi32EEENS7_ILi256EEEEEELi256ENS_6half_tEfNS_4arch4Sm80ELb0ELb1ELb1ELb1ELb0ELb1ELb1ELb0EEENS1_21CollectiveEpilogueFwdINS6_IJS8_SA_S9_EEENS6_IJNS7_ILi1EEESI_SI_EEESC_SE_Li256ELb1ELb1ELb0ELb0EEENS1_19SingleTileSchedulerILb1ELb0ELb1ELi128EEEEEEEEEvNT_6ParamsE,@function
        .size           _ZN7cutlass13device_kernelIN5flash19enable_sm80_to_sm89INS1_16FlashAttnFwdSm80INS1_25CollectiveMainloopFwdSm80ILi8ELi1ELb0EN4cute5tupleIJNS5_1CILi128EEENS7_ILi32EEENS7_ILi256EEEEEELi256ENS_6half_tEfNS_4arch4Sm80ELb0ELb1ELb1ELb1ELb0ELb1ELb1ELb0EEENS1_21CollectiveEpilogueFwdINS6_IJS8_SA_S9_EEENS6_IJNS7_ILi1EEESI_SI_EEESC_SE_Li256ELb1ELb1ELb0ELb0EEENS1_19SingleTileSchedulerILb1ELb0ELb1ELi128EEEEEEEEEvNT_6ParamsE,(.L_x_1533 - _ZN7cutlass13device_kernelIN5flash19enable_sm80_to_sm89INS1_16FlashAttnFwdSm80INS1_25CollectiveMainloopFwdSm80ILi8ELi1ELb0EN4cute5tupleIJNS5_1CILi128EEENS7_ILi32EEENS7_ILi256EEEEEELi256ENS_6half_tEfNS_4arch4Sm80ELb0ELb1ELb1ELb1ELb0ELb1ELb1ELb0EEENS1_21CollectiveEpilogueFwdINS6_IJS8_SA_S9_EEENS6_IJNS7_ILi1EEESI_SI_EEESC_SE_Li256ELb1ELb1ELb0ELb0EEENS1_19SingleTileSchedulerILb1ELb0ELb1ELi128EEEEEEEEEvNT_6ParamsE)
        .other          _ZN7cutlass13device_kernelIN5flash19enable_sm80_to_sm89INS1_16FlashAttnFwdSm80INS1_25CollectiveMainloopFwdSm80ILi8ELi1ELb0EN4cute5tupleIJNS5_1CILi128EEENS7_ILi32EEENS7_ILi256EEEEEELi256ENS_6half_tEfNS_4arch4Sm80ELb0ELb1ELb1ELb1ELb0ELb1ELb1ELb0EEENS1_21CollectiveEpilogueFwdINS6_IJS8_SA_S9_EEENS6_IJNS7_ILi1EEESI_SI_EEESC_SE_Li256ELb1ELb1ELb0ELb0EEENS1_19SingleTileSchedulerILb1ELb0ELb1ELi128EEEEEEEEEvNT_6ParamsE,@"STO_CUDA_ENTRY STV_DEFAULT"
_ZN7cutlass13device_kernelIN5flash19enable_sm80_to_sm89INS1_16FlashAttnFwdSm80INS1_25CollectiveMainloopFwdSm80ILi8ELi1ELb0EN4cute5tupleIJNS5_1CILi128EEENS7_ILi32EEENS7_ILi256EEEEEELi256ENS_6half_tEfNS_4arch4Sm80ELb0ELb1ELb1ELb1ELb0ELb1ELb1ELb0EEENS1_21CollectiveEpilogueFwdINS6_IJS8_SA_S9_EEENS6_IJNS7_ILi1EEESI_SI_EEESC_SE_Li256ELb1ELb1ELb0ELb0EEENS1_19SingleTileSchedulerILb1ELb0ELb1ELi128EEEEEEEEEvNT_6ParamsE:
[----:B------:R-:W-:Y:S02]  /*0000*/  MOV R1, c[0x0][0x28] ;  /* 0x00000a0000017a02 */ /* 0x000fe40000000f00 */
[----:B------:R-:W1:Y:S01]  /*0010*/  S2R R55, SR_TID.X ;  /* 0x0000000000377919 */ /* 0x000e620000002100 */
[----:B------:R-:W2:Y:S01]  /*0020*/  S2UR UR29, SR_CTAID.Z ;  /* 0x00000000001d79c3 */ /* 0x000ea20000002700 */
[----:B------:R-:W-:Y:S02]  /*0030*/  UMOV UR8, 0x4 ;  /* 0x0000000400087882 */ /* 0x000fe40000000000 */
[----:B------:R-:W-:Y:S02]  /*0040*/  ULDC.64 UR4, c[0x0][0x568] ;  /* 0x00015a0000047ab9 */ /* 0x000fe40000000a00 */
[----:B------:R-:W-:-:S03]  /*0050*/  ULDC.64 UR30, c[0x0][0x118] ;  /* 0x00004600001e7ab9 */ /* 0x000fc60000000a00 */
[----:B------:R-:W3:Y:S01]  /*0060*/  S2UR UR21, SR_CTAID.X ;  /* 0x00000000001579c3 */ /* 0x000ee20000002500 */
[----:B-1----:R-:W-:Y:S01]  /*0070*/  SHF.R.U32.HI R0, RZ, 0x5, R55 ;  /* 0x00000005ff007819 */ /* 0x002fe20000011637 */
[----:B--2---:R-:W-:-:S05]  /*0080*/  UIMAD.WIDE UR4, UR29, UR8, UR4 ;  /* 0x000000081d0472a5 */ /* 0x004fca000f8e0204 */
[----:B------:R-:W1:Y:S02]  /*0090*/  SHFL.IDX PT, R0, R0, RZ, 0x1f ;  /* 0x00001fff00007589 */ /* 0x000e6400000e0000 */
[----:B-1----:R-:W-:-:S13]  /*00a0*/  ISETP.NE.AND P0, PT, R0, RZ, PT ;  /* 0x000000ff0000720c */ /* 0x002fda0003f05270 */
[----:B------:R-:W-:Y:S05]  /*00b0*/  @!P0 BRA `(.L_x_300) ;  /* 0x000001c000008947 */ /* 0x000fea0003800000 */
[----:B---3--:R-:W-:-:S04]  /*00c0*/  ISETP.NE.U32.AND P0, PT, RZ, c[0x0][0x568], PT ;  /* 0x00015a00ff007a0c */ /* 0x008fc80003f05070 */
[----:B------:R-:W-:-:S13]  /*00d0*/  ISETP.NE.AND.EX P0, PT, RZ, c[0x0][0x56c], PT, P0 ;  /* 0x00015b00ff007a0c */ /* 0x000fda0003f05300 */
[----:B------:R-:W-:Y:S05]  /*00e0*/  @!P0 BRA `(.L_x_301) ;  /* 0x0000005000008947 */ /* 0x000fea0003800000 */
[----:B------:R-:W-:Y:S02]  /*00f0*/  MOV R2, UR4 ;  /* 0x0000000400027c02 */ /* 0x000fe40008000f00 */
[----:B------:R-:W-:-:S05]  /*0100*/  MOV R3, UR5 ;  /* 0x0000000500037c02 */ /* 0x000fca0008000f00 */
[----:B------:R-:W2:Y:S02]  /*0110*/  LDG.E R2, [R2.64] ;  /* 0x0000001e02027981 */ /* 0x000ea4000c1e1900 */
[----:B--2---:R1:W2:Y:S02]  /*0120*/  R2UR UR5, R2 ;  /* 0x00000000020573c2 */ /* 0x0042a400000e0000 */
[----:B-12---:R-:W-:Y:S05]  /*0130*/  BRA `(.L_x_302) ;  /* 0x000000e000007947 */ /* 0x006fea0003800000 */
.L_x_301:
[----:B------:R-:W-:-:S04]  /*0140*/  ISETP.NE.U32.AND P0, PT, RZ, c[0x0][0x560], PT ;  /* 0x00015800ff007a0c */ /* 0x000fc80003f05070 */
[----:B------:R-:W-:-:S13]  /*0150*/  ISETP.NE.AND.EX P0, PT, RZ, c[0x0][0x564], PT, P0 ;  /* 0x00015900ff007a0c */ /* 0x000fda0003f05300 */
[----:B------:R-:W-:Y:S05]  /*0160*/  @!P0 BRA `(.L_x_303) ;  /* 0x000000a000008947 */ /* 0x000fea0003800000 */
[----:B------:R-:W-:Y:S02]  /*0170*/  ULDC.64 UR4, c[0x0][0x560] ;  /* 0x0001580000047ab9 */ /* 0x000fe40000000a00 */
[----:B------:R-:W-:-:S06]  /*0180*/  UIMAD.WIDE UR4, UR29, UR8, UR4 ;  /* 0x000000081d0472a5 */ /* 0x000fcc000f8e0204 */
[----:B------:R-:W-:Y:S02]  /*0190*/  MOV R4, UR4 ;  /* 0x0000000400047c02 */ /* 0x000fe40008000f00 */
[----:B------:R-:W-:-:S05]  /*01a0*/  MOV R5, UR5 ;  /* 0x0000000500057c02 */ /* 0x000fca0008000f00 */
[----:B------:R-:W2:Y:S04]  /*01b0*/  LDG.E R2, [R4.64] ;  /* 0x0000001e04027981 */ /* 0x000ea8000c1e1900 */
[----:B------:R-:W3:Y:S01]  /*01c0*/  LDG.E R0, [R4.64+0x4] ;  /* 0x0000041e04007981 */ /* 0x000ee2000c1e1900 */
[----:B--2---:R-:W1:Y:S08]  /*01d0*/  R2UR UR4, R2 ;  /* 0x00000000020473c2 */ /* 0x004e7000000e0000 */
[----:B---3--:R-:W1:Y:S02]  /*01e0*/  R2UR UR5, R0 ;  /* 0x00000000000573c2 */ /* 0x008e6400000e0000 */
[----:B-1----:R-:W-:Y:S01]  /*01f0*/  UIADD3 UR5, -UR4, UR5, URZ ;  /* 0x0000000504057290 */ /* 0x002fe2000fffe13f */
[----:B------:R-:W-:Y:S05]  /*0200*/  BRA `(.L_x_302) ;  /* 0x0000001000007947 */ /* 0x000fea0003800000 */
.L_x_303:
[----:B------:R-:W-:Y:S02]  /*0210*/  ULDC UR5, c[0x0][0x54c] ;  /* 0x0001530000057ab9 */ /* 0x000fe40000000800 */
.L_x_302:
[----:B------:R-:W-:Y:S02]  /*0220*/  ULDC UR4, c[0x0][0x548] ;  /* 0x0001520000047ab9 */ /* 0x000fe40000000800 */
[----:B------:R-:W-:-:S02]  /*0230*/  USHF.L.U32 UR23, UR21, 0x7, URZ ;  /* 0x0000000715177899 */ /* 0x000fc4000800063f */
[----:B------:R-:W-:-:S04]  /*0240*/  UIMAD UR4, UR5, UR4, URZ ;  /* 0x00000004050472a4 */ /* 0x000fc8000f8e023f */
[----:B------:R-:W-:-:S04]  /*0250*/  UISETP.GE.AND UP0, UPT, UR23, UR4, UPT ;  /* 0x000000041700728c */ /* 0x000fc8000bf06270 */
[----:B------:R-:W-:Y:S01]  /*0260*/  USEL UR29, UR29, 0xffffffff, !UP0 ;  /* 0xffffffff1d1d7887 */ /* 0x000fe2000c000000 */
[----:B------:R-:W-:Y:S05]  /*0270*/  BRA `(.L_x_304) ;  /* 0x000001b000007947 */ /* 0x000fea0003800000 */
.L_x_300:
        /* <DEDUP_REMOVED lines=8> */
.L_x_305:
        /* <DEDUP_REMOVED lines=13> */
.L_x_307:
[----:B------:R-:W-:Y:S02]  /*03d0*/  ULDC UR5, c[0x0][0x54c] ;  /* 0x0001530000057ab9 */ /* 0x000fe40000000800 */
.L_x_306:
[----:B------:R-:W-:Y:S02]  /*03e0*/  ULDC UR4, c[0x0][0x548] ;  /* 0x0001520000047ab9 */ /* 0x000fe40000000800 */
[----:B------:R-:W-:-:S02]  /*03f0*/  USHF.L.U32 UR23, UR21, 0x7, URZ ;  /* 0x0000000715177899 */ /* 0x000fc4000800063f */
[----:B------:R-:W-:-:S04]  /*0400*/  UIMAD UR4, UR5, UR4, URZ ;  /* 0x00000004050472a4 */ /* 0x000fc8000f8e023f */
[----:B------:R-:W-:-:S04]  /*0410*/  UISETP.GE.AND UP0, UPT, UR23, UR4, UPT ;  /* 0x000000041700728c */ /* 0x000fc8000bf06270 */
[----:B------:R-:W-:-:S06]  /*0420*/  USEL UR29, UR29, 0xffffffff, !UP0 ;  /* 0xffffffff1d1d7887 */ /* 0x000fcc000c000000 */
.L_x_304:
[----:B------:R-:W-:-:S13]  /*0430*/  ISETP.LE.AND P0, PT, RZ, UR29, PT ;  /* 0x0000001dff007c0c */ /* 0x000fda000bf03270 */
[----:B------:R-:W-:Y:S05]  /*0440*/  @!P0 EXIT ;  /* 0x000000000000894d */ /* 0x000fea0003800000 */
[----:B------:R-:W-:Y:S01]  /*0450*/  ULDC.64 UR4, c[0x0][0x360] ;  /* 0x0000d80000047ab9 */ /* 0x000fe20000000a00 */
[----:B------:R-:W-:Y:S01]  /*0460*/  ISETP.NE.U32.AND P4, PT, RZ, c[0x0][0x348], PT ;  /* 0x0000d200ff007a0c */ /* 0x000fe20003f85070 */
[----:B------:R-:W-:Y:S02]  /*0470*/  UISETP.NE.U32.AND UP0, UPT, URZ, UR4, UPT ;  /* 0x000000043f00728c */ /* 0x000fe4000bf05070 */
[----:B------:R-:W-:Y:S01]  /*0480*/  ULDC.64 UR10, c[0x0][0x370] ;  /* 0x0000dc00000a7ab9 */ /* 0x000fe20000000a00 */
[----:B------:R-:W-:Y:S01]  /*0490*/  ISETP.NE.AND.EX P4, PT, RZ, c[0x0][0x34c], PT, P4 ;  /* 0x0000d300ff007a0c */ /* 0x000fe20003f85340 */
[----:B------:R-:W-:Y:S02]  /*04a0*/  UISETP.NE.AND.EX UP0, UPT, URZ, UR5, UPT, UP0 ;  /* 0x000000053f00728c */ /* 0x000fe4000bf05300 */
[----:B------:R-:W-:Y:S02]  /*04b0*/  UISETP.NE.U32.AND UP1, UPT, URZ, UR10, UPT ;  /* 0x0000000a3f00728c */ /* 0x000fe4000bf25070 */
[----:B------:R-:W-:-:S02]  /*04c0*/  ULDC.64 UR4, c[0x0][0x360] ;  /* 0x0000d80000047ab9 */ /* 0x000fc40000000a00 */
[----:B------:R-:W-:Y:S01]  /*04d0*/  ULDC.64 UR6, c[0x0][0x350] ;  /* 0x0000d40000067ab9 */ /* 0x000fe20000000a00 */
[----:B------:R-:W-:Y:S01]  /*04e0*/  PLOP3.LUT P1, PT, PT, PT, UP0, 0x80, 0x0 ;  /* 0x000000000000781c */ /* 0x000fe20003f2f008 */
[----:B------:R-:W-:Y:S02]  /*04f0*/  UISETP.NE.U32.AND UP5, UPT, URZ, UR6, UPT ;  /* 0x000000063f00728c */ /* 0x000fe4000bfa5070 */
[----:B------:R-:W-:Y:S02]  /*0500*/  UISETP.NE.AND.EX UP1, UPT, URZ, UR11, UPT, UP1 ;  /* 0x0000000b3f00728c */ /* 0x000fe4000bf25310 */
[----:B------:R-:W-:Y:S02]  /*0510*/  @UP0 UIMAD.WIDE UR4, UR29, UR8, UR4 ;  /* 0x000000081d0402a5 */ /* 0x000fe4000f8e0204 */
[----:B------:R-:W-:Y:S02]  /*0520*/  UISETP.NE.AND.EX UP5, UPT, URZ, UR7, UPT, UP5 ;  /* 0x000000073f00728c */ /* 0x000fe4000bfa5350 */
[----:B------:R-:W-:Y:S01]  /*0530*/  ULDC.64 UR12, c[0x0][0x370] ;  /* 0x0000dc00000c7ab9 */ /* 0x000fe20000000a00 */
[----:B------:R-:W-:Y:S01]  /*0540*/  PLOP3.LUT P3, PT, PT, PT, UP1, 0x80, 0x0 ;  /* 0x000000000000781c */ /* 0x000fe20003f6f018 */
[----:B------:R-:W-:Y:S01]  /*0550*/  IMAD.U32 R13, RZ, RZ, UR5 ;  /* 0x00000005ff0d7e24 */ /* 0x000fe2000f8e00ff */
[----:B------:R-:W-:Y:S01]  /*0560*/  MOV R12, UR4 ;  /* 0x00000004000c7c02 */ /* 0x000fe20008000f00 */
[----:B------:R-:W-:Y:S01]  /*0570*/  ULDC.64 UR4, c[0x0][0x358] ;  /* 0x0000d60000047ab9 */ /* 0x000fe20000000a00 */
[----:B------:R-:W-:Y:S01]  /*0580*/  PLOP3.LUT P2, PT, PT, PT, UP5, 0x80, 0x0 ;  /* 0x000000000000781c */ /* 0x000fe20003f4f058 */
[----:B------:R-:W-:-:S02]  /*0590*/  UISETP.NE.U32.AND UP4, UPT, URZ, UR4, UPT ;  /* 0x000000043f00728c */ /* 0x000fc4000bf85070 */
[----:B------:R-:W-:Y:S01]  /*05a0*/  ULDC.64 UR10, c[0x0][0x348] ;  /* 0x0000d200000a7ab9 */ /* 0x000fe20000000a00 */
[----:B------:R-:W2:Y:S01]  /*05b0*/  @P1 LDG.E R0, [R12.64] ;  /* 0x0000001e0c001981 */ /* 0x000ea2000c1e1900 */
[----:B------:R-:W-:Y:S02]  /*05c0*/  ULDC.64 UR6, c[0x0][0x350] ;  /* 0x0000d40000067ab9 */ /* 0x000fe40000000a00 */
[----:B------:R-:W-:Y:S02]  /*05d0*/  @UP1 UIMAD.WIDE UR12, UR29, UR8, UR12 ;  /* 0x000000081d0c12a5 */ /* 0x000fe4000f8e020c */
[----:B------:R-:W-:Y:S02]  /*05e0*/  UISETP.NE.AND.EX UP4, UPT, URZ, UR5, UPT, UP4 ;  /* 0x000000053f00728c */ /* 0x000fe4000bf85340 */
[----:B------:R-:W-:Y:S02]  /*05f0*/  UIMAD.WIDE UR10, UR29, UR8, UR10 ;  /* 0x000000081d0a72a5 */ /* 0x000fe4000f8e020a */
[----:B------:R-:W-:Y:S01]  /*0600*/  UIMAD.WIDE UR6, UR29, UR8, UR6 ;  /* 0x000000081d0672a5 */ /* 0x000fe2000f8e0206 */
[----:B------:R-:W-:Y:S01]  /*0610*/  IMAD.U32 R4, RZ, RZ, UR12 ;  /* 0x0000000cff047e24 */ /* 0x000fe2000f8e00ff */
[----:B------:R-:W-:Y:S01]  /*0620*/  ULDC.64 UR4, c[0x0][0x358] ;  /* 0x0000d60000047ab9 */ /* 0x000fe20000000a00 */
[----:B------:R-:W-:Y:S01]  /*0630*/  PLOP3.LUT P0, PT, PT, PT, UP4, 0x80, 0x0 ;  /* 0x000000000000781c */ /* 0x000fe20003f0f048 */
[----:B------:R-:W-:Y:S01]  /*0640*/  IMAD.U32 R5, RZ, RZ, UR13 ;  /* 0x0000000dff057e24 */ /* 0x000fe2000f8e00ff */
[----:B------:R-:W-:Y:S01]  /*0650*/  MOV R11, UR11 ;  /* 0x0000000b000b7c02 */ /* 0x000fe20008000f00 */
[----:B------:R-:W-:Y:S01]  /*0660*/  IMAD.U32 R10, RZ, RZ, UR10 ;  /* 0x0000000aff0a7e24 */ /* 0x000fe2000f8e00ff */
[----:B------:R-:W-:Y:S01]  /*0670*/  UIMAD.WIDE UR4, UR29, UR8, UR4 ;  /* 0x000000081d0472a5 */ /* 0x000fe2000f8e0204 */
[----:B------:R-:W-:Y:S01]  /*0680*/  IMAD.U32 R8, RZ, RZ, UR6 ;  /* 0x00000006ff087e24 */ /* 0x000fe2000f8e00ff */
[----:B------:R-:W3:Y:S01]  /*0690*/  @P3 LDG.E R4, [R4.64] ;  /* 0x0000001e04043981 */ /* 0x000ee2000c1e1900 */
[----:B------:R-:W-:Y:S01]  /*06a0*/  IMAD.U32 R9, RZ, RZ, UR7 ;  /* 0x00000007ff097e24 */ /* 0x000fe2000f8e00ff */
[----:B------:R-:W-:-:S02]  /*06b0*/  MOV R77, RZ ;  /* 0x000000ff004d7202 */ /* 0x000fc40000000f00 */
[----:B------:R-:W4:Y:S01]  /*06c0*/  @P4 LDG.E R3, [R10.64] ;  /* 0x0000001e0a034981 */ /* 0x000f22000c1e1900 */
[----:B------:R-:W-:Y:S01]  /*06d0*/  IMAD.U32 R6, RZ, RZ, UR4 ;  /* 0x00000004ff067e24 */ /* 0x000fe2000f8e00ff */
[----:B------:R-:W-:Y:S02]  /*06e0*/  MOV R7, UR5 ;  /* 0x0000000500077c02 */ /* 0x000fe40008000f00 */
[----:B------:R-:W4:Y:S04]  /*06f0*/  @P2 LDG.E R2, [R8.64] ;  /* 0x0000001e08022981 */ /* 0x000f28000c1e1900 */
[----:B------:R1:W5:Y:S01]  /*0700*/  @P0 LDG.E R77, [R6.64] ;  /* 0x0000001e064d0981 */ /* 0x000362000c1e1900 */
[----:B------:R-:W1:Y:S01]  /*0710*/  S2UR UR20, SR_CTAID.Y ;  /* 0x00000000001479c3 */ /* 0x000e620000002600 */
[----:B------:R-:W-:-:S02]  /*0720*/  UMOV UR25, URZ ;  /* 0x0000003f00197c82 */ /* 0x000fc40008000000 */
[----:B------:R-:W-:Y:S02]  /*0730*/  ULDC UR28, c[0x0][0x168] ;  /* 0x00005a00001c7ab9 */ /* 0x000fe40000000800 */
[----:B------:R-:W-:Y:S02]  /*0740*/  UMOV UR26, URZ ;  /* 0x0000003f001a7c82 */ /* 0x000fe40008000000 */
[----:B------:R-:W-:Y:S02]  /*0750*/  UMOV UR24, URZ ;  /* 0x0000003f00187c82 */ /* 0x000fe40008000000 */
[----:B------:R-:W-:Y:S02]  /*0760*/  ULDC UR9, c[0x0][0x1d0] ;  /* 0x0000740000097ab9 */ /* 0x000fe40000000800 */
[----:B------:R-:W-:Y:S02]  /*0770*/  ULDC UR27, c[0x0][0x228] ;  /* 0x00008a00001b7ab9 */ /* 0x000fe40000000800 */
[----:B-1----:R-:W-:Y:S01]  /*0780*/  USHF.R.S32.HI UR19, URZ, 0x1f, UR20 ;  /* 0x0000001f3f137899 */ /* 0x002fe20008011414 */
[----:B--2---:R1:W2:Y:S08]  /*0790*/  @P1 R2UR UR28, R0 ;  /* 0x00000000001c13c2 */ /* 0x0042b000000e0000 */
[----:B---3--:R1:W3:Y:S08]  /*07a0*/  @P3 R2UR UR25, R4 ;  /* 0x00000000041933c2 */ /* 0x0082f000000e0000 */
[----:B----4-:R1:W4:Y:S08]  /*07b0*/  @P4 R2UR UR26, R3 ;  /* 0x00000000031a43c2 */ /* 0x01033000000e0000 */
[----:B------:R1:W1:Y:S01]  /*07c0*/  @P2 R2UR UR24, R2 ;  /* 0x00000000021823c2 */ /* 0x00026200000e0000 */
[----:B------:R-:W-:Y:S05]  /*07d0*/  @P1 BRA `(.L_x_308) ;  /* 0x0000006000001947 */ /* 0x000fea0003800000 */
[----:B--2---:R-:W-:Y:S05]  /*07e0*/  @!P4 BRA `(.L_x_308) ;  /* 0x000000500000c947 */ /* 0x004fea0003800000 */
[----:B-1----:R-:W2:Y:S04]  /*07f0*/  LDG.E R0, [R10.64] ;  /* 0x0000001e0a007981 */ /* 0x002ea8000c1e1900 */
[----:B----4-:R-:W4:Y:S01]  /*0800*/  LDG.E R2, [R10.64+0x4] ;  /* 0x0000041e0a027981 */ /* 0x010f22000c1e1900 */
[----:B--2---:R-:W1:Y:S08]  /*0810*/  R2UR UR28, R0 ;  /* 0x00000000001c73c2 */ /* 0x004e7000000e0000 */
[----:B----4-:R-:W1:Y:S02]  /*0820*/  R2UR UR4, R2 ;  /* 0x00000000020473c2 */ /* 0x010e6400000e0000 */
[----:B-1----:R-:W-:-:S06]  /*0830*/  UIADD3 UR28, -UR28, UR4, URZ ;  /* 0x000000041c1c7290 */ /* 0x002fcc000fffe13f */
.L_x_308:
[----:B--2---:R-:W-:-:S04]  /*0840*/  ISETP.NE.U32.AND P1, PT, RZ, c[0x0][0x368], PT ;  /* 0x0000da00ff007a0c */ /* 0x004fc80003f25070 */
[----:B------:R-:W-:-:S13]  /*0850*/  ISETP.NE.AND.EX P1, PT, RZ, c[0x0][0x36c], PT, P1 ;  /* 0x0000db00ff007a0c */ /* 0x000fda0003f25310 */
[----:B------:R-:W-:Y:S05]  /*0860*/  @!P1 BRA `(.L_x_309) ;  /* 0x0000007000009947 */ /* 0x000fea0003800000 */
[----:B------:R-:W-:Y:S02]  /*0870*/  ULDC.64 UR4, c[0x0][0x368] ;  /* 0x0000da0000047ab9 */ /* 0x000fe40000000a00 */
[----:B------:R-:W-:-:S06]  /*0880*/  UIMAD.WIDE UR4, UR29, UR8, UR4 ;  /* 0x000000081d0472a5 */ /* 0x000fcc000f8e0204 */
[----:B-1----:R-:W-:Y:S02]  /*0890*/  MOV R2, UR4 ;  /* 0x0000000400027c02 */ /* 0x002fe40008000f00 */
[----:B------:R-:W-:-:S05]  /*08a0*/  MOV R3, UR5 ;  /* 0x0000000500037c02 */ /* 0x000fca0008000f00 */
[----:B------:R-:W2:Y:S02]  /*08b0*/  LDG.E R0, [R2.64] ;  /* 0x0000001e02007981 */ /* 0x000ea4000c1e1900 */
[----:B--2---:R1:W2:Y:S02]  /*08c0*/  R2UR UR9, R0 ;  /* 0x00000000000973c2 */ /* 0x0042a400000e0000 */
[----:B-12---:R-:W-:Y:S05]  /*08d0*/  BRA `(.L_x_310) ;  /* 0x0000006000007947 */ /* 0x006fea0003800000 */
.L_x_309:
[----:B------:R-:W-:Y:S05]  /*08e0*/  @!P2 BRA `(.L_x_310) ;  /* 0x000000500000a947 */ /* 0x000fea0003800000 */
[----:B-1----:R-:W2:Y:S04]  /*08f0*/  LDG.E R0, [R8.64] ;  /* 0x0000001e08007981 */ /* 0x002ea8000c1e1900 */
[----:B----4-:R-:W4:Y:S01]  /*0900*/  LDG.E R2, [R8.64+0x4] ;  /* 0x0000041e08027981 */ /* 0x010f22000c1e1900 */
[----:B--2---:R-:W1:Y:S08]  /*0910*/  R2UR UR9, R0 ;  /* 0x00000000000973c2 */ /* 0x004e7000000e0000 */
[----:B----4-:R-:W1:Y:S02]  /*0920*/  R2UR UR4, R2 ;  /* 0x00000000020473c2 */ /* 0x010e6400000e0000 */
[----:B-1----:R-:W-:-:S06]  /*0930*/  UIADD3 UR9, -UR9, UR4, URZ ;  /* 0x0000000409097290 */ /* 0x002fcc000fffe13f */
.L_x_310:
[----:B-1----:R-:W2:Y:S01]  /*0940*/  @P0 LDG.E R0, [R6.64] ;  /* 0x0000001e06000981 */ /* 0x002ea2000c1e1900 */
[----:B------:R-:W-:-:S03]  /*0950*/  ULDC.64 UR4, c[0x0][0x378] ;  /* 0x0000de0000047ab9 */ /* 0x000fc60000000a00 */
[----:B----4-:R-:W4:Y:S01]  /*0960*/  @P0 LDG.E R2, [R6.64+0x4] ;  /* 0x0000041e06020981 */ /* 0x010f22000c1e1900 */
[----:B------:R-:W-:Y:S01]  /*0970*/  UISETP.NE.U32.AND UP0, UPT, URZ, UR4, UPT ;  /* 0x000000043f00728c */ /* 0x000fe2000bf05070 */
[----:B------:R-:W-:-:S03]  /*0980*/  IMAD.U32 R64, RZ, RZ, UR9 ;  /* 0x00000009ff407e24 */ /* 0x000fc6000f8e00ff */
[----:B------:R-:W-:-:S03]  /*0990*/  UISETP.NE.AND.EX UP0, UPT, URZ, UR5, UPT, UP0 ;  /* 0x000000053f00728c */ /* 0x000fc6000bf05300 */
[----:B------:R-:W-:-:S03]  /*09a0*/  ULDC.64 UR4, c[0x0][0x378] ;  /* 0x0000de0000047ab9 */ /* 0x000fc60000000a00 */
[----:B------:R-:W-:-:S05]  /*09b0*/  PLOP3.LUT P1, PT, PT, PT, UP0, 0x80, 0x0 ;  /* 0x000000000000781c */ /* 0x000fca0003f2f008 */
[----:B------:R-:W-:-:S06]  /*09c0*/  @UP0 UIMAD.WIDE UR4, UR29, UR8, UR4 ;  /* 0x000000081d0402a5 */ /* 0x000fcc000f8e0204 */
[----:B------:R-:W-:Y:S01]  /*09d0*/  MOV R4, UR4 ;  /* 0x0000000400047c02 */ /* 0x000fe20008000f00 */
[----:B------:R-:W-:-:S05]  /*09e0*/  IMAD.U32 R5, RZ, RZ, UR5 ;  /* 0x00000005ff057e24 */ /* 0x000fca000f8e00ff */
[----:B------:R1:W5:Y:S01]  /*09f0*/  @P1 LDG.E R64, [R4.64] ;  /* 0x0000001e04401981 */ /* 0x000362000c1e1900 */
[----:B------:R-:W-:Y:S02]  /*0a00*/  ULDC UR4, c[0x0][0x2c4] ;  /* 0x0000b10000047ab9 */ /* 0x000fe40000000800 */
[----:B------:R-:W-:Y:S02]  /*0a10*/  UISETP.NE.AND UP3, UPT, UR4, 0x1, UPT ;  /* 0x000000010400788c */ /* 0x000fe4000bf65270 */
[----:B---3--:R-:W-:Y:S02]  /*0a20*/  UIADD3 UR10, -UR25, UR9, URZ ;  /* 0x00000009190a7290 */ /* 0x008fe4000fffe13f */
[----:B------:R-:W-:-:S07]  /*0a30*/  ULDC.64 UR4, c[0x0][0x2c8] ;  /* 0x0000b20000047ab9 */ /* 0x000fce0000000a00 */
[----:B------:R-:W-:-:S04]  /*0a40*/  @UP3 UIADD3 UR12, UR23, 0x7f, URZ ;  /* 0x0000007f170c3890 */ /* 0x000fc8000fffe03f */
[----:B------:R-:W-:Y:S01]  /*0a50*/  UIMAD.WIDE.U32 UR12, UR12, UR4, URZ ;  /* 0x000000040c0c72a5 */ /* 0x000fe2000f8e003f */
[----:B--2---:R-:W2:Y:S08]  /*0a60*/  @P0 R2UR UR6, R0 ;  /* 0x00000000000603c2 */ /* 0x004eb000000e0000 */
[----:B----4-:R-:W2:Y:S02]  /*0a70*/  @P0 R2UR UR7, R2 ;  /* 0x00000000020703c2 */ /* 0x010ea400000e0000 */
[----:B--2---:R-:W-:-:S02]  /*0a80*/  @UP4 UIADD3 UR27, -UR6, UR7, URZ ;  /* 0x00000007061b4290 */ /* 0x004fc4000fffe13f */
[----:B------:R-:W-:Y:S02]  /*0a90*/  UIADD3 UR6, UR23, 0x7f, URZ ;  /* 0x0000007f17067890 */ /* 0x000fe4000fffe03f */
[----:B------:R-:W-:Y:S02]  /*0aa0*/  @UP3 USHF.R.U32.HI UR6, URZ, UR5, UR13 ;  /* 0x000000053f063299 */ /* 0x000fe4000801160d */
[----:B------:R-:W-:Y:S02]  /*0ab0*/  UIADD3 UR16, UR10, UR27, URZ ;  /* 0x0000001b0a107290 */ /* 0x000fe4000fffe03f */
[----:B------:R-:W-:Y:S02]  /*0ac0*/  ULDC.64 UR4, c[0x0][0x328] ;  /* 0x0000ca0000047ab9 */ /* 0x000fe40000000a00 */
[----:B------:R-:W-:Y:S02]  /*0ad0*/  UISETP.GE.AND UP2, UPT, UR5, 0x1, UPT ;  /* 0x000000010500788c */ /* 0x000fe4000bf46270 */
[----:B------:R-:W-:-:S04]  /*0ae0*/  UIADD3 UR15, UR16, 0x1, -UR28 ;  /* 0x00000001100f7890 */ /* 0x000fc8000fffe81c */
[----:B------:R-:W-:Y:S01]  /*0af0*/  PLOP3.LUT P0, PT, PT, PT, UP2, 0x40, 0x0 ;  /* 0x000000000000781c */ /* 0x000fe20003f0e828 */
[----:B------:R-:W-:-:S04]  /*0b00*/  UIADD3 UR6, UR15, UR6, URZ ;  /* 0x000000060f067290 */ /* 0x000fc8000fffe03f */
[----:B------:R-:W-:-:S08]  /*0b10*/  UIADD3 UR11, UR6, UR4, URZ ;  /* 0x00000004060b7290 */ /* 0x000fd0000fffe03f */
[----:B------:R-:W-:Y:S05]  /*0b20*/  @P0 BRA `(.L_x_311) ;  /* 0x0000012000000947 */ /* 0x000fea0003800000 */
[----:B-1----:R-:W-:Y:S01]  /*0b30*/  ISETP.LT.AND P0, PT, RZ, UR6, PT ;  /* 0x00000006ff007c0c */ /* 0x002fe2000bf01270 */
[----:B------:R-:W-:-:S12]  /*0b40*/  UIADD3 UR4, UR6, -0x1, URZ ;  /* 0xffffffff06047890 */ /* 0x000fd8000fffe03f */
[----:B------:R-:W-:Y:S05]  /*0b50*/  @P0 BRA `(.L_x_312) ;  /* 0x0000007000000947 */ /* 0x000fea0003800000 */
[----:B------:R-:W-:Y:S02]  /*0b60*/  UISETP.NE.AND UP0, UPT, UR5, 0x1, UPT ;  /* 0x000000010500788c */ /* 0x000fe4000bf05270 */
[----:B------:R-:W-:-:S03]  /*0b70*/  UIADD3 UR4, -UR6, URZ, URZ ;  /* 0x0000003f06047290 */ /* 0x000fc6000fffe13f */
[----:B------:R-:W-:Y:S02]  /*0b80*/  ULDC.64 UR6, c[0x0][0x330] ;  /* 0x0000cc0000067ab9 */ /* 0x000fe40000000a00 */
[----:B------:R-:W-:-:S04]  /*0b90*/  UIMAD.WIDE.U32 UR12, UR4, UR6, URZ ;  /* 0x00000006040c72a5 */ /* 0x000fc8000f8e003f */
[----:B------:R-:W-:-:S04]  /*0ba0*/  @UP0 USHF.R.U32.HI UR4, URZ, UR7, UR13 ;  /* 0x000000073f040299 */ /* 0x000fc8000801160d */
[----:B------:R-:W-:Y:S01]  /*0bb0*/  ULOP3.LUT UR4, URZ, UR4, URZ, 0x33, !UPT ;  /* 0x000000043f047292 */ /* 0x000fe2000f8e333f */
[----:B------:R-:W-:Y:S05]  /*0bc0*/  BRA `(.L_x_313) ;  /* 0x0000004000007947 */ /* 0x000fea0003800000 */
.L_x_312:
[----:B------:R-:W-:Y:S02]  /*0bd0*/  UISETP.NE.AND UP0, UPT, UR5, 0x1, UPT ;  /* 0x000000010500788c */ /* 0x000fe4000bf05270 */
[----:B------:R-:W-:Y:S02]  /*0be0*/  ULDC.64 UR6, c[0x0][0x330] ;  /* 0x0000cc0000067ab9 */ /* 0x000fe40000000a00 */
[----:B------:R-:W-:-:S07]  /*0bf0*/  UIMAD.WIDE.U32 UR12, UR4, UR6, URZ ;  /* 0x00000006040c72a5 */ /* 0x000fce000f8e003f */
[----:B------:R-:W-:Y:S02]  /*0c00*/  @UP0 USHF.R.U32.HI UR4, URZ, UR7, UR13 ;  /* 0x000000073f040299 */ /* 0x000fe4000801160d */
.L_x_313:
[----:B------:R-:W-:Y:S02]  /*0c10*/  ULDC UR6, c[0x0][0x32c] ;  /* 0x0000cb0000067ab9 */ /* 0x000fe40000000800 */
[----:B------:R-:W-:-:S04]  /*0c20*/  UIMAD UR6, UR4, UR5, UR6 ;  /* 0x00000005040672a4 */ /* 0x000fc8000f8e0206 */
[----:B------:R-:W-:-:S04]  /*0c30*/  UISETP.LT.AND UP0, UPT, UR11, UR6, UPT ;  /* 0x000000060b00728c */ /* 0x000fc8000bf01270 */
[----:B------:R-:W-:-:S03]  /*0c40*/  USEL UR11, UR11, UR6, UP0 ;  /* 0x000000060b0b7287 */ /* 0x000fc60008000000 */
.L_x_311:
[----:B-1----:R-:W-:Y:S01]  /*0c50*/  ULDC.64 UR6, c[0x0][0x2c8] ;  /* 0x0000b20000067ab9 */ /* 0x002fe20000000a00 */
[----:B------:R-:W-:Y:S01]  /*0c60*/  PLOP3.LUT P0, PT, PT, PT, UP2, 0x40, 0x0 ;  /* 0x000000000000781c */ /* 0x000fe20003f0e828 */
[----:B------:R-:W-:Y:S02]  /*0c70*/  UIMAD.WIDE.U32 UR32, UR23, UR6, URZ ;  /* 0x00000006172072a5 */ /* 0x000fe4000f8e003f */
[----:B------:R-:W-:Y:S02]  /*0c80*/  UIADD3 UR12, UR16, 0x1f, URZ ;  /* 0x0000001f100c7890 */ /* 0x000fe4000fffe03f */
[----:B------:R-:W-:Y:S02]  /*0c90*/  UMOV UR13, UR23 ;  /* 0x00000017000d7c82 */ /* 0x000fe40008000000 */
[----:B------:R-:W-:Y:S02]  /*0ca0*/  UIADD3 UR14, UR16, -UR28, URZ ;  /* 0x8000001c100e7290 */ /* 0x000fe4000fffe03f */
[----:B------:R-:W-:-:S02]  /*0cb0*/  @UP3 UMOV UR17, UR33 ;  /* 0x0000002100113c82 */ /* 0x000fc40008000000 */
[----:B------:R-:W-:Y:S02]  /*0cc0*/  USHF.R.S32.HI UR4, URZ, 0x1f, UR12 ;  /* 0x0000001f3f047899 */ /* 0x000fe4000801140c */
[----:B------:R-:W-:Y:S02]  /*0cd0*/  @UP3 USHF.R.U32.HI UR13, URZ, UR7, UR17 ;  /* 0x000000073f0d3299 */ /* 0x000fe40008011611 */
[----:B------:R-:W-:Y:S02]  /*0ce0*/  ULEA.HI UR4, UR4, UR12, URZ, 0x5 ;  /* 0x0000000c04047291 */ /* 0x000fe4000f8f283f */
[----:B------:R-:W-:Y:S02]  /*0cf0*/  UIADD3 UR7, UR14, UR13, URZ ;  /* 0x0000000d0e077290 */ /* 0x000fe4000fffe03f */
[----:B------:R-:W-:Y:S02]  /*0d00*/  ULDC UR6, c[0x0][0x324] ;  /* 0x0000c90000067ab9 */ /* 0x000fe40000000800 */
[----:B------:R-:W-:-:S02]  /*0d10*/  USHF.R.S32.HI UR13, URZ, 0x5, UR4 ;  /* 0x000000053f0d7899 */ /* 0x000fc40008011404 */
[----:B------:R-:W-:Y:S01]  /*0d20*/  UIADD3 UR6, UR7, -UR6, URZ ;  /* 0x8000000607067290 */ /* 0x000fe2000fffe03f */
[----:B------:R-:W-:Y:S05]  /*0d30*/  @P0 BRA `(.L_x_314) ;  /* 0x0000014000000947 */ /* 0x000fea0003800000 */
        /* <DEDUP_REMOVED lines=11> */
.L_x_315:
[----:B------:R-:W-:-:S03]  /*0df0*/  UISETP.NE.AND UP0, UPT, UR5, 0x1, UPT ;  /* 0x000000010500788c */ /* 0x000fc6000bf05270 */
[----:B------:R-:W-:Y:S02]  /*0e00*/  ULDC.64 UR4, c[0x0][0x330] ;  /* 0x0000cc0000047ab9 */ /* 0x000fe40000000a00 */
[----:B------:R-:W-:-:S07]  /*0e10*/  UIMAD.WIDE.U32 UR32, UR7, UR4, URZ ;  /* 0x00000004072072a5 */ /* 0x000fce000f8e003f */
[----:B------:R-:W-:Y:S02]  /*0e20*/  @UP0 UMOV UR17, UR33 ;  /* 0x0000002100110c82 */ /* 0x000fe40008000000 */
[----:B------:R-:W-:Y:S02]  /*0e30*/  @UP0 USHF.R.U32.HI UR7, URZ, UR5, UR17 ;  /* 0x000000053f070299 */ /* 0x000fe40008011611 */
.L_x_316:
[----:B------:R-:W-:Y:S02]  /*0e40*/  ULDC UR4, c[0x0][0x32c] ;  /* 0x0000cb0000047ab9 */ /* 0x000fe40000000800 */
[----:B------:R-:W-:-:S04]  /*0e50*/  UIMAD UR4, UR7, UR4, URZ ;  /* 0x00000004070472a4 */ /* 0x000fc8000f8e023f */
[----:B------:R-:W-:-:S04]  /*0e60*/  UISETP.LT.AND UP0, UPT, UR6, UR4, UPT ;  /* 0x000000040600728c */ /* 0x000fc8000bf01270 */
[----:B------:R-:W-:Y:S02]  /*0e70*/  USEL UR6, UR6, UR4, !UP0 ;  /* 0x0000000406067287 */ /* 0x000fe4000c000000 */
.L_x_314:
[----:B------:R-:W-:Y:S02]  /*0e80*/  UIADD3 UR11, UR11, 0x1f, URZ ;  /* 0x0000001f0b0b7890 */ /* 0x000fe4000fffe03f */
[----:B------:R-:W-:Y:S02]  /*0e90*/  USHF.R.S32.HI UR4, URZ, 0x1f, UR6 ;  /* 0x0000001f3f047899 */ /* 0x000fe40008011406 */
[----:B------:R-:W-:Y:S02]  /*0ea0*/  USHF.R.S32.HI UR5, URZ, 0x1f, UR11 ;  /* 0x0000001f3f057899 */ /* 0x000fe4000801140b */
[----:B------:R-:W-:Y:S02]  /*0eb0*/  ULEA.HI UR4, UR4, UR6, URZ, 0x5 ;  /* 0x0000000604047291 */ /* 0x000fe4000f8f283f */
[----:B------:R-:W-:Y:S02]  /*0ec0*/  ULEA.HI UR5, UR5, UR11, URZ, 0x5 ;  /* 0x0000000b05057291 */ /* 0x000fe4000f8f283f */
[----:B------:R-:W-:-:S02]  /*0ed0*/  USHF.R.S32.HI UR4, URZ, 0x5, UR4 ;  /* 0x000000053f047899 */ /* 0x000fc40008011404 */
[----:B------:R-:W-:Y:S02]  /*0ee0*/  USHF.R.S32.HI UR5, URZ, 0x5, UR5 ;  /* 0x000000053f057899 */ /* 0x000fe40008011405 */
[----:B------:R-:W-:Y:S02]  /*0ef0*/  UISETP.LT.AND UP1, UPT, URZ, UR4, UPT ;  /* 0x000000043f00728c */ /* 0x000fe4000bf21270 */
[----:B------:R-:W-:Y:S02]  /*0f00*/  UISETP.LT.AND UP0, UPT, UR5, UR13, UPT ;  /* 0x0000000d0500728c */ /* 0x000fe4000bf01270 */
[----:B------:R-:W-:Y:S02]  /*0f10*/  USEL UR4, URZ, UR4, !UP1 ;  /* 0x000000043f047287 */ /* 0x000fe4000c800000 */
[----:B------:R-:W-:Y:S02]  /*0f20*/  USEL UR5, UR5, UR13, UP0 ;  /* 0x0000000d05057287 */ /* 0x000fe40008000000 */
[----:B------:R-:W-:-:S02]  /*0f30*/  ULEA UR4, UR4, -UR10, 0x5 ;  /* 0x8000000a04047291 */ /* 0x000fc4000f8e283f */
[----:B------:R-:W-:Y:S02]  /*0f40*/  ULEA UR5, UR5, -UR10, 0x5 ;  /* 0x8000000a05057291 */ /* 0x000fe4000f8e283f */
[----:B------:R-:W-:Y:S02]  /*0f50*/  UISETP.LT.AND UP1, UPT, URZ, UR4, UPT ;  /* 0x000000043f00728c */ /* 0x000fe4000bf21270 */
[----:B------:R-:W-:Y:S02]  /*0f60*/  UISETP.LT.AND UP0, UPT, UR5, UR27, UPT ;  /* 0x0000001b0500728c */ /* 0x000fe4000bf01270 */
[----:B------:R-:W-:Y:S02]  /*0f70*/  USEL UR4, URZ, UR4, !UP1 ;  /* 0x000000043f047287 */ /* 0x000fe4000c800000 */
[----:B------:R-:W-:Y:S02]  /*0f80*/  USEL UR5, UR5, UR27, UP0 ;  /* 0x0000001b05057287 */ /* 0x000fe40008000000 */
[----:B------:R-:W-:-:S02]  /*0f90*/  USHF.R.U32.HI UR12, URZ, 0x5, UR4 ;  /* 0x000000053f0c7899 */ /* 0x000fc40008011604 */
[----:B------:R-:W-:-:S05]  /*0fa0*/  UISETP.GT.AND UP0, UPT, UR5, UR4, UPT ;  /* 0x000000040500728c */ /* 0x000fca000bf04270 */
[----:B------:R-:W-:-:S06]  /*0fb0*/  UMOV UR10, UR12 ;  /* 0x0000000c000a7c82 */ /* 0x000fcc0008000000 */
[----:B------:R-:W-:-:S04]  /*0fc0*/  @UP0 UIADD3 UR5, UR5, 0x1f, URZ ;  /* 0x0000001f05050890 */ /* 0x000fc8000fffe03f */
[----:B------:R-:W-:-:S04]  /*0fd0*/  @UP0 USHF.R.S32.HI UR4, URZ, 0x1f, UR5 ;  /* 0x0000001f3f040899 */ /* 0x000fc80008011405 */
[----:B------:R-:W-:-:S04]  /*0fe0*/  @UP0 ULEA.HI UR4, UR4, UR5, URZ, 0x5 ;  /* 0x0000000504040291 */ /* 0x000fc8000f8f283f */
[----:B------:R-:W-:-:S04]  /*0ff0*/  @UP0 USHF.R.S32.HI UR10, URZ, 0x5, UR4 ;  /* 0x000000053f0a0899 */ /* 0x000fc80008011404 */
[----:B------:R-:W-:-:S06]  /*1000*/  UISETP.GT.AND UP0, UPT, UR10, UR12, UPT ;  /* 0x0000000c0a00728c */ /* 0x000fcc000bf04270 */
[----:B------:R-:W-:-:S13]  /*1010*/  PLOP3.LUT P0, PT, PT, PT, UP0, 0x80, 0x0 ;  /* 0x000000000000781c */ /* 0x000fda0003f0f008 */
[----:B------:R-:W-:Y:S05]  /*1020*/  @!P0 BRA `(.L_x_317) ;  /* 0x00003c7000008947 */ /* 0x000fea0003800000 */
[----:B------:R-:W-:Y:S02]  /*1030*/  ULDC.64 UR4, c[0x0][0x340] ;  /* 0x0000d00000047ab9 */ /* 0x000fe40000000a00 */
[----:B------:R-:W-:Y:S02]  /*1040*/  UISETP.NE.U32.AND UP0, UPT, URZ, UR4, UPT ;  /* 0x000000043f00728c */ /* 0x000fe4000bf05070 */
[----:B------:R-:W-:Y:S02]  /*1050*/  UMOV UR32, 0x5 ;  /* 0x0000000500207882 */ /* 0x000fe40000000000 */
[----:B------:R-:W-:Y:S02]  /*1060*/  UISETP.NE.AND.EX UP0, UPT, URZ, UR5, UPT, UP0 ;  /* 0x000000053f00728c */ /* 0x000fe4000bf05300 */
[----:B------:R-:W-:Y:S02]  /*1070*/  ULDC.64 UR6, c[0x0][0x238] ;  /* 0x00008e0000067ab9 */ /* 0x000fe40000000a00 */
[----:B------:R-:W-:-:S02]  /*1080*/  ULDC.64 UR4, c[0x0][0x340] ;  /* 0x0000d00000047ab9 */ /* 0x000fc40000000a00 */
[----:B------:R-:W-:-:S05]  /*1090*/  PLOP3.LUT P0, PT, PT, PT, UP0, 0x80, 0x0 ;  /* 0x000000000000781c */ /* 0x000fca0003f0f008 */
[----:B------:R-:W-:-:S06]  /*10a0*/  @UP0 UIMAD.WIDE UR4, UR29, UR8, UR4 ;  /* 0x000000081d0402a5 */ /* 0x000fcc000f8e0204 */
[----:B------:R-:W-:Y:S02]  /*10b0*/  IMAD.U32 R2, RZ, RZ, UR4 ;  /* 0x00000004ff027e24 */ /* 0x000fe4000f8e00ff */
[----:B------:R-:W-:Y:S01]  /*10c0*/  IMAD.U32 R3, RZ, RZ, UR5 ;  /* 0x00000005ff037e24 */ /* 0x000fe2000f8e00ff */
[----:B------:R-:W-:-:S04]  /*10d0*/  ULDC.64 UR4, c[0x0][0x240] ;  /* 0x0000900000047ab9 */ /* 0x000fc80000000a00 */
[----:B------:R1:W2:Y:S01]  /*10e0*/  @P0 LDG.E R0, [R2.64] ;  /* 0x0000001e02000981 */ /* 0x0002a2000c1e1900 */
[----:B------:R-:W-:Y:S01]  /*10f0*/  UIMAD UR4, UR19, UR4, URZ ;  /* 0x00000004130472a4 */ /* 0x000fe2000f8e023f */
[----:B------:R-:W-:Y:S01]  /*1100*/  IMAD.U32 R112, RZ, RZ, UR20 ;  /* 0x00000014ff707e24 */ /* 0x000fe2000f8e00ff */
[----:B------:R-:W-:Y:S01]  /*1110*/  USHF.R.S32.HI UR34, URZ, 0x1f, UR29 ;  /* 0x0000001f3f227899 */ /* 0x000fe2000801141d */
[----:B------:R-:W-:Y:S01]  /*1120*/  BSSY B0, `(.L_x_318) ;  /* 0x000006f000007945 */ /* 0x000fe20003800000 */
[----:B------:R-:W-:Y:S02]  /*1130*/  UIADD3 UR9, UR24, UR9, URZ ;  /* 0x0000000918097290 */ /* 0x000fe4000fffe03f */
[----:B------:R-:W-:Y:S02]  /*1140*/  UIADD3 UR22, UR10, -0x1, URZ ;  /* 0xffffffff0a167890 */ /* 0x000fe4000fffe03f */
[----:B------:R-:W-:Y:S02]  /*1150*/  USEL UR10, UR34, URZ, !UP4 ;  /* 0x0000003f220a7287 */ /* 0x000fe4000e000000 */
[----:B------:R-:W-:-:S02]  /*1160*/  USHF.L.U64.HI UR17, UR6, UR32, UR7 ;  /* 0x0000002006117299 */ /* 0x000fc40008010207 */
[----:B------:R-:W-:Y:S02]  /*1170*/  USHF.L.U32 UR18, UR6, 0x5, URZ ;  /* 0x0000000506127899 */ /* 0x000fe4000800063f */
[----:B------:R-:W-:Y:S02]  /*1180*/  UIMAD UR33, UR20, UR5, UR4 ;  /* 0x00000005142172a4 */ /* 0x000fe4000f8e0204 */
[----:B------:R-:W-:Y:S02]  /*1190*/  USHF.R.S32.HI UR8, URZ, 0x1f, UR9 ;  /* 0x0000001f3f087899 */ /* 0x000fe40008011409 */
[----:B------:R-:W-:Y:S02]  /*11a0*/  ULDC.64 UR6, c[0x0][0x1e0] ;  /* 0x0000780000067ab9 */ /* 0x000fe40000000a00 */
[----:B------:R-:W-:Y:S02]  /*11b0*/  ULDC.64 UR4, c[0x0][0x248] ;  /* 0x0000920000047ab9 */ /* 0x000fe40000000a00 */
[----:B------:R-:W-:Y:S01]  /*11c0*/  UIMAD.WIDE.U32 UR38, UR9, UR6, URZ ;  /* 0x00000006092672a5 */ /* 0x000fe2000f8e003f */
[----:B-1----:R-:W-:Y:S01]  /*11d0*/  SHF.R.S32.HI R2, RZ, 0x1f, R55 ;  /* 0x0000001fff027819 */ /* 0x002fe20000011437 */
[----:B------:R-:W-:Y:S01]  /*11e0*/  UIMAD UR4, UR10, UR4, URZ ;  /* 0x000000040a0472a4 */ /* 0x000fe2000f8e023f */
[----:B------:R-:W-:Y:S01]  /*11f0*/  IMAD.U32 R3, RZ, RZ, UR22 ;  /* 0x00000016ff037e24 */ /* 0x000fe2000f8e00ff */
[----:B------:R-:W-:Y:S01]  /*1200*/  UIMAD UR6, UR8, UR6, URZ ;  /* 0x00000006080672a4 */ /* 0x000fe2000f8e023f */
[CC--:B------:R-:W-:Y:S01]  /*1210*/  LEA.HI R14, R2.reuse, R55.reuse, RZ, 0x3 ;  /* 0x00000037020e7211 */ /* 0x0c0fe200078f18ff */
[----:B------:R-:W-:Y:S01]  /*1220*/  USEL UR11, UR29, URZ, !UP4 ;  /* 0x0000003f1d0b7287 */ /* 0x000fe2000e000000 */
[----:B------:R-:W-:Y:S01]  /*1230*/  LEA.HI R84, R2, R55, RZ, 0x6 ;  /* 0x0000003702547211 */ /* 0x000fe200078f30ff */
[----:B------:R-:W-:Y:S01]  /*1240*/  UIMAD UR7, UR9, UR7, UR6 ;  /* 0x00000007090772a4 */ /* 0x000fe2000f8e0206 */
[----:B------:R-:W-:Y:S01]  /*1250*/  SHF.R.S32.HI R99, RZ, 0x3, R14 ;  /* 0x00000003ff637819 */ /* 0x000fe2000001140e */
[----:B------:R-:W-:Y:S01]  /*1260*/  UIMAD UR6, UR11, UR5, UR4 ;  /* 0x000000050b0672a4 */ /* 0x000fe2000f8e0204 */
[----:B------:R-:W-:Y:S01]  /*1270*/  LOP3.LUT R14, R14, 0xfffffff8, RZ, 0xc0, !PT ;  /* 0xfffffff80e0e7812 */ /* 0x000fe200078ec0ff */
[----:B------:R-:W-:Y:S01]  /*1280*/  UIADD3 UR39, UR39, UR7, URZ ;  /* 0x0000000727277290 */ /* 0x000fe2000fffe03f */
[----:B------:R-:W-:Y:S01]  /*1290*/  SHF.R.S32.HI R72, RZ, 0x1f, R99 ;  /* 0x0000001fff487819 */ /* 0x000fe20000011463 */
[----:B------:R-:W-:Y:S01]  /*12a0*/  ULDC.64 UR4, c[0x0][0x1e8] ;  /* 0x00007a0000047ab9 */ /* 0x000fe20000000a00 */
[----:B------:R-:W-:Y:S01]  /*12b0*/  IADD3 R76, -R99, UR27, RZ ;  /* 0x0000001b634c7c10 */ /* 0x000fe2000fffe1ff */
[----:B------:R-:W-:Y:S01]  /*12c0*/  IMAD.IADD R14, R55, 0x1, -R14 ;  /* 0x00000001370e7824 */ /* 0x000fe200078e0a0e */
[----:B------:R-:W-:Y:S01]  /*12d0*/  UIMAD UR35, UR19, UR4, URZ ;  /* 0x00000004132372a4 */ /* 0x000fe2000f8e023f */
[----:B------:R-:W-:Y:S01]  /*12e0*/  IMAD.SHL.U32 R9, R99, 0x40, RZ ;  /* 0x0000004063097824 */ /* 0x000fe200078e00ff */
[----:B------:R-:W-:Y:S01]  /*12f0*/  UIMAD.WIDE.U32 UR38, UR20, UR4, UR38 ;  /* 0x00000004142672a5 */ /* 0x000fe2000f8e0026 */
[C---:B------:R-:W-:Y:S01]  /*1300*/  IMAD.SHL.U32 R16, R14.reuse, 0x8, RZ ;  /* 0x000000080e107824 */ /* 0x040fe200078e00ff */
[----:B------:R-:W-:Y:S01]  /*1310*/  UIMAD UR7, UR20, UR5, UR35 ;  /* 0x00000005140772a4 */ /* 0x000fe2000f8e0223 */
[----:B------:R-:W-:Y:S01]  /*1320*/  IMAD.SHL.U32 R14, R14, 0x4, RZ ;  /* 0x000000040e0e7824 */ /* 0x000fe200078e00ff */
[----:B------:R-:W-:Y:S01]  /*1330*/  LOP3.LUT R9, R9, 0x1c0, RZ, 0xc0, !PT ;  /* 0x000001c009097812 */ /* 0x000fe200078ec0ff */
[----:B------:R-:W-:Y:S01]  /*1340*/  IMAD R3, R3, -0x20, R76 ;  /* 0xffffffe003037824 */ /* 0x000fe200078e024c */
[----:B------:R-:W-:Y:S01]  /*1350*/  SHF.R.S32.HI R17, RZ, 0x1f, R16 ;  /* 0x0000001fff117819 */ /* 0x000fe20000011410 */
[----:B------:R-:W-:Y:S01]  /*1360*/  IMAD.SHL.U32 R84, R84, 0x8, RZ ;  /* 0x0000000854547824 */ /* 0x000fe200078e00ff */
[----:B------:R-:W-:Y:S01]  /*1370*/  IADD3 R12, R14, 0x40, RZ ;  /* 0x000000400e0c7810 */ /* 0x000fe20007ffe0ff */
[----:B------:R-:W-:Y:S01]  /*1380*/  ULDC.64 UR4, c[0x0][0x1f0] ;  /* 0x00007c0000047ab9 */ /* 0x000fe20000000a00 */
[----:B------:R-:W-:Y:S01]  /*1390*/  ISETP.GT.AND P2, PT, R3, RZ, PT ;  /* 0x000000ff0300720c */ /* 0x000fe20003f44270 */
[----:B------:R-:W-:Y:S01]  /*13a0*/  UIADD3 UR39, UR39, UR7, URZ ;  /* 0x0000000727277290 */ /* 0x000fe2000fffe03f */
[----:B------:R-:W-:Y:S01]  /*13b0*/  ISETP.GE.AND P1, PT, R16, c[0x0][0x1d4], PT ;  /* 0x0000750010007a0c */ /* 0x000fe20003f26270 */
[----:B------:R-:W-:Y:S01]  /*13c0*/  IMAD.IADD R11, R14, 0x1, R12 ;  /* 0x000000010e0b7824 */ /* 0x000fe200078e020c */
[C---:B------:R-:W-:Y:S01]  /*13d0*/  IADD3 R98, R16.reuse, 0x80, RZ ;  /* 0x0000008010627810 */ /* 0x040fe20007ffe0ff */
[----:B------:R-:W-:Y:S01]  /*13e0*/  IMAD.U32 R110, RZ, RZ, UR11 ;  /* 0x0000000bff6e7e24 */ /* 0x000fe2000f8e00ff */
[----:B------:R-:W-:Y:S01]  /*13f0*/  IADD3 R97, R16, 0xc0, RZ ;  /* 0x000000c010617810 */ /* 0x000fe20007ffe0ff */
[----:B------:R-:W-:Y:S01]  /*1400*/  IMAD R2, R72, c[0x0][0x1e0], RZ ;  /* 0x0000780048027a24 */ /* 0x000fe200078e02ff */
[----:B------:R-:W-:Y:S01]  /*1410*/  SEL R3, RZ, 0x1, P1 ;  /* 0x00000001ff037807 */ /* 0x000fe20000800000 */
[----:B------:R-:W-:Y:S01]  /*1420*/  IMAD.WIDE.U32 R116, R99, c[0x0][0x1e0], RZ ;  /* 0x0000780063747a25 */ /* 0x000fe200078e00ff */
[----:B------:R-:W-:-:S02]  /*1430*/  LOP3.LUT R84, R84, 0xfffffe00, RZ, 0xc0, !PT ;  /* 0xfffffe0054547812 */ /* 0x000fc400078ec0ff */
[----:B------:R-:W-:Y:S01]  /*1440*/  LOP3.LUT R96, R9, 0x38, R16, 0xf8, !PT ;  /* 0x0000003809607812 */ /* 0x000fe200078ef810 */
[----:B------:R-:W-:Y:S01]  /*1450*/  IMAD R81, R99, c[0x0][0x1e4], R2 ;  /* 0x0000790063517a24 */ /* 0x000fe200078e0202 */
[----:B------:R-:W-:Y:S02]  /*1460*/  SHF.R.U32.HI R7, RZ, 0x3, R9 ;  /* 0x00000003ff077819 */ /* 0x000fe40000011609 */
[----:B------:R-:W-:Y:S01]  /*1470*/  ISETP.GE.AND P1, PT, R98, c[0x0][0x1d4], PT ;  /* 0x0000750062007a0c */ /* 0x000fe20003f26270 */
[----:B------:R-:W-:Y:S01]  /*1480*/  IMAD.IADD R81, R117, 0x1, R81 ;  /* 0x0000000175517824 */ /* 0x000fe200078e0251 */
[----:B------:R-:W-:-:S05]  /*1490*/  LOP3.LUT R96, R84, R96, R7, 0xf6, !PT ;  /* 0x0000006054607212 */ /* 0x000fca00078ef607 */
[----:B------:R-:W-:Y:S01]  /*14a0*/  IMAD.SHL.U32 R96, R96, 0x2, RZ ;  /* 0x0000000260607824 */ /* 0x000fe200078e00ff */
[----:B--2---:R1:W2:Y:S01]  /*14b0*/  @P0 R2UR UR36, R0 ;  /* 0x00000000002403c2 */ /* 0x0042a200000e0000 */
[----:B-----5:R-:W-:-:S04]  /*14c0*/  IADD3 R79, P0, R99, R77, RZ ;  /* 0x0000004d634f7210 */ /* 0x020fc80007f1e0ff */
[----:B------:R-:W-:Y:S01]  /*14d0*/  LEA.HI.X.SX32 R77, R77, R72, 0x1, P0 ;  /* 0x000000484d4d7211 */ /* 0x000fe200000f0eff */
[----:B------:R-:W-:Y:S01]  /*14e0*/  IMAD.WIDE.U32 R4, R79, c[0x0][0x238], R16 ;  /* 0x00008e004f047a25 */ /* 0x000fe200078e0010 */
[----:B------:R-:W-:-:S03]  /*14f0*/  ISETP.GE.AND P0, PT, R11, c[0x0][0x1d4], PT ;  /* 0x000075000b007a0c */ /* 0x000fc60003f06270 */
[----:B-1----:R-:W-:Y:S01]  /*1500*/  IMAD R0, R77, c[0x0][0x238], RZ ;  /* 0x00008e004d007a24 */ /* 0x002fe200078e02ff */
[----:B--2---:R-:W-:-:S03]  /*1510*/  @UP0 USHF.R.S32.HI UR37, URZ, 0x1f, UR36 ;  /* 0x0000001f3f250899 */ /* 0x004fc60008011424 */
[----:B------:R-:W-:Y:S01]  /*1520*/  IMAD R0, R79, c[0x0][0x23c], R0 ;  /* 0x00008f004f007a24 */ /* 0x000fe200078e0200 */
[----:B------:R-:W-:-:S03]  /*1530*/  @!UP0 UMOV UR36, UR29 ;  /* 0x0000001d00248c82 */ /* 0x000fc60008000000 */
[----:B------:R-:W-:Y:S01]  /*1540*/  IMAD.IADD R5, R5, 0x1, R0 ;  /* 0x0000000105057824 */ /* 0x000fe200078e0200 */
[----:B------:R-:W-:Y:S01]  /*1550*/  @!UP0 UMOV UR37, UR34 ;  /* 0x0000002200258c82 */ /* 0x000fe20008000000 */
[----:B------:R-:W-:Y:S01]  /*1560*/  SEL R0, RZ, 0xffffffff, P0 ;  /* 0xffffffffff007807 */ /* 0x000fe20000000000 */
[----:B------:R-:W-:Y:S01]  /*1570*/  USEL UR34, UR36, URZ, !UP5 ;  /* 0x0000003f24227287 */ /* 0x000fe2000e800000 */
[----:B------:R-:W-:Y:S01]  /*1580*/  IMAD.WIDE.U32 R112, R112, c[0x0][0x240], R4 ;  /* 0x0000900070707a25 */ /* 0x000fe200078e0004 */
[----:B------:R-:W-:-:S03]  /*1590*/  ISETP.GE.AND P0, PT, R97, c[0x0][0x1d4], PT ;  /* 0x0000750061007a0c */ /* 0x000fc60003f06270 */
[----:B------:R-:W-:Y:S01]  /*15a0*/  IMAD.SHL.U32 R0, R0, 0x2, RZ ;  /* 0x0000000200007824 */ /* 0x000fe200078e00ff */
[----:B------:R-:W-:Y:S01]  /*15b0*/  IADD3 R113, R113, UR33, RZ ;  /* 0x0000002171717c10 */ /* 0x000fe2000fffe0ff */
[----:B------:R-:W-:Y:S01]  /*15c0*/  USEL UR33, UR37, URZ, !UP5 ;  /* 0x0000003f25217287 */ /* 0x000fe2000e800000 */
[----:B------:R-:W-:Y:S01]  /*15d0*/  SEL R92, RZ, 0x8, P0 ;  /* 0x00000008ff5c7807 */ /* 0x000fe20000000000 */
[----:B------:R-:W-:Y:S01]  /*15e0*/  UIMAD.WIDE.U32 UR36, UR34, UR4, UR38 ;  /* 0x00000004222472a5 */ /* 0x000fe2000f8e0026 */
[----:B------:R-:W-:Y:S01]  /*15f0*/  LOP3.LUT R0, R0, 0x2, R3, 0xe2, !PT ;  /* 0x0000000200007812 */ /* 0x000fe200078ee203 */
[----:B------:R-:W-:Y:S01]  /*1600*/  UIMAD UR7, UR33, UR4, URZ ;  /* 0x00000004210772a4 */ /* 0x000fe2000f8e023f */
[----:B------:R-:W-:Y:S01]  /*1610*/  IMAD.WIDE.U32 R112, R110, c[0x0][0x248], R112 ;  /* 0x000092006e707a25 */ /* 0x000fe200078e0070 */
[----:B------:R-:W-:Y:S02]  /*1620*/  SEL R3, RZ, 0x4, P1 ;  /* 0x00000004ff037807 */ /* 0x000fe40000800000 */
[----:B------:R-:W-:-:S02]  /*1630*/  UIMAD UR5, UR34, UR5, UR7 ;  /* 0x00000005220572a4 */ /* 0x000fc4000f8e0207 */
[----:B------:R-:W-:Y:S02]  /*1640*/  IADD3 R115, R113, UR6, RZ ;  /* 0x0000000671737c10 */ /* 0x000fe4000fffe0ff */
[----:B------:R-:W-:Y:S01]  /*1650*/  UIADD3 UR35, UR37, UR5, URZ ;  /* 0x0000000525237290 */ /* 0x000fe2000fffe03f */
[----:B------:R-:W-:Y:S01]  /*1660*/  LOP3.LUT R92, R92, R0, R3, 0xfe, !PT ;  /* 0x000000005c5c7212 */ /* 0x000fe200078efe03 */
[----:B------:R-:W-:Y:S05]  /*1670*/  @!P2 BRA `(.L_x_319) ;  /* 0x000001900000a947 */ /* 0x000fea0003800000 */
[----:B------:R-:W-:Y:S01]  /*1680*/  IMAD.U32 R3, RZ, RZ, UR18 ;  /* 0x00000012ff037e24 */ /* 0x000fe2000f8e00ff */
[C---:B------:R-:W-:Y:S01]  /*1690*/  LOP3.LUT R0, R92.reuse, 0xff, RZ, 0xc0, !PT ;  /* 0x000000ff5c007812 */ /* 0x040fe200078ec0ff */
[----:B------:R-:W-:Y:S01]  /*16a0*/  IMAD.MOV.U32 R114, RZ, RZ, R112 ;  /* 0x000000ffff727224 */ /* 0x000fe200078e0070 */
[----:B------:R-:W-:Y:S01]  /*16b0*/  USHF.R.S32.HI UR5, URZ, 0x1f, UR22 ;  /* 0x0000001f3f057899 */ /* 0x000fe20008011416 */
[----:B------:R-:W-:Y:S01]  /*16c0*/  IMAD.SHL.U32 R4, R92, 0x10, RZ ;  /* 0x000000105c047824 */ /* 0x000fe200078e00ff */
[----:B------:R-:W-:Y:S01]  /*16d0*/  UIMAD UR4, UR17, UR22, URZ ;  /* 0x00000016110472a4 */ /* 0x000fe2000f8e023f */
[----:B------:R-:W-:-:S03]  /*16e0*/  IMAD.WIDE.U32 R18, R3, UR22, R114 ;  /* 0x0000001603127c25 */ /* 0x000fc6000f8e0072 */
[----:B------:R-:W-:Y:S01]  /*16f0*/  UIMAD UR4, UR5, UR18, UR4 ;  /* 0x00000012050472a4 */ /* 0x000fe2000f8e0204 */
[----:B------:R-:W-:Y:S01]  /*1700*/  IMAD.SHL.U32 R3, R0, 0x8, RZ ;  /* 0x0000000800037824 */ /* 0x000fe200078e00ff */
[----:B------:R-:W-:Y:S01]  /*1710*/  LOP3.LUT P4, RZ, R4, 0x10, RZ, 0xc0, !PT ;  /* 0x0000001004ff7812 */ /* 0x000fe2000788c0ff */
[C---:B------:R-:W-:Y:S02]  /*1720*/  IMAD.SHL.U32 R2, R0.reuse, 0x4, RZ ;  /* 0x0000000400027824 */ /* 0x040fe400078e00ff */
[----:B------:R-:W-:Y:S01]  /*1730*/  IMAD.SHL.U32 R0, R0, 0x2, RZ ;  /* 0x0000000200007824 */ /* 0x000fe200078e00ff */
[----:B------:R-:W-:Y:S02]  /*1740*/  LOP3.LUT P3, RZ, R3, 0x10, RZ, 0xc0, !PT ;  /* 0x0000001003ff7812 */ /* 0x000fe4000786c0ff */
[----:B------:R-:W-:Y:S02]  /*1750*/  LOP3.LUT P2, RZ, R2, 0x10, RZ, 0xc0, !PT ;  /* 0x0000001002ff7812 */ /* 0x000fe4000784c0ff */
[----:B------:R-:W-:-:S02]  /*1760*/  LOP3.LUT P1, RZ, R0, 0x10, RZ, 0xc0, !PT ;  /* 0x0000001000ff7812 */ /* 0x000fc4000782c0ff */
[----:B------:R-:W-:Y:S02]  /*1770*/  IADD3 R0, R19, UR4, RZ ;  /* 0x0000000413007c10 */ /* 0x000fe4000fffe0ff */
[----:B------:R-:W-:-:S04]  /*1780*/  LEA R2, P0, R18, c[0x0][0x220], 0x1 ;  /* 0x0000880012027a11 */ /* 0x000fc800078008ff */
        /* <DEDUP_REMOVED lines=8> */
.L_x_319:
[----:B------:R-:W-:Y:S05]  /*1810*/  BSYNC B0 ;  /* 0x0000000000007941 */ /* 0x000fea0003800000 */
.L_x_318:
[----:B------:R-:W-:Y:S01]  /*1820*/  IMAD.MOV.U32 R0, RZ, RZ, c[0x0][0x27c] ;  /* 0x00009f00ff007624 */ /* 0x000fe200078e00ff */
[----:B------:R-:W-:Y:S01]  /*1830*/  ISETP.GE.AND P1, PT, R16, c[0x0][0x27c], PT ;  /* 0x00009f0010007a0c */ /* 0x000fe20003f26270 */
[----:B------:R-:W-:Y:S01]  /*1840*/  ULDC.64 UR4, c[0x0][0x260] ;  /* 0x0000980000047ab9 */ /* 0x000fe20000000a00 */
[----:B------:R-:W-:Y:S01]  /*1850*/  ISETP.GE.AND P0, PT, R11, c[0x0][0x27c], PT ;  /* 0x00009f000b007a0c */ /* 0x000fe20003f06270 */
[----:B------:R-:W-:Y:S01]  /*1860*/  UIMAD UR4, UR19, UR4, URZ ;  /* 0x00000004130472a4 */ /* 0x000fe2000f8e023f */
[C---:B------:R-:W-:Y:S01]  /*1870*/  ISETP.GE.AND P6, PT, R0.reuse, 0x1, PT ;  /* 0x000000010000780c */ /* 0x040fe20003fc6270 */
[----:B------:R-:W-:Y:S01]  /*1880*/  IMAD.SHL.U32 R0, R0, 0x2, RZ ;  /* 0x0000000200007824 */ /* 0x000fe200078e00ff */
[----:B-1----:R-:W-:Y:S01]  /*1890*/  SEL R3, RZ, c[0x0][0x27c], !P1 ;  /* 0x00009f00ff037a07 */ /* 0x002fe20004800000 */
[----:B------:R-:W-:Y:S01]  /*18a0*/  UIMAD UR6, UR20, UR5, UR4 ;  /* 0x00000005140672a4 */ /* 0x000fe2000f8e0204 */
[----:B------:R-:W-:Y:S01]  /*18b0*/  IMAD.U32 R19, RZ, RZ, UR20 ;  /* 0x00000014ff137e24 */ /* 0x000fe2000f8e00ff */
[----:B------:R-:W0:Y:S01]  /*18c0*/  LDGDEPBAR ;  /* 0x00000000000079af */ /* 0x000e220000000000 */
[----:B------:R-:W-:Y:S01]  /*18d0*/  IADD3 R5, -R0, c[0x0][0x1d4], RZ ;  /* 0x0000750000057a10 */ /* 0x000fe20007ffe1ff */
[----:B------:R-:W-:Y:S01]  /*18e0*/  IMAD.IADD R3, R16, 0x1, R3 ;  /* 0x0000000110037824 */ /* 0x000fe200078e0203 */
[----:B------:R-:W-:Y:S01]  /*18f0*/  ULDC.64 UR4, c[0x0][0x210] ;  /* 0x0000840000047ab9 */ /* 0x000fe20000000a00 */
[----:B------:R-:W-:Y:S01]  /*1900*/  IMAD.WIDE.U32 R18, R19, c[0x0][0x210], R16 ;  /* 0x0000840013127a25 */ /* 0x000fe200078e0010 */
[CC--:B------:R-:W-:Y:S01]  /*1910*/  SEL R13, R0.reuse, R5.reuse, !P1 ;  /* 0x00000005000d7207 */ /* 0x0c0fe20004800000 */
[----:B------:R-:W-:Y:S01]  /*1920*/  UIMAD UR4, UR19, UR4, URZ ;  /* 0x00000004130472a4 */ /* 0x000fe2000f8e023f */
[----:B------:R-:W-:Y:S01]  /*1930*/  SEL R5, R0, R5, !P0 ;  /* 0x0000000500057207 */ /* 0x000fe20004000000 */
[----:B------:R-:W-:Y:S01]  /*1940*/  IMAD.U32 R21, RZ, RZ, UR20 ;  /* 0x00000014ff157e24 */ /* 0x000fe2000f8e00ff */
[----:B------:R-:W-:Y:S01]  /*1950*/  SEL R0, RZ, c[0x0][0x27c], !P0 ;  /* 0x00009f00ff007a07 */ /* 0x000fe20004000000 */
[----:B------:R-:W-:Y:S01]  /*1960*/  UIMAD UR4, UR20, UR5, UR4 ;  /* 0x00000005140472a4 */ /* 0x000fe2000f8e0204 */
[----:B------:R-:W-:Y:S01]  /*1970*/  SHF.R.S32.HI R4, RZ, 0x1f, R3 ;  /* 0x0000001fff047819 */ /* 0x000fe20000011403 */
[----:B------:R-:W-:Y:S01]  /*1980*/  IMAD.WIDE.U32 R20, R21, c[0x0][0x260], R16 ;  /* 0x0000980015147a25 */ /* 0x000fe200078e0010 */
[----:B------:R-:W-:-:S02]  /*1990*/  SHF.R.S32.HI R2, RZ, 0x1f, R13 ;  /* 0x0000001fff027819 */ /* 0x000fc4000001140d */
[CC--:B------:R-:W-:Y:S01]  /*19a0*/  LEA.HI R91, R4.reuse, R3.reuse, RZ, 0x3 ;  /* 0x00000003045b7211 */ /* 0x0c0fe200078f18ff */
[----:B------:R-:W-:Y:S01]  /*19b0*/  IMAD.IADD R0, R11, 0x1, R0 ;  /* 0x000000010b007824 */ /* 0x000fe200078e0200 */
[----:B------:R-:W-:Y:S01]  /*19c0*/  LEA.HI R4, R4, R3, RZ, 0x6 ;  /* 0x0000000304047211 */ /* 0x000fe200078f30ff */
[----:B------:R-:W-:Y:S01]  /*19d0*/  IMAD R102, R72, c[0x0][0x290], RZ ;  /* 0x0000a40048667a24 */ /* 0x000fe200078e02ff */
[----:B------:R-:W-:Y:S01]  /*19e0*/  LEA.HI R2, R2, R13, RZ, 0x4 ;  /* 0x0000000d02027211 */ /* 0x000fe200078f20ff */
[----:B------:R-:W-:Y:S01]  /*19f0*/  IMAD R100, R72, c[0x0][0x280], RZ ;  /* 0x0000a00048647a24 */ /* 0x000fe200078e02ff */
[----:B------:R-:W-:Y:S01]  /*1a00*/  SHF.R.S32.HI R3, RZ, 0x1f, R0 ;  /* 0x0000001fff037819 */ /* 0x000fe20000011400 */
[----:B------:R-:W-:Y:S01]  /*1a10*/  IMAD.SHL.U32 R4, R4, 0x20, RZ ;  /* 0x0000002004047824 */ /* 0x000fe200078e00ff */
[----:B------:R-:W-:Y:S01]  /*1a20*/  LOP3.LUT R8, R9, 0x38, R91, 0xf8, !PT ;  /* 0x0000003809087812 */ /* 0x000fe200078ef85b */
[----:B------:R-:W-:Y:S01]  /*1a30*/  IMAD.WIDE.U32 R106, R99, c[0x0][0x290], R16 ;  /* 0x0000a400636a7a25 */ /* 0x000fe200078e0010 */
[----:B------:R-:W-:-:S02]  /*1a40*/  LEA.HI R90, R3, R0, RZ, 0x3 ;  /* 0x00000000035a7211 */ /* 0x000fc400078f18ff */
[----:B------:R-:W-:Y:S01]  /*1a50*/  LEA.HI R3, R3, R0, RZ, 0x6 ;  /* 0x0000000003037211 */ /* 0x000fe200078f30ff */
[----:B------:R-:W-:Y:S01]  /*1a60*/  IMAD.WIDE.U32 R104, R99, c[0x0][0x280], R16 ;  /* 0x0000a00063687a25 */ /* 0x000fe200078e0010 */
[----:B------:R-:W-:Y:S02]  /*1a70*/  LOP3.LUT R6, R9, 0x38, R90, 0xf8, !PT ;  /* 0x0000003809067812 */ /* 0x000fe400078ef85a */
[----:B------:R-:W-:Y:S01]  /*1a80*/  SHF.R.S32.HI R0, RZ, 0x1f, R5 ;  /* 0x0000001fff007819 */ /* 0x000fe20000011405 */
[----:B------:R-:W-:Y:S01]  /*1a90*/  IMAD.SHL.U32 R3, R3, 0x20, RZ ;  /* 0x0000002003037824 */ /* 0x000fe200078e00ff */
[----:B------:R-:W-:Y:S01]  /*1aa0*/  LOP3.LUT R85, R6, R7, RZ, 0x3c, !PT ;  /* 0x0000000706557212 */ /* 0x000fe200078e3cff */
[C---:B------:R-:W-:Y:S01]  /*1ab0*/  IMAD R102, R99.reuse, c[0x0][0x294], R102 ;  /* 0x0000a50063667a24 */ /* 0x040fe200078e0266 */
[----:B------:R-:W-:Y:S01]  /*1ac0*/  LEA.HI R0, R0, R5, RZ, 0x4 ;  /* 0x0000000500007211 */ /* 0x000fe200078f20ff */
[----:B------:R-:W-:Y:S01]  /*1ad0*/  IMAD R100, R99, c[0x0][0x284], R100 ;  /* 0x0000a10063647a24 */ /* 0x000fe200078e0264 */
[----:B------:R-:W-:Y:S01]  /*1ae0*/  LOP3.LUT R3, R3, 0x7ffff800, RZ, 0xc0, !PT ;  /* 0x7ffff80003037812 */ /* 0x000fe200078ec0ff */
[----:B------:R-:W-:Y:S01]  /*1af0*/  IMAD.SHL.U32 R95, R92, 0x10, RZ ;  /* 0x000000105c5f7824 */ /* 0x000fe200078e00ff */
[----:B------:R-:W-:Y:S01]  /*1b00*/  SHF.R.S32.HI R2, RZ, 0x4, R2 ;  /* 0x00000004ff027819 */ /* 0x000fe20000011402 */
[----:B------:R-:W-:Y:S01]  /*1b10*/  IMAD.IADD R107, R107, 0x1, R102 ;  /* 0x000000016b6b7824 */ /* 0x000fe200078e0266 */
[----:B------:R-:W-:Y:S01]  /*1b20*/  IADD3 R85, R85, R3, R84 ;  /* 0x0000000355557210 */ /* 0x000fe20007ffe054 */
[----:B------:R-:W-:Y:S01]  /*1b30*/  IMAD.IADD R105, R105, 0x1, R100 ;  /* 0x0000000169697824 */ /* 0x000fe200078e0264 */
[----:B------:R-:W-:Y:S01]  /*1b40*/  SHF.R.S32.HI R3, RZ, 0x4, R0 ;  /* 0x00000004ff037819 */ /* 0x000fe20000011400 */
[----:B------:R-:W-:Y:S01]  /*1b50*/  IMAD.U32 R108, RZ, RZ, UR34 ;  /* 0x00000022ff6c7e24 */ /* 0x000fe2000f8e00ff */
[----:B------:R-:W-:Y:S01]  /*1b60*/  LOP3.LUT R4, R4, 0x7ffff800, RZ, 0xc0, !PT ;  /* 0x7ffff80004047812 */ /* 0x000fe200078ec0ff */
[----:B------:R-:W-:Y:S01]  /*1b70*/  IMAD.WIDE.U32 R104, R64, c[0x0][0x280], R104 ;  /* 0x0000a00040687a25 */ /* 0x000fe200078e0068 */
[----:B------:R-:W-:-:S02]  /*1b80*/  LOP3.LUT R87, R8, R7, RZ, 0x3c, !PT ;  /* 0x0000000708577212 */ /* 0x000fc400078e3cff */
[----:B------:R-:W-:Y:S01]  /*1b90*/  LEA.HI.SX32 R89, R91, R2, 0x1d ;  /* 0x000000025b597211 */ /* 0x000fe200078feaff */
[----:B------:R-:W-:Y:S01]  /*1ba0*/  IMAD.WIDE.U32 R106, R64, c[0x0][0x290], R106 ;  /* 0x0000a400406a7a25 */ /* 0x000fe200078e006a */
[----:B------:R-:W-:Y:S02]  /*1bb0*/  LEA.HI.SX32 R3, R90, R3, 0x1d ;  /* 0x000000035a037211 */ /* 0x000fe400078feaff */
[----:B------:R-:W-:Y:S01]  /*1bc0*/  IADD3 R87, R87, R4, R84 ;  /* 0x0000000457577210 */ /* 0x000fe20007ffe054 */
[----:B------:R-:W-:Y:S01]  /*1bd0*/  IMAD.SHL.U32 R85, R85, 0x2, RZ ;  /* 0x0000000255557824 */ /* 0x000fe200078e00ff */
[----:B------:R-:W-:Y:S01]  /*1be0*/  SHF.R.S32.HI R4, RZ, 0x1f, R89 ;  /* 0x0000001fff047819 */ /* 0x000fe20000011459 */
[----:B------:R-:W-:Y:S01]  /*1bf0*/  IMAD.SHL.U32 R88, R3, 0x8, RZ ;  /* 0x0000000803587824 */ /* 0x000fe200078e00ff */
[----:B------:R-:W-:Y:S01]  /*1c00*/  SHF.R.S32.HI R0, RZ, 0x1f, R3 ;  /* 0x0000001fff007819 */ /* 0x000fe20000011403 */
[----:B------:R-:W-:Y:S01]  /*1c10*/  IMAD.SHL.U32 R87, R87, 0x2, RZ ;  /* 0x0000000257577824 */ /* 0x000fe200078e00ff */
[----:B------:R-:W-:Y:S01]  /*1c20*/  IADD3 R19, R19, UR4, RZ ;  /* 0x0000000413137c10 */ /* 0x000fe2000fffe0ff */
[----:B------:R-:W-:Y:S01]  /*1c30*/  ULDC.64 UR4, c[0x0][0x290] ;  /* 0x0000a40000047ab9 */ /* 0x000fe20000000a00 */
[----:B------:R-:W-:Y:S01]  /*1c40*/  LEA.HI R4, R4, R89, RZ, 0x3 ;  /* 0x0000005904047211 */ /* 0x000fe200078f18ff */
[----:B------:R-:W-:Y:S01]  /*1c50*/  USHF.L.U64.HI UR38, UR4, UR32, UR5 ;  /* 0x0000002004267299 */ /* 0x000fe20008010205 */
[----:B------:R-:W-:Y:S01]  /*1c60*/  IMAD.SHL.U32 R89, R89, 0x8, RZ ;  /* 0x0000000859597824 */ /* 0x000fe200078e00ff */
[----:B------:R-:W-:Y:S01]  /*1c70*/  USHF.L.U32 UR39, UR4, 0x5, URZ ;  /* 0x0000000504277899 */ /* 0x000fe2000800063f */
[----:B------:R-:W-:Y:S01]  /*1c80*/  LEA.HI R0, R0, R3, RZ, 0x3 ;  /* 0x0000000300007211 */ /* 0x000fe200078f18ff */
[----:B------:R-:W-:Y:S01]  /*1c90*/  IMAD.SHL.U32 R4, R4, 0x100, RZ ;  /* 0x0000010004047824 */ /* 0x000fe200078e00ff */
[----:B------:R-:W-:Y:S01]  /*1ca0*/  SHF.R.S32.HI R15, RZ, 0x1f, R14 ;  /* 0x0000001fff0f7819 */ /* 0x000fe2000001140e */
[----:B------:R-:W-:Y:S01]  /*1cb0*/  ULDC.64 UR4, c[0x0][0x280] ;  /* 0x0000a00000047ab9 */ /* 0x000fe20000000a00 */
[----:B------:R-:W-:Y:S01]  /*1cc0*/  SHF.R.S32.HI R65, RZ, 0x1f, R64 ;  /* 0x0000001fff417819 */ /* 0x000fe20000011440 */
[----:B------:R-:W-:Y:S01]  /*1cd0*/  USHF.L.U64.HI UR40, UR4, UR32, UR5 ;  /* 0x0000002004287299 */ /* 0x000fe20008010205 */
[----:B------:R-:W-:Y:S01]  /*1ce0*/  LOP3.LUT R5, R9, 0x38, R89, 0xf8, !PT ;  /* 0x0000003809057812 */ /* 0x000fe200078ef859 */
[----:B------:R-:W-:Y:S01]  /*1cf0*/  USHF.L.U32 UR41, UR4, 0x5, URZ ;  /* 0x0000000504297899 */ /* 0x000fe2000800063f */
[----:B------:R-:W-:Y:S01]  /*1d00*/  IMAD.SHL.U32 R0, R0, 0x100, RZ ;  /* 0x0000010000007824 */ /* 0x000fe200078e00ff */
[----:B------:R-:W-:Y:S01]  /*1d10*/  IADD3 R21, R21, UR6, RZ ;  /* 0x0000000615157c10 */ /* 0x000fe2000fffe0ff */
[----:B------:R-:W-:Y:S01]  /*1d20*/  ULDC.64 UR4, c[0x0][0x1e0] ;  /* 0x0000780000047ab9 */ /* 0x000fe20000000a00 */
[----:B------:R-:W-:Y:S01]  /*1d30*/  IMAD.WIDE.U32 R24, R99, c[0x0][0x290], R14 ;  /* 0x0000a40063187a25 */ /* 0x000fe200078e000e */
[----:B------:R-:W-:Y:S01]  /*1d40*/  LOP3.LUT R2, R9, 0x38, R88, 0xf8, !PT ;  /* 0x0000003809027812 */ /* 0x000fe200078ef858 */
[----:B------:R-:W-:Y:S01]  /*1d50*/  USHF.L.U64.HI UR32, UR4, UR32, UR5 ;  /* 0x0000002004207299 */ /* 0x000fe20008010205 */
[----:B------:R-:W-:Y:S01]  /*1d60*/  LOP3.LUT R92, R92, 0xff, RZ, 0xc0, !PT ;  /* 0x000000ff5c5c7812 */ /* 0x000fe200078ec0ff */
[----:B------:R-:W-:Y:S01]  /*1d70*/  IMAD.WIDE.U32 R22, R99, c[0x0][0x280], R14 ;  /* 0x0000a00063167a25 */ /* 0x000fe200078e000e */
[----:B------:R-:W-:Y:S01]  /*1d80*/  USHF.L.U32 UR42, UR4, 0x5, URZ ;  /* 0x00000005042a7899 */ /* 0x000fe2000800063f */
[-C--:B------:R-:W-:Y:S01]  /*1d90*/  LOP3.LUT R5, R5, R7.reuse, RZ, 0x3c, !PT ;  /* 0x0000000705057212 */ /* 0x080fe200078e3cff */
[----:B------:R-:W-:Y:S01]  /*1da0*/  ULDC.64 UR6, c[0x0][0x268] ;  /* 0x00009a0000067ab9 */ /* 0x000fe20000000a00 */
[----:B------:R-:W-:Y:S01]  /*1db0*/  LOP3.LUT R86, R4, 0x7ffff800, RZ, 0xc0, !PT ;  /* 0x7ffff80004567812 */ /* 0x000fe200078ec0ff */
[----:B------:R-:W-:Y:S01]  /*1dc0*/  ULDC.64 UR4, c[0x0][0x218] ;  /* 0x0000860000047ab9 */ /* 0x000fe20000000a00 */
[C---:B------:R-:W-:Y:S01]  /*1dd0*/  IMAD R3, R65.reuse, c[0x0][0x290], RZ ;  /* 0x0000a40041037a24 */ /* 0x040fe200078e02ff */
[----:B------:R-:W-:Y:S01]  /*1de0*/  UIMAD UR6, UR10, UR6, URZ ;  /* 0x000000060a0672a4 */ /* 0x000fe2000f8e023f */
[----:B------:R-:W-:Y:S01]  /*1df0*/  IMAD.IADD R103, R102, 0x1, R25 ;  /* 0x0000000166677824 */ /* 0x000fe200078e0219 */
[----:B------:R-:W-:Y:S01]  /*1e00*/  UIMAD UR4, UR33, UR4, URZ ;  /* 0x00000004210472a4 */ /* 0x000fe2000f8e023f */
[----:B------:R-:W-:Y:S01]  /*1e10*/  IMAD.IADD R101, R100, 0x1, R23 ;  /* 0x0000000164657824 */ /* 0x000fe200078e0217 */
[----:B------:R-:W-:Y:S01]  /*1e20*/  LOP3.LUT R7, R2, R7, RZ, 0x3c, !PT ;  /* 0x0000000702077212 */ /* 0x000fe200078e3cff */
[----:B------:R-:W-:Y:S01]  /*1e30*/  IMAD R65, R65, c[0x0][0x280], RZ ;  /* 0x0000a00041417a24 */ /* 0x000fe200078e02ff */
[----:B------:R-:W-:Y:S01]  /*1e40*/  LOP3.LUT R0, R0, 0x7ffff800, RZ, 0xc0, !PT ;  /* 0x7ffff80000007812 */ /* 0x000fe200078ec0ff */
[----:B------:R-:W-:Y:S01]  /*1e50*/  IMAD.MOV.U32 R102, RZ, RZ, R24 ;  /* 0x000000ffff667224 */ /* 0x000fe200078e0018 */
[----:B------:R-:W-:Y:S01]  /*1e60*/  IADD3 R86, R5, R86, R84 ;  /* 0x0000005605567210 */ /* 0x000fe20007ffe054 */
[----:B------:R-:W-:Y:S01]  /*1e70*/  IMAD.MOV.U32 R100, RZ, RZ, R22 ;  /* 0x000000ffff647224 */ /* 0x000fe200078e0016 */
[----:B------:R-:W-:Y:S01]  /*1e80*/  UIMAD UR6, UR11, UR7, UR6 ;  /* 0x000000070b0672a4 */ /* 0x000fe2000f8e0206 */
[C---:B------:R-:W-:Y:S01]  /*1e90*/  IMAD.SHL.U32 R94, R92.reuse, 0x8, RZ ;  /* 0x000000085c5e7824 */ /* 0x040fe200078e00ff */
[----:B------:R-:W-:Y:S01]  /*1ea0*/  UIMAD UR5, UR34, UR5, UR4 ;  /* 0x00000005220572a4 */ /* 0x000fe2000f8e0204 */
[----:B------:R-:W-:Y:S01]  /*1eb0*/  IMAD.SHL.U32 R93, R92, 0x4, RZ ;  /* 0x000000045c5d7824 */ /* 0x000fe200078e00ff */
[----:B------:R-:W-:Y:S01]  /*1ec0*/  IADD3 R84, R7, R0, R84 ;  /* 0x0000000007547210 */ /* 0x000fe20007ffe054 */
[----:B------:R-:W-:Y:S01]  /*1ed0*/  IMAD.WIDE.U32 R110, R110, c[0x0][0x268], R20 ;  /* 0x00009a006e6e7a25 */ /* 0x000fe200078e0014 */
[----:B------:R-:W-:Y:S01]  /*1ee0*/  IADD3 R73, P2, R99, UR9, RZ ;  /* 0x0000000963497c10 */ /* 0x000fe2000ff5e0ff */
[----:B------:R-:W-:Y:S01]  /*1ef0*/  ULDC.U8 UR4, c[0x0][0x298] ;  /* 0x0000a60000047ab9 */ /* 0x000fe20000000000 */
[----:B------:R-:W-:Y:S01]  /*1f00*/  IADD3 R70, P1, P0, R116, UR36, R16 ;  /* 0x0000002474467c10 */ /* 0x000fe2000f83e010 */
[----:B------:R-:W-:Y:S01]  /*1f10*/  IMAD.WIDE.U32 R108, R108, c[0x0][0x218], R18 ;  /* 0x000086006c6c7a25 */ /* 0x000fe200078e0012 */
[----:B------:R-:W-:-:S02]  /*1f20*/  LOP3.LUT R91, R91, 0xfffffff8, RZ, 0xc0, !PT ;  /* 0xfffffff85b5b7812 */ /* 0x000fc400078ec0ff */
[----:B------:R-:W-:Y:S01]  /*1f30*/  LOP3.LUT R90, R90, 0xfffffff8, RZ, 0xc0, !PT ;  /* 0xfffffff85a5a7812 */ /* 0x000fe200078ec0ff */
[----:B------:R-:W-:Y:S01]  /*1f40*/  IMAD.SHL.U32 R92, R92, 0x2, RZ ;  /* 0x000000025c5c7824 */ /* 0x000fe200078e00ff */
[----:B------:R-:W-:Y:S01]  /*1f50*/  IADD3 R10, R14, 0x60, RZ ;  /* 0x000000600e0a7810 */ /* 0x000fe20007ffe0ff */
[----:B------:R-:W-:Y:S01]  /*1f60*/  IMAD R65, R64, c[0x0][0x284], R65 ;  /* 0x0000a10040417a24 */ /* 0x000fe200078e0241 */
[----:B------:R-:W-:Y:S01]  /*1f70*/  IADD3 R9, R14, 0x20, RZ ;  /* 0x000000200e097810 */ /* 0x000fe20007ffe0ff */
[C---:B------:R-:W-:Y:S01]  /*1f80*/  IMAD R3, R64.reuse, c[0x0][0x294], R3 ;  /* 0x0000a50040037a24 */ /* 0x040fe200078e0203 */
[----:B------:R-:W-:Y:S01]  /*1f90*/  ISETP.NE.AND P5, PT, RZ, UR4, PT ;  /* 0x00000004ff007c0c */ /* 0x000fe2000bfa5270 */
[----:B------:R-:W-:Y:S01]  /*1fa0*/  IMAD.WIDE.U32 R102, R64, c[0x0][0x290], R102 ;  /* 0x0000a40040667a25 */ /* 0x000fe200078e0066 */
[----:B------:R-:W-:Y:S02]  /*1fb0*/  LOP3.LUT R95, R95, 0x10, RZ, 0xc0, !PT ;  /* 0x000000105f5f7812 */ /* 0x000fe400078ec0ff */
[----:B------:R-:W-:Y:S01]  /*1fc0*/  IADD3.X R72, R72, UR8, RZ, P2, !PT ;  /* 0x0000000848487c10 */ /* 0x000fe200097fe4ff */
[----:B------:R-:W-:Y:S01]  /*1fd0*/  IMAD.WIDE.U32 R100, R64, c[0x0][0x280], R100 ;  /* 0x0000a00040647a25 */ /* 0x000fe200078e0064 */
[----:B------:R-:W-:-:S02]  /*1fe0*/  IADD3.X R69, R81, UR35, R17, P1, P0 ;  /* 0x0000002351457c10 */ /* 0x000fc40008fe0411 */
[----:B------:R-:W-:Y:S01]  /*1ff0*/  LOP3.LUT R94, R94, 0x10, RZ, 0xc0, !PT ;  /* 0x000000105e5e7812 */ /* 0x000fe200078ec0ff */
[----:B------:R-:W-:Y:S01]  /*2000*/  IMAD.IADD R67, R105, 0x1, R65 ;  /* 0x0000000169437824 */ /* 0x000fe200078e0241 */
[----:B------:R-:W-:Y:S01]  /*2010*/  LOP3.LUT R93, R93, 0x10, RZ, 0xc0, !PT ;  /* 0x000000105d5d7812 */ /* 0x000fe200078ec0ff */
[----:B------:R-:W-:Y:S01]  /*2020*/  IMAD.IADD R68, R107, 0x1, R3 ;  /* 0x000000016b447824 */ /* 0x000fe200078e0203 */
[----:B------:R-:W-:Y:S01]  /*2030*/  LOP3.LUT R92, R92, 0x10, RZ, 0xc0, !PT ;  /* 0x000000105c5c7812 */ /* 0x000fe200078ec0ff */
[----:B------:R-:W-:Y:S01]  /*2040*/  IMAD.IADD R66, R3, 0x1, R103 ;  /* 0x0000000103427824 */ /* 0x000fe200078e0267 */
[----:B------:R-:W-:Y:S01]  /*2050*/  IADD3 R75, R111, UR6, RZ ;  /* 0x000000066f4b7c10 */ /* 0x000fe2000fffe0ff */
[----:B------:R-:W-:Y:S01]  /*2060*/  IMAD.IADD R65, R65, 0x1, R101 ;  /* 0x0000000141417824 */ /* 0x000fe200078e0265 */
[----:B------:R-:W-:Y:S01]  /*2070*/  IADD3 R71, R109, UR5, RZ ;  /* 0x000000056d477c10 */ /* 0x000fe2000fffe0ff */
[----:B------:R-:W-:Y:S01]  /*2080*/  IMAD.SHL.U32 R86, R86, 0x2, RZ ;  /* 0x0000000256567824 */ /* 0x000fe200078e00ff */
[----:B------:R-:W-:Y:S01]  /*2090*/  SHF.R.S32.HI R83, RZ, 0x1f, R91 ;  /* 0x0000001fff537819 */ /* 0x000fe2000001145b */
[----:B------:R-:W-:Y:S01]  /*20a0*/  IMAD.SHL.U32 R84, R84, 0x2, RZ ;  /* 0x0000000254547824 */ /* 0x000fe200078e00ff */
[----:B------:R-:W-:-:S02]  /*20b0*/  SHF.R.S32.HI R82, RZ, 0x1f, R90 ;  /* 0x0000001fff527819 */ /* 0x000fc4000001145a */
[----:B------:R-:W-:Y:S02]  /*20c0*/  SHF.R.S32.HI R80, RZ, 0x1f, R89 ;  /* 0x0000001fff507819 */ /* 0x000fe40000011459 */
[----:B------:R-:W-:Y:S01]  /*20d0*/  SHF.R.S32.HI R78, RZ, 0x1f, R88 ;  /* 0x0000001fff4e7819 */ /* 0x000fe20000011458 */
[----:B------:R-:W-:Y:S06]  /*20e0*/  BAR.SYNC.DEFER_BLOCKING 0x0 ;  /* 0x0000000000007b1d */ /* 0x000fec0000010000 */
.L_x_338:
[----:B------:R-:W-:Y:S01]  /*20f0*/  USHF.R.S32.HI UR8, URZ, 0x1f, UR22 ;  /* 0x0000001f3f087899 */ /* 0x000fe20008011416 */
[----:B------:R-:W-:Y:S04]  /*2100*/  DEPBAR.LE SB0, 0x0 ;  /* 0x000080000000791a */ /* 0x000fe80000000000 */
[----:B------:R-:W-:Y:S01]  /*2110*/  UIMAD UR7, UR32, UR22, URZ ;  /* 0x00000016200772a4 */ /* 0x000fe2000f8e023f */
[----:B------:R-:W-:Y:S01]  /*2120*/  BAR.SYNC.DEFER_BLOCKING 0x0 ;  /* 0x0000000000007b1d */ /* 0x000fe20000010000 */
[----:B------:R-:W-:Y:S02]  /*2130*/  UIMAD.WIDE.U32 UR46, UR42, UR22, URZ ;  /* 0x000000162a2e72a5 */ /* 0x000fe4000f8e003f */
[----:B------:R-:W-:Y:S04]  /*2140*/  UIMAD UR7, UR8, UR42, UR7 ;  /* 0x0000002a080772a4 */ /* 0x000fe8000f8e0207 */
[----:B------:R-:W-:Y:S01]  /*2150*/  IADD3 R3, P1, R70, UR46, RZ ;  /* 0x0000002e46037c10 */ /* 0x000fe2000ff3e0ff */
[----:B------:R-:W-:Y:S03]  /*2160*/  UIADD3 UR7, UR47, UR7, URZ ;  /* 0x000000072f077290 */ /* 0x000fe6000fffe03f */
[----:B------:R-:W-:Y:S03]  /*2170*/  LEA R52, P0, R3, c[0x0][0x1c8], 0x1 ;  /* 0x0000720003347a11 */ /* 0x000fe600078008ff */
[----:B------:R-:W-:Y:S04]  /*2180*/  IADD3.X R0, R69, UR7, RZ, P1, !PT ;  /* 0x0000000745007c10 */ /* 0x000fe80008ffe4ff */
[----:B------:R-:W-:Y:S01]  /*2190*/  LEA.HI.X R53, R3, c[0x0][0x1cc], R0, 0x1, P0 ;  /* 0x0000730003357a11 */ /* 0x000fe200000f0c00 */
[----:B------:R-:W-:Y:S01]  /*21a0*/  BSSY B1, `(.L_x_320) ;  /* 0x000025a000017945 */ /* 0x000fe20003800000 */
[----:B-1---5:R-:W-:-:S05]  /*21b0*/  @!P6 BRA `(.L_x_321) ;  /* 0x000024600000e947 */ /* 0x022fca0003800000 */
[----:B------:R-:W-:Y:S02]  /*21c0*/  UIMAD UR6, UR40, UR22, URZ ;  /* 0x00000016280672a4 */ /* 0x000fe4000f8e023f */
[----:B------:R-:W-:Y:S02]  /*21d0*/  UIMAD UR5, UR38, UR22, URZ ;  /* 0x00000016260572a4 */ /* 0x000fe4000f8e023f */
[----:B------:R-:W-:Y:S02]  /*21e0*/  UIMAD UR4, UR22, -0x20, UR27 ;  /* 0xffffffe0160478a4 */ /* 0x000fe4000f8e021b */
[----:B------:R-:W-:Y:S02]  /*21f0*/  UIMAD.WIDE.U32 UR44, UR41, UR22, URZ ;  /* 0x00000016292c72a5 */ /* 0x000fe4000f8e003f */
[----:B------:R-:W-:Y:S02]  /*2200*/  UIMAD.WIDE.U32 UR10, UR39, UR22, URZ ;  /* 0x00000016270a72a5 */ /* 0x000fe4000f8e003f */
[----:B------:R-:W-:Y:S02]  /*2210*/  UIMAD UR6, UR8, UR41, UR6 ;  /* 0x00000029080672a4 */ /* 0x000fe4000f8e0206 */
[----:B------:R-:W-:Y:S02]  /*2220*/  UIMAD UR5, UR8, UR39, UR5 ;  /* 0x00000027080572a4 */ /* 0x000fe4000f8e0205 */
[----:B------:R-:W-:Y:S02]  /*2230*/  UISETP.LT.AND UP0, UPT, UR4, 0x20, UPT ;  /* 0x000000200400788c */ /* 0x000fe4000bf01270 */
[----:B------:R-:W-:Y:S02]  /*2240*/  UIADD3 UR6, UR45, UR6, URZ ;  /* 0x000000062d067290 */ /* 0x000fe4000fffe03f */
[----:B------:R-:W-:Y:S02]  /*2250*/  UIADD3 UR5, UR11, UR5, URZ ;  /* 0x000000050b057290 */ /* 0x000fe4000fffe03f */
[----:B------:R-:W-:Y:S01]  /*2260*/  USEL UR4, UR4, 0x20, UP0 ;  /* 0x0000002004047887 */ /* 0x000fe20008000000 */
[----:B------:R-:W-:-:S05]  /*2270*/  @!P5 BRA `(.L_x_322) ;  /* 0x000012000000d947 */ /* 0x000fca0003800000 */
[----:B------:R-:W-:Y:S01]  /*2280*/  ISETP.GE.AND P4, PT, R99, UR4, PT ;  /* 0x0000000463007c0c */ /* 0x000fe2000bf86270 */
        /* <DEDUP_REMOVED lines=10> */
[----:B------:R-:W-:Y:S01]  /*2330*/  IADD3 R3, P1, R100, UR44, RZ ;  /* 0x0000002c64037c10 */ /* 0x000fe2000ff3e0ff */
[----:B------:R-:W-:Y:S01]  /*2340*/  CS2R R50, SRZ ;  /* 0x0000000000327805 */ /* 0x000fe2000001ff00 */
[----:B------:R-:W-:Y:S01]  /*2350*/  IADD3 R5, P0, R102, UR10, RZ ;  /* 0x0000000a66057c10 */ /* 0x000fe2000ff1e0ff */
[----:B------:R-:W-:Y:S01]  /*2360*/  CS2R R46, SRZ ;  /* 0x00000000002e7805 */ /* 0x000fe2000001ff00 */
[----:B------:R-:W-:Y:S01]  /*2370*/  IADD3.X R0, R65, UR6, RZ, P1, !PT ;  /* 0x0000000641007c10 */ /* 0x000fe20008ffe4ff */
[----:B------:R-:W-:Y:S01]  /*2380*/  CS2R R44, SRZ ;  /* 0x00000000002c7805 */ /* 0x000fe2000001ff00 */
[----:B------:R-:W-:Y:S01]  /*2390*/  LEA R6, P1, R3, c[0x0][0x270], 0x1 ;  /* 0x00009c0003067a11 */ /* 0x000fe200078208ff */
[----:B------:R-:W-:Y:S01]  /*23a0*/  CS2R R40, SRZ ;  /* 0x0000000000287805 */ /* 0x000fe2000001ff00 */
[----:B------:R-:W-:Y:S01]  /*23b0*/  IADD3.X R2, R66, UR5, RZ, P0, !PT ;  /* 0x0000000542027c10 */ /* 0x000fe200087fe4ff */
[----:B------:R-:W-:Y:S01]  /*23c0*/  CS2R R32, SRZ ;  /* 0x0000000000207805 */ /* 0x000fe2000001ff00 */
[----:B------:R-:W-:Y:S01]  /*23d0*/  LEA R4, P0, R5, c[0x0][0x288], 0x1 ;  /* 0x0000a20005047a11 */ /* 0x000fe200078008ff */
[----:B------:R-:W-:Y:S01]  /*23e0*/  CS2R R28, SRZ ;  /* 0x00000000001c7805 */ /* 0x000fe2000001ff00 */
[----:B------:R-:W-:Y:S01]  /*23f0*/  LEA.HI.X R7, R3, c[0x0][0x274], R0, 0x1, P1 ;  /* 0x00009d0003077a11 */ /* 0x000fe200008f0c00 */
[----:B------:R-:W-:Y:S01]  /*2400*/  CS2R R24, SRZ ;  /* 0x0000000000187805 */ /* 0x000fe2000001ff00 */
[----:B------:R-:W-:Y:S01]  /*2410*/  ISETP.GE.AND P3, PT, R14, c[0x0][0x27c], PT ;  /* 0x00009f000e007a0c */ /* 0x000fe20003f66270 */
[----:B------:R-:W-:Y:S01]  /*2420*/  CS2R R18, SRZ ;  /* 0x0000000000127805 */ /* 0x000fe2000001ff00 */
[----:B------:R-:W-:Y:S02]  /*2430*/  LEA.HI.X R5, R5, c[0x0][0x28c], R2, 0x1, P0 ;  /* 0x0000a30005057a11 */ /* 0x000fe400000f0c02 */
[----:B------:R-:W-:Y:S02]  /*2440*/  ISETP.GE.AND P2, PT, R9, c[0x0][0x27c], PT ;  /* 0x00009f0009007a0c */ /* 0x000fe40003f46270 */
[----:B------:R-:W-:Y:S02]  /*2450*/  ISETP.GE.AND P1, PT, R12, c[0x0][0x27c], PT ;  /* 0x00009f000c007a0c */ /* 0x000fe40003f26270 */
[----:B------:R-:W-:Y:S05]  /*2460*/  ISETP.GE.AND P0, PT, R10, c[0x0][0x27c], PT ;  /* 0x00009f000a007a0c */ /* 0x000fea0003f06270 */
[----:B------:R1:W5:Y:S04]  /*2470*/  @!P3 LDG.E.64 R50, [R6.64] ;  /* 0x0000001e0632b981 */ /* 0x000368000c1e1b00 */
[----:B------:R1:W5:Y:S04]  /*2480*/  @!P2 LDG.E.64 R46, [R6.64+0x40] ;  /* 0x0000401e062ea981 */ /* 0x000368000c1e1b00 */
[----:B------:R1:W5:Y:S04]  /*2490*/  @!P1 LDG.E.64 R44, [R6.64+0x80] ;  /* 0x0000801e062c9981 */ /* 0x000368000c1e1b00 */
[----:B------:R1:W5:Y:S04]  /*24a0*/  @!P0 LDG.E.64 R40, [R6.64+0xc0] ;  /* 0x0000c01e06288981 */ /* 0x000368000c1e1b00 */
[----:B------:R1:W5:Y:S04]  /*24b0*/  @!P3 LDG.E.64 R32, [R4.64] ;  /* 0x0000001e0420b981 */ /* 0x000368000c1e1b00 */
[----:B------:R1:W5:Y:S04]  /*24c0*/  @!P2 LDG.E.64 R28, [R4.64+0x40] ;  /* 0x0000401e041ca981 */ /* 0x000368000c1e1b00 */
[----:B------:R1:W5:Y:S04]  /*24d0*/  @!P1 LDG.E.64 R24, [R4.64+0x80] ;  /* 0x0000801e04189981 */ /* 0x000368000c1e1b00 */
[----:B------:R1:W5:Y:S02]  /*24e0*/  @!P0 LDG.E.64 R18, [R4.64+0xc0] ;  /* 0x0000c01e04128981 */ /* 0x000364000c1e1b00 */
.L_x_324:
[----:B------:R-:W-:Y:S05]  /*24f0*/  BSYNC B0 ;  /* 0x0000000000007941 */ /* 0x000fea0003800000 */
.L_x_323:
[----:B------:R-:W-:-:S05]  /*2500*/  @P4 BRA `(.L_x_325) ;  /* 0x0000223000004947 */ /* 0x000fca0003800000 */
[----:B------:R-:W-:Y:S01]  /*2510*/  ISETP.GE.AND P0, PT, R16, c[0x0][0x1d4], PT ;  /* 0x0000750010007a0c */ /* 0x000fe20003f06270 */
[----:B-----5:R-:W-:Y:S01]  /*2520*/  IMAD.MOV.U32 R13, RZ, RZ, R44 ;  /* 0x000000ffff0d7224 */ /* 0x020fe200078e002c */
[----:B------:R-:W-:Y:S01]  /*2530*/  MOV R8, R45 ;  /* 0x0000002d00087202 */ /* 0x000fe20000000f00 */
[----:B------:R-:W-:Y:S01]  /*2540*/  IMAD.MOV.U32 R0, RZ, RZ, R19 ;  /* 0x000000ffff007224 */ /* 0x000fe200078e0013 */
[----:B------:R-:W-:Y:S01]  /*2550*/  MOV R2, R18 ;  /* 0x0000001200027202 */ /* 0x000fe20000000f00 */
[----:B------:R-:W-:Y:S01]  /*2560*/  IMAD.MOV.U32 R21, RZ, RZ, R40 ;  /* 0x000000ffff157224 */ /* 0x000fe200078e0028 */
[----:B------:R-:W-:Y:S01]  /*2570*/  PRMT R42, R8, 0x5410, R13 ;  /* 0x00005410082a7816 */ /* 0x000fe2000000000d */
[----:B------:R-:W-:Y:S01]  /*2580*/  IMAD.MOV.U32 R20, RZ, RZ, R41 ;  /* 0x000000ffff147224 */ /* 0x000fe200078e0029 */
[----:B-1----:R-:W-:Y:S01]  /*2590*/  PRMT R5, R0, 0x5410, R2 ;  /* 0x0000541000057816 */ /* 0x002fe20000000002 */
        /* <DEDUP_REMOVED lines=67> */
.L_x_327:
[----:B------:R-:W-:Y:S05]  /*29d0*/  BSYNC B0 ;  /* 0x0000000000007941 */ /* 0x000fea0003800000 */
.L_x_326:
        /* <DEDUP_REMOVED lines=56> */
.L_x_329:
[----:B------:R-:W-:Y:S05]  /*2d60*/  BSYNC B0 ;  /* 0x0000000000007941 */ /* 0x000fea0003800000 */
.L_x_328:
        /* <DEDUP_REMOVED lines=56> */
.L_x_331:
[----:B------:R-:W-:Y:S05]  /*30f0*/  BSYNC B0 ;  /* 0x0000000000007941 */ /* 0x000fea0003800000 */
.L_x_330:
        /* <DEDUP_REMOVED lines=56> */
.L_x_322:
        /* <DEDUP_REMOVED lines=13> */
[----:B------:R-:W-:Y:S01]  /*3550*/  ISETP.GE.AND P2, PT, R16, c[0x0][0x27c], PT ;  /* 0x00009f0010007a0c */ /* 0x000fe20003f46270 */
[----:B------:R-:W-:Y:S01]  /*3560*/  CS2R R56, SRZ ;  /* 0x0000000000387805 */ /* 0x000fe2000001ff00 */
[----:B------:R-:W-:Y:S01]  /*3570*/  ISETP.GE.AND P1, PT, R11, c[0x0][0x27c], PT ;  /* 0x00009f000b007a0c */ /* 0x000fe20003f26270 */
[----:B------:R-:W-:Y:S01]  /*3580*/  CS2R R26, SRZ ;  /* 0x00000000001a7805 */ /* 0x000fe2000001ff00 */
[----:B------:R-:W-:Y:S01]  /*3590*/  IADD3 R5, P0, R106, UR10, RZ ;  /* 0x0000000a6a057c10 */ /* 0x000fe2000ff1e0ff */
[----:B------:R-:W-:Y:S01]  /*35a0*/  CS2R R24, SRZ ;  /* 0x0000000000187805 */ /* 0x000fe2000001ff00 */
[----:B------:R-:W-:Y:S02]  /*35b0*/  IADD3.X R0, R67, UR6, RZ, P4, !PT ;  /* 0x0000000643007c10 */ /* 0x000fe4000a7fe4ff */
[----:B------:R-:W-:Y:S02]  /*35c0*/  LEA R6, P4, R3, c[0x0][0x270], 0x1 ;  /* 0x00009c0003067a11 */ /* 0x000fe400078808ff */
[----:B------:R-:W-:Y:S02]  /*35d0*/  IADD3.X R2, R68, UR5, RZ, P0, !PT ;  /* 0x0000000544027c10 */ /* 0x000fe400087fe4ff */
[----:B------:R-:W-:Y:S02]  /*35e0*/  LEA R4, P0, R5, c[0x0][0x288], 0x1 ;  /* 0x0000a20005047a11 */ /* 0x000fe400078008ff */
[----:B------:R-:W-:Y:S02]  /*35f0*/  LEA.HI.X R7, R3, c[0x0][0x274], R0, 0x1, P4 ;  /* 0x00009d0003077a11 */ /* 0x000fe400020f0c00 */
[----:B------:R-:W-:Y:S03]  /*3600*/  LEA.HI.X R5, R5, c[0x0][0x28c], R2, 0x1, P0 ;  /* 0x0000a30005057a11 */ /* 0x000fe600000f0c02 */
[----:B------:R1:W5:Y:S04]  /*3610*/  @!P2 LDG.E.128 R40, [R6.64] ;  /* 0x0000001e0628a981 */ /* 0x000368000c1e1d00 */
[----:B------:R1:W5:Y:S04]  /*3620*/  @!P1 LDG.E.128 R56, [R6.64+0x80] ;  /* 0x0000801e06389981 */ /* 0x000368000c1e1d00 */
[----:B------:R1:W5:Y:S04]  /*3630*/  @!P2 LDG.E.128 R28, [R4.64] ;  /* 0x0000001e041ca981 */ /* 0x000368000c1e1d00 */
[----:B------:R1:W5:Y:S02]  /*3640*/  @!P1 LDG.E.128 R24, [R4.64+0x80] ;  /* 0x0000801e04189981 */ /* 0x000364000c1e1d00 */
.L_x_333:
[----:B------:R-:W-:Y:S05]  /*3650*/  BSYNC B0 ;  /* 0x0000000000007941 */ /* 0x000fea0003800000 */
.L_x_332:
[----:B------:R-:W-:Y:S04]  /*3660*/  IADD3 R74, P0, R116, UR46, RZ ;  /* 0x0000002e744a7c10 */ /* 0x000fe8000ff1e0ff */
[----:B------:R-:W-:Y:S01]  /*3670*/  IADD3.X R119, R81, UR7, RZ, P0, !PT ;  /* 0x0000000751777c10 */ /* 0x000fe200087fe4ff */
        /* <DEDUP_REMOVED lines=23> */
[----:B------:R-:W-:Y:S01]  /*37f0*/  IADD3 R118, P3, P2, R74, UR36, R91 ;  /* 0x000000244a767c10 */ /* 0x000fe2000fa7e05b */
[----:B------:R-:W-:Y:S01]  /*3800*/  IMAD.MOV.U32 R44, RZ, RZ, R41 ;  /* 0x000000ffff2c7224 */ /* 0x000fe200078e0029 */
[----:B------:R-:W-:Y:S01]  /*3810*/  MOV R50, R40 ;  /* 0x0000002800327202 */ /* 0x000fe20000000f00 */
[----:B------:R-:W2:Y:S01]  /*3820*/  LDS.128 R20, [R87+0xc080] ;  /* 0x00c0800057147984 */ /* 0x000ea20000000c00 */
[----:B------:R-:W-:Y:S02]  /*3830*/  LEA R124, P4, R118, c[0x0][0x1c8], 0x1 ;  /* 0x00007200767c7a11 */ /* 0x000fe400078808ff */
[C---:B------:R-:W-:Y:S01]  /*3840*/  IADD3.X R121, R119.reuse, UR35, R83, P3, P2 ;  /* 0x0000002377797c10 */ /* 0x040fe20009fe4453 */
        /* <DEDUP_REMOVED lines=16> */
[----:B------:R-:W-:Y:S01]  /*3950*/  @!P1 IADD3 R123, P3, P2, R74, UR36, R89 ;  /* 0x000000244a7b9c10 */ /* 0x000fe2000fa7e059 */
[----:B------:R-:W-:Y:S01]  /*3960*/  @!P0 HADD2.F32 R30, -RZ, R30.H0_H0 ;  /* 0x2000001eff1e8230 */ /* 0x000fe20000004100 */
[--C-:B------:R-:W-:Y:S02]  /*3970*/  @!P0 SHF.R.U32.HI R46, RZ, 0x10, R41.reuse ;  /* 0x00000010ff2e8819 */ /* 0x100fe40000011629 */
[----:B------:R-:W-:Y:S02]  /*3980*/  @!P1 IADD3.X R120, R119, UR35, R80, P3, P2 ;  /* 0x0000002377789c10 */ /* 0x000fe40009fe4450 */
        /* <DEDUP_REMOVED lines=85> */
.L_x_335:
[----:B------:R-:W-:Y:S05]  /*3ee0*/  BSYNC B0 ;  /* 0x0000000000007941 */ /* 0x000fea0003800000 */
.L_x_334:
[----:B------:R-:W-:Y:S11]  /*3ef0*/  ISETP.GE.AND P0, PT, R11, c[0x0][0x1d4], PT ;  /* 0x000075000b007a0c */ /* 0x000ff60003f06270 */
[----:B------:R-:W-:Y:S02]  /*3f00*/  @!UPT UIADD3 URZ, URZ, URZ, URZ ;  /* 0x0000003f3f3ff290 */ /* 0x000fe4000fffe03f */
[----:B------:R-:W-:-:S05]  /*3f10*/  @P0 BRA `(.L_x_325) ;  /* 0x0000082000000947 */ /* 0x000fca0003800000 */
[----:B------:R-:W-:Y:S01]  /*3f20*/  LDS.128 R48, [R84+0xc080] ;  /* 0x00c0800054307984 */ /* 0x000fe20000000c00 */
[----:B------:R-:W-:Y:S02]  /*3f30*/  ISETP.GE.AND P0, PT, R11, c[0x0][0x27c], PT ;  /* 0x00009f000b007a0c */ /* 0x000fe40003f06270 */
[----:B------:R-:W-:Y:S04]  /*3f40*/  IADD3 R46, P2, P1, R74, UR36, R90 ;  /* 0x000000244a2e7c10 */ /* 0x000fe8000f95e05a */
[----:B------:R-:W-:Y:S01]  /*3f50*/  IADD3.X R47, R119, UR35, R82, P2, P1 ;  /* 0x00000023772f7c10 */ /* 0x000fe200097e2452 */
[----:B-1----:R-:W1:Y:S01]  /*3f60*/  LDS.128 R20, [R85+0xc080] ;  /* 0x00c0800055147984 */ /* 0x002e620000000c00 */
[C---:B------:R-:W-:Y:S04]  /*3f70*/  LEA R60, P1, R46.reuse, c[0x0][0x1c8], 0x1 ;  /* 0x000072002e3c7a11 */ /* 0x040fe800078208ff */
[----:B------:R-:W-:Y:S01]  /*3f80*/  LEA.HI.X R61, R46, c[0x0][0x1cc], R47, 0x1, P1 ;  /* 0x000073002e3d7a11 */ /* 0x000fe200008f0c2f */
[--C-:B------:R-:W-:Y:S01]  /*3f90*/  @!P0 HADD2.F32 R31, -RZ, R54.reuse.H0_H0 ;  /* 0x20000036ff1f8230 */ /* 0x100fe20000004100 */
[--C-:B------:R-:W-:Y:S01]  /*3fa0*/  @!P0 SHF.R.U32.HI R28, RZ, 0x10, R25.reuse ;  /* 0x00000010ff1c8819 */ /* 0x100fe20000011619 */
[----:B------:R-:W-:Y:S01]  /*3fb0*/  @!P0 HADD2.F32 R35, -RZ, R54.H1_H1 ;  /* 0x30000036ff238230 */ /* 0x000fe20000004100 */
[----:B------:R-:W-:Y:S01]  /*3fc0*/  @!P0 SHF.R.U64 R24, R24, 0x10, R25 ;  /* 0x0000001018188819 */ /* 0x000fe20000001219 */
[--C-:B------:R-:W-:Y:S01]  /*3fd0*/  @!P0 HADD2.F32 R44, -RZ, R53.reuse.H1_H1 ;  /* 0x30000035ff2c8230 */ /* 0x100fe20000004100 */
[----:B------:R-:W-:Y:S01]  /*3fe0*/  @!P0 SHF.R.U32.HI R36, RZ, 0x10, R57 ;  /* 0x00000010ff248819 */ /* 0x000fe20000011639 */
[----:B------:R-:W-:Y:S01]  /*3ff0*/  @!P0 HADD2.F32 R28, -RZ, R28.H0_H0 ;  /* 0x2000001cff1c8230 */ /* 0x000fe20000004100 */
[--C-:B------:R-:W-:Y:S01]  /*4000*/  @!P0 SHF.R.U32.HI R19, RZ, 0x10, R27.reuse ;  /* 0x00000010ff138819 */ /* 0x100fe2000001161b */
[----:B------:R-:W-:Y:S01]  /*4010*/  @!P0 HADD2.F32 R39, -RZ, R53.H0_H0 ;  /* 0x20000035ff278230 */ /* 0x000fe20000004100 */
[----:B------:R-:W-:Y:S01]  /*4020*/  @!P0 SHF.R.U64 R26, R26, 0x10, R27 ;  /* 0x000000101a1a8819 */ /* 0x000fe2000000121b */
[----:B------:R-:W-:Y:S01]  /*4030*/  @!P0 HADD2.F32 R27, -RZ, R18.H1_H1 ;  /* 0x30000012ff1b8230 */ /* 0x000fe20000004100 */
[----:B------:R-:W-:Y:S01]  /*4040*/  @!P0 SHF.R.U64 R33, R56, 0x10, R57 ;  /* 0x0000001038218819 */ /* 0x000fe20000001239 */
[----:B------:R-:W-:Y:S01]  /*4050*/  @!P0 HADD2.F32 R36, -RZ, R36.H0_H0 ;  /* 0x20000024ff248230 */ /* 0x000fe20000004100 */
        /* <DEDUP_REMOVED lines=12> */
[--C-:B------:R-:W-:Y:S01]  /*4120*/  @!P0 HADD2.F32 R37, -RZ, R29.reuse.H1_H1 ;  /* 0x3000001dff258230 */ /* 0x100fe20000004100 */
[----:B------:R-:W-:Y:S01]  /*4130*/  @!P0 MOV R41, R50 ;  /* 0x0000003200298202 */ /* 0x000fe20000000f00 */
[----:B------:R-:W-:Y:S01]  /*4140*/  @!P0 HADD2.F32 R34, -RZ, R29.H0_H0 ;  /* 0x2000001dff228230 */ /* 0x000fe20000004100 */
[-C--:B------:R-:W-:Y:S01]  /*4150*/  @!P0 FMUL.FTZ R3, R30, R27.reuse ;  /* 0x0000001b1e038220 */ /* 0x080fe20000410000 */
[----:B------:R-:W-:Y:S01]  /*4160*/  @!P0 HADD2.F32 R25, -RZ, R25.H1_H1 ;  /* 0x30000019ff198230 */ /* 0x000fe20000004100 */
[-C--:B------:R-:W-:Y:S01]  /*4170*/  @!P0 FMUL.FTZ R47, R37, R28.reuse ;  /* 0x0000001c252f8220 */ /* 0x080fe20000410000 */
[----:B------:R-:W-:Y:S01]  /*4180*/  @!P0 HADD2.F32 R29, -RZ, R32.H0_H0 ;  /* 0x20000020ff1d8230 */ /* 0x000fe20000004100 */
[----:B------:R-:W-:Y:S01]  /*4190*/  @!P0 FMUL.FTZ R46, R34, R27 ;  /* 0x0000001b222e8220 */ /* 0x000fe20000410000 */
[----:B------:R-:W-:Y:S01]  /*41a0*/  @!P0 HADD2.F32 R27, -RZ, R18.H0_H0 ;  /* 0x20000012ff1b8230 */ /* 0x000fe20000004100 */
[C---:B------:R-:W-:Y:S01]  /*41b0*/  @!P0 FMUL.FTZ R4, R25.reuse, R28 ;  /* 0x0000001c19048220 */ /* 0x040fe20000410000 */
[----:B------:R-:W-:Y:S01]  /*41c0*/  @!P0 MOV R18, R20 ;  /* 0x0000001400128202 */ /* 0x000fe20000000f00 */
[----:B------:R-:W-:Y:S01]  /*41d0*/  @!P0 FFMA.FTZ R47, R25, R36, -R47 ;  /* 0x00000024192f8223 */ /* 0x000fe2000001082f */
[----:B------:R-:W-:Y:S01]  /*41e0*/  @!P0 HADD2.F32 R25, -RZ, R24.H0_H0 ;  /* 0x20000018ff198230 */ /* 0x000fe20000004100 */
[----:B------:R-:W-:Y:S01]  /*41f0*/  @!P0 FMUL.FTZ R52, R29, R27 ;  /* 0x0000001b1d348220 */ /* 0x000fe20000410000 */
[----:B------:R-:W-:Y:S01]  /*4200*/  @!P0 HADD2.F32 R32, -RZ, R32.H1_H1 ;  /* 0x30000020ff208230 */ /* 0x000fe20000004100 */
[----:B------:R-:W-:Y:S01]  /*4210*/  @!P0 FFMA.FTZ R46, R30, R35, -R46 ;  /* 0x000000231e2e8223 */ /* 0x000fe2000001082e */
[--C-:B------:R-:W-:Y:S02]  /*4220*/  @!P0 HADD2.F32 R24, -RZ, R18.reuse.H0_H0 ;  /* 0x20000012ff188230 */ /* 0x100fe40000004100 */
[----:B------:R-:W-:Y:S01]  /*4230*/  @!P0 HADD2.F32 R18, -RZ, R18.H1_H1 ;  /* 0x30000012ff128230 */ /* 0x000fe20000004100 */
[----:B------:R-:W-:Y:S01]  /*4240*/  @!P0 FMUL.FTZ R63, R32, R25 ;  /* 0x00000019203f8220 */ /* 0x000fe20000410000 */
[----:B------:R-:W-:Y:S01]  /*4250*/  @!P0 F2FP.PACK_AB R46, R47, R46 ;  /* 0x0000002e2f2e823e */ /* 0x000fe200000000ff */
[C---:B------:R-:W-:Y:S01]  /*4260*/  @!P0 FMUL.FTZ R0, R24.reuse, R27 ;  /* 0x0000001b18008220 */ /* 0x040fe20000410000 */
[----:B------:R-:W-:Y:S01]  /*4270*/  @!P0 MOV R27, R22 ;  /* 0x00000016001b8202 */ /* 0x000fe20000000f00 */
[----:B------:R-:W-:Y:S01]  /*4280*/  @!P0 FFMA.FTZ R52, R24, R31, -R52 ;  /* 0x0000001f18348223 */ /* 0x000fe20000010834 */
[----:B------:R-:W-:Y:S01]  /*4290*/  @!P0 MOV R21, R46 ;  /* 0x0000002e00158202 */ /* 0x000fe20000000f00 */
[----:B------:R-:W-:Y:S01]  /*42a0*/  @!P0 IMAD.MOV.U32 R24, RZ, RZ, R23 ;  /* 0x000000ffff188224 */ /* 0x000fe200078e0017 */
[--C-:B------:R-:W-:Y:S01]  /*42b0*/  @!P0 HADD2.F32 R42, -RZ, R38.reuse.H0_H0 ;  /* 0x20000026ff2a8230 */ /* 0x100fe20000004100 */
[C---:B------:R-:W-:Y:S01]  /*42c0*/  @!P0 FMUL.FTZ R2, R18.reuse, R25 ;  /* 0x0000001912028220 */ /* 0x040fe20000410000 */
[----:B------:R-:W-:Y:S01]  /*42d0*/  @!P0 HADD2.F32 R28, -RZ, R27.H0_H0 ;  /* 0x2000001bff1c8230 */ /* 0x000fe20000004100 */
[----:B------:R-:W-:Y:S01]  /*42e0*/  @!P0 FFMA.FTZ R63, R18, R33, -R63 ;  /* 0x00000021123f8223 */ /* 0x000fe2000001083f */
[--C-:B------:R-:W-:Y:S01]  /*42f0*/  @!P0 HADD2.F32 R18, -RZ, R13.reuse.H0_H0 ;  /* 0x2000000dff128230 */ /* 0x100fe20000004100 */
[----:B------:R-:W-:Y:S01]  /*4300*/  @!P0 FFMA.FTZ R0, R29, R31, R0 ;  /* 0x0000001f1d008223 */ /* 0x000fe20000010000 */
[----:B------:R-:W-:Y:S01]  /*4310*/  @!P0 HADD2.F32 R25, -RZ, R13.H1_H1 ;  /* 0x3000000dff198230 */ /* 0x000fe20000004100 */
[----:B------:R-:W-:Y:S01]  /*4320*/  @!P0 FFMA.FTZ R2, R32, R33, R2 ;  /* 0x0000002120028223 */ /* 0x000fe20000010002 */
[----:B------:R-:W-:Y:S01]  /*4330*/  @!P0 HADD2.F32 R13, -RZ, R19.H0_H0 ;  /* 0x20000013ff0d8230 */ /* 0x000fe20000004100 */
[----:B------:R-:W-:Y:S01]  /*4340*/  @!P0 FMUL.FTZ R121, R42, R18 ;  /* 0x000000122a798220 */ /* 0x000fe20000410000 */
[----:B------:R-:W-:Y:S01]  /*4350*/  @!P0 HADD2.F32 R43, -RZ, R38.H1_H1 ;  /* 0x30000026ff2b8230 */ /* 0x000fe20000004100 */
[----:B------:R-:W-:Y:S01]  /*4360*/  @!P0 FMUL.FTZ R5, R28, R25 ;  /* 0x000000191c058220 */ /* 0x000fe20000410000 */
[--C-:B------:R-:W-:Y:S01]  /*4370*/  @!P0 HADD2.F32 R38, -RZ, R41.reuse.H0_H0 ;  /* 0x20000029ff268230 */ /* 0x100fe20000004100 */
[----:B------:R-:W-:Y:S01]  /*4380*/  @!P0 FFMA.FTZ R3, R34, R35, R3 ;  /* 0x0000002322038223 */ /* 0x000fe20000010003 */
[----:B------:R-:W-:Y:S01]  /*4390*/  @!P0 HADD2.F32 R41, -RZ, R41.H1_H1 ;  /* 0x30000029ff298230 */ /* 0x000fe20000004100 */
[----:B------:R-:W-:Y:S01]  /*43a0*/  @!P0 FMUL.FTZ R62, R43, R13 ;  /* 0x0000000d2b3e8220 */ /* 0x000fe20000410000 */
[--C-:B------:R-:W-:Y:S01]  /*43b0*/  @!P0 HADD2.F32 R19, -RZ, R24.reuse.H0_H0 ;  /* 0x20000018ff138230 */ /* 0x100fe20000004100 */
[----:B------:R-:W-:Y:S01]  /*43c0*/  @!P0 FMUL.FTZ R123, R38, R25 ;  /* 0x00000019267b8220 */ /* 0x000fe20000410000 */
[----:B------:R-:W-:Y:S01]  /*43d0*/  @!P0 HADD2.F32 R24, -RZ, R24.H1_H1 ;  /* 0x30000018ff188230 */ /* 0x000fe20000004100 */
[----:B------:R-:W-:Y:S01]  /*43e0*/  @!P0 FMUL.FTZ R118, R41, R26 ;  /* 0x0000001a29768220 */ /* 0x000fe20000410000 */
[----:B------:R-:W-:Y:S01]  /*43f0*/  @!P0 HADD2.F32 R27, -RZ, R27.H1_H1 ;  /* 0x3000001bff1b8230 */ /* 0x000fe20000004100 */
[----:B------:R-:W-:Y:S01]  /*4400*/  @!P0 FFMA.FTZ R121, R19, R44, -R121 ;  /* 0x0000002c13798223 */ /* 0x000fe20000010879 */
[----:B------:R-:W-:Y:S01]  /*4410*/  @!P0 F2FP.PACK_AB R63, R63, R52 ;  /* 0x000000343f3f823e */ /* 0x000fe200000000ff */
[----:B------:R-:W-:Y:S01]  /*4420*/  @!P0 FFMA.FTZ R62, R24, R45, -R62 ;  /* 0x0000002d183e8223 */ /* 0x000fe2000001083e */
[----:B------:R-:W-:Y:S01]  /*4430*/  @!P0 F2FP.PACK_AB R46, R2, R0 ;  /* 0x00000000022e823e */ /* 0x000fe200000000ff */
[----:B------:R-:W-:Y:S02]  /*4440*/  @!P0 FFMA.FTZ R123, R28, R39, -R123 ;  /* 0x000000271c7b8223 */ /* 0x000fe4000001087b */
[C---:B------:R-:W-:Y:S01]  /*4450*/  @!P0 FFMA.FTZ R118, R27.reuse, R40, -R118 ;  /* 0x000000281b768223 */ /* 0x040fe20000010876 */
[----:B------:R-:W-:Y:S01]  /*4460*/  @!P0 F2FP.PACK_AB R62, R62, R121 ;  /* 0x000000793e3e823e */ /* 0x000fe200000000ff */
[----:B------:R-:W-:Y:S02]  /*4470*/  @!P0 IMAD.MOV.U32 R20, RZ, RZ, R63 ;  /* 0x000000ffff148224 */ /* 0x000fe400078e003f */
        /* <DEDUP_REMOVED lines=20> */
[----:B------:R-:W-:Y:S04]  /*45c0*/  IADD3 R74, P1, P0, R74, UR36, R88 ;  /* 0x000000244a4a7c10 */ /* 0x000fe8000f83e058 */
[----:B------:R-:W-:Y:S02]  /*45d0*/  IADD3.X R119, R119, UR35, R78, P1, P0 ;  /* 0x0000002377777c10 */ /* 0x000fe40008fe044e */
[C---:B------:R-:W-:Y:S04]  /*45e0*/  LEA R2, P0, R74.reuse, c[0x0][0x1c8], 0x1 ;  /* 0x000072004a027a11 */ /* 0x040fe800078008ff */
[----:B------:R-:W-:Y:S05]  /*45f0*/  LEA.HI.X R3, R74, c[0x0][0x1cc], R119, 0x1, P0 ;  /* 0x000073004a037a11 */ /* 0x000fea00000f0c77 */
[----:B------:R1:W-:Y:S01]  /*4600*/  STG.E.128 [R2.64], R48 ;  /* 0x0000003002007986 */ /* 0x0003e2000c101d1e */
[----:B------:R-:W-:-:S05]  /*4610*/  BRA `(.L_x_325) ;  /* 0x0000012000007947 */ /* 0x000fca0003800000 */
.L_x_321:
[----:B------:R-:W-:Y:S04]  /*4620*/  UIMAD UR4, UR22, -0x20, UR27 ;  /* 0xffffffe0160478a4 */ /* 0x000fe8000f8e021b */
[----:B------:R-:W-:Y:S04]  /*4630*/  UISETP.LT.AND UP0, UPT, UR4, 0x20, UPT ;  /* 0x000000200400788c */ /* 0x000fe8000bf01270 */
[----:B------:R-:W-:Y:S06]  /*4640*/  USEL UR4, UR4, 0x20, UP0 ;  /* 0x0000002004047887 */ /* 0x000fec0008000000 */
[----:B------:R-:W-:Y:S11]  /*4650*/  ISETP.GE.AND P0, PT, R99, UR4, PT ;  /* 0x0000000463007c0c */ /* 0x000ff6000bf06270 */
        /* <DEDUP_REMOVED lines=14> */
.L_x_325:
[----:B------:R-:W-:Y:S05]  /*4740*/  BSYNC B1 ;  /* 0x0000000000017941 */ /* 0x000fea0003800000 */
.L_x_320:
[----:B------:R-:W-:Y:S01]  /*4750*/  USHF.L.U32 UR4, UR22, 0x5, URZ ;  /* 0x0000000516047899 */ /* 0x000fe2000800063f */
[----:B-1----:R-:W-:Y:S01]  /*4760*/  IMAD.U32 R3, RZ, RZ, UR8 ;  /* 0x00000008ff037e24 */ /* 0x002fe2000f8e00ff */
[----:B------:R-:W-:Y:S04]  /*4770*/  BSSY B0, `(.L_x_336) ;  /* 0x0000037000007945 */ /* 0x000fe80003800000 */
[----:B------:R-:W-:Y:S01]  /*4780*/  IADD3 R0, R76, -UR4, RZ ;  /* 0x800000044c007c10 */ /* 0x000fe2000fffe0ff */
[----:B------:R-:W-:Y:S03]  /*4790*/  UIADD3 UR4, -UR4, UR27, URZ ;  /* 0x0000001b04047290 */ /* 0x000fe6000fffe13f */
[----:B------:R-:W-:Y:S01]  /*47a0*/  ISETP.GE.AND P0, PT, R0, 0x1, PT ;  /* 0x000000010000780c */ /* 0x000fe20003f06270 */
[----:B------:R-:W-:Y:S01]  /*47b0*/  IMAD.U32 R0, RZ, RZ, UR22 ;  /* 0x00000016ff007e24 */ /* 0x000fe2000f8e00ff */
[----:B------:R-:W-:Y:S04]  /*47c0*/  UISETP.LT.AND UP0, UPT, UR4, 0x20, UPT ;  /* 0x000000200400788c */ /* 0x000fe8000bf01270 */
[----:B------:R-:W-:Y:S07]  /*47d0*/  USEL UR4, UR4, 0x20, UP0 ;  /* 0x0000002004047887 */ /* 0x000fee0008000000 */
[C---:B------:R-:W-:Y:S01]  /*47e0*/  @P0 LEA R5, P1, R0.reuse, R79, 0x5 ;  /* 0x0000004f00050211 */ /* 0x040fe200078228ff */
[----:B------:R-:W-:Y:S01]  /*47f0*/  @P0 IMAD.MOV.U32 R74, RZ, RZ, R110 ;  /* 0x000000ffff4a0224 */ /* 0x000fe200078e006e */
[----:B------:R-:W-:Y:S02]  /*4800*/  @P0 ISETP.NE.U32.AND P4, PT, R95, RZ, PT ;  /* 0x000000ff5f00020c */ /* 0x000fe40003f85070 */
[----:B------:R-:W-:Y:S01]  /*4810*/  @P0 LEA.HI.X R0, R0, R77, R3, 0x5, P1 ;  /* 0x0000004d00000211 */ /* 0x000fe200008f2c03 */
[----:B------:R-:W-:Y:S01]  /*4820*/  @P0 IMAD.WIDE.U32 R6, R5, c[0x0][0x258], R74 ;  /* 0x0000960005060a25 */ /* 0x000fe200078e004a */
[----:B------:R-:W-:Y:S02]  /*4830*/  @P0 ISETP.NE.U32.AND P3, PT, R94, RZ, PT ;  /* 0x000000ff5e00020c */ /* 0x000fe40003f65070 */
[----:B------:R-:W-:Y:S01]  /*4840*/  @P0 ISETP.NE.U32.AND P2, PT, R93, RZ, PT ;  /* 0x000000ff5d00020c */ /* 0x000fe20003f45070 */
[----:B------:R-:W-:Y:S01]  /*4850*/  @P0 IMAD R0, R0, c[0x0][0x258], RZ ;  /* 0x0000960000000a24 */ /* 0x000fe200078e02ff */
[C---:B------:R-:W-:Y:S03]  /*4860*/  @P0 LEA R4, P1, R6.reuse, c[0x0][0x250], 0x1 ;  /* 0x0000940006040a11 */ /* 0x040fe600078208ff */
[----:B------:R-:W-:Y:S04]  /*4870*/  @P0 IMAD R0, R5, c[0x0][0x25c], R0 ;  /* 0x0000970005000a24 */ /* 0x000fe800078e0200 */
        /* <DEDUP_REMOVED lines=10> */
[----:B------:R-:W-:Y:S03]  /*4920*/  ISETP.GE.AND P0, PT, R99, UR4, PT ;  /* 0x0000000463007c0c */ /* 0x000fe6000bf06270 */
[----:B------:R-:W0:Y:S01]  /*4930*/  LDGDEPBAR ;  /* 0x00000000000079af */ /* 0x000e220000000000 */
[----:B------:R-:W-:Y:S04]  /*4940*/  DEPBAR.LE SB0, 0x0 ;  /* 0x000080000000791a */ /* 0x000fe80000000000 */
[----:B------:R-:W-:Y:S06]  /*4950*/  BAR.SYNC.DEFER_BLOCKING 0x0 ;  /* 0x0000000000007b1d */ /* 0x000fec0000010000 */
[----:B------:R-:W-:-:S05]  /*4960*/  @P0 BRA `(.L_x_337) ;  /* 0x0000017000000947 */ /* 0x000fca0003800000 */
[----:B-1----:R-:W-:Y:S01]  /*4970*/  ISETP.GE.AND P3, PT, R16, c[0x0][0x1d4], PT ;  /* 0x0000750010007a0c */ /* 0x002fe20003f66270 */
[----:B------:R-:W-:Y:S01]  /*4980*/  IMAD.U32 R0, RZ, RZ, UR22 ;  /* 0x00000016ff007e24 */ /* 0x000fe2000f8e00ff */
[----:B------:R-:W-:Y:S01]  /*4990*/  ISETP.GE.AND P2, PT, R11, c[0x0][0x1d4], PT ;  /* 0x000075000b007a0c */ /* 0x000fe20003f46270 */
[----:B-----5:R-:W-:Y:S01]  /*49a0*/  IMAD.MOV.U32 R18, RZ, RZ, R108 ;  /* 0x000000ffff127224 */ /* 0x020fe200078e006c */
[----:B------:R-:W-:Y:S01]  /*49b0*/  ISETP.GE.AND P1, PT, R98, c[0x0][0x1d4], PT ;  /* 0x0000750062007a0c */ /* 0x000fe20003f26270 */
[----:B------:R-:W-:Y:S01]  /*49c0*/  IMAD.MOV.U32 R19, RZ, RZ, R71 ;  /* 0x000000ffff137224 */ /* 0x000fe200078e0047 */
[----:B------:R-:W-:Y:S02]  /*49d0*/  ISETP.GE.AND P0, PT, R97, c[0x0][0x1d4], PT ;  /* 0x0000750061007a0c */ /* 0x000fe40003f06270 */
[C---:B------:R-:W-:Y:S04]  /*49e0*/  LEA R2, P4, R0.reuse, R73, 0x5 ;  /* 0x0000004900027211 */ /* 0x040fe800078828ff */
[----:B------:R-:W-:Y:S01]  /*49f0*/  LEA.HI.X R3, R0, R72, R3, 0x5, P4 ;  /* 0x0000004800037211 */ /* 0x000fe200020f2c03 */
[----:B------:R-:W1:Y:S01]  /*4a00*/  @!P3 LDS.128 R28, [R96+0x8080] ;  /* 0x00808000601cb984 */ /* 0x000e620000000c00 */
[----:B------:R-:W-:Y:S03]  /*4a10*/  IMAD.WIDE.U32 R18, R2, c[0x0][0x208], R18 ;  /* 0x0000820002127a25 */ /* 0x000fe600078e0012 */
[----:B------:R-:W2:Y:S01]  /*4a20*/  @!P2 LDS.128 R24, [R96+0x9080] ;  /* 0x009080006018a984 */ /* 0x000ea20000000c00 */
[----:B------:R-:W-:Y:S01]  /*4a30*/  IMAD R3, R3, c[0x0][0x208], RZ ;  /* 0x0000820003037a24 */ /* 0x000fe200078e02ff */
[----:B------:R-:W-:Y:S02]  /*4a40*/  LEA R32, P4, R18, c[0x0][0x1f8], 0x1 ;  /* 0x00007e0012207a11 */ /* 0x000fe400078808ff */
[----:B------:R-:W3:Y:S01]  /*4a50*/  @!P1 LDS.128 R20, [R96+0xa080] ;  /* 0x00a0800060149984 */ /* 0x000ee20000000c00 */
[----:B------:R-:W-:Y:S03]  /*4a60*/  IMAD R3, R2, c[0x0][0x20c], R3 ;  /* 0x0000830002037a24 */ /* 0x000fe600078e0203 */
[----:B------:R-:W4:Y:S01]  /*4a70*/  @!P0 LDS.128 R4, [R96+0xb080] ;  /* 0x00b0800060048984 */ /* 0x000f220000000c00 */
[----:B------:R-:W-:Y:S05]  /*4a80*/  IMAD.IADD R3, R19, 0x1, R3 ;  /* 0x0000000113037824 */ /* 0x000fea00078e0203 */
[----:B------:R-:W-:Y:S05]  /*4a90*/  LEA.HI.X R33, R18, c[0x0][0x1fc], R3, 0x1, P4 ;  /* 0x00007f0012217a11 */ /* 0x000fea00020f0c03 */
[----:B-1----:R1:W-:Y:S04]  /*4aa0*/  @!P3 STG.E.128 [R32.64], R28 ;  /* 0x0000001c2000b986 */ /* 0x0023e8000c101d1e */
[----:B--2---:R1:W-:Y:S04]  /*4ab0*/  @!P2 STG.E.128 [R32.64+0x80], R24 ;  /* 0x000080182000a986 */ /* 0x0043e8000c101d1e */
[----:B---3--:R1:W-:Y:S04]  /*4ac0*/  @!P1 STG.E.128 [R32.64+0x100], R20 ;  /* 0x0001001420009986 */ /* 0x0083e8000c101d1e */
[----:B----4-:R1:W-:Y:S02]  /*4ad0*/  @!P0 STG.E.128 [R32.64+0x180], R4 ;  /* 0x0001800420008986 */ /* 0x0103e4000c101d1e */
.L_x_337:
[----:B-1----:R-:W-:Y:S05]  /*4ae0*/  BSYNC B0 ;  /* 0x0000000000007941 */ /* 0x002fea0003800000 */
.L_x_336:
[----:B------:R-:W-:Y:S01]  /*4af0*/  UISETP.GT.AND UP0, UPT, UR22, UR12, UPT ;  /* 0x0000000c1600728c */ /* 0x000fe2000bf04270 */
[----:B------:R-:W-:Y:S01]  /*4b00*/  IMAD.U32 R0, RZ, RZ, UR18 ;  /* 0x00000012ff007e24 */ /* 0x000fe2000f8e00ff */
[----:B------:R-:W-:Y:S04]  /*4b10*/  UIADD3 UR22, UR22, -0x1, URZ ;  /* 0xffffffff16167890 */ /* 0x000fe8000fffe03f */
[----:B------:R-:W-:Y:S05]  /*4b20*/  PLOP3.LUT P0, PT, PT, PT, UP0, 0x80, 0x0 ;  /* 0x000000000000781c */ /* 0x000fea0003f0f008 */
[----:B------:R-:W-:Y:S02]  /*4b30*/  @UP0 USHF.R.S32.HI UR5, URZ, 0x1f, UR22 ;  /* 0x0000001f3f050899 */ /* 0x000fe40008011416 */
[----:B------:R-:W-:Y:S04]  /*4b40*/  @UP0 UIMAD UR4, UR17, UR22, URZ ;  /* 0x00000016110402a4 */ /* 0x000fe8000f8e023f */
[----:B------:R-:W-:Y:S02]  /*4b50*/  @UP0 UIMAD UR4, UR5, UR18, UR4 ;  /* 0x00000012050402a4 */ /* 0x000fe4000f8e0204 */
[----:B------:R-:W-:Y:S01]  /*4b60*/  @P0 IMAD.MOV.U32 R2, RZ, RZ, R112 ;  /* 0x000000ffff020224 */ /* 0x000fe200078e0070 */
[----:B------:R-:W-:Y:S01]  /*4b70*/  @P0 ISETP.NE.U32.AND P4, PT, R95, RZ, PT ;  /* 0x000000ff5f00020c */ /* 0x000fe20003f85070 */
[----:B------:R-:W-:Y:S01]  /*4b80*/  @P0 IMAD.MOV.U32 R3, RZ, RZ, R115 ;  /* 0x000000ffff030224 */ /* 0x000fe200078e0073 */
[----:B------:R-:W-:Y:S02]  /*4b90*/  @P0 ISETP.NE.U32.AND P3, PT, R94, RZ, PT ;  /* 0x000000ff5e00020c */ /* 0x000fe40003f65070 */
[----:B------:R-:W-:Y:S01]  /*4ba0*/  @P0 ISETP.NE.U32.AND P2, PT, R93, RZ, PT ;  /* 0x000000ff5d00020c */ /* 0x000fe20003f45070 */
[----:B------:R-:W-:Y:S05]  /*4bb0*/  @P0 IMAD.WIDE.U32 R2, R0, UR22, R2 ;  /* 0x0000001600020c25 */ /* 0x000fea000f8e0002 */
[C---:B------:R-:W-:Y:S02]  /*4bc0*/  @P0 LEA R4, P1, R2.reuse, c[0x0][0x220], 0x1 ;  /* 0x0000880002040a11 */ /* 0x040fe400078208ff */
[----:B------:R-:W-:Y:S04]  /*4bd0*/  @P0 IADD3 R0, R3, UR4, RZ ;  /* 0x0000000403000c10 */ /* 0x000fe8000fffe0ff */
        /* <DEDUP_REMOVED lines=8> */
[----:B------:R1:W-:Y:S04]  /*4c60*/  @P0 LDGSTS.E.BYPASS.LTC128B.128 [R96+0xf080], [R4.64+0x180], P1 ;  /* 0x0f08018004600fae */ /* 0x0003e80008901d5e */
[----:B------:R-:W0:Y:S01]  /*4c70*/  LDGDEPBAR ;  /* 0x00000000000079af */ /* 0x000e220000000000 */
[----:B------:R-:W-:-:S05]  /*4c80*/  @P0 BRA `(.L_x_338) ;  /* 0xffffd46000000947 */ /* 0x000fca000383ffff */
[----:B------:R-:W-:Y:S06]  /*4c90*/  BAR.SYNC.DEFER_BLOCKING 0x0 ;  /* 0x0000000000007b1d */ /* 0x000fec0000010000 */
.L_x_317:
[----:B------:R-:W-:Y:S01]  /*4ca0*/  UIADD3 UR6, UR23, 0x7f, URZ ;  /* 0x0000007f17067890 */ /* 0x000fe2000fffe03f */
[----:B------:R-:W-:Y:S01]  /*4cb0*/  PLOP3.LUT P0, PT, PT, PT, UP2, 0x40, 0x0 ;  /* 0x000000000000781c */ /* 0x000fe20003f0e828 */
[----:B------:R-:W-:-:S02]  /*4cc0*/  ULDC.64 UR4, c[0x0][0x2c8] ;  /* 0x0000b20000047ab9 */ /* 0x000fc40000000a00 */
[----:B------:R-:W-:Y:S02]  /*4cd0*/  UIMAD.WIDE.U32 UR8, UR6, UR4, URZ ;  /* 0x00000004060872a5 */ /* 0x000fe4000f8e003f */
[----:B------:R-:W-:Y:S02]  /*4ce0*/  ULDC UR7, c[0x0][0x328] ;  /* 0x0000ca0000077ab9 */ /* 0x000fe40000000800 */
[----:B------:R-:W-:Y:S02]  /*4cf0*/  @UP3 USHF.R.U32.HI UR6, URZ, UR5, UR9 ;  /* 0x000000053f063299 */ /* 0x000fe40008011609 */
[----:B------:R-:W-:Y:S02]  /*4d00*/  UIADD3 UR24, UR24, UR25, URZ ;  /* 0x0000001918187290 */ /* 0x000fe4000fffe03f */
[----:B------:R-:W-:-:S04]  /*4d10*/  UIADD3 UR15, UR15, UR6, URZ ;  /* 0x000000060f0f7290 */ /* 0x000fc8000fffe03f */
[----:B------:R-:W-:Y:S01]  /*4d20*/  UIADD3 UR7, UR15, UR7, URZ ;  /* 0x000000070f077290 */ /* 0x000fe2000fffe03f */
[----:B------:R-:W-:Y:S05]  /*4d30*/  @P0 BRA `(.L_x_339) ;  /* 0x0000015000000947 */ /* 0x000fea0003800000 */
[----:B------:R-:W-:Y:S01]  /*4d40*/  ISETP.LT.AND P0, PT, RZ, UR15, PT ;  /* 0x0000000fff007c0c */ /* 0x000fe2000bf01270 */
[----:B------:R-:W-:Y:S02]  /*4d50*/  UIADD3 UR8, UR15, -0x1, URZ ;  /* 0xffffffff0f087890 */ /* 0x000fe4000fffe03f */
[----:B------:R-:W-:-:S10]  /*4d60*/  ULDC UR6, c[0x0][0x32c] ;  /* 0x0000cb0000067ab9 */ /* 0x000fd40000000800 */
[----:B------:R-:W-:Y:S05]  /*4d70*/  @P0 BRA `(.L_x_340) ;  /* 0x0000008000000947 */ /* 0x000fea0003800000 */
[----:B------:R-:W-:Y:S02]  /*4d80*/  UISETP.NE.AND UP0, UPT, UR6, 0x1, UPT ;  /* 0x000000010600788c */ /* 0x000fe4000bf05270 */
[----:B------:R-:W-:Y:S02]  /*4d90*/  UIADD3 UR8, -UR15, URZ, URZ ;  /* 0x0000003f0f087290 */ /* 0x000fe4000fffe13f */
[----:B------:R-:W-:Y:S02]  /*4da0*/  ULDC.64 UR4, c[0x0][0x330] ;  /* 0x0000cc0000047ab9 */ /* 0x000fe40000000a00 */
[----:B------:R-:W-:-:S07]  /*4db0*/  UIMAD.WIDE.U32 UR10, UR8, UR4, URZ ;  /* 0x00000004080a72a5 */ /* 0x000fce000f8e003f */
[----:B------:R-:W-:Y:S02]  /*4dc0*/  @UP0 UMOV UR9, UR11 ;  /* 0x0000000b00090c82 */ /* 0x000fe40008000000 */
[----:B------:R-:W-:-:S04]  /*4dd0*/  @UP0 USHF.R.U32.HI UR8, URZ, UR5, UR9 ;  /* 0x000000053f080299 */ /* 0x000fc80008011609 */
[----:B------:R-:W-:Y:S01]  /*4de0*/  ULOP3.LUT UR8, URZ, UR8, URZ, 0x33, !UPT ;  /* 0x000000083f087292 */ /* 0x000fe2000f8e333f */
[----:B------:R-:W-:Y:S05]  /*4df0*/  BRA `(.L_x_341) ;  /* 0x0000005000007947 */ /* 0x000fea0003800000 */
.L_x_340:
[----:B------:R-:W-:Y:S02]  /*4e00*/  UISETP.NE.AND UP0, UPT, UR6, 0x1, UPT ;  /* 0x000000010600788c */ /* 0x000fe4000bf05270 */
[----:B------:R-:W-:Y:S02]  /*4e10*/  ULDC.64 UR4, c[0x0][0x330] ;  /* 0x0000cc0000047ab9 */ /* 0x000fe40000000a00 */
[----:B------:R-:W-:-:S07]  /*4e20*/  UIMAD.WIDE.U32 UR10, UR8, UR4, URZ ;  /* 0x00000004080a72a5 */ /* 0x000fce000f8e003f */
[----:B------:R-:W-:Y:S02]  /*4e30*/  @UP0 UMOV UR9, UR11 ;  /* 0x0000000b00090c82 */ /* 0x000fe40008000000 */
[----:B------:R-:W-:Y:S02]  /*4e40*/  @UP0 USHF.R.U32.HI UR8, URZ, UR5, UR9 ;  /* 0x000000053f080299 */ /* 0x000fe40008011609 */
.L_x_341:
[----:B------:R-:W-:Y:S02]  /*4e50*/  ULDC UR4, c[0x0][0x32c] ;  /* 0x0000cb0000047ab9 */ /* 0x000fe40000000800 */
[----:B------:R-:W-:-:S04]  /*4e60*/  UIMAD UR4, UR8, UR6, UR4 ;  /* 0x00000006080472a4 */ /* 0x000fc8000f8e0204 */
[----:B------:R-:W-:-:S04]  /*4e70*/  UISETP.LT.AND UP0, UPT, UR7, UR4, UPT ;  /* 0x000000040700728c */ /* 0x000fc8000bf01270 */
[----:B------:R-:W-:-:S04]  /*4e80*/  USEL UR7, UR7, UR4, UP0 ;  /* 0x0000000407077287 */ /* 0x000fc80008000000 */
.L_x_339:
[----:B------:R-:W-:Y:S01]  /*4e90*/  UIADD3 UR6, UR7, 0x1f, URZ ;  /* 0x0000001f07067890 */ /* 0x000fe2000fffe03f */
[----:B------:R-:W-:Y:S01]  /*4ea0*/  PLOP3.LUT P0, PT, PT, PT, UP2, 0x40, 0x0 ;  /* 0x000000000000781c */ /* 0x000fe20003f0e828 */
[----:B------:R-:W-:Y:S02]  /*4eb0*/  ULDC.64 UR4, c[0x0][0x2c8] ;  /* 0x0000b20000047ab9 */ /* 0x000fe40000000a00 */
[----:B------:R-:W-:Y:S02]  /*4ec0*/  USHF.R.S32.HI UR7, URZ, 0x1f, UR6 ;  /* 0x0000001f3f077899 */ /* 0x000fe40008011406 */
[----:B------:R-:W-:Y:S02]  /*4ed0*/  UIMAD.WIDE.U32 UR8, UR23, UR4, URZ ;  /* 0x00000004170872a5 */ /* 0x000fe4000f8e003f */
[----:B------:R-:W-:Y:S02]  /*4ee0*/  ULEA.HI UR7, UR7, UR6, URZ, 0x5 ;  /* 0x0000000607077291 */ /* 0x000fe4000f8f283f */
[----:B------:R-:W-:-:S02]  /*4ef0*/  ULDC UR4, c[0x0][0x324] ;  /* 0x0000c90000047ab9 */ /* 0x000fc40000000800 */
[----:B------:R-:W-:Y:S02]  /*4f00*/  UMOV UR6, UR23 ;  /* 0x0000001700067c82 */ /* 0x000fe40008000000 */
[----:B------:R-:W-:Y:S02]  /*4f10*/  USHF.R.S32.HI UR7, URZ, 0x5, UR7 ;  /* 0x000000053f077899 */ /* 0x000fe40008011407 */
[----:B------:R-:W-:Y:S02]  /*4f20*/  @UP3 USHF.R.U32.HI UR6, URZ, UR5, UR9 ;  /* 0x000000053f063299 */ /* 0x000fe40008011609 */
[----:B------:R-:W-:Y:S02]  /*4f30*/  UISETP.LT.AND UP0, UPT, UR7, UR13, UPT ;  /* 0x0000000d0700728c */ /* 0x000fe4000bf01270 */
[----:B------:R-:W-:Y:S02]  /*4f40*/  UIADD3 UR5, UR14, UR6, URZ ;  /* 0x000000060e057290 */ /* 0x000fe4000fffe03f */
[----:B------:R-:W-:-:S02]  /*4f50*/  USEL UR13, UR7, UR13, UP0 ;  /* 0x0000000d070d7287 */ /* 0x000fc40008000000 */
[----:B------:R-:W-:Y:S01]  /*4f60*/  UIADD3 UR6, UR5, -UR4, URZ ;  /* 0x8000000405067290 */ /* 0x000fe2000fffe03f */
        /* <DEDUP_REMOVED lines=13> */
.L_x_343:
[----:B------:R-:W-:Y:S02]  /*5040*/  ULDC UR4, c[0x0][0x32c] ;  /* 0x0000cb0000047ab9 */ /* 0x000fe40000000800 */
[----:B------:R-:W-:-:S03]  /*5050*/  UISETP.NE.AND UP0, UPT, UR4, 0x1, UPT ;  /* 0x000000010400788c */ /* 0x000fc6000bf05270 */
[----:B------:R-:W-:Y:S02]  /*5060*/  ULDC.64 UR4, c[0x0][0x330] ;  /* 0x0000cc0000047ab9 */ /* 0x000fe40000000a00 */
[----:B------:R-:W-:-:S06]  /*5070*/  UIMAD.WIDE.U32 UR8, UR7, UR4, URZ ;  /* 0x00000004070872a5 */ /* 0x000fcc000f8e003f */
[----:B------:R-:W-:Y:S02]  /*5080*/  @UP0 USHF.R.U32.HI UR7, URZ, UR5, UR9 ;  /* 0x000000053f070299 */ /* 0x000fe40008011609 */
.L_x_344:
[----:B------:R-:W-:Y:S02]  /*5090*/  ULDC UR4, c[0x0][0x32c] ;  /* 0x0000cb0000047ab9 */ /* 0x000fe40000000800 */
[----:B------:R-:W-:-:S04]  /*50a0*/  UIMAD UR4, UR7, UR4, URZ ;  /* 0x00000004070472a4 */ /* 0x000fc8000f8e023f */
[----:B------:R-:W-:-:S04]  /*50b0*/  UISETP.LT.AND UP0, UPT, UR6, UR4, UPT ;  /* 0x000000040600728c */ /* 0x000fc8000bf01270 */
[----:B------:R-:W-:-:S04]  /*50c0*/  USEL UR6, UR6, UR4, !UP0 ;  /* 0x0000000406067287 */ /* 0x000fc8000c000000 */
.L_x_342:
[----:B------:R-:W-:Y:S01]  /*50d0*/  USHF.R.S32.HI UR4, URZ, 0x1f, UR6 ;  /* 0x0000001f3f047899 */ /* 0x000fe20008011406 */
[----:B------:R-:W-:Y:S01]  /*50e0*/  PLOP3.LUT P2, PT, PT, PT, PT, 0x80, 0x0 ;  /* 0x000000000000781c */ /* 0x000fe20003f4f070 */
[----:B------:R-:W-:Y:S01]  /*50f0*/  IMAD.MOV.U32 R3, RZ, RZ, RZ ;  /* 0x000000ffff037224 */ /* 0x000fe200078e00ff */
[----:B------:R-:W-:Y:S01]  /*5100*/  CS2R R128, SRZ ;  /* 0x0000000000807805 */ /* 0x000fe2000001ff00 */
[----:B------:R-:W-:Y:S01]  /*5110*/  ULEA.HI UR6, UR4, UR6, URZ, 0x5 ;  /* 0x0000000604067291 */ /* 0x000fe2000f8f283f */
[----:B------:R-:W-:Y:S01]  /*5120*/  IMAD.MOV.U32 R130, RZ, RZ, RZ ;  /* 0x000000ffff827224 */ /* 0x000fe200078e00ff */
[----:B------:R-:W-:Y:S01]  /*5130*/  CS2R R126, SRZ ;  /* 0x00000000007e7805 */ /* 0x000fe2000001ff00 */
[----:B------:R-:W-:Y:S01]  /*5140*/  CS2R R124, SRZ ;  /* 0x00000000007c7805 */ /* 0x000fe2000001ff00 */
[----:B------:R-:W-:Y:S01]  /*5150*/  USHF.R.S32.HI UR6, URZ, 0x5, UR6 ;  /* 0x000000053f067899 */ /* 0x000fe20008011406 */
[----:B------:R-:W-:Y:S01]  /*5160*/  CS2R R122, SRZ ;  /* 0x00000000007a7805 */ /* 0x000fe2000001ff00 */
[----:B------:R-:W-:Y:S01]  /*5170*/  CS2R R120, SRZ ;  /* 0x0000000000787805 */ /* 0x000fe2000001ff00 */
[----:B------:R-:W-:Y:S01]  /*5180*/  CS2R R118, SRZ ;  /* 0x0000000000767805 */ /* 0x000fe2000001ff00 */
[----:B------:R-:W-:Y:S01]  /*5190*/  UISETP.LT.AND UP0, UPT, URZ, UR6, UPT ;  /* 0x000000063f00728c */ /* 0x000fe2000bf01270 */
[----:B------:R-:W-:Y:S01]  /*51a0*/  CS2R R116, SRZ ;  /* 0x0000000000747805 */ /* 0x000fe2000001ff00 */
[----:B------:R-:W-:Y:S01]  /*51b0*/  CS2R R114, SRZ ;  /* 0x0000000000727805 */ /* 0x000fe2000001ff00 */
[----:B------:R-:W-:Y:S01]  /*51c0*/  CS2R R112, SRZ ;  /* 0x0000000000707805 */ /* 0x000fe2000001ff00 */
[----:B------:R-:W-:Y:S01]  /*51d0*/  USEL UR6, URZ, UR6, !UP0 ;  /* 0x000000063f067287 */ /* 0x000fe2000c000000 */
[----:B------:R-:W-:Y:S01]  /*51e0*/  CS2R R110, SRZ ;  /* 0x00000000006e7805 */ /* 0x000fe2000001ff00 */
[----:B------:R-:W-:Y:S01]  /*51f0*/  CS2R R108, SRZ ;  /* 0x00000000006c7805 */ /* 0x000fe2000001ff00 */
[----:B------:R-:W-:Y:S01]  /*5200*/  CS2R R106, SRZ ;  /* 0x00000000006a7805 */ /* 0x000fe2000001ff00 */
[----:B------:R-:W-:Y:S01]  /*5210*/  UISETP.GT.AND UP0, UPT, UR13, UR6, UPT ;  /* 0x000000060d00728c */ /* 0x000fe2000bf04270 */
[----:B------:R-:W-:Y:S01]  /*5220*/  CS2R R104, SRZ ;  /* 0x0000000000687805 */ /* 0x000fe2000001ff00 */
[----:B------:R-:W-:Y:S01]  /*5230*/  CS2R R102, SRZ ;  /* 0x0000000000667805 */ /* 0x000fe2000001ff00 */
[----:B------:R-:W-:Y:S01]  /*5240*/  CS2R R100, SRZ ;  /* 0x0000000000647805 */ /* 0x000fe2000001ff00 */
[----:B------:R-:W-:Y:S01]  /*5250*/  CS2R R98, SRZ ;  /* 0x0000000000627805 */ /* 0x000fe2000001ff00 */
[----:B-1----:R-:W-:Y:S01]  /*5260*/  CS2R R96, SRZ ;  /* 0x0000000000607805 */ /* 0x002fe2000001ff00 */
        /* <DEDUP_REMOVED lines=10> */
[----:B-----5:R-:W-:Y:S01]  /*5310*/  CS2R R76, SRZ ;  /* 0x00000000004c7805 */ /* 0x020fe2000001ff00 */
        /* <DEDUP_REMOVED lines=39> */
[----:B------:R-:W-:Y:S05]  /*5590*/  @!P0 BRA `(.L_x_345) ;  /* 0x000149f000008947 */ /* 0x000fea0003800000 */
[----:B------:R-:W-:Y:S02]  /*55a0*/  ULDC.64 UR4, c[0x0][0x340] ;  /* 0x0000d00000047ab9 */ /* 0x000fe40000000a00 */
[----:B------:R-:W-:-:S02]  /*55b0*/  UISETP.NE.U32.AND UP1, UPT, URZ, UR4, UPT ;  /* 0x000000043f00728c */ /* 0x000fc4000bf25070 */
[----:B------:R-:W-:Y:S02]  /*55c0*/  ULDC.64 UR8, c[0x0][0x340] ;  /* 0x0000d00000087ab9 */ /* 0x000fe40000000a00 */
[----:B------:R-:W-:-:S06]  /*55d0*/  UISETP.NE.AND.EX UP1, UPT, URZ, UR5, UPT, UP1 ;  /* 0x000000053f00728c */ /* 0x000fcc000bf25310 */
[----:B------:R-:W-:-:S05]  /*55e0*/  PLOP3.LUT P3, PT, PT, PT, UP1, 0x80, 0x0 ;  /* 0x000000000000781c */ /* 0x000fca0003f6f018 */
[----:B------:R-:W-:Y:S02]  /*55f0*/  @UP1 UMOV UR4, 0x4 ;  /* 0x0000000400041882 */ /* 0x000fe40000000000 */
[----:B------:R-:W-:-:S06]  /*5600*/  @UP1 UIMAD.WIDE UR4, UR29, UR4, UR8 ;  /* 0x000000041d0412a5 */ /* 0x000fcc000f8e0208 */
[----:B------:R-:W-:Y:S02]  /*5610*/  IMAD.U32 R4, RZ, RZ, UR4 ;  /* 0x00000004ff047e24 */ /* 0x000fe4000f8e00ff */
[----:B------:R-:W-:Y:S01]  /*5620*/  IMAD.U32 R5, RZ, RZ, UR5 ;  /* 0x00000005ff057e24 */ /* 0x000fe2000f8e00ff */
[----:B------:R-:W-:Y:S01]  /*5630*/  SHF.R.S32.HI R6, RZ, 0x1f, R55 ;  /* 0x0000001fff067819 */ /* 0x000fe20000011437 */
[----:B------:R-:W-:-:S03]  /*5640*/  ULDC.64 UR4, c[0x0][0x348] ;  /* 0x0000d20000047ab9 */ /* 0x000fc60000000a00 */
[----:B------:R1:W2:Y:S01]  /*5650*/  @P3 LDG.E R0, [R4.64] ;  /* 0x0000001e04003981 */ /* 0x0002a2000c1e1900 */
[----:B------:R-:W-:Y:S01]  /*5660*/  UISETP.NE.U32.AND UP0, UPT, URZ, UR4, UPT ;  /* 0x000000043f00728c */ /* 0x000fe2000bf05070 */
[CC--:B------:R-:W-:Y:S01]  /*5670*/  LEA.HI R2, R6.reuse, R55.reuse, RZ, 0x4 ;  /* 0x0000003706027211 */ /* 0x0c0fe200078f20ff */
[----:B------:R-:W-:Y:S01]  /*5680*/  USHF.R.S32.HI UR7, URZ, 0x1f, UR26 ;  /* 0x0000001f3f077899 */ /* 0x000fe2000801141a */
[----:B------:R-:W-:Y:S01]  /*5690*/  LEA.HI R54, R6, R55, RZ, 0x3 ;  /* 0x0000003706367211 */ /* 0x000fe200078f18ff */
[----:B------:R-:W-:Y:S01]  /*56a0*/  UISETP.NE.AND.EX UP0, UPT, URZ, UR5, UPT, UP0 ;  /* 0x000000053f00728c */ /* 0x000fe2000bf05300 */
[----:B------:R-:W-:Y:S01]  /*56b0*/  SHF.R.S32.HI R3, RZ, 0x4, R2 ;  /* 0x00000004ff037819 */ /* 0x000fe20000011402 */
[----:B------:R-:W-:Y:S01]  /*56c0*/  USHF.R.S32.HI UR12, URZ, 0x1f, UR24 ;  /* 0x0000001f3f0c7899 */ /* 0x000fe20008011418 */
[----:B------:R-:W-:Y:S01]  /*56d0*/  PLOP3.LUT P2, PT, PT, PT, UP3, 0x80, 0x0 ;  /* 0x000000000000781c */ /* 0x000fe20003f4f038 */
[----:B------:R-:W-:Y:S01]  /*56e0*/  ULDC.64 UR4, c[0x0][0x178] ;  /* 0x00005e0000047ab9 */ /* 0x000fe20000000a00 */
[C---:B------:R-:W-:Y:S01]  /*56f0*/  LEA.HI R63, R2.reuse, R3, RZ, 0x1 ;  /* 0x00000003023f7211 */ /* 0x040fe200078f08ff */
[----:B------:R-:W-:Y:S01]  /*5700*/  UIMAD UR7, UR7, UR4, URZ ;  /* 0x00000004070772a4 */ /* 0x000fe2000f8e023f */
[----:B------:R-:W-:Y:S01]  /*5710*/  PLOP3.LUT P0, PT, PT, PT, UP3, 0x80, 0x0 ;  /* 0x000000000000781c */ /* 0x000fe20003f0f038 */
[----:B------:R-:W-:Y:S01]  /*5720*/  UIMAD.WIDE.U32 UR8, UR26, UR4, URZ ;  /* 0x000000041a0872a5 */ /* 0x000fe2000f8e003f */
[----:B------:R-:W-:Y:S01]  /*5730*/  LOP3.LUT R63, R63, 0xfffffffe, RZ, 0xc0, !PT ;  /* 0xfffffffe3f3f7812 */ /* 0x000fe200078ec0ff */
[----:B------:R-:W-:Y:S01]  /*5740*/  UIMAD UR26, UR26, UR5, UR7 ;  /* 0x000000051a1a72a4 */ /* 0x000fe2000f8e0207 */
[----:B------:R-:W-:Y:S01]  /*5750*/  LOP3.LUT R2, R2, 0xfffffff0, RZ, 0xc0, !PT ;  /* 0xfffffff002027812 */ /* 0x000fe200078ec0ff */
[----:B------:R-:W-:Y:S01]  /*5760*/  USEL UR11, UR29, URZ, !UP0 ;  /* 0x0000003f1d0b7287 */ /* 0x000fe2000c000000 */
[----:B------:R-:W-:Y:S01]  /*5770*/  LEA.HI R119, R6, R55, RZ, 0x6 ;  /* 0x0000003706777211 */ /* 0x000fe200078f30ff */
[----:B------:R-:W-:Y:S01]  /*5780*/  ULDC UR7, c[0x0][0x2c4] ;  /* 0x0000b10000077ab9 */ /* 0x000fe20000000800 */
[----:B------:R-:W-:Y:S01]  /*5790*/  IMAD.IADD R63, R3, 0x1, -R63 ;  /* 0x00000001033f7824 */ /* 0x000fe200078e0a3f */
[----:B------:R-:W-:Y:S01]  /*57a0*/  UIMAD UR7, UR28, UR7, URZ ;  /* 0x000000071c0772a4 */ /* 0x000fe2000f8e023f */
[----:B------:R-:W-:Y:S01]  /*57b0*/  IMAD.IADD R11, R55, 0x1, -R2 ;  /* 0x00000001370b7824 */ /* 0x000fe200078e0a02 */
[----:B------:R-:W-:Y:S01]  /*57c0*/  ULDC.64 UR4, c[0x0][0x1b8] ;  /* 0x00006e0000047ab9 */ /* 0x000fe20000000a00 */
[----:B------:R-:W-:Y:S01]  /*57d0*/  IMAD.SHL.U32 R119, R119, 0x8, RZ ;  /* 0x0000000877777824 */ /* 0x000fe200078e00ff */
[----:B-1----:R-:W-:Y:S01]  /*57e0*/  LOP3.LUT R4, R54, 0xfffffff8, RZ, 0xc0, !PT ;  /* 0xfffffff836047812 */ /* 0x002fe200078ec0ff */
[----:B------:R-:W-:Y:S01]  /*57f0*/  UIADD3 UR27, UR9, UR26, URZ ;  /* 0x0000001a091b7290 */ /* 0x000fe2000fffe03f */
[----:B------:R-:W-:Y:S01]  /*5800*/  SHF.R.S32.HI R54, RZ, 0x3, R54 ;  /* 0x00000003ff367819 */ /* 0x000fe20000011436 */
[----:B------:R-:W-:Y:S01]  /*5810*/  UIMAD UR10, UR19, UR4, URZ ;  /* 0x00000004130a72a4 */ /* 0x000fe2000f8e023f */
[----:B------:R-:W-:Y:S01]  /*5820*/  SHF.R.S32.HI R16, RZ, 0x1f, R11 ;  /* 0x0000001fff107819 */ /* 0x000fe2000001140b */
[----:B------:R-:W-:Y:S01]  /*5830*/  IMAD.IADD R61, R55, 0x1, -R4 ;  /* 0x00000001373d7824 */ /* 0x000fe200078e0a04 */
[C---:B------:R-:W-:Y:S01]  /*5840*/  IADD3 R14, R54.reuse, UR23, RZ ;  /* 0x00000017360e7c10 */ /* 0x040fe2000fffe0ff */
[----:B------:R-:W-:Y:S01]  /*5850*/  UMOV UR26, UR8 ;  /* 0x00000008001a7c82 */ /* 0x000fe20008000000 */
[----:B------:R-:W-:Y:S01]  /*5860*/  IMAD.SHL.U32 R121, R54, 0x40, RZ ;  /* 0x0000004036797824 */ /* 0x000fe200078e00ff */
[----:B------:R-:W-:Y:S01]  /*5870*/  USHF.R.S32.HI UR8, URZ, 0x1f, UR29 ;  /* 0x0000001f3f087899 */ /* 0x000fe2000801141d */
[C---:B------:R-:W-:Y:S01]  /*5880*/  IMAD R3, R61.reuse, 0x20, R54 ;  /* 0x000000203d037824 */ /* 0x040fe200078e0236 */
[C---:B------:R-:W-:Y:S01]  /*5890*/  ISETP.GE.AND P1, PT, R14.reuse, UR7, PT ;  /* 0x000000070e007c0c */ /* 0x040fe2000bf26270 */
[----:B------:R-:W-:Y:S01]  /*58a0*/  IMAD.SHL.U32 R80, R61, 0x8, RZ ;  /* 0x000000083d507824 */ /* 0x000fe200078e00ff */
[----:B------:R-:W-:Y:S01]  /*58b0*/  IADD3 R4, R14, 0x20, RZ ;  /* 0x000000200e047810 */ /* 0x000fe20007ffe0ff */
[----:B------:R-:W-:Y:S01]  /*58c0*/  UIMAD UR9, UR20, UR5, UR10 ;  /* 0x00000005140972a4 */ /* 0x000fe2000f8e020a */
[----:B------:R-:W-:Y:S01]  /*58d0*/  IADD3 R3, R3, UR23, RZ ;  /* 0x0000001703037c10 */ /* 0x000fe2000fffe0ff */
[----:B------:R-:W-:Y:S01]  /*58e0*/  UIMAD.WIDE.U32 UR26, UR20, UR4, UR26 ;  /* 0x00000004141a72a5 */ /* 0x000fe2000f8e001a */
[----:B------:R-:W-:Y:S01]  /*58f0*/  ISETP.GE.AND P4, PT, R4, UR7, PT ;  /* 0x0000000704007c0c */ /* 0x000fe2000bf86270 */
[----:B------:R-:W-:Y:S01]  /*5900*/  USEL UR10, UR8, URZ, !UP0 ;  /* 0x0000003f080a7287 */ /* 0x000fe2000c000000 */
[C---:B------:R-:W-:Y:S01]  /*5910*/  IADD3 R9, R80.reuse, 0x80, RZ ;  /* 0x0000008050097810 */ /* 0x040fe20007ffe0ff */
[----:B------:R-:W-:Y:S01]  /*5920*/  @P2 IMAD.HI.U32 R4, R3, c[0x0][0x2c8], RZ ;  /* 0x0000b20003042a27 */ /* 0x000fe200078e00ff */
[----:B------:R-:W-:Y:S01]  /*5930*/  ULDC.64 UR4, c[0x0][0x1c0] ;  /* 0x0000700000047ab9 */ /* 0x000fe20000000a00 */
[----:B------:R-:W-:Y:S01]  /*5940*/  IADD3 R8, R80, 0xc0, RZ ;  /* 0x000000c050087810 */ /* 0x000fe20007ffe0ff */
[----:B------:R-:W-:Y:S01]  /*5950*/  UIMAD UR10, UR10, UR4, URZ ;  /* 0x000000040a0a72a4 */ /* 0x000fe2000f8e023f */
[----:B------:R-:W-:Y:S01]  /*5960*/  IMAD.MOV.U32 R7, RZ, RZ, R3 ;  /* 0x000000ffff077224 */ /* 0x000fe200078e0003 */
[----:B------:R-:W-:Y:S01]  /*5970*/  @P0 SHF.R.U32.HI R7, RZ, c[0x0][0x2cc], R4 ;  /* 0x0000b300ff070a19 */ /* 0x000fe20000011604 */
[----:B------:R-:W-:Y:S01]  /*5980*/  UIADD3 UR27, UR27, UR9, URZ ;  /* 0x000000091b1b7290 */ /* 0x000fe2000fffe03f */
[----:B------:R-:W-:Y:S01]  /*5990*/  @!P1 SHF.R.S32.HI R4, RZ, 0x1f, R9 ;  /* 0x0000001fff049819 */ /* 0x000fe20000011409 */
[----:B------:R-:W-:Y:S01]  /*59a0*/  UIMAD UR5, UR11, UR5, UR10 ;  /* 0x000000050b0572a4 */ /* 0x000fe2000f8e020a */
[----:B------:R-:W-:Y:S01]  /*59b0*/  IADD3 R13, P0, R54, UR24, RZ ;  /* 0x00000018360d7c10 */ /* 0x000fe2000ff1e0ff */
[----:B------:R-:W-:Y:S01]  /*59c0*/  UIMAD.WIDE.U32 UR26, UR11, UR4, UR26 ;  /* 0x000000040b1a72a5 */ /* 0x000fe2000f8e001a */
[----:B------:R-:W-:Y:S01]  /*59d0*/  ISETP.GE.AND P5, PT, R9, c[0x0][0x198], PT ;  /* 0x0000660009007a0c */ /* 0x000fe20003fa6270 */
[--C-:B------:R-:W-:Y:S01]  /*59e0*/  IMAD.MOV R12, RZ, RZ, -R7.reuse ;  /* 0x000000ffff0c7224 */ /* 0x100fe200078e0a07 */
[----:B------:R-:W-:Y:S01]  /*59f0*/  @!P1 LEA.HI R9, R4, R9, RZ, 0x3 ;  /* 0x0000000904099211 */ /* 0x000fe200078f18ff */
[----:B------:R-:W-:Y:S01]  /*5a00*/  UIADD3 UR5, UR27, UR5, URZ ;  /* 0x000000051b057290 */ /* 0x000fe2000fffe03f */
[----:B------:R-:W-:Y:S01]  /*5a10*/  LEA.HI.X.SX32 R4, R54, UR12, 0x1, P0 ;  /* 0x0000000c36047c11 */ /* 0x000fe200080f0eff */
[----:B------:R-:W-:Y:S01]  /*5a20*/  IMAD.U32 R19, RZ, RZ, UR27 ;  /* 0x0000001bff137e24 */ /* 0x000fe2000f8e00ff */
[----:B------:R-:W-:Y:S01]  /*5a30*/  @!P1 SHF.R.S32.HI R5, RZ, 0x1f, R8 ;  /* 0x0000001fff059819 */ /* 0x000fe20000011408 */
[----:B------:R-:W-:Y:S01]  /*5a40*/  IMAD.U32 R18, RZ, RZ, UR26 ;  /* 0x0000001aff127e24 */ /* 0x000fe2000f8e00ff */
[----:B------:R-:W-:Y:S01]  /*5a50*/  P2R R10, PR, RZ, 0x10 ;  /* 0x00000010ff0a7803 */ /* 0x000fe20000000000 */
[----:B------:R-:W-:Y:S01]  /*5a60*/  IMAD R2, R4, c[0x0][0x1e0], RZ ;  /* 0x0000780004027a24 */ /* 0x000fe200078e02ff */
[----:B------:R-:W-:Y:S01]  /*5a70*/  ISETP.GE.AND P4, PT, R8, c[0x0][0x198], PT ;  /* 0x0000660008007a0c */ /* 0x000fe20003f86270 */
[----:B------:R-:W-:Y:S01]  /*5a80*/  IMAD.U32 R19, RZ, RZ, UR5 ;  /* 0x00000005ff137e24 */ /* 0x000fe2000f8e00ff */
[----:B------:R-:W-:Y:S01]  /*5a90*/  @!P1 LEA.HI R8, R5, R8, RZ, 0x3 ;  /* 0x0000000805089211 */ /* 0x000fe200078f18ff */
[----:B------:R-:W-:Y:S01]  /*5aa0*/  IMAD R5, R13, c[0x0][0x1e4], R2 ;  /* 0x000079000d057a24 */ /* 0x000fe200078e0202 */
[----:B------:R-:W-:Y:S01]  /*5ab0*/  SHF.R.S32.HI R2, RZ, 0x1f, R7 ;  /* 0x0000001fff027819 */ /* 0x000fe20000011407 */
[----:B------:R-:W-:Y:S01]  /*5ac0*/  IMAD R12, R12, c[0x0][0x2c4], R3 ;  /* 0x0000b1000c0c7a24 */ /* 0x000fe200078e0203 */
[----:B------:R-:W-:Y:S01]  /*5ad0*/  LEA.HI R3, R16, R11, RZ, 0x3 ;  /* 0x0000000b10037211 */ /* 0x000fe200078f18ff */
[----:B------:R-:W-:Y:S01]  /*5ae0*/  IMAD.SHL.U32 R98, R61, 0x8, RZ ;  /* 0x000000083d627824 */ /* 0x000fe200078e00ff */
[----:B------:R-:W-:Y:S01]  /*5af0*/  LOP3.LUT R121, R121, 0x1c0, RZ, 0xc0, !PT ;  /* 0x000001c079797812 */ /* 0x000fe200078ec0ff */
[----:B------:R-:W-:Y:S01]  /*5b00*/  IMAD R2, R2, c[0x0][0x1b0], RZ ;  /* 0x00006c0002027a24 */ /* 0x000fe200078e02ff */
[----:B------:R-:W-:Y:S01]  /*5b10*/  LOP3.LUT R16, R3, 0xfffffff8, RZ, 0xc0, !PT ;  /* 0xfffffff803107812 */ /* 0x000fe200078ec0ff */
[C---:B------:R-:W-:Y:S01]  /*5b20*/  IMAD.WIDE.U32 R18, R7.reuse, c[0x0][0x1b0], R18 ;  /* 0x00006c0007127a25 */ /* 0x040fe200078e0012 */
[----:B------:R-:W-:Y:S01]  /*5b30*/  SHF.R.S32.HI R99, RZ, 0x1f, R98 ;  /* 0x0000001fff637819 */ /* 0x000fe20000011462 */
[----:B------:R-:W-:Y:S01]  /*5b40*/  ULDC.64 UR4, c[0x0][0x1e8] ;  /* 0x00007a0000047ab9 */ /* 0x000fe20000000a00 */
[----:B------:R-:W-:Y:S01]  /*5b50*/  IADD3 R62, R98, 0x40, RZ ;  /* 0x00000040623e7810 */ /* 0x000fe20007ffe0ff */
[----:B------:R-:W-:Y:S01]  /*5b60*/  IMAD R2, R7, c[0x0][0x1b4], R2 ;  /* 0x00006d0007027a24 */ /* 0x000fe200078e0202 */
[----:B------:R-:W-:Y:S01]  /*5b70*/  SHF.R.S32.HI R7, RZ, 0x1f, R12 ;  /* 0x0000001fff077819 */ /* 0x000fe2000001140c */
[----:B------:R-:W-:Y:S01]  /*5b80*/  IMAD R4, R4, c[0x0][0x208], RZ ;  /* 0x0000820004047a24 */ /* 0x000fe200078e02ff */
[----:B------:R-:W-:Y:S01]  /*5b90*/  @!P1 LOP3.LUT R8, R8, 0xfffffff8, RZ, 0xc0, !PT ;  /* 0xfffffff808089812 */ /* 0x000fe200078ec0ff */
[----:B------:R-:W-:Y:S01]  /*5ba0*/  IMAD.IADD R19, R19, 0x1, R2 ;  /* 0x0000000113137824 */ /* 0x000fe200078e0202 */
[----:B------:R-:W-:Y:S01]  /*5bb0*/  LOP3.LUT R119, R119, 0xfffffe00, RZ, 0xc0, !PT ;  /* 0xfffffe0077777812 */ /* 0x000fe200078ec0ff */
[----:B------:R-:W-:Y:S01]  /*5bc0*/  IMAD R7, R7, c[0x0][0x1a8], RZ ;  /* 0x00006a0007077a24 */ /* 0x000fe200078e02ff */
[----:B------:R-:W-:Y:S01]  /*5bd0*/  SHF.R.U32.HI R120, RZ, 0x3, R121 ;  /* 0x00000003ff787819 */ /* 0x000fe20000011679 */
[----:B------:R-:W-:Y:S01]  /*5be0*/  IMAD R4, R13, c[0x0][0x20c], R4 ;  /* 0x000083000d047a24 */ /* 0x000fe200078e0204 */
[----:B------:R-:W-:Y:S01]  /*5bf0*/  @!P1 LOP3.LUT R9, R9, 0xfffffff8, RZ, 0xc0, !PT ;  /* 0xfffffff809099812 */ /* 0x000fe200078ec0ff */
[--C-:B------:R-:W-:Y:S01]  /*5c00*/  IMAD.WIDE.U32 R20, R13, c[0x0][0x1e0], R98.reuse ;  /* 0x000078000d147a25 */ /* 0x100fe200078e0062 */
[----:B------:R-:W-:Y:S01]  /*5c10*/  UIMAD UR4, UR19, UR4, URZ ;  /* 0x00000004130472a4 */ /* 0x000fe2000f8e023f */
[----:B------:R-:W-:Y:S01]  /*5c20*/  LOP3.LUT R215, R215, 0xfffffffd, RZ, 0xc0, !PT ;  /* 0xfffffffdd7d77812 */ /* 0x000fe200078ec0ff */
[----:B------:R-:W-:Y:S01]  /*5c30*/  BSSY B0, `(.L_x_346) ;  /* 0x000006f000007945 */ /* 0x000fe20003800000 */
[----:B------:R-:W-:Y:S01]  /*5c40*/  IMAD.WIDE.U32 R22, R13, c[0x0][0x208], R98 ;  /* 0x000082000d167a25 */ /* 0x000fe200078e0062 */
[----:B------:R-:W-:-:S03]  /*5c50*/  UIMAD UR9, UR20, UR5, UR4 ;  /* 0x00000005140972a4 */ /* 0x000fc6000f8e0204 */
[C---:B------:R-:W-:Y:S01]  /*5c60*/  IMAD R7, R12.reuse, c[0x0][0x1ac], R7 ;  /* 0x00006b000c077a24 */ /* 0x040fe200078e0207 */
[----:B------:R-:W-:Y:S01]  /*5c70*/  ULDC.64 UR4, c[0x0][0x210] ;  /* 0x0000840000047ab9 */ /* 0x000fe20000000a00 */
[----:B------:R-:W-:Y:S01]  /*5c80*/  IMAD.WIDE.U32 R12, R12, c[0x0][0x1a8], R18 ;  /* 0x00006a000c0c7a25 */ /* 0x000fe200078e0012 */
[----:B------:R-:W-:-:S03]  /*5c90*/  UIMAD UR4, UR19, UR4, URZ ;  /* 0x00000004130472a4 */ /* 0x000fc6000f8e023f */
[----:B------:R-:W-:Y:S01]  /*5ca0*/  IMAD.IADD R13, R13, 0x1, R7 ;  /* 0x000000010d0d7824 */ /* 0x000fe200078e0207 */
[C---:B------:R-:W-:Y:S01]  /*5cb0*/  LEA R15, P0, R12.reuse, c[0x0][0x160], 0x1 ;  /* 0x000058000c0f7a11 */ /* 0x040fe200078008ff */
[----:B------:R-:W-:Y:S01]  /*5cc0*/  IMAD.IADD R11, R11, 0x1, -R16 ;  /* 0x000000010b0b7824 */ /* 0x000fe200078e0a10 */
[----:B------:R-:W-:Y:S01]  /*5cd0*/  UIMAD UR4, UR20, UR5, UR4 ;  /* 0x00000005140472a4 */ /* 0x000fe2000f8e0204 */
[----:B------:R-:W-:Y:S01]  /*5ce0*/  IMAD.IADD R23, R23, 0x1, R4 ;  /* 0x0000000117177824 */ /* 0x000fe200078e0204 */
[----:B------:R-:W-:Y:S01]  /*5cf0*/  LEA.HI.X R13, R12, c[0x0][0x164], R13, 0x1, P0 ;  /* 0x000059000c0d7a11 */ /* 0x000fe200000f0c0d */
[----:B------:R-:W1:Y:S01]  /*5d00*/  SHFL.IDX PT, R16, R15, RZ, 0x181f ;  /* 0x00181fff0f107589 */ /* 0x000e6200000e0000 */
[C---:B------:R-:W-:Y:S01]  /*5d10*/  IMAD.SHL.U32 R4, R11.reuse, 0x40, RZ ;  /* 0x000000400b047824 */ /* 0x040fe200078e00ff */
[C---:B------:R-:W-:Y:S01]  /*5d20*/  LOP3.LUT P6, RZ, R11.reuse, 0x4, RZ, 0xc0, !PT ;  /* 0x000000040bff7812 */ /* 0x040fe200078cc0ff */
[----:B------:R-:W-:Y:S01]  /*5d30*/  IMAD.MOV.U32 R2, RZ, RZ, 0x10 ;  /* 0x00000010ff027424 */ /* 0x000fe200078e00ff */
[----:B------:R-:W3:Y:S01]  /*5d40*/  SHFL.IDX PT, R17, R13, RZ, 0x181f ;  /* 0x00181fff0d117589 */ /* 0x000ee200000e0000 */
[----:B------:R-:W-:Y:S01]  /*5d50*/  LOP3.LUT P2, RZ, R11, 0x2, RZ, 0xc0, !PT ;  /* 0x000000020bff7812 */ /* 0x000fe2000784c0ff */
[----:B------:R-:W-:Y:S01]  /*5d60*/  IMAD.IADD R21, R21, 0x1, R5 ;  /* 0x0000000115157824 */ /* 0x000fe200078e0205 */
[----:B------:R-:W-:Y:S01]  /*5d70*/  @!P1 SHF.R.S32.HI R11, RZ, 0x1f, R62 ;  /* 0x0000001fff0b9819 */ /* 0x000fe2000001143e */
[----:B------:R-:W-:Y:S01]  /*5d80*/  IMAD.SHL.U32 R5, R63, 0x8, RZ ;  /* 0x000000083f057824 */ /* 0x000fe200078e00ff */
[----:B------:R-:W-:Y:S01]  /*5d90*/  LOP3.LUT R4, R4, 0x1c0, RZ, 0xc0, !PT ;  /* 0x000001c004047812 */ /* 0x000fe200078ec0ff */
[----:B------:R-:W-:Y:S01]  /*5da0*/  IMAD.U32 R217, RZ, RZ, UR20 ;  /* 0x00000014ffd97e24 */ /* 0x000fe2000f8e00ff */
[----:B------:R-:W-:Y:S01]  /*5db0*/  @!P1 LEA.HI R11, R11, R62, RZ, 0x3 ;  /* 0x0000003e0b0b9211 */ /* 0x000fe200078f18ff */
[----:B------:R-:W-:Y:S01]  /*5dc0*/  IMAD.U32 R229, RZ, RZ, UR20 ;  /* 0x00000014ffe57e24 */ /* 0x000fe2000f8e00ff */
[----:B------:R-:W-:Y:S01]  /*5dd0*/  SEL R2, R2, 0xfffffff0, !P2 ;  /* 0xfffffff002027807 */ /* 0x000fe20005000000 */
[----:B------:R-:W-:Y:S01]  /*5de0*/  IMAD.WIDE.U32 R216, R217, c[0x0][0x1e8], R20 ;  /* 0x00007a00d9d87a25 */ /* 0x000fe200078e0014 */
[----:B------:R-:W-:-:S02]  /*5df0*/  ISETP.GE.AND P2, PT, R62, c[0x0][0x198], PT ;  /* 0x000066003e007a0c */ /* 0x000fc40003f46270 */
[----:B------:R-:W-:Y:S01]  /*5e00*/  LOP3.LUT R5, R4, 0x8, R5, 0xf8, !PT ;  /* 0x0000000804057812 */ /* 0x000fe200078ef805 */
[----:B------:R-:W-:Y:S01]  /*5e10*/  IMAD.WIDE.U32 R228, R229, c[0x0][0x210], R22 ;  /* 0x00008400e5e47a25 */ /* 0x000fe200078e0016 */
[----:B------:R-:W-:Y:S02]  /*5e20*/  SHF.R.U32.HI R4, RZ, 0x3, R4 ;  /* 0x00000003ff047819 */ /* 0x000fe40000011604 */
[----:B------:R-:W-:Y:S02]  /*5e30*/  @!P1 LOP3.LUT R11, R11, 0xfffffff8, RZ, 0xc0, !PT ;  /* 0xfffffff80b0b9812 */ /* 0x000fe400078ec0ff */
[----:B------:R-:W-:Y:S02]  /*5e40*/  LOP3.LUT R4, R5, R4, RZ, 0x3c, !PT ;  /* 0x0000000405047212 */ /* 0x000fe400078e3cff */
[----:B-1----:R-:W-:Y:S02]  /*5e50*/  @!P1 LEA R18, P0, R80, R16, 0x1 ;  /* 0x0000001050129211 */ /* 0x002fe400078008ff */
[----:B------:R-:W-:Y:S01]  /*5e60*/  IADD3 R229, R229, UR4, RZ ;  /* 0x00000004e5e57c10 */ /* 0x000fe2000fffe0ff */
[----:B---3--:R-:W-:Y:S01]  /*5e70*/  @!P1 IMAD.WIDE R24, R8, 0x2, R16 ;  /* 0x0000000208189825 */ /* 0x008fe200078e0210 */
[----:B------:R-:W-:Y:S01]  /*5e80*/  @!P1 LEA.HI.X R19, R80, R17, R99, 0x1, P0 ;  /* 0x0000001150139211 */ /* 0x000fe200000f0c63 */
[----:B------:R-:W-:Y:S01]  /*5e90*/  ULDC.64 UR4, c[0x0][0x350] ;  /* 0x0000d40000047ab9 */ /* 0x000fe20000000a00 */
[----:B------:R-:W-:Y:S01]  /*5ea0*/  ISETP.NE.AND P0, PT, R10, RZ, PT ;  /* 0x000000ff0a00720c */ /* 0x000fe20003f05270 */
[--C-:B------:R-:W-:Y:S01]  /*5eb0*/  @!P1 IMAD.WIDE R20, R11, 0x2, R16.reuse ;  /* 0x000000020b149825 */ /* 0x100fe200078e0210 */
[----:B------:R-:W-:Y:S01]  /*5ec0*/  IADD3 R8, R98, 0x80, RZ ;  /* 0x0000008062087810 */ /* 0x000fe20007ffe0ff */
[----:B------:R-:W-:Y:S01]  /*5ed0*/  UISETP.NE.U32.AND UP0, UPT, URZ, UR4, UPT ;  /* 0x000000043f00728c */ /* 0x000fe2000bf05070 */
[----:B------:R-:W-:Y:S01]  /*5ee0*/  P2R R7, PR, RZ, 0x1 ;  /* 0x00000001ff077803 */ /* 0x000fe20000000000 */
[----:B------:R-:W-:Y:S01]  /*5ef0*/  @!P1 IMAD.WIDE R22, R9, 0x2, R16 ;  /* 0x0000000209169825 */ /* 0x000fe200078e0210 */
[----:B------:R-:W-:Y:S01]  /*5f00*/  ISETP.GE.AND P0, PT, R8, c[0x0][0x1d4], PT ;  /* 0x0000750008007a0c */ /* 0x000fe20003f06270 */
[----:B------:R-:W-:Y:S01]  /*5f10*/  UISETP.NE.AND.EX UP0, UPT, URZ, UR5, UPT, UP0 ;  /* 0x000000053f00728c */ /* 0x000fe2000bf05300 */
[----:B------:R-:W-:Y:S01]  /*5f20*/  IADD3 R217, R217, UR9, RZ ;  /* 0x00000009d9d97c10 */ /* 0x000fe2000fffe0ff */
[----:B------:R-:W-:Y:S01]  /*5f30*/  IMAD.MOV.U32 R11, RZ, RZ, 0x20 ;  /* 0x00000020ff0b7424 */ /* 0x000fe200078e00ff */
[----:B------:R-:W-:Y:S01]  /*5f40*/  ULDC.64 UR4, c[0x0][0x1f0] ;  /* 0x00007c0000047ab9 */ /* 0x000fe20000000a00 */
[----:B------:R1:W3:Y:S04]  /*5f50*/  SHFL.IDX PT, R16, R15, 0x1, 0x181f ;  /* 0x00381f000f107f89 */ /* 0x0002e800000e0000 */
[----:B------:R1:W4:Y:S04]  /*5f60*/  SHFL.IDX PT, R17, R13, 0x1, 0x181f ;  /* 0x00381f000d117f89 */ /* 0x00032800000e0000 */
[----:B------:R-:W-:-:S04]  /*5f70*/  @P0 LOP3.LUT R215, R215, 0x2, RZ, 0xfc, !PT ;  /* 0x00000002d7d70812 */ /* 0x000fc800078efcff */
[----:B------:R-:W-:Y:S01]  /*5f80*/  LOP3.LUT R215, R215, 0xfffffffe, RZ, 0xc0, !PT ;  /* 0xfffffffed7d77812 */ /* 0x000fe200078ec0ff */
[----:B--2---:R2:W5:Y:S01]  /*5f90*/  @P3 R2UR UR10, R0 ;  /* 0x00000000000a33c2 */ /* 0x00456200000e0000 */
[----:B------:R-:W-:Y:S02]  /*5fa0*/  ISETP.GE.AND P3, PT, R80, c[0x0][0x198], PT ;  /* 0x0000660050007a0c */ /* 0x000fe40003f66270 */
[----:B--2---:R-:W-:Y:S01]  /*5fb0*/  LOP3.LUT R0, R121, 0x38, R98, 0xf8, !PT ;  /* 0x0000003879007812 */ /* 0x004fe200078ef862 */
[----:B-----5:R-:W-:-:S03]  /*5fc0*/  @UP1 USHF.R.S32.HI UR11, URZ, 0x1f, UR10 ;  /* 0x0000001f3f0b1899 */ /* 0x020fc6000801140a */
[----:B------:R-:W-:Y:S01]  /*5fd0*/  LOP3.LUT R0, R119, R0, R120, 0xf6, !PT ;  /* 0x0000000077007212 */ /* 0x000fe200078ef678 */
[----:B------:R-:W-:Y:S02]  /*5fe0*/  @!UP1 UMOV UR10, UR29 ;  /* 0x0000001d000a9c82 */ /* 0x000fe40008000000 */
[----:B------:R-:W-:Y:S02]  /*5ff0*/  USEL UR9, UR10, URZ, !UP0 ;  /* 0x0000003f0a097287 */ /* 0x000fe4000c000000 */
[----:B------:R-:W-:Y:S01]  /*6000*/  @!P1 IMAD.SHL.U32 R5, R0, 0x2, RZ ;  /* 0x0000000200059824 */ /* 0x000fe200078e00ff */
[----:B------:R-:W-:Y:S02]  /*6010*/  @!UP1 UMOV UR11, UR8 ;  /* 0x00000008000b9c82 */ /* 0x000fe40008000000 */
[----:B------:R-:W-:Y:S01]  /*6020*/  USEL UR8, UR11, URZ, !UP0 ;  /* 0x0000003f0b087287 */ /* 0x000fe2000c000000 */
[----:B------:R-:W-:Y:S01]  /*6030*/  IMAD.U32 R9, RZ, RZ, UR9 ;  /* 0x00000009ff097e24 */ /* 0x000fe2000f8e00ff */
[----:B------:R2:W-:Y:S02]  /*6040*/  @!P1 LDGSTS.E.BYPASS.LTC128B.128 [R5+0x10080], [R18.64], !P3 ;  /* 0x1008000012059fae */ /* 0x0005e4000d901d5e */
[----:B------:R-:W-:Y:S01]  /*6050*/  UIMAD UR4, UR8, UR4, URZ ;  /* 0x00000004080472a4 */ /* 0x000fe2000f8e023f */
[C---:B------:R-:W-:Y:S01]  /*6060*/  IMAD.WIDE.U32 R216, R9.reuse, c[0x0][0x1f0], R216 ;  /* 0x00007c0009d87a25 */ /* 0x040fe200078e00d8 */
[----:B------:R2:W-:Y:S02]  /*6070*/  @!P1 LDGSTS.E.BYPASS.LTC128B.128 [R5+0x14080], [R20.64], !P2 ;  /* 0x1408000014059fae */ /* 0x0005e4000d101d5e */
[----:B------:R-:W-:Y:S01]  /*6080*/  UIMAD UR10, UR9, UR5, UR4 ;  /* 0x00000005090a72a4 */ /* 0x000fe2000f8e0204 */
[----:B------:R-:W-:Y:S01]  /*6090*/  IMAD.WIDE.U32 R228, R9, c[0x0][0x218], R228 ;  /* 0x0000860009e47a25 */ /* 0x000fe200078e00e4 */
[----:B------:R2:W-:Y:S01]  /*60a0*/  @!P1 LDGSTS.E.BYPASS.LTC128B.128 [R5+0x18080], [R22.64], !P5 ;  /* 0x1808000016059fae */ /* 0x0005e2000e901d5e */
[----:B------:R-:W-:-:S02]  /*60b0*/  ULDC.64 UR4, c[0x0][0x218] ;  /* 0x0000860000047ab9 */ /* 0x000fc40000000a00 */
[----:B------:R-:W-:Y:S01]  /*60c0*/  UIMAD UR4, UR8, UR4, URZ ;  /* 0x00000004080472a4 */ /* 0x000fe2000f8e023f */
[----:B------:R2:W-:Y:S01]  /*60d0*/  @!P1 LDGSTS.E.BYPASS.LTC128B.128 [R5+0x1c080], [R24.64], !P4 ;  /* 0x1c08000018059fae */ /* 0x0005e2000e101d5e */
[----:B------:R-:W-:Y:S01]  /*60e0*/  IMAD.SHL.U32 R9, R3, 0x40, RZ ;  /* 0x0000004003097824 */ /* 0x000fe200078e00ff */
[----:B------:R-:W-:Y:S01]  /*60f0*/  IADD3 R223, R217, UR10, RZ ;  /* 0x0000000ad9df7c10 */ /* 0x000fe2000fffe0ff */
[----:B------:R-:W-:Y:S01]  /*6100*/  UIMAD UR4, UR9, UR5, UR4 ;  /* 0x00000005090472a4 */ /* 0x000fe2000f8e0204 */
[----:B------:R-:W-:Y:S02]  /*6110*/  SEL R3, R11, 0xffffffe0, !P6 ;  /* 0xffffffe00b037807 */ /* 0x000fe40007000000 */
[----:B------:R-:W-:Y:S02]  /*6120*/  LOP3.LUT R4, R4, 0xfffffe00, R9, 0xf8, !PT ;  /* 0xfffffe0004047812 */ /* 0x000fe400078ef809 */
[----:B------:R-:W-:Y:S02]  /*6130*/  ISETP.GE.AND P6, PT, R98, c[0x0][0x1d4], PT ;  /* 0x0000750062007a0c */ /* 0x000fe40003fc6270 */
[----:B------:R-:W-:-:S02]  /*6140*/  IADD3 R221, R229, UR4, RZ ;  /* 0x00000004e5dd7c10 */ /* 0x000fc4000fffe0ff */
[----:B--2---:R-:W-:-:S04]  /*6150*/  IADD3 R5, R98, 0xc0, RZ ;  /* 0x000000c062057810 */ /* 0x004fc80007ffe0ff */
[----:B------:R-:W-:-:S13]  /*6160*/  ISETP.GE.AND P0, PT, R5, c[0x0][0x1d4], PT ;  /* 0x0000750005007a0c */ /* 0x000fda0003f06270 */
[----:B------:R-:W-:Y:S02]  /*6170*/  @P0 LOP3.LUT R215, R215, 0x1, RZ, 0xfc, !PT ;  /* 0x00000001d7d70812 */ /* 0x000fe400078efcff */
[----:B------:R-:W-:Y:S02]  /*6180*/  ISETP.GE.AND P0, PT, R62, c[0x0][0x1d4], PT ;  /* 0x000075003e007a0c */ /* 0x000fe40003f06270 */
[----:B------:R-:W-:-:S11]  /*6190*/  LOP3.LUT R215, R215, 0xfffffffb, RZ, 0xc0, !PT ;  /* 0xfffffffbd7d77812 */ /* 0x000fd600078ec0ff */
[----:B------:R-:W-:Y:S02]  /*61a0*/  @P0 LOP3.LUT R215, R215, 0x4, RZ, 0xfc, !PT ;  /* 0x00000004d7d70812 */ /* 0x000fe400078efcff */
[----:B------:R-:W-:-:S13]  /*61b0*/  ISETP.NE.AND P0, PT, R7, RZ, PT ;  /* 0x000000ff0700720c */ /* 0x000fda0003f05270 */
[----:B------:R-:W-:Y:S05]  /*61c0*/  @P0 BRA `(.L_x_347) ;  /* 0x0000015000000947 */ /* 0x000fea0003800000 */
[----:B-1-34-:R-:W-:Y:S01]  /*61d0*/  IADD3 R12, R80, 0x80, RZ ;  /* 0x00000080500c7810 */ /* 0x01afe20007ffe0ff */
[----:B------:R-:W-:Y:S01]  /*61e0*/  IMAD.SHL.U32 R11, R0, 0x2, RZ ;  /* 0x00000002000b7824 */ /* 0x000fe200078e00ff */
[----:B------:R-:W-:Y:S02]  /*61f0*/  IADD3 R8, R80, 0xc0, RZ ;  /* 0x000000c050087810 */ /* 0x000fe40007ffe0ff */
[----:B------:R-:W-:Y:S02]  /*6200*/  SHF.R.S32.HI R9, RZ, 0x1f, R62 ;  /* 0x0000001fff097819 */ /* 0x000fe4000001143e */
[----:B------:R-:W-:Y:S02]  /*6210*/  SHF.R.S32.HI R7, RZ, 0x1f, R12 ;  /* 0x0000001fff077819 */ /* 0x000fe4000001140c */
[----:B------:R-:W-:Y:S02]  /*6220*/  SHF.R.S32.HI R5, RZ, 0x1f, R8 ;  /* 0x0000001fff057819 */ /* 0x000fe40000011408 */
[----:B------:R-:W-:-:S02]  /*6230*/  LEA.HI R9, R9, R62, RZ, 0x3 ;  /* 0x0000003e09097211 */ /* 0x000fc400078f18ff */
[----:B------:R-:W-:Y:S02]  /*6240*/  LEA.HI R7, R7, R12, RZ, 0x3 ;  /* 0x0000000c07077211 */ /* 0x000fe400078f18ff */
[----:B------:R-:W-:Y:S02]  /*6250*/  LEA.HI R5, R5, R8, RZ, 0x3 ;  /* 0x0000000805057211 */ /* 0x000fe400078f18ff */
[C---:B------:R-:W-:Y:S02]  /*6260*/  LEA R18, P0, R80.reuse, R16, 0x1 ;  /* 0x0000001050127211 */ /* 0x040fe400078008ff */
[----:B------:R-:W-:Y:S02]  /*6270*/  LOP3.LUT R9, R9, 0xfffffff8, RZ, 0xc0, !PT ;  /* 0xfffffff809097812 */ /* 0x000fe400078ec0ff */
[----:B------:R-:W-:Y:S02]  /*6280*/  LOP3.LUT R7, R7, 0xfffffff8, RZ, 0xc0, !PT ;  /* 0xfffffff807077812 */ /* 0x000fe400078ec0ff */
[----:B------:R-:W-:Y:S01]  /*6290*/  LOP3.LUT R5, R5, 0xfffffff8, RZ, 0xc0, !PT ;  /* 0xfffffff805057812 */ /* 0x000fe200078ec0ff */
[----:B------:R-:W-:Y:S01]  /*62a0*/  IMAD.WIDE R8, R9, 0x2, R16 ;  /* 0x0000000209087825 */ /* 0x000fe200078e0210 */
[----:B------:R-:W-:-:S03]  /*62b0*/  LEA.HI.X R19, R80, R17, R99, 0x1, P0 ;  /* 0x0000001150137211 */ /* 0x000fc600000f0c63 */
[--C-:B------:R-:W-:Y:S02]  /*62c0*/  IMAD.WIDE R20, R7, 0x2, R16.reuse ;  /* 0x0000000207147825 */ /* 0x100fe400078e0210 */
[----:B------:R1:W-:Y:S02]  /*62d0*/  LDGSTS.E.BYPASS.LTC128B.128 [R11+0x11080], [R18.64], !P3 ;  /* 0x11080000120b7fae */ /* 0x0003e4000d901d5e */
[----:B------:R-:W-:Y:S02]  /*62e0*/  IMAD.WIDE R16, R5, 0x2, R16 ;  /* 0x0000000205107825 */ /* 0x000fe400078e0210 */
[----:B------:R1:W-:Y:S04]  /*62f0*/  LDGSTS.E.BYPASS.LTC128B.128 [R11+0x15080], [R8.64], !P2 ;  /* 0x15080000080b7fae */ /* 0x0003e8000d101d5e */
[----:B------:R1:W-:Y:S04]  /*6300*/  LDGSTS.E.BYPASS.LTC128B.128 [R11+0x19080], [R20.64], !P5 ;  /* 0x19080000140b7fae */ /* 0x0003e8000e901d5e */
[----:B------:R1:W-:Y:S02]  /*6310*/  LDGSTS.E.BYPASS.LTC128B.128 [R11+0x1d080], [R16.64], !P4 ;  /* 0x1d080000100b7fae */ /* 0x0003e4000e101d5e */
.L_x_347:
[----:B-1-34-:R-:W-:Y:S05]  /*6320*/  BSYNC B0 ;  /* 0x0000000000007941 */ /* 0x01afea0003800000 */
.L_x_346:
[----:B------:R-:W-:Y:S01]  /*6330*/  IADD3 R5, R14, 0x40, RZ ;  /* 0x000000400e057810 */ /* 0x000fe20007ffe0ff */
[----:B------:R1:W2:Y:S01]  /*6340*/  SHFL.IDX PT, R17, R13, 0x2, 0x181f ;  /* 0x00581f000d117f89 */ /* 0x0002a200000e0000 */
[----:B------:R-:W-:Y:S02]  /*6350*/  BSSY B0, `(.L_x_348) ;  /* 0x000001b000007945 */ /* 0x000fe40003800000 */
[----:B------:R-:W-:Y:S01]  /*6360*/  ISETP.GE.AND P0, PT, R5, UR7, PT ;  /* 0x0000000705007c0c */ /* 0x000fe2000bf06270 */
[----:B------:R1:W3:Y:S03]  /*6370*/  SHFL.IDX PT, R16, R15, 0x2, 0x181f ;  /* 0x00581f000f107f89 */ /* 0x0002e600000e0000 */
[----:B------:R-:W-:-:S09]  /*6380*/  P2R R9, PR, RZ, 0x1 ;  /* 0x00000001ff097803 */ /* 0x000fd20000000000 */
[----:B------:R-:W-:Y:S05]  /*6390*/  @P0 BRA `(.L_x_349) ;  /* 0x0000016000000947 */ /* 0x000fea0003800000 */
[----:B------:R-:W-:Y:S01]  /*63a0*/  IADD3 R12, R80, 0x80, RZ ;  /* 0x00000080500c7810 */ /* 0x000fe20007ffe0ff */
        /* <DEDUP_REMOVED lines=8> */
[C---:B---3--:R-:W-:Y:S02]  /*6430*/  LEA R18, P0, R80.reuse, R16, 0x1 ;  /* 0x0000001050127211 */ /* 0x048fe400078008ff */
[----:B------:R-:W-:Y:S02]  /*6440*/  LOP3.LUT R11, R11, 0xfffffff8, RZ, 0xc0, !PT ;  /* 0xfffffff80b0b7812 */ /* 0x000fe400078ec0ff */
[----:B------:R-:W-:Y:S02]  /*6450*/  LOP3.LUT R7, R7, 0xfffffff8, RZ, 0xc0, !PT ;  /* 0xfffffff807077812 */ /* 0x000fe400078ec0ff */
[----:B------:R-:W-:Y:S01]  /*6460*/  LOP3.LUT R5, R5, 0xfffffff8, RZ, 0xc0, !PT ;  /* 0xfffffff805057812 */ /* 0x000fe200078ec0ff */
[----:B--2---:R-:W-:Y:S01]  /*6470*/  IMAD.WIDE R22, R11, 0x2, R16 ;  /* 0x000000020b167825 */ /* 0x004fe200078e0210 */
[----:B------:R-:W-:-:S03]  /*6480*/  LEA.HI.X R19, R80, R17, R99, 0x1, P0 ;  /* 0x0000001150137211 */ /* 0x000fc600000f0c63 */
[--C-:B------:R-:W-:Y:S02]  /*6490*/  IMAD.WIDE R24, R7, 0x2, R16.reuse ;  /* 0x0000000207187825 */ /* 0x100fe400078e0210 */
[----:B------:R-:W-:Y:S01]  /*64a0*/  @!PT LDS RZ, [RZ] ;  /* 0x00000000fffff984 */ /* 0x000fe20000000800 */
[----:B------:R2:W-:Y:S02]  /*64b0*/  LDGSTS.E.BYPASS.LTC128B.128 [R21+0x12080], [R18.64], !P3 ;  /* 0x1208000012157fae */ /* 0x0005e4000d901d5e */
[----:B------:R-:W-:Y:S02]  /*64c0*/  IMAD.WIDE R16, R5, 0x2, R16 ;  /* 0x0000000205107825 */ /* 0x000fe400078e0210 */
[----:B------:R2:W-:Y:S04]  /*64d0*/  LDGSTS.E.BYPASS.LTC128B.128 [R21+0x16080], [R22.64], !P2 ;  /* 0x1608000016157fae */ /* 0x0005e8000d101d5e */
[----:B------:R2:W-:Y:S04]  /*64e0*/  LDGSTS.E.BYPASS.LTC128B.128 [R21+0x1a080], [R24.64], !P5 ;  /* 0x1a08000018157fae */ /* 0x0005e8000e901d5e */
[----:B------:R2:W-:Y:S02]  /*64f0*/  LDGSTS.E.BYPASS.LTC128B.128 [R21+0x1e080], [R16.64], !P4 ;  /* 0x1e08000010157fae */ /* 0x0005e4000e101d5e */
.L_x_349:
[----:B------:R-:W-:Y:S05]  /*6500*/  BSYNC B0 ;  /* 0x0000000000007941 */ /* 0x000fea0003800000 */
.L_x_348:
[----:B------:R-:W-:Y:S01]  /*6510*/  IADD3 R5, R14, 0x60, RZ ;  /* 0x000000600e057810 */ /* 0x000fe20007ffe0ff */
[----:B--2---:R2:W4:Y:S01]  /*6520*/  SHFL.IDX PT, R17, R13, 0x3, 0x181f ;  /* 0x00781f000d117f89 */ /* 0x00452200000e0000 */
[----:B------:R-:W-:Y:S01]  /*6530*/  UIADD3 UR10, UR13, -0x1, URZ ;  /* 0xffffffff0d0a7890 */ /* 0x000fe2000fffe03f */
[----:B------:R-:W-:Y:S01]  /*6540*/  BSSY B0, `(.L_x_350) ;  /* 0x000001b000007945 */ /* 0x000fe20003800000 */
[----:B------:R-:W-:Y:S01]  /*6550*/  ISETP.GE.AND P0, PT, R5, UR7, PT ;  /* 0x0000000705007c0c */ /* 0x000fe2000bf06270 */
[----:B---3--:R2:W3:Y:S03]  /*6560*/  SHFL.IDX PT, R16, R15, 0x3, 0x181f ;  /* 0x00781f000f107f89 */ /* 0x0084e600000e0000 */
[----:B------:R-:W-:-:S09]  /*6570*/  P2R R8, PR, RZ, 0x1 ;  /* 0x00000001ff087803 */ /* 0x000fd20000000000 */
[----:B------:R-:W-:Y:S05]  /*6580*/  @P0 BRA `(.L_x_351) ;  /* 0x0000016000000947 */ /* 0x000fea0003800000 */
[----:B------:R-:W-:Y:S01]  /*6590*/  SHF.R.S32.HI R5, RZ, 0x1f, R62 ;  /* 0x0000001fff057819 */ /* 0x000fe2000001143e */
[----:B------:R-:W-:Y:S01]  /*65a0*/  IMAD.SHL.U32 R7, R0, 0x2, RZ ;  /* 0x0000000200077824 */ /* 0x000fe200078e00ff */
[C---:B------:R-:W-:Y:S02]  /*65b0*/  IADD3 R12, R80.reuse, 0x80, RZ ;  /* 0x00000080500c7810 */ /* 0x040fe40007ffe0ff */
[----:B------:R-:W-:Y:S02]  /*65c0*/  LEA.HI R5, R5, R62, RZ, 0x3 ;  /* 0x0000003e05057211 */ /* 0x000fe400078f18ff */
[C---:B---3--:R-:W-:Y:S02]  /*65d0*/  LEA R18, P0, R80.reuse, R16, 0x1 ;  /* 0x0000001050127211 */ /* 0x048fe400078008ff */
[----:B------:R-:W-:Y:S02]  /*65e0*/  LOP3.LUT R5, R5, 0xfffffff8, RZ, 0xc0, !PT ;  /* 0xfffffff805057812 */ /* 0x000fe400078ec0ff */
[----:B----4-:R-:W-:-:S03]  /*65f0*/  LEA.HI.X R19, R80, R17, R99, 0x1, P0 ;  /* 0x0000001150137211 */ /* 0x010fc600000f0c63 */
[----:B------:R-:W-:Y:S01]  /*6600*/  IMAD.WIDE R22, R5, 0x2, R16 ;  /* 0x0000000205167825 */ /* 0x000fe200078e0210 */
[----:B------:R-:W-:Y:S01]  /*6610*/  SHF.R.S32.HI R5, RZ, 0x1f, R12 ;  /* 0x0000001fff057819 */ /* 0x000fe2000001140c */
[----:B------:R-:W-:Y:S01]  /*6620*/  @!PT LDS RZ, [RZ] ;  /* 0x00000000fffff984 */ /* 0x000fe20000000800 */
[----:B------:R3:W-:Y:S03]  /*6630*/  LDGSTS.E.BYPASS.LTC128B.128 [R7+0x13080], [R18.64], !P3 ;  /* 0x1308000012077fae */ /* 0x0007e6000d901d5e */
[----:B------:R-:W-:Y:S01]  /*6640*/  LEA.HI R5, R5, R12, RZ, 0x3 ;  /* 0x0000000c05057211 */ /* 0x000fe200078f18ff */
[----:B------:R3:W-:Y:S01]  /*6650*/  LDGSTS.E.BYPASS.LTC128B.128 [R7+0x17080], [R22.64], !P2 ;  /* 0x1708000016077fae */ /* 0x0007e2000d101d5e */
[----:B------:R-:W-:Y:S02]  /*6660*/  IADD3 R12, R80, 0xc0, RZ ;  /* 0x000000c0500c7810 */ /* 0x000fe40007ffe0ff */
[----:B------:R-:W-:-:S05]  /*6670*/  LOP3.LUT R5, R5, 0xfffffff8, RZ, 0xc0, !PT ;  /* 0xfffffff805057812 */ /* 0x000fca00078ec0ff */
[----:B------:R-:W-:Y:S01]  /*6680*/  IMAD.WIDE R20, R5, 0x2, R16 ;  /* 0x0000000205147825 */ /* 0x000fe200078e0210 */
[----:B------:R-:W-:-:S04]  /*6690*/  SHF.R.S32.HI R5, RZ, 0x1f, R12 ;  /* 0x0000001fff057819 */ /* 0x000fc8000001140c */
[----:B------:R-:W-:Y:S01]  /*66a0*/  LEA.HI R5, R5, R12, RZ, 0x3 ;  /* 0x0000000c05057211 */ /* 0x000fe200078f18ff */
[----:B------:R3:W-:Y:S03]  /*66b0*/  LDGSTS.E.BYPASS.LTC128B.128 [R7+0x1b080], [R20.64], !P5 ;  /* 0x1b08000014077fae */ /* 0x0007e6000e901d5e */
[----:B------:R-:W-:-:S05]  /*66c0*/  LOP3.LUT R5, R5, 0xfffffff8, RZ, 0xc0, !PT ;  /* 0xfffffff805057812 */ /* 0x000fca00078ec0ff */
[----:B------:R-:W-:-:S05]  /*66d0*/  IMAD.WIDE R16, R5, 0x2, R16 ;  /* 0x0000000205107825 */ /* 0x000fca00078e0210 */
[----:B------:R3:W-:Y:S02]  /*66e0*/  LDGSTS.E.BYPASS.LTC128B.128 [R7+0x1f080], [R16.64], !P4 ;  /* 0x1f08000010077fae */ /* 0x0007e4000e101d5e */
.L_x_351:
[----:B------:R-:W-:Y:S05]  /*66f0*/  BSYNC B0 ;  /* 0x0000000000007941 */ /* 0x000fea0003800000 */
.L_x_350:
[----:B------:R-:W-:Y:S01]  /*6700*/  USHF.L.U32 UR9, UR10, 0x5, URZ ;  /* 0x000000050a097899 */ /* 0x000fe2000800063f */
[----:B------:R-:W0:Y:S01]  /*6710*/  LDGDEPBAR ;  /* 0x00000000000079af */ /* 0x000e220000000000 */
[----:B------:R-:W-:Y:S01]  /*6720*/  ULDC.64 UR4, c[0x0][0x1e0] ;  /* 0x0000780000047ab9 */ /* 0x000fe20000000a00 */
[C---:B------:R-:W-:Y:S01]  /*6730*/  LOP3.LUT P5, RZ, R215.reuse, 0x4, RZ, 0xc0, !PT ;  /* 0x00000004d7ff7812 */ /* 0x040fe200078ac0ff */
[----:B------:R-:W-:Y:S01]  /*6740*/  UMOV UR11, 0x5 ;  /* 0x00000005000b7882 */ /* 0x000fe20000000000 */
[C---:B------:R-:W-:Y:S01]  /*6750*/  LOP3.LUT P4, RZ, R215.reuse, 0x2, RZ, 0xc0, !PT ;  /* 0x00000002d7ff7812 */ /* 0x040fe2000788c0ff */
[----:B------:R-:W-:Y:S01]  /*6760*/  IMAD.U32 R5, RZ, RZ, UR9 ;  /* 0x00000009ff057e24 */ /* 0x000fe2000f8e00ff */
[----:B------:R-:W-:Y:S01]  /*6770*/  USHF.L.U32 UR8, UR4, 0x5, URZ ;  /* 0x0000000504087899 */ /* 0x000fe2000800063f */
[----:B------:R-:W-:Y:S01]  /*6780*/  BAR.SYNC.DEFER_BLOCKING 0x0 ;  /* 0x0000000000007b1d */ /* 0x000fe20000010000 */
[----:B------:R-:W-:Y:S01]  /*6790*/  USHF.L.U64.HI UR11, UR4, UR11, UR5 ;  /* 0x0000000b040b7299 */ /* 0x000fe20008010205 */
[----:B------:R-:W-:Y:S01]  /*67a0*/  LOP3.LUT P3, RZ, R215, 0x1, RZ, 0xc0, !PT ;  /* 0x00000001d7ff7812 */ /* 0x000fe2000786c0ff */
[----:B------:R-:W-:Y:S01]  /*67b0*/  USHF.R.S32.HI UR12, URZ, 0x1f, UR10 ;  /* 0x0000001f3f0c7899 */ /* 0x000fe2000801140a */
[----:B---3--:R-:W-:-:S02]  /*67c0*/  IADD3 R7, -R5, UR16, -R54 ;  /* 0x0000001005077c10 */ /* 0x008fc4000fffe936 */
[----:B------:R-:W-:Y:S02]  /*67d0*/  LEA.HI R52, R6, R55, RZ, 0x5 ;  /* 0x0000003706347211 */ /* 0x000fe400078f28ff */
[----:B------:R-:W-:Y:S01]  /*67e0*/  ISETP.GE.AND P0, PT, R7, 0x1, PT ;  /* 0x000000010700780c */ /* 0x000fe20003f06270 */
[----:B------:R-:W-:Y:S01]  /*67f0*/  IMAD.U32 R7, RZ, RZ, UR8 ;  /* 0x00000008ff077e24 */ /* 0x000fe2000f8e00ff */
[----:B------:R-:W-:Y:S02]  /*6800*/  SEL R60, RZ, 0x1, P6 ;  /* 0x00000001ff3c7807 */ /* 0x000fe40003000000 */
[----:B------:R-:W-:-:S09]  /*6810*/  SHF.R.S32.HI R53, RZ, 0x5, R52 ;  /* 0x00000005ff357819 */ /* 0x000fd20000011434 */
[----:B------:R-:W-:Y:S01]  /*6820*/  VOTEU.ANY UP0, P0 ;  /* 0x00000000003f7886 */ /* 0x000fe20000000100 */
[----:B------:R-:W-:-:S04]  /*6830*/  @P0 IMAD.MOV.U32 R222, RZ, RZ, R216 ;  /* 0x000000ffffde0224 */ /* 0x000fc800078e00d8 */
[----:B------:R-:W-:Y:S01]  /*6840*/  @UP0 UIMAD UR4, UR11, UR10, URZ ;  /* 0x0000000a0b0402a4 */ /* 0x000fe2000f8e023f */
[----:B----4-:R-:W-:-:S03]  /*6850*/  @P0 IMAD.WIDE.U32 R16, R7, UR10, R222 ;  /* 0x0000000a07100c25 */ /* 0x010fc6000f8e00de */
[----:B------:R-:W-:Y:S02]  /*6860*/  @UP0 UIMAD UR4, UR12, UR8, UR4 ;  /* 0x000000080c0402a4 */ /* 0x000fe4000f8e0204 */
[----:B------:R-:W-:-:S04]  /*6870*/  @P0 LEA R12, P2, R16, c[0x0][0x1c8], 0x1 ;  /* 0x00007200100c0a11 */ /* 0x000fc800078408ff */
[----:B------:R-:W-:-:S04]  /*6880*/  @P0 IADD3 R11, R17, UR4, RZ ;  /* 0x00000004110b0c10 */ /* 0x000fc8000fffe0ff */
[----:B-12---:R-:W-:Y:S01]  /*6890*/  @P0 LEA.HI.X R13, R16, c[0x0][0x1cc], R11, 0x1, P2 ;  /* 0x00007300100d0a11 */ /* 0x006fe200010f0c0b */
[----:B------:R-:W-:-:S05]  /*68a0*/  @P0 IMAD.SHL.U32 R11, R0, 0x2, RZ ;  /* 0x00000002000b0824 */ /* 0x000fca00078e00ff */
[----:B------:R-:W-:Y:S01]  /*68b0*/  @!PT LDS RZ, [RZ] ;  /* 0x00000000fffff984 */ /* 0x000fe20000000800 */
[----:B------:R-:W-:Y:S01]  /*68c0*/  @!PT LDS RZ, [RZ] ;  /* 0x00000000fffff984 */ /* 0x000fe20000000800 */
[----:B------:R-:W-:Y:S01]  /*68d0*/  @!PT LDS RZ, [RZ] ;  /* 0x00000000fffff984 */ /* 0x000fe20000000800 */
[----:B------:R1:W-:Y:S04]  /*68e0*/  @P0 LDGSTS.E.BYPASS.LTC128B.128 [R11+0xc080], [R12.64], !P6 ;  /* 0x0c0800000c0b0fae */ /* 0x0003e8000f101d5e */
[----:B------:R1:W-:Y:S04]  /*68f0*/  @P0 LDGSTS.E.BYPASS.LTC128B.128 [R11+0xd080], [R12.64+0x80], !P5 ;  /* 0x0d0800800c0b0fae */ /* 0x0003e8000e901d5e */
[----:B------:R1:W-:Y:S04]  /*6900*/  @P0 LDGSTS.E.BYPASS.LTC128B.128 [R11+0xe080], [R12.64+0x100], !P4 ;  /* 0x0e0801000c0b0fae */ /* 0x0003e8000e101d5e */
[----:B------:R1:W-:Y:S01]  /*6910*/  @P0 LDGSTS.E.BYPASS.LTC128B.128 [R11+0xf080], [R12.64+0x180], !P3 ;  /* 0x0f0801800c0b0fae */ /* 0x0003e2000d901d5e */
[----:B------:R-:W-:-:S03]  /*6920*/  ISETP.LT.AND P0, PT, RZ, c[0x0][0x27c], PT ;  /* 0x00009f00ff007a0c */ /* 0x000fc60003f01270 */
[----:B------:R-:W0:Y:S10]  /*6930*/  LDGDEPBAR ;  /* 0x00000000000079af */ /* 0x000e340000000000 */
[----:B------:R-:W-:Y:S05]  /*6940*/  @P0 BRA `(.L_x_352) ;  /* 0x0000002000000947 */ /* 0x000fea0003800000 */
[----:B------:R-:W-:-:S04]  /*6950*/  DEPBAR.LE SB0, 0x1 ;  /* 0x000080400000791a */ /* 0x000fc80000000000 */
[----:B------:R-:W-:Y:S05]  /*6960*/  BRA `(.L_x_353) ;  /* 0x00008e4000007947 */ /* 0x000fea0003800000 */
.L_x_352:
[----:B------:R-:W-:Y:S01]  /*6970*/  ULDC.U8 UR4, c[0x0][0x298] ;  /* 0x0000a60000047ab9 */ /* 0x000fe20000000000 */
[----:B-1----:R-:W-:Y:S01]  /*6980*/  SHF.R.S32.HI R13, RZ, 0x1f, R64 ;  /* 0x0000001fff0d7819 */ /* 0x002fe20000011440 */
[----:B------:R-:W-:Y:S01]  /*6990*/  IMAD.WIDE.U32 R16, R64, c[0x0][0x280], RZ ;  /* 0x0000a00040107a25 */ /* 0x000fe200078e00ff */
[----:B------:R-:W-:Y:S01]  /*69a0*/  ISETP.NE.AND P0, PT, RZ, UR4, PT ;  /* 0x00000004ff007c0c */ /* 0x000fe2000bf05270 */
[----:B------:R-:W-:Y:S01]  /*69b0*/  BSSY B2, `(.L_x_353) ;  /* 0x00008df000027945 */ /* 0x000fe20003800000 */
[----:B------:R-:W-:Y:S01]  /*69c0*/  SHF.L.U32 R122, R0, 0x1, RZ ;  /* 0x00000001007a7819 */ /* 0x000fe200000006ff */
[C---:B------:R-:W-:Y:S02]  /*69d0*/  IMAD R11, R13.reuse, c[0x0][0x280], RZ ;  /* 0x0000a0000d0b7a24 */ /* 0x040fe400078e02ff */
[----:B------:R-:W-:Y:S02]  /*69e0*/  IMAD R13, R13, c[0x0][0x290], RZ ;  /* 0x0000a4000d0d7a24 */ /* 0x000fe400078e02ff */
[C---:B------:R-:W-:Y:S01]  /*69f0*/  IMAD R12, R64.reuse, c[0x0][0x284], R11 ;  /* 0x0000a100400c7a24 */ /* 0x040fe200078e020b */
[----:B------:R-:W-:Y:S01]  /*6a00*/  LEA R11, R61, R14, 0x5 ;  /* 0x0000000e3d0b7211 */ /* 0x000fe200078e28ff */
[----:B------:R-:W-:-:S02]  /*6a10*/  IMAD R13, R64, c[0x0][0x294], R13 ;  /* 0x0000a500400d7a24 */ /* 0x000fc400078e020d */
[----:B------:R-:W-:Y:S01]  /*6a20*/  IMAD.WIDE.U32 R64, R64, c[0x0][0x290], RZ ;  /* 0x0000a40040407a25 */ /* 0x000fe200078e00ff */
[----:B------:R-:W-:-:S04]  /*6a30*/  IADD3 R15, R12, R17, RZ ;  /* 0x000000110c0f7210 */ /* 0x000fc80007ffe0ff */
[----:B------:R-:W-:Y:S01]  /*6a40*/  IADD3 R13, R13, R65, RZ ;  /* 0x000000410d0d7210 */ /* 0x000fe20007ffe0ff */
[----:B------:R-:W-:Y:S05]  /*6a50*/  @!P0 BRA `(.L_x_354) ;  /* 0x0000450000008947 */ /* 0x000fea0003800000 */
[----:B------:R-:W-:Y:S01]  /*6a60*/  PLOP3.LUT P0, PT, PT, PT, UP3, 0x80, 0x0 ;  /* 0x000000000000781c */ /* 0x000fe20003f0f038 */
[----:B------:R-:W-:Y:S01]  /*6a70*/  IMAD.MOV.U32 R14, RZ, RZ, R16 ;  /* 0x000000ffff0e7224 */ /* 0x000fe200078e0010 */
[----:B------:R-:W-:Y:S01]  /*6a80*/  BSSY B0, `(.L_x_355) ;  /* 0x0000049000007945 */ /* 0x000fe20003800000 */
[----:B------:R-:W-:Y:S01]  /*6a90*/  IMAD.SHL.U32 R16, R61, 0x4, RZ ;  /* 0x000000043d107824 */ /* 0x000fe200078e00ff */
        /* <DEDUP_REMOVED lines=9> */
[----:B------:R-:W-:Y:S01]  /*6b30*/  @P0 IMAD.HI.U32 R12, R11, c[0x0][0x2c8], RZ ;  /* 0x0000b2000b0c0a27 */ /* 0x000fe200078e00ff */
[----:B------:R-:W-:-:S13]  /*6b40*/  PLOP3.LUT P0, PT, PT, PT, UP3, 0x80, 0x0 ;  /* 0x000000000000781c */ /* 0x000fda0003f0f038 */
[----:B------:R-:W-:-:S04]  /*6b50*/  @P0 SHF.R.U32.HI R11, RZ, c[0x0][0x2cc], R12 ;  /* 0x0000b300ff0b0a19 */ /* 0x000fc8000001160c */
[----:B------:R-:W-:Y:S01]  /*6b60*/  SHF.R.S32.HI R12, RZ, 0x1f, R11 ;  /* 0x0000001fff0c7819 */ /* 0x000fe2000001140b */
[----:B------:R-:W-:-:S04]  /*6b70*/  IMAD.WIDE.U32 R14, R11, c[0x0][0x280], R14 ;  /* 0x0000a0000b0e7a25 */ /* 0x000fc800078e000e */
[----:B------:R-:W-:Y:S01]  /*6b80*/  IMAD R18, R12, c[0x0][0x280], RZ ;  /* 0x0000a0000c127a24 */ /* 0x000fe200078e02ff */
[----:B------:R-:W-:-:S03]  /*6b90*/  LEA R17, P0, R14, c[0x0][0x270], 0x1 ;  /* 0x00009c000e117a11 */ /* 0x000fc600078008ff */
[----:B------:R-:W-:Y:S02]  /*6ba0*/  IMAD R18, R11, c[0x0][0x284], R18 ;  /* 0x0000a1000b127a24 */ /* 0x000fe400078e0212 */
[----:B------:R1:W2:Y:S03]  /*6bb0*/  SHFL.IDX PT, R22, R17, RZ, 0x181f ;  /* 0x00181fff11167589 */ /* 0x0002a600000e0000 */
[----:B------:R-:W-:-:S04]  /*6bc0*/  IADD3 R18, R15, R18, RZ ;  /* 0x000000120f127210 */ /* 0x000fc80007ffe0ff */
[----:B------:R-:W-:Y:S01]  /*6bd0*/  LEA.HI.X R18, R14, c[0x0][0x274], R18, 0x1, P0 ;  /* 0x00009d000e127a11 */ /* 0x000fe200000f0c12 */
[----:B------:R-:W-:Y:S02]  /*6be0*/  IMAD R14, R12, c[0x0][0x290], RZ ;  /* 0x0000a4000c0e7a24 */ /* 0x000fe400078e02ff */
[----:B------:R-:W-:Y:S02]  /*6bf0*/  IMAD.MOV.U32 R12, RZ, RZ, R64 ;  /* 0x000000ffff0c7224 */ /* 0x000fe400078e0040 */
[----:B------:R1:W3:Y:S02]  /*6c00*/  SHFL.IDX PT, R23, R18, RZ, 0x181f ;  /* 0x00181fff12177589 */ /* 0x0002e400000e0000 */
[----:B------:R-:W-:-:S04]  /*6c10*/  IMAD.WIDE.U32 R20, R11, c[0x0][0x290], R12 ;  /* 0x0000a4000b147a25 */ /* 0x000fc800078e000c */
[----:B------:R-:W-:Y:S01]  /*6c20*/  IMAD R13, R11, c[0x0][0x294], R14 ;  /* 0x0000a5000b0d7a24 */ /* 0x000fe200078e020e */
[----:B------:R-:W-:-:S04]  /*6c30*/  LEA R12, P0, R20, c[0x0][0x288], 0x1 ;  /* 0x0000a200140c7a11 */ /* 0x000fc800078008ff */
[----:B------:R-:W-:-:S04]  /*6c40*/  IADD3 R13, R21, R13, RZ ;  /* 0x0000000d150d7210 */ /* 0x000fc80007ffe0ff */
[----:B------:R-:W-:Y:S02]  /*6c50*/  LEA.HI.X R13, R20, c[0x0][0x28c], R13, 0x1, P0 ;  /* 0x0000a300140d7a11 */ /* 0x000fe400000f0c0d */
[----:B------:R1:W4:Y:S04]  /*6c60*/  SHFL.IDX PT, R20, R12, RZ, 0x181f ;  /* 0x00181fff0c147589 */ /* 0x00032800000e0000 */
[----:B------:R1:W1:Y:S01]  /*6c70*/  SHFL.IDX PT, R21, R13, RZ, 0x181f ;  /* 0x00181fff0d157589 */ /* 0x00026200000e0000 */
[----:B------:R-:W-:Y:S05]  /*6c80*/  @P1 BRA `(.L_x_356) ;  /* 0x0000028000001947 */ /* 0x000fea0003800000 */
[C---:B--2---:R-:W-:Y:S01]  /*6c90*/  ISETP.GE.AND P0, PT, R16.reuse, c[0x0][0x27c], PT ;  /* 0x00009f0010007a0c */ /* 0x044fe20003f06270 */
[----:B------:R-:W-:Y:S01]  /*6ca0*/  CS2R R100, SRZ ;  /* 0x0000000000647805 */ /* 0x000fe2000001ff00 */
[----:B------:R-:W-:Y:S01]  /*6cb0*/  CS2R R102, SRZ ;  /* 0x0000000000667805 */ /* 0x000fe2000001ff00 */
[----:B------:R-:W-:-:S10]  /*6cc0*/  IADD3 R11, R16, 0x20, RZ ;  /* 0x00000020100b7810 */ /* 0x000fd40007ffe0ff */
[----:B---3--:R-:W-:-:S04]  /*6cd0*/  @!P0 IMAD.WIDE R26, R16, 0x2, R22 ;  /* 0x00000002101a8825 */ /* 0x008fc800078e0216 */
[----:B-1--4-:R-:W-:Y:S01]  /*6ce0*/  @!P0 IMAD.WIDE R24, R16, 0x2, R20 ;  /* 0x0000000210188825 */ /* 0x012fe200078e0214 */
[----:B------:R1:W5:Y:S04]  /*6cf0*/  @!P0 LD.E.64 R100, [R26.64] ;  /* 0x0000001e1a648980 */ /* 0x000368000c101b00 */
[----:B------:R2:W5:Y:S01]  /*6d00*/  @!P0 LD.E.64 R102, [R24.64] ;  /* 0x0000001e18668980 */ /* 0x000562000c101b00 */
[----:B------:R-:W-:Y:S01]  /*6d10*/  ISETP.GE.AND P0, PT, R11, c[0x0][0x27c], PT ;  /* 0x00009f000b007a0c */ /* 0x000fe20003f06270 */
[----:B------:R-:W-:Y:S01]  /*6d20*/  CS2R R126, SRZ ;  /* 0x00000000007e7805 */ /* 0x000fe2000001ff00 */
[----:B------:R-:W-:-:S11]  /*6d30*/  CS2R R124, SRZ ;  /* 0x00000000007c7805 */ /* 0x000fd6000001ff00 */
[----:B------:R-:W-:-:S04]  /*6d40*/  @!P0 SHF.R.S32.HI R14, RZ, 0x1f, R11 ;  /* 0x0000001fff0e8819 */ /* 0x000fc8000001140b */
[----:B------:R-:W-:-:S04]  /*6d50*/  @!P0 LEA.HI R11, R14, R11, RZ, 0x2 ;  /* 0x0000000b0e0b8211 */ /* 0x000fc800078f10ff */
[----:B------:R-:W-:-:S05]  /*6d60*/  @!P0 LOP3.LUT R11, R11, 0xfffffffc, RZ, 0xc0, !PT ;  /* 0xfffffffc0b0b8812 */ /* 0x000fca00078ec0ff */
[----:B------:R-:W-:-:S04]  /*6d70*/  @!P0 IMAD.WIDE R28, R11, 0x2, R22 ;  /* 0x000000020b1c8825 */ /* 0x000fc800078e0216 */
[----:B------:R-:W-:Y:S01]  /*6d80*/  @!P0 IMAD.WIDE R30, R11, 0x2, R20 ;  /* 0x000000020b1e8825 */ /* 0x000fe200078e0214 */
[----:B------:R-:W-:Y:S01]  /*6d90*/  IADD3 R11, R16, 0x40, RZ ;  /* 0x00000040100b7810 */ /* 0x000fe20007ffe0ff */
        /* <DEDUP_REMOVED lines=8> */
[----:B--2---:R-:W-:-:S04]  /*6e20*/  @!P0 IMAD.WIDE R24, R11, 0x2, R22 ;  /* 0x000000020b188825 */ /* 0x004fc800078e0216 */
[----:B-1----:R-:W-:Y:S01]  /*6e30*/  @!P0 IMAD.WIDE R26, R11, 0x2, R20 ;  /* 0x000000020b1a8825 */ /* 0x002fe200078e0214 */
        /* <DEDUP_REMOVED lines=11> */
[----:B------:R3:W5:Y:S04]  /*6ef0*/  @!P0 LD.E.64 R110, [R22.64] ;  /* 0x0000001e166e8980 */ /* 0x000768000c101b00 */
[----:B------:R3:W5:Y:S02]  /*6f00*/  @!P0 LD.E.64 R108, [R20.64] ;  /* 0x0000001e146c8980 */ /* 0x000764000c101b00 */
.L_x_356:
[----:B--2---:R-:W-:Y:S05]  /*6f10*/  BSYNC B0 ;  /* 0x0000000000007941 */ /* 0x004fea0003800000 */
.L_x_355:
[----:B------:R-:W-:Y:S01]  /*6f20*/  ISETP.NE.AND P0, PT, R10, RZ, PT ;  /* 0x000000ff0a00720c */ /* 0x000fe20003f05270 */
[----:B-----5:R-:W-:Y:S01]  /*6f30*/  IMAD.MOV.U32 R11, RZ, RZ, R120 ;  /* 0x000000ffff0b7224 */ /* 0x020fe200078e0078 */
[----:B------:R-:W-:Y:S01]  /*6f40*/  MOV R10, R121 ;  /* 0x00000079000a7202 */ /* 0x000fe20000000f00 */
[----:B------:R-:W-:Y:S01]  /*6f50*/  IMAD.MOV.U32 R15, RZ, RZ, R110 ;  /* 0x000000ffff0f7224 */ /* 0x000fe200078e006e */
[----:B------:R-:W-:Y:S01]  /*6f60*/  MOV R19, R109 ;  /* 0x0000006d00137202 */ /* 0x000fe20000000f00 */
[----:B------:R-:W-:Y:S01]  /*6f70*/  IMAD.MOV.U32 R14, RZ, RZ, R111 ;  /* 0x000000ffff0e7224 */ /* 0x000fe200078e006f */
[----:B------:R-:W-:Y:S01]  /*6f80*/  PRMT R87, R10, 0x5410, R11 ;  /* 0x000054100a577816 */ /* 0x000fe2000000000b */
[----:B------:R-:W-:Y:S01]  /*6f90*/  IMAD.MOV.U32 R10, RZ, RZ, R101 ;  /* 0x000000ffff0a7224 */ /* 0x000fe200078e0065 */
[----:B------:R-:W-:Y:S01]  /*6fa0*/  MOV R11, R100 ;  /* 0x00000064000b7202 */ /* 0x000fe20000000f00 */
[----:B---3--:R-:W-:Y:S01]  /*6fb0*/  IMAD.MOV.U32 R22, RZ, RZ, R108 ;  /* 0x000000ffff167224 */ /* 0x008fe200078e006c */
[----:B------:R-:W-:Y:S01]  /*6fc0*/  PRMT R83, R14, 0x5410, R15 ;  /* 0x000054100e537816 */ /* 0x000fe2000000000f */
[----:B------:R-:W-:Y:S01]  /*6fd0*/  IMAD.MOV.U32 R15, RZ, RZ, R126 ;  /* 0x000000ffff0f7224 */ /* 0x000fe200078e007e */
[----:B------:R-:W-:Y:S01]  /*6fe0*/  PRMT R99, R10, 0x5410, R11 ;  /* 0x000054100a637816 */ /* 0x000fe2000000000b */
[----:B------:R-:W-:Y:S01]  /*6ff0*/  IMAD.MOV.U32 R11, RZ, RZ, R118 ;  /* 0x000000ffff0b7224 */ /* 0x000fe200078e0076 */
[----:B------:R-:W-:Y:S01]  /*7000*/  PRMT R82, R19, 0x5410, R22 ;  /* 0x0000541013527816 */ /* 0x000fe20000000016 */
[----:B------:R-:W-:Y:S01]  /*7010*/  IMAD.MOV.U32 R10, RZ, RZ, R119 ;  /* 0x000000ffff0a7224 */ /* 0x000fe200078e0077 */
[----:B------:R-:W-:Y:S01]  /*7020*/  MOV R22, R124 ;  /* 0x0000007c00167202 */ /* 0x000fe20000000f00 */
[----:B------:R-:W-:Y:S01]  /*7030*/  IMAD.MOV.U32 R14, RZ, RZ, R127 ;  /* 0x000000ffff0e7224 */ /* 0x000fe200078e007f */
[----:B-1----:R1:W2:Y:S01]  /*7040*/  SHFL.IDX PT, R21, R18, 0x1, 0x181f ;  /* 0x00381f0012157f89 */ /* 0x0022a200000e0000 */
[----:B------:R-:W-:Y:S01]  /*7050*/  IMAD.MOV.U32 R19, RZ, RZ, R125 ;  /* 0x000000ffff137224 */ /* 0x000fe200078e007d */
[----:B------:R-:W-:Y:S01]  /*7060*/  PRMT R86, R10, 0x5410, R11 ;  /* 0x000054100a567816 */ /* 0x000fe2000000000b */
[----:B------:R-:W-:Y:S01]  /*7070*/  IMAD.MOV.U32 R11, RZ, RZ, R102 ;  /* 0x000000ffff0b7224 */ /* 0x000fe200078e0066 */
[----:B------:R-:W-:Y:S01]  /*7080*/  PRMT R93, R14, 0x5410, R15 ;  /* 0x000054100e5d7816 */ /* 0x000fe2000000000f */
[----:B----4-:R1:W3:Y:S01]  /*7090*/  SHFL.IDX PT, R20, R17, 0x1, 0x181f ;  /* 0x00381f0011147f89 */ /* 0x0102e200000e0000 */
[----:B------:R-:W-:Y:S01]  /*70a0*/  MOV R10, R103 ;  /* 0x00000067000a7202 */ /* 0x000fe20000000f00 */
[----:B------:R-:W-:Y:S01]  /*70b0*/  BSSY B0, `(.L_x_357) ;  /* 0x0000035000007945 */ /* 0x000fe20003800000 */
[----:B------:R-:W-:Y:S01]  /*70c0*/  PRMT R92, R19, 0x5410, R22 ;  /* 0x00005410135c7816 */ /* 0x000fe20000000016 */
[----:B------:R1:W4:Y:S01]  /*70d0*/  SHFL.IDX PT, R15, R13, 0x1, 0x181f ;  /* 0x00381f000d0f7f89 */ /* 0x00032200000e0000 */
[----:B------:R-:W-:Y:S01]  /*70e0*/  PRMT R98, R10, 0x5410, R11 ;  /* 0x000054100a627816 */ /* 0x000fe2000000000b */
[----:B------:R-:W-:Y:S01]  /*70f0*/  CS2R R84, SRZ ;  /* 0x0000000000547805 */ /* 0x000fe2000001ff00 */
[----:B------:R-:W-:Y:S01]  /*7100*/  CS2R R90, SRZ ;  /* 0x00000000005a7805 */ /* 0x000fe2000001ff00 */
[----:B------:R1:W1:Y:S01]  /*7110*/  SHFL.IDX PT, R14, R12, 0x1, 0x181f ;  /* 0x00381f000c0e7f89 */ /* 0x00026200000e0000 */
        /* <DEDUP_REMOVED lines=9> */
[----:B------:R-:W-:-:S10]  /*71b0*/  IADD3 R11, R16, 0x20, RZ ;  /* 0x00000020100b7810 */ /* 0x000fd40007ffe0ff */
[----:B--23--:R-:W-:-:S04]  /*71c0*/  @!P0 IMAD.WIDE R24, R16, 0x2, R20 ;  /* 0x0000000210188825 */ /* 0x00cfc800078e0214 */
[----:B-1--4-:R-:W-:Y:S01]  /*71d0*/  @!P0 IMAD.WIDE R22, R16, 0x2, R14 ;  /* 0x0000000210168825 */ /* 0x012fe200078e020e */
[----:B------:R1:W5:Y:S04]  /*71e0*/  @!P0 LD.E.64 R96, [R24.64] ;  /* 0x0000001e18608980 */ /* 0x000368000c101b00 */
[----:B------:R2:W5:Y:S01]  /*71f0*/  @!P0 LD.E.64 R94, [R22.64] ;  /* 0x0000001e165e8980 */ /* 0x000562000c101b00 */
[----:B------:R-:W-:Y:S01]  /*7200*/  ISETP.GE.AND P0, PT, R11, c[0x0][0x27c], PT ;  /* 0x00009f000b007a0c */ /* 0x000fe20003f06270 */
[----:B------:R-:W-:Y:S01]  /*7210*/  CS2R R90, SRZ ;  /* 0x00000000005a7805 */ /* 0x000fe2000001ff00 */
[----:B------:R-:W-:-:S11]  /*7220*/  CS2R R88, SRZ ;  /* 0x0000000000587805 */ /* 0x000fd6000001ff00 */
[----:B------:R-:W-:-:S04]  /*7230*/  @!P0 SHF.R.S32.HI R10, RZ, 0x1f, R11 ;  /* 0x0000001fff0a8819 */ /* 0x000fc8000001140b */
[----:B------:R-:W-:Y:S02]  /*7240*/  @!P0 LEA.HI R10, R10, R11, RZ, 0x2 ;  /* 0x0000000b0a0a8211 */ /* 0x000fe400078f10ff */
[----:B------:R-:W-:Y:S02]  /*7250*/  IADD3 R11, R16, 0x40, RZ ;  /* 0x00000040100b7810 */ /* 0x000fe40007ffe0ff */
[----:B------:R-:W-:-:S05]  /*7260*/  @!P0 LOP3.LUT R10, R10, 0xfffffffc, RZ, 0xc0, !PT ;  /* 0xfffffffc0a0a8812 */ /* 0x000fca00078ec0ff */
[----:B------:R-:W-:-:S04]  /*7270*/  @!P0 IMAD.WIDE R26, R10, 0x2, R20 ;  /* 0x000000020a1a8825 */ /* 0x000fc800078e0214 */
[----:B------:R-:W-:Y:S01]  /*7280*/  @!P0 IMAD.WIDE R28, R10, 0x2, R14 ;  /* 0x000000020a1c8825 */ /* 0x000fe200078e020e */
        /* <DEDUP_REMOVED lines=9> */
[----:B--2---:R-:W-:-:S04]  /*7320*/  @!P0 IMAD.WIDE R22, R10, 0x2, R20 ;  /* 0x000000020a168825 */ /* 0x004fc800078e0214 */
[----:B-1----:R-:W-:Y:S01]  /*7330*/  @!P0 IMAD.WIDE R24, R10, 0x2, R14 ;  /* 0x000000020a188825 */ /* 0x002fe200078e020e */
        /* <DEDUP_REMOVED lines=12> */
.L_x_358:
[----:B------:R-:W-:Y:S05]  /*7400*/  BSYNC B0 ;  /* 0x0000000000007941 */ /* 0x000fea0003800000 */
.L_x_357:
[----:B------:R-:W-:Y:S01]  /*7410*/  ISETP.NE.AND P0, PT, R9, RZ, PT ;  /* 0x000000ff0900720c */ /* 0x000fe20003f05270 */
[----:B-1---5:R-:W-:Y:S01]  /*7420*/  IMAD.MOV.U32 R14, RZ, RZ, R76 ;  /* 0x000000ffff0e7224 */ /* 0x022fe200078e004c */
[----:B------:R-:W-:Y:S01]  /*7430*/  MOV R9, R85 ;  /* 0x0000005500097202 */ /* 0x000fe20000000f00 */
[----:B---3--:R-:W-:Y:S01]  /*7440*/  IMAD.MOV.U32 R11, RZ, RZ, R77 ;  /* 0x000000ffff0b7224 */ /* 0x008fe200078e004d */
[----:B------:R1:W3:Y:S01]  /*7450*/  SHFL.IDX PT, R23, R18, 0x2, 0x181f ;  /* 0x00581f0012177f89 */ /* 0x0002e200000e0000 */
[----:B------:R-:W-:Y:S01]  /*7460*/  IMAD.MOV.U32 R10, RZ, RZ, R84 ;  /* 0x000000ffff0a7224 */ /* 0x000fe200078e0054 */
[----:B------:R-:W-:Y:S01]  /*7470*/  BSSY B0, `(.L_x_359) ;  /* 0x000004a000007945 */ /* 0x000fe20003800000 */
[----:B------:R-:W-:Y:S01]  /*7480*/  CS2R R26, SRZ ;  /* 0x00000000001a7805 */ /* 0x000fe2000001ff00 */
[----:B------:R-:W-:Y:S01]  /*7490*/  PRMT R58, R11, 0x5410, R14 ;  /* 0x000054100b3a7816 */ /* 0x000fe2000000000e */
[----:B------:R-:W-:Y:S01]  /*74a0*/  IMAD.MOV.U32 R14, RZ, RZ, R90 ;  /* 0x000000ffff0e7224 */ /* 0x000fe200078e005a */
[----:B------:R-:W-:Y:S01]  /*74b0*/  PRMT R62, R9, 0x5410, R10 ;  /* 0x00005410093e7816 */ /* 0x000fe2000000000a */
[----:B------:R-:W-:Y:S01]  /*74c0*/  IMAD.MOV.U32 R11, RZ, RZ, R91 ;  /* 0x000000ffff0b7224 */ /* 0x000fe200078e005b */
[----:B------:R-:W-:Y:S01]  /*74d0*/  MOV R10, R96 ;  /* 0x00000060000a7202 */ /* 0x000fe20000000f00 */
[----:B------:R-:W-:Y:S01]  /*74e0*/  IMAD.MOV.U32 R9, RZ, RZ, R97 ;  /* 0x000000ffff097224 */ /* 0x000fe200078e0061 */
[----:B------:R1:W4:Y:S01]  /*74f0*/  SHFL.IDX PT, R22, R17, 0x2, 0x181f ;  /* 0x00581f0011167f89 */ /* 0x00032200000e0000 */
[----:B------:R-:W-:Y:S01]  /*7500*/  CS2R R44, SRZ ;  /* 0x00000000002c7805 */ /* 0x000fe2000001ff00 */
[----:B------:R-:W-:Y:S01]  /*7510*/  PRMT R73, R11, 0x5410, R14 ;  /* 0x000054100b497816 */ /* 0x000fe2000000000e */
[----:B------:R-:W-:Y:S01]  /*7520*/  IMAD.MOV.U32 R14, RZ, RZ, R74 ;  /* 0x000000ffff0e7224 */ /* 0x000fe200078e004a */
[----:B------:R-:W-:Y:S01]  /*7530*/  PRMT R79, R9, 0x5410, R10 ;  /* 0x00005410094f7816 */ /* 0x000fe2000000000a */
[----:B------:R-:W-:Y:S01]  /*7540*/  IMAD.MOV.U32 R10, RZ, RZ, R80 ;  /* 0x000000ffff0a7224 */ /* 0x000fe200078e0050 */
[----:B------:R-:W-:Y:S01]  /*7550*/  MOV R11, R75 ;  /* 0x0000004b000b7202 */ /* 0x000fe20000000f00 */
[----:B------:R-:W-:Y:S01]  /*7560*/  IMAD.MOV.U32 R9, RZ, RZ, R81 ;  /* 0x000000ffff097224 */ /* 0x000fe200078e0051 */
[----:B--2---:R1:W2:Y:S01]  /*7570*/  SHFL.IDX PT, R21, R13, 0x2, 0x181f ;  /* 0x00581f000d157f89 */ /* 0x0042a200000e0000 */
[----:B------:R-:W-:Y:S01]  /*7580*/  CS2R R56, SRZ ;  /* 0x0000000000387805 */ /* 0x000fe2000001ff00 */
[----:B------:R-:W-:Y:S01]  /*7590*/  PRMT R51, R11, 0x5410, R14 ;  /* 0x000054100b337816 */ /* 0x000fe2000000000e */
[----:B------:R-:W-:Y:S01]  /*75a0*/  IMAD.MOV.U32 R11, RZ, RZ, R89 ;  /* 0x000000ffff0b7224 */ /* 0x000fe200078e0059 */
[----:B------:R-:W-:Y:S01]  /*75b0*/  PRMT R59, R9, 0x5410, R10 ;  /* 0x00005410093b7816 */ /* 0x000fe2000000000a */
[----:B------:R-:W-:Y:S01]  /*75c0*/  IMAD.MOV.U32 R10, RZ, RZ, R94 ;  /* 0x000000ffff0a7224 */ /* 0x000fe200078e005e */
[----:B------:R-:W-:Y:S01]  /*75d0*/  MOV R14, R88 ;  /* 0x00000058000e7202 */ /* 0x000fe20000000f00 */
[----:B------:R1:W1:Y:S01]  /*75e0*/  SHFL.IDX PT, R20, R12, 0x2, 0x181f ;  /* 0x00581f000c147f89 */ /* 0x00026200000e0000 */
[----:B------:R-:W-:Y:S01]  /*75f0*/  MOV R9, R95 ;  /* 0x0000005f00097202 */ /* 0x000fe20000000f00 */
[----:B------:R-:W-:Y:S01]  /*7600*/  CS2R R66, SRZ ;  /* 0x0000000000427805 */ /* 0x000fe2000001ff00 */
[----:B------:R-:W-:Y:S01]  /*7610*/  PRMT R72, R11, 0x5410, R14 ;  /* 0x000054100b487816 */ /* 0x000fe2000000000e */
[----:B------:R-:W-:Y:S01]  /*7620*/  CS2R R70, SRZ ;  /* 0x0000000000467805 */ /* 0x000fe2000001ff00 */
[----:B------:R-:W-:Y:S01]  /*7630*/  PRMT R78, R9, 0x5410, R10 ;  /* 0x00005410094e7816 */ /* 0x000fe2000000000a */
[----:B------:R-:W-:Y:S01]  /*7640*/  CS2R R42, SRZ ;  /* 0x00000000002a7805 */ /* 0x000fe2000001ff00 */
[----:B------:R-:W-:Y:S01]  /*7650*/  CS2R R48, SRZ ;  /* 0x0000000000307805 */ /* 0x000fe2000001ff00 */
[----:B------:R-:W-:Y:S01]  /*7660*/  CS2R R64, SRZ ;  /* 0x0000000000407805 */ /* 0x000fe2000001ff00 */
[----:B------:R-:W-:Y:S01]  /*7670*/  CS2R R68, SRZ ;  /* 0x0000000000447805 */ /* 0x000fe2000001ff00 */
[----:B------:R-:W-:Y:S05]  /*7680*/  @P0 BRA `(.L_x_360) ;  /* 0x0000028000000947 */ /* 0x000fea0003800000 */
[C---:B---34-:R-:W-:Y:S01]  /*7690*/  IADD3 R10, R16.reuse, 0x20, RZ ;  /* 0x00000020100a7810 */ /* 0x058fe20007ffe0ff */
[----:B------:R-:W-:Y:S01]  /*76a0*/  CS2R R70, SRZ ;  /* 0x0000000000467805 */ /* 0x000fe2000001ff00 */
[----:B------:R-:W-:Y:S01]  /*76b0*/  ISETP.GE.AND P1, PT, R16, c[0x0][0x27c], PT ;  /* 0x00009f0010007a0c */ /* 0x000fe20003f26270 */
[----:B------:R-:W-:Y:S01]  /*76c0*/  CS2R R68, SRZ ;  /* 0x0000000000447805 */ /* 0x000fe2000001ff00 */
[----:B------:R-:W-:Y:S01]  /*76d0*/  ISETP.GE.AND P0, PT, R10, c[0x0][0x27c], PT ;  /* 0x00009f000a007a0c */ /* 0x000fe20003f06270 */
[----:B------:R-:W-:Y:S01]  /*76e0*/  CS2R R66, SRZ ;  /* 0x0000000000427805 */ /* 0x000fe2000001ff00 */
[----:B------:R-:W-:Y:S01]  /*76f0*/  CS2R R64, SRZ ;  /* 0x0000000000407805 */ /* 0x000fe2000001ff00 */
[----:B------:R-:W-:-:S08]  /*7700*/  IADD3 R14, R16, 0x40, RZ ;  /* 0x00000040100e7810 */ /* 0x000fd00007ffe0ff */
[C---:B------:R-:W-:Y:S02]  /*7710*/  @!P1 IMAD.WIDE R32, R16.reuse, 0x2, R22 ;  /* 0x0000000210209825 */ /* 0x040fe400078e0216 */
[----:B------:R-:W-:Y:S02]  /*7720*/  @!P0 SHF.R.S32.HI R9, RZ, 0x1f, R10 ;  /* 0x0000001fff098819 */ /* 0x000fe4000001140a */
[----:B-12---:R-:W-:Y:S01]  /*7730*/  @!P1 IMAD.WIDE R30, R16, 0x2, R20 ;  /* 0x00000002101e9825 */ /* 0x006fe200078e0214 */
[----:B------:R1:W5:Y:S01]  /*7740*/  @!P1 LD.E.64 R70, [R32.64] ;  /* 0x0000001e20469980 */ /* 0x000362000c101b00 */
[----:B------:R-:W-:-:S03]  /*7750*/  @!P0 LEA.HI R9, R9, R10, RZ, 0x2 ;  /* 0x0000000a09098211 */ /* 0x000fc600078f10ff */
[----:B------:R1:W5:Y:S01]  /*7760*/  @!P1 LD.E.64 R68, [R30.64] ;  /* 0x0000001e1e449980 */ /* 0x000362000c101b00 */
[----:B------:R-:W-:Y:S02]  /*7770*/  @!P0 LOP3.LUT R9, R9, 0xfffffffc, RZ, 0xc0, !PT ;  /* 0xfffffffc09098812 */ /* 0x000fe400078ec0ff */
[----:B------:R-:W-:-:S03]  /*7780*/  IADD3 R10, R16, 0x60, RZ ;  /* 0x00000060100a7810 */ /* 0x000fc60007ffe0ff */
[----:B------:R-:W-:-:S04]  /*7790*/  @!P0 IMAD.WIDE R24, R9, 0x2, R22 ;  /* 0x0000000209188825 */ /* 0x000fc800078e0216 */
[----:B------:R-:W-:Y:S01]  /*77a0*/  @!P0 IMAD.WIDE R28, R9, 0x2, R20 ;  /* 0x00000002091c8825 */ /* 0x000fe200078e0214 */
[----:B------:R-:W-:Y:S01]  /*77b0*/  ISETP.GE.AND P1, PT, R14, c[0x0][0x27c], PT ;  /* 0x00009f000e007a0c */ /* 0x000fe20003f26270 */
[----:B------:R1:W5:Y:S04]  /*77c0*/  @!P0 LD.E.64 R66, [R24.64] ;  /* 0x0000001e18428980 */ /* 0x000368000c101b00 */
[----:B------:R1:W5:Y:S01]  /*77d0*/  @!P0 LD.E.64 R64, [R28.64] ;  /* 0x0000001e1c408980 */ /* 0x000362000c101b00 */
[----:B------:R-:W-:-:S07]  /*77e0*/  ISETP.GE.AND P0, PT, R10, c[0x0][0x27c], PT ;  /* 0x00009f000a007a0c */ /* 0x000fce0003f06270 */
[----:B------:R-:W-:-:S04]  /*77f0*/  @!P1 SHF.R.S32.HI R11, RZ, 0x1f, R14 ;  /* 0x0000001fff0b9819 */ /* 0x000fc8000001140e */
[----:B------:R-:W-:Y:S02]  /*7800*/  @!P1 LEA.HI R11, R11, R14, RZ, 0x2 ;  /* 0x0000000e0b0b9211 */ /* 0x000fe400078f10ff */
[----:B------:R-:W-:Y:S02]  /*7810*/  @!P0 SHF.R.S32.HI R9, RZ, 0x1f, R10 ;  /* 0x0000001fff098819 */ /* 0x000fe4000001140a */
[----:B------:R-:W-:Y:S02]  /*7820*/  @!P1 LOP3.LUT R11, R11, 0xfffffffc, RZ, 0xc0, !PT ;  /* 0xfffffffc0b0b9812 */ /* 0x000fe400078ec0ff */
[----:B------:R-:W-:-:S04]  /*7830*/  @!P0 LEA.HI R9, R9, R10, RZ, 0x2 ;  /* 0x0000000a09098211 */ /* 0x000fc800078f10ff */
[----:B------:R-:W-:Y:S01]  /*7840*/  @!P0 LOP3.LUT R9, R9, 0xfffffffc, RZ, 0xc0, !PT ;  /* 0xfffffffc09098812 */ /* 0x000fe200078ec0ff */
[C---:B------:R-:W-:Y:S01]  /*7850*/  @!P1 IMAD.WIDE R14, R11.reuse, 0x2, R22 ;  /* 0x000000020b0e9825 */ /* 0x040fe200078e0216 */
[----:B------:R-:W-:Y:S01]  /*7860*/  CS2R R56, SRZ ;  /* 0x0000000000387805 */ /* 0x000fe2000001ff00 */
[----:B------:R-:W-:Y:S01]  /*7870*/  CS2R R44, SRZ ;  /* 0x00000000002c7805 */ /* 0x000fe2000001ff00 */
[----:B------:R-:W-:Y:S01]  /*7880*/  CS2R R48, SRZ ;  /* 0x0000000000307805 */ /* 0x000fe2000001ff00 */
[----:B------:R-:W-:Y:S01]  /*7890*/  @!P1 IMAD.WIDE R10, R11, 0x2, R20 ;  /* 0x000000020b0a9825 */ /* 0x000fe200078e0214 */
[----:B------:R-:W-:Y:S02]  /*78a0*/  CS2R R42, SRZ ;  /* 0x00000000002a7805 */ /* 0x000fe4000001ff00 */
[----:B------:R1:W5:Y:S01]  /*78b0*/  @!P1 LD.E.64 R56, [R14.64] ;  /* 0x0000001e0e389980 */ /* 0x000362000c101b00 */
[----:B------:R-:W-:-:S03]  /*78c0*/  @!P0 IMAD.WIDE R22, R9, 0x2, R22 ;  /* 0x0000000209168825 */ /* 0x000fc600078e0216 */
[----:B------:R1:W5:Y:S01]  /*78d0*/  @!P1 LD.E.64 R48, [R10.64] ;  /* 0x0000001e0a309980 */ /* 0x000362000c101b00 */
[----:B------:R-:W-:-:S03]  /*78e0*/  @!P0 IMAD.WIDE R20, R9, 0x2, R20 ;  /* 0x0000000209148825 */ /* 0x000fc600078e0214 */
[----:B------:R1:W5:Y:S04]  /*78f0*/  @!P0 LD.E.64 R44, [R22.64] ;  /* 0x0000001e162c8980 */ /* 0x000368000c101b00 */
[----:B------:R1:W5:Y:S02]  /*7900*/  @!P0 LD.E.64 R42, [R20.64] ;  /* 0x0000001e142a8980 */ /* 0x000364000c101b00 */
.L_x_360:
[----:B---34-:R-:W-:Y:S05]  /*7910*/  BSYNC B0 ;  /* 0x0000000000007941 */ /* 0x018fea0003800000 */
.L_x_359:
[----:B------:R-:W-:Y:S01]  /*7920*/  ISETP.NE.AND P0, PT, R8, RZ, PT ;  /* 0x000000ff0800720c */ /* 0x000fe20003f05270 */
[----:B-1---5:R-:W-:Y:S01]  /*7930*/  IMAD.MOV.U32 R11, RZ, RZ, R44 ;  /* 0x000000ffff0b7224 */ /* 0x022fe200078e002c */
[----:B------:R-:W-:Y:S01]  /*7940*/  MOV R8, R57 ;  /* 0x0000003900087202 */ /* 0x000fe20000000f00 */
[----:B------:R-:W-:Y:S01]  /*7950*/  IMAD.MOV.U32 R10, RZ, RZ, R45 ;  /* 0x000000ffff0a7224 */ /* 0x000fe200078e002d */
        /* <DEDUP_REMOVED lines=10> */
[----:B------:R4:W2:Y:S01]  /*7a00*/  SHFL.IDX PT, R24, R17, 0x3, 0x181f ;  /* 0x00781f0011187f89 */ /* 0x0008a200000e0000 */
        /* <DEDUP_REMOVED lines=14> */
[----:B------:R4:W2:Y:S01]  /*7af0*/  SHFL.IDX PT, R14, R12, 0x3, 0x181f ;  /* 0x00781f000c0e7f89 */ /* 0x0008a200000e0000 */
[----:B------:R-:W-:Y:S01]  /*7b00*/  MOV R8, R69 ;  /* 0x0000004500087202 */ /* 0x000fe20000000f00 */
[----:B--2---:R-:W-:Y:S01]  /*7b10*/  CS2R R20, SRZ ;  /* 0x0000000000147805 */ /* 0x004fe2000001ff00 */
[----:B------:R-:W-:Y:S01]  /*7b20*/  PRMT R41, R10, 0x5410, R11 ;  /* 0x000054100a297816 */ /* 0x000fe2000000000b */
[----:B-1----:R-:W-:Y:S01]  /*7b30*/  CS2R R18, SRZ ;  /* 0x0000000000127805 */ /* 0x002fe2000001ff00 */
[----:B------:R-:W-:Y:S01]  /*7b40*/  PRMT R47, R8, 0x5410, R9 ;  /* 0x00005410082f7816 */ /* 0x000fe20000000009 */
[----:B------:R-:W-:Y:S01]  /*7b50*/  CS2R R30, SRZ ;  /* 0x00000000001e7805 */ /* 0x000fe2000001ff00 */
[----:B------:R-:W-:Y:S01]  /*7b60*/  CS2R R36, SRZ ;  /* 0x0000000000247805 */ /* 0x000fe2000001ff00 */
[----:B------:R-:W-:Y:S05]  /*7b70*/  @P0 BRA `(.L_x_362) ;  /* 0x0000028000000947 */ /* 0x000fea0003800000 */
[C---:B---3--:R-:W-:Y:S01]  /*7b80*/  ISETP.GE.AND P0, PT, R16.reuse, c[0x0][0x27c], PT ;  /* 0x00009f0010007a0c */ /* 0x048fe20003f06270 */
[----:B------:R-:W-:Y:S01]  /*7b90*/  CS2R R38, SRZ ;  /* 0x0000000000267805 */ /* 0x000fe2000001ff00 */
[----:B------:R-:W-:Y:S01]  /*7ba0*/  CS2R R36, SRZ ;  /* 0x0000000000247805 */ /* 0x000fe2000001ff00 */
[----:B----4-:R-:W-:-:S02]  /*7bb0*/  IADD3 R13, R16, 0x20, RZ ;  /* 0x00000020100d7810 */ /* 0x010fc40007ffe0ff */
        /* <DEDUP_REMOVED lines=8> */
[----:B------:R-:W-:Y:S01]  /*7c40*/  ISETP.GE.AND P0, PT, R9, c[0x0][0x27c], PT ;  /* 0x00009f0009007a0c */ /* 0x000fe20003f06270 */
[----:B------:R-:W-:-:S08]  /*7c50*/  CS2R R32, SRZ ;  /* 0x0000000000207805 */ /* 0x000fd0000001ff00 */
[----:B------:R-:W-:Y:S02]  /*7c60*/  @!P2 SHF.R.S32.HI R12, RZ, 0x1f, R13 ;  /* 0x0000001fff0ca819 */ /* 0x000fe4000001140d */
[----:B------:R-:W-:Y:S02]  /*7c70*/  @!P1 SHF.R.S32.HI R10, RZ, 0x1f, R11 ;  /* 0x0000001fff0a9819 */ /* 0x000fe4000001140b */
[----:B------:R-:W-:Y:S02]  /*7c80*/  @!P0 SHF.R.S32.HI R8, RZ, 0x1f, R9 ;  /* 0x0000001fff088819 */ /* 0x000fe40000011409 */
[----:B------:R-:W-:Y:S02]  /*7c90*/  @!P2 LEA.HI R12, R12, R13, RZ, 0x2 ;  /* 0x0000000d0c0ca211 */ /* 0x000fe400078f10ff */
[----:B------:R-:W-:Y:S02]  /*7ca0*/  @!P1 LEA.HI R11, R10, R11, RZ, 0x2 ;  /* 0x0000000b0a0b9211 */ /* 0x000fe400078f10ff */
[----:B------:R-:W-:-:S02]  /*7cb0*/  @!P0 LEA.HI R8, R8, R9, RZ, 0x2 ;  /* 0x0000000908088211 */ /* 0x000fc400078f10ff */
[----:B------:R-:W-:Y:S02]  /*7cc0*/  @!P2 LOP3.LUT R10, R12, 0xfffffffc, RZ, 0xc0, !PT ;  /* 0xfffffffc0c0aa812 */ /* 0x000fe400078ec0ff */
[----:B------:R-:W-:Y:S02]  /*7cd0*/  @!P1 LOP3.LUT R9, R11, 0xfffffffc, RZ, 0xc0, !PT ;  /* 0xfffffffc0b099812 */ /* 0x000fe400078ec0ff */
[----:B------:R-:W-:Y:S01]  /*7ce0*/  @!P0 LOP3.LUT R8, R8, 0xfffffffc, RZ, 0xc0, !PT ;  /* 0xfffffffc08088812 */ /* 0x000fe200078ec0ff */
[--C-:B------:R-:W-:Y:S01]  /*7cf0*/  @!P2 IMAD.WIDE R106, R10, 0x2, R24.reuse ;  /* 0x000000020a6aa825 */ /* 0x100fe200078e0218 */
[----:B------:R-:W-:Y:S01]  /*7d00*/  CS2R R30, SRZ ;  /* 0x00000000001e7805 */ /* 0x000fe2000001ff00 */
[----:B------:R-:W-:Y:S01]  /*7d10*/  CS2R R22, SRZ ;  /* 0x0000000000167805 */ /* 0x000fe2000001ff00 */
[----:B------:R-:W-:Y:S01]  /*7d20*/  CS2R R26, SRZ ;  /* 0x00000000001a7805 */ /* 0x000fe2000001ff00 */
[--C-:B------:R-:W-:Y:S01]  /*7d30*/  @!P1 IMAD.WIDE R12, R9, 0x2, R24.reuse ;  /* 0x00000002090c9825 */ /* 0x100fe200078e0218 */
[----:B--2---:R-:W-:Y:S01]  /*7d40*/  CS2R R18, SRZ ;  /* 0x0000000000127805 */ /* 0x004fe2000001ff00 */
[----:B-1----:R-:W-:Y:S01]  /*7d50*/  CS2R R20, SRZ ;  /* 0x0000000000147805 */ /* 0x002fe2000001ff00 */
[----:B------:R1:W5:Y:S01]  /*7d60*/  @!P2 LD.E.64 R32, [R106.64] ;  /* 0x0000001e6a20a980 */ /* 0x000362000c101b00 */
[----:B------:R-:W-:-:S03]  /*7d70*/  @!P0 IMAD.WIDE R24, R8, 0x2, R24 ;  /* 0x0000000208188825 */ /* 0x000fc600078e0218 */
[----:B------:R1:W5:Y:S01]  /*7d80*/  @!P1 LD.E.64 R22, [R12.64] ;  /* 0x0000001e0c169980 */ /* 0x000362000c101b00 */
[----:B------:R-:W-:-:S03]  /*7d90*/  @!P1 IMAD.WIDE R104, R9, 0x2, R14 ;  /* 0x0000000209689825 */ /* 0x000fc600078e020e */
[----:B------:R1:W5:Y:S01]  /*7da0*/  @!P0 LD.E.64 R26, [R24.64] ;  /* 0x0000001e181a8980 */ /* 0x000362000c101b00 */
[----:B------:R-:W-:-:S03]  /*7db0*/  @!P2 IMAD.WIDE R10, R10, 0x2, R14 ;  /* 0x000000020a0aa825 */ /* 0x000fc600078e020e */
[----:B------:R1:W5:Y:S01]  /*7dc0*/  @!P1 LD.E.64 R18, [R104.64] ;  /* 0x0000001e68129980 */ /* 0x000362000c101b00 */
[----:B------:R-:W-:-:S03]  /*7dd0*/  @!P0 IMAD.WIDE R8, R8, 0x2, R14 ;  /* 0x0000000208088825 */ /* 0x000fc600078e020e */
[----:B------:R1:W5:Y:S04]  /*7de0*/  @!P2 LD.E.64 R30, [R10.64] ;  /* 0x0000001e0a1ea980 */ /* 0x000368000c101b00 */
[----:B------:R1:W5:Y:S02]  /*7df0*/  @!P0 LD.E.64 R20, [R8.64] ;  /* 0x0000001e08148980 */ /* 0x000364000c101b00 */
.L_x_362:
[----:B---3--:R-:W-:Y:S05]  /*7e00*/  BSYNC B0 ;  /* 0x0000000000007941 */ /* 0x008fea0003800000 */
.L_x_361:
[----:B------:R-:W-:Y:S01]  /*7e10*/  UIADD3 UR4, -UR23, UR7, URZ ;  /* 0x0000000717047290 */ /* 0x000fe2000fffe13f */
[----:B-1---5:R-:W-:Y:S01]  /*7e20*/  IMAD.MOV.U32 R8, RZ, RZ, R26 ;  /* 0x000000ffff087224 */ /* 0x022fe200078e001a */
[----:B------:R-:W-:-:S04]  /*7e30*/  DEPBAR.LE SB0, 0x1 ;  /* 0x000080400000791a */ /* 0x000fc80000000000 */
[----:B------:R-:W-:Y:S01]  /*7e40*/  IMAD.MOV.U32 R11, RZ, RZ, R27 ;  /* 0x000000ffff0b7224 */ /* 0x000fe200078e001b */
[----:B------:R-:W-:Y:S01]  /*7e50*/  UISETP.LT.AND UP0, UPT, UR4, 0x80, UPT ;  /* 0x000000800400788c */ /* 0x000fe2000bf01270 */
[----:B------:R-:W-:Y:S01]  /*7e60*/  IMAD.MOV.U32 R10, RZ, RZ, R22 ;  /* 0x000000ffff0a7224 */ /* 0x000fe200078e0016 */
[----:B------:R-:W-:Y:S01]  /*7e70*/  BSSY B1, `(.L_x_363) ;  /* 0x00000d5000017945 */ /* 0x000fe20003800000 */
[----:B------:R-:W-:Y:S01]  /*7e80*/  IMAD.MOV.U32 R9, RZ, RZ, R23 ;  /* 0x000000ffff097224 */ /* 0x000fe200078e0017 */
[----:B------:R-:W-:Y:S01]  /*7e90*/  PRMT R15, R11, 0x5410, R8 ;  /* 0x000054100b0f7816 */ /* 0x000fe20000000008 */
[----:B------:R-:W-:Y:S01]  /*7ea0*/  USEL UR4, UR4, 0x80, UP0 ;  /* 0x0000008004047887 */ /* 0x000fe20008000000 */
[----:B------:R-:W-:Y:S01]  /*7eb0*/  MOV R8, R32 ;  /* 0x0000002000087202 */ /* 0x000fe20000000f00 */
[----:B------:R-:W-:Y:S01]  /*7ec0*/  IMAD.MOV.U32 R11, RZ, RZ, R33 ;  /* 0x000000ffff0b7224 */ /* 0x000fe200078e0021 */
[----:B------:R-:W-:Y:S01]  /*7ed0*/  PRMT R14, R9, 0x5410, R10 ;  /* 0x00005410090e7816 */ /* 0x000fe2000000000a */
[----:B------:R-:W-:Y:S01]  /*7ee0*/  IMAD.MOV.U32 R10, RZ, RZ, R38 ;  /* 0x000000ffff0a7224 */ /* 0x000fe200078e0026 */
[----:B------:R-:W-:Y:S01]  /*7ef0*/  PRMT R24, R24, 0x5410, R8 ;  /* 0x0000541018187816 */ /* 0x000fe20000000008 */
[----:B------:R-:W-:Y:S01]  /*7f00*/  IMAD.MOV.U32 R9, RZ, RZ, R39 ;  /* 0x000000ffff097224 */ /* 0x000fe200078e0027 */
[----:B------:R-:W-:Y:S01]  /*7f10*/  MOV R8, R20 ;  /* 0x0000001400087202 */ /* 0x000fe20000000f00 */
[----:B------:R-:W-:Y:S01]  /*7f20*/  BAR.SYNC.DEFER_BLOCKING 0x0 ;  /* 0x0000000000007b1d */ /* 0x000fe20000010000 */
[----:B------:R-:W-:-:S02]  /*7f30*/  ISETP.GE.AND P0, PT, R54, UR4, PT ;  /* 0x0000000436007c0c */ /* 0x000fc4000bf06270 */
[----:B------:R-:W-:Y:S01]  /*7f40*/  PRMT R28, R9, 0x5410, R10 ;  /* 0x00005410091c7816 */ /* 0x000fe2000000000a */
[----:B------:R-:W-:Y:S01]  /*7f50*/  IMAD.MOV.U32 R10, RZ, RZ, R21 ;  /* 0x000000ffff0a7224 */ /* 0x000fe200078e0015 */
[----:B----4-:R-:W-:Y:S01]  /*7f60*/  PRMT R13, R13, 0x5410, R8 ;  /* 0x000054100d0d7816 */ /* 0x010fe20000000008 */
[----:B------:R-:W-:Y:S01]  /*7f70*/  IMAD.MOV.U32 R9, RZ, RZ, R18 ;  /* 0x000000ffff097224 */ /* 0x000fe200078e0012 */
[----:B------:R-:W-:Y:S02]  /*7f80*/  MOV R8, R19 ;  /* 0x0000001300087202 */ /* 0x000fe40000000f00 */
[----:B------:R-:W-:Y:S01]  /*7f90*/  PRMT R24, R11, 0x7610, R24 ;  /* 0x000076100b187816 */ /* 0x000fe20000000018 */
[----:B------:R-:W-:Y:S01]  /*7fa0*/  IMAD.MOV.U32 R11, RZ, RZ, R30 ;  /* 0x000000ffff0b7224 */ /* 0x000fe200078e001e */
[----:B------:R-:W-:Y:S01]  /*7fb0*/  PRMT R13, R10, 0x7610, R13 ;  /* 0x000076100a0d7816 */ /* 0x000fe2000000000d */
[----:B------:R-:W-:Y:S01]  /*7fc0*/  IMAD.MOV.U32 R10, RZ, RZ, R31 ;  /* 0x000000ffff0a7224 */ /* 0x000fe200078e001f */
[----:B------:R-:W-:Y:S01]  /*7fd0*/  PRMT R12, R8, 0x5410, R9 ;  /* 0x00005410080c7816 */ /* 0x000fe20000000009 */
[----:B------:R-:W-:Y:S01]  /*7fe0*/  IMAD.MOV.U32 R8, RZ, RZ, R37 ;  /* 0x000000ffff087224 */ /* 0x000fe200078e0025 */
[----:B------:R-:W-:-:S02]  /*7ff0*/  MOV R9, R36 ;  /* 0x0000002400097202 */ /* 0x000fc40000000f00 */
[----:B------:R-:W-:Y:S02]  /*8000*/  PRMT R17, R10, 0x5410, R11 ;  /* 0x000054100a117816 */ /* 0x000fe4000000000b */
[----:B------:R-:W-:Y:S01]  /*8010*/  PRMT R25, R8, 0x5410, R9 ;  /* 0x0000541008197816 */ /* 0x000fe20000000009 */
[----:B------:R-:W-:Y:S05]  /*8020*/  @P0 BRA `(.L_x_364) ;  /* 0x00000b9000000947 */ /* 0x000fea0003800000 */
[----:B------:R-:W-:Y:S01]  /*8030*/  ISETP.GE.AND P0, PT, R16, c[0x0][0x27c], PT ;  /* 0x00009f0010007a0c */ /* 0x000fe20003f06270 */
[----:B------:R-:W-:-:S12]  /*8040*/  BSSY B0, `(.L_x_365) ;  /* 0x000002c000007945 */ /* 0x000fd80003800000 */
[----:B------:R-:W-:Y:S05]  /*8050*/  @P0 BRA `(.L_x_366) ;  /* 0x000002a000000947 */ /* 0x000fea0003800000 */
[----:B------:R-:W1:Y:S01]  /*8060*/  LDS.128 R8, [R122+0x10080] ;  /* 0x010080007a087984 */ /* 0x000e620000000c00 */
[--C-:B------:R-:W-:Y:S01]  /*8070*/  SHF.R.U64 R102, R102, 0x10, R103.reuse ;  /* 0x0000001066667819 */ /* 0x100fe20000001267 */
[----:B------:R-:W-:Y:S01]  /*8080*/  HADD2.F32 R112, -RZ, R98.H1_H1 ;  /* 0x30000062ff707230 */ /* 0x000fe20000004100 */
[----:B------:R-:W-:Y:S01]  /*8090*/  SHF.R.U32.HI R103, RZ, 0x10, R103 ;  /* 0x00000010ff677819 */ /* 0x000fe20000011667 */
[----:B------:R-:W-:Y:S01]  /*80a0*/  HADD2.F32 R113, -RZ, R99.H1_H1 ;  /* 0x30000063ff717230 */ /* 0x000fe20000004100 */
[--C-:B------:R-:W-:Y:S01]  /*80b0*/  SHF.R.U64 R100, R100, 0x10, R101.reuse ;  /* 0x0000001064647819 */ /* 0x100fe20000001265 */
[----:B------:R-:W-:Y:S01]  /*80c0*/  HADD2.F32 R102, -RZ, R102.H0_H0 ;  /* 0x20000066ff667230 */ /* 0x000fe20000004100 */
[----:B------:R-:W-:Y:S01]  /*80d0*/  SHF.R.U32.HI R101, RZ, 0x10, R101 ;  /* 0x00000010ff657819 */ /* 0x000fe20000011665 */
[----:B------:R-:W-:Y:S02]  /*80e0*/  HADD2.F32 R103, -RZ, R103.H0_H0 ;  /* 0x20000067ff677230 */ /* 0x000fe40000004100 */
[----:B------:R-:W-:-:S02]  /*80f0*/  HADD2.F32 R99, -RZ, R99.H0_H0 ;  /* 0x20000063ff637230 */ /* 0x000fc40000004100 */
[----:B------:R-:W-:Y:S02]  /*8100*/  HADD2.F32 R114, -RZ, R101.H0_H0 ;  /* 0x20000065ff727230 */ /* 0x000fe40000004100 */
[----:B------:R-:W-:Y:S02]  /*8110*/  HADD2.F32 R100, -RZ, R100.H0_H0 ;  /* 0x20000064ff647230 */ /* 0x000fe40000004100 */
[--C-:B-1----:R-:W-:Y:S02]  /*8120*/  HADD2.F32 R104, -RZ, R11.reuse.H0_H0 ;  /* 0x2000000bff687230 */ /* 0x102fe40000004100 */
[----:B------:R-:W-:Y:S02]  /*8130*/  HADD2.F32 R11, -RZ, R11.H1_H1 ;  /* 0x3000000bff0b7230 */ /* 0x000fe40000004100 */
[--C-:B------:R-:W-:Y:S02]  /*8140*/  HADD2.F32 R105, -RZ, R8.reuse.H0_H0 ;  /* 0x20000008ff697230 */ /* 0x100fe40000004100 */
[----:B------:R-:W-:Y:S01]  /*8150*/  HADD2.F32 R106, -RZ, R8.H1_H1 ;  /* 0x30000008ff6a7230 */ /* 0x000fe20000004100 */
[CC--:B------:R-:W-:Y:S01]  /*8160*/  FMUL.FTZ R101, R11.reuse, R103.reuse ;  /* 0x000000670b657220 */ /* 0x0c0fe20000410000 */
[--C-:B------:R-:W-:Y:S01]  /*8170*/  HADD2.F32 R8, -RZ, R10.reuse.H0_H0 ;  /* 0x2000000aff087230 */ /* 0x100fe20000004100 */
[C---:B------:R-:W-:Y:S01]  /*8180*/  FMUL.FTZ R103, R104.reuse, R103 ;  /* 0x0000006768677220 */ /* 0x040fe20000410000 */
[--C-:B------:R-:W-:Y:S01]  /*8190*/  HADD2.F32 R107, -RZ, R9.reuse.H0_H0 ;  /* 0x20000009ff6b7230 */ /* 0x100fe20000004100 */
[-C--:B------:R-:W-:Y:S01]  /*81a0*/  FFMA.FTZ R101, R104, R114.reuse, -R101 ;  /* 0x0000007268657223 */ /* 0x080fe20000010865 */
[----:B------:R-:W-:Y:S01]  /*81b0*/  HADD2.F32 R10, -RZ, R10.H1_H1 ;  /* 0x3000000aff0a7230 */ /* 0x000fe20000004100 */
[----:B------:R-:W-:Y:S01]  /*81c0*/  FFMA.FTZ R114, R11, R114, R103 ;  /* 0x000000720b727223 */ /* 0x000fe20000010067 */
[----:B------:R-:W-:Y:S01]  /*81d0*/  HADD2.F32 R9, -RZ, R9.H1_H1 ;  /* 0x30000009ff097230 */ /* 0x000fe20000004100 */
[-C--:B------:R-:W-:Y:S01]  /*81e0*/  FMUL.FTZ R116, R106, R112.reuse ;  /* 0x000000706a747220 */ /* 0x080fe20000410000 */
[----:B------:R-:W-:Y:S01]  /*81f0*/  HADD2.F32 R11, -RZ, R98.H0_H0 ;  /* 0x20000062ff0b7230 */ /* 0x000fe20000004100 */
[----:B------:R-:W-:-:S02]  /*8200*/  FMUL.FTZ R112, R105, R112 ;  /* 0x0000007069707220 */ /* 0x000fc40000410000 */
[-C--:B------:R-:W-:Y:S02]  /*8210*/  FMUL.FTZ R103, R9, R102.reuse ;  /* 0x0000006609677220 */ /* 0x080fe40000410000 */
[-C--:B------:R-:W-:Y:S02]  /*8220*/  FMUL.FTZ R98, R10, R11.reuse ;  /* 0x0000000b0a627220 */ /* 0x080fe40000410000 */
[C---:B------:R-:W-:Y:S02]  /*8230*/  FMUL.FTZ R11, R8.reuse, R11 ;  /* 0x0000000b080b7220 */ /* 0x040fe40000410000 */
[----:B------:R-:W-:Y:S02]  /*8240*/  FMUL.FTZ R102, R107, R102 ;  /* 0x000000666b667220 */ /* 0x000fe40000410000 */
[----:B------:R-:W-:Y:S02]  /*8250*/  FFMA.FTZ R116, R105, R113, -R116 ;  /* 0x0000007169747223 */ /* 0x000fe40000010874 */
[----:B------:R-:W-:-:S02]  /*8260*/  FFMA.FTZ R98, R8, R99, -R98 ;  /* 0x0000006308627223 */ /* 0x000fc40000010862 */
[----:B------:R-:W-:Y:S02]  /*8270*/  FFMA.FTZ R113, R106, R113, R112 ;  /* 0x000000716a717223 */ /* 0x000fe40000010070 */
[----:B------:R-:W-:Y:S01]  /*8280*/  FFMA.FTZ R99, R10, R99, R11 ;  /* 0x000000630a637223 */ /* 0x000fe2000001000b */
[----:B------:R-:W-:Y:S01]  /*8290*/  F2FP.PACK_AB R11, R114, R101 ;  /* 0x00000065720b723e */ /* 0x000fe200000000ff */
[----:B------:R-:W-:Y:S01]  /*82a0*/  FFMA.FTZ R103, R107, R100, -R103 ;  /* 0x000000646b677223 */ /* 0x000fe20000010867 */
[----:B------:R-:W-:Y:S01]  /*82b0*/  F2FP.PACK_AB R8, R113, R116 ;  /* 0x000000747108723e */ /* 0x000fe200000000ff */
[----:B------:R-:W-:Y:S01]  /*82c0*/  FFMA.FTZ R102, R9, R100, R102 ;  /* 0x0000006409667223 */ /* 0x000fe20000010066 */
[----:B------:R-:W-:-:S04]  /*82d0*/  F2FP.PACK_AB R10, R99, R98 ;  /* 0x00000062630a723e */ /* 0x000fc800000000ff */
[----:B------:R-:W-:-:S05]  /*82e0*/  F2FP.PACK_AB R9, R102, R103 ;  /* 0x000000676609723e */ /* 0x000fca00000000ff */
[----:B------:R1:W-:Y:S02]  /*82f0*/  STS.128 [R122+0x10080], R8 ;  /* 0x010080087a007388 */ /* 0x0003e40000000c00 */
.L_x_366:
[----:B------:R-:W-:Y:S05]  /*8300*/  BSYNC B0 ;  /* 0x0000000000007941 */ /* 0x000fea0003800000 */
.L_x_365:
[----:B-1----:R-:W-:Y:S01]  /*8310*/  IADD3 R8, R16, 0x20, RZ ;  /* 0x0000002010087810 */ /* 0x002fe20007ffe0ff */
[----:B------:R-:W-:Y:S03]  /*8320*/  BSSY B0, `(.L_x_367) ;  /* 0x000002d000007945 */ /* 0x000fe60003800000 */
[----:B------:R-:W-:-:S13]  /*8330*/  ISETP.GE.AND P0, PT, R8, c[0x0][0x27c], PT ;  /* 0x00009f0008007a0c */ /* 0x000fda0003f06270 */
[----:B------:R-:W-:Y:S05]  /*8340*/  @P0 BRA `(.L_x_368) ;  /* 0x000002a000000947 */ /* 0x000fea0003800000 */
[----:B------:R-:W1:Y:S01]  /*8350*/  LDS.128 R8, [R122+0x14080] ;  /* 0x014080007a087984 */ /* 0x000e620000000c00 */
[--C-:B------:R-:W-:Y:S01]  /*8360*/  SHF.R.U64 R99, R124, 0x10, R125.reuse ;  /* 0x000000107c637819 */ /* 0x100fe2000000127d */
[----:B------:R-:W-:Y:S01]  /*8370*/  HADD2.F32 R104, -RZ, R92.H1_H1 ;  /* 0x3000005cff687230 */ /* 0x000fe20000004100 */
[----:B------:R-:W-:Y:S01]  /*8380*/  SHF.R.U32.HI R124, RZ, 0x10, R125 ;  /* 0x00000010ff7c7819 */ /* 0x000fe2000001167d */
[--C-:B------:R-:W-:Y:S01]  /*8390*/  HADD2.F32 R106, -RZ, R93.reuse.H1_H1 ;  /* 0x3000005dff6a7230 */ /* 0x100fe20000004100 */
[--C-:B------:R-:W-:Y:S01]  /*83a0*/  SHF.R.U64 R98, R126, 0x10, R127.reuse ;  /* 0x000000107e627819 */ /* 0x100fe2000000127f */
[----:B------:R-:W-:Y:S01]  /*83b0*/  HADD2.F32 R93, -RZ, R93.H0_H0 ;  /* 0x2000005dff5d7230 */ /* 0x000fe20000004100 */
[----:B------:R-:W-:Y:S01]  /*83c0*/  SHF.R.U32.HI R126, RZ, 0x10, R127 ;  /* 0x00000010ff7e7819 */ /* 0x000fe2000001167f */
[----:B------:R-:W-:-:S04]  /*83d0*/  HADD2.F32 R124, -RZ, R124.H0_H0 ;  /* 0x2000007cff7c7230 */ /* 0x000fc80000004100 */
        /* <DEDUP_REMOVED lines=12> */
[----:B------:R-:W-:Y:S01]  /*84a0*/  HADD2.F32 R11, -RZ, R92.H0_H0 ;  /* 0x2000005cff0b7230 */ /* 0x000fe20000004100 */
[-C--:B------:R-:W-:Y:S01]  /*84b0*/  FMUL.FTZ R107, R102, R104.reuse ;  /* 0x00000068666b7220 */ /* 0x080fe20000410000 */
[----:B------:R-:W-:Y:S01]  /*84c0*/  HADD2.F32 R9, -RZ, R9.H1_H1 ;  /* 0x30000009ff097230 */ /* 0x000fe20000004100 */
[C---:B------:R-:W-:Y:S01]  /*84d0*/  FMUL.FTZ R113, R101.reuse, R104 ;  /* 0x0000006865717220 */ /* 0x040fe20000410000 */
[----:B------:R-:W-:Y:S01]  /*84e0*/  HADD2.F32 R92, -RZ, R99.H0_H0 ;  /* 0x20000063ff5c7230 */ /* 0x000fe20000004100 */
[----:B------:R-:W-:Y:S01]  /*84f0*/  FFMA.FTZ R107, R101, R106, -R107 ;  /* 0x0000006a656b7223 */ /* 0x000fe2000001086b */
[----:B------:R-:W-:Y:S01]  /*8500*/  HADD2.F32 R100, -RZ, R98.H0_H0 ;  /* 0x20000062ff647230 */ /* 0x000fe20000004100 */
[----:B------:R-:W-:-:S02]  /*8510*/  FMUL.FTZ R98, R10, R11 ;  /* 0x0000000b0a627220 */ /* 0x000fc40000410000 */
[-C--:B------:R-:W-:Y:S02]  /*8520*/  FMUL.FTZ R99, R9, R92.reuse ;  /* 0x0000005c09637220 */ /* 0x080fe40000410000 */
[C---:B------:R-:W-:Y:S02]  /*8530*/  FMUL.FTZ R11, R8.reuse, R11 ;  /* 0x0000000b080b7220 */ /* 0x040fe40000410000 */
[C---:B------:R-:W-:Y:S02]  /*8540*/  FMUL.FTZ R92, R103.reuse, R92 ;  /* 0x0000005c675c7220 */ /* 0x040fe40000410000 */
[-C--:B------:R-:W-:Y:S02]  /*8550*/  FFMA.FTZ R98, R8, R93.reuse, -R98 ;  /* 0x0000005d08627223 */ /* 0x080fe40000010862 */
[----:B------:R-:W-:Y:S02]  /*8560*/  FFMA.FTZ R102, R102, R106, R113 ;  /* 0x0000006a66667223 */ /* 0x000fe40000010071 */
[----:B------:R-:W-:Y:S01]  /*8570*/  FFMA.FTZ R93, R10, R93, R11 ;  /* 0x0000005d0a5d7223 */ /* 0x000fe2000001000b */
[----:B------:R-:W-:Y:S01]  /*8580*/  F2FP.PACK_AB R11, R124, R105 ;  /* 0x000000697c0b723e */ /* 0x000fe200000000ff */
[-C--:B------:R-:W-:Y:S01]  /*8590*/  FFMA.FTZ R99, R103, R100.reuse, -R99 ;  /* 0x0000006467637223 */ /* 0x080fe20000010863 */
[----:B------:R-:W-:Y:S01]  /*85a0*/  F2FP.PACK_AB R8, R102, R107 ;  /* 0x0000006b6608723e */ /* 0x000fe200000000ff */
[----:B------:R-:W-:Y:S01]  /*85b0*/  FFMA.FTZ R92, R9, R100, R92 ;  /* 0x00000064095c7223 */ /* 0x000fe2000001005c */
[----:B------:R-:W-:-:S04]  /*85c0*/  F2FP.PACK_AB R10, R93, R98 ;  /* 0x000000625d0a723e */ /* 0x000fc800000000ff */
[----:B------:R-:W-:-:S05]  /*85d0*/  F2FP.PACK_AB R9, R92, R99 ;  /* 0x000000635c09723e */ /* 0x000fca00000000ff */
[----:B------:R1:W-:Y:S02]  /*85e0*/  STS.128 [R122+0x14080], R8 ;  /* 0x014080087a007388 */ /* 0x0003e40000000c00 */
.L_x_368:
[----:B------:R-:W-:Y:S05]  /*85f0*/  BSYNC B0 ;  /* 0x0000000000007941 */ /* 0x000fea0003800000 */
.L_x_367:
        /* <DEDUP_REMOVED lines=46> */
.L_x_370:
[----:B------:R-:W-:Y:S05]  /*88e0*/  BSYNC B0 ;  /* 0x0000000000007941 */ /* 0x000fea0003800000 */
.L_x_369:
[----:B-1----:R-:W-:-:S04]  /*88f0*/  IADD3 R8, R16, 0x60, RZ ;  /* 0x0000006010087810 */ /* 0x002fc80007ffe0ff */
        /* <DEDUP_REMOVED lines=44> */
.L_x_364:
[----:B------:R-:W-:Y:S05]  /*8bc0*/  BSYNC B1 ;  /* 0x0000000000017941 */ /* 0x000fea0003800000 */
.L_x_363:
[----:B-1----:R-:W-:Y:S01]  /*8bd0*/  IADD3 R8, R54, 0x20, RZ ;  /* 0x0000002036087810 */ /* 0x002fe20007ffe0ff */
[----:B------:R-:W-:Y:S03]  /*8be0*/  BSSY B1, `(.L_x_371) ;  /* 0x00000bc000017945 */ /* 0x000fe60003800000 */
[----:B------:R-:W-:-:S13]  /*8bf0*/  ISETP.GE.AND P0, PT, R8, UR4, PT ;  /* 0x0000000408007c0c */ /* 0x000fda000bf06270 */
[----:B------:R-:W-:Y:S05]  /*8c00*/  @P0 BRA `(.L_x_372) ;  /* 0x00000b9000000947 */ /* 0x000fea0003800000 */
[----:B------:R-:W-:Y:S01]  /*8c10*/  ISETP.GE.AND P0, PT, R16, c[0x0][0x27c], PT ;  /* 0x00009f0010007a0c */ /* 0x000fe20003f06270 */
[----:B------:R-:W-:-:S12]  /*8c20*/  BSSY B0, `(.L_x_373) ;  /* 0x000002c000007945 */ /* 0x000fd80003800000 */
[----:B------:R-:W-:Y:S05]  /*8c30*/  @P0 BRA `(.L_x_374) ;  /* 0x000002a000000947 */ /* 0x000fea0003800000 */
[----:B------:R-:W1:Y:S01]  /*8c40*/  LDS.128 R8, [R122+0x11080] ;  /* 0x011080007a087984 */ /* 0x000e620000000c00 */
[--C-:B------:R-:W-:Y:S01]  /*8c50*/  SHF.R.U64 R83, R94, 0x10, R95.reuse ;  /* 0x000000105e537819 */ /* 0x100fe2000000125f */
[--C-:B------:R-:W-:Y:S01]  /*8c60*/  HADD2.F32 R98, -RZ, R79.reuse.H1_H1 ;  /* 0x3000004fff627230 */ /* 0x100fe20000004100 */
[----:B------:R-:W-:Y:S01]  /*8c70*/  SHF.R.U32.HI R94, RZ, 0x10, R95 ;  /* 0x00000010ff5e7819 */ /* 0x000fe2000001165f */
[----:B------:R-:W-:Y:S01]  /*8c80*/  HADD2.F32 R95, -RZ, R78.H1_H1 ;  /* 0x3000004eff5f7230 */ /* 0x000fe20000004100 */
        /* <DEDUP_REMOVED lines=37> */
.L_x_374:
[----:B------:R-:W-:Y:S05]  /*8ee0*/  BSYNC B0 ;  /* 0x0000000000007941 */ /* 0x000fea0003800000 */
.L_x_373:
[----:B-1----:R-:W-:Y:S01]  /*8ef0*/  IADD3 R8, R16, 0x20, RZ ;  /* 0x0000002010087810 */ /* 0x002fe20007ffe0ff */
[----:B------:R-:W-:Y:S03]  /*8f00*/  BSSY B0, `(.L_x_375) ;  /* 0x000002d000007945 */ /* 0x000fe60003800000 */
[----:B------:R-:W-:-:S13]  /*8f10*/  ISETP.GE.AND P0, PT, R8, c[0x0][0x27c], PT ;  /* 0x00009f0008007a0c */ /* 0x000fda0003f06270 */
        /* <DEDUP_REMOVED lines=43> */
.L_x_376:
[----:B------:R-:W-:Y:S05]  /*91d0*/  BSYNC B0 ;  /* 0x0000000000007941 */ /* 0x000fea0003800000 */
.L_x_375:
        /* <DEDUP_REMOVED lines=18> */
[--C-:B------:R-:W-:Y:S02]  /*9300*/  HADD2.F32 R81, -RZ, R8.reuse.H1_H1 ;  /* 0x30000008ff517230 */ /* 0x100fe40000004100 */
[----:B------:R-:W-:Y:S01]  /*9310*/  HADD2.F32 R79, -RZ, R8.H0_H0 ;  /* 0x20000008ff4f7230 */ /* 0x000fe20000004100 */
[-C--:B------:R-:W-:Y:S01]  /*9320*/  FMUL.FTZ R83, R11, R80.reuse ;  /* 0x000000500b537220 */ /* 0x080fe20000410000 */
[--C-:B------:R-:W-:Y:S01]  /*9330*/  HADD2.F32 R8, -RZ, R10.reuse.H0_H0 ;  /* 0x2000000aff087230 */ /* 0x100fe20000004100 */
[----:B------:R-:W-:Y:S01]  /*9340*/  FMUL.FTZ R80, R78, R80 ;  /* 0x000000504e507220 */ /* 0x000fe20000410000 */
[--C-:B------:R-:W-:Y:S01]  /*9350*/  HADD2.F32 R82, -RZ, R9.reuse.H0_H0 ;  /* 0x20000009ff527230 */ /* 0x100fe20000004100 */
[----:B------:R-:W-:Y:S01]  /*9360*/  FMUL.FTZ R85, R81, R86 ;  /* 0x0000005651557220 */ /* 0x000fe20000410000 */
[----:B------:R-:W-:Y:S01]  /*9370*/  HADD2.F32 R10, -RZ, R10.H1_H1 ;  /* 0x3000000aff0a7230 */ /* 0x000fe20000004100 */
[----:B------:R-:W-:Y:S01]  /*9380*/  FFMA.FTZ R80, R11, R84, R80 ;  /* 0x000000540b507223 */ /* 0x000fe20000010050 */
[----:B------:R-:W-:Y:S01]  /*9390*/  HADD2.F32 R9, -RZ, R9.H1_H1 ;  /* 0x30000009ff097230 */ /* 0x000fe20000004100 */
[C---:B------:R-:W-:Y:S01]  /*93a0*/  FMUL.FTZ R86, R79.reuse, R86 ;  /* 0x000000564f567220 */ /* 0x040fe20000410000 */
[----:B------:R-:W-:Y:S01]  /*93b0*/  HADD2.F32 R11, -RZ, R62.H0_H0 ;  /* 0x2000003eff0b7230 */ /* 0x000fe20000004100 */
[----:B------:R-:W-:-:S02]  /*93c0*/  FFMA.FTZ R85, R79, R88, -R85 ;  /* 0x000000584f557223 */ /* 0x000fc40000010855 */
[----:B------:R-:W-:Y:S02]  /*93d0*/  FMUL.FTZ R62, R10, R59 ;  /* 0x0000003b0a3e7220 */ /* 0x000fe40000410000 */
[----:B------:R-:W-:Y:S02]  /*93e0*/  FMUL.FTZ R79, R9, R73 ;  /* 0x00000049094f7220 */ /* 0x000fe40000410000 */
[----:B------:R-:W-:Y:S02]  /*93f0*/  FMUL.FTZ R59, R8, R59 ;  /* 0x0000003b083b7220 */ /* 0x000fe40000410000 */
[C---:B------:R-:W-:Y:S02]  /*9400*/  FMUL.FTZ R73, R82.reuse, R73 ;  /* 0x0000004952497220 */ /* 0x040fe40000410000 */
[----:B------:R-:W-:Y:S02]  /*9410*/  FFMA.FTZ R79, R82, R72, -R79 ;  /* 0x00000048524f7223 */ /* 0x000fe4000001084f */
[----:B------:R-:W-:-:S02]  /*9420*/  FFMA.FTZ R83, R78, R84, -R83 ;  /* 0x000000544e537223 */ /* 0x000fc40000010853 */
[----:B------:R-:W-:Y:S02]  /*9430*/  FFMA.FTZ R86, R81, R88, R86 ;  /* 0x0000005851567223 */ /* 0x000fe40000010056 */
[-C--:B------:R-:W-:Y:S02]  /*9440*/  FFMA.FTZ R62, R8, R11.reuse, -R62 ;  /* 0x0000000b083e7223 */ /* 0x080fe4000001083e */
[----:B------:R-:W-:Y:S01]  /*9450*/  FFMA.FTZ R59, R10, R11, R59 ;  /* 0x0000000b0a3b7223 */ /* 0x000fe2000001003b */
[----:B------:R-:W-:Y:S01]  /*9460*/  F2FP.PACK_AB R11, R80, R83 ;  /* 0x00000053500b723e */ /* 0x000fe200000000ff */
[----:B------:R-:W-:Y:S01]  /*9470*/  FFMA.FTZ R72, R9, R72, R73 ;  /* 0x0000004809487223 */ /* 0x000fe20000010049 */
[----:B------:R-:W-:Y:S02]  /*9480*/  F2FP.PACK_AB R8, R86, R85 ;  /* 0x000000555608723e */ /* 0x000fe400000000ff */
[----:B------:R-:W-:Y:S02]  /*9490*/  F2FP.PACK_AB R10, R59, R62 ;  /* 0x0000003e3b0a723e */ /* 0x000fe400000000ff */
[----:B------:R-:W-:-:S05]  /*94a0*/  F2FP.PACK_AB R9, R72, R79 ;  /* 0x0000004f4809723e */ /* 0x000fca00000000ff */
[----:B------:R1:W-:Y:S02]  /*94b0*/  STS.128 [R122+0x19080], R8 ;  /* 0x019080087a007388 */ /* 0x0003e40000000c00 */
.L_x_378:
[----:B------:R-:W-:Y:S05]  /*94c0*/  BSYNC B0 ;  /* 0x0000000000007941 */ /* 0x000fea0003800000 */
.L_x_377:
[----:B-1----:R-:W-:-:S04]  /*94d0*/  IADD3 R8, R16, 0x60, RZ ;  /* 0x0000006010087810 */ /* 0x002fc80007ffe0ff */
[----:B------:R-:W-:-:S13]  /*94e0*/  ISETP.GE.AND P0, PT, R8, c[0x0][0x27c], PT ;  /* 0x00009f0008007a0c */ /* 0x000fda0003f06270 */
[----:B------:R-:W-:Y:S05]  /*94f0*/  @P0 BRA `(.L_x_372) ;  /* 0x000002a000000947 */ /* 0x000fea0003800000 */
[----:B------:R-:W1:Y:S01]  /*9500*/  LDS.128 R8, [R122+0x1d080] ;  /* 0x01d080007a087984 */ /* 0x000e620000000c00 */
[--C-:B------:R-:W-:Y:S01]  /*9510*/  SHF.R.U64 R62, R74, 0x10, R75.reuse ;  /* 0x000000104a3e7819 */ /* 0x100fe2000000124b */
[--C-:B------:R-:W-:Y:S01]  /*9520*/  HADD2.F32 R78, -RZ, R51.reuse.H1_H1 ;  /* 0x30000033ff4e7230 */ /* 0x100fe20000004100 */
[----:B------:R-:W-:Y:S01]  /*9530*/  SHF.R.U32.HI R74, RZ, 0x10, R75 ;  /* 0x00000010ff4a7819 */ /* 0x000fe2000001164b */
[----:B------:R-:W-:Y:S01]  /*9540*/  HADD2.F32 R51, -RZ, R51.H0_H0 ;  /* 0x20000033ff337230 */ /* 0x000fe20000004100 */
[--C-:B------:R-:W-:Y:S01]  /*9550*/  SHF.R.U64 R59, R76, 0x10, R77.reuse ;  /* 0x000000104c3b7819 */ /* 0x100fe2000000124d */
[----:B------:R-:W-:Y:S01]  /*9560*/  HADD2.F32 R62, -RZ, R62.H0_H0 ;  /* 0x2000003eff3e7230 */ /* 0x000fe20000004100 */
[----:B------:R-:W-:Y:S01]  /*9570*/  SHF.R.U32.HI R76, RZ, 0x10, R77 ;  /* 0x00000010ff4c7819 */ /* 0x000fe2000001164d */
[----:B------:R-:W-:Y:S02]  /*9580*/  HADD2.F32 R74, -RZ, R74.H0_H0 ;  /* 0x2000004aff4a7230 */ /* 0x000fe40000004100 */
[----:B------:R-:W-:-:S02]  /*9590*/  HADD2.F32 R80, -RZ, R58.H1_H1 ;  /* 0x3000003aff507230 */ /* 0x000fc40000004100 */
        /* <DEDUP_REMOVED lines=13> */
[----:B------:R-:W-:Y:S01]  /*9670*/  FMUL.FTZ R81, R75, R78 ;  /* 0x0000004e4b517220 */ /* 0x000fe20000410000 */
[----:B------:R-:W-:Y:S01]  /*9680*/  HADD2.F32 R11, -RZ, R58.H0_H0 ;  /* 0x2000003aff0b7230 */ /* 0x000fe20000004100 */
[----:B------:R-:W-:Y:S01]  /*9690*/  FMUL.FTZ R58, R10, R51 ;  /* 0x000000330a3a7220 */ /* 0x000fe20000410000 */
[----:B------:R-:W-:Y:S01]  /*96a0*/  HADD2.F32 R72, -RZ, R59.H0_H0 ;  /* 0x2000003bff487230 */ /* 0x000fe20000004100 */
[----:B------:R-:W-:-:S02]  /*96b0*/  FMUL.FTZ R59, R9, R62 ;  /* 0x0000003e093b7220 */ /* 0x000fc40000410000 */
[----:B------:R-:W-:Y:S02]  /*96c0*/  FMUL.FTZ R78, R73, R78 ;  /* 0x0000004e494e7220 */ /* 0x000fe40000410000 */
[C---:B------:R-:W-:Y:S02]  /*96d0*/  FMUL.FTZ R51, R8.reuse, R51 ;  /* 0x0000003308337220 */ /* 0x040fe40000410000 */
[----:B------:R-:W-:Y:S02]  /*96e0*/  FMUL.FTZ R62, R77, R62 ;  /* 0x0000003e4d3e7220 */ /* 0x000fe40000410000 */
[-C--:B------:R-:W-:Y:S02]  /*96f0*/  FFMA.FTZ R81, R73, R80.reuse, -R81 ;  /* 0x0000005049517223 */ /* 0x080fe40000010851 */
[----:B------:R-:W-:Y:S02]  /*9700*/  FFMA.FTZ R78, R75, R80, R78 ;  /* 0x000000504b4e7223 */ /* 0x000fe4000001004e */
[----:B------:R-:W-:-:S02]  /*9710*/  FFMA.FTZ R58, R8, R11, -R58 ;  /* 0x0000000b083a7223 */ /* 0x000fc4000001083a */
        /* <DEDUP_REMOVED lines=8> */
.L_x_372:
[----:B------:R-:W-:Y:S05]  /*97a0*/  BSYNC B1 ;  /* 0x0000000000017941 */ /* 0x000fea0003800000 */
.L_x_371:
        /* <DEDUP_REMOVED lines=18> */
[--C-:B-1----:R-:W-:Y:S02]  /*98d0*/  HADD2.F32 R59, -RZ, R11.reuse.H0_H0 ;  /* 0x2000000bff3b7230 */ /* 0x102fe40000004100 */
[----:B------:R-:W-:Y:S02]  /*98e0*/  HADD2.F32 R11, -RZ, R11.H1_H1 ;  /* 0x3000000bff0b7230 */ /* 0x000fe40000004100 */
[--C-:B------:R-:W-:Y:S02]  /*98f0*/  HADD2.F32 R69, -RZ, R8.reuse.H1_H1 ;  /* 0x30000008ff457230 */ /* 0x100fe40000004100 */
[----:B------:R-:W-:Y:S01]  /*9900*/  HADD2.F32 R62, -RZ, R8.H0_H0 ;  /* 0x20000008ff3e7230 */ /* 0x000fe20000004100 */
[----:B------:R-:W-:Y:S01]  /*9910*/  FMUL.FTZ R70, R11, R68 ;  /* 0x000000440b467220 */ /* 0x000fe20000410000 */
[--C-:B------:R-:W-:Y:S01]  /*9920*/  HADD2.F32 R8, -RZ, R10.reuse.H0_H0 ;  /* 0x2000000aff087230 */ /* 0x100fe20000004100 */
[----:B------:R-:W-:Y:S01]  /*9930*/  FMUL.FTZ R75, R69, R72 ;  /* 0x00000048454b7220 */ /* 0x000fe20000410000 */
[--C-:B------:R-:W-:Y:S01]  /*9940*/  HADD2.F32 R71, -RZ, R9.reuse.H0_H0 ;  /* 0x20000009ff477230 */ /* 0x100fe20000004100 */
[C---:B------:R-:W-:Y:S01]  /*9950*/  FMUL.FTZ R68, R59.reuse, R68 ;  /* 0x000000443b447220 */ /* 0x040fe20000410000 */
[----:B------:R-:W-:Y:S01]  /*9960*/  HADD2.F32 R10, -RZ, R10.H1_H1 ;  /* 0x3000000aff0a7230 */ /* 0x000fe20000004100 */
[----:B------:R-:W-:Y:S01]  /*9970*/  FFMA.FTZ R70, R59, R74, -R70 ;  /* 0x0000004a3b467223 */ /* 0x000fe20000010846 */
        /* <DEDUP_REMOVED lines=8> */
[----:B------:R-:W-:Y:S02]  /*9a00*/  FMUL.FTZ R58, R71, R58 ;  /* 0x0000003a473a7220 */ /* 0x000fe40000410000 */
[----:B------:R-:W-:Y:S02]  /*9a10*/  FFMA.FTZ R11, R11, R74, R68 ;  /* 0x0000004a0b0b7223 */ /* 0x000fe40000010044 */
[----:B------:R-:W-:Y:S02]  /*9a20*/  FFMA.FTZ R72, R69, R73, R72 ;  /* 0x0000004945487223 */ /* 0x000fe40000010048 */
[-C--:B------:R-:W-:Y:S01]  /*9a30*/  FFMA.FTZ R50, R8, R59.reuse, -R50 ;  /* 0x0000003b08327223 */ /* 0x080fe20000010832 */
[----:B------:R-:W-:Y:S01]  /*9a40*/  F2FP.PACK_AB R11, R11, R70 ;  /* 0x000000460b0b723e */ /* 0x000fe200000000ff */
[----:B------:R-:W-:Y:S01]  /*9a50*/  FFMA.FTZ R47, R10, R59, R47 ;  /* 0x0000003b0a2f7223 */ /* 0x000fe2000001002f */
[----:B------:R-:W-:Y:S01]  /*9a60*/  F2FP.PACK_AB R8, R72, R75 ;  /* 0x0000004b4808723e */ /* 0x000fe200000000ff */
[----:B------:R-:W-:-:S02]  /*9a70*/  FFMA.FTZ R51, R71, R62, -R51 ;  /* 0x0000003e47337223 */ /* 0x000fc40000010833 */
[----:B------:R-:W-:Y:S01]  /*9a80*/  FFMA.FTZ R58, R9, R62, R58 ;  /* 0x0000003e093a7223 */ /* 0x000fe2000001003a */
[----:B------:R-:W-:-:S04]  /*9a90*/  F2FP.PACK_AB R10, R47, R50 ;  /* 0x000000322f0a723e */ /* 0x000fc800000000ff */
[----:B------:R-:W-:-:S05]  /*9aa0*/  F2FP.PACK_AB R9, R58, R51 ;  /* 0x000000333a09723e */ /* 0x000fca00000000ff */
[----:B------:R1:W-:Y:S02]  /*9ab0*/  STS.128 [R122+0x12080], R8 ;  /* 0x012080087a007388 */ /* 0x0003e40000000c00 */
.L_x_382:
[----:B------:R-:W-:Y:S05]  /*9ac0*/  BSYNC B0 ;  /* 0x0000000000007941 */ /* 0x000fea0003800000 */
.L_x_381:
[----:B-1----:R-:W-:Y:S01]  /*9ad0*/  IADD3 R8, R16, 0x20, RZ ;  /* 0x0000002010087810 */ /* 0x002fe20007ffe0ff */
[----:B------:R-:W-:Y:S03]  /*9ae0*/  BSSY B0, `(.L_x_383) ;  /* 0x000002d000007945 */ /* 0x000fe60003800000 */
[----:B------:R-:W-:-:S13]  /*9af0*/  ISETP.GE.AND P0, PT, R8, c[0x0][0x27c], PT ;  /* 0x00009f0008007a0c */ /* 0x000fda0003f06270 */
[----:B------:R-:W-:Y:S05]  /*9b00*/  @P0 BRA `(.L_x_384) ;  /* 0x000002a000000947 */ /* 0x000fea0003800000 */
[----:B------:R-:W1:Y:S01]  /*9b10*/  LDS.128 R8, [R122+0x16080] ;  /* 0x016080007a087984 */ /* 0x000e620000000c00 */
[--C-:B------:R-:W-:Y:S02]  /*9b20*/  SHF.R.U64 R50, R64, 0x10, R65.reuse ;  /* 0x0000001040327819 */ /* 0x100fe40000001241 */
[----:B------:R-:W-:Y:S01]  /*9b30*/  SHF.R.U32.HI R64, RZ, 0x10, R65 ;  /* 0x00000010ff407819 */ /* 0x000fe20000011641 */
[--C-:B------:R-:W-:Y:S01]  /*9b40*/  HADD2.F32 R65, -RZ, R41.reuse.H1_H1 ;  /* 0x30000029ff417230 */ /* 0x100fe20000004100 */
[--C-:B------:R-:W-:Y:S01]  /*9b50*/  SHF.R.U64 R47, R66, 0x10, R67.reuse ;  /* 0x00000010422f7819 */ /* 0x100fe20000001243 */
[----:B------:R-:W-:Y:S01]  /*9b60*/  HADD2.F32 R41, -RZ, R41.H0_H0 ;  /* 0x20000029ff297230 */ /* 0x000fe20000004100 */
[----:B------:R-:W-:Y:S01]  /*9b70*/  SHF.R.U32.HI R66, RZ, 0x10, R67 ;  /* 0x00000010ff427819 */ /* 0x000fe20000011643 */
[----:B------:R-:W-:Y:S02]  /*9b80*/  HADD2.F32 R64, -RZ, R64.H0_H0 ;  /* 0x20000040ff407230 */ /* 0x000fe40000004100 */
[----:B------:R-:W-:-:S02]  /*9b90*/  HADD2.F32 R67, -RZ, R46.H1_H1 ;  /* 0x3000002eff437230 */ /* 0x000fc40000004100 */
[----:B------:R-:W-:Y:S02]  /*9ba0*/  HADD2.F32 R68, -RZ, R66.H0_H0 ;  /* 0x20000042ff447230 */ /* 0x000fe40000004100 */
[----:B------:R-:W-:Y:S02]  /*9bb0*/  HADD2.F32 R50, -RZ, R50.H0_H0 ;  /* 0x20000032ff327230 */ /* 0x000fe40000004100 */
[----:B------:R-:W-:Y:S02]  /*9bc0*/  HADD2.F32 R47, -RZ, R47.H0_H0 ;  /* 0x2000002fff2f7230 */ /* 0x000fe40000004100 */
[--C-:B-1----:R-:W-:Y:S02]  /*9bd0*/  HADD2.F32 R51, -RZ, R11.reuse.H0_H0 ;  /* 0x2000000bff337230 */ /* 0x102fe40000004100 */
[----:B------:R-:W-:Y:S02]  /*9be0*/  HADD2.F32 R11, -RZ, R11.H1_H1 ;  /* 0x3000000bff0b7230 */ /* 0x000fe40000004100 */
[----:B------:R-:W-:-:S02]  /*9bf0*/  HADD2.F32 R59, -RZ, R8.H1_H1 ;  /* 0x30000008ff3b7230 */ /* 0x000fc40000004100 */
[----:B------:R-:W-:Y:S01]  /*9c00*/  HADD2.F32 R58, -RZ, R8.H0_H0 ;  /* 0x20000008ff3a7230 */ /* 0x000fe20000004100 */
[-C--:B------:R-:W-:Y:S01]  /*9c10*/  FMUL.FTZ R66, R11, R64.reuse ;  /* 0x000000400b427220 */ /* 0x080fe20000410000 */
[--C-:B------:R-:W-:Y:S01]  /*9c20*/  HADD2.F32 R8, -RZ, R10.reuse.H0_H0 ;  /* 0x2000000aff087230 */ /* 0x100fe20000004100 */
[-C--:B------:R-:W-:Y:S01]  /*9c30*/  FMUL.FTZ R69, R59, R65.reuse ;  /* 0x000000413b457220 */ /* 0x080fe20000410000 */
[--C-:B------:R-:W-:Y:S01]  /*9c40*/  HADD2.F32 R62, -RZ, R9.reuse.H0_H0 ;  /* 0x20000009ff3e7230 */ /* 0x100fe20000004100 */
[C---:B------:R-:W-:Y:S01]  /*9c50*/  FMUL.FTZ R64, R51.reuse, R64 ;  /* 0x0000004033407220 */ /* 0x040fe20000410000 */
[----:B------:R-:W-:Y:S01]  /*9c60*/  HADD2.F32 R10, -RZ, R10.H1_H1 ;  /* 0x3000000aff0a7230 */ /* 0x000fe20000004100 */
[----:B------:R-:W-:Y:S01]  /*9c70*/  FFMA.FTZ R66, R51, R68, -R66 ;  /* 0x0000004433427223 */ /* 0x000fe20000010842 */
[----:B------:R-:W-:Y:S01]  /*9c80*/  HADD2.F32 R9, -RZ, R9.H1_H1 ;  /* 0x30000009ff097230 */ /* 0x000fe20000004100 */
[C---:B------:R-:W-:Y:S01]  /*9c90*/  FMUL.FTZ R70, R58.reuse, R65 ;  /* 0x000000413a467220 */ /* 0x040fe20000410000 */
[----:B------:R-:W-:Y:S01]  /*9ca0*/  HADD2.F32 R51, -RZ, R46.H0_H0 ;  /* 0x2000002eff337230 */ /* 0x000fe20000004100 */
[----:B------:R-:W-:-:S02]  /*9cb0*/  FFMA.FTZ R69, R58, R67, -R69 ;  /* 0x000000433a457223 */ /* 0x000fc40000010845 */
[-C--:B------:R-:W-:Y:S02]  /*9cc0*/  FMUL.FTZ R46, R10, R41.reuse ;  /* 0x000000290a2e7220 */ /* 0x080fe40000410000 */
[-C--:B------:R-:W-:Y:S02]  /*9cd0*/  FMUL.FTZ R58, R9, R50.reuse ;  /* 0x00000032093a7220 */ /* 0x080fe40000410000 */
[----:B------:R-:W-:Y:S02]  /*9ce0*/  FMUL.FTZ R41, R8, R41 ;  /* 0x0000002908297220 */ /* 0x000fe40000410000 */
[----:B------:R-:W-:Y:S02]  /*9cf0*/  FMUL.FTZ R50, R62, R50 ;  /* 0x000000323e327220 */ /* 0x000fe40000410000 */
[----:B------:R-:W-:Y:S02]  /*9d00*/  FFMA.FTZ R11, R11, R68, R64 ;  /* 0x000000440b0b7223 */ /* 0x000fe40000010040 */
[----:B------:R-:W-:-:S02]  /*9d10*/  FFMA.FTZ R70, R59, R67, R70 ;  /* 0x000000433b467223 */ /* 0x000fc40000010046 */
[-C--:B------:R-:W-:Y:S01]  /*9d20*/  FFMA.FTZ R46, R8, R51.reuse, -R46 ;  /* 0x00000033082e7223 */ /* 0x080fe2000001082e */
[----:B------:R-:W-:Y:S01]  /*9d30*/  F2FP.PACK_AB R11, R11, R66 ;  /* 0x000000420b0b723e */ /* 0x000fe200000000ff */
[----:B------:R-:W-:Y:S01]  /*9d40*/  FFMA.FTZ R41, R10, R51, R41 ;  /* 0x000000330a297223 */ /* 0x000fe20000010029 */
[----:B------:R-:W-:Y:S01]  /*9d50*/  F2FP.PACK_AB R8, R70, R69 ;  /* 0x000000454608723e */ /* 0x000fe200000000ff */
[-C--:B------:R-:W-:Y:S02]  /*9d60*/  FFMA.FTZ R58, R62, R47.reuse, -R58 ;  /* 0x0000002f3e3a7223 */ /* 0x080fe4000001083a */
[----:B------:R-:W-:Y:S01]  /*9d70*/  FFMA.FTZ R9, R9, R47, R50 ;  /* 0x0000002f09097223 */ /* 0x000fe20000010032 */
[----:B------:R-:W-:-:S04]  /*9d80*/  F2FP.PACK_AB R10, R41, R46 ;  /* 0x0000002e290a723e */ /* 0x000fc800000000ff */
[----:B------:R-:W-:-:S05]  /*9d90*/  F2FP.PACK_AB R9, R9, R58 ;  /* 0x0000003a0909723e */ /* 0x000fca00000000ff */
[----:B------:R1:W-:Y:S02]  /*9da0*/  STS.128 [R122+0x16080], R8 ;  /* 0x016080087a007388 */ /* 0x0003e40000000c00 */
.L_x_384:
[----:B------:R-:W-:Y:S05]  /*9db0*/  BSYNC B0 ;  /* 0x0000000000007941 */ /* 0x000fea0003800000 */
.L_x_383:
[----:B-1----:R-:W-:Y:S01]  /*9dc0*/  IADD3 R8, R16, 0x40, RZ ;  /* 0x0000004010087810 */ /* 0x002fe20007ffe0ff */
[----:B------:R-:W-:Y:S03]  /*9dd0*/  BSSY B0, `(.L_x_385) ;  /* 0x000002d000007945 */ /* 0x000fe60003800000 */
[----:B------:R-:W-:-:S13]  /*9de0*/  ISETP.GE.AND P0, PT, R8, c[0x0][0x27c], PT ;  /* 0x00009f0008007a0c */ /* 0x000fda0003f06270 */
[----:B------:R-:W-:Y:S05]  /*9df0*/  @P0 BRA `(.L_x_386) ;  /* 0x000002a000000947 */ /* 0x000fea0003800000 */
[----:B------:R-:W1:Y:S01]  /*9e00*/  LDS.128 R8, [R122+0x1a080] ;  /* 0x01a080007a087984 */ /* 0x000e620000000c00 */
[--C-:B------:R-:W-:Y:S01]  /*9e10*/  SHF.R.U64 R46, R48, 0x10, R49.reuse ;  /* 0x00000010302e7819 */ /* 0x100fe20000001231 */
[----:B------:R-:W-:Y:S01]  /*9e20*/  HADD2.F32 R59, -RZ, R40.H1_H1 ;  /* 0x30000028ff3b7230 */ /* 0x000fe20000004100 */
[----:B------:R-:W-:Y:S02]  /*9e30*/  SHF.R.U32.HI R48, RZ, 0x10, R49 ;  /* 0x00000010ff307819 */ /* 0x000fe40000011631 */
[--C-:B------:R-:W-:Y:S01]  /*9e40*/  SHF.R.U64 R41, R56, 0x10, R57.reuse ;  /* 0x0000001038297819 */ /* 0x100fe20000001239 */
[----:B------:R-:W-:Y:S01]  /*9e50*/  HADD2.F32 R46, -RZ, R46.H0_H0 ;  /* 0x2000002eff2e7230 */ /* 0x000fe20000004100 */
[----:B------:R-:W-:Y:S01]  /*9e60*/  SHF.R.U32.HI R56, RZ, 0x10, R57 ;  /* 0x00000010ff387819 */ /* 0x000fe20000011639 */
[----:B------:R-:W-:Y:S02]  /*9e70*/  HADD2.F32 R48, -RZ, R48.H0_H0 ;  /* 0x20000030ff307230 */ /* 0x000fe40000004100 */
[----:B------:R-:W-:-:S02]  /*9e80*/  HADD2.F32 R57, -RZ, R35.H1_H1 ;  /* 0x30000023ff397230 */ /* 0x000fc40000004100 */
[----:B------:R-:W-:Y:S02]  /*9e90*/  HADD2.F32 R58, -RZ, R56.H0_H0 ;  /* 0x20000038ff3a7230 */ /* 0x000fe40000004100 */
[----:B------:R-:W-:Y:S02]  /*9ea0*/  HADD2.F32 R35, -RZ, R35.H0_H0 ;  /* 0x20000023ff237230 */ /* 0x000fe40000004100 */
[--C-:B-1----:R-:W-:Y:S02]  /*9eb0*/  HADD2.F32 R47, -RZ, R11.reuse.H0_H0 ;  /* 0x2000000bff2f7230 */ /* 0x102fe40000004100 */
[----:B------:R-:W-:Y:S02]  /*9ec0*/  HADD2.F32 R11, -RZ, R11.H1_H1 ;  /* 0x3000000bff0b7230 */ /* 0x000fe40000004100 */
[--C-:B------:R-:W-:Y:S02]  /*9ed0*/  HADD2.F32 R49, -RZ, R8.reuse.H0_H0 ;  /* 0x20000008ff317230 */ /* 0x100fe40000004100 */
[----:B------:R-:W-:Y:S01]  /*9ee0*/  HADD2.F32 R50, -RZ, R8.H1_H1 ;  /* 0x30000008ff327230 */ /* 0x000fe20000004100 */
[-C--:B------:R-:W-:Y:S01]  /*9ef0*/  FMUL.FTZ R56, R11, R48.reuse ;  /* 0x000000300b387220 */ /* 0x080fe20000410000 */
        /* <DEDUP_REMOVED lines=11> */
[----:B------:R-:W-:Y:S01]  /*9fb0*/  FMUL.FTZ R41, R9, R46 ;  /* 0x0000002e09297220 */ /* 0x000fe20000410000 */
[----:B------:R-:W-:Y:S01]  /*9fc0*/  F2FP.PACK_AB R11, R11, R56 ;  /* 0x000000380b0b723e */ /* 0x000fe200000000ff */
[----:B------:R-:W-:-:S02]  /*9fd0*/  FMUL.FTZ R57, R49, R57 ;  /* 0x0000003931397220 */ /* 0x000fc40000410000 */
[----:B------:R-:W-:Y:S02]  /*9fe0*/  FMUL.FTZ R35, R8, R35 ;  /* 0x0000002308237220 */ /* 0x000fe40000410000 */
[----:B------:R-:W-:Y:S02]  /*9ff0*/  FMUL.FTZ R46, R51, R46 ;  /* 0x0000002e332e7220 */ /* 0x000fe40000410000 */
[-C--:B------:R-:W-:Y:S02]  /*a000*/  FFMA.FTZ R62, R49, R59.reuse, -R62 ;  /* 0x0000003b313e7223 */ /* 0x080fe4000001083e */
[----:B------:R-:W-:Y:S02]  /*a010*/  FFMA.FTZ R57, R50, R59, R57 ;  /* 0x0000003b32397223 */ /* 0x000fe40000010039 */
[-C--:B------:R-:W-:Y:S02]  /*a020*/  FFMA.FTZ R40, R8, R47.reuse, -R40 ;  /* 0x0000002f08287223 */ /* 0x080fe40000010828 */
[----:B------:R-:W-:Y:S01]  /*a030*/  FFMA.FTZ R35, R10, R47, R35 ;  /* 0x0000002f0a237223 */ /* 0x000fe20000010023 */
[----:B------:R-:W-:Y:S01]  /*a040*/  F2FP.PACK_AB R8, R57, R62 ;  /* 0x0000003e3908723e */ /* 0x000fe200000000ff */
[----:B------:R-:W-:-:S02]  /*a050*/  FFMA.FTZ R41, R51, R48, -R41 ;  /* 0x0000003033297223 */ /* 0x000fc40000010829 */
[----:B------:R-:W-:Y:S01]  /*a060*/  FFMA.FTZ R46, R9, R48, R46 ;  /* 0x00000030092e7223 */ /* 0x000fe2000001002e */
[----:B------:R-:W-:-:S04]  /*a070*/  F2FP.PACK_AB R10, R35, R40 ;  /* 0x00000028230a723e */ /* 0x000fc800000000ff */
[----:B------:R-:W-:-:S05]  /*a080*/  F2FP.PACK_AB R9, R46, R41 ;  /* 0x000000292e09723e */ /* 0x000fca00000000ff */
[----:B------:R1:W-:Y:S02]  /*a090*/  STS.128 [R122+0x1a080], R8 ;  /* 0x01a080087a007388 */ /* 0x0003e40000000c00 */
.L_x_386:
[----:B------:R-:W-:Y:S05]  /*a0a0*/  BSYNC B0 ;  /* 0x0000000000007941 */ /* 0x000fea0003800000 */
.L_x_385:
        /* <DEDUP_REMOVED lines=30> */
[----:B------:R-:W-:Y:S01]  /*a290*/  F2FP.PACK_AB R11, R11, R44 ;  /* 0x0000002c0b0b723e */ /* 0x000fe200000000ff */
[----:B------:R-:W-:-:S02]  /*a2a0*/  FMUL.FTZ R42, R9, R40 ;  /* 0x00000028092a7220 */ /* 0x000fc40000410000 */
[C---:B------:R-:W-:Y:S02]  /*a2b0*/  FMUL.FTZ R48, R43.reuse, R48 ;  /* 0x000000302b307220 */ /* 0x040fe40000410000 */
[----:B------:R-:W-:Y:S02]  /*a2c0*/  FMUL.FTZ R29, R8, R29 ;  /* 0x0000001d081d7220 */ /* 0x000fe40000410000 */
[----:B------:R-:W-:Y:S02]  /*a2d0*/  FMUL.FTZ R40, R46, R40 ;  /* 0x000000282e287220 */ /* 0x000fe40000410000 */
[-C--:B------:R-:W-:Y:S02]  /*a2e0*/  FFMA.FTZ R47, R43, R56.reuse, -R47 ;  /* 0x000000382b2f7223 */ /* 0x080fe4000001082f */
[----:B------:R-:W-:Y:S02]  /*a2f0*/  FFMA.FTZ R48, R45, R56, R48 ;  /* 0x000000382d307223 */ /* 0x000fe40000010030 */
[----:B------:R-:W-:-:S02]  /*a300*/  FFMA.FTZ R34, R8, R41, -R34 ;  /* 0x0000002908227223 */ /* 0x000fc40000010822 */
[----:B------:R-:W-:Y:S01]  /*a310*/  FFMA.FTZ R29, R10, R41, R29 ;  /* 0x000000290a1d7223 */ /* 0x000fe2000001001d */
[----:B------:R-:W-:Y:S01]  /*a320*/  F2FP.PACK_AB R8, R48, R47 ;  /* 0x0000002f3008723e */ /* 0x000fe200000000ff */
[-C--:B------:R-:W-:Y:S02]  /*a330*/  FFMA.FTZ R42, R46, R35.reuse, -R42 ;  /* 0x000000232e2a7223 */ /* 0x080fe4000001082a */
[----:B------:R-:W-:Y:S01]  /*a340*/  FFMA.FTZ R9, R9, R35, R40 ;  /* 0x0000002309097223 */ /* 0x000fe20000010028 */
[----:B------:R-:W-:-:S04]  /*a350*/  F2FP.PACK_AB R10, R29, R34 ;  /* 0x000000221d0a723e */ /* 0x000fc800000000ff */
[----:B------:R-:W-:-:S05]  /*a360*/  F2FP.PACK_AB R9, R9, R42 ;  /* 0x0000002a0909723e */ /* 0x000fca00000000ff */
[----:B------:R1:W-:Y:S02]  /*a370*/  STS.128 [R122+0x1e080], R8 ;  /* 0x01e080087a007388 */ /* 0x0003e40000000c00 */
.L_x_380:
[----:B------:R-:W-:Y:S05]  /*a380*/  BSYNC B1 ;  /* 0x0000000000017941 */ /* 0x000fea0003800000 */
.L_x_379:
[----:B-1----:R-:W-:-:S04]  /*a390*/  IADD3 R8, R54, 0x60, RZ ;  /* 0x0000006036087810 */ /* 0x002fc80007ffe0ff */
        /* <DEDUP_REMOVED lines=47> */
.L_x_389:
[----:B------:R-:W-:Y:S05]  /*a690*/  BSYNC B0 ;  /* 0x0000000000007941 */ /* 0x000fea0003800000 */
.L_x_388:
        /* <DEDUP_REMOVED lines=46> */
.L_x_391:
[----:B------:R-:W-:Y:S05]  /*a980*/  BSYNC B0 ;  /* 0x0000000000007941 */ /* 0x000fea0003800000 */
.L_x_390:
        /* <DEDUP_REMOVED lines=24> */
[-C--:B------:R-:W-:Y:S01]  /*ab10*/  FMUL.FTZ R32, R25, R29.reuse ;  /* 0x0000001d19207220 */ /* 0x080fe20000410000 */
[----:B------:R-:W-:Y:S01]  /*ab20*/  HADD2.F32 R9, -RZ, R9.H1_H1 ;  /* 0x30000009ff097230 */ /* 0x000fe20000004100 */
[C---:B------:R-:W-:Y:S01]  /*ab30*/  FMUL.FTZ R34, R24.reuse, R29 ;  /* 0x0000001d18227220 */ /* 0x040fe20000410000 */
[----:B------:R-:W-:Y:S01]  /*ab40*/  HADD2.F32 R23, -RZ, R12.H0_H0 ;  /* 0x2000000cff177230 */ /* 0x000fe20000004100 */
[----:B------:R-:W-:Y:S01]  /*ab50*/  FFMA.FTZ R11, R11, R30, R28 ;  /* 0x0000001e0b0b7223 */ /* 0x000fe2000001001c */
[----:B------:R-:W-:Y:S01]  /*ab60*/  HADD2.F32 R29, -RZ, R14.H0_H0 ;  /* 0x2000000eff1d7230 */ /* 0x000fe20000004100 */
[----:B------:R-:W-:Y:S01]  /*ab70*/  FFMA.FTZ R32, R24, R31, -R32 ;  /* 0x0000001f18207223 */ /* 0x000fe20000010820 */
[----:B------:R-:W-:Y:S01]  /*ab80*/  HADD2.F32 R14, -RZ, R17.H0_H0 ;  /* 0x20000011ff0e7230 */ /* 0x000fe20000004100 */
[----:B------:R-:W-:Y:S01]  /*ab90*/  FMUL.FTZ R12, R10, R23 ;  /* 0x000000170a0c7220 */ /* 0x000fe20000410000 */
[----:B------:R-:W-:Y:S01]  /*aba0*/  F2FP.PACK_AB R11, R11, R22 ;  /* 0x000000160b0b723e */ /* 0x000fe200000000ff */
[----:B------:R-:W-:-:S02]  /*abb0*/  FMUL.FTZ R17, R9, R18 ;  /* 0x0000001209117220 */ /* 0x000fc40000410000 */
[C---:B------:R-:W-:Y:S02]  /*abc0*/  FMUL.FTZ R23, R8.reuse, R23 ;  /* 0x0000001708177220 */ /* 0x040fe40000410000 */
[----:B------:R-:W-:Y:S02]  /*abd0*/  FMUL.FTZ R18, R19, R18 ;  /* 0x0000001213127220 */ /* 0x000fe40000410000 */
        /* <DEDUP_REMOVED lines=9> */
.L_x_393:
[----:B------:R-:W-:Y:S05]  /*ac70*/  BSYNC B0 ;  /* 0x0000000000007941 */ /* 0x000fea0003800000 */
.L_x_392:
[----:B------:R-:W-:-:S04]  /*ac80*/  IADD3 R16, R16, 0x60, RZ ;  /* 0x0000006010107810 */ /* 0x000fc80007ffe0ff */
[----:B------:R-:W-:-:S13]  /*ac90*/  ISETP.GE.AND P0, PT, R16, c[0x0][0x27c], PT ;  /* 0x00009f0010007a0c */ /* 0x000fda0003f06270 */
[----:B------:R-:W-:Y:S05]  /*aca0*/  @P0 BRA `(.L_x_387) ;  /* 0x00004af000000947 */ /* 0x000fea0003800000 */
[----:B-1----:R-:W1:Y:S01]  /*acb0*/  LDS.128 R8, [R122+0x1f080] ;  /* 0x01f080007a087984 */ /* 0x002e620000000c00 */
[--C-:B------:R-:W-:Y:S01]  /*acc0*/  SHF.R.U64 R14, R20, 0x10, R21.reuse ;  /* 0x00000010140e7819 */ /* 0x100fe20000001215 */
[----:B------:R-:W-:Y:S01]  /*acd0*/  HADD2.F32 R22, -RZ, R15.H1_H1 ;  /* 0x3000000fff167230 */ /* 0x000fe20000004100 */
[----:B------:R-:W-:Y:S01]  /*ace0*/  SHF.R.U32.HI R20, RZ, 0x10, R21 ;  /* 0x00000010ff147819 */ /* 0x000fe20000011615 */
[--C-:B------:R-:W-:Y:S01]  /*acf0*/  HADD2.F32 R21, -RZ, R13.reuse.H1_H1 ;  /* 0x3000000dff157230 */ /* 0x100fe20000004100 */
[--C-:B------:R-:W-:Y:S01]  /*ad00*/  SHF.R.U64 R12, R26, 0x10, R27.reuse ;  /* 0x000000101a0c7819 */ /* 0x100fe2000000121b */
[----:B------:R-:W-:Y:S01]  /*ad10*/  HADD2.F32 R13, -RZ, R13.H0_H0 ;  /* 0x2000000dff0d7230 */ /* 0x000fe20000004100 */
[----:B------:R-:W-:Y:S01]  /*ad20*/  SHF.R.U32.HI R26, RZ, 0x10, R27 ;  /* 0x00000010ff1a7819 */ /* 0x000fe2000001161b */
[----:B------:R-:W-:Y:S02]  /*ad30*/  HADD2.F32 R20, -RZ, R20.H0_H0 ;  /* 0x20000014ff147230 */ /* 0x000fe40000004100 */
[----:B------:R-:W-:-:S02]  /*ad40*/  HADD2.F32 R14, -RZ, R14.H0_H0 ;  /* 0x2000000eff0e7230 */ /* 0x000fc40000004100 */
[----:B------:R-:W-:Y:S02]  /*ad50*/  HADD2.F32 R26, -RZ, R26.H0_H0 ;  /* 0x2000001aff1a7230 */ /* 0x000fe40000004100 */
[----:B------:R-:W-:Y:S02]  /*ad60*/  HADD2.F32 R15, -RZ, R15.H0_H0 ;  /* 0x2000000fff0f7230 */ /* 0x000fe40000004100 */
[----:B------:R-:W-:Y:S02]  /*ad70*/  HADD2.F32 R12, -RZ, R12.H0_H0 ;  /* 0x2000000cff0c7230 */ /* 0x000fe40000004100 */
[--C-:B-1----:R-:W-:Y:S02]  /*ad80*/  HADD2.F32 R16, -RZ, R11.reuse.H0_H0 ;  /* 0x2000000bff107230 */ /* 0x102fe40000004100 */
[----:B------:R-:W-:Y:S02]  /*ad90*/  HADD2.F32 R11, -RZ, R11.H1_H1 ;  /* 0x3000000bff0b7230 */ /* 0x000fe40000004100 */
[----:B------:R-:W-:-:S02]  /*ada0*/  HADD2.F32 R17, -RZ, R8.H0_H0 ;  /* 0x20000008ff117230 */ /* 0x000fc40000004100 */
[----:B------:R-:W-:Y:S01]  /*adb0*/  HADD2.F32 R18, -RZ, R8.H1_H1 ;  /* 0x30000008ff127230 */ /* 0x000fe20000004100 */
[CC--:B------:R-:W-:Y:S01]  /*adc0*/  FMUL.FTZ R23, R11.reuse, R20.reuse ;  /* 0x000000140b177220 */ /* 0x0c0fe20000410000 */
[--C-:B------:R-:W-:Y:S01]  /*add0*/  HADD2.F32 R8, -RZ, R10.reuse.H0_H0 ;  /* 0x2000000aff087230 */ /* 0x100fe20000004100 */
[C---:B------:R-:W-:Y:S01]  /*ade0*/  FMUL.FTZ R20, R16.reuse, R20 ;  /* 0x0000001410147220 */ /* 0x040fe20000410000 */
[----:B------:R-:W-:Y:S01]  /*adf0*/  HADD2.F32 R10, -RZ, R10.H1_H1 ;  /* 0x3000000aff0a7230 */ /* 0x000fe20000004100 */
[-C--:B------:R-:W-:Y:S01]  /*ae00*/  FFMA.FTZ R23, R16, R26.reuse, -R23 ;  /* 0x0000001a10177223 */ /* 0x080fe20000010817 */
[--C-:B------:R-:W-:Y:S01]  /*ae10*/  HADD2.F32 R19, -RZ, R9.reuse.H0_H0 ;  /* 0x20000009ff137230 */ /* 0x100fe20000004100 */
[----:B------:R-:W-:Y:S01]  /*ae20*/  FFMA.FTZ R20, R11, R26, R20 ;  /* 0x0000001a0b147223 */ /* 0x000fe20000010014 */
[----:B------:R-:W-:Y:S01]  /*ae30*/  HADD2.F32 R9, -RZ, R9.H1_H1 ;  /* 0x30000009ff097230 */ /* 0x000fe20000004100 */
[----:B------:R-:W-:Y:S02]  /*ae40*/  FMUL.FTZ R11, R10, R13 ;  /* 0x0000000d0a0b7220 */ /* 0x000fe40000410000 */
[----:B------:R-:W-:-:S02]  /*ae50*/  FMUL.FTZ R24, R18, R21 ;  /* 0x0000001512187220 */ /* 0x000fc40000410000 */
[C---:B------:R-:W-:Y:S02]  /*ae60*/  FMUL.FTZ R13, R8.reuse, R13 ;  /* 0x0000000d080d7220 */ /* 0x040fe40000410000 */
[-C--:B------:R-:W-:Y:S02]  /*ae70*/  FMUL.FTZ R16, R9, R14.reuse ;  /* 0x0000000e09107220 */ /* 0x080fe40000410000 */
[----:B------:R-:W-:Y:S02]  /*ae80*/  FMUL.FTZ R21, R17, R21 ;  /* 0x0000001511157220 */ /* 0x000fe40000410000 */
[----:B------:R-:W-:Y:S02]  /*ae90*/  FMUL.FTZ R14, R19, R14 ;  /* 0x0000000e130e7220 */ /* 0x000fe40000410000 */
[----:B------:R-:W-:Y:S01]  /*aea0*/  FFMA.FTZ R8, R8, R15, -R11 ;  /* 0x0000000f08087223 */ /* 0x000fe2000001080b */
[----:B------:R-:W-:Y:S01]  /*aeb0*/  F2FP.PACK_AB R11, R20, R23 ;  /* 0x00000017140b723e */ /* 0x000fe200000000ff */
[----:B------:R-:W-:-:S02]  /*aec0*/  FFMA.FTZ R13, R10, R15, R13 ;  /* 0x0000000f0a0d7223 */ /* 0x000fc4000001000d */
[-C--:B------:R-:W-:Y:S02]  /*aed0*/  FFMA.FTZ R24, R17, R22.reuse, -R24 ;  /* 0x0000001611187223 */ /* 0x080fe40000010818 */
[----:B------:R-:W-:Y:S01]  /*aee0*/  FFMA.FTZ R21, R18, R22, R21 ;  /* 0x0000001612157223 */ /* 0x000fe20000010015 */
[----:B------:R-:W-:Y:S01]  /*aef0*/  F2FP.PACK_AB R10, R13, R8 ;  /* 0x000000080d0a723e */ /* 0x000fe200000000ff */
[-C--:B------:R-:W-:Y:S02]  /*af00*/  FFMA.FTZ R16, R19, R12.reuse, -R16 ;  /* 0x0000000c13107223 */ /* 0x080fe40000010810 */
[----:B------:R-:W-:Y:S01]  /*af10*/  FFMA.FTZ R9, R9, R12, R14 ;  /* 0x0000000c09097223 */ /* 0x000fe2000001000e */
[----:B------:R-:W-:-:S04]  /*af20*/  F2FP.PACK_AB R8, R21, R24 ;  /* 0x000000181508723e */ /* 0x000fc800000000ff */
[----:B------:R-:W-:-:S05]  /*af30*/  F2FP.PACK_AB R9, R9, R16 ;  /* 0x000000100909723e */ /* 0x000fca00000000ff */
[----:B------:R1:W-:Y:S01]  /*af40*/  STS.128 [R122+0x1f080], R8 ;  /* 0x01f080087a007388 */ /* 0x0003e20000000c00 */
[----:B------:R-:W-:Y:S05]  /*af50*/  BRA `(.L_x_387) ;  /* 0x0000484000007947 */ /* 0x000fea0003800000 */
.L_x_354:
[----:B------:R-:W-:Y:S01]  /*af60*/  PLOP3.LUT P0, PT, PT, PT, UP3, 0x80, 0x0 ;  /* 0x000000000000781c */ /* 0x000fe20003f0f038 */
[----:B------:R-:W-:Y:S01]  /*af70*/  IMAD.MOV.U32 R17, RZ, RZ, R15 ;  /* 0x000000ffff117224 */ /* 0x000fe200078e000f */
        /* <DEDUP_REMOVED lines=9> */
[----:B------:R-:W-:-:S02]  /*b010*/  CS2R R100, SRZ ;  /* 0x0000000000647805 */ /* 0x000fc4000001ff00 */
[----:B------:R-:W-:Y:S01]  /*b020*/  @P0 IMAD.HI.U32 R12, R11, c[0x0][0x2c8], RZ ;  /* 0x0000b2000b0c0a27 */ /* 0x000fe200078e00ff */
[----:B------:R-:W-:-:S13]  /*b030*/  PLOP3.LUT P0, PT, PT, PT, UP3, 0x80, 0x0 ;  /* 0x000000000000781c */ /* 0x000fda0003f0f038 */
[----:B------:R-:W-:-:S04]  /*b040*/  @P0 SHF.R.U32.HI R11, RZ, c[0x0][0x2cc], R12 ;  /* 0x0000b300ff0b0a19 */ /* 0x000fc8000001160c */
[----:B------:R-:W-:Y:S01]  /*b050*/  SHF.R.S32.HI R12, RZ, 0x1f, R11 ;  /* 0x0000001fff0c7819 */ /* 0x000fe2000001140b */
[----:B------:R-:W-:-:S04]  /*b060*/  IMAD.WIDE.U32 R16, R11, c[0x0][0x280], R16 ;  /* 0x0000a0000b107a25 */ /* 0x000fc800078e0010 */
[----:B------:R-:W-:Y:S01]  /*b070*/  IMAD R14, R12, c[0x0][0x280], RZ ;  /* 0x0000a0000c0e7a24 */ /* 0x000fe200078e02ff */
[----:B------:R-:W-:Y:S01]  /*b080*/  LEA R15, P0, R16, c[0x0][0x270], 0x1 ;  /* 0x00009c00100f7a11 */ /* 0x000fe200078008ff */
[----:B------:R-:W-:Y:S02]  /*b090*/  IMAD R12, R12, c[0x0][0x290], RZ ;  /* 0x0000a4000c0c7a24 */ /* 0x000fe400078e02ff */
[C---:B------:R-:W-:Y:S02]  /*b0a0*/  IMAD R14, R11.reuse, c[0x0][0x284], R14 ;  /* 0x0000a1000b0e7a24 */ /* 0x040fe400078e020e */
[----:B------:R-:W-:Y:S01]  /*b0b0*/  IMAD R12, R11, c[0x0][0x294], R12 ;  /* 0x0000a5000b0c7a24 */ /* 0x000fe200078e020c */
[----:B------:R1:W2:Y:S02]  /*b0c0*/  SHFL.IDX PT, R18, R15, RZ, 0x181f ;  /* 0x00181fff0f127589 */ /* 0x0002a400000e0000 */
[----:B------:R-:W-:Y:S02]  /*b0d0*/  IADD3 R14, R17, R14, RZ ;  /* 0x0000000e110e7210 */ /* 0x000fe40007ffe0ff */
[----:B------:R-:W-:-:S02]  /*b0e0*/  MOV R17, R13 ;  /* 0x0000000d00117202 */ /* 0x000fc40000000f00 */
[----:B------:R-:W-:Y:S01]  /*b0f0*/  LEA.HI.X R14, R16, c[0x0][0x274], R14, 0x1, P0 ;  /* 0x00009d00100e7a11 */ /* 0x000fe200000f0c0e */
[----:B------:R-:W-:-:S04]  /*b100*/  IMAD.MOV.U32 R16, RZ, RZ, R64 ;  /* 0x000000ffff107224 */ /* 0x000fc800078e0040 */
[----:B------:R-:W-:Y:S01]  /*b110*/  IMAD.WIDE.U32 R16, R11, c[0x0][0x290], R16 ;  /* 0x0000a4000b107a25 */ /* 0x000fe200078e0010 */
[----:B------:R1:W3:Y:S03]  /*b120*/  SHFL.IDX PT, R19, R14, RZ, 0x181f ;  /* 0x00181fff0e137589 */ /* 0x0002e600000e0000 */
[----:B------:R-:W-:Y:S01]  /*b130*/  IMAD.IADD R12, R17, 0x1, R12 ;  /* 0x00000001110c7824 */ /* 0x000fe200078e020c */
[----:B------:R-:W-:-:S04]  /*b140*/  LEA R13, P0, R16, c[0x0][0x288], 0x1 ;  /* 0x0000a200100d7a11 */ /* 0x000fc800078008ff */
[----:B------:R-:W-:Y:S02]  /*b150*/  LEA.HI.X R12, R16, c[0x0][0x28c], R12, 0x1, P0 ;  /* 0x0000a300100c7a11 */ /* 0x000fe400000f0c0c */
[----:B------:R1:W4:Y:S04]  /*b160*/  SHFL.IDX PT, R16, R13, RZ, 0x181f ;  /* 0x00181fff0d107589 */ /* 0x00032800000e0000 */
[----:B------:R1:W1:Y:S01]  /*b170*/  SHFL.IDX PT, R17, R12, RZ, 0x181f ;  /* 0x00181fff0c117589 */ /* 0x00026200000e0000 */
[----:B------:R-:W-:Y:S05]  /*b180*/  @P1 BRA `(.L_x_395) ;  /* 0x0000019000001947 */ /* 0x000fea0003800000 */
[----:B--2---:R-:W-:Y:S01]  /*b190*/  ISETP.GE.AND P0, PT, R80, c[0x0][0x27c], PT ;  /* 0x00009f0050007a0c */ /* 0x004fe20003f06270 */
[----:B------:R-:W-:Y:S01]  /*b1a0*/  CS2R R106, SRZ ;  /* 0x00000000006a7805 */ /* 0x000fe2000001ff00 */
[----:B------:R-:W-:Y:S01]  /*b1b0*/  CS2R R104, SRZ ;  /* 0x0000000000687805 */ /* 0x000fe2000001ff00 */
[----:B------:R-:W-:Y:S01]  /*b1c0*/  CS2R R102, SRZ ;  /* 0x0000000000667805 */ /* 0x000fe2000001ff00 */
[----:B------:R-:W-:-:S09]  /*b1d0*/  CS2R R100, SRZ ;  /* 0x0000000000647805 */ /* 0x000fd2000001ff00 */
[C---:B------:R-:W-:Y:S01]  /*b1e0*/  @!P0 IMAD.SHL.U32 R21, R80.reuse, 0x2, RZ ;  /* 0x0000000250158824 */ /* 0x040fe200078e00ff */
[----:B------:R-:W-:-:S04]  /*b1f0*/  @!P0 SHF.L.U64.HI R11, R80, 0x1, R99 ;  /* 0x00000001500b8819 */ /* 0x000fc80000010263 */
[----:B------:R-:W-:-:S05]  /*b200*/  @!P0 IADD3 R22, P1, R18, R21, RZ ;  /* 0x0000001512168210 */ /* 0x000fca0007f3e0ff */
[----:B---3--:R-:W-:Y:S01]  /*b210*/  @!P0 IMAD.X R23, R19, 0x1, R11, P1 ;  /* 0x0000000113178824 */ /* 0x008fe200008e060b */
[----:B----4-:R-:W-:-:S04]  /*b220*/  @!P0 IADD3 R20, P1, R16, R21, RZ ;  /* 0x0000001510148210 */ /* 0x010fc80007f3e0ff */
[----:B------:R2:W5:Y:S01]  /*b230*/  @!P0 LD.E.128 R104, [R22.64] ;  /* 0x0000001e16688980 */ /* 0x000562000c101d00 */
[----:B-1----:R-:W-:-:S05]  /*b240*/  @!P0 IMAD.X R21, R17, 0x1, R11, P1 ;  /* 0x0000000111158824 */ /* 0x002fca00008e060b */
[----:B------:R2:W5:Y:S01]  /*b250*/  @!P0 LD.E.128 R100, [R20.64] ;  /* 0x0000001e14648980 */ /* 0x000562000c101d00 */
[----:B------:R-:W-:Y:S01]  /*b260*/  ISETP.GE.AND P0, PT, R62, c[0x0][0x27c], PT ;  /* 0x00009f003e007a0c */ /* 0x000fe20003f06270 */
[----:B------:R-:W-:-:S12]  /*b270*/  CS2R R94, SRZ ;  /* 0x00000000005e7805 */ /* 0x000fd8000001ff00 */
[----:B------:R-:W-:-:S04]  /*b280*/  @!P0 SHF.R.S32.HI R11, RZ, 0x1f, R62 ;  /* 0x0000001fff0b8819 */ /* 0x000fc8000001143e */
[----:B------:R-:W-:-:S04]  /*b290*/  @!P0 LEA.HI R11, R11, R62, RZ, 0x3 ;  /* 0x0000003e0b0b8211 */ /* 0x000fc800078f18ff */
[----:B------:R-:W-:Y:S01]  /*b2a0*/  @!P0 LOP3.LUT R11, R11, 0xfffffff8, RZ, 0xc0, !PT ;  /* 0xfffffff80b0b8812 */ /* 0x000fe200078ec0ff */
[----:B------:R-:W-:Y:S01]  /*b2b0*/  CS2R R92, SRZ ;  /* 0x00000000005c7805 */ /* 0x000fe2000001ff00 */
[----:B------:R-:W-:Y:S01]  /*b2c0*/  CS2R R90, SRZ ;  /* 0x00000000005a7805 */ /* 0x000fe2000001ff00 */
[----:B------:R-:W-:Y:S02]  /*b2d0*/  CS2R R88, SRZ ;  /* 0x0000000000587805 */ /* 0x000fe4000001ff00 */
[----:B------:R-:W-:-:S04]  /*b2e0*/  @!P0 IMAD.WIDE R18, R11, 0x2, R18 ;  /* 0x000000020b128825 */ /* 0x000fc800078e0212 */
[----:B------:R-:W-:Y:S01]  /*b2f0*/  @!P0 IMAD.WIDE R16, R11, 0x2, R16 ;  /* 0x000000020b108825 */ /* 0x000fe200078e0210 */
[----:B------:R2:W5:Y:S04]  /*b300*/  @!P0 LD.E.128 R92, [R18.64] ;  /* 0x0000001e125c8980 */ /* 0x000568000c101d00 */
[----:B------:R2:W5:Y:S02]  /*b310*/  @!P0 LD.E.128 R88, [R16.64] ;  /* 0x0000001e10588980 */ /* 0x000564000c101d00 */
.L_x_395:
[----:B--2---:R-:W-:Y:S05]  /*b320*/  BSYNC B0 ;  /* 0x0000000000007941 */ /* 0x004fea0003800000 */
.L_x_394:
[----:B------:R-:W-:Y:S01]  /*b330*/  ISETP.NE.AND P0, PT, R10, RZ, PT ;  /* 0x000000ff0a00720c */ /* 0x000fe20003f05270 */
[----:B-----5:R-:W-:Y:S01]  /*b340*/  IMAD.MOV.U32 R11, RZ, RZ, R94 ;  /* 0x000000ffff0b7224 */ /* 0x020fe200078e005e */
[----:B----4-:R-:W-:Y:S01]  /*b350*/  MOV R16, R93 ;  /* 0x0000005d00107202 */ /* 0x010fe20000000f00 */
[----:B------:R-:W-:Y:S01]  /*b360*/  IMAD.MOV.U32 R10, RZ, RZ, R95 ;  /* 0x000000ffff0a7224 */ /* 0x000fe200078e005f */
[----:B------:R2:W4:Y:S01]  /*b370*/  SHFL.IDX PT, R21, R14, 0x1, 0x181f ;  /* 0x00381f000e157f89 */ /* 0x00052200000e0000 */
[----:B-1----:R-:W-:Y:S01]  /*b380*/  IMAD.MOV.U32 R17, RZ, RZ, R92 ;  /* 0x000000ffff117224 */ /* 0x002fe200078e005c */
        /* <DEDUP_REMOVED lines=8> */
[----:B------:R2:W1:Y:S01]  /*b410*/  SHFL.IDX PT, R20, R15, 0x1, 0x181f ;  /* 0x00381f000f147f89 */ /* 0x00046200000e0000 */
[----:B------:R-:W-:Y:S01]  /*b420*/  CS2R R74, SRZ ;  /* 0x00000000004a7805 */ /* 0x000fe2000001ff00 */
[----:B------:R-:W-:Y:S01]  /*b430*/  PRMT R128, R10, 0x5410, R11 ;  /* 0x000054100a807816 */ /* 0x000fe2000000000b */
[----:B------:R-:W-:Y:S01]  /*b440*/  IMAD.MOV.U32 R11, RZ, RZ, R90 ;  /* 0x000000ffff0b7224 */ /* 0x000fe200078e005a */
[----:B------:R-:W-:Y:S01]  /*b450*/  MOV R10, R91 ;  /* 0x0000005b000a7202 */ /* 0x000fe20000000f00 */
[----:B---3--:R2:W3:Y:S01]  /*b460*/  SHFL.IDX PT, R19, R12, 0x1, 0x181f ;  /* 0x00381f000c137f89 */ /* 0x0084e200000e0000 */
        /* <DEDUP_REMOVED lines=9> */
[----:B------:R-:W-:Y:S01]  /*b500*/  CS2R R50, SRZ ;  /* 0x0000000000327805 */ /* 0x000fe2000001ff00 */
[----:B------:R-:W-:Y:S01]  /*b510*/  PRMT R115, R10, 0x5410, R11 ;  /* 0x000054100a737816 */ /* 0x000fe2000000000b */
[----:B------:R-:W-:Y:S01]  /*b520*/  IMAD.MOV.U32 R11, RZ, RZ, R100 ;  /* 0x000000ffff0b7224 */ /* 0x000fe200078e0064 */
[----:B------:R-:W-:Y:S01]  /*b530*/  MOV R10, R101 ;  /* 0x00000065000a7202 */ /* 0x000fe20000000f00 */
[----:B------:R-:W-:Y:S01]  /*b540*/  CS2R R48, SRZ ;  /* 0x0000000000307805 */ /* 0x000fe2000001ff00 */
[----:B------:R-:W-:Y:S01]  /*b550*/  CS2R R70, SRZ ;  /* 0x0000000000467805 */ /* 0x000fe2000001ff00 */
[----:B------:R-:W-:Y:S01]  /*b560*/  CS2R R68, SRZ ;  /* 0x0000000000447805 */ /* 0x000fe2000001ff00 */
[----:B------:R-:W-:Y:S01]  /*b570*/  PRMT R125, R10, 0x5410, R11 ;  /* 0x000054100a7d7816 */ /* 0x000fe2000000000b */
[----:B------:R-:W-:Y:S05]  /*b580*/  @P0 BRA `(.L_x_397) ;  /* 0x0000019000000947 */ /* 0x000fea0003800000 */
[----:B----4-:R-:W-:Y:S01]  /*b590*/  ISETP.GE.AND P0, PT, R80, c[0x0][0x27c], PT ;  /* 0x00009f0050007a0c */ /* 0x010fe20003f06270 */
[----:B------:R-:W-:Y:S01]  /*b5a0*/  CS2R R74, SRZ ;  /* 0x00000000004a7805 */ /* 0x000fe2000001ff00 */
[----:B------:R-:W-:Y:S01]  /*b5b0*/  CS2R R72, SRZ ;  /* 0x0000000000487805 */ /* 0x000fe2000001ff00 */
[----:B------:R-:W-:Y:S01]  /*b5c0*/  CS2R R70, SRZ ;  /* 0x0000000000467805 */ /* 0x000fe2000001ff00 */
[----:B------:R-:W-:-:S09]  /*b5d0*/  CS2R R68, SRZ ;  /* 0x0000000000447805 */ /* 0x000fd2000001ff00 */
[C---:B------:R-:W-:Y:S01]  /*b5e0*/  @!P0 IMAD.SHL.U32 R11, R80.reuse, 0x2, RZ ;  /* 0x00000002500b8824 */ /* 0x040fe200078e00ff */
[----:B------:R-:W-:-:S04]  /*b5f0*/  @!P0 SHF.L.U64.HI R17, R80, 0x1, R99 ;  /* 0x0000000150118819 */ /* 0x000fc80000010263 */
[----:B-1----:R-:W-:-:S05]  /*b600*/  @!P0 IADD3 R22, P1, R20, R11, RZ ;  /* 0x0000000b14168210 */ /* 0x002fca0007f3e0ff */
[----:B------:R-:W-:Y:S01]  /*b610*/  @!P0 IMAD.X R23, R21, 0x1, R17, P1 ;  /* 0x0000000115178824 */ /* 0x000fe200008e0611 */
[----:B------:R-:W-:-:S04]  /*b620*/  @!P0 IADD3 R16, P1, R18, R11, RZ ;  /* 0x0000000b12108210 */ /* 0x000fc80007f3e0ff */
[----:B------:R1:W5:Y:S01]  /*b630*/  @!P0 LD.E.128 R72, [R22.64] ;  /* 0x0000001e16488980 */ /* 0x000362000c101d00 */
[----:B---3--:R-:W-:-:S05]  /*b640*/  @!P0 IMAD.X R17, R19, 0x1, R17, P1 ;  /* 0x0000000113118824 */ /* 0x008fca00008e0611 */
[----:B------:R1:W5:Y:S01]  /*b650*/  @!P0 LD.E.128 R68, [R16.64] ;  /* 0x0000001e10448980 */ /* 0x000362000c101d00 */
[----:B------:R-:W-:-:S13]  /*b660*/  ISETP.GE.AND P0, PT, R62, c[0x0][0x27c], PT ;  /* 0x00009f003e007a0c */ /* 0x000fda0003f06270 */
[----:B------:R-:W-:-:S04]  /*b670*/  @!P0 SHF.R.S32.HI R11, RZ, 0x1f, R62 ;  /* 0x0000001fff0b8819 */ /* 0x000fc8000001143e */
[----:B------:R-:W-:-:S04]  /*b680*/  @!P0 LEA.HI R10, R11, R62, RZ, 0x3 ;  /* 0x0000003e0b0a8211 */ /* 0x000fc800078f18ff */
[----:B------:R-:W-:Y:S01]  /*b690*/  @!P0 LOP3.LUT R10, R10, 0xfffffff8, RZ, 0xc0, !PT ;  /* 0xfffffff80a0a8812 */ /* 0x000fe200078ec0ff */
[----:B------:R-:W-:Y:S01]  /*b6a0*/  CS2R R58, SRZ ;  /* 0x00000000003a7805 */ /* 0x000fe2000001ff00 */
[----:B------:R-:W-:Y:S01]  /*b6b0*/  CS2R R56, SRZ ;  /* 0x0000000000387805 */ /* 0x000fe2000001ff00 */
[----:B------:R-:W-:Y:S01]  /*b6c0*/  CS2R R50, SRZ ;  /* 0x0000000000327805 */ /* 0x000fe2000001ff00 */
[----:B------:R-:W-:Y:S01]  /*b6d0*/  CS2R R48, SRZ ;  /* 0x0000000000307805 */ /* 0x000fe2000001ff00 */
[----:B------:R-:W-:-:S04]  /*b6e0*/  @!P0 IMAD.WIDE R20, R10, 0x2, R20 ;  /* 0x000000020a148825 */ /* 0x000fc800078e0214 */
[----:B------:R-:W-:Y:S01]  /*b6f0*/  @!P0 IMAD.WIDE R10, R10, 0x2, R18 ;  /* 0x000000020a0a8825 */ /* 0x000fe200078e0212 */
[----:B------:R1:W5:Y:S04]  /*b700*/  @!P0 LD.E.128 R56, [R20.64] ;  /* 0x0000001e14388980 */ /* 0x000368000c101d00 */
[----:B------:R1:W5:Y:S02]  /*b710*/  @!P0 LD.E.128 R48, [R10.64] ;  /* 0x0000001e0a308980 */ /* 0x000364000c101d00 */
.L_x_397:
[----:B----4-:R-:W-:Y:S05]  /*b720*/  BSYNC B0 ;  /* 0x0000000000007941 */ /* 0x010fea0003800000 */
.L_x_396:
[----:B------:R-:W-:Y:S01]  /*b730*/  ISETP.NE.AND P0, PT, R9, RZ, PT ;  /* 0x000000ff0900720c */ /* 0x000fe20003f05270 */
[----:B-1---5:R-:W-:Y:S01]  /*b740*/  IMAD.MOV.U32 R16, RZ, RZ, R58 ;  /* 0x000000ffff107224 */ /* 0x022fe200078e003a */
[----:B------:R-:W-:Y:S01]  /*b750*/  MOV R9, R57 ;  /* 0x0000003900097202 */ /* 0x000fe20000000f00 */
[----:B------:R-:W-:Y:S01]  /*b760*/  IMAD.MOV.U32 R11, RZ, RZ, R59 ;  /* 0x000000ffff0b7224 */ /* 0x000fe200078e003b */
[----:B------:R1:W4:Y:S01]  /*b770*/  SHFL.IDX PT, R21, R14, 0x2, 0x181f ;  /* 0x00581f000e157f89 */ /* 0x00032200000e0000 */
        /* <DEDUP_REMOVED lines=17> */
[----:B---3--:R1:W3:Y:S01]  /*b890*/  SHFL.IDX PT, R19, R12, 0x2, 0x181f ;  /* 0x00581f000c137f89 */ /* 0x0082e200000e0000 */
        /* <DEDUP_REMOVED lines=17> */
[----:B--2-4-:R-:W-:Y:S01]  /*b9b0*/  ISETP.GE.AND P0, PT, R80, c[0x0][0x27c], PT ;  /* 0x00009f0050007a0c */ /* 0x014fe20003f06270 */
[----:B------:R-:W-:Y:S01]  /*b9c0*/  CS2R R42, SRZ ;  /* 0x00000000002a7805 */ /* 0x000fe2000001ff00 */
[----:B------:R-:W-:Y:S01]  /*b9d0*/  CS2R R40, SRZ ;  /* 0x0000000000287805 */ /* 0x000fe2000001ff00 */
[----:B------:R-:W-:Y:S01]  /*b9e0*/  CS2R R34, SRZ ;  /* 0x0000000000227805 */ /* 0x000fe2000001ff00 */
[----:B------:R-:W-:Y:S01]  /*b9f0*/  CS2R R32, SRZ ;  /* 0x0000000000207805 */ /* 0x000fe2000001ff00 */
[----:B------:R-:W-:Y:S01]  /*ba00*/  CS2R R46, SRZ ;  /* 0x00000000002e7805 */ /* 0x000fe2000001ff00 */
[----:B------:R-:W-:Y:S01]  /*ba10*/  CS2R R44, SRZ ;  /* 0x00000000002c7805 */ /* 0x000fe2000001ff00 */
[----:B------:R-:W-:Y:S01]  /*ba20*/  CS2R R38, SRZ ;  /* 0x0000000000267805 */ /* 0x000fe2000001ff00 */
[----:B------:R-:W-:-:S05]  /*ba30*/  CS2R R36, SRZ ;  /* 0x0000000000247805 */ /* 0x000fca000001ff00 */
[C---:B------:R-:W-:Y:S01]  /*ba40*/  @!P0 IMAD.SHL.U32 R9, R80.reuse, 0x2, RZ ;  /* 0x0000000250098824 */ /* 0x040fe200078e00ff */
[----:B------:R-:W-:-:S04]  /*ba50*/  @!P0 SHF.L.U64.HI R10, R80, 0x1, R99 ;  /* 0x00000001500a8819 */ /* 0x000fc80000010263 */
[----:B------:R-:W-:-:S05]  /*ba60*/  @!P0 IADD3 R16, P1, R20, R9, RZ ;  /* 0x0000000914108210 */ /* 0x000fca0007f3e0ff */
[----:B------:R-:W-:Y:S01]  /*ba70*/  @!P0 IMAD.X R17, R21, 0x1, R10, P1 ;  /* 0x0000000115118824 */ /* 0x000fe200008e060a */
[----:B-1----:R-:W-:-:S04]  /*ba80*/  @!P0 IADD3 R22, P1, R18, R9, RZ ;  /* 0x0000000912168210 */ /* 0x002fc80007f3e0ff */
[----:B------:R1:W5:Y:S01]  /*ba90*/  @!P0 LD.E.128 R40, [R16.64] ;  /* 0x0000001e10288980 */ /* 0x000362000c101d00 */
[----:B---3--:R-:W-:Y:S01]  /*baa0*/  @!P0 IMAD.X R23, R19, 0x1, R10, P1 ;  /* 0x0000000113178824 */ /* 0x008fe200008e060a */
[----:B------:R-:W-:-:S04]  /*bab0*/  ISETP.GE.AND P1, PT, R62, c[0x0][0x27c], PT ;  /* 0x00009f003e007a0c */ /* 0x000fc80003f26270 */
[----:B------:R1:W5:Y:S09]  /*bac0*/  @!P0 LD.E.128 R32, [R22.64] ;  /* 0x0000001e16208980 */ /* 0x000372000c101d00 */
[----:B------:R-:W-:-:S04]  /*bad0*/  @!P1 SHF.R.S32.HI R9, RZ, 0x1f, R62 ;  /* 0x0000001fff099819 */ /* 0x000fc8000001143e */
[----:B------:R-:W-:-:S04]  /*bae0*/  @!P1 LEA.HI R9, R9, R62, RZ, 0x3 ;  /* 0x0000003e09099211 */ /* 0x000fc800078f18ff */
[----:B------:R-:W-:-:S05]  /*baf0*/  @!P1 LOP3.LUT R9, R9, 0xfffffff8, RZ, 0xc0, !PT ;  /* 0xfffffff809099812 */ /* 0x000fca00078ec0ff */
[----:B------:R-:W-:-:S04]  /*bb00*/  @!P1 IMAD.WIDE R20, R9, 0x2, R20 ;  /* 0x0000000209149825 */ /* 0x000fc800078e0214 */
[----:B------:R-:W-:Y:S01]  /*bb10*/  @!P1 IMAD.WIDE R18, R9, 0x2, R18 ;  /* 0x0000000209129825 */ /* 0x000fe200078e0212 */
[----:B------:R1:W5:Y:S04]  /*bb20*/  @!P1 LD.E.128 R44, [R20.64] ;  /* 0x0000001e142c9980 */ /* 0x000368000c101d00 */
[----:B------:R1:W5:Y:S02]  /*bb30*/  @!P1 LD.E.128 R36, [R18.64] ;  /* 0x0000001e12249980 */ /* 0x000364000c101d00 */
.L_x_399:
[----:B--2-4-:R-:W-:Y:S05]  /*bb40*/  BSYNC B0 ;  /* 0x0000000000007941 */ /* 0x014fea0003800000 */
.L_x_398:
[----:B------:R-:W-:Y:S01]  /*bb50*/  ISETP.NE.AND P0, PT, R8, RZ, PT ;  /* 0x000000ff0800720c */ /* 0x000fe20003f05270 */
[----:B-----5:R-:W-:Y:S01]  /*bb60*/  IMAD.MOV.U32 R9, RZ, RZ, R46 ;  /* 0x000000ffff097224 */ /* 0x020fe200078e002e */
        /* <DEDUP_REMOVED lines=12> */
[----:B------:R2:W3:Y:S01]  /*bc30*/  SHFL.IDX PT, R64, R15, 0x3, 0x181f ;  /* 0x00781f000f407f89 */ /* 0x0004e200000e0000 */
[----:B------:R-:W-:Y:S01]  /*bc40*/  CS2R R26, SRZ ;  /* 0x00000000001a7805 */ /* 0x000fe2000001ff00 */
[----:B------:R-:W-:Y:S01]  /*bc50*/  PRMT R96, R8, 0x5410, R9 ;  /* 0x0000541008607816 */ /* 0x000fe20000000009 */
[----:B------:R-:W-:Y:S01]  /*bc60*/  IMAD.MOV.U32 R9, RZ, RZ, R38 ;  /* 0x000000ffff097224 */ /* 0x000fe200078e0026 */
[----:B------:R-:W-:Y:S01]  /*bc70*/  MOV R8, R39 ;  /* 0x0000002700087202 */ /* 0x000fe20000000f00 */
[----:B------:R2:W1:Y:S01]  /*bc80*/  SHFL.IDX PT, R67, R12, 0x3, 0x181f ;  /* 0x00781f000c437f89 */ /* 0x00046200000e0000 */
        /* <DEDUP_REMOVED lines=9> */
[----:B-1----:R-:W-:Y:S01]  /*bd20*/  CS2R R22, SRZ ;  /* 0x0000000000167805 */ /* 0x002fe2000001ff00 */
[----:B------:R-:W-:Y:S01]  /*bd30*/  PRMT R81, R8, 0x5410, R9 ;  /* 0x0000541008517816 */ /* 0x000fe20000000009 */
[----:B------:R-:W-:Y:S01]  /*bd40*/  IMAD.MOV.U32 R9, RZ, RZ, R32 ;  /* 0x000000ffff097224 */ /* 0x000fe200078e0020 */
[----:B------:R-:W-:Y:S01]  /*bd50*/  MOV R8, R33 ;  /* 0x0000002100087202 */ /* 0x000fe20000000f00 */
[----:B------:R-:W-:Y:S01]  /*bd60*/  CS2R R20, SRZ ;  /* 0x0000000000147805 */ /* 0x000fe2000001ff00 */
[----:B---3--:R-:W-:Y:S01]  /*bd70*/  CS2R R18, SRZ ;  /* 0x0000000000127805 */ /* 0x008fe2000001ff00 */
[----:B------:R-:W-:Y:S01]  /*bd80*/  CS2R R16, SRZ ;  /* 0x0000000000107805 */ /* 0x000fe2000001ff00 */
[----:B------:R-:W-:Y:S01]  /*bd90*/  PRMT R85, R8, 0x5410, R9 ;  /* 0x0000541008557816 */ /* 0x000fe20000000009 */
[----:B------:R-:W-:Y:S05]  /*bda0*/  @P0 BRA `(.L_x_401) ;  /* 0x0000019000000947 */ /* 0x000fea0003800000 */
[----:B----4-:R-:W-:Y:S01]  /*bdb0*/  ISETP.GE.AND P0, PT, R80, c[0x0][0x27c], PT ;  /* 0x00009f0050007a0c */ /* 0x010fe20003f06270 */
[----:B------:R-:W-:Y:S01]  /*bdc0*/  CS2R R26, SRZ ;  /* 0x00000000001a7805 */ /* 0x000fe2000001ff00 */
[----:B------:R-:W-:Y:S01]  /*bdd0*/  ISETP.GE.AND P1, PT, R62, c[0x0][0x27c], PT ;  /* 0x00009f003e007a0c */ /* 0x000fe20003f26270 */
[----:B------:R-:W-:Y:S01]  /*bde0*/  CS2R R24, SRZ ;  /* 0x0000000000187805 */ /* 0x000fe2000001ff00 */
[----:B------:R-:W-:Y:S01]  /*bdf0*/  CS2R R18, SRZ ;  /* 0x0000000000127805 */ /* 0x000fe2000001ff00 */
[----:B------:R-:W-:Y:S01]  /*be00*/  CS2R R16, SRZ ;  /* 0x0000000000107805 */ /* 0x000fe2000001ff00 */
[----:B------:R-:W-:Y:S01]  /*be10*/  CS2R R30, SRZ ;  /* 0x00000000001e7805 */ /* 0x000fe2000001ff00 */
[----:B------:R-:W-:Y:S01]  /*be20*/  CS2R R28, SRZ ;  /* 0x00000000001c7805 */ /* 0x000fe2000001ff00 */
[----:B------:R-:W-:Y:S01]  /*be30*/  CS2R R22, SRZ ;  /* 0x0000000000167805 */ /* 0x000fe2000001ff00 */
[----:B------:R-:W-:-:S04]  /*be40*/  CS2R R20, SRZ ;  /* 0x0000000000147805 */ /* 0x000fc8000001ff00 */
[C---:B------:R-:W-:Y:S01]  /*be50*/  @!P0 IMAD.SHL.U32 R9, R80.reuse, 0x2, RZ ;  /* 0x0000000250098824 */ /* 0x040fe200078e00ff */
[----:B------:R-:W-:Y:S02]  /*be60*/  @!P0 SHF.L.U64.HI R10, R80, 0x1, R99 ;  /* 0x00000001500a8819 */ /* 0x000fe40000010263 */
[----:B------:R-:W-:Y:S02]  /*be70*/  @!P1 SHF.R.S32.HI R11, RZ, 0x1f, R62 ;  /* 0x0000001fff0b9819 */ /* 0x000fe4000001143e */
[----:B--2---:R-:W-:Y:S02]  /*be80*/  @!P0 IADD3 R12, P2, R64, R9, RZ ;  /* 0x00000009400c8210 */ /* 0x004fe40007f5e0ff */
[----:B------:R-:W-:-:S03]  /*be90*/  @!P1 LEA.HI R8, R11, R62, RZ, 0x3 ;  /* 0x0000003e0b089211 */ /* 0x000fc600078f18ff */
[----:B------:R-:W-:Y:S01]  /*bea0*/  @!P0 IMAD.X R13, R65, 0x1, R10, P2 ;  /* 0x00000001410d8824 */ /* 0x000fe200010e060a */
[----:B------:R-:W-:Y:S02]  /*beb0*/  @!P1 LOP3.LUT R8, R8, 0xfffffff8, RZ, 0xc0, !PT ;  /* 0xfffffff808089812 */ /* 0x000fe400078ec0ff */
[----:B------:R-:W-:Y:S02]  /*bec0*/  @!P0 IADD3 R14, P2, R66, R9, RZ ;  /* 0x00000009420e8210 */ /* 0x000fe40007f5e0ff */
[----:B------:R1:W5:Y:S01]  /*bed0*/  @!P0 LD.E.128 R24, [R12.64] ;  /* 0x0000001e0c188980 */ /* 0x000362000c101d00 */
[----:B------:R-:W-:-:S04]  /*bee0*/  @!P1 IMAD.WIDE R64, R8, 0x2, R64 ;  /* 0x0000000208409825 */ /* 0x000fc800078e0240 */
[----:B------:R-:W-:Y:S01]  /*bef0*/  @!P0 IMAD.X R15, R67, 0x1, R10, P2 ;  /* 0x00000001430f8824 */ /* 0x000fe200010e060a */
[----:B------:R1:W5:Y:S01]  /*bf00*/  @!P1 LD.E.128 R28, [R64.64] ;  /* 0x0000001e401c9980 */ /* 0x000362000c101d00 */
[----:B------:R-:W-:-:S03]  /*bf10*/  @!P1 IMAD.WIDE R8, R8, 0x2, R66 ;  /* 0x0000000208089825 */ /* 0x000fc600078e0242 */
[----:B------:R1:W5:Y:S04]  /*bf20*/  @!P0 LD.E.128 R16, [R14.64] ;  /* 0x0000001e0e108980 */ /* 0x000368000c101d00 */
[----:B------:R1:W5:Y:S02]  /*bf30*/  @!P1 LD.E.128 R20, [R8.64] ;  /* 0x0000001e08149980 */ /* 0x000364000c101d00 */
.L_x_401:
[----:B----4-:R-:W-:Y:S05]  /*bf40*/  BSYNC B0 ;  /* 0x0000000000007941 */ /* 0x010fea0003800000 */
.L_x_400:
        /* <DEDUP_REMOVED lines=21> */
[----:B------:R-:W-:Y:S01]  /*c0a0*/  PRMT R67, R67, 0x5410, R8 ;  /* 0x0000541043437816 */ /* 0x000fe20000000008 */
        /* <DEDUP_REMOVED lines=13> */
[----:B------:R-:W-:Y:S01]  /*c180*/  IMAD.MOV.U32 R124, RZ, RZ, c[0x0][0x27c] ;  /* 0x00009f00ff7c7624 */ /* 0x000fe200078e00ff */
[----:B------:R-:W-:Y:S04]  /*c190*/  BSSY B0, `(.L_x_404) ;  /* 0x0000061000007945 */ /* 0x000fe80003800000 */
[----:B------:R-:W-:-:S07]  /*c1a0*/  SHF.R.U32.HI R124, RZ, 0x3, R124 ;  /* 0x00000003ff7c7819 */ /* 0x000fce000001167c */
[----:B------:R-:W-:Y:S05]  /*c1b0*/  @P0 BRA `(.L_x_405) ;  /* 0x000005e000000947 */ /* 0x000fea0003800000 */
[----:B------:R-:W-:Y:S01]  /*c1c0*/  IADD3 R10, R61, R124, RZ ;  /* 0x0000007c3d0a7210 */ /* 0x000fe20007ffe0ff */
[----:B--2---:R-:W1:Y:S01]  /*c1d0*/  LDS.128 R12, [R122+0x10080] ;  /* 0x010080007a0c7984 */ /* 0x004e620000000c00 */
[----:B------:R-:W-:Y:S01]  /*c1e0*/  SHF.R.U32.HI R129, RZ, 0x10, R101 ;  /* 0x00000010ff817819 */ /* 0x000fe20000011665 */
[--C-:B------:R-:W-:Y:S01]  /*c1f0*/  HADD2.F32 R134, -RZ, R125.reuse.H0_H0 ;  /* 0x2000007dff867230 */ /* 0x100fe20000004100 */
[----:B------:R-:W-:Y:S01]  /*c200*/  SHF.R.S32.HI R9, RZ, 0x1f, R10 ;  /* 0x0000001fff097819 */ /* 0x000fe2000001140a */
[----:B------:R-:W-:Y:S01]  /*c210*/  HADD2.F32 R125, -RZ, R125.H1_H1 ;  /* 0x3000007dff7d7230 */ /* 0x000fe20000004100 */
[----:B------:R-:W-:Y:S01]  /*c220*/  SHF.L.U32 R8, R10, 0x3, RZ ;  /* 0x000000030a087819 */ /* 0x000fe200000006ff */
[----:B------:R-:W-:Y:S01]  /*c230*/  HADD2.F32 R142, -RZ, R129.H0_H0 ;  /* 0x20000081ff8e7230 */ /* 0x000fe20000004100 */
[----:B------:R-:W-:Y:S01]  /*c240*/  LEA.HI R9, R9, R10, RZ, 0x3 ;  /* 0x0000000a09097211 */ /* 0x000fe200078f18ff */
[--C-:B------:R-:W-:Y:S01]  /*c250*/  HADD2.F32 R140, -RZ, R127.reuse.H0_H0 ;  /* 0x2000007fff8c7230 */ /* 0x100fe20000004100 */
[----:B------:R-:W-:Y:S01]  /*c260*/  LOP3.LUT R11, R121, 0x38, R8, 0xf8, !PT ;  /* 0x00000038790b7812 */ /* 0x000fe200078ef808 */
[----:B------:R-:W-:Y:S01]  /*c270*/  HADD2.F32 R127, -RZ, R127.H1_H1 ;  /* 0x3000007fff7f7230 */ /* 0x000fe20000004100 */
[----:B------:R-:W-:Y:S01]  /*c280*/  SHF.L.U32 R9, R9, 0xa, RZ ;  /* 0x0000000a09097819 */ /* 0x000fe200000006ff */
[----:B------:R-:W-:Y:S01]  /*c290*/  HADD2.F32 R129, -RZ, R126.H0_H0 ;  /* 0x2000007eff817230 */ /* 0x000fe20000004100 */
[----:B------:R-:W-:-:S02]  /*c2a0*/  LOP3.LUT R8, R11, R120, RZ, 0x3c, !PT ;  /* 0x000000780b087212 */ /* 0x000fc400078e3cff */
[----:B------:R-:W-:Y:S02]  /*c2b0*/  LOP3.LUT R9, R9, 0x7fffe000, RZ, 0xc0, !PT ;  /* 0x7fffe00009097812 */ /* 0x000fe400078ec0ff */
[----:B------:R-:W-:Y:S02]  /*c2c0*/  SHF.R.U64 R100, R100, 0x10, R101 ;  /* 0x0000001064647819 */ /* 0x000fe40000001265 */
[----:B------:R-:W-:Y:S02]  /*c2d0*/  IADD3 R8, R8, R9, R119 ;  /* 0x0000000908087210 */ /* 0x000fe40007ffe077 */
[----:B------:R-:W-:Y:S01]  /*c2e0*/  SHF.R.U64 R101, R106, 0x10, R107 ;  /* 0x000000106a657819 */ /* 0x000fe2000000126b */
[----:B------:R-:W-:Y:S01]  /*c2f0*/  HADD2.F32 R100, -RZ, R100.H0_H0 ;  /* 0x20000064ff647230 */ /* 0x000fe20000004100 */
[----:B------:R-:W-:Y:S02]  /*c300*/  SHF.L.U32 R123, R8, 0x1, RZ ;  /* 0x00000001087b7819 */ /* 0x000fe400000006ff */
[----:B------:R-:W-:-:S02]  /*c310*/  SHF.R.U64 R104, R104, 0x10, R105 ;  /* 0x0000001068687819 */ /* 0x000fc40000001269 */
[----:B------:R-:W-:Y:S01]  /*c320*/  SHF.R.U32.HI R106, RZ, 0x10, R107 ;  /* 0x00000010ff6a7819 */ /* 0x000fe2000001166b */
[----:B------:R-:W2:Y:S01]  /*c330*/  LDS.128 R8, [R123+0x10080] ;  /* 0x010080007b087984 */ /* 0x000ea20000000c00 */
[----:B------:R-:W-:Y:S01]  /*c340*/  SHF.R.U32.HI R105, RZ, 0x10, R105 ;  /* 0x00000010ff697819 */ /* 0x000fe20000011669 */
[----:B------:R-:W-:Y:S01]  /*c350*/  HADD2.F32 R104, -RZ, R104.H0_H0 ;  /* 0x20000068ff687230 */ /* 0x000fe20000004100 */
[--C-:B------:R-:W-:Y:S01]  /*c360*/  SHF.R.U64 R102, R102, 0x10, R103.reuse ;  /* 0x0000001066667819 */ /* 0x100fe20000001267 */
[----:B------:R-:W-:Y:S01]  /*c370*/  HADD2.F32 R106, -RZ, R106.H0_H0 ;  /* 0x2000006aff6a7230 */ /* 0x000fe20000004100 */
[----:B------:R-:W-:Y:S01]  /*c380*/  SHF.R.U32.HI R103, RZ, 0x10, R103 ;  /* 0x00000010ff677819 */ /* 0x000fe20000011667 */
[----:B------:R-:W-:Y:S02]  /*c390*/  HADD2.F32 R146, -RZ, R105.H0_H0 ;  /* 0x20000069ff927230 */ /* 0x000fe40000004100 */
[----:B------:R-:W-:Y:S02]  /*c3a0*/  HADD2.F32 R105, -RZ, R126.H1_H1 ;  /* 0x3000007eff697230 */ /* 0x000fe40000004100 */
[----:B------:R-:W-:-:S02]  /*c3b0*/  HADD2.F32 R102, -RZ, R102.H0_H0 ;  /* 0x20000066ff667230 */ /* 0x000fc40000004100 */
[--C-:B-1----:R-:W-:Y:S02]  /*c3c0*/  HADD2.F32 R107, -RZ, R13.reuse.H0_H0 ;  /* 0x2000000dff6b7230 */ /* 0x102fe40000004100 */
[--C-:B------:R-:W-:Y:S02]  /*c3d0*/  HADD2.F32 R130, -RZ, R12.reuse.H0_H0 ;  /* 0x2000000cff827230 */ /* 0x100fe40000004100 */
[----:B------:R-:W-:Y:S01]  /*c3e0*/  HADD2.F32 R13, -RZ, R13.H1_H1 ;  /* 0x3000000dff0d7230 */ /* 0x000fe20000004100 */
[----:B------:R-:W-:Y:S01]  /*c3f0*/  FMUL.FTZ R138, R107, R134 ;  /* 0x000000866b8a7220 */ /* 0x000fe20000410000 */
[----:B------:R-:W-:Y:S01]  /*c400*/  HADD2.F32 R131, -RZ, R12.H1_H1 ;  /* 0x3000000cff837230 */ /* 0x000fe20000004100 */
[----:B------:R-:W-:Y:S01]  /*c410*/  FMUL.FTZ R148, R130, R125 ;  /* 0x0000007d82947220 */ /* 0x000fe20000410000 */
[--C-:B------:R-:W-:Y:S01]  /*c420*/  HADD2.F32 R12, -RZ, R14.reuse.H0_H0 ;  /* 0x2000000eff0c7230 */ /* 0x100fe20000004100 */
[----:B------:R-:W-:Y:S01]  /*c430*/  FMUL.FTZ R144, R13, R142 ;  /* 0x0000008e0d907220 */ /* 0x000fe20000410000 */
[----:B------:R-:W-:Y:S01]  /*c440*/  HADD2.F32 R132, -RZ, R14.H1_H1 ;  /* 0x3000000eff847230 */ /* 0x000fe20000004100 */
[----:B------:R-:W-:Y:S01]  /*c450*/  FMUL.FTZ R139, R131, R100 ;  /* 0x00000064838b7220 */ /* 0x000fe20000410000 */
[----:B------:R-:W-:-:S02]  /*c460*/  HADD2.F32 R14, -RZ, R15.H0_H0 ;  /* 0x2000000fff0e7230 */ /* 0x000fc40000004100 */
[----:B------:R-:W-:-:S03]  /*c470*/  HADD2.F32 R15, -RZ, R15.H1_H1 ;  /* 0x3000000fff0f7230 */ /* 0x000fc60000004100 */
[----:B------:R-:W-:Y:S01]  /*c480*/  FMUL.FTZ R126, R14, R129 ;  /* 0x000000810e7e7220 */ /* 0x000fe20000410000 */
[--C-:B--2---:R-:W-:Y:S02]  /*c490*/  HADD2.F32 R133, -RZ, R9.reuse.H0_H0 ;  /* 0x20000009ff857230 */ /* 0x104fe40000004100 */
[----:B------:R-:W-:Y:S02]  /*c4a0*/  HADD2.F32 R9, -RZ, R9.H1_H1 ;  /* 0x30000009ff097230 */ /* 0x000fe40000004100 */
[--C-:B------:R-:W-:Y:S01]  /*c4b0*/  HADD2.F32 R135, -RZ, R8.reuse.H0_H0 ;  /* 0x20000008ff877230 */ /* 0x100fe20000004100 */
[C---:B------:R-:W-:Y:S01]  /*c4c0*/  FMUL.FTZ R134, R133.reuse, R134 ;  /* 0x0000008685867220 */ /* 0x040fe20000410000 */
[----:B------:R-:W-:Y:S01]  /*c4d0*/  HADD2.F32 R136, -RZ, R8.H1_H1 ;  /* 0x30000008ff887230 */ /* 0x000fe20000004100 */
[----:B------:R-:W-:Y:S01]  /*c4e0*/  FFMA.FTZ R138, R133, R140, R138 ;  /* 0x0000008c858a7223 */ /* 0x000fe2000001008a */
[----:B------:R-:W-:Y:S01]  /*c4f0*/  HADD2.F32 R8, -RZ, R10.H0_H0 ;  /* 0x2000000aff087230 */ /* 0x000fe20000004100 */
[----:B------:R-:W-:Y:S01]  /*c500*/  FMUL.FTZ R142, R9, R142 ;  /* 0x0000008e098e7220 */ /* 0x000fe20000410000 */
[----:B------:R-:W-:Y:S01]  /*c510*/  HADD2.F32 R133, -RZ, R128.H1_H1 ;  /* 0x30000080ff857230 */ /* 0x000fe20000004100 */
[C---:B------:R-:W-:Y:S01]  /*c520*/  FMUL.FTZ R125, R135.reuse, R125 ;  /* 0x0000007d877d7220 */ /* 0x040fe20000410000 */
[----:B------:R-:W-:Y:S01]  /*c530*/  HADD2.F32 R137, -RZ, R10.H1_H1 ;  /* 0x3000000aff897230 */ /* 0x000fe20000004100 */
[----:B------:R-:W-:Y:S01]  /*c540*/  FFMA.FTZ R148, R135, R127, R148 ;  /* 0x0000007f87947223 */ /* 0x000fe20000010094 */
[----:B------:R-:W-:Y:S01]  /*c550*/  HADD2.F32 R135, -RZ, R128.H0_H0 ;  /* 0x20000080ff877230 */ /* 0x000fe20000004100 */
[----:B------:R-:W-:Y:S01]  /*c560*/  FFMA.FTZ R9, R9, R146, R144 ;  /* 0x0000009209097223 */ /* 0x000fe20000010090 */
[----:B------:R-:W-:Y:S01]  /*c570*/  HADD2.F32 R144, -RZ, R103.H0_H0 ;  /* 0x20000067ff907230 */ /* 0x000fe20000004100 */
[-C--:B------:R-:W-:Y:S01]  /*c580*/  FMUL.FTZ R128, R12, R105.reuse ;  /* 0x000000690c807220 */ /* 0x080fe20000410000 */
[--C-:B------:R-:W-:Y:S01]  /*c590*/  HADD2.F32 R10, -RZ, R11.reuse.H0_H0 ;  /* 0x2000000bff0a7230 */ /* 0x100fe20000004100 */
[C---:B------:R-:W-:Y:S01]  /*c5a0*/  FMUL.FTZ R105, R8.reuse, R105 ;  /* 0x0000006908697220 */ /* 0x040fe20000410000 */
[----:B------:R-:W-:Y:S01]  /*c5b0*/  HADD2.F32 R11, -RZ, R11.H1_H1 ;  /* 0x3000000bff0b7230 */ /* 0x000fe20000004100 */
[----:B------:R-:W-:Y:S01]  /*c5c0*/  FFMA.FTZ R103, R8, R133, R128 ;  /* 0x0000008508677223 */ /* 0x000fe20000010080 */
[----:B------:R-:W-:Y:S01]  /*c5d0*/  F2FP.PACK_AB R9, R9, R138 ;  /* 0x0000008a0909723e */ /* 0x000fe200000000ff */
[----:B------:R-:W-:-:S02]  /*c5e0*/  FMUL.FTZ R8, R15, R144 ;  /* 0x000000900f087220 */ /* 0x000fc40000410000 */
[C---:B------:R-:W-:Y:S02]  /*c5f0*/  FMUL.FTZ R144, R11.reuse, R144 ;  /* 0x000000900b907220 */ /* 0x040fe40000410000 */
[----:B------:R-:W-:Y:S01]  /*c600*/  FFMA.FTZ R11, R11, R106, R8 ;  /* 0x0000006a0b0b7223 */ /* 0x000fe20000010008 */
[----:B------:R-:W-:Y:S01]  /*c610*/  HADD2.F32 R8, -RZ, R101.H0_H0 ;  /* 0x20000065ff087230 */ /* 0x000fe20000004100 */
[----:B------:R-:W-:Y:S02]  /*c620*/  FMUL.FTZ R129, R10, R129 ;  /* 0x000000810a817220 */ /* 0x000fe40000410000 */
[----:B------:R-:W-:Y:S02]  /*c630*/  FFMA.FTZ R101, R136, R104, R139 ;  /* 0x0000006888657223 */ /* 0x000fe4000001008b */
[----:B------:R-:W-:Y:S02]  /*c640*/  FFMA.FTZ R126, R10, R135, R126 ;  /* 0x000000870a7e7223 */ /* 0x000fe4000001007e */
[----:B------:R-:W-:-:S02]  /*c650*/  FMUL.FTZ R100, R136, R100 ;  /* 0x0000006488647220 */ /* 0x000fc40000410000 */
[----:B------:R-:W-:Y:S01]  /*c660*/  FMUL.FTZ R139, R137, R102 ;  /* 0x00000066898b7220 */ /* 0x000fe20000410000 */
[----:B------:R-:W-:Y:S01]  /*c670*/  F2FP.PACK_AB R11, R11, R126 ;  /* 0x0000007e0b0b723e */ /* 0x000fe200000000ff */
[----:B------:R-:W-:Y:S02]  /*c680*/  FMUL.FTZ R10, R132, R102 ;  /* 0x00000066840a7220 */ /* 0x000fe40000410000 */
[----:B------:R-:W-:Y:S02]  /*c690*/  FFMA.FTZ R105, R12, R133, -R105 ;  /* 0x000000850c697223 */ /* 0x000fe40000010869 */
[----:B------:R-:W-:Y:S02]  /*c6a0*/  FFMA.FTZ R129, R14, R135, -R129 ;  /* 0x000000870e817223 */ /* 0x000fe40000010881 */
[----:B------:R-:W-:Y:S02]  /*c6b0*/  FFMA.FTZ R134, R107, R140, -R134 ;  /* 0x0000008c6b867223 */ /* 0x000fe40000010886 */
[----:B------:R-:W-:-:S02]  /*c6c0*/  FFMA.FTZ R13, R13, R146, -R142 ;  /* 0x000000920d0d7223 */ /* 0x000fc4000001088e */
[----:B------:R-:W-:Y:S02]  /*c6d0*/  FFMA.FTZ R125, R130, R127, -R125 ;  /* 0x0000007f827d7223 */ /* 0x000fe4000001087d */
[----:B------:R-:W-:Y:S01]  /*c6e0*/  FFMA.FTZ R144, R15, R106, -R144 ;  /* 0x0000006a0f907223 */ /* 0x000fe20000010890 */
[----:B------:R-:W-:Y:S01]  /*c6f0*/  F2FP.PACK_AB R13, R13, R134 ;  /* 0x000000860d0d723e */ /* 0x000fe200000000ff */
[----:B------:R-:W-:Y:S02]  /*c700*/  FFMA.FTZ R12, R131, R104, -R100 ;  /* 0x00000068830c7223 */ /* 0x000fe40000010864 */
[-C--:B------:R-:W-:Y:S01]  /*c710*/  FFMA.FTZ R14, R132, R8.reuse, -R139 ;  /* 0x00000008840e7223 */ /* 0x080fe2000001088b */
[----:B------:R-:W-:Y:S01]  /*c720*/  F2FP.PACK_AB R15, R144, R129 ;  /* 0x00000081900f723e */ /* 0x000fe200000000ff */
[----:B------:R-:W-:Y:S01]  /*c730*/  FFMA.FTZ R10, R137, R8, R10 ;  /* 0x00000008890a7223 */ /* 0x000fe2000001000a */
[----:B------:R-:W-:Y:S02]  /*c740*/  F2FP.PACK_AB R12, R12, R125 ;  /* 0x0000007d0c0c723e */ /* 0x000fe400000000ff */
[----:B------:R-:W-:-:S02]  /*c750*/  F2FP.PACK_AB R14, R14, R105 ;  /* 0x000000690e0e723e */ /* 0x000fc400000000ff */
[----:B------:R-:W-:Y:S02]  /*c760*/  F2FP.PACK_AB R8, R101, R148 ;  /* 0x000000946508723e */ /* 0x000fe400000000ff */
[----:B------:R-:W-:Y:S01]  /*c770*/  F2FP.PACK_AB R10, R10, R103 ;  /* 0x000000670a0a723e */ /* 0x000fe200000000ff */
[----:B------:R1:W-:Y:S04]  /*c780*/  STS.128 [R122+0x10080], R12 ;  /* 0x0100800c7a007388 */ /* 0x0003e80000000c00 */
[----:B------:R1:W-:Y:S02]  /*c790*/  STS.128 [R123+0x10080], R8 ;  /* 0x010080087b007388 */ /* 0x0003e40000000c00 */
.L_x_405:
[----:B------:R-:W-:Y:S05]  /*c7a0*/  BSYNC B0 ;  /* 0x0000000000007941 */ /* 0x000fea0003800000 */
.L_x_404:
[----:B------:R-:W-:-:S13]  /*c7b0*/  ISETP.GE.AND P0, PT, R62, c[0x0][0x27c], PT ;  /* 0x00009f003e007a0c */ /* 0x000fda0003f06270 */
[----:B------:R-:W-:Y:S05]  /*c7c0*/  @P0 BRA `(.L_x_403) ;  /* 0x0000067000000947 */ /* 0x000fea0003800000 */
[----:B-1----:R-:W-:Y:S01]  /*c7d0*/  SHF.R.S32.HI R11, RZ, 0x1f, R62 ;  /* 0x0000001fff0b7819 */ /* 0x002fe2000001143e */
[----:B------:R-:W-:Y:S01]  /*c7e0*/  HADD2.F32 R126, -RZ, R116.H0_H0 ;  /* 0x20000074ff7e7230 */ /* 0x000fe20000004100 */
[----:B------:R-:W-:Y:S01]  /*c7f0*/  SHF.R.U32.HI R102, RZ, 0x10, R89 ;  /* 0x00000010ff667819 */ /* 0x000fe20000011659 */
[--C-:B------:R-:W-:Y:S01]  /*c800*/  HADD2.F32 R106, -RZ, R115.reuse.H0_H0 ;  /* 0x20000073ff6a7230 */ /* 0x100fe20000004100 */
[CC--:B--2---:R-:W-:Y:S01]  /*c810*/  LEA.HI R13, R11.reuse, R62.reuse, RZ, 0x3 ;  /* 0x0000003e0b0d7211 */ /* 0x0c4fe200078f18ff */
[----:B------:R-:W-:Y:S01]  /*c820*/  HADD2.F32 R134, -RZ, R118.H0_H0 ;  /* 0x20000076ff867230 */ /* 0x000fe20000004100 */
[----:B------:R-:W-:Y:S01]  /*c830*/  LEA.HI R11, R11, R62, RZ, 0x6 ;  /* 0x0000003e0b0b7211 */ /* 0x000fe200078f30ff */
[----:B------:R-:W-:Y:S01]  /*c840*/  HADD2.F32 R102, -RZ, R102.H0_H0 ;  /* 0x20000066ff667230 */ /* 0x000fe20000004100 */
[----:B------:R-:W-:Y:S01]  /*c850*/  LEA.HI.SX32 R9, R13, R124, 0x1d ;  /* 0x0000007c0d097211 */ /* 0x000fe200078feaff */
[----:B------:R-:W-:Y:S01]  /*c860*/  HADD2.F32 R115, -RZ, R115.H1_H1 ;  /* 0x30000073ff737230 */ /* 0x000fe20000004100 */
[----:B------:R-:W-:Y:S01]  /*c870*/  SHF.L.U32 R11, R11, 0x7, RZ ;  /* 0x000000070b0b7819 */ /* 0x000fe200000006ff */
[--C-:B------:R-:W-:Y:S01]  /*c880*/  HADD2.F32 R124, -RZ, R117.reuse.H0_H0 ;  /* 0x20000075ff7c7230 */ /* 0x100fe20000004100 */
[----:B------:R-:W-:Y:S01]  /*c890*/  SHF.R.S32.HI R8, RZ, 0x1f, R9 ;  /* 0x0000001fff087819 */ /* 0x000fe20000011409 */
[----:B------:R-:W-:Y:S01]  /*c8a0*/  HADD2.F32 R117, -RZ, R117.H1_H1 ;  /* 0x30000075ff757230 */ /* 0x000fe20000004100 */
[----:B------:R-:W-:-:S02]  /*c8b0*/  SHF.L.U32 R10, R9, 0x3, RZ ;  /* 0x00000003090a7819 */ /* 0x000fc400000006ff */
[----:B------:R-:W-:Y:S02]  /*c8c0*/  LEA.HI R8, R8, R9, RZ, 0x3 ;  /* 0x0000000908087211 */ /* 0x000fe400078f18ff */
[C---:B------:R-:W-:Y:S02]  /*c8d0*/  LOP3.LUT R13, R121.reuse, 0x38, R13, 0xf8, !PT ;  /* 0x00000038790d7812 */ /* 0x040fe400078ef80d */
[----:B------:R-:W-:Y:S02]  /*c8e0*/  LOP3.LUT R121, R121, 0x38, R10, 0xf8, !PT ;  /* 0x0000003879797812 */ /* 0x000fe400078ef80a */
[----:B------:R-:W-:Y:S02]  /*c8f0*/  SHF.L.U32 R8, R8, 0xa, RZ ;  /* 0x0000000a08087819 */ /* 0x000fe400000006ff */
[----:B------:R-:W-:Y:S02]  /*c900*/  LOP3.LUT R11, R11, 0x7fffe000, RZ, 0xc0, !PT ;  /* 0x7fffe0000b0b7812 */ /* 0x000fe400078ec0ff */
[----:B------:R-:W-:-:S02]  /*c910*/  LOP3.LUT R12, R13, R120, RZ, 0x3c, !PT ;  /* 0x000000780d0c7212 */ /* 0x000fc400078e3cff */
[----:B------:R-:W-:Y:S02]  /*c920*/  LOP3.LUT R120, R121, R120, RZ, 0x3c, !PT ;  /* 0x0000007879787212 */ /* 0x000fe400078e3cff */
[----:B------:R-:W-:Y:S02]  /*c930*/  LOP3.LUT R8, R8, 0x7fffe000, RZ, 0xc0, !PT ;  /* 0x7fffe00008087812 */ /* 0x000fe400078ec0ff */
[--C-:B------:R-:W-:Y:S02]  /*c940*/  IADD3 R11, R12, R11, R119.reuse ;  /* 0x0000000b0c0b7210 */ /* 0x100fe40007ffe077 */
[----:B------:R-:W-:Y:S02]  /*c950*/  IADD3 R8, R120, R8, R119 ;  /* 0x0000000878087210 */ /* 0x000fe40007ffe077 */
[----:B------:R-:W-:Y:S02]  /*c960*/  SHF.L.U32 R100, R11, 0x1, RZ ;  /* 0x000000010b647819 */ /* 0x000fe400000006ff */
[----:B------:R-:W-:-:S02]  /*c970*/  SHF.L.U32 R101, R8, 0x1, RZ ;  /* 0x0000000108657819 */ /* 0x000fc400000006ff */
[--C-:B------:R-:W-:Y:S01]  /*c980*/  SHF.R.U64 R92, R92, 0x10, R93.reuse ;  /* 0x000000105c5c7819 */ /* 0x100fe2000000125d */
[----:B------:R-:W1:Y:S01]  /*c990*/  LDS.128 R12, [R100+0x10080] ;  /* 0x01008000640c7984 */ /* 0x000e620000000c00 */
[----:B------:R-:W-:Y:S02]  /*c9a0*/  SHF.R.U32.HI R93, RZ, 0x10, R93 ;  /* 0x00000010ff5d7819 */ /* 0x000fe4000001165d */
[----:B------:R-:W-:Y:S01]  /*c9b0*/  SHF.R.U64 R88, R88, 0x10, R89 ;  /* 0x0000001058587819 */ /* 0x000fe20000001259 */
[----:B------:R-:W2:Y:S01]  /*c9c0*/  LDS.128 R8, [R101+0x10080] ;  /* 0x0100800065087984 */ /* 0x000ea20000000c00 */
[--C-:B------:R-:W-:Y:S01]  /*c9d0*/  SHF.R.U64 R89, R94, 0x10, R95.reuse ;  /* 0x000000105e597819 */ /* 0x100fe2000000125f */
[----:B------:R-:W-:Y:S01]  /*c9e0*/  HADD2.F32 R130, -RZ, R93.H0_H0 ;  /* 0x2000005dff827230 */ /* 0x000fe20000004100 */
[----:B------:R-:W-:Y:S01]  /*c9f0*/  SHF.R.U32.HI R94, RZ, 0x10, R95 ;  /* 0x00000010ff5e7819 */ /* 0x000fe2000001165f */
[----:B------:R-:W-:Y:S01]  /*ca00*/  HADD2.F32 R92, -RZ, R92.H0_H0 ;  /* 0x2000005cff5c7230 */ /* 0x000fe20000004100 */
[----:B------:R-:W-:-:S02]  /*ca10*/  SHF.R.U64 R90, R90, 0x10, R91 ;  /* 0x000000105a5a7819 */ /* 0x000fc4000000125b */
[----:B------:R-:W-:Y:S01]  /*ca20*/  SHF.R.U32.HI R91, RZ, 0x10, R91 ;  /* 0x00000010ff5b7819 */ /* 0x000fe2000001165b */
[----:B------:R-:W-:Y:S02]  /*ca30*/  HADD2.F32 R136, -RZ, R94.H0_H0 ;  /* 0x2000005eff887230 */ /* 0x000fe40000004100 */
[--C-:B-1----:R-:W-:Y:S02]  /*ca40*/  HADD2.F32 R103, -RZ, R13.reuse.H1_H1 ;  /* 0x3000000dff677230 */ /* 0x102fe40000004100 */
[----:B------:R-:W-:Y:S02]  /*ca50*/  HADD2.F32 R95, -RZ, R13.H0_H0 ;  /* 0x2000000dff5f7230 */ /* 0x000fe40000004100 */
[----:B------:R-:W-:Y:S01]  /*ca60*/  HADD2.F32 R13, -RZ, R15.H0_H0 ;  /* 0x2000000fff0d7230 */ /* 0x000fe20000004100 */
[----:B------:R-:W-:Y:S01]  /*ca70*/  FMUL.FTZ R128, R103, R102 ;  /* 0x0000006667807220 */ /* 0x000fe20000410000 */
[--C-:B--2---:R-:W-:Y:S01]  /*ca80*/  HADD2.F32 R119, -RZ, R9.reuse.H1_H1 ;  /* 0x30000009ff777230 */ /* 0x104fe20000004100 */
[----:B------:R-:W-:Y:S01]  /*ca90*/  FMUL.FTZ R122, R95, R106 ;  /* 0x0000006a5f7a7220 */ /* 0x000fe20000410000 */
[----:B------:R-:W-:Y:S01]  /*caa0*/  HADD2.F32 R107, -RZ, R9.H0_H0 ;  /* 0x20000009ff6b7230 */ /* 0x000fe20000004100 */
[----:B------:R-:W-:Y:S01]  /*cab0*/  FMUL.FTZ R132, R13, R126 ;  /* 0x0000007e0d847220 */ /* 0x000fe20000410000 */
[----:B------:R-:W-:Y:S01]  /*cac0*/  HADD2.F32 R9, -RZ, R11.H0_H0 ;  /* 0x2000000bff097230 */ /* 0x000fe20000004100 */
[C---:B------:R-:W-:Y:S01]  /*cad0*/  FMUL.FTZ R102, R119.reuse, R102 ;  /* 0x0000006677667220 */ /* 0x040fe20000410000 */
[----:B------:R-:W-:Y:S01]  /*cae0*/  HADD2.F32 R104, -RZ, R12.H0_H0 ;  /* 0x2000000cff687230 */ /* 0x000fe20000004100 */
[----:B------:R-:W-:Y:S01]  /*caf0*/  FFMA.FTZ R119, R119, R130, R128 ;  /* 0x0000008277777223 */ /* 0x000fe20000010080 */
[----:B------:R-:W-:Y:S01]  /*cb00*/  HADD2.F32 R15, -RZ, R15.H1_H1 ;  /* 0x3000000fff0f7230 */ /* 0x000fe20000004100 */
[C---:B------:R-:W-:Y:S01]  /*cb10*/  FMUL.FTZ R126, R9.reuse, R126 ;  /* 0x0000007e097e7220 */ /* 0x040fe20000410000 */
[----:B------:R-:W-:Y:S01]  /*cb20*/  HADD2.F32 R128, -RZ, R91.H0_H0 ;  /* 0x2000005bff807230 */ /* 0x000fe20000004100 */
[----:B------:R-:W-:Y:S01]  /*cb30*/  FFMA.FTZ R132, R9, R134, R132 ;  /* 0x0000008609847223 */ /* 0x000fe20000010084 */
[----:B------:R-:W-:Y:S01]  /*cb40*/  HADD2.F32 R120, -RZ, R8.H0_H0 ;  /* 0x20000008ff787230 */ /* 0x000fe20000004100 */
[-C--:B------:R-:W-:Y:S01]  /*cb50*/  FMUL.FTZ R9, R104, R115.reuse ;  /* 0x0000007368097220 */ /* 0x080fe20000410000 */
[----:B------:R-:W-:Y:S01]  /*cb60*/  HADD2.F32 R105, -RZ, R12.H1_H1 ;  /* 0x3000000cff697230 */ /* 0x000fe20000004100 */
[-C--:B------:R-:W-:Y:S01]  /*cb70*/  FMUL.FTZ R94, R15, R128.reuse ;  /* 0x000000800f5e7220 */ /* 0x080fe20000410000 */
[----:B------:R-:W-:Y:S01]  /*cb80*/  HADD2.F32 R11, -RZ, R11.H1_H1 ;  /* 0x3000000bff0b7230 */ /* 0x000fe20000004100 */
[C---:B------:R-:W-:Y:S01]  /*cb90*/  FMUL.FTZ R115, R120.reuse, R115 ;  /* 0x0000007378737220 */ /* 0x040fe20000410000 */
[----:B------:R-:W-:Y:S01]  /*cba0*/  HADD2.F32 R12, -RZ, R14.H0_H0 ;  /* 0x2000000eff0c7230 */ /* 0x000fe20000004100 */
[----:B------:R-:W-:Y:S01]  /*cbb0*/  FFMA.FTZ R120, R120, R117, R9 ;  /* 0x0000007578787223 */ /* 0x000fe20000010009 */
[----:B------:R-:W-:Y:S01]  /*cbc0*/  HADD2.F32 R91, -RZ, R116.H1_H1 ;  /* 0x30000074ff5b7230 */ /* 0x000fe20000004100 */
[----:B------:R-:W-:Y:S01]  /*cbd0*/  FMUL.FTZ R128, R11, R128 ;  /* 0x000000800b807220 */ /* 0x000fe20000410000 */
[----:B------:R-:W-:Y:S01]  /*cbe0*/  HADD2.F32 R121, -RZ, R8.H1_H1 ;  /* 0x30000008ff797230 */ /* 0x000fe20000004100 */
[C---:B------:R-:W-:Y:S01]  /*cbf0*/  FMUL.FTZ R106, R107.reuse, R106 ;  /* 0x0000006a6b6a7220 */ /* 0x040fe20000410000 */
[----:B------:R-:W-:Y:S01]  /*cc00*/  HADD2.F32 R8, -RZ, R10.H0_H0 ;  /* 0x2000000aff087230 */ /* 0x000fe20000004100 */
[----:B------:R-:W-:Y:S01]  /*cc10*/  FFMA.FTZ R122, R107, R124, R122 ;  /* 0x0000007c6b7a7223 */ /* 0x000fe2000001007a */
[----:B------:R-:W-:Y:S01]  /*cc20*/  HADD2.F32 R9, -RZ, R118.H1_H1 ;  /* 0x30000076ff097230 */ /* 0x000fe20000004100 */
[----:B------:R-:W-:Y:S01]  /*cc30*/  FFMA.FTZ R11, R11, R136, R94 ;  /* 0x000000880b0b7223 */ /* 0x000fe2000001005e */
[----:B------:R-:W-:Y:S01]  /*cc40*/  HADD2.F32 R14, -RZ, R14.H1_H1 ;  /* 0x3000000eff0e7230 */ /* 0x000fe20000004100 */
[-C--:B------:R-:W-:Y:S01]  /*cc50*/  FMUL.FTZ R93, R12, R91.reuse ;  /* 0x0000005b0c5d7220 */ /* 0x080fe20000410000 */
[----:B------:R-:W-:Y:S01]  /*cc60*/  HADD2.F32 R94, -RZ, R88.H0_H0 ;  /* 0x20000058ff5e7230 */ /* 0x000fe20000004100 */
[C---:B------:R-:W-:Y:S01]  /*cc70*/  FMUL.FTZ R91, R8.reuse, R91 ;  /* 0x0000005b085b7220 */ /* 0x040fe20000410000 */
[----:B------:R-:W-:Y:S01]  /*cc80*/  HADD2.F32 R107, -RZ, R90.H0_H0 ;  /* 0x2000005aff6b7230 */ /* 0x000fe20000004100 */
[----:B------:R-:W-:Y:S01]  /*cc90*/  FFMA.FTZ R88, R8, R9, R93 ;  /* 0x0000000908587223 */ /* 0x000fe2000001005d */
[----:B------:R-:W-:Y:S01]  /*cca0*/  HADD2.F32 R10, -RZ, R10.H1_H1 ;  /* 0x3000000aff0a7230 */ /* 0x000fe20000004100 */
[----:B------:R-:W-:Y:S01]  /*ccb0*/  FMUL.FTZ R8, R105, R94 ;  /* 0x0000005e69087220 */ /* 0x000fe20000410000 */
[----:B------:R-:W-:Y:S01]  /*ccc0*/  HADD2.F32 R93, -RZ, R89.H0_H0 ;  /* 0x20000059ff5d7230 */ /* 0x000fe20000004100 */
[----:B------:R-:W-:Y:S01]  /*ccd0*/  FMUL.FTZ R89, R14, R107 ;  /* 0x0000006b0e597220 */ /* 0x000fe20000410000 */
[----:B------:R-:W-:Y:S01]  /*cce0*/  F2FP.PACK_AB R11, R11, R132 ;  /* 0x000000840b0b723e */ /* 0x000fe200000000ff */
[----:B------:R-:W-:-:S02]  /*ccf0*/  FMUL.FTZ R94, R121, R94 ;  /* 0x0000005e795e7220 */ /* 0x000fc40000410000 */
[----:B------:R-:W-:Y:S02]  /*cd00*/  FMUL.FTZ R107, R10, R107 ;  /* 0x0000006b0a6b7220 */ /* 0x000fe40000410000 */
[----:B------:R-:W-:Y:S01]  /*cd10*/  FFMA.FTZ R91, R12, R9, -R91 ;  /* 0x000000090c5b7223 */ /* 0x000fe2000001085b */
[----:B------:R-:W-:Y:S01]  /*cd20*/  F2FP.PACK_AB R9, R119, R122 ;  /* 0x0000007a7709723e */ /* 0x000fe200000000ff */
        /* <DEDUP_REMOVED lines=9> */
[----:B------:R-:W-:Y:S01]  /*cdc0*/  FFMA.FTZ R121, R121, R92, R8 ;  /* 0x0000005c79797223 */ /* 0x000fe20000010008 */
[----:B------:R-:W-:Y:S01]  /*cdd0*/  F2FP.PACK_AB R12, R12, R115 ;  /* 0x000000730c0c723e */ /* 0x000fe200000000ff */
[----:B------:R-:W-:Y:S01]  /*cde0*/  FFMA.FTZ R89, R10, R93, R89 ;  /* 0x0000005d0a597223 */ /* 0x000fe20000010059 */
[----:B------:R-:W-:Y:S02]  /*cdf0*/  F2FP.PACK_AB R14, R14, R91 ;  /* 0x0000005b0e0e723e */ /* 0x000fe400000000ff */
[----:B------:R-:W-:Y:S02]  /*ce00*/  F2FP.PACK_AB R8, R121, R120 ;  /* 0x000000787908723e */ /* 0x000fe400000000ff */
[----:B------:R-:W-:Y:S01]  /*ce10*/  F2FP.PACK_AB R10, R89, R88 ;  /* 0x00000058590a723e */ /* 0x000fe200000000ff */
[----:B------:R1:W-:Y:S04]  /*ce20*/  STS.128 [R100+0x10080], R12 ;  /* 0x0100800c64007388 */ /* 0x0003e80000000c00 */
[----:B------:R1:W-:Y:S02]  /*ce30*/  STS.128 [R101+0x10080], R8 ;  /* 0x0100800865007388 */ /* 0x0003e40000000c00 */
.L_x_403:
[----:B------:R-:W-:Y:S05]  /*ce40*/  BSYNC B1 ;  /* 0x0000000000017941 */ /* 0x000fea0003800000 */
.L_x_402:
[----:B------:R-:W-:Y:S01]  /*ce50*/  IADD3 R88, R54, 0x20, RZ ;  /* 0x0000002036587810 */ /* 0x000fe20007ffe0ff */
[----:B------:R-:W-:Y:S03]  /*ce60*/  BSSY B1, `(.L_x_406) ;  /* 0x00000db000017945 */ /* 0x000fe60003800000 */
[----:B------:R-:W-:-:S13]  /*ce70*/  ISETP.GE.AND P0, PT, R88, UR4, PT ;  /* 0x0000000458007c0c */ /* 0x000fda000bf06270 */
[----:B------:R-:W-:Y:S05]  /*ce80*/  @P0 BRA `(.L_x_407) ;  /* 0x00000d8000000947 */ /* 0x000fea0003800000 */
[----:B------:R-:W-:Y:S01]  /*ce90*/  ISETP.GE.AND P0, PT, R80, c[0x0][0x27c], PT ;  /* 0x00009f0050007a0c */ /* 0x000fe20003f06270 */
[----:B------:R-:W-:Y:S01]  /*cea0*/  IMAD.SHL.U32 R93, R88, 0x40, RZ ;  /* 0x00000040585d7824 */ /* 0x000fe200078e00ff */
[----:B-1----:R-:W-:Y:S01]  /*ceb0*/  SHF.R.S32.HI R9, RZ, 0x1f, R88 ;  /* 0x0000001fff097819 */ /* 0x002fe20000011458 */
        /* <DEDUP_REMOVED lines=10> */
[----:B------:R-:W-:Y:S01]  /*cf60*/  HADD2.F32 R102, -RZ, R111.H0_H0 ;  /* 0x2000006fff667230 */ /* 0x000fe20000004100 */
[----:B------:R-:W-:Y:S01]  /*cf70*/  LOP3.LUT R91, R93, 0x38, R98, 0xf8, !PT ;  /* 0x000000385d5b7812 */ /* 0x000fe200078ef862 */
[----:B------:R-:W-:Y:S01]  /*cf80*/  HADD2.F32 R118, -RZ, R113.H0_H0 ;  /* 0x20000071ff767230 */ /* 0x000fe20000004100 */
[----:B------:R-:W-:Y:S01]  /*cf90*/  SHF.R.S32.HI R9, RZ, 0x1f, R10 ;  /* 0x0000001fff097819 */ /* 0x000fe2000001140a */
[----:B------:R-:W-:Y:S01]  /*cfa0*/  HADD2.F32 R111, -RZ, R111.H1_H1 ;  /* 0x3000006fff6f7230 */ /* 0x000fe20000004100 */
[----:B------:R-:W-:Y:S01]  /*cfb0*/  SHF.L.U32 R8, R10, 0x3, RZ ;  /* 0x000000030a087819 */ /* 0x000fe200000006ff */
[----:B------:R-:W-:Y:S01]  /*cfc0*/  HADD2.F32 R124, -RZ, R113.H1_H1 ;  /* 0x30000071ff7c7230 */ /* 0x000fe20000004100 */
[----:B------:R-:W-:Y:S01]  /*cfd0*/  LEA.HI R9, R9, R10, RZ, 0x3 ;  /* 0x0000000a09097211 */ /* 0x000fe200078f18ff */
[----:B------:R-:W-:Y:S01]  /*cfe0*/  HADD2.F32 R107, -RZ, R112.H0_H0 ;  /* 0x20000070ff6b7230 */ /* 0x000fe20000004100 */
[----:B------:R-:W-:Y:S01]  /*cff0*/  LOP3.LUT R91, R91, R92, RZ, 0x3c, !PT ;  /* 0x0000005c5b5b7212 */ /* 0x000fe200078e3cff */
[--C-:B------:R-:W-:Y:S01]  /*d000*/  HADD2.F32 R113, -RZ, R114.reuse.H1_H1 ;  /* 0x30000072ff717230 */ /* 0x100fe20000004100 */
[----:B------:R-:W-:Y:S01]  /*d010*/  LOP3.LUT R11, R93, 0x38, R8, 0xf8, !PT ;  /* 0x000000385d0b7812 */ /* 0x000fe200078ef808 */
[----:B------:R-:W-:Y:S01]  /*d020*/  HADD2.F32 R115, -RZ, R114.H0_H0 ;  /* 0x20000072ff737230 */ /* 0x000fe20000004100 */
[----:B------:R-:W-:-:S02]  /*d030*/  SHF.L.U32 R9, R9, 0xa, RZ ;  /* 0x0000000a09097819 */ /* 0x000fc400000006ff */
[----:B------:R-:W-:Y:S02]  /*d040*/  IADD3 R91, R88, R91, RZ ;  /* 0x0000005b585b7210 */ /* 0x000fe40007ffe0ff */
[----:B------:R-:W-:Y:S02]  /*d050*/  LOP3.LUT R8, R11, R92, RZ, 0x3c, !PT ;  /* 0x0000005c0b087212 */ /* 0x000fe400078e3cff */
[----:B------:R-:W-:Y:S02]  /*d060*/  LOP3.LUT R9, R9, 0x7fffe000, RZ, 0xc0, !PT ;  /* 0x7fffe00009097812 */ /* 0x000fe400078ec0ff */
[----:B------:R-:W-:Y:S02]  /*d070*/  SHF.L.U32 R91, R91, 0x1, RZ ;  /* 0x000000015b5b7819 */ /* 0x000fe400000006ff */
[----:B------:R-:W-:Y:S02]  /*d080*/  IADD3 R8, R8, R9, R88 ;  /* 0x0000000908087210 */ /* 0x000fe40007ffe058 */
[----:B------:R-:W-:Y:S01]  /*d090*/  SHF.R.U64 R68, R68, 0x10, R69 ;  /* 0x0000001044447819 */ /* 0x000fe20000001245 */
[----:B--2---:R-:W1:Y:S01]  /*d0a0*/  LDS.128 R12, [R91+0x10080] ;  /* 0x010080005b0c7984 */ /* 0x004e620000000c00 */
[----:B------:R-:W-:-:S02]  /*d0b0*/  SHF.L.U32 R89, R8, 0x1, RZ ;  /* 0x0000000108597819 */ /* 0x000fc400000006ff */
[----:B------:R-:W-:Y:S01]  /*d0c0*/  SHF.R.U32.HI R94, RZ, 0x10, R69 ;  /* 0x00000010ff5e7819 */ /* 0x000fe20000011645 */
[----:B------:R-:W-:Y:S01]  /*d0d0*/  HADD2.F32 R68, -RZ, R68.H0_H0 ;  /* 0x20000044ff447230 */ /* 0x000fe20000004100 */
[--C-:B------:R-:W-:Y:S01]  /*d0e0*/  SHF.R.U64 R69, R74, 0x10, R75.reuse ;  /* 0x000000104a457819 */ /* 0x100fe2000000124b */
[----:B------:R-:W2:Y:S01]  /*d0f0*/  LDS.128 R8, [R89+0x10080] ;  /* 0x0100800059087984 */ /* 0x000ea20000000c00 */
[----:B------:R-:W-:Y:S01]  /*d100*/  SHF.R.U32.HI R74, RZ, 0x10, R75 ;  /* 0x00000010ff4a7819 */ /* 0x000fe2000001164b */
[----:B------:R-:W-:Y:S01]  /*d110*/  HADD2.F32 R94, -RZ, R94.H0_H0 ;  /* 0x2000005eff5e7230 */ /* 0x000fe20000004100 */
[--C-:B------:R-:W-:Y:S01]  /*d120*/  SHF.R.U64 R72, R72, 0x10, R73.reuse ;  /* 0x0000001048487819 */ /* 0x100fe20000001249 */
[----:B------:R-:W-:Y:S01]  /*d130*/  HADD2.F32 R69, -RZ, R69.H0_H0 ;  /* 0x20000045ff457230 */ /* 0x000fe20000004100 */
[----:B------:R-:W-:Y:S01]  /*d140*/  SHF.R.U32.HI R73, RZ, 0x10, R73 ;  /* 0x00000010ff497819 */ /* 0x000fe20000011649 */
[----:B------:R-:W-:Y:S01]  /*d150*/  HADD2.F32 R74, -RZ, R74.H0_H0 ;  /* 0x2000004aff4a7230 */ /* 0x000fe20000004100 */
[--C-:B------:R-:W-:Y:S01]  /*d160*/  SHF.R.U64 R70, R70, 0x10, R71.reuse ;  /* 0x0000001046467819 */ /* 0x100fe20000001247 */
[----:B------:R-:W-:Y:S01]  /*d170*/  HADD2.F32 R72, -RZ, R72.H0_H0 ;  /* 0x20000048ff487230 */ /* 0x000fe20000004100 */
[----:B------:R-:W-:Y:S01]  /*d180*/  SHF.R.U32.HI R71, RZ, 0x10, R71 ;  /* 0x00000010ff477819 */ /* 0x000fe20000011647 */
[----:B------:R-:W-:-:S02]  /*d190*/  HADD2.F32 R122, -RZ, R73.H0_H0 ;  /* 0x20000049ff7a7230 */ /* 0x000fc40000004100 */
[----:B------:R-:W-:Y:S02]  /*d1a0*/  HADD2.F32 R70, -RZ, R70.H0_H0 ;  /* 0x20000046ff467230 */ /* 0x000fe40000004100 */
[----:B------:R-:W-:Y:S02]  /*d1b0*/  HADD2.F32 R114, -RZ, R71.H0_H0 ;  /* 0x20000047ff727230 */ /* 0x000fe40000004100 */
[----:B-1----:R-:W-:Y:S02]  /*d1c0*/  HADD2.F32 R75, -RZ, R13.H0_H0 ;  /* 0x2000000dff4b7230 */ /* 0x002fe40000004100 */
[--C-:B------:R-:W-:Y:S02]  /*d1d0*/  HADD2.F32 R95, -RZ, R12.reuse.H0_H0 ;  /* 0x2000000cff5f7230 */ /* 0x100fe40000004100 */
[----:B------:R-:W-:Y:S01]  /*d1e0*/  HADD2.F32 R100, -RZ, R12.H1_H1 ;  /* 0x3000000cff647230 */ /* 0x000fe20000004100 */
[----:B------:R-:W-:Y:S01]  /*d1f0*/  FMUL.FTZ R116, R75, R102 ;  /* 0x000000664b747220 */ /* 0x000fe20000410000 */
[----:B--2---:R-:W-:Y:S01]  /*d200*/  HADD2.F32 R103, -RZ, R9.H0_H0 ;  /* 0x20000009ff677230 */ /* 0x004fe20000004100 */
[----:B------:R-:W-:Y:S01]  /*d210*/  FMUL.FTZ R73, R95, R111 ;  /* 0x0000006f5f497220 */ /* 0x000fe20000410000 */
[----:B------:R-:W-:-:S02]  /*d220*/  HADD2.F32 R12, -RZ, R14.H0_H0 ;  /* 0x2000000eff0c7230 */ /* 0x000fc40000004100 */
[----:B------:R-:W-:Y:S01]  /*d230*/  HADD2.F32 R101, -RZ, R14.H1_H1 ;  /* 0x3000000eff657230 */ /* 0x000fe20000004100 */
[C---:B------:R-:W-:Y:S01]  /*d240*/  FMUL.FTZ R102, R103.reuse, R102 ;  /* 0x0000006667667220 */ /* 0x040fe20000410000 */
[----:B------:R-:W-:Y:S01]  /*d250*/  HADD2.F32 R104, -RZ, R8.H0_H0 ;  /* 0x20000008ff687230 */ /* 0x000fe20000004100 */
[-C--:B------:R-:W-:Y:S01]  /*d260*/  FFMA.FTZ R116, R103, R118.reuse, R116 ;  /* 0x0000007667747223 */ /* 0x080fe20000010074 */
[----:B------:R-:W-:Y:S01]  /*d270*/  HADD2.F32 R103, -RZ, R112.H1_H1 ;  /* 0x30000070ff677230 */ /* 0x000fe20000004100 */
[----:B------:R-:W-:Y:S01]  /*d280*/  FFMA.FTZ R102, R75, R118, -R102 ;  /* 0x000000764b667223 */ /* 0x000fe20000010866 */
[--C-:B------:R-:W-:Y:S01]  /*d290*/  HADD2.F32 R14, -RZ, R15.reuse.H0_H0 ;  /* 0x2000000fff0e7230 */ /* 0x100fe20000004100 */
[----:B------:R-:W-:Y:S01]  /*d2a0*/  FMUL.FTZ R111, R104, R111 ;  /* 0x0000006f686f7220 */ /* 0x000fe20000410000 */
[----:B------:R-:W-:Y:S01]  /*d2b0*/  HADD2.F32 R105, -RZ, R8.H1_H1 ;  /* 0x30000008ff697230 */ /* 0x000fe20000004100 */
[----:B------:R-:W-:Y:S01]  /*d2c0*/  FMUL.FTZ R112, R12, R103 ;  /* 0x000000670c707220 */ /* 0x000fe20000410000 */
        /* <DEDUP_REMOVED lines=12> */
[----:B------:R-:W-:Y:S01]  /*d390*/  HADD2.F32 R9, -RZ, R9.H1_H1 ;  /* 0x30000009ff097230 */ /* 0x000fe20000004100 */
[----:B------:R-:W-:-:S02]  /*d3a0*/  FFMA.FTZ R104, R10, R115, R104 ;  /* 0x000000730a687223 */ /* 0x000fc40000010068 */
[----:B------:R-:W-:Y:S02]  /*d3b0*/  FMUL.FTZ R120, R13, R94 ;  /* 0x0000005e0d787220 */ /* 0x000fe40000410000 */
[----:B------:R-:W-:Y:S02]  /*d3c0*/  FMUL.FTZ R114, R11, R114 ;  /* 0x000000720b727220 */ /* 0x000fe40000410000 */
[----:B------:R-:W-:Y:S02]  /*d3d0*/  FMUL.FTZ R10, R101, R70 ;  /* 0x00000046650a7220 */ /* 0x000fe40000410000 */
[----:B------:R-:W-:Y:S02]  /*d3e0*/  FMUL.FTZ R94, R9, R94 ;  /* 0x0000005e095e7220 */ /* 0x000fe40000410000 */
        /* <DEDUP_REMOVED lines=9> */
[----:B------:R-:W-:Y:S01]  /*d480*/  FFMA.FTZ R114, R15, R74, -R114 ;  /* 0x0000004a0f727223 */ /* 0x000fe20000010872 */
[----:B------:R-:W-:Y:S01]  /*d490*/  F2FP.PACK_AB R13, R13, R102 ;  /* 0x000000660d0d723e */ /* 0x000fe200000000ff */
[----:B------:R-:W-:Y:S02]  /*d4a0*/  FFMA.FTZ R12, R100, R72, -R117 ;  /* 0x00000048640c7223 */ /* 0x000fe40000010875 */
[----:B------:R-:W-:Y:S01]  /*d4b0*/  FFMA.FTZ R14, R101, R69, -R70 ;  /* 0x00000045650e7223 */ /* 0x000fe20000010846 */
[----:B------:R-:W-:Y:S01]  /*d4c0*/  F2FP.PACK_AB R15, R114, R107 ;  /* 0x0000006b720f723e */ /* 0x000fe200000000ff */
[----:B------:R-:W-:Y:S01]  /*d4d0*/  FFMA.FTZ R9, R9, R122, R120 ;  /* 0x0000007a09097223 */ /* 0x000fe20000010078 */
[----:B------:R-:W-:Y:S01]  /*d4e0*/  F2FP.PACK_AB R12, R12, R111 ;  /* 0x0000006f0c0c723e */ /* 0x000fe200000000ff */
[----:B------:R-:W-:Y:S01]  /*d4f0*/  FFMA.FTZ R8, R105, R72, R8 ;  /* 0x0000004869087223 */ /* 0x000fe20000010008 */
[----:B------:R-:W-:Y:S01]  /*d500*/  F2FP.PACK_AB R14, R14, R103 ;  /* 0x000000670e0e723e */ /* 0x000fe200000000ff */
[----:B------:R-:W-:Y:S01]  /*d510*/  FFMA.FTZ R10, R106, R69, R10 ;  /* 0x000000456a0a7223 */ /* 0x000fe2000001000a */
[----:B------:R-:W-:-:S02]  /*d520*/  F2FP.PACK_AB R9, R9, R116 ;  /* 0x000000740909723e */ /* 0x000fc400000000ff */
[----:B------:R-:W-:Y:S01]  /*d530*/  F2FP.PACK_AB R8, R8, R73 ;  /* 0x000000490808723e */ /* 0x000fe200000000ff */
[----:B------:R1:W-:Y:S01]  /*d540*/  STS.128 [R91+0x10080], R12 ;  /* 0x0100800c5b007388 */ /* 0x0003e20000000c00 */
[----:B------:R-:W-:-:S05]  /*d550*/  F2FP.PACK_AB R10, R10, R71 ;  /* 0x000000470a0a723e */ /* 0x000fca00000000ff */
[----:B------:R1:W-:Y:S02]  /*d560*/  STS.128 [R89+0x10080], R8 ;  /* 0x0100800859007388 */ /* 0x0003e40000000c00 */
.L_x_409:
[----:B------:R-:W-:Y:S05]  /*d570*/  BSYNC B0 ;  /* 0x0000000000007941 */ /* 0x000fea0003800000 */
.L_x_408:
[----:B------:R-:W-:-:S13]  /*d580*/  ISETP.GE.AND P0, PT, R62, c[0x0][0x27c], PT ;  /* 0x00009f003e007a0c */ /* 0x000fda0003f06270 */
[----:B------:R-:W-:Y:S05]  /*d590*/  @P0 BRA `(.L_x_407) ;  /* 0x0000067000000947 */ /* 0x000fea0003800000 */
[----:B-1----:R-:W-:Y:S01]  /*d5a0*/  SHF.R.S32.HI R11, RZ, 0x1f, R62 ;  /* 0x0000001fff0b7819 */ /* 0x002fe2000001143e */
[----:B------:R-:W-:Y:S01]  /*d5b0*/  HADD2.F32 R100, -RZ, R108.H0_H0 ;  /* 0x2000006cff647230 */ /* 0x000fe20000004100 */
[----:B------:R-:W-:Y:S01]  /*d5c0*/  SHF.R.U32.HI R70, RZ, 0x10, R49 ;  /* 0x00000010ff467819 */ /* 0x000fe20000011631 */
[----:B------:R-:W-:Y:S01]  /*d5d0*/  HADD2.F32 R106, -RZ, R110.H0_H0 ;  /* 0x2000006eff6a7230 */ /* 0x000fe20000004100 */
[CC--:B--2---:R-:W-:Y:S01]  /*d5e0*/  LEA.HI R13, R11.reuse, R62.reuse, RZ, 0x3 ;  /* 0x0000003e0b0d7211 */ /* 0x0c4fe200078f18ff */
[--C-:B------:R-:W-:Y:S01]  /*d5f0*/  HADD2.F32 R74, -RZ, R97.reuse.H0_H0 ;  /* 0x20000061ff4a7230 */ /* 0x100fe20000004100 */
        /* <DEDUP_REMOVED lines=8> */
[----:B------:R-:W-:-:S02]  /*d680*/  LOP3.LUT R13, R93, 0x38, R13, 0xf8, !PT ;  /* 0x000000385d0d7812 */ /* 0x000fc400078ef80d */
[----:B------:R-:W-:Y:S02]  /*d690*/  SHF.L.U32 R10, R9, 0x3, RZ ;  /* 0x00000003090a7819 */ /* 0x000fe400000006ff */
[----:B------:R-:W-:Y:S02]  /*d6a0*/  LEA.HI R8, R8, R9, RZ, 0x3 ;  /* 0x0000000908087211 */ /* 0x000fe400078f18ff */
[----:B------:R-:W-:Y:S02]  /*d6b0*/  LOP3.LUT R11, R11, 0x7fffe000, RZ, 0xc0, !PT ;  /* 0x7fffe0000b0b7812 */ /* 0x000fe400078ec0ff */
[----:B------:R-:W-:Y:S02]  /*d6c0*/  LOP3.LUT R12, R13, R92, RZ, 0x3c, !PT ;  /* 0x0000005c0d0c7212 */ /* 0x000fe400078e3cff */
[----:B------:R-:W-:Y:S02]  /*d6d0*/  LOP3.LUT R93, R93, 0x38, R10, 0xf8, !PT ;  /* 0x000000385d5d7812 */ /* 0x000fe400078ef80a */
[----:B------:R-:W-:-:S02]  /*d6e0*/  SHF.L.U32 R8, R8, 0xa, RZ ;  /* 0x0000000a08087819 */ /* 0x000fc400000006ff */
[--C-:B------:R-:W-:Y:S02]  /*d6f0*/  IADD3 R11, R12, R11, R88.reuse ;  /* 0x0000000b0c0b7210 */ /* 0x100fe40007ffe058 */
[----:B------:R-:W-:Y:S02]  /*d700*/  LOP3.LUT R92, R93, R92, RZ, 0x3c, !PT ;  /* 0x0000005c5d5c7212 */ /* 0x000fe400078e3cff */
[----:B------:R-:W-:Y:S02]  /*d710*/  LOP3.LUT R9, R8, 0x7fffe000, RZ, 0xc0, !PT ;  /* 0x7fffe00008097812 */ /* 0x000fe400078ec0ff */
[----:B------:R-:W-:Y:S02]  /*d720*/  SHF.L.U32 R68, R11, 0x1, RZ ;  /* 0x000000010b447819 */ /* 0x000fe400000006ff */
[----:B------:R-:W-:Y:S02]  /*d730*/  IADD3 R9, R92, R9, R88 ;  /* 0x000000095c097210 */ /* 0x000fe40007ffe058 */
[----:B------:R-:W-:Y:S01]  /*d740*/  SHF.R.U64 R56, R56, 0x10, R57 ;  /* 0x0000001038387819 */ /* 0x000fe20000001239 */
[----:B------:R-:W1:Y:S01]  /*d750*/  LDS.128 R12, [R68+0x10080] ;  /* 0x01008000440c7984 */ /* 0x000e620000000c00 */
[----:B------:R-:W-:-:S02]  /*d760*/  SHF.L.U32 R69, R9, 0x1, RZ ;  /* 0x0000000109457819 */ /* 0x000fc400000006ff */
[----:B------:R-:W-:Y:S01]  /*d770*/  SHF.R.U32.HI R57, RZ, 0x10, R57 ;  /* 0x00000010ff397819 */ /* 0x000fe20000011639 */
[----:B------:R-:W-:Y:S01]  /*d780*/  HADD2.F32 R56, -RZ, R56.H0_H0 ;  /* 0x20000038ff387230 */ /* 0x000fe20000004100 */
[----:B------:R-:W-:Y:S01]  /*d790*/  SHF.R.U64 R48, R48, 0x10, R49 ;  /* 0x0000001030307819 */ /* 0x000fe20000001231 */
[----:B------:R-:W2:Y:S01]  /*d7a0*/  LDS.128 R8, [R69+0x10080] ;  /* 0x0100800045087984 */ /* 0x000ea20000000c00 */
[--C-:B------:R-:W-:Y:S01]  /*d7b0*/  SHF.R.U64 R49, R58, 0x10, R59.reuse ;  /* 0x000000103a317819 */ /* 0x100fe2000000123b */
[----:B------:R-:W-:Y:S01]  /*d7c0*/  HADD2.F32 R102, -RZ, R57.H0_H0 ;  /* 0x20000039ff667230 */ /* 0x000fe20000004100 */
[----:B------:R-:W-:Y:S02]  /*d7d0*/  SHF.R.U32.HI R58, RZ, 0x10, R59 ;  /* 0x00000010ff3a7819 */ /* 0x000fe4000001163b */
[--C-:B------:R-:W-:Y:S01]  /*d7e0*/  SHF.R.U64 R50, R50, 0x10, R51.reuse ;  /* 0x0000001032327819 */ /* 0x100fe20000001233 */
[----:B------:R-:W-:Y:S01]  /*d7f0*/  HADD2.F32 R91, -RZ, R49.H0_H0 ;  /* 0x20000031ff5b7230 */ /* 0x000fe20000004100 */
[----:B------:R-:W-:Y:S01]  /*d800*/  SHF.R.U32.HI R51, RZ, 0x10, R51 ;  /* 0x00000010ff337819 */ /* 0x000fe20000011633 */
[----:B------:R-:W-:-:S02]  /*d810*/  HADD2.F32 R112, -RZ, R58.H0_H0 ;  /* 0x2000003aff707230 */ /* 0x000fc40000004100 */
        /* <DEDUP_REMOVED lines=16> */
[----:B------:R-:W-:Y:S01]  /*d920*/  HADD2.F32 R11, -RZ, R11.H1_H1 ;  /* 0x3000000bff0b7230 */ /* 0x000fe20000004100 */
[----:B------:R-:W-:Y:S01]  /*d930*/  FMUL.FTZ R74, R75, R74 ;  /* 0x0000004a4b4a7220 */ /* 0x000fe20000410000 */
[----:B------:R-:W-:Y:S01]  /*d940*/  HADD2.F32 R89, -RZ, R8.H0_H0 ;  /* 0x20000008ff597230 */ /* 0x000fe20000004100 */
[-C--:B------:R-:W-:Y:S01]  /*d950*/  FMUL.FTZ R58, R15, R88.reuse ;  /* 0x000000580f3a7220 */ /* 0x080fe20000410000 */
[----:B------:R-:W-:Y:S01]  /*d960*/  HADD2.F32 R9, -RZ, R108.H1_H1 ;  /* 0x3000006cff097230 */ /* 0x000fe20000004100 */
[-C--:B------:R-:W-:Y:S01]  /*d970*/  FMUL.FTZ R108, R72, R97.reuse ;  /* 0x00000061486c7220 */ /* 0x080fe20000410000 */
[----:B------:R-:W-:Y:S01]  /*d980*/  HADD2.F32 R73, -RZ, R12.H1_H1 ;  /* 0x3000000cff497230 */ /* 0x000fe20000004100 */
[----:B------:R-:W-:Y:S01]  /*d990*/  FMUL.FTZ R88, R11, R88 ;  /* 0x000000580b587220 */ /* 0x000fe20000410000 */
[----:B------:R-:W-:Y:S01]  /*d9a0*/  HADD2.F32 R12, -RZ, R14.H0_H0 ;  /* 0x2000000eff0c7230 */ /* 0x000fe20000004100 */
[C---:B------:R-:W-:Y:S01]  /*d9b0*/  FMUL.FTZ R97, R89.reuse, R97 ;  /* 0x0000006159617220 */ /* 0x040fe20000410000 */
[----:B------:R-:W-:Y:S01]  /*d9c0*/  HADD2.F32 R90, -RZ, R8.H1_H1 ;  /* 0x30000008ff5a7230 */ /* 0x000fe20000004100 */
[----:B------:R-:W-:Y:S01]  /*d9d0*/  FFMA.FTZ R108, R89, R109, R108 ;  /* 0x0000006d596c7223 */ /* 0x000fe2000001006c */
[----:B------:R-:W-:Y:S01]  /*d9e0*/  HADD2.F32 R14, -RZ, R14.H1_H1 ;  /* 0x3000000eff0e7230 */ /* 0x000fe20000004100 */
[----:B------:R-:W-:Y:S01]  /*d9f0*/  FFMA.FTZ R92, R75, R94, R92 ;  /* 0x0000005e4b5c7223 */ /* 0x000fe2000001005c */
[----:B------:R-:W-:Y:S01]  /*da00*/  HADD2.F32 R8, -RZ, R10.H0_H0 ;  /* 0x2000000aff087230 */ /* 0x000fe20000004100 */
[----:B------:R-:W-:Y:S01]  /*da10*/  FFMA.FTZ R11, R11, R112, R58 ;  /* 0x000000700b0b7223 */ /* 0x000fe2000001003a */
[----:B------:R-:W-:Y:S01]  /*da20*/  HADD2.F32 R51, -RZ, R110.H1_H1 ;  /* 0x3000006eff337230 */ /* 0x000fe20000004100 */
[-C--:B------:R-:W-:Y:S01]  /*da30*/  FMUL.FTZ R58, R12, R9.reuse ;  /* 0x000000090c3a7220 */ /* 0x080fe20000410000 */
[----:B------:R-:W-:Y:S01]  /*da40*/  HADD2.F32 R89, -RZ, R50.H0_H0 ;  /* 0x20000032ff597230 */ /* 0x000fe20000004100 */
[C---:B------:R-:W-:Y:S01]  /*da50*/  FMUL.FTZ R9, R8.reuse, R9 ;  /* 0x0000000908097220 */ /* 0x040fe20000410000 */
[----:B------:R-:W-:Y:S01]  /*da60*/  HADD2.F32 R10, -RZ, R10.H1_H1 ;  /* 0x3000000aff0a7230 */ /* 0x000fe20000004100 */
[----:B------:R-:W-:Y:S01]  /*da70*/  FFMA.FTZ R74, R59, R94, -R74 ;  /* 0x0000005e3b4a7223 */ /* 0x000fe2000001084a */
[----:B------:R-:W-:Y:S01]  /*da80*/  HADD2.F32 R75, -RZ, R48.H0_H0 ;  /* 0x20000030ff4b7230 */ /* 0x000fe20000004100 */
[----:B------:R-:W-:Y:S01]  /*da90*/  FFMA.FTZ R48, R8, R51, R58 ;  /* 0x0000003308307223 */ /* 0x000fe2000001003a */
[----:B------:R-:W-:Y:S01]  /*daa0*/  F2FP.PACK_AB R11, R11, R104 ;  /* 0x000000680b0b723e */ /* 0x000fe200000000ff */
[----:B------:R-:W-:-:S02]  /*dab0*/  FMUL.FTZ R49, R14, R89 ;  /* 0x000000590e317220 */ /* 0x000fc40000410000 */
[----:B------:R-:W-:Y:S02]  /*dac0*/  FMUL.FTZ R8, R90, R75 ;  /* 0x0000004b5a087220 */ /* 0x000fe40000410000 */
[----:B------:R-:W-:Y:S02]  /*dad0*/  FMUL.FTZ R89, R10, R89 ;  /* 0x000000590a597220 */ /* 0x000fe40000410000 */
[----:B------:R-:W-:Y:S02]  /*dae0*/  FMUL.FTZ R93, R73, R75 ;  /* 0x0000004b495d7220 */ /* 0x000fe40000410000 */
[----:B------:R-:W-:Y:S01]  /*daf0*/  FFMA.FTZ R51, R12, R51, -R9 ;  /* 0x000000330c337223 */ /* 0x000fe20000010809 */
[----:B------:R-:W-:Y:S01]  /*db00*/  F2FP.PACK_AB R9, R57, R92 ;  /* 0x0000005c3909723e */ /* 0x000fe200000000ff */
[----:B------:R-:W-:Y:S02]  /*db10*/  FFMA.FTZ R71, R71, R102, -R70 ;  /* 0x0000006647477223 */ /* 0x000fe40000010846 */
[----:B------:R-:W-:-:S02]  /*db20*/  FFMA.FTZ R100, R13, R106, -R100 ;  /* 0x0000006a0d647223 */ /* 0x000fc40000010864 */
[----:B------:R-:W-:Y:S01]  /*db30*/  FFMA.FTZ R15, R15, R112, -R88 ;  /* 0x000000700f0f7223 */ /* 0x000fe20000010858 */
[----:B------:R-:W-:Y:S01]  /*db40*/  F2FP.PACK_AB R13, R71, R74 ;  /* 0x0000004a470d723e */ /* 0x000fe200000000ff */
[----:B------:R-:W-:Y:S02]  /*db50*/  FFMA.FTZ R97, R72, R109, -R97 ;  /* 0x0000006d48617223 */ /* 0x000fe40000010861 */
[----:B------:R-:W-:Y:S01]  /*db60*/  FFMA.FTZ R12, R73, R56, -R8 ;  /* 0x00000038490c7223 */ /* 0x000fe20000010808 */
[----:B------:R-:W-:Y:S01]  /*db70*/  F2FP.PACK_AB R15, R15, R100 ;  /* 0x000000640f0f723e */ /* 0x000fe200000000ff */
[----:B------:R-:W-:Y:S02]  /*db80*/  FFMA.FTZ R14, R14, R91, -R89 ;  /* 0x0000005b0e0e7223 */ /* 0x000fe40000010859 */
[----:B------:R-:W-:Y:S01]  /*db90*/  FFMA.FTZ R75, R90, R56, R93 ;  /* 0x000000385a4b7223 */ /* 0x000fe2000001005d */
[----:B------:R-:W-:Y:S01]  /*dba0*/  F2FP.PACK_AB R12, R12, R97 ;  /* 0x000000610c0c723e */ /* 0x000fe200000000ff */
[----:B------:R-:W-:Y:S01]  /*dbb0*/  FFMA.FTZ R49, R10, R91, R49 ;  /* 0x0000005b0a317223 */ /* 0x000fe20000010031 */
[----:B------:R-:W-:-:S02]  /*dbc0*/  F2FP.PACK_AB R14, R14, R51 ;  /* 0x000000330e0e723e */ /* 0x000fc400000000ff */
[----:B------:R-:W-:Y:S02]  /*dbd0*/  F2FP.PACK_AB R8, R75, R108 ;  /* 0x0000006c4b08723e */ /* 0x000fe400000000ff */
[----:B------:R-:W-:Y:S01]  /*dbe0*/  F2FP.PACK_AB R10, R49, R48 ;  /* 0x00000030310a723e */ /* 0x000fe200000000ff */
[----:B------:R1:W-:Y:S04]  /*dbf0*/  STS.128 [R68+0x10080], R12 ;  /* 0x0100800c44007388 */ /* 0x0003e80000000c00 */
[----:B------:R1:W-:Y:S02]  /*dc00*/  STS.128 [R69+0x10080], R8 ;  /* 0x0100800845007388 */ /* 0x0003e40000000c00 */
.L_x_407:
[----:B------:R-:W-:Y:S05]  /*dc10*/  BSYNC B1 ;  /* 0x0000000000017941 */ /* 0x000fea0003800000 */
.L_x_406:
        /* <DEDUP_REMOVED lines=54> */
[--C-:B-1----:R-:W-:Y:S02]  /*df80*/  HADD2.F32 R43, -RZ, R13.reuse.H0_H0 ;  /* 0x2000000dff2b7230 */ /* 0x102fe40000004100 */
[----:B------:R-:W-:Y:S02]  /*df90*/  HADD2.F32 R13, -RZ, R13.H1_H1 ;  /* 0x3000000dff0d7230 */ /* 0x000fe40000004100 */
[--C-:B------:R-:W-:Y:S01]  /*dfa0*/  HADD2.F32 R59, -RZ, R12.reuse.H0_H0 ;  /* 0x2000000cff3b7230 */ /* 0x100fe20000004100 */
[----:B------:R-:W-:Y:S01]  /*dfb0*/  FMUL.FTZ R88, R43, R70 ;  /* 0x000000462b587220 */ /* 0x000fe20000410000 */
[--C-:B--2---:R-:W-:Y:S01]  /*dfc0*/  HADD2.F32 R71, -RZ, R9.reuse.H0_H0 ;  /* 0x20000009ff477230 */ /* 0x104fe20000004100 */
[----:B------:R-:W-:Y:S01]  /*dfd0*/  FMUL.FTZ R92, R13, R58 ;  /* 0x0000003a0d5c7220 */ /* 0x000fe20000410000 */
[----:B------:R-:W-:Y:S01]  /*dfe0*/  HADD2.F32 R9, -RZ, R9.H1_H1 ;  /* 0x30000009ff097230 */ /* 0x000fe20000004100 */
[----:B------:R-:W-:Y:S01]  /*dff0*/  FMUL.FTZ R41, R59, R85 ;  /* 0x000000553b297220 */ /* 0x000fe20000410000 */
[----:B------:R-:W-:Y:S01]  /*e000*/  HADD2.F32 R68, -RZ, R12.H1_H1 ;  /* 0x3000000cff447230 */ /* 0x000fe20000004100 */
[C---:B------:R-:W-:Y:S01]  /*e010*/  FMUL.FTZ R70, R71.reuse, R70 ;  /* 0x0000004647467220 */ /* 0x040fe20000410000 */
[----:B------:R-:W-:Y:S01]  /*e020*/  HADD2.F32 R12, -RZ, R14.H0_H0 ;  /* 0x2000000eff0c7230 */ /* 0x000fe20000004100 */
[----:B------:R-:W-:Y:S01]  /*e030*/  FFMA.FTZ R88, R71, R90, R88 ;  /* 0x0000005a47587223 */ /* 0x000fe20000010058 */
[----:B------:R-:W-:Y:S01]  /*e040*/  HADD2.F32 R71, -RZ, R86.H1_H1 ;  /* 0x30000056ff477230 */ /* 0x000fe20000004100 */
[C---:B------:R-:W-:Y:S01]  /*e050*/  FMUL.FTZ R58, R9.reuse, R58 ;  /* 0x0000003a093a7220 */ /* 0x040fe20000410000 */
[----:B------:R-:W-:Y:S01]  /*e060*/  HADD2.F32 R69, -RZ, R14.H1_H1 ;  /* 0x3000000eff457230 */ /* 0x000fe20000004100 */
[----:B------:R-:W-:Y:S01]  /*e070*/  FFMA.FTZ R9, R9, R94, R92 ;  /* 0x0000005e09097223 */ /* 0x000fe2000001005c */
[--C-:B------:R-:W-:Y:S01]  /*e080*/  HADD2.F32 R72, -RZ, R8.reuse.H0_H0 ;  /* 0x20000008ff487230 */ /* 0x100fe20000004100 */
[----:B------:R-:W-:Y:S01]  /*e090*/  FMUL.FTZ R86, R12, R71 ;  /* 0x000000470c567220 */ /* 0x000fe20000410000 */
[--C-:B------:R-:W-:Y:S01]  /*e0a0*/  HADD2.F32 R14, -RZ, R15.reuse.H0_H0 ;  /* 0x2000000fff0e7230 */ /* 0x100fe20000004100 */
[----:B------:R-:W-:Y:S01]  /*e0b0*/  FFMA.FTZ R70, R43, R90, -R70 ;  /* 0x0000005a2b467223 */ /* 0x000fe20000010846 */
[----:B------:R-:W-:Y:S01]  /*e0c0*/  HADD2.F32 R73, -RZ, R8.H1_H1 ;  /* 0x30000008ff497230 */ /* 0x000fe20000004100 */
[C---:B------:R-:W-:Y:S01]  /*e0d0*/  FMUL.FTZ R85, R72.reuse, R85 ;  /* 0x0000005548557220 */ /* 0x040fe20000410000 */
[--C-:B------:R-:W-:Y:S01]  /*e0e0*/  HADD2.F32 R8, -RZ, R10.reuse.H0_H0 ;  /* 0x2000000aff087230 */ /* 0x100fe20000004100 */
[----:B------:R-:W-:Y:S01]  /*e0f0*/  FFMA.FTZ R41, R72, R100, R41 ;  /* 0x0000006448297223 */ /* 0x000fe20000010029 */
[----:B------:R-:W-:Y:S01]  /*e100*/  HADD2.F32 R15, -RZ, R15.H1_H1 ;  /* 0x3000000fff0f7230 */ /* 0x000fe20000004100 */
[----:B------:R-:W-:Y:S01]  /*e110*/  FMUL.FTZ R72, R14, R75 ;  /* 0x0000004b0e487220 */ /* 0x000fe20000410000 */
[----:B------:R-:W-:Y:S01]  /*e120*/  HADD2.F32 R92, -RZ, R35.H0_H0 ;  /* 0x20000023ff5c7230 */ /* 0x000fe20000004100 */
[C---:B------:R-:W-:Y:S01]  /*e130*/  FMUL.FTZ R71, R8.reuse, R71 ;  /* 0x0000004708477220 */ /* 0x040fe20000410000 */
[----:B------:R-:W-:Y:S01]  /*e140*/  HADD2.F32 R74, -RZ, R10.H1_H1 ;  /* 0x3000000aff4a7230 */ /* 0x000fe20000004100 */
[----:B------:R-:W-:Y:S01]  /*e150*/  FFMA.FTZ R35, R8, R87, R86 ;  /* 0x0000005708237223 */ /* 0x000fe20000010056 */
[--C-:B------:R-:W-:Y:S01]  /*e160*/  HADD2.F32 R10, -RZ, R11.reuse.H0_H0 ;  /* 0x2000000bff0a7230 */ /* 0x100fe20000004100 */
[----:B------:R-:W-:Y:S01]  /*e170*/  FMUL.FTZ R8, R15, R92 ;  /* 0x0000005c0f087220 */ /* 0x000fe20000410000 */
[----:B------:R-:W-:Y:S01]  /*e180*/  HADD2.F32 R11, -RZ, R11.H1_H1 ;  /* 0x3000000bff0b7230 */ /* 0x000fe20000004100 */
[----:B------:R-:W-:Y:S01]  /*e190*/  FMUL.FTZ R91, R73, R32 ;  /* 0x00000020495b7220 */ /* 0x000fe20000410000 */
[----:B------:R-:W-:Y:S01]  /*e1a0*/  F2FP.PACK_AB R9, R9, R88 ;  /* 0x000000580909723e */ /* 0x000fe200000000ff */
[----:B------:R-:W-:-:S02]  /*e1b0*/  FMUL.FTZ R75, R10, R75 ;  /* 0x0000004b0a4b7220 */ /* 0x000fc40000410000 */
[----:B------:R-:W-:Y:S02]  /*e1c0*/  FFMA.FTZ R72, R10, R89, R72 ;  /* 0x000000590a487223 */ /* 0x000fe40000010048 */
[----:B------:R-:W-:Y:S02]  /*e1d0*/  FMUL.FTZ R92, R11, R92 ;  /* 0x0000005c0b5c7220 */ /* 0x000fe40000410000 */
[----:B------:R-:W-:Y:S02]  /*e1e0*/  FMUL.FTZ R10, R69, R34 ;  /* 0x00000022450a7220 */ /* 0x000fe40000410000 */
[----:B------:R-:W-:Y:S02]  /*e1f0*/  FFMA.FTZ R11, R11, R42, R8 ;  /* 0x0000002a0b0b7223 */ /* 0x000fe40000010008 */
[----:B------:R-:W-:Y:S02]  /*e200*/  FMUL.FTZ R34, R74, R34 ;  /* 0x000000224a227220 */ /* 0x000fe40000410000 */
[----:B------:R-:W-:Y:S01]  /*e210*/  FMUL.FTZ R8, R68, R32 ;  /* 0x0000002044087220 */ /* 0x000fe20000410000 */
[----:B------:R-:W-:Y:S01]  /*e220*/  F2FP.PACK_AB R11, R11, R72 ;  /* 0x000000480b0b723e */ /* 0x000fe200000000ff */
[----:B------:R-:W-:-:S02]  /*e230*/  FFMA.FTZ R71, R12, R87, -R71 ;  /* 0x000000570c477223 */ /* 0x000fc40000010847 */
[----:B------:R-:W-:Y:S02]  /*e240*/  FFMA.FTZ R75, R14, R89, -R75 ;  /* 0x000000590e4b7223 */ /* 0x000fe4000001084b */
[----:B------:R-:W-:Y:S02]  /*e250*/  FFMA.FTZ R13, R13, R94, -R58 ;  /* 0x0000005e0d0d7223 */ /* 0x000fe4000001083a */
[----:B------:R-:W-:Y:S02]  /*e260*/  FFMA.FTZ R85, R59, R100, -R85 ;  /* 0x000000643b557223 */ /* 0x000fe40000010855 */
[----:B------:R-:W-:Y:S01]  /*e270*/  FFMA.FTZ R92, R15, R42, -R92 ;  /* 0x0000002a0f5c7223 */ /* 0x000fe2000001085c */
[----:B------:R-:W-:Y:S01]  /*e280*/  F2FP.PACK_AB R13, R13, R70 ;  /* 0x000000460d0d723e */ /* 0x000fe200000000ff */
[-C--:B------:R-:W-:Y:S02]  /*e290*/  FFMA.FTZ R12, R68, R40.reuse, -R91 ;  /* 0x00000028440c7223 */ /* 0x080fe4000001085b */
[----:B------:R-:W-:Y:S01]  /*e2a0*/  FFMA.FTZ R14, R69, R33, -R34 ;  /* 0x00000021450e7223 */ /* 0x000fe20000010822 */
[----:B------:R-:W-:Y:S01]  /*e2b0*/  F2FP.PACK_AB R15, R92, R75 ;  /* 0x0000004b5c0f723e */ /* 0x000fe200000000ff */
        /* <DEDUP_REMOVED lines=8> */
.L_x_413:
[----:B------:R-:W-:Y:S05]  /*e340*/  BSYNC B0 ;  /* 0x0000000000007941 */ /* 0x000fea0003800000 */
.L_x_412:
[----:B------:R-:W-:-:S13]  /*e350*/  ISETP.GE.AND P0, PT, R62, c[0x0][0x27c], PT ;  /* 0x00009f003e007a0c */ /* 0x000fda0003f06270 */
[----:B------:R-:W-:Y:S05]  /*e360*/  @P0 BRA `(.L_x_411) ;  /* 0x0000067000000947 */ /* 0x000fea0003800000 */
[----:B-1----:R-:W-:Y:S01]  /*e370*/  SHF.R.S32.HI R11, RZ, 0x1f, R62 ;  /* 0x0000001fff0b7819 */ /* 0x002fe2000001143e */
[----:B------:R-:W-:Y:S01]  /*e380*/  HADD2.F32 R58, -RZ, R82.H0_H0 ;  /* 0x20000052ff3a7230 */ /* 0x000fe20000004100 */
[----:B------:R-:W-:Y:S01]  /*e390*/  SHF.R.U64 R34, R44, 0x10, R45 ;  /* 0x000000102c227819 */ /* 0x000fe2000000122d */
[----:B------:R-:W-:Y:S01]  /*e3a0*/  HADD2.F32 R70, -RZ, R84.H0_H0 ;  /* 0x20000054ff467230 */ /* 0x000fe20000004100 */
[CC--:B--2---:R-:W-:Y:S02]  /*e3b0*/  LEA.HI R13, R11.reuse, R62.reuse, RZ, 0x3 ;  /* 0x0000003e0b0d7211 */ /* 0x0c4fe400078f18ff */
[----:B------:R-:W-:Y:S01]  /*e3c0*/  LEA.HI R11, R11, R62, RZ, 0x6 ;  /* 0x0000003e0b0b7211 */ /* 0x000fe200078f30ff */
[----:B------:R-:W-:Y:S01]  /*e3d0*/  HADD2.F32 R34, -RZ, R34.H0_H0 ;  /* 0x20000022ff227230 */ /* 0x000fe20000004100 */
[----:B------:R-:W-:Y:S02]  /*e3e0*/  LEA.HI.SX32 R9, R13, R50, 0x1d ;  /* 0x000000320d097211 */ /* 0x000fe400078feaff */
[----:B------:R-:W-:-:S02]  /*e3f0*/  SHF.L.U32 R11, R11, 0x7, RZ ;  /* 0x000000070b0b7819 */ /* 0x000fc400000006ff */
[----:B------:R-:W-:Y:S02]  /*e400*/  SHF.R.S32.HI R8, RZ, 0x1f, R9 ;  /* 0x0000001fff087819 */ /* 0x000fe40000011409 */
[----:B------:R-:W-:Y:S02]  /*e410*/  LOP3.LUT R13, R57, 0x38, R13, 0xf8, !PT ;  /* 0x00000038390d7812 */ /* 0x000fe400078ef80d */
[----:B------:R-:W-:Y:S02]  /*e420*/  SHF.L.U32 R10, R9, 0x3, RZ ;  /* 0x00000003090a7819 */ /* 0x000fe400000006ff */
[----:B------:R-:W-:Y:S02]  /*e430*/  LEA.HI R8, R8, R9, RZ, 0x3 ;  /* 0x0000000908087211 */ /* 0x000fe400078f18ff */
[----:B------:R-:W-:Y:S02]  /*e440*/  LOP3.LUT R11, R11, 0x7fffe000, RZ, 0xc0, !PT ;  /* 0x7fffe0000b0b7812 */ /* 0x000fe400078ec0ff */
[----:B------:R-:W-:-:S02]  /*e450*/  LOP3.LUT R12, R13, R56, RZ, 0x3c, !PT ;  /* 0x000000380d0c7212 */ /* 0x000fc400078e3cff */
[----:B------:R-:W-:Y:S02]  /*e460*/  LOP3.LUT R57, R57, 0x38, R10, 0xf8, !PT ;  /* 0x0000003839397812 */ /* 0x000fe400078ef80a */
[----:B------:R-:W-:Y:S02]  /*e470*/  SHF.L.U32 R8, R8, 0xa, RZ ;  /* 0x0000000a08087819 */ /* 0x000fe400000006ff */
[----:B------:R-:W-:Y:S02]  /*e480*/  IADD3 R11, R12, R11, R48 ;  /* 0x0000000b0c0b7210 */ /* 0x000fe40007ffe030 */
[----:B------:R-:W-:Y:S01]  /*e490*/  LOP3.LUT R56, R57, R56, RZ, 0x3c, !PT ;  /* 0x0000003839387212 */ /* 0x000fe200078e3cff */
[--C-:B------:R-:W-:Y:S01]  /*e4a0*/  HADD2.F32 R57, -RZ, R83.reuse.H0_H0 ;  /* 0x20000053ff397230 */ /* 0x100fe20000004100 */
[----:B------:R-:W-:Y:S01]  /*e4b0*/  LOP3.LUT R9, R8, 0x7fffe000, RZ, 0xc0, !PT ;  /* 0x7fffe00008097812 */ /* 0x000fe200078ec0ff */
[----:B------:R-:W-:Y:S01]  /*e4c0*/  HADD2.F32 R83, -RZ, R83.H1_H1 ;  /* 0x30000053ff537230 */ /* 0x000fe20000004100 */
[----:B------:R-:W-:-:S02]  /*e4d0*/  SHF.L.U32 R32, R11, 0x1, RZ ;  /* 0x000000010b207819 */ /* 0x000fc400000006ff */
[----:B------:R-:W-:Y:S02]  /*e4e0*/  IADD3 R9, R56, R9, R48 ;  /* 0x0000000938097210 */ /* 0x000fe40007ffe030 */
[----:B------:R-:W-:Y:S01]  /*e4f0*/  SHF.R.U32.HI R44, RZ, 0x10, R45 ;  /* 0x00000010ff2c7819 */ /* 0x000fe2000001162d */
[----:B------:R-:W1:Y:S01]  /*e500*/  LDS.128 R12, [R32+0x10080] ;  /* 0x01008000200c7984 */ /* 0x000e620000000c00 */
[----:B------:R-:W-:Y:S01]  /*e510*/  SHF.L.U32 R33, R9, 0x1, RZ ;  /* 0x0000000109217819 */ /* 0x000fe200000006ff */
[--C-:B------:R-:W-:Y:S01]  /*e520*/  HADD2.F32 R45, -RZ, R81.reuse.H0_H0 ;  /* 0x20000051ff2d7230 */ /* 0x100fe20000004100 */
[----:B------:R-:W-:Y:S01]  /*e530*/  SHF.R.U64 R35, R36, 0x10, R37 ;  /* 0x0000001024237819 */ /* 0x000fe20000001225 */
[----:B------:R-:W-:Y:S01]  /*e540*/  HADD2.F32 R81, -RZ, R81.H1_H1 ;  /* 0x30000051ff517230 */ /* 0x000fe20000004100 */
[----:B------:R-:W-:Y:S01]  /*e550*/  SHF.R.U64 R38, R38, 0x10, R39 ;  /* 0x0000001026267819 */ /* 0x000fe20000001227 */
[----:B------:R-:W2:Y:S01]  /*e560*/  LDS.128 R8, [R33+0x10080] ;  /* 0x0100800021087984 */ /* 0x000ea20000000c00 */
[----:B------:R-:W-:-:S02]  /*e570*/  SHF.R.U32.HI R37, RZ, 0x10, R37 ;  /* 0x00000010ff257819 */ /* 0x000fc40000011625 */
[----:B------:R-:W-:Y:S02]  /*e580*/  SHF.R.U32.HI R39, RZ, 0x10, R39 ;  /* 0x00000010ff277819 */ /* 0x000fe40000011627 */
[--C-:B------:R-:W-:Y:S01]  /*e590*/  SHF.R.U64 R36, R46, 0x10, R47.reuse ;  /* 0x000000102e247819 */ /* 0x100fe2000000122f */
[----:B------:R-:W-:Y:S01]  /*e5a0*/  HADD2.F32 R56, -RZ, R37.H0_H0 ;  /* 0x20000025ff387230 */ /* 0x000fe20000004100 */
[----:B------:R-:W-:Y:S01]  /*e5b0*/  SHF.R.U32.HI R46, RZ, 0x10, R47 ;  /* 0x00000010ff2e7819 */ /* 0x000fe2000001162f */
[----:B------:R-:W-:Y:S02]  /*e5c0*/  HADD2.F32 R72, -RZ, R39.H0_H0 ;  /* 0x20000027ff487230 */ /* 0x000fe40000004100 */
[----:B------:R-:W-:Y:S02]  /*e5d0*/  HADD2.F32 R37, -RZ, R84.H1_H1 ;  /* 0x30000054ff257230 */ /* 0x000fe40000004100 */
[----:B------:R-:W-:Y:S02]  /*e5e0*/  HADD2.F32 R74, -RZ, R46.H0_H0 ;  /* 0x2000002eff4a7230 */ /* 0x000fe40000004100 */
[----:B-1----:R-:W-:-:S02]  /*e5f0*/  HADD2.F32 R40, -RZ, R13.H0_H0 ;  /* 0x2000000dff287230 */ /* 0x002fc40000004100 */
[----:B------:R-:W-:Y:S02]  /*e600*/  HADD2.F32 R41, -RZ, R13.H1_H1 ;  /* 0x3000000dff297230 */ /* 0x000fe40000004100 */
[----:B------:R-:W-:Y:S01]  /*e610*/  HADD2.F32 R13, -RZ, R15.H0_H0 ;  /* 0x2000000fff0d7230 */ /* 0x000fe20000004100 */
[-C--:B------:R-:W-:Y:S01]  /*e620*/  FMUL.FTZ R51, R40, R45.reuse ;  /* 0x0000002d28337220 */ /* 0x080fe20000410000 */
[--C-:B--2---:R-:W-:Y:S02]  /*e630*/  HADD2.F32 R48, -RZ, R9.reuse.H0_H0 ;  /* 0x20000009ff307230 */ /* 0x104fe40000004100 */
[----:B------:R-:W-:Y:S01]  /*e640*/  HADD2.F32 R47, -RZ, R9.H1_H1 ;  /* 0x30000009ff2f7230 */ /* 0x000fe20000004100 */
[-C--:B------:R-:W-:Y:S01]  /*e650*/  FMUL.FTZ R68, R13, R58.reuse ;  /* 0x0000003a0d447220 */ /* 0x080fe20000410000 */
[----:B------:R-:W-:Y:S01]  /*e660*/  HADD2.F32 R9, -RZ, R11.H0_H0 ;  /* 0x2000000bff097230 */ /* 0x000fe20000004100 */
[C---:B------:R-:W-:Y:S01]  /*e670*/  FMUL.FTZ R45, R48.reuse, R45 ;  /* 0x0000002d302d7220 */ /* 0x040fe20000410000 */
[----:B------:R-:W-:Y:S01]  /*e680*/  HADD2.F32 R15, -RZ, R15.H1_H1 ;  /* 0x3000000fff0f7230 */ /* 0x000fe20000004100 */
[----:B------:R-:W-:Y:S01]  /*e690*/  FFMA.FTZ R51, R48, R57, R51 ;  /* 0x0000003930337223 */ /* 0x000fe20000010033 */
[----:B------:R-:W-:Y:S01]  /*e6a0*/  HADD2.F32 R11, -RZ, R11.H1_H1 ;  /* 0x3000000bff0b7230 */ /* 0x000fe20000004100 */
[C---:B------:R-:W-:Y:S01]  /*e6b0*/  FMUL.FTZ R58, R9.reuse, R58 ;  /* 0x0000003a093a7220 */ /* 0x040fe20000410000 */
[--C-:B------:R-:W-:Y:S01]  /*e6c0*/  HADD2.F32 R42, -RZ, R12.reuse.H0_H0 ;  /* 0x2000000cff2a7230 */ /* 0x100fe20000004100 */
[----:B------:R-:W-:Y:S01]  /*e6d0*/  FFMA.FTZ R68, R9, R70, R68 ;  /* 0x0000004609447223 */ /* 0x000fe20000010044 */
[----:B------:R-:W-:Y:S01]  /*e6e0*/  HADD2.F32 R43, -RZ, R12.H1_H1 ;  /* 0x3000000cff2b7230 */ /* 0x000fe20000004100 */
[----:B------:R-:W-:Y:S01]  /*e6f0*/  FMUL.FTZ R46, R15, R72 ;  /* 0x000000480f2e7220 */ /* 0x000fe20000410000 */
[----:B------:R-:W-:Y:S01]  /*e700*/  HADD2.F32 R48, -RZ, R44.H0_H0 ;  /* 0x2000002cff307230 */ /* 0x000fe20000004100 */
[----:B------:R-:W-:Y:S01]  /*e710*/  FMUL.FTZ R44, R41, R56 ;  /* 0x00000038292c7220 */ /* 0x000fe20000410000 */
[----:B------:R-:W-:Y:S01]  /*e720*/  HADD2.F32 R12, -RZ, R14.H0_H0 ;  /* 0x2000000eff0c7230 */ /* 0x000fe20000004100 */
[----:B------:R-:W-:Y:S01]  /*e730*/  FMUL.FTZ R72, R11, R72 ;  /* 0x000000480b487220 */ /* 0x000fe20000410000 */
[----:B------:R-:W-:Y:S01]  /*e740*/  HADD2.F32 R9, -RZ, R82.H1_H1 ;  /* 0x30000052ff097230 */ /* 0x000fe20000004100 */
[C---:B------:R-:W-:Y:S01]  /*e750*/  FMUL.FTZ R56, R47.reuse, R56 ;  /* 0x000000382f387220 */ /* 0x040fe20000410000 */
[--C-:B------:R-:W-:Y:S01]  /*e760*/  HADD2.F32 R49, -RZ, R8.reuse.H0_H0 ;  /* 0x20000008ff317230 */ /* 0x100fe20000004100 */
[----:B------:R-:W-:Y:S01]  /*e770*/  FFMA.FTZ R44, R47, R48, R44 ;  /* 0x000000302f2c7223 */ /* 0x000fe2000001002c */
[----:B------:R-:W-:Y:S01]  /*e780*/  HADD2.F32 R50, -RZ, R8.H1_H1 ;  /* 0x30000008ff327230 */ /* 0x000fe20000004100 */
[----:B------:R-:W-:Y:S01]  /*e790*/  FFMA.FTZ R11, R11, R74, R46 ;  /* 0x0000004a0b0b7223 */ /* 0x000fe2000001002e */
[----:B------:R-:W-:Y:S01]  /*e7a0*/  HADD2.F32 R8, -RZ, R10.H0_H0 ;  /* 0x2000000aff087230 */ /* 0x000fe20000004100 */
[----:B------:R-:W-:Y:S01]  /*e7b0*/  FMUL.FTZ R82, R42, R81 ;  /* 0x000000512a527220 */ /* 0x000fe20000410000 */
[----:B------:R-:W-:Y:S01]  /*e7c0*/  HADD2.F32 R14, -RZ, R14.H1_H1 ;  /* 0x3000000eff0e7230 */ /* 0x000fe20000004100 */
        /* <DEDUP_REMOVED lines=9> */
[----:B------:R-:W-:Y:S01]  /*e860*/  F2FP.PACK_AB R11, R11, R68 ;  /* 0x000000440b0b723e */ /* 0x000fe200000000ff */
[----:B------:R-:W-:-:S02]  /*e870*/  FMUL.FTZ R39, R43, R46 ;  /* 0x0000002e2b277220 */ /* 0x000fc40000410000 */
[-C--:B------:R-:W-:Y:S02]  /*e880*/  FMUL.FTZ R8, R14, R47.reuse ;  /* 0x0000002f0e087220 */ /* 0x080fe40000410000 */
[----:B------:R-:W-:Y:S02]  /*e890*/  FMUL.FTZ R46, R50, R46 ;  /* 0x0000002e322e7220 */ /* 0x000fe40000410000 */
[----:B------:R-:W-:Y:S02]  /*e8a0*/  FMUL.FTZ R47, R10, R47 ;  /* 0x0000002f0a2f7220 */ /* 0x000fe40000410000 */
[----:B------:R-:W-:Y:S01]  /*e8b0*/  FFMA.FTZ R37, R12, R37, -R9 ;  /* 0x000000250c257223 */ /* 0x000fe20000010809 */
[----:B------:R-:W-:Y:S01]  /*e8c0*/  F2FP.PACK_AB R9, R44, R51 ;  /* 0x000000332c09723e */ /* 0x000fe200000000ff */
[----:B------:R-:W-:Y:S02]  /*e8d0*/  FFMA.FTZ R45, R40, R57, -R45 ;  /* 0x00000039282d7223 */ /* 0x000fe4000001082d */
[----:B------:R-:W-:-:S02]  /*e8e0*/  FFMA.FTZ R56, R41, R48, -R56 ;  /* 0x0000003029387223 */ /* 0x000fc40000010838 */
[----:B------:R-:W-:Y:S02]  /*e8f0*/  FFMA.FTZ R58, R13, R70, -R58 ;  /* 0x000000460d3a7223 */ /* 0x000fe4000001083a */
        /* <DEDUP_REMOVED lines=14> */
.L_x_411:
[----:B------:R-:W-:Y:S05]  /*e9e0*/  BSYNC B1 ;  /* 0x0000000000017941 */ /* 0x000fea0003800000 */
.L_x_410:
[----:B-1----:R-:W-:-:S04]  /*e9f0*/  IADD3 R32, R54, 0x60, RZ ;  /* 0x0000006036207810 */ /* 0x002fc80007ffe0ff */
[----:B------:R-:W-:-:S13]  /*ea00*/  ISETP.GE.AND P0, PT, R32, UR4, PT ;  /* 0x0000000420007c0c */ /* 0x000fda000bf06270 */
        /* <DEDUP_REMOVED lines=22> */
[--C-:B------:R-:W-:Y:S01]  /*eb70*/  HADD2.F32 R47, -RZ, R77.reuse.H1_H1 ;  /* 0x3000004dff2f7230 */ /* 0x100fe20000004100 */
[----:B------:R-:W-:Y:S01]  /*eb80*/  LOP3.LUT R37, R98, R33, RZ, 0x3c, !PT ;  /* 0x0000002162257212 */ /* 0x000fe200078e3cff */
[----:B------:R-:W-:Y:S01]  /*eb90*/  HADD2.F32 R77, -RZ, R77.H0_H0 ;  /* 0x2000004dff4d7230 */ /* 0x000fe20000004100 */
[----:B------:R-:W-:-:S02]  /*eba0*/  LOP3.LUT R8, R35, 0x38, R8, 0xf8, !PT ;  /* 0x0000003823087812 */ /* 0x000fc400078ef808 */
[----:B------:R-:W-:Y:S02]  /*ebb0*/  SHF.L.U32 R9, R9, 0xa, RZ ;  /* 0x0000000a09097819 */ /* 0x000fe400000006ff */
[----:B------:R-:W-:Y:S02]  /*ebc0*/  IADD3 R37, R32, R37, RZ ;  /* 0x0000002520257210 */ /* 0x000fe40007ffe0ff */
[----:B------:R-:W-:Y:S02]  /*ebd0*/  LOP3.LUT R8, R8, R33, RZ, 0x3c, !PT ;  /* 0x0000002108087212 */ /* 0x000fe400078e3cff */
[----:B------:R-:W-:Y:S02]  /*ebe0*/  LOP3.LUT R9, R9, 0x7fffe000, RZ, 0xc0, !PT ;  /* 0x7fffe00009097812 */ /* 0x000fe400078ec0ff */
[----:B------:R-:W-:Y:S02]  /*ebf0*/  SHF.L.U32 R37, R37, 0x1, RZ ;  /* 0x0000000125257819 */ /* 0x000fe400000006ff */
[----:B------:R-:W-:-:S02]  /*ec00*/  IADD3 R8, R8, R9, R32 ;  /* 0x0000000908087210 */ /* 0x000fc40007ffe020 */
[--C-:B------:R-:W-:Y:S01]  /*ec10*/  SHF.R.U64 R16, R16, 0x10, R17.reuse ;  /* 0x0000001010107819 */ /* 0x100fe20000001211 */
[----:B--2---:R-:W1:Y:S01]  /*ec20*/  LDS.128 R12, [R37+0x10080] ;  /* 0x01008000250c7984 */ /* 0x004e620000000c00 */
[----:B------:R-:W-:Y:S02]  /*ec30*/  SHF.L.U32 R36, R8, 0x1, RZ ;  /* 0x0000000108247819 */ /* 0x000fe400000006ff */
        /* <DEDUP_REMOVED lines=25> */
[--C-:B------:R-:W-:Y:S01]  /*edd0*/  HADD2.F32 R12, -RZ, R14.reuse.H0_H0 ;  /* 0x2000000eff0c7230 */ /* 0x100fe20000004100 */
[----:B------:R-:W-:Y:S01]  /*ede0*/  FFMA.FTZ R48, R43, R50, R48 ;  /* 0x000000322b307223 */ /* 0x000fe20000010030 */
[----:B------:R-:W-:Y:S01]  /*edf0*/  HADD2.F32 R43, -RZ, R65.H1_H1 ;  /* 0x30000041ff2b7230 */ /* 0x000fe20000004100 */
[C---:B------:R-:W-:Y:S01]  /*ee00*/  FMUL.FTZ R38, R9.reuse, R38 ;  /* 0x0000002609267220 */ /* 0x040fe20000410000 */
[----:B------:R-:W-:Y:S01]  /*ee10*/  HADD2.F32 R41, -RZ, R14.H1_H1 ;  /* 0x3000000eff297230 */ /* 0x000fe20000004100 */
[----:B------:R-:W-:Y:S01]  /*ee20*/  FFMA.FTZ R9, R9, R58, R56 ;  /* 0x0000003a09097223 */ /* 0x000fe20000010038 */
[--C-:B------:R-:W-:Y:S01]  /*ee30*/  HADD2.F32 R44, -RZ, R8.reuse.H0_H0 ;  /* 0x20000008ff2c7230 */ /* 0x100fe20000004100 */
[----:B------:R-:W-:Y:S01]  /*ee40*/  FMUL.FTZ R49, R12, R43 ;  /* 0x0000002b0c317220 */ /* 0x000fe20000410000 */
[----:B------:R-:W-:Y:S01]  /*ee50*/  HADD2.F32 R14, -RZ, R15.H0_H0 ;  /* 0x2000000fff0e7230 */ /* 0x000fe20000004100 */
[----:B------:R-:W-:Y:S01]  /*ee60*/  FFMA.FTZ R42, R27, R50, -R42 ;  /* 0x000000321b2a7223 */ /* 0x000fe2000001082a */
[----:B------:R-:W-:Y:S01]  /*ee70*/  HADD2.F32 R45, -RZ, R8.H1_H1 ;  /* 0x30000008ff2d7230 */ /* 0x000fe20000004100 */
[C---:B------:R-:W-:Y:S01]  /*ee80*/  FMUL.FTZ R64, R44.reuse, R64 ;  /* 0x000000402c407220 */ /* 0x040fe20000410000 */
[----:B------:R-:W-:Y:S01]  /*ee90*/  HADD2.F32 R65, -RZ, R65.H0_H0 ;  /* 0x20000041ff417230 */ /* 0x000fe20000004100 */
[----:B------:R-:W-:Y:S01]  /*eea0*/  FFMA.FTZ R25, R44, R76, R25 ;  /* 0x0000004c2c197223 */ /* 0x000fe20000010019 */
[--C-:B------:R-:W-:Y:S01]  /*eeb0*/  HADD2.F32 R8, -RZ, R10.reuse.H0_H0 ;  /* 0x2000000aff087230 */ /* 0x100fe20000004100 */
[----:B------:R-:W-:Y:S01]  /*eec0*/  FFMA.FTZ R13, R13, R58, -R38 ;  /* 0x0000003a0d0d7223 */ /* 0x000fe20000010826 */
        /* <DEDUP_REMOVED lines=11> */
[C---:B------:R-:W-:Y:S01]  /*ef80*/  FMUL.FTZ R65, R10.reuse, R65 ;  /* 0x000000410a417220 */ /* 0x040fe20000410000 */
[----:B------:R-:W-:Y:S01]  /*ef90*/  F2FP.PACK_AB R9, R9, R48 ;  /* 0x000000300909723e */ /* 0x000fe200000000ff */
[----:B------:R-:W-:-:S02]  /*efa0*/  FFMA.FTZ R44, R10, R77, R44 ;  /* 0x0000004d0a2c7223 */ /* 0x000fc4000001002c */
        /* <DEDUP_REMOVED lines=21> */
.L_x_415:
[----:B------:R-:W-:Y:S05]  /*f100*/  BSYNC B0 ;  /* 0x0000000000007941 */ /* 0x000fea0003800000 */
.L_x_414:
[----:B------:R-:W-:-:S13]  /*f110*/  ISETP.GE.AND P0, PT, R62, c[0x0][0x27c], PT ;  /* 0x00009f003e007a0c */ /* 0x000fda0003f06270 */
[----:B------:R-:W-:Y:S05]  /*f120*/  @P0 BRA `(.L_x_387) ;  /* 0x0000067000000947 */ /* 0x000fea0003800000 */
[----:B-1----:R-:W-:Y:S01]  /*f130*/  SHF.R.S32.HI R11, RZ, 0x1f, R62 ;  /* 0x0000001fff0b7819 */ /* 0x002fe2000001143e */
[--C-:B------:R-:W-:Y:S01]  /*f140*/  HADD2.F32 R37, -RZ, R79.reuse.H0_H0 ;  /* 0x2000004fff257230 */ /* 0x100fe20000004100 */
[----:B------:R-:W-:Y:S01]  /*f150*/  SHF.R.U64 R19, R22, 0x10, R23 ;  /* 0x0000001016137819 */ /* 0x000fe20000001217 */
[--C-:B------:R-:W-:Y:S01]  /*f160*/  HADD2.F32 R38, -RZ, R66.reuse.H0_H0 ;  /* 0x20000042ff267230 */ /* 0x100fe20000004100 */
[CC--:B------:R-:W-:Y:S01]  /*f170*/  LEA.HI R8, R11.reuse, R62.reuse, RZ, 0x3 ;  /* 0x0000003e0b087211 */ /* 0x0c0fe200078f18ff */
[----:B------:R-:W-:Y:S01]  /*f180*/  HADD2.F32 R66, -RZ, R66.H1_H1 ;  /* 0x30000042ff427230 */ /* 0x000fe20000004100 */
[----:B------:R-:W-:Y:S01]  /*f190*/  LEA.HI R11, R11, R62, RZ, 0x6 ;  /* 0x0000003e0b0b7211 */ /* 0x000fe200078f30ff */
[--C-:B------:R-:W-:Y:S01]  /*f1a0*/  HADD2.F32 R42, -RZ, R78.reuse.H0_H0 ;  /* 0x2000004eff2a7230 */ /* 0x100fe20000004100 */
[----:B------:R-:W-:Y:S01]  /*f1b0*/  LEA.HI.SX32 R9, R8, R34, 0x1d ;  /* 0x0000002208097211 */ /* 0x000fe200078feaff */
[----:B------:R-:W-:Y:S01]  /*f1c0*/  HADD2.F32 R78, -RZ, R78.H1_H1 ;  /* 0x3000004eff4e7230 */ /* 0x000fe20000004100 */
[----:B--2---:R-:W-:Y:S01]  /*f1d0*/  LOP3.LUT R12, R35, 0x38, R8, 0xf8, !PT ;  /* 0x00000038230c7812 */ /* 0x004fe200078ef808 */
[----:B------:R-:W-:Y:S01]  /*f1e0*/  HADD2.F32 R79, -RZ, R79.H1_H1 ;  /* 0x3000004fff4f7230 */ /* 0x000fe20000004100 */
[----:B------:R-:W-:-:S02]  /*f1f0*/  SHF.R.S32.HI R8, RZ, 0x1f, R9 ;  /* 0x0000001fff087819 */ /* 0x000fc40000011409 */
[----:B------:R-:W-:Y:S02]  /*f200*/  SHF.L.U32 R11, R11, 0x7, RZ ;  /* 0x000000070b0b7819 */ /* 0x000fe400000006ff */
[----:B------:R-:W-:Y:S02]  /*f210*/  SHF.L.U32 R10, R9, 0x3, RZ ;  /* 0x00000003090a7819 */ /* 0x000fe400000006ff */
[----:B------:R-:W-:Y:S02]  /*f220*/  LEA.HI R8, R8, R9, RZ, 0x3 ;  /* 0x0000000908087211 */ /* 0x000fe400078f18ff */
[----:B------:R-:W-:Y:S02]  /*f230*/  LOP3.LUT R11, R11, 0x7fffe000, RZ, 0xc0, !PT ;  /* 0x7fffe0000b0b7812 */ /* 0x000fe400078ec0ff */
[----:B------:R-:W-:Y:S02]  /*f240*/  LOP3.LUT R12, R12, R33, RZ, 0x3c, !PT ;  /* 0x000000210c0c7212 */ /* 0x000fe400078e3cff */
[----:B------:R-:W-:-:S02]  /*f250*/  LOP3.LUT R10, R35, 0x38, R10, 0xf8, !PT ;  /* 0x00000038230a7812 */ /* 0x000fc400078ef80a */
[----:B------:R-:W-:Y:S02]  /*f260*/  SHF.L.U32 R8, R8, 0xa, RZ ;  /* 0x0000000a08087819 */ /* 0x000fe400000006ff */
[--C-:B------:R-:W-:Y:S02]  /*f270*/  IADD3 R11, R12, R11, R32.reuse ;  /* 0x0000000b0c0b7210 */ /* 0x100fe40007ffe020 */
[----:B------:R-:W-:Y:S02]  /*f280*/  LOP3.LUT R33, R10, R33, RZ, 0x3c, !PT ;  /* 0x000000210a217212 */ /* 0x000fe400078e3cff */
[----:B------:R-:W-:Y:S02]  /*f290*/  LOP3.LUT R9, R8, 0x7fffe000, RZ, 0xc0, !PT ;  /* 0x7fffe00008097812 */ /* 0x000fe400078ec0ff */
[----:B------:R-:W-:Y:S02]  /*f2a0*/  SHF.L.U32 R16, R11, 0x1, RZ ;  /* 0x000000010b107819 */ /* 0x000fe400000006ff */
[----:B------:R-:W-:-:S02]  /*f2b0*/  IADD3 R9, R33, R9, R32 ;  /* 0x0000000921097210 */ /* 0x000fc40007ffe020 */
[--C-:B------:R-:W-:Y:S01]  /*f2c0*/  SHF.R.U64 R22, R28, 0x10, R29.reuse ;  /* 0x000000101c167819 */ /* 0x100fe2000000121d */
[----:B------:R-:W1:Y:S01]  /*f2d0*/  LDS.128 R12, [R16+0x10080] ;  /* 0x01008000100c7984 */ /* 0x000e620000000c00 */
[----:B------:R-:W-:Y:S02]  /*f2e0*/  SHF.L.U32 R17, R9, 0x1, RZ ;  /* 0x0000000109117819 */ /* 0x000fe400000006ff */
[----:B------:R-:W-:Y:S01]  /*f2f0*/  SHF.R.U32.HI R28, RZ, 0x10, R29 ;  /* 0x00000010ff1c7819 */ /* 0x000fe2000001161d */
[--C-:B------:R-:W-:Y:S01]  /*f300*/  HADD2.F32 R29, -RZ, R67.reuse.H0_H0 ;  /* 0x20000043ff1d7230 */ /* 0x100fe20000004100 */
[----:B------:R-:W-:Y:S01]  /*f310*/  SHF.R.U32.HI R23, RZ, 0x10, R23 ;  /* 0x00000010ff177819 */ /* 0x000fe20000011617 */
[----:B------:R-:W2:Y:S01]  /*f320*/  LDS.128 R8, [R17+0x10080] ;  /* 0x0100800011087984 */ /* 0x000ea20000000c00 */
[--C-:B------:R-:W-:Y:S01]  /*f330*/  SHF.R.U64 R18, R30, 0x10, R31.reuse ;  /* 0x000000101e127819 */ /* 0x100fe2000000121f */
[----:B------:R-:W-:Y:S01]  /*f340*/  HADD2.F32 R67, -RZ, R67.H1_H1 ;  /* 0x30000043ff437230 */ /* 0x000fe20000004100 */
        /* <DEDUP_REMOVED lines=8> */
[----:B------:R-:W-:Y:S02]  /*f3d0*/  HADD2.F32 R22, -RZ, R22.H0_H0 ;  /* 0x20000016ff167230 */ /* 0x000fe40000004100 */
[--C-:B-1----:R-:W-:Y:S02]  /*f3e0*/  HADD2.F32 R24, -RZ, R15.reuse.H0_H0 ;  /* 0x2000000fff187230 */ /* 0x102fe40000004100 */
[----:B------:R-:W-:Y:S02]  /*f3f0*/  HADD2.F32 R15, -RZ, R15.H1_H1 ;  /* 0x3000000fff0f7230 */ /* 0x000fe40000004100 */
[----:B------:R-:W-:Y:S01]  /*f400*/  HADD2.F32 R26, -RZ, R12.H0_H0 ;  /* 0x2000000cff1a7230 */ /* 0x000fe20000004100 */
[----:B------:R-:W-:Y:S01]  /*f410*/  FMUL.FTZ R35, R24, R29 ;  /* 0x0000001d18237220 */ /* 0x000fe20000410000 */
[----:B--2---:R-:W-:-:S02]  /*f420*/  HADD2.F32 R32, -RZ, R11.H0_H0 ;  /* 0x2000000bff207230 */ /* 0x004fc40000004100 */
[----:B------:R-:W-:Y:S02]  /*f430*/  HADD2.F32 R11, -RZ, R11.H1_H1 ;  /* 0x3000000bff0b7230 */ /* 0x000fe40000004100 */
[----:B------:R-:W-:Y:S01]  /*f440*/  HADD2.F32 R33, -RZ, R8.H0_H0 ;  /* 0x20000008ff217230 */ /* 0x000fe20000004100 */
[C---:B------:R-:W-:Y:S01]  /*f450*/  FMUL.FTZ R29, R32.reuse, R29 ;  /* 0x0000001d201d7220 */ /* 0x040fe20000410000 */
[----:B------:R-:W-:Y:S01]  /*f460*/  HADD2.F32 R27, -RZ, R12.H1_H1 ;  /* 0x3000000cff1b7230 */ /* 0x000fe20000004100 */
[----:B------:R-:W-:Y:S01]  /*f470*/  FFMA.FTZ R35, R32, R37, R35 ;  /* 0x0000002520237223 */ /* 0x000fe20000010023 */
[----:B------:R-:W-:Y:S01]  /*f480*/  HADD2.F32 R32, -RZ, R30.H0_H0 ;  /* 0x2000001eff207230 */ /* 0x000fe20000004100 */
[-C--:B------:R-:W-:Y:S01]  /*f490*/  FMUL.FTZ R30, R15, R36.reuse ;  /* 0x000000240f1e7220 */ /* 0x080fe20000410000 */
[----:B------:R-:W-:Y:S01]  /*f4a0*/  HADD2.F32 R12, -RZ, R14.H0_H0 ;  /* 0x2000000eff0c7230 */ /* 0x000fe20000004100 */
[C---:B------:R-:W-:Y:S01]  /*f4b0*/  FMUL.FTZ R36, R11.reuse, R36 ;  /* 0x000000240b247220 */ /* 0x040fe20000410000 */
[----:B------:R-:W-:Y:S01]  /*f4c0*/  HADD2.F32 R25, -RZ, R13.H0_H0 ;  /* 0x2000000dff197230 */ /* 0x000fe20000004100 */
        /* <DEDUP_REMOVED lines=9> */
[----:B------:R-:W-:Y:S01]  /*f560*/  HADD2.F32 R14, -RZ, R14.H1_H1 ;  /* 0x3000000eff0e7230 */ /* 0x000fe20000004100 */
[-C--:B------:R-:W-:Y:S01]  /*f570*/  FMUL.FTZ R40, R25, R38.reuse ;  /* 0x0000002619287220 */ /* 0x080fe20000410000 */
[----:B------:R-:W-:Y:S01]  /*f580*/  HADD2.F32 R9, -RZ, R9.H1_H1 ;  /* 0x30000009ff097230 */ /* 0x000fe20000004100 */
[----:B------:R-:W-:Y:S01]  /*f590*/  FFMA.FTZ R19, R8, R79, R11 ;  /* 0x0000004f08137223 */ /* 0x000fe2000001000b */
[----:B------:R-:W-:Y:S01]  /*f5a0*/  HADD2.F32 R10, -RZ, R10.H1_H1 ;  /* 0x3000000aff0a7230 */ /* 0x000fe20000004100 */
[C---:B------:R-:W-:Y:S01]  /*f5b0*/  FMUL.FTZ R38, R31.reuse, R38 ;  /* 0x000000261f267220 */ /* 0x040fe20000410000 */
[----:B------:R-:W-:Y:S01]  /*f5c0*/  HADD2.F32 R11, -RZ, R18.H0_H0 ;  /* 0x20000012ff0b7230 */ /* 0x000fe20000004100 */
[----:B------:R-:W-:-:S02]  /*f5d0*/  FFMA.FTZ R40, R31, R42, R40 ;  /* 0x0000002a1f287223 */ /* 0x000fc40000010028 */
[----:B------:R-:W-:Y:S02]  /*f5e0*/  FMUL.FTZ R28, R13, R44 ;  /* 0x0000002c0d1c7220 */ /* 0x000fe40000410000 */
[----:B------:R-:W-:Y:S02]  /*f5f0*/  FMUL.FTZ R67, R8, R67 ;  /* 0x0000004308437220 */ /* 0x000fe40000410000 */
[----:B------:R-:W-:Y:S02]  /*f600*/  FMUL.FTZ R31, R27, R20 ;  /* 0x000000141b1f7220 */ /* 0x000fe40000410000 */
[----:B------:R-:W-:Y:S02]  /*f610*/  FMUL.FTZ R18, R14, R23 ;  /* 0x000000170e127220 */ /* 0x000fe40000410000 */
[----:B------:R-:W-:Y:S02]  /*f620*/  FMUL.FTZ R44, R9, R44 ;  /* 0x0000002c092c7220 */ /* 0x000fe40000410000 */
[----:B------:R-:W-:-:S02]  /*f630*/  FMUL.FTZ R20, R34, R20 ;  /* 0x0000001422147220 */ /* 0x000fc40000410000 */
[----:B------:R-:W-:Y:S02]  /*f640*/  FMUL.FTZ R23, R10, R23 ;  /* 0x000000170a177220 */ /* 0x000fe40000410000 */
[----:B------:R-:W-:Y:S02]  /*f650*/  FFMA.FTZ R67, R12, R79, -R67 ;  /* 0x0000004f0c437223 */ /* 0x000fe40000010843 */
        /* <DEDUP_REMOVED lines=12> */
[----:B------:R-:W-:Y:S01]  /*f720*/  F2FP.PACK_AB R14, R14, R67 ;  /* 0x000000430e0e723e */ /* 0x000fe200000000ff */
[----:B------:R-:W-:Y:S01]  /*f730*/  FFMA.FTZ R10, R10, R11, R18 ;  /* 0x0000000b0a0a7223 */ /* 0x000fe20000010012 */
[----:B------:R-:W-:Y:S02]  /*f740*/  F2FP.PACK_AB R11, R30, R35 ;  /* 0x000000231e0b723e */ /* 0x000fe400000000ff */
[----:B------:R-:W-:Y:S01]  /*f750*/  F2FP.PACK_AB R9, R9, R40 ;  /* 0x000000280909723e */ /* 0x000fe200000000ff */
[----:B------:R1:W-:Y:S01]  /*f760*/  STS.128 [R16+0x10080], R12 ;  /* 0x0100800c10007388 */ /* 0x0003e20000000c00 */
[----:B------:R-:W-:-:S02]  /*f770*/  F2FP.PACK_AB R8, R8, R33 ;  /* 0x000000210808723e */ /* 0x000fc400000000ff */
[----:B------:R-:W-:-:S05]  /*f780*/  F2FP.PACK_AB R10, R10, R19 ;  /* 0x000000130a0a723e */ /* 0x000fca00000000ff */
[----:B------:R1:W-:Y:S02]  /*f790*/  STS.128 [R17+0x10080], R8 ;  /* 0x0100800811007388 */ /* 0x0003e40000000c00 */
.L_x_387:
[----:B------:R-:W-:Y:S05]  /*f7a0*/  BSYNC B2 ;  /* 0x0000000000027941 */ /* 0x000fea0003800000 */
.L_x_353:
[----:B-1----:R-:W-:Y:S01]  /*f7b0*/  IMAD.SHL.U32 R9, R61, 0x40, RZ ;  /* 0x000000403d097824 */ /* 0x002fe200078e00ff */
[----:B------:R-:W-:-:S04]  /*f7c0*/  DEPBAR.LE SB0, 0x0 ;  /* 0x000080000000791a */ /* 0x000fc80000000000 */
[----:B------:R-:W-:Y:S01]  /*f7d0*/  IMAD.SHL.U32 R8, R54, 0x8, RZ ;  /* 0x0000000836087824 */ /* 0x000fe200078e00ff */
[----:B------:R-:W-:Y:S01]  /*f7e0*/  LOP3.LUT R9, R9, 0x1c0, RZ, 0xc0, !PT ;  /* 0x000001c009097812 */ /* 0x000fe200078ec0ff */
[----:B------:R-:W-:Y:S01]  /*f7f0*/  IMAD R214, R53, 0x400, R4 ;  /* 0x0000040035d67824 */ /* 0x000fe200078e0204 */
[----:B------:R-:W-:Y:S01]  /*f800*/  ULDC.64 UR4, c[0x0][0x208] ;  /* 0x0000820000047ab9 */ /* 0x000fe20000000a00 */
[----:B------:R-:W-:Y:S01]  /*f810*/  LOP3.LUT P1, RZ, R61, 0x2, RZ, 0xc0, !PT ;  /* 0x000000023dff7812 */ /* 0x000fe2000782c0ff */
[----:B------:R-:W-:Y:S01]  /*f820*/  UIMAD UR12, UR12, UR4, URZ ;  /* 0x000000040c0c72a4 */ /* 0x000fe2000f8e023f */
[----:B------:R-:W-:Y:S01]  /*f830*/  LOP3.LUT R8, R9, 0x8, R8, 0xf8, !PT ;  /* 0x0000000809087812 */ /* 0x000fe200078ef808 */
[----:B------:R-:W-:Y:S01]  /*f840*/  IMAD.SHL.U32 R214, R214, 0x2, RZ ;  /* 0x00000002d6d67824 */ /* 0x000fe200078e00ff */
[----:B------:R-:W-:Y:S01]  /*f850*/  BAR.SYNC.DEFER_BLOCKING 0x0 ;  /* 0x0000000000007b1d */ /* 0x000fe20000010000 */
[----:B------:R-:W-:Y:S01]  /*f860*/  SHF.R.U32.HI R9, RZ, 0x3, R9 ;  /* 0x00000003ff097819 */ /* 0x000fe20000011609 */
[----:B------:R-:W-:Y:S01]  /*f870*/  UIMAD.WIDE.U32 UR18, UR10, UR4, URZ ;  /* 0x000000040a1272a5 */ /* 0x000fe2000f8e003f */
[C---:B------:R-:W-:Y:S01]  /*f880*/  LOP3.LUT P0, RZ, R215.reuse, 0x4, RZ, 0xc0, !PT ;  /* 0x00000004d7ff7812 */ /* 0x040fe2000780c0ff */
[----:B------:R-:W-:Y:S01]  /*f890*/  UIMAD UR5, UR10, UR5, UR12 ;  /* 0x000000050a0572a4 */ /* 0x000fe2000f8e020c */
[----:B------:R-:W-:Y:S01]  /*f8a0*/  LOP3.LUT R8, R8, R9, RZ, 0x3c, !PT ;  /* 0x0000000908087212 */ /* 0x000fe200078e3cff */
[----:B------:R-:W-:Y:S01]  /*f8b0*/  UIADD3 UR4, UR16, -UR9, URZ ;  /* 0x8000000910047290 */ /* 0x000fe2000fffe03f */
[C---:B------:R-:W-:Y:S01]  /*f8c0*/  LOP3.LUT P5, RZ, R215.reuse, 0x2, RZ, 0xc0, !PT ;  /* 0x00000002d7ff7812 */ /* 0x040fe200078ac0ff */
[----:B------:R-:W-:Y:S01]  /*f8d0*/  UIADD3 UR5, UR19, UR5, URZ ;  /* 0x0000000513057290 */ /* 0x000fe2000fffe03f */
[----:B--2---:R-:W-:Y:S01]  /*f8e0*/  IMAD.U32 R14, RZ, RZ, UR18 ;  /* 0x00000012ff0e7e24 */ /* 0x004fe2000f8e00ff */
[----:B------:R-:W-:Y:S01]  /*f8f0*/  LOP3.LUT P4, RZ, R215, 0x1, RZ, 0xc0, !PT ;  /* 0x00000001d7ff7812 */ /* 0x000fe2000788c0ff */
[----:B------:R-:W-:Y:S01]  /*f900*/  IMAD R213, R63, 0x200, R8 ;  /* 0x000002003fd57824 */ /* 0x000fe200078e0208 */
[----:B------:R-:W-:Y:S01]  /*f910*/  SEL R8, RZ, 0x2, P0 ;  /* 0x00000002ff087807 */ /* 0x000fe20000000000 */
[----:B------:R-:W-:Y:S01]  /*f920*/  IMAD.U32 R15, RZ, RZ, UR19 ;  /* 0x00000013ff0f7e24 */ /* 0x000fe2000f8e00ff */
[----:B------:R-:W-:Y:S01]  /*f930*/  SEL R9, RZ, 0x4, P5 ;  /* 0x00000004ff097807 */ /* 0x000fe20002800000 */
[----:B------:R-:W-:Y:S01]  /*f940*/  IMAD.SHL.U32 R213, R213, 0x2, RZ ;  /* 0x00000002d5d57824 */ /* 0x000fe200078e00ff */
[----:B------:R-:W-:Y:S01]  /*f950*/  LEA R10, P0, R14, R228, 0x5 ;  /* 0x000000e40e0a7211 */ /* 0x000fe200078028ff */
[----:B------:R-:W-:Y:S01]  /*f960*/  IMAD.U32 R11, RZ, RZ, UR5 ;  /* 0x00000005ff0b7e24 */ /* 0x000fe2000f8e00ff */
[----:B------:R-:W-:Y:S01]  /*f970*/  IADD3 R9, R9, R8, R60 ;  /* 0x0000000809097210 */ /* 0x000fe20007ffe03c */
[--C-:B------:R-:W-:Y:S01]  /*f980*/  IMAD R210, R2, 0x2, R214.reuse ;  /* 0x0000000202d27824 */ /* 0x100fe200078e02d6 */
[C---:B------:R-:W-:Y:S01]  /*f990*/  IADD3 R12, R213.reuse, 0xc080, RZ ;  /* 0x0000c080d50c7810 */ /* 0x040fe20007ffe0ff */
[----:B------:R-:W-:Y:S01]  /*f9a0*/  IMAD.SHL.U32 R218, R0, 0x2, RZ ;  /* 0x0000000200da7824 */ /* 0x000fe200078e00ff */
[----:B------:R-:W-:Y:S01]  /*f9b0*/  IADD3 R212, R213, 0xc0a0, RZ ;  /* 0x0000c0a0d5d47810 */ /* 0x000fe20007ffe0ff */
[C---:B------:R-:W-:Y:S01]  /*f9c0*/  IMAD R209, R3.reuse, 0x2, R214 ;  /* 0x0000000203d17824 */ /* 0x040fe200078e02d6 */
[----:B------:R-:W-:Y:S01]  /*f9d0*/  LDSM.16.M88.4 R24, [R214+0x10080] ;  /* 0x01008000d618783b */ /* 0x000fe20000000200 */
[----:B------:R-:W-:Y:S01]  /*f9e0*/  @P1 IADD3 R212, R12, -0x20, RZ ;  /* 0xffffffe00cd41810 */ /* 0x000fe20007ffe0ff */
[----:B------:R-:W-:Y:S01]  /*f9f0*/  IMAD R207, R3, 0x2, R210 ;  /* 0x0000000203cf7824 */ /* 0x000fe200078e02d2 */
[----:B------:R-:W-:Y:S01]  /*fa00*/  ISETP.GE.OR P1, PT, R54, UR4, P6 ;  /* 0x0000000436007c0c */ /* 0x000fe2000b726670 */
[----:B------:R-:W1:Y:S01]  /*fa10*/  LDSM.16.M88.4 R28, [R213+0xc080] ;  /* 0x00c08000d51c783b */ /* 0x000e620000000200 */
[----:B------:R-:W-:Y:S01]  /*fa20*/  SEL R8, RZ, 0x8, P4 ;  /* 0x00000008ff087807 */ /* 0x000fe20002000000 */
[----:B------:R-:W-:Y:S01]  /*fa30*/  UISETP.GT.AND UP0, UPT, UR10, UR6, UPT ;  /* 0x000000060a00728c */ /* 0x000fe2000bf04270 */
[----:B------:R-:W-:Y:S01]  /*fa40*/  LEA.HI.X R11, R14, R221, R11, 0x5, P0 ;  /* 0x000000dd0e0b7211 */ /* 0x000fe200000f2c0b */
[----:B------:R-:W-:Y:S01]  /*fa50*/  LDSM.16.M88.4 R20, [R212] ;  /* 0x00000000d414783b */ /* 0x000fe20000000200 */
[----:B------:R-:W-:Y:S01]  /*fa60*/  LEA R60, P0, R10, c[0x0][0x1f8], 0x1 ;  /* 0x00007e000a3c7a11 */ /* 0x000fe200078008ff */
[----:B------:R-:W-:Y:S01]  /*fa70*/  IMAD.IADD R8, R8, 0x1, R9 ;  /* 0x0000000108087824 */ /* 0x000fe200078e0209 */
[----:B------:R-:W-:Y:S01]  /*fa80*/  LOP3.LUT P2, RZ, R61, 0x4, RZ, 0xc0, !PT ;  /* 0x000000043dff7812 */ /* 0x000fe2000784c0ff */
[----:B------:R-:W-:Y:S01]  /*fa90*/  IMAD.MOV.U32 R9, RZ, RZ, 0x40 ;  /* 0x00000040ff097424 */ /* 0x000fe200078e00ff */
[----:B------:R-:W-:Y:S01]  /*faa0*/  LEA.HI.X R61, R10, c[0x0][0x1fc], R11, 0x1, P0 ;  /* 0x00007f000a3d7a11 */ /* 0x000fe200000f0c0b */
[----:B------:R-:W-:Y:S01]  /*fab0*/  LDSM.16.M88.4 R12, [R210+0x10080] ;  /* 0x01008000d20c783b */ /* 0x000fe20000000200 */
[C---:B------:R-:W-:Y:S01]  /*fac0*/  LOP3.LUT P0, RZ, R8.reuse, 0x8, RZ, 0xc0, !PT ;  /* 0x0000000808ff7812 */ /* 0x040fe2000780c0ff */
[----:B------:R-:W-:Y:S01]  /*fad0*/  UIADD3 UR9, UR16, 0x1, -UR9 ;  /* 0x0000000110097890 */ /* 0x000fe2000fffe809 */
[----:B------:R-:W-:Y:S01]  /*fae0*/  SEL R0, R9, 0xffffffc0, !P2 ;  /* 0xffffffc009007807 */ /* 0x000fe20005000000 */
[----:B------:R-:W2:Y:S01]  /*faf0*/  LDSM.16.M88.4 R44, [R213+0xc880] ;  /* 0x00c88000d52c783b */ /* 0x000ea20000000200 */
[----:B------:R-:W-:Y:S01]  /*fb00*/  LOP3.LUT P2, RZ, R8, 0x2, RZ, 0xc0, !PT ;  /* 0x0000000208ff7812 */ /* 0x000fe2000784c0ff */
[----:B------:R-:W-:Y:S01]  /*fb10*/  @UP0 UIADD3 UR5, UR13, -0x2, URZ ;  /* 0xfffffffe0d050890 */ /* 0x000fe2000fffe03f */
[C---:B------:R-:W-:Y:S01]  /*fb20*/  ISETP.GE.OR P0, PT, R54.reuse, UR4, !P0 ;  /* 0x0000000436007c0c */ /* 0x040fe2000c706670 */
[----:B------:R-:W3:Y:S01]  /*fb30*/  LDSM.16.M88.4 R48, [R212+0x800] ;  /* 0x00080000d430783b */ /* 0x000ee20000000200 */
[----:B------:R-:W-:Y:S01]  /*fb40*/  ISETP.GE.OR P2, PT, R54, UR4, !P2 ;  /* 0x0000000436007c0c */ /* 0x000fe2000d746670 */
[----:B------:R-:W-:Y:S01]  /*fb50*/  IMAD.IADD R208, R213, 0x1, R0 ;  /* 0x00000001d5d07824 */ /* 0x000fe200078e0200 */
[----:B------:R-:W-:Y:S01]  /*fb60*/  LEA.HI R6, R6, R55, RZ, 0x2 ;  /* 0x0000003706067211 */ /* 0x000fe200078f10ff */
[----:B------:R-:W-:Y:S01]  /*fb70*/  @!PT LDS RZ, [RZ] ;  /* 0x00000000fffff984 */ /* 0x000fe20000000800 */
[----:B------:R-:W-:Y:S01]  /*fb80*/  @!PT LDS RZ, [RZ] ;  /* 0x00000000fffff984 */ /* 0x000fe20000000800 */
[----:B------:R-:W-:Y:S01]  /*fb90*/  @!PT LDS RZ, [RZ] ;  /* 0x00000000fffff984 */ /* 0x000fe20000000800 */
[----:B------:R4:W-:Y:S01]  /*fba0*/  LDGSTS.E.BYPASS.LTC128B.128 [R218+0x8080], [R60.64], !P1 ;  /* 0x080800003cda7fae */ /* 0x0009e2000c901d5e */
[----:B------:R-:W-:Y:S01]  /*fbb0*/  LOP3.LUT P1, RZ, R8, 0x4, RZ, 0xc0, !PT ;  /* 0x0000000408ff7812 */ /* 0x000fe2000782c0ff */
[----:B------:R-:W-:Y:S01]  /*fbc0*/  IMAD.IADD R202, R0, 0x1, R212 ;  /* 0x0000000100ca7824 */ /* 0x000fe200078e02d4 */
[----:B------:R-:W-:Y:S01]  /*fbd0*/  LOP3.LUT R52, R52, 0xffffffe0, RZ, 0xc0, !PT ;  /* 0xffffffe034347812 */ /* 0x000fe200078ec0ff */
[----:B------:R-:W-:Y:S01]  /*fbe0*/  ULDC UR7, c[0x0][0x324] ;  /* 0x0000c90000077ab9 */ /* 0x000fe20000000800 */
[----:B------:R-:W-:Y:S01]  /*fbf0*/  ISETP.GE.OR P1, PT, R54, UR4, !P1 ;  /* 0x0000000436007c0c */ /* 0x000fe2000cf26670 */
[----:B------:R-:W-:Y:S01]  /*fc00*/  @UP0 USHF.R.S32.HI UR4, URZ, 0x1f, UR5 ;  /* 0x0000001f3f040899 */ /* 0x000fe20008011405 */
[----:B------:R-:W-:Y:S01]  /*fc10*/  SHF.R.S32.HI R0, RZ, 0x1f, R53 ;  /* 0x0000001fff007819 */ /* 0x000fe20000011435 */
[----:B------:R-:W-:Y:S01]  /*fc20*/  ULOP3.LUT UR7, URZ, UR7, URZ, 0x33, !UPT ;  /* 0x000000073f077292 */ /* 0x000fe2000f8e333f */
[----:B------:R-:W-:Y:S01]  /*fc30*/  PLOP3.LUT P3, PT, PT, PT, UP0, 0x80, 0x0 ;  /* 0x000000000000781c */ /* 0x000fe20003f6f008 */
[----:B------:R4:W-:Y:S01]  /*fc40*/  LDGSTS.E.BYPASS.LTC128B.128 [R218+0x9080], [R60.64+0x80], !P2 ;  /* 0x090800803cda7fae */ /* 0x0009e2000d101d5e */
[----:B------:R-:W-:-:S02]  /*fc50*/  LEA.HI R0, R0, R53, RZ, 0x3 ;  /* 0x0000003500007211 */ /* 0x000fc400078f18ff */
[----:B------:R-:W-:Y:S02]  /*fc60*/  PLOP3.LUT P2, PT, PT, PT, UP0, 0x80, 0x0 ;  /* 0x000000000000781c */ /* 0x000fe40003f4f008 */
[C---:B------:R-:W-:Y:S02]  /*fc70*/  IADD3 R203, R212.reuse, 0x800, RZ ;  /* 0x00000800d4cb7810 */ /* 0x040fe40007ffe0ff */
[C---:B------:R-:W-:Y:S01]  /*fc80*/  IADD3 R201, R212.reuse, 0x1000, RZ ;  /* 0x00001000d4c97810 */ /* 0x040fe20007ffe0ff */
[----:B-1----:R-:W-:Y:S01]  /*fc90*/  HMMA.16816.F32 R16, R24, R28, RZ ;  /* 0x0000001c1810723c */ /* 0x002fe200000018ff */
[----:B------:R4:W-:Y:S01]  /*fca0*/  LDGSTS.E.BYPASS.LTC128B.128 [R218+0xa080], [R60.64+0x100], !P1 ;  /* 0x0a0801003cda7fae */ /* 0x0009e2000c901d5e */
[----:B------:R-:W-:Y:S02]  /*fcb0*/  PLOP3.LUT P1, PT, PT, PT, UP0, 0x80, 0x0 ;  /* 0x000000000000781c */ /* 0x000fe40003f2f008 */
[----:B------:R-:W-:Y:S01]  /*fcc0*/  IADD3 R200, R212, 0x1800, RZ ;  /* 0x00001800d4c87810 */ /* 0x000fe20007ffe0ff */
[----:B------:R4:W-:Y:S01]  /*fcd0*/  LDGSTS.E.BYPASS.LTC128B.128 [R218+0xb080], [R60.64+0x180], !P0 ;  /* 0x0b0801803cda7fae */ /* 0x0009e2000c101d5e */
[----:B------:R-:W-:-:S02]  /*fce0*/  PLOP3.LUT P0, PT, PT, PT, UP0, 0x80, 0x0 ;  /* 0x000000000000781c */ /* 0x000fc40003f0f008 */
[C---:B------:R-:W-:Y:S01]  /*fcf0*/  HMMA.16816.F32 R28, R24.reuse, R30, RZ ;  /* 0x0000001e181c723c */ /* 0x040fe200000018ff */
[----:B------:R-:W-:Y:S01]  /*fd00*/  LDSM.16.M88.4 R56, [R209+0x10080] ;  /* 0x01008000d138783b */ /* 0x000fe20000000200 */
[C---:B------:R-:W-:Y:S02]  /*fd10*/  IADD3 R199, R212.reuse, 0x2000, RZ ;  /* 0x00002000d4c77810 */ /* 0x040fe40007ffe0ff */
[C---:B------:R-:W-:Y:S01]  /*fd20*/  IADD3 R198, R212.reuse, 0x2800, RZ ;  /* 0x00002800d4c67810 */ /* 0x040fe20007ffe0ff */
[----:B------:R-:W1:Y:S01]  /*fd30*/  LDSM.16.M88.4 R8, [R208+0xc080] ;  /* 0x00c08000d008783b */ /* 0x000e620000000200 */
[C---:B------:R-:W-:Y:S02]  /*fd40*/  IADD3 R197, R212.reuse, 0x3000, RZ ;  /* 0x00003000d4c57810 */ /* 0x040fe40007ffe0ff */
[----:B--2---:R-:W-:Y:S01]  /*fd50*/  HMMA.16816.F32 R40, R24, R44, RZ ;  /* 0x0000002c1828723c */ /* 0x004fe200000018ff */
[----:B------:R-:W-:Y:S01]  /*fd60*/  LDSM.16.M88.4 R36, [R207+0x10080] ;  /* 0x01008000cf24783b */ /* 0x000fe20000000200 */
[----:B------:R-:W-:-:S03]  /*fd70*/  IADD3 R196, R212, 0x3800, RZ ;  /* 0x00003800d4c47810 */ /* 0x000fc60007ffe0ff */
[----:B------:R-:W2:Y:S03]  /*fd80*/  LDSM.16.M88.4 R32, [R202] ;  /* 0x00000000ca20783b */ /* 0x000ea60000000200 */
[C---:B------:R-:W-:Y:S01]  /*fd90*/  HMMA.16816.F32 R16, R12.reuse, R20, R16 ;  /* 0x000000140c10723c */ /* 0x040fe20000001810 */
[----:B------:R-:W5:Y:S04]  /*fda0*/  LDSM.16.M88.4 R68, [R208+0xc880] ;  /* 0x00c88000d044783b */ /* 0x000f680000000200 */
[----:B------:R-:W-:Y:S03]  /*fdb0*/  LDSM.16.M88.4 R64, [R213+0xd080] ;  /* 0x00d08000d540783b */ /* 0x000fe60000000200 */
[----:B------:R-:W-:Y:S01]  /*fdc0*/  HMMA.16816.F32 R28, R12, R22, R28 ;  /* 0x000000160c1c723c */ /* 0x000fe2000000181c */
[----:B------:R-:W2:Y:S04]  /*fdd0*/  LDSM.16.M88.4 R20, [R214+0x14080] ;  /* 0x01408000d614783b */ /* 0x000ea80000000200 */
[----:B----4-:R-:W4:Y:S03]  /*fde0*/  LDSM.16.M88.4 R60, [R202+0x800] ;  /* 0x00080000ca3c783b */ /* 0x010f260000000200 */
[----:B------:R-:W-:Y:S01]  /*fdf0*/  HMMA.16816.F32 R24, R24, R46, RZ ;  /* 0x0000002e1818723c */ /* 0x000fe200000018ff */
[----:B------:R-:W-:Y:S04]  /*fe00*/  LDSM.16.M88.4 R44, [R212+0x1000] ;  /* 0x00100000d42c783b */ /* 0x000fe80000000200 */
[----:B------:R-:W0:Y:S03]  /*fe10*/  LDGDEPBAR ;  /* 0x00000000000079af */ /* 0x000e260000000000 */
[----:B---3--:R-:W-:Y:S08]  /*fe20*/  HMMA.16816.F32 R40, R12, R48, R40 ;  /* 0x000000300c28723c */ /* 0x008ff00000001828 */
[C---:B-1----:R-:W-:Y:S08]  /*fe30*/  HMMA.16816.F32 R16, R56.reuse, R8, R16 ;  /* 0x000000083810723c */ /* 0x042ff00000001810 */
[----:B------:R-:W-:Y:S01]  /*fe40*/  HMMA.16816.F32 R28, R56, R10, R28 ;  /* 0x0000000a381c723c */ /* 0x000fe2000000181c */
[----:B------:R-:W1:Y:S07]  /*fe50*/  LDSM.16.M88.4 R8, [R210+0x14080] ;  /* 0x01408000d208783b */ /* 0x000e6e0000000200 */
[----:B------:R-:W-:Y:S01]  /*fe60*/  HMMA.16816.F32 R12, R12, R50, R24 ;  /* 0x000000320c0c723c */ /* 0x000fe20000001818 */
[----:B------:R-:W3:Y:S04]  /*fe70*/  LDSM.16.M88.4 R48, [R213+0xd880] ;  /* 0x00d88000d530783b */ /* 0x000ee80000000200 */
[----:B------:R-:W-:Y:S03]  /*fe80*/  LDSM.16.M88.4 R24, [R209+0x14080] ;  /* 0x01408000d118783b */ /* 0x000fe60000000200 */
[----:B--2---:R-:W-:Y:S08]  /*fe90*/  HMMA.16816.F32 R16, R36, R32, R16 ;  /* 0x000000202410723c */ /* 0x004ff00000001810 */
[----:B-----5:R-:W-:Y:S08]  /*fea0*/  HMMA.16816.F32 R40, R56, R68, R40 ;  /* 0x000000443828723c */ /* 0x020ff00000001828 */
[----:B------:R-:W-:Y:S01]  /*feb0*/  HMMA.16816.F32 R28, R36, R34, R28 ;  /* 0x00000022241c723c */ /* 0x000fe2000000181c */
[----:B------:R-:W2:Y:S07]  /*fec0*/  LDSM.16.M88.4 R32, [R208+0xd080] ;  /* 0x00d08000d020783b */ /* 0x000eae0000000200 */
[----:B------:R-:W-:Y:S08]  /*fed0*/  HMMA.16816.F32 R16, R20, R64, R16 ;  /* 0x000000401410723c */ /* 0x000ff00000001810 */
[----:B------:R-:W-:Y:S01]  /*fee0*/  HMMA.16816.F32 R56, R56, R70, R12 ;  /* 0x000000463838723c */ /* 0x000fe2000000180c */
[----:B------:R-:W5:Y:S04]  /*fef0*/  LDSM.16.M88.4 R68, [R212+0x1800] ;  /* 0x00180000d444783b */ /* 0x000f680000000200 */
[----:B------:R-:W-:Y:S03]  /*ff00*/  LDSM.16.M88.4 R12, [R207+0x14080] ;  /* 0x01408000cf0c783b */ /* 0x000fe60000000200 */
[----:B----4-:R-:W-:Y:S08]  /*ff10*/  HMMA.16816.F32 R40, R36, R60, R40 ;  /* 0x0000003c2428723c */ /* 0x010ff00000001828 */
[----:B-1----:R-:W-:Y:S08]  /*ff20*/  HMMA.16816.F32 R16, R8, R44, R16 ;  /* 0x0000002c0810723c */ /* 0x002ff00000001810 */
[----:B------:R-:W-:Y:S01]  /*ff30*/  HMMA.16816.F32 R28, R20, R66, R28 ;  /* 0x00000042141c723c */ /* 0x000fe2000000181c */
[----:B------:R-:W1:Y:S07]  /*ff40*/  LDSM.16.M88.4 R64, [R202+0x1000] ;  /* 0x00100000ca40783b */ /* 0x000e6e0000000200 */
[----:B------:R-:W-:Y:S01]  /*ff50*/  HMMA.16816.F32 R56, R36, R62, R56 ;  /* 0x0000003e2438723c */ /* 0x000fe20000001838 */
[----:B------:R-:W4:Y:S04]  /*ff60*/  LDSM.16.M88.4 R60, [R208+0xd880] ;  /* 0x00d88000d03c783b */ /* 0x000f280000000200 */
[----:B------:R-:W-:Y:S03]  /*ff70*/  LDSM.16.M88.4 R36, [R214+0x18080] ;  /* 0x01808000d624783b */ /* 0x000fe60000000200 */
[----:B---3--:R-:W-:Y:S08]  /*ff80*/  HMMA.16816.F32 R40, R20, R48, R40 ;  /* 0x000000301428723c */ /* 0x008ff00000001828 */
[----:B--2---:R-:W-:Y:S08]  /*ff90*/  HMMA.16816.F32 R16, R24, R32, R16 ;  /* 0x000000201810723c */ /* 0x004ff00000001810 */
[----:B------:R-:W-:Y:S01]  /*ffa0*/  HMMA.16816.F32 R28, R8, R46, R28 ;  /* 0x0000002e081c723c */ /* 0x000fe2000000181c */
[----:B------:R-:W2:Y:S07]  /*ffb0*/  LDSM.16.M88.4 R44, [R213+0xe080] ;  /* 0x00e08000d52c783b */ /* 0x000eae0000000200 */
[----:B------:R-:W-:Y:S01]  /*ffc0*/  HMMA.16816.F32 R56, R20, R50, R56 ;  /* 0x000000321438723c */ /* 0x000fe20000001838 */
[----:B------:R-:W3:Y:S04]  /*ffd0*/  LDSM.16.M88.4 R48, [R202+0x1800] ;  /* 0x00180000ca30783b */ /* 0x000ee80000000200 */
[----:B------:R-:W-:Y:S03]  /*ffe0*/  LDSM.16.M88.4 R20, [R210+0x18080] ;  /* 0x01808000d214783b */ /* 0x000fe60000000200 */
[----:B-----5:R-:W-:Y:S08]  /*fff0*/  HMMA.16816.F32 R40, R8, R68, R40 ;  /* 0x000000440828723c */ /* 0x020ff00000001828 */
[----:B-1----:R-:W-:Y:S08]  /*10000*/  HMMA.16816.F32 R16, R12, R64, R16 ;  /* 0x000000400c10723c */ /* 0x002ff00000001810 */
[----:B------:R-:W-:Y:S01]  /*10010*/  HMMA.16816.F32 R28, R24, R34, R28 ;  /* 0x00000022181c723c */ /* 0x000fe2000000181c */
[----:B------:R-:W1:Y:S07]  /*10020*/  LDSM.16.M88.4 R32, [R212+0x2000] ;  /* 0x00200000d420783b */ /* 0x000e6e0000000200 */
[----:B------:R-:W-:Y:S01]  /*10030*/  HMMA.16816.F32 R56, R8, R70, R56 ;  /* 0x000000460838723c */ /* 0x000fe20000001838 */
[----:B------:R-:W5:Y:S04]  /*10040*/  LDSM.16.M88.4 R68, [R213+0xe880] ;  /* 0x00e88000d544783b */ /* 0x000f680000000200 */
[----:B------:R-:W-:Y:S03]  /*10050*/  LDSM.16.M88.4 R8, [R209+0x18080] ;  /* 0x01808000d108783b */ /* 0x000fe60000000200 */
[----:B----4-:R-:W-:Y:S08]  /*10060*/  HMMA.16816.F32 R40, R24, R60, R40 ;  /* 0x0000003c1828723c */ /* 0x010ff00000001828 */
[----:B--2---:R-:W-:Y:S08]  /*10070*/  HMMA.16816.F32 R16, R36, R44, R16 ;  /* 0x0000002c2410723c */ /* 0x004ff00000001810 */
[----:B------:R-:W-:Y:S01]  /*10080*/  HMMA.16816.F32 R28, R12, R66, R28 ;  /* 0x000000420c1c723c */ /* 0x000fe2000000181c */
[----:B------:R-:W2:Y:S07]  /*10090*/  LDSM.16.M88.4 R64, [R208+0xe080] ;  /* 0x00e08000d040783b */ /* 0x000eae0000000200 */
[----:B------:R-:W-:Y:S01]  /*100a0*/  HMMA.16816.F32 R56, R24, R62, R56 ;  /* 0x0000003e1838723c */ /* 0x000fe20000001838 */
[----:B------:R-:W-:Y:S04]  /*100b0*/  LDSM.16.M88.4 R60, [R207+0x18080] ;  /* 0x01808000cf3c783b */ /* 0x000fe80000000200 */
[----:B------:R-:W-:Y:S03]  /*100c0*/  LDSM.16.M88.4 R24, [R202+0x2000] ;  /* 0x00200000ca18783b */ /* 0x000fe60000000200 */
[----:B---3--:R-:W-:Y:S08]  /*100d0*/  HMMA.16816.F32 R40, R12, R48, R40 ;  /* 0x000000300c28723c */ /* 0x008ff00000001828 */
[----:B-1----:R-:W-:Y:S08]  /*100e0*/  HMMA.16816.F32 R16, R20, R32, R16 ;  /* 0x000000201410723c */ /* 0x002ff00000001810 */
[----:B------:R-:W-:Y:S01]  /*100f0*/  HMMA.16816.F32 R28, R36, R46, R28 ;  /* 0x0000002e241c723c */ /* 0x000fe2000000181c */
[----:B------:R-:W1:Y:S07]  /*10100*/  LDSM.16.M88.4 R44, [R212+0x2800] ;  /* 0x00280000d42c783b */ /* 0x000e6e0000000200 */
[----:B------:R-:W-:Y:S01]  /*10110*/  HMMA.16816.F32 R56, R12, R50, R56 ;  /* 0x000000320c38723c */ /* 0x000fe20000001838 */
[----:B------:R-:W-:Y:S04]  /*10120*/  LDSM.16.M88.4 R48, [R214+0x1c080] ;  /* 0x01c08000d630783b */ /* 0x000fe80000000200 */
[----:B------:R-:W-:Y:S03]  /*10130*/  LDSM.16.M88.4 R12, [R213+0xf080] ;  /* 0x00f08000d50c783b */ /* 0x000fe60000000200 */
[----:B-----5:R-:W-:Y:S08]  /*10140*/  HMMA.16816.F32 R40, R36, R68, R40 ;  /* 0x000000442428723c */ /* 0x020ff00000001828 */
[----:B--2---:R-:W-:Y:S08]  /*10150*/  HMMA.16816.F32 R16, R8, R64, R16 ;  /* 0x000000400810723c */ /* 0x004ff00000001810 */
[----:B------:R-:W-:Y:S01]  /*10160*/  HMMA.16816.F32 R28, R20, R34, R28 ;  /* 0x00000022141c723c */ /* 0x000fe2000000181c */
[----:B------:R-:W2:Y:S07]  /*10170*/  LDSM.16.M88.4 R32, [R208+0xe880] ;  /* 0x00e88000d020783b */ /* 0x000eae0000000200 */
[----:B------:R-:W-:Y:S01]  /*10180*/  HMMA.16816.F32 R56, R36, R70, R56 ;  /* 0x000000462438723c */ /* 0x000fe20000001838 */
[----:B------:R-:W3:Y:S04]  /*10190*/  LDSM.16.M88.4 R68, [R202+0x2800] ;  /* 0x00280000ca44783b */ /* 0x000ee80000000200 */
[----:B------:R-:W-:Y:S03]  /*101a0*/  LDSM.16.M88.4 R36, [R210+0x1c080] ;  /* 0x01c08000d224783b */ /* 0x000fe60000000200 */
[----:B-1----:R-:W-:Y:S08]  /*101b0*/  HMMA.16816.F32 R40, R20, R44, R40 ;  /* 0x0000002c1428723c */ /* 0x002ff00000001828 */
[----:B------:R-:W-:Y:S08]  /*101c0*/  HMMA.16816.F32 R16, R60, R24, R16 ;  /* 0x000000183c10723c */ /* 0x000ff00000001810 */
[----:B------:R-:W-:Y:S01]  /*101d0*/  HMMA.16816.F32 R28, R8, R66, R28 ;  /* 0x00000042081c723c */ /* 0x000fe2000000181c */
[----:B------:R-:W1:Y:S07]  /*101e0*/  LDSM.16.M88.4 R64, [R212+0x3000] ;  /* 0x00300000d440783b */ /* 0x000e6e0000000200 */
[----:B------:R-:W-:Y:S01]  /*101f0*/  HMMA.16816.F32 R56, R20, R46, R56 ;  /* 0x0000002e1438723c */ /* 0x000fe20000001838 */
[----:B------:R-:W4:Y:S04]  /*10200*/  LDSM.16.M88.4 R44, [R213+0xf880] ;  /* 0x00f88000d52c783b */ /* 0x000f280000000200 */
[----:B------:R-:W-:Y:S03]  /*10210*/  LDSM.16.M88.4 R20, [R208+0xf080] ;  /* 0x00f08000d014783b */ /* 0x000fe60000000200 */
[----:B--2---:R-:W-:Y:S08]  /*10220*/  HMMA.16816.F32 R40, R8, R32, R40 ;  /* 0x000000200828723c */ /* 0x004ff00000001828 */
[----:B------:R-:W-:Y:S08]  /*10230*/  HMMA.16816.F32 R16, R48, R12, R16 ;  /* 0x0000000c3010723c */ /* 0x000ff00000001810 */
[----:B------:R-:W-:Y:S01]  /*10240*/  HMMA.16816.F32 R28, R60, R26, R28 ;  /* 0x0000001a3c1c723c */ /* 0x000fe2000000181c */
[----:B------:R-:W2:Y:S07]  /*10250*/  LDSM.16.M88.4 R24, [R209+0x1c080] ;  /* 0x01c08000d118783b */ /* 0x000eae0000000200 */
[----:B------:R-:W-:Y:S01]  /*10260*/  HMMA.16816.F32 R56, R8, R34, R56 ;  /* 0x000000220838723c */ /* 0x000fe20000001838 */
[----:B------:R-:W5:Y:S04]  /*10270*/  LDSM.16.M88.4 R32, [R212+0x3800] ;  /* 0x00380000d420783b */ /* 0x000f680000000200 */
[----:B------:R-:W-:Y:S03]  /*10280*/  LDSM.16.M88.4 R8, [R207+0x1c080] ;  /* 0x01c08000cf08783b */ /* 0x000fe60000000200 */
[----:B---3--:R-:W-:Y:S08]  /*10290*/  HMMA.16816.F32 R40, R60, R68, R40 ;  /* 0x000000443c28723c */ /* 0x008ff00000001828 */
[----:B-1----:R-:W-:Y:S08]  /*102a0*/  HMMA.16816.F32 R16, R36, R64, R16 ;  /* 0x000000402410723c */ /* 0x002ff00000001810 */
[----:B------:R-:W-:Y:S01]  /*102b0*/  HMMA.16816.F32 R28, R48, R14, R28 ;  /* 0x0000000e301c723c */ /* 0x000fe2000000181c */
[----:B------:R-:W1:Y:S07]  /*102c0*/  LDSM.16.M88.4 R12, [R202+0x3000] ;  /* 0x00300000ca0c783b */ /* 0x000e6e0000000200 */
[----:B------:R-:W-:Y:S01]  /*102d0*/  HMMA.16816.F32 R56, R60, R70, R56 ;  /* 0x000000463c38723c */ /* 0x000fe20000001838 */
[----:B------:R-:W3:Y:S07]  /*102e0*/  LDSM.16.M88.4 R60, [R208+0xf880] ;  /* 0x00f88000d03c783b */ /* 0x000eee0000000200 */
[----:B----4-:R-:W-:Y:S08]  /*102f0*/  HMMA.16816.F32 R40, R48, R44, R40 ;  /* 0x0000002c3028723c */ /* 0x010ff00000001828 */
[----:B--2---:R-:W-:Y:S08]  /*10300*/  HMMA.16816.F32 R16, R24, R20, R16 ;  /* 0x000000141810723c */ /* 0x004ff00000001810 */
[----:B------:R-:W-:Y:S08]  /*10310*/  HMMA.16816.F32 R28, R36, R66, R28 ;  /* 0x00000042241c723c */ /* 0x000ff0000000181c */
[----:B------:R-:W-:Y:S08]  /*10320*/  HMMA.16816.F32 R56, R48, R46, R56 ;  /* 0x0000002e3038723c */ /* 0x000ff00000001838 */
[----:B-----5:R-:W-:Y:S07]  /*10330*/  HMMA.16816.F32 R40, R36, R32, R40 ;  /* 0x000000202428723c */ /* 0x020fee0000001828 */
[----:B------:R-:W-:Y:S01]  /*10340*/  @P1 IMAD.MOV.U32 R32, RZ, RZ, R216 ;  /* 0x000000ffff201224 */ /* 0x000fe200078e00d8 */
[----:B-1----:R-:W-:Y:S01]  /*10350*/  HMMA.16816.F32 R16, R8, R12, R16 ;  /* 0x0000000c0810723c */ /* 0x002fe20000001810 */
[----:B------:R-:W-:Y:S01]  /*10360*/  @P1 IMAD.MOV.U32 R33, RZ, RZ, R223 ;  /* 0x000000ffff211224 */ /* 0x000fe200078e00df */
[----:B------:R-:W-:-:S03]  /*10370*/  PLOP3.LUT P1, PT, PT, PT, UP3, 0x80, 0x0 ;  /* 0x000000000000781c */ /* 0x000fc60003f2f038 */
[----:B------:R-:W-:Y:S01]  /*10380*/  @P0 IMAD.WIDE.U32 R32, R7, UR5, R32 ;  /* 0x0000000507200c25 */ /* 0x000fe2000f8e0020 */
[----:B------:R-:W-:Y:S01]  /*10390*/  PLOP3.LUT P0, PT, PT, PT, UP0, 0x80, 0x0 ;  /* 0x000000000000781c */ /* 0x000fe20003f0f008 */
[----:B------:R-:W-:Y:S01]  /*103a0*/  @UP0 UIMAD UR5, UR11, UR5, URZ ;  /* 0x000000050b0502a4 */ /* 0x000fe2000f8e023f */
[----:B------:R-:W-:Y:S01]  /*103b0*/  HMMA.16816.F32 R28, R24, R22, R28 ;  /* 0x00000016181c723c */ /* 0x000fe2000000181c */
[----:B------:R-:W1:Y:S01]  /*103c0*/  LDSM.16.M88.4 R20, [R202+0x3800] ;  /* 0x00380000ca14783b */ /* 0x000e620000000200 */
[----:B------:R-:W-:Y:S01]  /*103d0*/  LOP3.LUT R12, R6, 0xfffffffc, RZ, 0xc0, !PT ;  /* 0xfffffffc060c7812 */ /* 0x000fe200078ec0ff */
[----:B------:R-:W-:Y:S01]  /*103e0*/  IMAD.IADD R6, R55, 0x1, -R52 ;  /* 0x0000000137067824 */ /* 0x000fe200078e0a34 */
[----:B------:R-:W-:Y:S01]  /*103f0*/  @UP0 UIMAD UR4, UR4, UR8, UR5 ;  /* 0x00000008040402a4 */ /* 0x000fe2000f8e0205 */
[----:B------:R-:W-:-:S04]  /*10400*/  DEPBAR.LE SB0, 0x0 ;  /* 0x000080000000791a */ /* 0x000fc80000000000 */
[----:B------:R-:W-:Y:S01]  /*10410*/  HMMA.16816.F32 R56, R36, R34, R56 ;  /* 0x000000222438723c */ /* 0x000fe20000001838 */
[----:B------:R-:W-:Y:S01]  /*10420*/  IMAD.IADD R55, R55, 0x1, -R12 ;  /* 0x0000000137377824 */ /* 0x000fe200078e0a0c */
[----:B------:R-:W-:Y:S02]  /*10430*/  SHF.R.S32.HI R13, RZ, 0x1f, R6 ;  /* 0x0000001fff0d7819 */ /* 0x000fe40000011406 */
[----:B------:R-:W-:Y:S02]  /*10440*/  LOP3.LUT R12, R0, 0xffffff8, RZ, 0xc0, !PT ;  /* 0x0ffffff8000c7812 */ /* 0x000fe400078ec0ff */
[----:B------:R-:W-:Y:S01]  /*10450*/  @P0 IADD3 R33, R33, UR4, RZ ;  /* 0x0000000421210c10 */ /* 0x000fe2000fffe0ff */
[----:B------:R-:W-:Y:S01]  /*10460*/  FMUL.FTZ R16, R16, c[0x0][0x320] ;  /* 0x0000c80010107a20 */ /* 0x000fe20000410000 */
[----:B---3--:R-:W-:Y:S01]  /*10470*/  HMMA.16816.F32 R40, R24, R60, R40 ;  /* 0x0000003c1828723c */ /* 0x008fe20000001828 */
[----:B------:R-:W-:Y:S01]  /*10480*/  IMAD.IADD R53, R53, 0x1, -R12 ;  /* 0x0000000135357824 */ /* 0x000fe200078e0a0c */
[----:B------:R-:W-:Y:S01]  /*10490*/  @P3 LEA R12, P3, R32, c[0x0][0x1c8], 0x1 ;  /* 0x00007200200c3a11 */ /* 0x000fe200078608ff */
[----:B------:R2:W3:Y:S01]  /*104a0*/  MUFU.TANH R0, R16 ;  /* 0x0000001000007308 */ /* 0x0004e20000002400 */
[----:B------:R-:W-:Y:S01]  /*104b0*/  PLOP3.LUT P0, PT, PT, PT, UP3, 0x80, 0x0 ;  /* 0x000000000000781c */ /* 0x000fe20003f0f038 */
[----:B------:R-:W-:-:S02]  /*104c0*/  FMUL.FTZ R7, R17, c[0x0][0x320] ;  /* 0x0000c80011077a20 */ /* 0x000fc40000410000 */
[----:B------:R-:W-:Y:S01]  /*104d0*/  FMUL.FTZ R19, R19, c[0x0][0x320] ;  /* 0x0000c80013137a20 */ /* 0x000fe20000410000 */
[----:B------:R-:W-:Y:S03]  /*104e0*/  HMMA.16816.F32 R28, R8, R14, R28 ;  /* 0x0000000e081c723c */ /* 0x000fe6000000181c */
[----:B------:R-:W4:Y:S04]  /*104f0*/  MUFU.TANH R7, R7 ;  /* 0x0000000700077308 */ /* 0x000f280000002400 */
[----:B------:R-:W-:Y:S01]  /*10500*/  FMUL.FTZ R15, R18, c[0x0][0x320] ;  /* 0x0000c800120f7a20 */ /* 0x000fe20000410000 */
[----:B------:R-:W-:Y:S01]  /*10510*/  HMMA.16816.F32 R56, R24, R62, R56 ;  /* 0x0000003e1838723c */ /* 0x000fe20000001838 */
[----:B------:R-:W-:-:S02]  /*10520*/  LEA.HI R18, R55, R55, RZ, 0x1 ;  /* 0x0000003737127211 */ /* 0x000fc400078f08ff */
[----:B--2---:R-:W-:Y:S02]  /*10530*/  LEA.HI R16, R13, R6, RZ, 0x2 ;  /* 0x000000060d107211 */ /* 0x004fe400078f10ff */
[----:B------:R-:W-:Y:S01]  /*10540*/  LOP3.LUT R18, R18, 0x1ffffffe, RZ, 0xc0, !PT ;  /* 0x1ffffffe12127812 */ /* 0x000fe200078ec0ff */
[----:B------:R-:W2:Y:S01]  /*10550*/  MUFU.TANH R15, R15 ;  /* 0x0000000f000f7308 */ /* 0x000ea20000002400 */
[----:B------:R-:W-:Y:S01]  /*10560*/  LEA.HI.SX32 R14, R16, UR23, 0x1e ;  /* 0x00000017100e7c11 */ /* 0x000fe2000f8ff2ff */
[----:B-1----:R-:W-:Y:S01]  /*10570*/  HMMA.16816.F32 R40, R8, R20, R40 ;  /* 0x000000140828723c */ /* 0x002fe20000001828 */
[----:B------:R-:W-:Y:S01]  /*10580*/  @P2 LEA.HI.X R33, R32, c[0x0][0x1cc], R33, 0x1, P3 ;  /* 0x0000730020212a11 */ /* 0x000fe200018f0c21 */
[----:B------:R-:W-:Y:S01]  /*10590*/  IMAD.IADD R219, R55, 0x1, -R18 ;  /* 0x0000000137db7824 */ /* 0x000fe200078e0a12 */
[----:B------:R-:W-:Y:S01]  /*105a0*/  PLOP3.LUT P3, PT, PT, PT, UP0, 0x80, 0x0 ;  /* 0x000000000000781c */ /* 0x000fe20003f6f008 */
[----:B------:R-:W-:Y:S01]  /*105b0*/  IMAD R14, R53, 0x10, R14 ;  /* 0x00000010350e7824 */ /* 0x000fe200078e020e */
[----:B------:R-:W-:Y:S01]  /*105c0*/  PLOP3.LUT P2, PT, PT, PT, UP0, 0x80, 0x0 ;  /* 0x000000000000781c */ /* 0x000fe20003f4f008 */
[----:B------:R1:W1:Y:S02]  /*105d0*/  MUFU.TANH R13, R19 ;  /* 0x00000013000d7308 */ /* 0x0002640000002400 */
[----:B------:R-:W-:-:S02]  /*105e0*/  IMAD R219, R219, 0x8, R14 ;  /* 0x00000008dbdb7824 */ /* 0x000fc400078e020e */
[----:B------:R-:W-:Y:S02]  /*105f0*/  FMUL.FTZ R17, R29, c[0x0][0x320] ;  /* 0x0000c8001d117a20 */ /* 0x000fe40000410000 */
[----:B------:R-:W-:Y:S01]  /*10600*/  @P1 IMAD.HI.U32 R20, R219, c[0x0][0x2c8], RZ ;  /* 0x0000b200db141a27 */ /* 0x000fe200078e00ff */
[----:B------:R-:W-:Y:S01]  /*10610*/  BAR.SYNC.DEFER_BLOCKING 0x0 ;  /* 0x0000000000007b1d */ /* 0x000fe20000010000 */
[----:B------:R-:W-:Y:S02]  /*10620*/  PLOP3.LUT P1, PT, PT, PT, UP0, 0x80, 0x0 ;  /* 0x000000000000781c */ /* 0x000fe40003f2f008 */
[----:B------:R-:W-:Y:S01]  /*10630*/  IMAD.MOV.U32 R18, RZ, RZ, R219 ;  /* 0x000000ffff127224 */ /* 0x000fe200078e00db */
[----:B------:R-:W-:Y:S01]  /*10640*/  @P0 SHF.R.U32.HI R18, RZ, c[0x0][0x2cc], R20 ;  /* 0x0000b300ff120a19 */ /* 0x000fe20000011614 */
[----:B------:R-:W-:Y:S01]  /*10650*/  HMMA.16816.F32 R56, R8, R22, R56 ;  /* 0x000000160838723c */ /* 0x000fe20000001838 */
[----:B------:R-:W-:Y:S01]  /*10660*/  PLOP3.LUT P0, PT, PT, PT, UP0, 0x80, 0x0 ;  /* 0x000000000000781c */ /* 0x000fe20003f0f008 */
[----:B------:R-:W-:Y:S01]  /*10670*/  @P3 IMAD.MOV.U32 R32, RZ, RZ, R12 ;  /* 0x000000ffff203224 */ /* 0x000fe200078e000c */
[----:B------:R-:W-:Y:S01]  /*10680*/  LOP3.LUT P3, RZ, R215, 0x4, RZ, 0xc0, !PT ;  /* 0x00000004d7ff7812 */ /* 0x000fe2000786c0ff */
[----:B------:R-:W-:Y:S01]  /*10690*/  FMUL.FTZ R28, R28, c[0x0][0x320] ;  /* 0x0000c8001c1c7a20 */ /* 0x000fe20000410000 */
[----:B------:R-:W1:Y:S01]  /*106a0*/  MUFU.TANH R17, R17 ;  /* 0x0000001100117308 */ /* 0x000e620000002400 */
[----:B------:R-:W-:Y:S01]  /*106b0*/  FMUL.FTZ R12, R40, c[0x0][0x320] ;  /* 0x0000c800280c7a20 */ /* 0x000fe20000410000 */
[----:B------:R-:W-:Y:S01]  /*106c0*/  LOP3.LUT R11, R16, 0x7ffffffc, RZ, 0xc0, !PT ;  /* 0x7ffffffc100b7812 */ /* 0x000fe200078ec0ff */
[----:B------:R-:W-:Y:S01]  /*106d0*/  IMAD.U32 R23, RZ, RZ, UR9 ;  /* 0x00000009ff177e24 */ /* 0x000fe2000f8e00ff */
[----:B------:R-:W5:Y:S01]  /*106e0*/  SHFL.IDX PT, R16, R18, RZ, 0x1c1f ;  /* 0x001c1fff12107589 */ /* 0x000f6200000e0000 */
[----:B------:R-:W-:-:S02]  /*106f0*/  FMUL.FTZ R9, R31, c[0x0][0x320] ;  /* 0x0000c8001f097a20 */ /* 0x000fc40000410000 */
[----:B------:R-:W-:Y:S01]  /*10700*/  IMAD.IADD R224, R6, 0x1, -R11 ;  /* 0x0000000106e07824 */ /* 0x000fe200078e0a0b */
[----:B------:R1:W1:Y:S01]  /*10710*/  MUFU.TANH R14, R28 ;  /* 0x0000001c000e7308 */ /* 0x0002620000002400 */
[----:B------:R-:W-:Y:S02]  /*10720*/  FMUL.FTZ R6, R41, c[0x0][0x320] ;  /* 0x0000c80029067a20 */ /* 0x000fe40000410000 */
[----:B------:R-:W-:Y:S02]  /*10730*/  IMAD.SHL.U32 R224, R224, 0x2, RZ ;  /* 0x00000002e0e07824 */ /* 0x000fe400078e00ff */
[----:B------:R-:W-:Y:S01]  /*10740*/  FMUL.FTZ R30, R30, c[0x0][0x320] ;  /* 0x0000c8001e1e7a20 */ /* 0x000fe20000410000 */
[----:B------:R-:W-:Y:S01]  /*10750*/  @!PT LDS RZ, [RZ] ;  /* 0x00000000fffff984 */ /* 0x000fe20000000800 */
[----:B------:R-:W-:Y:S01]  /*10760*/  @!PT LDS RZ, [RZ] ;  /* 0x00000000fffff984 */ /* 0x000fe20000000800 */
[----:B------:R1:W-:Y:S01]  /*10770*/  @P0 LDGSTS.E.BYPASS.LTC128B.128 [R218+0xc080], [R32.64], !P6 ;  /* 0x0c08000020da0fae */ /* 0x0003e2000f101d5e */
[----:B------:R-:W-:Y:S01]  /*10780*/  PLOP3.LUT P0, PT, PT, PT, UP0, 0x80, 0x0 ;  /* 0x000000000000781c */ /* 0x000fe20003f0f008 */
[----:B------:R-:W1:Y:S01]  /*10790*/  MUFU.TANH R9, R9 ;  /* 0x0000000900097308 */ /* 0x000e620000002400 */
[----:B------:R-:W-:Y:S01]  /*107a0*/  IADD3 R23, R23, -UR28, -R224 ;  /* 0x8000001c17177c10 */ /* 0x000fe2000fffe8e0 */
[----:B------:R1:W-:Y:S01]  /*107b0*/  @P2 LDGSTS.E.BYPASS.LTC128B.128 [R218+0xd080], [R32.64+0x80], !P3 ;  /* 0x0d08008020da2fae */ /* 0x0003e2000d901d5e */
[----:B------:R-:W-:Y:S01]  /*107c0*/  FMUL.FTZ R10, R57, c[0x0][0x320] ;  /* 0x0000c800390a7a20 */ /* 0x000fe20000410000 */
[----:B------:R-:W-:Y:S01]  /*107d0*/  IADD3 R11, -R224, UR16, -R5 ;  /* 0x00000010e00b7c10 */ /* 0x000fe2000fffe905 */
[----:B------:R-:W-:Y:S01]  /*107e0*/  FMUL.FTZ R25, R56, c[0x0][0x320] ;  /* 0x0000c80038197a20 */ /* 0x000fe20000410000 */
[----:B------:R1:W-:Y:S01]  /*107f0*/  @P1 LDGSTS.E.BYPASS.LTC128B.128 [R218+0xe080], [R32.64+0x100], !P5 ;  /* 0x0e08010020da1fae */ /* 0x0003e2000e901d5e */
[C---:B------:R-:W-:Y:S01]  /*10800*/  IADD3 R24, R23.reuse, c[0x0][0x328], RZ ;  /* 0x0000ca0017187a10 */ /* 0x040fe20007ffe0ff */
[----:B------:R1:W1:Y:S01]  /*10810*/  MUFU.TANH R8, R30 ;  /* 0x0000001e00087308 */ /* 0x0002620000002400 */
[----:B------:R-:W-:-:S03]  /*10820*/  IADD3 R23, R23, UR7, RZ ;  /* 0x0000000717177c10 */ /* 0x000fc6000fffe0ff */
[----:B------:R1:W-:Y:S01]  /*10830*/  @P0 LDGSTS.E.BYPASS.LTC128B.128 [R218+0xf080], [R32.64+0x180], !P4 ;  /* 0x0f08018020da0fae */ /* 0x0003e2000e101d5e */
[----:B------:R-:W-:Y:S01]  /*10840*/  PLOP3.LUT P0, PT, PT, PT, UP2, 0x40, 0x0 ;  /* 0x000000000000781c */ /* 0x000fe20003f0e828 */
[--C-:B-----5:R-:W-:Y:S02]  /*10850*/  IMAD.IADD R20, R24, 0x1, R16.reuse ;  /* 0x0000000118147824 */ /* 0x120fe400078e0210 */
[----:B------:R-:W1:Y:S01]  /*10860*/  MUFU.TANH R12, R12 ;  /* 0x0000000c000c7308 */ /* 0x000e620000002400 */
[----:B------:R-:W0:Y:S01]  /*10870*/  LDGDEPBAR ;  /* 0x00000000000079af */ /* 0x000e220000000000 */
[----:B------:R-:W-:Y:S01]  /*10880*/  IMAD.IADD R26, R23, 0x1, R16 ;  /* 0x00000001171a7824 */ /* 0x000fe200078e0210 */
[----:B------:R-:W-:-:S05]  /*10890*/  IMNMX R27, R20, R11, PT ;  /* 0x0000000b141b7217 */ /* 0x000fca0003800200 */
[----:B------:R-:W1:Y:S08]  /*108a0*/  MUFU.TANH R6, R6 ;  /* 0x0000000600067308 */ /* 0x000e700000002400 */
[----:B------:R-:W1:Y:S08]  /*108b0*/  MUFU.TANH R10, R10 ;  /* 0x0000000a000a7308 */ /* 0x000e700000002400 */
[----:B------:R-:W1:Y:S01]  /*108c0*/  MUFU.TANH R25, R25 ;  /* 0x0000001900197308 */ /* 0x000e620000002400 */
[----:B------:R-:W-:Y:S05]  /*108d0*/  @P0 BRA `(.L_x_416) ;  /* 0x0000016000000947 */ /* 0x000fea0003800000 */
[----:B-1234-:R-:W-:Y:S01]  /*108e0*/  IMAD.U32 R19, RZ, RZ, UR28 ;  /* 0x0000001cff137e24 */ /* 0x01efe2000f8e00ff */
[----:B------:R-:W-:Y:S04]  /*108f0*/  BSSY B0, `(.L_x_417) ;  /* 0x000000f000007945 */ /* 0x000fe80003800000 */
[----:B------:R-:W-:-:S04]  /*10900*/  IADD3 R20, -R19, UR16, R16 ;  /* 0x0000001013147c10 */ /* 0x000fc8000fffe110 */
        /* <DEDUP_REMOVED lines=9> */
.L_x_418:
[----:B------:R-:W-:-:S04]  /*109a0*/  MOV R16, c[0x0][0x32c] ;  /* 0x0000cb0000107a02 */ /* 0x000fc80000000f00 */
[----:B------:R-:W-:-:S13]  /*109b0*/  ISETP.NE.AND P0, PT, R16, 0x1, PT ;  /* 0x000000011000780c */ /* 0x000fda0003f05270 */
[----:B------:R-:W-:-:S05]  /*109c0*/  @P0 IMAD.HI.U32 R16, R20, c[0x0][0x330], RZ ;  /* 0x0000cc0014100a27 */ /* 0x000fca00078e00ff */
[----:B------:R-:W-:Y:S02]  /*109d0*/  @P0 SHF.R.U32.HI R20, RZ, c[0x0][0x334], R16 ;  /* 0x0000cd00ff140a19 */ /* 0x000fe40000011610 */
.L_x_419:
[----:B------:R-:W-:Y:S05]  /*109e0*/  BSYNC B0 ;  /* 0x0000000000007941 */ /* 0x000fea0003800000 */
.L_x_417:
[----:B------:R-:W-:-:S04]  /*109f0*/  IMAD R19, R20, c[0x0][0x32c], -R5 ;  /* 0x0000cb0014137a24 */ /* 0x000fc800078e0a05 */
[----:B------:R-:W-:-:S05]  /*10a00*/  IMAD.IADD R19, R19, 0x1, -R224 ;  /* 0x0000000113137824 */ /* 0x000fca00078e0ae0 */
[----:B------:R-:W-:Y:S02]  /*10a10*/  IADD3 R16, R19, c[0x0][0x32c], RZ ;  /* 0x0000cb0013107a10 */ /* 0x000fe40007ffe0ff */
[----:B------:R-:W-:Y:S02]  /*10a20*/  IMNMX R26, R26, R19, !PT ;  /* 0x000000131a1a7217 */ /* 0x000fe40007800200 */
[----:B------:R-:W-:Y:S02]  /*10a30*/  IMNMX R27, R27, R16, PT ;  /* 0x000000101b1b7217 */ /* 0x000fe40003800200 */
.L_x_416:
[----:B--234-:R-:W-:Y:S01]  /*10a40*/  ISETP.LT.AND P1, PT, RZ, UR13, PT ;  /* 0x0000000dff007c0c */ /* 0x01cfe2000bf21270 */
[----:B------:R-:W-:Y:S02]  /*10a50*/  FMUL.FTZ R21, R59, c[0x0][0x320] ;  /* 0x0000c8003b157a20 */ /* 0x000fe40000410000 */
[----:B------:R-:W-:Y:S01]  /*10a60*/  FMUL.FTZ R42, R42, c[0x0][0x320] ;  /* 0x0000c8002a2a7a20 */ /* 0x000fe20000410000 */
[C---:B------:R-:W-:Y:S02]  /*10a70*/  ISETP.GT.AND P2, PT, R26.reuse, RZ, P1 ;  /* 0x000000ff1a00720c */ /* 0x040fe40000f44270 */
[----:B------:R-:W-:Y:S01]  /*10a80*/  ISETP.GT.AND P0, PT, R26, 0x1, P1 ;  /* 0x000000011a00780c */ /* 0x000fe20000f04270 */
[----:B------:R-:W2:Y:S01]  /*10a90*/  MUFU.TANH R21, R21 ;  /* 0x0000001500157308 */ /* 0x000ea20000002400 */
[----:B------:R-:W-:-:S02]  /*10aa0*/  ISETP.LT.OR P2, PT, R27, 0x1, P2 ;  /* 0x000000011b00780c */ /* 0x000fc40001741670 */
[----:B------:R-:W-:Y:S02]  /*10ab0*/  ISETP.LT.OR P0, PT, R27, 0x2, P0 ;  /* 0x000000021b00780c */ /* 0x000fe40000701670 */
[----:B-1----:R-:W-:Y:S02]  /*10ac0*/  FSEL R19, R0, -INF , !P2 ;  /* 0xff80000000137808 */ /* 0x002fe40005000000 */
[C---:B------:R-:W-:Y:S01]  /*10ad0*/  ISETP.GT.AND P2, PT, R26.reuse, 0x8, P1 ;  /* 0x000000081a00780c */ /* 0x040fe20000f44270 */
[----:B------:R1:W3:Y:S01]  /*10ae0*/  MUFU.TANH R0, R42 ;  /* 0x0000002a00007308 */ /* 0x0002e20000002400 */
[----:B------:R-:W-:Y:S02]  /*10af0*/  FSEL R22, R7, -INF , !P0 ;  /* 0xff80000007167808 */ /* 0x000fe40004000000 */
[----:B------:R-:W-:Y:S01]  /*10b00*/  ISETP.GT.AND P0, PT, R26, 0x9, P1 ;  /* 0x000000091a00780c */ /* 0x000fe20000f04270 */
[----:B------:R4:W5:Y:S01]  /*10b10*/  SHFL.IDX PT, R7, R18, 0x1, 0x1c1f ;  /* 0x003c1f0012077f89 */ /* 0x00096200000e0000 */
[----:B------:R-:W-:-:S02]  /*10b20*/  ISETP.LT.OR P2, PT, R27, 0x9, P2 ;  /* 0x000000091b00780c */ /* 0x000fc40001741670 */
[----:B------:R-:W-:Y:S02]  /*10b30*/  ISETP.LT.OR P0, PT, R27, 0xa, P0 ;  /* 0x0000000a1b00780c */ /* 0x000fe40000701670 */
[----:B------:R-:W-:Y:S02]  /*10b40*/  FSEL R20, R14, -INF , !P2 ;  /* 0xff8000000e147808 */ /* 0x000fe40005000000 */
[C---:B------:R-:W-:Y:S02]  /*10b50*/  ISETP.GT.AND P2, PT, R26.reuse, 0x10, P1 ;  /* 0x000000101a00780c */ /* 0x040fe40000f44270 */
[----:B------:R-:W-:Y:S01]  /*10b60*/  FSEL R16, R17, -INF , !P0 ;  /* 0xff80000011107808 */ /* 0x000fe20004000000 */
[----:B------:R-:W-:Y:S01]  /*10b70*/  FMUL.FTZ R17, R43, c[0x0][0x320] ;  /* 0x0000c8002b117a20 */ /* 0x000fe20000410000 */
[----:B------:R-:W-:Y:S02]  /*10b80*/  ISETP.GT.AND P0, PT, R26, 0x11, P1 ;  /* 0x000000111a00780c */ /* 0x000fe40000f04270 */
[----:B------:R-:W-:-:S02]  /*10b90*/  ISETP.LT.OR P2, PT, R27, 0x11, P2 ;  /* 0x000000111b00780c */ /* 0x000fc40001741670 */
[C---:B------:R-:W-:Y:S01]  /*10ba0*/  ISETP.LT.OR P0, PT, R27.reuse, 0x12, P0 ;  /* 0x000000121b00780c */ /* 0x040fe20000701670 */
[----:B------:R-:W1:Y:S01]  /*10bb0*/  MUFU.TANH R17, R17 ;  /* 0x0000001100117308 */ /* 0x000e620000002400 */
[----:B------:R-:W-:Y:S02]  /*10bc0*/  FSEL R14, R12, -INF , !P2 ;  /* 0xff8000000c0e7808 */ /* 0x000fe40005000000 */
[----:B------:R-:W-:Y:S02]  /*10bd0*/  FSEL R12, R6, -INF , !P0 ;  /* 0xff800000060c7808 */ /* 0x000fe40004000000 */
[----:B------:R-:W-:Y:S01]  /*10be0*/  ISETP.GT.AND P0, PT, R26, 0x19, P1 ;  /* 0x000000191a00780c */ /* 0x000fe20000f04270 */
[----:B----4-:R-:W-:Y:S01]  /*10bf0*/  FMUL.FTZ R18, R58, c[0x0][0x320] ;  /* 0x0000c8003a127a20 */ /* 0x010fe20000410000 */
[----:B------:R-:W-:Y:S01]  /*10c00*/  ISETP.GT.AND P3, PT, R26, 0x18, P1 ;  /* 0x000000181a00780c */ /* 0x000fe20000f64270 */
[----:B-----5:R-:W-:Y:S01]  /*10c10*/  IMAD.IADD R24, R24, 0x1, R7 ;  /* 0x0000000118187824 */ /* 0x020fe200078e0207 */
[----:B------:R-:W-:-:S02]  /*10c20*/  ISETP.LT.OR P2, PT, R27, 0x1a, P0 ;  /* 0x0000001a1b00780c */ /* 0x000fc40000741670 */
[----:B------:R-:W-:Y:S01]  /*10c30*/  PLOP3.LUT P0, PT, PT, PT, UP2, 0x40, 0x0 ;  /* 0x000000000000781c */ /* 0x000fe20003f0e828 */
[----:B------:R-:W4:Y:S01]  /*10c40*/  MUFU.TANH R18, R18 ;  /* 0x0000001200127308 */ /* 0x000f220000002400 */
[----:B------:R-:W-:Y:S02]  /*10c50*/  ISETP.LT.OR P3, PT, R27, 0x19, P3 ;  /* 0x000000191b00780c */ /* 0x000fe40001f61670 */
[----:B------:R-:W-:Y:S02]  /*10c60*/  IMNMX R11, R24, R11, PT ;  /* 0x0000000b180b7217 */ /* 0x000fe40003800200 */
[----:B------:R-:W-:Y:S01]  /*10c70*/  FSEL R6, R25, -INF , !P3 ;  /* 0xff80000019067808 */ /* 0x000fe20005800000 */
[----:B------:R-:W-:Y:S01]  /*10c80*/  IMAD.IADD R25, R23, 0x1, R7 ;  /* 0x0000000117197824 */ /* 0x000fe200078e0207 */
[----:B------:R-:W-:-:S05]  /*10c90*/  FSEL R10, R10, -INF , !P2 ;  /* 0xff8000000a0a7808 */ /* 0x000fca0005000000 */
[----:B------:R-:W-:Y:S05]  /*10ca0*/  @P0 BRA `(.L_x_420) ;  /* 0x0000016000000947 */ /* 0x000fea0003800000 */
[----:B-123--:R-:W-:Y:S01]  /*10cb0*/  IMAD.U32 R24, RZ, RZ, UR28 ;  /* 0x0000001cff187e24 */ /* 0x00efe2000f8e00ff */
        /* <DEDUP_REMOVED lines=11> */
.L_x_422:
[----:B------:R-:W-:-:S04]  /*10d70*/  MOV R7, c[0x0][0x32c] ;  /* 0x0000cb0000077a02 */ /* 0x000fc80000000f00 */
[----:B------:R-:W-:-:S13]  /*10d80*/  ISETP.NE.AND P0, PT, R7, 0x1, PT ;  /* 0x000000010700780c */ /* 0x000fda0003f05270 */
[----:B------:R-:W-:-:S05]  /*10d90*/  @P0 IMAD.HI.U32 R7, R24, c[0x0][0x330], RZ ;  /* 0x0000cc0018070a27 */ /* 0x000fca00078e00ff */
[----:B------:R-:W-:Y:S02]  /*10da0*/  @P0 SHF.R.U32.HI R24, RZ, c[0x0][0x334], R7 ;  /* 0x0000cd00ff180a19 */ /* 0x000fe40000011607 */
.L_x_423:
[----:B------:R-:W-:Y:S05]  /*10db0*/  BSYNC B0 ;  /* 0x0000000000007941 */ /* 0x000fea0003800000 */
.L_x_421:
[----:B------:R-:W-:-:S04]  /*10dc0*/  IMAD R5, R24, c[0x0][0x32c], -R5 ;  /* 0x0000cb0018057a24 */ /* 0x000fc800078e0a05 */
[----:B------:R-:W-:-:S05]  /*10dd0*/  IMAD.IADD R26, R5, 0x1, -R224 ;  /* 0x00000001051a7824 */ /* 0x000fca00078e0ae0 */
[----:B------:R-:W-:Y:S02]  /*10de0*/  IADD3 R24, R26, c[0x0][0x32c], RZ ;  /* 0x0000cb001a187a10 */ /* 0x000fe40007ffe0ff */
[----:B------:R-:W-:Y:S02]  /*10df0*/  IMNMX R25, R25, R26, !PT ;  /* 0x0000001a19197217 */ /* 0x000fe40007800200 */
[----:B------:R-:W-:Y:S02]  /*10e00*/  IMNMX R11, R11, R24, PT ;  /* 0x000000180b0b7217 */ /* 0x000fe40003800200 */
.L_x_420:
[----:B-123--:R-:W-:Y:S01]  /*10e10*/  FMNMX.FTZ R5, R19, R22, !PT ;  /* 0x0000001613057209 */ /* 0x00efe20007810000 */
[----:B------:R-:W-:Y:S01]  /*10e20*/  IMAD.SHL.U32 R211, R4, 0x2, RZ ;  /* 0x0000000204d37824 */ /* 0x000fe200078e00ff */
[C---:B------:R-:W-:Y:S01]  /*10e30*/  ISETP.GT.AND P0, PT, R25.reuse, 0x1, P1 ;  /* 0x000000011900780c */ /* 0x040fe20000f04270 */
[----:B------:R-:W-:Y:S01]  /*10e40*/  @UP3 USHF.L.U32 UR21, UR21, 0x7, URZ ;  /* 0x0000000715153899 */ /* 0x000fe2000800063f */
[----:B------:R-:W-:Y:S01]  /*10e50*/  FMNMX.FTZ R5, R20, R5, !PT ;  /* 0x0000000514057209 */ /* 0x000fe20007810000 */
[--C-:B------:R-:W-:Y:S01]  /*10e60*/  IMAD R206, R2, 0x2, R211.reuse ;  /* 0x0000000202ce7824 */ /* 0x100fe200078e02d3 */
[----:B------:R-:W-:Y:S01]  /*10e70*/  ISETP.GT.AND P3, PT, R25, RZ, P1 ;  /* 0x000000ff1900720c */ /* 0x000fe20000f64270 */
[----:B------:R-:W-:Y:S01]  /*10e80*/  LDSM.16.MT88.4 R140, [R211+0x8080] ;  /* 0x00808000d38c783b */ /* 0x000fe20000004200 */
[----:B------:R-:W-:Y:S01]  /*10e90*/  FMNMX.FTZ R5, R16, R5, !PT ;  /* 0x0000000510057209 */ /* 0x000fe20007810000 */
[----:B------:R-:W-:Y:S01]  /*10ea0*/  IMAD R205, R3, 0x2, R211 ;  /* 0x0000000203cd7824 */ /* 0x000fe200078e02d3 */
[----:B------:R-:W-:Y:S01]  /*10eb0*/  ISETP.LT.OR P2, PT, R11, 0x2, P0 ;  /* 0x000000020b00780c */ /* 0x000fe20000741670 */
[----:B------:R-:W-:Y:S01]  /*10ec0*/  LDSM.16.MT88.4 R132, [R206+0x8080] ;  /* 0x00808000ce84783b */ /* 0x000fe20000004200 */
[----:B------:R-:W-:Y:S01]  /*10ed0*/  ISETP.GT.AND P0, PT, R25, 0x8, P1 ;  /* 0x000000081900780c */ /* 0x000fe20000f04270 */
[----:B------:R-:W-:Y:S01]  /*10ee0*/  IMAD R204, R3, 0x2, R206 ;  /* 0x0000000203cc7824 */ /* 0x000fe200078e02ce */
[----:B------:R-:W-:Y:S01]  /*10ef0*/  FMNMX.FTZ R5, R14, R5, !PT ;  /* 0x000000050e057209 */ /* 0x000fe20007810000 */
[----:B------:R-:W-:Y:S01]  /*10f00*/  LDSM.16.MT88.4 R40, [R211+0x9080] ;  /* 0x00908000d328783b */ /* 0x000fe20000004200 */
[C---:B------:R-:W-:Y:S01]  /*10f10*/  ISETP.LT.OR P3, PT, R11.reuse, 0x1, P3 ;  /* 0x000000010b00780c */ /* 0x040fe20001f61670 */
[----:B------:R-:W-:Y:S01]  /*10f20*/  ULDC.64 UR4, c[0x0][0x2c8] ;  /* 0x0000b20000047ab9 */ /* 0x000fe20000000a00 */
[----:B------:R-:W-:Y:S01]  /*10f30*/  ISETP.LT.OR P0, PT, R11, 0x9, P0 ;  /* 0x000000090b00780c */ /* 0x000fe20000701670 */
[----:B------:R-:W-:Y:S01]  /*10f40*/  LDSM.16.MT88.4 R32, [R204+0x8080] ;  /* 0x00808000cc20783b */ /* 0x000fe20000004200 */
[----:B------:R-:W-:Y:S01]  /*10f50*/  FSEL R23, R13, -INF , !P2 ;  /* 0xff8000000d177808 */ /* 0x000fe20005000000 */
[----:B------:R-:W-:Y:S01]  /*10f60*/  UIMAD.WIDE.U32 UR8, UR21, UR4, URZ ;  /* 0x00000004150872a5 */ /* 0x000fe2000f8e003f */
[----:B------:R-:W-:Y:S01]  /*10f70*/  FMNMX.FTZ R5, R12, R5, !PT ;  /* 0x000000050c057209 */ /* 0x000fe20007810000 */
[----:B------:R-:W-:Y:S01]  /*10f80*/  LDSM.16.MT88.4 R48, [R206+0x9080] ;  /* 0x00908000ce30783b */ /* 0x000fe20000004200 */
[----:B------:R-:W-:Y:S01]  /*10f90*/  ISETP.GT.AND P2, PT, R25, 0x9, P1 ;  /* 0x000000091900780c */ /* 0x000fe20000f44270 */
[----:B------:R-:W-:Y:S01]  /*10fa0*/  @UP3 USHF.R.U32.HI UR23, URZ, UR5, UR9 ;  /* 0x000000053f173299 */ /* 0x000fe20008011609 */
[----:B------:R-:W-:Y:S01]  /*10fb0*/  FSEL R24, R15, -INF , !P3 ;  /* 0xff8000000f187808 */ /* 0x000fe20005800000 */
[----:B------:R-:W-:Y:S01]  /*10fc0*/  LDSM.16.MT88.4 R56, [R205+0x9080] ;  /* 0x00908000cd38783b */ /* 0x000fe20000004200 */
[----:B------:R-:W-:Y:S01]  /*10fd0*/  FSEL R7, R8, -INF , !P0 ;  /* 0xff80000008077808 */ /* 0x000fe20004000000 */
[----:B------:R-:W-:Y:S01]  /*10fe0*/  UIADD3 UR14, UR14, UR23, URZ ;  /* 0x000000170e0e7290 */ /* 0x000fe2000fffe03f */
[----:B------:R-:W-:Y:S01]  /*10ff0*/  FMNMX.FTZ R5, R6, R5, !PT ;  /* 0x0000000506057209 */ /* 0x000fe20007810000 */
[----:B------:R-:W-:Y:S01]  /*11000*/  LDSM.16.MT88.4 R64, [R204+0x9080] ;  /* 0x00908000cc40783b */ /* 0x000fe20000004200 */
[----:B------:R-:W-:Y:S01]  /*11010*/  ISETP.GT.AND P0, PT, R25, 0x10, P1 ;  /* 0x000000101900780c */ /* 0x000fe20000f04270 */
[----:B------:R-:W-:Y:S01]  /*11020*/  ULDC UR9, c[0x0][0x328] ;  /* 0x0000ca0000097ab9 */ /* 0x000fe20000000800 */
[C---:B------:R-:W-:Y:S01]  /*11030*/  ISETP.LT.OR P2, PT, R11.reuse, 0xa, P2 ;  /* 0x0000000a0b00780c */ /* 0x040fe20001741670 */
[----:B------:R-:W-:Y:S01]  /*11040*/  LDSM.16.MT88.4 R72, [R211+0xa080] ;  /* 0x00a08000d348783b */ /* 0x000fe20000004200 */
[----:B------:R-:W-:Y:S01]  /*11050*/  FMNMX.FTZ R26, R24, R23, !PT ;  /* 0x00000017181a7209 */ /* 0x000fe20007810000 */
[----:B------:R-:W-:Y:S01]  /*11060*/  UIADD3 UR13, UR13, -0x2, URZ ;  /* 0xfffffffe0d0d7890 */ /* 0x000fe2000fffe03f */
[----:B------:R-:W-:Y:S01]  /*11070*/  FMNMX.FTZ R8, R10, R5, !PT ;  /* 0x000000050a087209 */ /* 0x000fe20007810000 */
[----:B------:R-:W-:Y:S01]  /*11080*/  LDSM.16.MT88.4 R80, [R206+0xa080] ;  /* 0x00a08000ce50783b */ /* 0x000fe20000004200 */
[----:B------:R-:W-:Y:S01]  /*11090*/  ISETP.LT.OR P0, PT, R11, 0x11, P0 ;  /* 0x000000110b00780c */ /* 0x000fe20000701670 */
[----:B------:R-:W-:Y:S01]  /*110a0*/  UIADD3 UR9, UR14, UR9, URZ ;  /* 0x000000090e097290 */ /* 0x000fe2000fffe03f */
[----:B------:R-:W-:Y:S01]  /*110b0*/  FSEL R5, R9, -INF , !P2 ;  /* 0xff80000009057808 */ /* 0x000fe20005000000 */
[----:B------:R-:W1:Y:S01]  /*110c0*/  SHFL.BFLY PT, R15, R8, 0x2, 0x1f ;  /* 0x0c401f00080f7f89 */ /* 0x000e6200000e0000 */
[----:B------:R-:W-:-:S02]  /*110d0*/  ISETP.GT.AND P3, PT, R25, 0x11, P1 ;  /* 0x000000111900780c */ /* 0x000fc40000f64270 */
[----:B------:R-:W-:Y:S01]  /*110e0*/  FMNMX.FTZ R26, R7, R26, !PT ;  /* 0x0000001a071a7209 */ /* 0x000fe20007810000 */
[----:B------:R-:W-:Y:S01]  /*110f0*/  LDSM.16.MT88.4 R88, [R205+0xa080] ;  /* 0x00a08000cd58783b */ /* 0x000fe20000004200 */
[----:B------:R-:W-:Y:S02]  /*11100*/  FSEL R13, R0, -INF , !P0 ;  /* 0xff800000000d7808 */ /* 0x000fe40004000000 */
[----:B------:R-:W-:Y:S01]  /*11110*/  ISETP.GT.AND P2, PT, R25, 0x18, P1 ;  /* 0x000000181900780c */ /* 0x000fe20000f44270 */
[----:B------:R-:W-:Y:S01]  /*11120*/  LDSM.16.MT88.4 R96, [R204+0xa080] ;  /* 0x00a08000cc60783b */ /* 0x000fe20000004200 */
[----:B------:R-:W-:Y:S02]  /*11130*/  ISETP.LT.OR P3, PT, R11, 0x12, P3 ;  /* 0x000000120b00780c */ /* 0x000fe40001f61670 */
[----:B------:R-:W-:Y:S01]  /*11140*/  FMNMX.FTZ R0, R5, R26, !PT ;  /* 0x0000001a05007209 */ /* 0x000fe20007810000 */
[----:B------:R-:W-:Y:S01]  /*11150*/  LDSM.16.MT88.4 R104, [R211+0xb080] ;  /* 0x00b08000d368783b */ /* 0x000fe20000004200 */
[----:B------:R-:W-:-:S02]  /*11160*/  ISETP.GT.AND P0, PT, R25, 0x19, P1 ;  /* 0x000000191900780c */ /* 0x000fc40000f04270 */
[----:B------:R-:W-:Y:S01]  /*11170*/  ISETP.LT.OR P1, PT, R11, 0x19, P2 ;  /* 0x000000190b00780c */ /* 0x000fe20001721670 */
[----:B------:R-:W-:Y:S01]  /*11180*/  LDSM.16.MT88.4 R112, [R206+0xb080] ;  /* 0x00b08000ce70783b */ /* 0x000fe20000004200 */
[----:B------:R-:W-:Y:S02]  /*11190*/  FSEL R17, R17, -INF , !P3 ;  /* 0xff80000011117808 */ /* 0x000fe40005800000 */
[----:B------:R-:W-:Y:S01]  /*111a0*/  FMNMX.FTZ R0, R13, R0, !PT ;  /* 0x000000000d007209 */ /* 0x000fe20007810000 */
[----:B------:R-:W-:Y:S01]  /*111b0*/  LDSM.16.MT88.4 R120, [R205+0xb080] ;  /* 0x00b08000cd78783b */ /* 0x000fe20000004200 */
[----:B------:R-:W-:Y:S02]  /*111c0*/  ISETP.LT.OR P0, PT, R11, 0x1a, P0 ;  /* 0x0000001a0b00780c */ /* 0x000fe40000701670 */
[----:B----4-:R-:W-:Y:S01]  /*111d0*/  FSEL R11, R18, -INF , !P1 ;  /* 0xff800000120b7808 */ /* 0x010fe20004800000 */
[----:B------:R-:W-:Y:S01]  /*111e0*/  LDSM.16.MT88.4 R192, [R205+0x8880] ;  /* 0x00888000cdc0783b */ /* 0x000fe20000004200 */
[----:B------:R-:W-:-:S02]  /*111f0*/  FMNMX.FTZ R0, R17, R0, !PT ;  /* 0x0000000011007209 */ /* 0x000fc40007810000 */
[----:B------:R-:W-:Y:S01]  /*11200*/  FSEL R9, R21, -INF , !P0 ;  /* 0xff80000015097808 */ /* 0x000fe20004000000 */
[----:B------:R-:W-:Y:S01]  /*11210*/  LDSM.16.MT88.4 R188, [R204+0x8880] ;  /* 0x00888000ccbc783b */ /* 0x000fe20000004200 */
[----:B------:R-:W-:Y:S02]  /*11220*/  FMNMX.FTZ R0, R11, R0, !PT ;  /* 0x000000000b007209 */ /* 0x000fe40007810000 */
[----:B-1----:R-:W-:Y:S01]  /*11230*/  FMNMX.FTZ R25, R8, R15, !PT ;  /* 0x0000000f08197209 */ /* 0x002fe20007810000 */
[----:B------:R-:W-:Y:S01]  /*11240*/  LDSM.16.MT88.4 R184, [R211+0x9880] ;  /* 0x00988000d3b8783b */ /* 0x000fe20000004200 */
[----:B------:R-:W-:-:S03]  /*11250*/  FMNMX.FTZ R18, R9, R0, !PT ;  /* 0x0000000009127209 */ /* 0x000fc60007810000 */
[----:B------:R-:W1:Y:S04]  /*11260*/  SHFL.BFLY PT, R0, R25, 0x1, 0x1f ;  /* 0x0c201f0019007f89 */ /* 0x000e6800000e0000 */
[----:B------:R-:W2:Y:S04]  /*11270*/  SHFL.BFLY PT, R21, R18, 0x2, 0x1f ;  /* 0x0c401f0012157f89 */ /* 0x000ea800000e0000 */
[----:B------:R-:W-:Y:S04]  /*11280*/  LDSM.16.MT88.4 R180, [R206+0x9880] ;  /* 0x00988000ceb4783b */ /* 0x000fe80000004200 */
[----:B------:R-:W-:Y:S04]  /*11290*/  LDSM.16.MT88.4 R176, [R205+0x9880] ;  /* 0x00988000cdb0783b */ /* 0x000fe80000004200 */
[----:B------:R-:W-:Y:S04]  /*112a0*/  LDSM.16.MT88.4 R172, [R204+0x9880] ;  /* 0x00988000ccac783b */ /* 0x000fe80000004200 */
[----:B------:R-:W-:Y:S01]  /*112b0*/  LDSM.16.MT88.4 R168, [R211+0xa880] ;  /* 0x00a88000d3a8783b */ /* 0x000fe20000004200 */
[----:B-1----:R-:W-:-:S03]  /*112c0*/  FMNMX.FTZ R0, R25, R0, !PT ;  /* 0x0000000019007209 */ /* 0x002fc60007810000 */
[----:B------:R-:W-:Y:S01]  /*112d0*/  LDSM.16.MT88.4 R164, [R206+0xa880] ;  /* 0x00a88000cea4783b */ /* 0x000fe20000004200 */
[----:B--2---:R-:W-:Y:S01]  /*112e0*/  FMNMX.FTZ R21, R21, R18, !PT ;  /* 0x0000001215157209 */ /* 0x004fe20007810000 */
[C---:B------:R-:W-:Y:S01]  /*112f0*/  FMUL.FTZ R15, R0.reuse, c[0x0][0x2d0] ;  /* 0x0000b400000f7a20 */ /* 0x040fe20000410000 */
[----:B------:R-:W-:Y:S01]  /*11300*/  FSETP.NEU.FTZ.AND P0, PT, R0, -INF , PT ;  /* 0xff8000000000780b */ /* 0x000fe20003f1d000 */
[----:B------:R-:W-:Y:S03]  /*11310*/  LDSM.16.MT88.4 R160, [R205+0xa880] ;  /* 0x00a88000cda0783b */ /* 0x000fe60000004200 */
[----:B------:R-:W-:Y:S01]  /*11320*/  FSEL R15, R15, RZ, P0 ;  /* 0x000000ff0f0f7208 */ /* 0x000fe20000000000 */
[----:B------:R-:W1:Y:S04]  /*11330*/  SHFL.BFLY PT, R148, R21, 0x1, 0x1f ;  /* 0x0c201f0015947f89 */ /* 0x000e6800000e0000 */
[--C-:B------:R-:W-:Y:S01]  /*11340*/  FFMA.FTZ R226, R19, c[0x0][0x2d0], -R15.reuse ;  /* 0x0000b40013e27a23 */ /* 0x100fe2000001080f */
[----:B------:R-:W-:Y:S01]  /*11350*/  LDSM.16.MT88.4 R156, [R204+0xa880] ;  /* 0x00a88000cc9c783b */ /* 0x000fe20000004200 */
[----:B------:R-:W-:-:S02]  /*11360*/  FFMA.FTZ R225, R22, c[0x0][0x2d0], -R15 ;  /* 0x0000b40016e17a23 */ /* 0x000fc4000001080f */
[--C-:B------:R-:W-:Y:S01]  /*11370*/  FFMA.FTZ R150, R20, c[0x0][0x2d0], -R15.reuse ;  /* 0x0000b40014967a23 */ /* 0x100fe2000001080f */
[----:B------:R-:W-:Y:S01]  /*11380*/  LDSM.16.MT88.4 R152, [R211+0xb880] ;  /* 0x00b88000d398783b */ /* 0x000fe20000004200 */
[--C-:B------:R-:W-:Y:S01]  /*11390*/  FFMA.FTZ R149, R16, c[0x0][0x2d0], -R15.reuse ;  /* 0x0000b40010957a23 */ /* 0x100fe2000001080f */
[----:B------:R-:W-:Y:S01]  /*113a0*/  MUFU.EX2 R226, R226 ;  /* 0x000000e200e27308 */ /* 0x000fe20000000800 */
[--C-:B------:R-:W-:Y:S02]  /*113b0*/  FFMA.FTZ R231, R6, c[0x0][0x2d0], -R15.reuse ;  /* 0x0000b40006e77a23 */ /* 0x100fe4000001080f */
[--C-:B------:R-:W-:Y:S02]  /*113c0*/  FFMA.FTZ R232, R14, c[0x0][0x2d0], -R15.reuse ;  /* 0x0000b4000ee87a23 */ /* 0x100fe4000001080f */
[--C-:B------:R-:W-:Y:S02]  /*113d0*/  FFMA.FTZ R3, R12, c[0x0][0x2d0], -R15.reuse ;  /* 0x0000b4000c037a23 */ /* 0x100fe4000001080f */
[----:B------:R-:W-:Y:S01]  /*113e0*/  FFMA.FTZ R234, R10, c[0x0][0x2d0], -R15 ;  /* 0x0000b4000aea7a23 */ /* 0x000fe2000001080f */
[----:B------:R-:W2:Y:S01]  /*113f0*/  MUFU.EX2 R225, R225 ;  /* 0x000000e100e17308 */ /* 0x000ea20000000800 */
[----:B-1----:R-:W-:-:S07]  /*11400*/  FMNMX.FTZ R148, R21, R148, !PT ;  /* 0x0000009415947209 */ /* 0x002fce0007810000 */
[----:B------:R-:W-:Y:S01]  /*11410*/  MUFU.EX2 R150, R150 ;  /* 0x0000009600967308 */ /* 0x000fe20000000800 */
[C---:B------:R-:W-:Y:S01]  /*11420*/  FSETP.NEU.FTZ.AND P0, PT, R148.reuse, -INF , PT ;  /* 0xff8000009400780b */ /* 0x040fe20003f1d000 */
[----:B------:R-:W-:-:S05]  /*11430*/  FMUL.FTZ R8, R148, c[0x0][0x2d0] ;  /* 0x0000b40094087a20 */ /* 0x000fca0000410000 */
[----:B------:R-:W-:Y:S01]  /*11440*/  FSEL R8, R8, RZ, P0 ;  /* 0x000000ff08087208 */ /* 0x000fe20000000000 */
[----:B------:R-:W1:Y:S01]  /*11450*/  MUFU.EX2 R149, R149 ;  /* 0x0000009500957308 */ /* 0x000e620000000800 */
[----:B--2---:R-:W-:Y:S01]  /*11460*/  F2FP.PACK_AB R128, R225, R226 ;  /* 0x000000e2e180723e */ /* 0x004fe200000000ff */
[----:B------:R-:W-:Y:S01]  /*11470*/  FADD.FTZ R225, R226, R225 ;  /* 0x000000e1e2e17221 */ /* 0x000fe20000010000 */
[----:B------:R-:W-:Y:S01]  /*11480*/  PLOP3.LUT P0, PT, PT, PT, UP2, 0x40, 0x0 ;  /* 0x000000000000781c */ /* 0x000fe20003f0e828 */
[--C-:B------:R-:W-:Y:S02]  /*11490*/  FFMA.FTZ R230, R24, c[0x0][0x2d0], -R8.reuse ;  /* 0x0000b40018e67a23 */ /* 0x100fe40000010808 */
[--C-:B------:R-:W-:Y:S01]  /*114a0*/  FFMA.FTZ R227, R23, c[0x0][0x2d0], -R8.reuse ;  /* 0x0000b40017e37a23 */ /* 0x100fe20000010808 */
[----:B------:R-:W2:Y:S01]  /*114b0*/  LDSM.16.MT88.4 R24, [R205+0x8080] ;  /* 0x00808000cd18783b */ /* 0x000ea20000004200 */
[--C-:B------:R-:W-:Y:S01]  /*114c0*/  FFMA.FTZ R151, R7, c[0x0][0x2d0], -R8.reuse ;  /* 0x0000b40007977a23 */ /* 0x100fe20000010808 */
[----:B------:R-:W-:Y:S01]  /*114d0*/  MUFU.EX2 R232, R232 ;  /* 0x000000e800e87308 */ /* 0x000fe20000000800 */
[----:B------:R-:W-:-:S02]  /*114e0*/  FFMA.FTZ R2, R5, c[0x0][0x2d0], -R8 ;  /* 0x0000b40005027a23 */ /* 0x000fc40000010808 */
[----:B------:R-:W3:Y:S01]  /*114f0*/  LDSM.16.MT88.4 R4, [R204+0xb080] ;  /* 0x00b08000cc04783b */ /* 0x000ee20000004200 */
[--C-:B------:R-:W-:Y:S02]  /*11500*/  FFMA.FTZ R233, R13, c[0x0][0x2d0], -R8.reuse ;  /* 0x0000b4000de97a23 */ /* 0x100fe40000010808 */
[--C-:B------:R-:W-:Y:S01]  /*11510*/  FFMA.FTZ R236, R17, c[0x0][0x2d0], -R8.reuse ;  /* 0x0000b40011ec7a23 */ /* 0x100fe20000010808 */
[----:B------:R-:W4:Y:S01]  /*11520*/  LDSM.16.MT88.4 R12, [R211+0x8880] ;  /* 0x00888000d30c783b */ /* 0x000f220000004200 */
[----:B------:R-:W-:Y:S01]  /*11530*/  MUFU.EX2 R230, R230 ;  /* 0x000000e600e67308 */ /* 0x000fe20000000800 */
[--C-:B------:R-:W-:Y:S01]  /*11540*/  FFMA.FTZ R235, R11, c[0x0][0x2d0], -R8.reuse ;  /* 0x0000b4000beb7a23 */ /* 0x100fe20000010808 */
[----:B-1----:R-:W-:Y:S01]  /*11550*/  F2FP.PACK_AB R130, R149, R150 ;  /* 0x000000969582723e */ /* 0x002fe200000000ff */
[----:B------:R-:W-:Y:S01]  /*11560*/  FFMA.FTZ R238, R9, c[0x0][0x2d0], -R8 ;  /* 0x0000b40009ee7a23 */ /* 0x000fe20000010808 */
[----:B------:R-:W-:Y:S01]  /*11570*/  LDSM.16.MT88.4 R16, [R206+0xb880] ;  /* 0x00b88000ce10783b */ /* 0x000fe20000004200 */
[----:B------:R-:W-:-:S03]  /*11580*/  FADD.FTZ R150, R150, R225 ;  /* 0x000000e196967221 */ /* 0x000fc60000010000 */
[----:B------:R-:W1:Y:S01]  /*11590*/  MUFU.EX2 R227, R227 ;  /* 0x000000e300e37308 */ /* 0x000e620000000800 */
[----:B------:R-:W5:Y:S01]  /*115a0*/  LDSM.16.MT88.4 R8, [R206+0x8880] ;  /* 0x00888000ce08783b */ /* 0x000f620000004200 */
[----:B------:R-:W-:-:S06]  /*115b0*/  FADD.FTZ R149, R149, R150 ;  /* 0x0000009695957221 */ /* 0x000fcc0000010000 */
[----:B------:R-:W-:Y:S08]  /*115c0*/  MUFU.EX2 R151, R151 ;  /* 0x0000009700977308 */ /* 0x000ff00000000800 */
[----:B------:R-:W2:Y:S01]  /*115d0*/  MUFU.EX2 R2, R2 ;  /* 0x0000000200027308 */ /* 0x000ea20000000800 */
[----:B-1----:R-:W-:Y:S01]  /*115e0*/  F2FP.PACK_AB R129, R227, R230 ;  /* 0x000000e6e381723e */ /* 0x002fe200000000ff */
[----:B------:R-:W-:-:S06]  /*115f0*/  FADD.FTZ R230, R230, R227 ;  /* 0x000000e3e6e67221 */ /* 0x000fcc0000010000 */
[----:B------:R-:W1:Y:S01]  /*11600*/  MUFU.EX2 R3, R3 ;  /* 0x0000000300037308 */ /* 0x000e620000000800 */
[----:B--2---:R-:W-:-:S07]  /*11610*/  F2FP.PACK_AB R131, R2, R151 ;  /* 0x000000970283723e */ /* 0x004fce00000000ff */
[----:B------:R-:W-:Y:S01]  /*11620*/  MUFU.EX2 R231, R231 ;  /* 0x000000e700e77308 */ /* 0x000fe20000000800 */
[----:B------:R-:W-:-:S04]  /*11630*/  FADD.FTZ R151, R151, R230 ;  /* 0x000000e697977221 */ /* 0x000fc80000010000 */
[----:B------:R-:W-:Y:S01]  /*11640*/  FADD.FTZ R2, R2, R151 ;  /* 0x0000009702027221 */ /* 0x000fe20000010000 */
[C---:B------:R-:W-:Y:S02]  /*11650*/  HMMA.16816.F32 R144, R128.reuse, R140, RZ ;  /* 0x0000008c8090723c */ /* 0x040fe400000018ff */
[----:B------:R-:W-:Y:S06]  /*11660*/  MUFU.EX2 R234, R234 ;  /* 0x000000ea00ea7308 */ /* 0x000fec0000000800 */
[C---:B------:R-:W-:Y:S02]  /*11670*/  HMMA.16816.F32 R136, R128.reuse, R132, RZ ;  /* 0x000000848088723c */ /* 0x040fe400000018ff */
[----:B------:R-:W-:Y:S06]  /*11680*/  MUFU.EX2 R233, R233 ;  /* 0x000000e900e97308 */ /* 0x000fec0000000800 */
[C---:B------:R-:W-:Y:S02]  /*11690*/  HMMA.16816.F32 R140, R128.reuse, R142, RZ ;  /* 0x0000008e808c723c */ /* 0x040fe400000018ff */
[----:B------:R-:W2:Y:S06]  /*116a0*/  MUFU.EX2 R236, R236 ;  /* 0x000000ec00ec7308 */ /* 0x000eac0000000800 */
[C---:B------:R-:W-:Y:S02]  /*116b0*/  HMMA.16816.F32 R132, R128.reuse, R134, RZ ;  /* 0x000000868084723c */ /* 0x040fe400000018ff */
[----:B------:R-:W-:Y:S06]  /*116c0*/  MUFU.EX2 R235, R235 ;  /* 0x000000eb00eb7308 */ /* 0x000fec0000000800 */
[C---:B------:R-:W-:Y:S02]  /*116d0*/  HMMA.16816.F32 R20, R128.reuse, R24, RZ ;  /* 0x000000188014723c */ /* 0x040fe400000018ff */
[----:B------:R-:W1:Y:S06]  /*116e0*/  MUFU.EX2 R238, R238 ;  /* 0x000000ee00ee7308 */ /* 0x000e6c0000000800 */
        /* <DEDUP_REMOVED lines=25> */
[C---:B---3--:R-:W-:Y:S07]  /*11880*/  HMMA.16816.F32 R124, R128.reuse, R4, RZ ;  /* 0x00000004807c723c */ /* 0x048fee00000018ff */
[----:B-1----:R-:W-:Y:S01]  /*11890*/  F2FP.PACK_AB R4, R3, R232 ;  /* 0x000000e80304723e */ /* 0x002fe200000000ff */
[----:B------:R-:W-:Y:S01]  /*118a0*/  HMMA.16816.F32 R128, R128, R6, RZ ;  /* 0x000000068080723c */ /* 0x000fe200000018ff */
[----:B--2---:R-:W-:Y:S01]  /*118b0*/  F2FP.PACK_AB R5, R236, R233 ;  /* 0x000000e9ec05723e */ /* 0x004fe200000000ff */
[----:B------:R-:W-:-:S02]  /*118c0*/  FADD.FTZ R232, R232, R149 ;  /* 0x00000095e8e87221 */ /* 0x000fc40000010000 */
[----:B------:R-:W-:Y:S02]  /*118d0*/  FADD.FTZ R233, R233, R2 ;  /* 0x00000002e9e97221 */ /* 0x000fe40000010000 */
[----:B------:R-:W-:Y:S01]  /*118e0*/  FADD.FTZ R232, R3, R232 ;  /* 0x000000e803e87221 */ /* 0x000fe20000010000 */
[----:B------:R-:W-:Y:S01]  /*118f0*/  F2FP.PACK_AB R6, R234, R231 ;  /* 0x000000e7ea06723e */ /* 0x000fe200000000ff */
[----:B------:R-:W-:Y:S01]  /*11900*/  FADD.FTZ R236, R236, R233 ;  /* 0x000000e9ecec7221 */ /* 0x000fe20000010000 */
[----:B------:R-:W-:Y:S01]  /*11910*/  F2FP.PACK_AB R7, R238, R235 ;  /* 0x000000ebee07723e */ /* 0x000fe200000000ff */
[----:B------:R-:W-:Y:S02]  /*11920*/  FADD.FTZ R231, R231, R232 ;  /* 0x000000e8e7e77221 */ /* 0x000fe40000010000 */
[----:B------:R-:W-:Y:S02]  /*11930*/  FADD.FTZ R225, R235, R236 ;  /* 0x000000ecebe17221 */ /* 0x000fe40000010000 */
[----:B------:R-:W-:-:S02]  /*11940*/  FADD.FTZ R226, R234, R231 ;  /* 0x000000e7eae27221 */ /* 0x000fc40000010000 */
[----:B----4-:R-:W-:Y:S01]  /*11950*/  HMMA.16816.F32 R144, R4, R12, R144 ;  /* 0x0000000c0490723c */ /* 0x010fe20000001890 */
[----:B------:R-:W-:-:S07]  /*11960*/  FADD.FTZ R225, R238, R225 ;  /* 0x000000e1eee17221 */ /* 0x000fce0000010000 */
[C---:B------:R-:W-:Y:S01]  /*11970*/  HMMA.16816.F32 R140, R4.reuse, R14, R140 ;  /* 0x0000000e048c723c */ /* 0x040fe2000000188c */
[----:B------:R-:W1:Y:S07]  /*11980*/  LDSM.16.MT88.4 R12, [R205+0xb880] ;  /* 0x00b88000cd0c783b */ /* 0x000e6e0000004200 */
[C---:B-----5:R-:W-:Y:S08]  /*11990*/  HMMA.16816.F32 R136, R4.reuse, R8, R136 ;  /* 0x000000080488723c */ /* 0x060ff00000001888 */
[C---:B------:R-:W-:Y:S01]  /*119a0*/  HMMA.16816.F32 R132, R4.reuse, R10, R132 ;  /* 0x0000000a0484723c */ /* 0x040fe20000001884 */
[----:B------:R-:W2:Y:S07]  /*119b0*/  LDSM.16.MT88.4 R8, [R204+0xb880] ;  /* 0x00b88000cc08783b */ /* 0x000eae0000004200 */
        /* <DEDUP_REMOVED lines=24> */
[C---:B-1----:R-:W-:Y:S08]  /*11b40*/  HMMA.16816.F32 R116, R4.reuse, R12, R116 ;  /* 0x0000000c0474723c */ /* 0x042ff00000001874 */
[C---:B------:R-:W-:Y:S08]  /*11b50*/  HMMA.16816.F32 R120, R4.reuse, R14, R120 ;  /* 0x0000000e0478723c */ /* 0x040ff00000001878 */
[C---:B--2---:R-:W-:Y:S08]  /*11b60*/  HMMA.16816.F32 R124, R4.reuse, R8, R124 ;  /* 0x00000008047c723c */ /* 0x044ff0000000187c */
[----:B------:R-:W-:Y:S01]  /*11b70*/  HMMA.16816.F32 R128, R4, R10, R128 ;  /* 0x0000000a0480723c */ /* 0x000fe20000001880 */
[----:B------:R-:W-:Y:S07]  /*11b80*/  @P0 BRA `(.L_x_424) ;  /* 0x0000015000000947 */ /* 0x000fee0003800000 */
[----:B------:R-:W-:Y:S01]  /*11b90*/  ISETP.LT.AND P0, PT, RZ, UR14, PT ;  /* 0x0000000eff007c0c */ /* 0x000fe2000bf01270 */
[----:B------:R-:W-:-:S02]  /*11ba0*/  UIADD3 UR10, UR14, -0x1, URZ ;  /* 0xffffffff0e0a7890 */ /* 0x000fc4000fffe03f */
        /* <DEDUP_REMOVED lines=10> */
.L_x_425:
[----:B------:R-:W-:Y:S02]  /*11c50*/  UISETP.NE.AND UP0, UPT, UR8, 0x1, UPT ;  /* 0x000000010800788c */ /* 0x000fe4000bf05270 */
[----:B------:R-:W-:Y:S02]  /*11c60*/  ULDC.64 UR4, c[0x0][0x330] ;  /* 0x0000cc0000047ab9 */ /* 0x000fe40000000a00 */
[----:B------:R-:W-:-:S07]  /*11c70*/  UIMAD.WIDE.U32 UR14, UR10, UR4, URZ ;  /* 0x000000040a0e72a5 */ /* 0x000fce000f8e003f */
[----:B------:R-:W-:Y:S02]  /*11c80*/  @UP0 UMOV UR11, UR15 ;  /* 0x0000000f000b0c82 */ /* 0x000fe40008000000 */
[----:B------:R-:W-:Y:S02]  /*11c90*/  @UP0 USHF.R.U32.HI UR10, URZ, UR5, UR11 ;  /* 0x000000053f0a0299 */ /* 0x000fe4000801160b */
.L_x_426:
[----:B------:R-:W-:Y:S02]  /*11ca0*/  ULDC UR4, c[0x0][0x32c] ;  /* 0x0000cb0000047ab9 */ /* 0x000fe40000000800 */
[----:B------:R-:W-:-:S04]  /*11cb0*/  UIMAD UR4, UR10, UR8, UR4 ;  /* 0x000000080a0472a4 */ /* 0x000fc8000f8e0204 */
[----:B------:R-:W-:-:S04]  /*11cc0*/  UISETP.LT.AND UP0, UPT, UR9, UR4, UPT ;  /* 0x000000040900728c */ /* 0x000fc8000bf01270 */
[----:B------:R-:W-:-:S04]  /*11cd0*/  USEL UR9, UR9, UR4, UP0 ;  /* 0x0000000409097287 */ /* 0x000fc80008000000 */
.L_x_424:
[----:B------:R-:W-:-:S04]  /*11ce0*/  USHF.R.S32.HI UR4, URZ, 0x1f, UR9 ;  /* 0x0000001f3f047899 */ /* 0x000fc80008011409 */
[----:B------:R-:W-:-:S04]  /*11cf0*/  ULEA.HI UR4, UR4, UR9, URZ, 0x5 ;  /* 0x0000000904047291 */ /* 0x000fc8000f8f283f */
[----:B------:R-:W-:-:S04]  /*11d00*/  USHF.R.S32.HI UR10, URZ, 0x5, UR4 ;  /* 0x000000053f0a7899 */ /* 0x000fc80008011404 */
[----:B------:R-:W-:-:S04]  /*11d10*/  UISETP.LT.AND UP0, UPT, UR6, UR10, UPT ;  /* 0x0000000a0600728c */ /* 0x000fc8000bf01270 */
[----:B------:R-:W-:-:S04]  /*11d20*/  USEL UR10, UR6, UR10, !UP0 ;  /* 0x0000000a060a7287 */ /* 0x000fc8000c000000 */
[----:B------:R-:W-:-:S06]  /*11d30*/  UISETP.GE.AND UP0, UPT, UR13, UR10, UPT ;  /* 0x0000000a0d00728c */ /* 0x000fcc000bf06270 */
[----:B------:R-:W-:-:S13]  /*11d40*/  PLOP3.LUT P0, PT, PT, PT, UP0, 0x80, 0x0 ;  /* 0x000000000000781c */ /* 0x000fda0003f0f008 */
[----:B------:R-:W-:Y:S05]  /*11d50*/  @!P0 BRA `(.L_x_427) ;  /* 0x00002a9000008947 */ /* 0x000fea0003800000 */
[----:B------:R-:W-:Y:S01]  /*11d60*/  PLOP3.LUT P1, PT, PT, PT, UP3, 0x80, 0x0 ;  /* 0x000000000000781c */ /* 0x000fe20003f2f038 */
[----:B------:R-:W-:Y:S01]  /*11d70*/  IMAD.MOV.U32 R2, RZ, RZ, R148 ;  /* 0x000000ffff027224 */ /* 0x000fe200078e0094 */
[----:B------:R-:W-:Y:S01]  /*11d80*/  PLOP3.LUT P0, PT, PT, PT, UP3, 0x80, 0x0 ;  /* 0x000000000000781c */ /* 0x000fe20003f0f038 */
[----:B------:R-:W-:Y:S01]  /*11d90*/  IMAD.MOV.U32 R3, RZ, RZ, R0 ;  /* 0x000000ffff037224 */ /* 0x000fe200078e0000 */
[----:B------:R-:W-:Y:S02]  /*11da0*/  ULDC.64 UR8, c[0x0][0x208] ;  /* 0x0000820000087ab9 */ /* 0x000fe40000000a00 */
[----:B------:R-:W-:-:S07]  /*11db0*/  ULDC.64 UR4, c[0x0][0x1e0] ;  /* 0x0000780000047ab9 */ /* 0x000fce0000000a00 */
[----:B------:R-:W-:-:S05]  /*11dc0*/  @P1 IMAD.HI.U32 R227, R219, c[0x0][0x2c8], RZ ;  /* 0x0000b200dbe31a27 */ /* 0x000fca00078e00ff */
[----:B------:R-:W-:Y:S02]  /*11dd0*/  @P0 SHF.R.U32.HI R227, RZ, c[0x0][0x2cc], R227 ;  /* 0x0000b300ffe30a19 */ /* 0x000fe400000116e3 */
.L_x_436:
[----:B------:R-:W-:Y:S04]  /*11de0*/  DEPBAR.LE SB0, 0x0 ;  /* 0x000080000000791a */ /* 0x000fe80000000000 */
[----:B------:R-:W-:Y:S01]  /*11df0*/  BAR.SYNC.DEFER_BLOCKING 0x0 ;  /* 0x0000000000007b1d */ /* 0x000fe20000010000 */
[----:B------:R-:W-:Y:S01]  /*11e00*/  UISETP.GT.AND UP0, UPT, UR6, UR13, UPT ;  /* 0x0000000d0600728c */ /* 0x000fe2000bf04270 */
[C---:B------:R-:W-:Y:S01]  /*11e10*/  LOP3.LUT P5, RZ, R215.reuse, 0x2, RZ, 0xc0, !PT ;  /* 0x00000002d7ff7812 */ /* 0x040fe200078ac0ff */
[----:B------:R-:W-:Y:S01]  /*11e20*/  IMAD.MOV.U32 R234, RZ, RZ, R219 ;  /* 0x000000ffffea7224 */ /* 0x000fe200078e00db */
[C---:B------:R-:W-:Y:S01]  /*11e30*/  LOP3.LUT P4, RZ, R215.reuse, 0x1, RZ, 0xc0, !PT ;  /* 0x00000001d7ff7812 */ /* 0x040fe2000788c0ff */
[----:B------:R-:W-:Y:S02]  /*11e40*/  IMAD.U32 R233, RZ, RZ, UR28 ;  /* 0x0000001cffe97e24 */ /* 0x000fe4000f8e00ff */
[----:B------:R-:W-:Y:S02]  /*11e50*/  PLOP3.LUT P0, PT, PT, PT, UP0, 0x80, 0x0 ;  /* 0x000000000000781c */ /* 0x000fe40003f0f008 */
[----:B------:R-:W-:Y:S02]  /*11e60*/  PLOP3.LUT P2, PT, PT, PT, UP0, 0x80, 0x0 ;  /* 0x000000000000781c */ /* 0x000fe40003f4f008 */
[----:B------:R-:W-:Y:S01]  /*11e70*/  PLOP3.LUT P1, PT, PT, PT, UP0, 0x80, 0x0 ;  /* 0x000000000000781c */ /* 0x000fe20003f2f008 */
[----:B------:R-:W-:Y:S01]  /*11e80*/  @!UP0 UIMAD.WIDE.U32 UR14, UR13, UR8, URZ ;  /* 0x000000080d0e82a5 */ /* 0x000fe2000f8e003f */
[----:B------:R-:W-:Y:S01]  /*11e90*/  PLOP3.LUT P3, PT, PT, PT, UP0, 0x80, 0x0 ;  /* 0x000000000000781c */ /* 0x000fe20003f6f008 */
[----:B------:R-:W-:Y:S01]  /*11ea0*/  @!UP0 USHF.R.S32.HI UR11, URZ, 0x1f, UR13 ;  /* 0x0000001f3f0b8899 */ /* 0x000fe2000801140d */
[----:B------:R-:W-:Y:S03]  /*11eb0*/  LOP3.LUT P3, RZ, R215, 0x4, RZ, 0xc0, !PT ;  /* 0x00000004d7ff7812 */ /* 0x000fe6000786c0ff */
[----:B------:R-:W-:Y:S01]  /*11ec0*/  @!UP0 UIMAD UR11, UR11, UR8, URZ ;  /* 0x000000080b0b82a4 */ /* 0x000fe2000f8e023f */
[----:B------:R-:W-:Y:S02]  /*11ed0*/  IMAD.U32 R180, RZ, RZ, UR14 ;  /* 0x0000000effb47e24 */ /* 0x000fe4000f8e00ff */
[----:B------:R-:W-:Y:S01]  /*11ee0*/  IMAD.U32 R181, RZ, RZ, UR15 ;  /* 0x0000000fffb57e24 */ /* 0x000fe2000f8e00ff */
[----:B------:R-:W-:Y:S01]  /*11ef0*/  @!UP0 UIMAD UR11, UR13, UR9, UR11 ;  /* 0x000000090d0b82a4 */ /* 0x000fe2000f8e020b */
[----:B------:R-:W-:Y:S01]  /*11f00*/  LDSM.16.M88.4 R148, [R214+0x10080] ;  /* 0x01008000d694783b */ /* 0x000fe20000000200 */
[C---:B------:R-:W-:Y:S02]  /*11f10*/  @!P0 LEA R0, P0, R180.reuse, R228, 0x5 ;  /* 0x000000e4b4008211 */ /* 0x040fe400078028ff */
[----:B------:R-:W-:Y:S02]  /*11f20*/  @!UP0 UIADD3 UR11, UR15, UR11, URZ ;  /* 0x0000000b0f0b8290 */ /* 0x000fe4000fffe03f */
[----:B------:R-:W1:Y:S04]  /*11f30*/  LDSM.16.M88.4 R152, [R213+0xc080] ;  /* 0x00c08000d598783b */ /* 0x000e680000000200 */
[----:B------:R-:W-:Y:S01]  /*11f40*/  IMAD.U32 R181, RZ, RZ, UR11 ;  /* 0x0000000bffb57e24 */ /* 0x000fe2000f8e00ff */
[----:B------:R-:W2:Y:S04]  /*11f50*/  LDSM.16.M88.4 R156, [R213+0xc880] ;  /* 0x00c88000d59c783b */ /* 0x000ea80000000200 */
[----:B------:R-:W-:Y:S01]  /*11f60*/  @!P2 LEA.HI.X R181, R180, R221, R181, 0x5, P0 ;  /* 0x000000ddb4b5a211 */ /* 0x000fe200000f2cb5 */
[----:B------:R-:W-:Y:S01]  /*11f70*/  LDSM.16.M88.4 R160, [R210+0x10080] ;  /* 0x01008000d2a0783b */ /* 0x000fe20000000200 */
[C---:B------:R-:W-:Y:S02]  /*11f80*/  @!P1 LEA R180, P1, R0.reuse, c[0x0][0x1f8], 0x1 ;  /* 0x00007e0000b49a11 */ /* 0x040fe400078208ff */
[----:B------:R-:W-:Y:S02]  /*11f90*/  PLOP3.LUT P0, PT, PT, PT, UP0, 0x80, 0x0 ;  /* 0x000000000000781c */ /* 0x000fe40003f0f008 */
[----:B------:R-:W3:Y:S01]  /*11fa0*/  LDSM.16.M88.4 R164, [R212] ;  /* 0x00000000d4a4783b */ /* 0x000ee20000000200 */
[----:B------:R-:W-:Y:S04]  /*11fb0*/  PLOP3.LUT P2, PT, PT, PT, UP0, 0x80, 0x0 ;  /* 0x000000000000781c */ /* 0x000fe80003f4f008 */
[----:B------:R-:W4:Y:S06]  /*11fc0*/  LDSM.16.M88.4 R168, [R203] ;  /* 0x00000000cba8783b */ /* 0x000f2c0000000200 */
[----:B------:R-:W-:Y:S02]  /*11fd0*/  @!P0 LEA.HI.X R181, R0, c[0x0][0x1fc], R181, 0x1, P1 ;  /* 0x00007f0000b58a11 */ /* 0x000fe400008f0cb5 */
[----:B------:R-:W-:Y:S02]  /*11fe0*/  PLOP3.LUT P0, PT, PT, PT, UP0, 0x80, 0x0 ;  /* 0x000000000000781c */ /* 0x000fe40003f0f008 */
[----:B------:R-:W-:Y:S01]  /*11ff0*/  PLOP3.LUT P1, PT, PT, PT, UP0, 0x80, 0x0 ;  /* 0x000000000000781c */ /* 0x000fe20003f2f008 */
[C---:B-1----:R-:W-:Y:S10]  /*12000*/  HMMA.16816.F32 R4, R148.reuse, R152, RZ ;  /* 0x000000989404723c */ /* 0x042ff400000018ff */
[----:B------:R-:W-:Y:S01]  /*12010*/  @!PT LDS RZ, [RZ] ;  /* 0x00000000fffff984 */ /* 0x000fe20000000800 */
[----:B------:R-:W-:Y:S01]  /*12020*/  @!PT LDS RZ, [RZ] ;  /* 0x00000000fffff984 */ /* 0x000fe20000000800 */
[----:B------:R-:W-:Y:S01]  /*12030*/  @!PT LDS RZ, [RZ] ;  /* 0x00000000fffff984 */ /* 0x000fe20000000800 */
[----:B------:R1:W-:Y:S01]  /*12040*/  @!P0 LDGSTS.E.BYPASS.LTC128B.128 [R218+0x8080], [R180.64], !P6 ;  /* 0x08080000b4da8fae */ /* 0x0003e2000f101d5e */
[----:B------:R-:W-:Y:S01]  /*12050*/  PLOP3.LUT P0, PT, PT, PT, UP0, 0x80, 0x0 ;  /* 0x000000000000781c */ /* 0x000fe20003f0f008 */
[----:B------:R-:W-:Y:S03]  /*12060*/  UISETP.GT.AND UP0, UPT, UR13, UR6, UPT ;  /* 0x000000060d00728c */ /* 0x000fe6000bf04270 */
[----:B------:R1:W-:Y:S01]  /*12070*/  @!P2 LDGSTS.E.BYPASS.LTC128B.128 [R218+0x9080], [R180.64+0x80], !P3 ;  /* 0x09080080b4daafae */ /* 0x0003e2000d901d5e */
[C---:B------:R-:W-:Y:S02]  /*12080*/  HMMA.16816.F32 R8, R148.reuse, R154, RZ ;  /* 0x0000009a9408723c */ /* 0x040fe400000018ff */
[----:B------:R-:W-:Y:S02]  /*12090*/  PLOP3.LUT P3, PT, PT, PT, UP0, 0x80, 0x0 ;  /* 0x000000000000781c */ /* 0x000fe40003f6f008 */
[----:B------:R1:W-:Y:S01]  /*120a0*/  @!P1 LDGSTS.E.BYPASS.LTC128B.128 [R218+0xa080], [R180.64+0x100], !P5 ;  /* 0x0a080100b4da9fae */ /* 0x0003e2000e901d5e */
[----:B------:R-:W-:Y:S02]  /*120b0*/  PLOP3.LUT P2, PT, PT, PT, UP0, 0x80, 0x0 ;  /* 0x000000000000781c */ /* 0x000fe40003f4f008 */
[----:B------:R-:W-:Y:S01]  /*120c0*/  @UP0 UIADD3 UR12, UR13, -0x1, URZ ;  /* 0xffffffff0d0c0890 */ /* 0x000fe2000fffe03f */
[C---:B--2---:R-:W-:Y:S01]  /*120d0*/  HMMA.16816.F32 R12, R148.reuse, R156, RZ ;  /* 0x0000009c940c723c */ /* 0x044fe200000018ff */
[----:B------:R1:W-:Y:S01]  /*120e0*/  @!P0 LDGSTS.E.BYPASS.LTC128B.128 [R218+0xb080], [R180.64+0x180], !P4 ;  /* 0x0b080180b4da8fae */ /* 0x0003e2000e101d5e */
[----:B------:R-:W-:Y:S01]  /*120f0*/  PLOP3.LUT P0, PT, PT, PT, UP0, 0x80, 0x0 ;  /* 0x000000000000781c */ /* 0x000fe20003f0f008 */
[----:B------:R-:W-:Y:S02]  /*12100*/  @UP0 UIMAD.WIDE.U32 UR14, UR12, UR4, URZ ;  /* 0x000000040c0e02a5 */ /* 0x000fe4000f8e003f */
[----:B------:R-:W-:Y:S01]  /*12110*/  @UP0 USHF.R.S32.HI UR11, URZ, 0x1f, UR12 ;  /* 0x0000001f3f0b0899 */ /* 0x000fe2000801140c */
[----:B------:R-:W-:Y:S02]  /*12120*/  LDSM.16.M88.4 R172, [R209+0x10080] ;  /* 0x01008000d1ac783b */ /* 0x000fe40000000200 */
[----:B------:R-:W-:Y:S01]  /*12130*/  HMMA.16816.F32 R16, R148, R158, RZ ;  /* 0x0000009e9410723c */ /* 0x000fe200000018ff */
[----:B------:R-:W-:Y:S01]  /*12140*/  IMAD.U32 R188, RZ, RZ, UR14 ;  /* 0x0000000effbc7e24 */ /* 0x000fe2000f8e00ff */
[----:B------:R-:W-:Y:S01]  /*12150*/  @UP0 UIMAD UR11, UR11, UR4, URZ ;  /* 0x000000040b0b02a4 */ /* 0x000fe2000f8e023f */
[----:B------:R-:W2:Y:S01]  /*12160*/  LDSM.16.M88.4 R176, [R208+0xc080] ;  /* 0x00c08000d0b0783b */ /* 0x000ea20000000200 */
[----:B------:R-:W-:Y:S02]  /*12170*/  IMAD.U32 R189, RZ, RZ, UR15 ;  /* 0x0000000fffbd7e24 */ /* 0x000fe4000f8e00ff */
[----:B------:R-:W-:Y:S01]  /*12180*/  @UP0 UIMAD UR11, UR12, UR5, UR11 ;  /* 0x000000050c0b02a4 */ /* 0x000fe2000f8e020b */
[C---:B------:R-:W-:Y:S01]  /*12190*/  @P0 LEA R190, P1, R188.reuse, R216, 0x5 ;  /* 0x000000d8bcbe0211 */ /* 0x040fe200078228ff */
[C---:B---3--:R-:W-:Y:S01]  /*121a0*/  HMMA.16816.F32 R4, R160.reuse, R164, R4 ;  /* 0x000000a4a004723c */ /* 0x048fe20000001804 */
[----:B------:R-:W0:Y:S01]  /*121b0*/  LDGDEPBAR ;  /* 0x00000000000079af */ /* 0x000e220000000000 */
[----:B------:R-:W-:Y:S01]  /*121c0*/  PLOP3.LUT P0, PT, PT, PT, UP0, 0x80, 0x0 ;  /* 0x000000000000781c */ /* 0x000fe20003f0f008 */
[----:B------:R-:W-:Y:S03]  /*121d0*/  @UP0 UIADD3 UR11, UR15, UR11, URZ ;  /* 0x0000000b0f0b0290 */ /* 0x000fe6000fffe03f */
[----:B------:R-:W3:Y:S02]  /*121e0*/  LDSM.16.M88.4 R148, [R208+0xc880] ;  /* 0x00c88000d094783b */ /* 0x000ee40000000200 */
[C---:B------:R-:W-:Y:S01]  /*121f0*/  HMMA.16816.F32 R8, R160.reuse, R166, R8 ;  /* 0x000000a6a008723c */ /* 0x040fe20000001808 */
[----:B------:R-:W-:Y:S01]  /*12200*/  IMAD.U32 R231, RZ, RZ, UR11 ;  /* 0x0000000bffe77e24 */ /* 0x000fe2000f8e00ff */
[----:B------:R-:W-:Y:S01]  /*12210*/  USHF.L.U32 UR11, UR13, 0x5, URZ ;  /* 0x000000050d0b7899 */ /* 0x000fe2000800063f */
[----:B------:R-:W-:Y:S03]  /*12220*/  LDSM.16.M88.4 R152, [R207+0x10080] ;  /* 0x01008000cf98783b */ /* 0x000fe60000000200 */
[----:B------:R-:W-:Y:S02]  /*12230*/  @P2 LEA.HI.X R231, R188, R223, R231, 0x5, P1 ;  /* 0x000000dfbce72211 */ /* 0x000fe400008f2ce7 */
[C---:B----4-:R-:W-:Y:S01]  /*12240*/  HMMA.16816.F32 R12, R160.reuse, R168, R12 ;  /* 0x000000a8a00c723c */ /* 0x050fe2000000180c */
[----:B------:R-:W4:Y:S01]  /*12250*/  LDSM.16.M88.4 R156, [R202] ;  /* 0x00000000ca9c783b */ /* 0x000f220000000200 */
[----:B------:R-:W-:Y:S02]  /*12260*/  PLOP3.LUT P2, PT, PT, PT, UP0, 0x80, 0x0 ;  /* 0x000000000000781c */ /* 0x000fe40003f4f008 */
[----:B------:R-:W-:Y:S01]  /*12270*/  @P0 LEA R230, P0, R190, c[0x0][0x1c8], 0x1 ;  /* 0x00007200bee60a11 */ /* 0x000fe200078008ff */
[----:B------:R-:W-:Y:S01]  /*12280*/  IMAD.U32 R195, RZ, RZ, UR11 ;  /* 0x0000000bffc37e24 */ /* 0x000fe2000f8e00ff */
[----:B------:R-:W-:Y:S01]  /*12290*/  LDSM.16.M88.4 R164, [R214+0x14080] ;  /* 0x01408000d6a4783b */ /* 0x000fe20000000200 */
[----:B------:R-:W-:Y:S01]  /*122a0*/  PLOP3.LUT P1, PT, PT, PT, UP3, 0x80, 0x0 ;  /* 0x000000000000781c */ /* 0x000fe20003f2f038 */
[----:B------:R-:W-:Y:S03]  /*122b0*/  HMMA.16816.F32 R16, R160, R170, R16 ;  /* 0x000000aaa010723c */ /* 0x000fe60000001810 */
[----:B------:R-:W5:Y:S01]  /*122c0*/  LDSM.16.M88.4 R160, [R202+0x800] ;  /* 0x00080000caa0783b */ /* 0x000f620000000200 */
[----:B------:R-:W-:Y:S04]  /*122d0*/  IADD3 R232, -R224, 0x1, -R195 ;  /* 0x00000001e0e87810 */ /* 0x000fe80007ffe9c3 */
[----:B------:R-:W1:Y:S01]  /*122e0*/  LDSM.16.M88.4 R168, [R213+0xd080] ;  /* 0x00d08000d5a8783b */ /* 0x000e620000000200 */
[----:B------:R-:W-:Y:S01]  /*122f0*/  @P2 LEA.HI.X R231, R190, c[0x0][0x1cc], R231, 0x1, P0 ;  /* 0x00007300bee72a11 */ /* 0x000fe200000f0ce7 */
[C---:B--2---:R-:W-:Y:S01]  /*12300*/  HMMA.16816.F32 R4, R172.reuse, R176, R4 ;  /* 0x000000b0ac04723c */ /* 0x044fe20000001804 */
[----:B------:R-:W-:Y:S02]  /*12310*/  PLOP3.LUT P2, PT, PT, PT, UP0, 0x80, 0x0 ;  /* 0x000000000000781c */ /* 0x000fe40003f4f008 */
[----:B------:R-:W-:Y:S02]  /*12320*/  PLOP3.LUT P0, PT, PT, PT, UP0, 0x80, 0x0 ;  /* 0x000000000000781c */ /* 0x000fe40003f0f008 */
[----:B------:R-:W-:Y:S01]  /*12330*/  PLOP3.LUT P0, PT, PT, PT, UP0, 0x80, 0x0 ;  /* 0x000000000000781c */ /* 0x000fe20003f0f008 */
[----:B------:R-:W-:Y:S01]  /*12340*/  @P1 IMAD.MOV.U32 R234, RZ, RZ, R227 ;  /* 0x000000ffffea1224 */ /* 0x000fe200078e00e3 */
[----:B------:R-:W-:Y:S01]  /*12350*/  PLOP3.LUT P1, PT, PT, PT, UP0, 0x80, 0x0 ;  /* 0x000000000000781c */ /* 0x000fe20003f2f008 */
[C---:B------:R-:W-:Y:S01]  /*12360*/  HMMA.16816.F32 R8, R172.reuse, R178, R8 ;  /* 0x000000b2ac08723c */ /* 0x040fe20000001808 */
[----:B------:R-:W-:Y:S03]  /*12370*/  LDSM.16.M88.4 R176, [R201] ;  /* 0x00000000c9b0783b */ /* 0x000fe60000000200 */
[----:B------:R-:W-:Y:S02]  /*12380*/  IADD3 R233, -R233, UR16, R232 ;  /* 0x00000010e9e97c10 */ /* 0x000fe4000fffe1e8 */
[----:B------:R-:W-:Y:S02]  /*12390*/  SHFL.IDX PT, R235, R234, RZ, 0x1c1f ;  /* 0x001c1fffeaeb7589 */ /* 0x000fe400000e0000 */
[C---:B---3--:R-:W-:Y:S04]  /*123a0*/  HMMA.16816.F32 R12, R172.reuse, R148, R12 ;  /* 0x00000094ac0c723c */ /* 0x048fe8000000180c */
[----:B------:R-:W-:Y:S04]  /*123b0*/  IADD3 R232, R233, c[0x0][0x328], RZ ;  /* 0x0000ca00e9e87a10 */ /* 0x000fe80007ffe0ff */
[----:B------:R-:W-:Y:S01]  /*123c0*/  HMMA.16816.F32 R16, R172, R150, R16 ;  /* 0x00000096ac10723c */ /* 0x000fe20000001810 */
[----:B------:R-:W2:Y:S05]  /*123d0*/  LDSM.16.M88.4 R148, [R213+0xd880] ;  /* 0x00d88000d594783b */ /* 0x000eaa0000000200 */
[----:B------:R-:W3:Y:S02]  /*123e0*/  LDSM.16.M88.4 R172, [R210+0x14080] ;  /* 0x01408000d2ac783b */ /* 0x000ee40000000200 */
[C---:B----4-:R-:W-:Y:S08]  /*123f0*/  HMMA.16816.F32 R4, R152.reuse, R156, R4 ;  /* 0x0000009c9804723c */ /* 0x050ff00000001804 */
[C---:B------:R-:W-:Y:S01]  /*12400*/  HMMA.16816.F32 R8, R152.reuse, R158, R8 ;  /* 0x0000009e9808723c */ /* 0x040fe20000001808 */
[----:B------:R-:W-:Y:S07]  /*12410*/  LDSM.16.M88.4 R156, [R209+0x14080] ;  /* 0x01408000d19c783b */ /* 0x000fee0000000200 */
[C---:B-----5:R-:W-:Y:S08]  /*12420*/  HMMA.16816.F32 R12, R152.reuse, R160, R12 ;  /* 0x000000a0980c723c */ /* 0x060ff0000000180c */
[----:B------:R-:W-:Y:S01]  /*12430*/  HMMA.16816.F32 R16, R152, R162, R16 ;  /* 0x000000a29810723c */ /* 0x000fe20000001810 */
[----:B------:R-:W4:Y:S05]  /*12440*/  LDSM.16.M88.4 R152, [R200] ;  /* 0x00000000c898783b */ /* 0x000f2a0000000200 */
[----:B------:R-:W5:Y:S02]  /*12450*/  LDSM.16.M88.4 R160, [R208+0xd080] ;  /* 0x00d08000d0a0783b */ /* 0x000f640000000200 */
[C---:B-1----:R-:W-:Y:S08]  /*12460*/  HMMA.16816.F32 R4, R164.reuse, R168, R4 ;  /* 0x000000a8a404723c */ /* 0x042ff00000001804 */
[C---:B------:R-:W-:Y:S01]  /*12470*/  HMMA.16816.F32 R8, R164.reuse, R170, R8 ;  /* 0x000000aaa408723c */ /* 0x040fe20000001808 */
[----:B------:R-:W-:Y:S07]  /*12480*/  LDSM.16.M88.4 R168, [R202+0x1000] ;  /* 0x00100000caa8783b */ /* 0x000fee0000000200 */
[C---:B--2---:R-:W-:Y:S08]  /*12490*/  HMMA.16816.F32 R12, R164.reuse, R148, R12 ;  /* 0x00000094a40c723c */ /* 0x044ff0000000180c */
[----:B------:R-:W-:Y:S01]  /*124a0*/  HMMA.16816.F32 R16, R164, R150, R16 ;  /* 0x00000096a410723c */ /* 0x000fe20000001810 */
[----:B------:R-:W1:Y:S05]  /*124b0*/  LDSM.16.M88.4 R148, [R208+0xd880] ;  /* 0x00d88000d094783b */ /* 0x000e6a0000000200 */
[----:B------:R-:W2:Y:S02]  /*124c0*/  LDSM.16.M88.4 R164, [R207+0x14080] ;  /* 0x01408000cfa4783b */ /* 0x000ea40000000200 */
[C---:B---3--:R-:W-:Y:S08]  /*124d0*/  HMMA.16816.F32 R4, R172.reuse, R176, R4 ;  /* 0x000000b0ac04723c */ /* 0x048ff00000001804 */
[C---:B------:R-:W-:Y:S01]  /*124e0*/  HMMA.16816.F32 R8, R172.reuse, R178, R8 ;  /* 0x000000b2ac08723c */ /* 0x040fe20000001808 */
[----:B------:R-:W-:Y:S07]  /*124f0*/  LDSM.16.M88.4 R176, [R213+0xe080] ;  /* 0x00e08000d5b0783b */ /* 0x000fee0000000200 */
[C---:B----4-:R-:W-:Y:S08]  /*12500*/  HMMA.16816.F32 R12, R172.reuse, R152, R12 ;  /* 0x00000098ac0c723c */ /* 0x050ff0000000180c */
[----:B------:R-:W-:Y:S01]  /*12510*/  HMMA.16816.F32 R16, R172, R154, R16 ;  /* 0x0000009aac10723c */ /* 0x000fe20000001810 */
[----:B------:R-:W3:Y:S05]  /*12520*/  LDSM.16.M88.4 R152, [R202+0x1800] ;  /* 0x00180000ca98783b */ /* 0x000eea0000000200 */
[----:B------:R-:W4:Y:S02]  /*12530*/  LDSM.16.M88.4 R172, [R214+0x18080] ;  /* 0x01808000d6ac783b */ /* 0x000f240000000200 */
[C---:B-----5:R-:W-:Y:S08]  /*12540*/  HMMA.16816.F32 R4, R156.reuse, R160, R4 ;  /* 0x000000a09c04723c */ /* 0x060ff00000001804 */
[C---:B------:R-:W-:Y:S01]  /*12550*/  HMMA.16816.F32 R8, R156.reuse, R162, R8 ;  /* 0x000000a29c08723c */ /* 0x040fe20000001808 */
[----:B------:R-:W-:Y:S07]  /*12560*/  LDSM.16.M88.4 R160, [R199] ;  /* 0x00000000c7a0783b */ /* 0x000fee0000000200 */
[C---:B-1----:R-:W-:Y:S08]  /*12570*/  HMMA.16816.F32 R12, R156.reuse, R148, R12 ;  /* 0x000000949c0c723c */ /* 0x042ff0000000180c */
[----:B------:R-:W-:Y:S01]  /*12580*/  HMMA.16816.F32 R16, R156, R150, R16 ;  /* 0x000000969c10723c */ /* 0x000fe20000001810 */
[----:B------:R-:W1:Y:S05]  /*12590*/  LDSM.16.M88.4 R148, [R213+0xe880] ;  /* 0x00e88000d594783b */ /* 0x000e6a0000000200 */
[----:B------:R-:W5:Y:S02]  /*125a0*/  LDSM.16.M88.4 R156, [R210+0x18080] ;  /* 0x01808000d29c783b */ /* 0x000f640000000200 */
[C---:B--2---:R-:W-:Y:S08]  /*125b0*/  HMMA.16816.F32 R4, R164.reuse, R168, R4 ;  /* 0x000000a8a404723c */ /* 0x044ff00000001804 */
[C---:B------:R-:W-:Y:S01]  /*125c0*/  HMMA.16816.F32 R8, R164.reuse, R170, R8 ;  /* 0x000000aaa408723c */ /* 0x040fe20000001808 */
[----:B------:R-:W-:Y:S07]  /*125d0*/  LDSM.16.M88.4 R168, [R208+0xe080] ;  /* 0x00e08000d0a8783b */ /* 0x000fee0000000200 */
[C---:B---3--:R-:W-:Y:S08]  /*125e0*/  HMMA.16816.F32 R12, R164.reuse, R152, R12 ;  /* 0x00000098a40c723c */ /* 0x048ff0000000180c */
[----:B------:R-:W-:Y:S01]  /*125f0*/  HMMA.16816.F32 R16, R164, R154, R16 ;  /* 0x0000009aa410723c */ /* 0x000fe20000001810 */
[----:B------:R-:W2:Y:S05]  /*12600*/  LDSM.16.M88.4 R152, [R198] ;  /* 0x00000000c698783b */ /* 0x000eaa0000000200 */
[----:B------:R-:W3:Y:S02]  /*12610*/  LDSM.16.M88.4 R164, [R209+0x18080] ;  /* 0x01808000d1a4783b */ /* 0x000ee40000000200 */
[C---:B----4-:R-:W-:Y:S08]  /*12620*/  HMMA.16816.F32 R4, R172.reuse, R176, R4 ;  /* 0x000000b0ac04723c */ /* 0x050ff00000001804 */
[C---:B------:R-:W-:Y:S01]  /*12630*/  HMMA.16816.F32 R8, R172.reuse, R178, R8 ;  /* 0x000000b2ac08723c */ /* 0x040fe20000001808 */
[----:B------:R-:W-:Y:S07]  /*12640*/  LDSM.16.M88.4 R176, [R202+0x2000] ;  /* 0x00200000cab0783b */ /* 0x000fee0000000200 */
[C---:B-1----:R-:W-:Y:S08]  /*12650*/  HMMA.16816.F32 R12, R172.reuse, R148, R12 ;  /* 0x00000094ac0c723c */ /* 0x042ff0000000180c */
[----:B------:R-:W-:Y:S01]  /*12660*/  HMMA.16816.F32 R16, R172, R150, R16 ;  /* 0x00000096ac10723c */ /* 0x000fe20000001810 */
[----:B------:R-:W1:Y:S05]  /*12670*/  LDSM.16.M88.4 R148, [R208+0xe880] ;  /* 0x00e88000d094783b */ /* 0x000e6a0000000200 */
[----:B------:R-:W4:Y:S02]  /*12680*/  LDSM.16.M88.4 R172, [R207+0x18080] ;  /* 0x01808000cfac783b */ /* 0x000f240000000200 */
[C---:B-----5:R-:W-:Y:S08]  /*12690*/  HMMA.16816.F32 R4, R156.reuse, R160, R4 ;  /* 0x000000a09c04723c */ /* 0x060ff00000001804 */
[C---:B------:R-:W-:Y:S01]  /*126a0*/  HMMA.16816.F32 R8, R156.reuse, R162, R8 ;  /* 0x000000a29c08723c */ /* 0x040fe20000001808 */
[----:B------:R-:W-:Y:S07]  /*126b0*/  LDSM.16.M88.4 R160, [R213+0xf080] ;  /* 0x00f08000d5a0783b */ /* 0x000fee0000000200 */
[C---:B--2---:R-:W-:Y:S08]  /*126c0*/  HMMA.16816.F32 R12, R156.reuse, R152, R12 ;  /* 0x000000989c0c723c */ /* 0x044ff0000000180c */
[----:B------:R-:W-:Y:S01]  /*126d0*/  HMMA.16816.F32 R16, R156, R154, R16 ;  /* 0x0000009a9c10723c */ /* 0x000fe20000001810 */
[----:B------:R-:W2:Y:S05]  /*126e0*/  LDSM.16.M88.4 R152, [R202+0x2800] ;  /* 0x00280000ca98783b */ /* 0x000eaa0000000200 */
[----:B------:R-:W5:Y:S02]  /*126f0*/  LDSM.16.M88.4 R156, [R214+0x1c080] ;  /* 0x01c08000d69c783b */ /* 0x000f640000000200 */
[C---:B---3--:R-:W-:Y:S08]  /*12700*/  HMMA.16816.F32 R4, R164.reuse, R168, R4 ;  /* 0x000000a8a404723c */ /* 0x048ff00000001804 */
[C---:B------:R-:W-:Y:S01]  /*12710*/  HMMA.16816.F32 R8, R164.reuse, R170, R8 ;  /* 0x000000aaa408723c */ /* 0x040fe20000001808 */
[----:B------:R-:W-:Y:S07]  /*12720*/  LDSM.16.M88.4 R168, [R197] ;  /* 0x00000000c5a8783b */ /* 0x000fee0000000200 */
[C---:B-1----:R-:W-:Y:S08]  /*12730*/  HMMA.16816.F32 R12, R164.reuse, R148, R12 ;  /* 0x00000094a40c723c */ /* 0x042ff0000000180c */
[----:B------:R-:W-:Y:S01]  /*12740*/  HMMA.16816.F32 R16, R164, R150, R16 ;  /* 0x00000096a410723c */ /* 0x000fe20000001810 */
[----:B------:R-:W1:Y:S05]  /*12750*/  LDSM.16.M88.4 R148, [R213+0xf880] ;  /* 0x00f88000d594783b */ /* 0x000e6a0000000200 */
[----:B------:R-:W3:Y:S02]  /*12760*/  LDSM.16.M88.4 R164, [R210+0x1c080] ;  /* 0x01c08000d2a4783b */ /* 0x000ee40000000200 */
[C---:B----4-:R-:W-:Y:S08]  /*12770*/  HMMA.16816.F32 R4, R172.reuse, R176, R4 ;  /* 0x000000b0ac04723c */ /* 0x050ff00000001804 */
[C---:B------:R-:W-:Y:S01]  /*12780*/  HMMA.16816.F32 R8, R172.reuse, R178, R8 ;  /* 0x000000b2ac08723c */ /* 0x040fe20000001808 */
[----:B------:R-:W-:Y:S07]  /*12790*/  LDSM.16.M88.4 R176, [R208+0xf080] ;  /* 0x00f08000d0b0783b */ /* 0x000fee0000000200 */
[C---:B--2---:R-:W-:Y:S08]  /*127a0*/  HMMA.16816.F32 R12, R172.reuse, R152, R12 ;  /* 0x00000098ac0c723c */ /* 0x044ff0000000180c */
[----:B------:R-:W-:Y:S01]  /*127b0*/  HMMA.16816.F32 R16, R172, R154, R16 ;  /* 0x0000009aac10723c */ /* 0x000fe20000001810 */
[----:B------:R-:W2:Y:S05]  /*127c0*/  LDSM.16.M88.4 R152, [R196] ;  /* 0x00000000c498783b */ /* 0x000eaa0000000200 */
[----:B------:R-:W4:Y:S02]  /*127d0*/  LDSM.16.M88.4 R172, [R209+0x1c080] ;  /* 0x01c08000d1ac783b */ /* 0x000f240000000200 */
[C---:B-----5:R-:W-:Y:S08]  /*127e0*/  HMMA.16816.F32 R4, R156.reuse, R160, R4 ;  /* 0x000000a09c04723c */ /* 0x060ff00000001804 */
[C---:B------:R-:W-:Y:S01]  /*127f0*/  HMMA.16816.F32 R8, R156.reuse, R162, R8 ;  /* 0x000000a29c08723c */ /* 0x040fe20000001808 */
[----:B------:R-:W-:Y:S07]  /*12800*/  LDSM.16.M88.4 R160, [R202+0x3000] ;  /* 0x00300000caa0783b */ /* 0x000fee0000000200 */
[C---:B-1----:R-:W-:Y:S08]  /*12810*/  HMMA.16816.F32 R12, R156.reuse, R148, R12 ;  /* 0x000000949c0c723c */ /* 0x042ff0000000180c */
[----:B------:R-:W-:Y:S01]  /*12820*/  HMMA.16816.F32 R16, R156, R150, R16 ;  /* 0x000000969c10723c */ /* 0x000fe20000001810 */
[----:B------:R-:W1:Y:S05]  /*12830*/  LDSM.16.M88.4 R148, [R208+0xf880] ;  /* 0x00f88000d094783b */ /* 0x000e6a0000000200 */
[----:B------:R-:W5:Y:S02]  /*12840*/  LDSM.16.M88.4 R156, [R207+0x1c080] ;  /* 0x01c08000cf9c783b */ /* 0x000f640000000200 */
[C---:B---3--:R-:W-:Y:S08]  /*12850*/  HMMA.16816.F32 R4, R164.reuse, R168, R4 ;  /* 0x000000a8a404723c */ /* 0x048ff00000001804 */
[C---:B------:R-:W-:Y:S08]  /*12860*/  HMMA.16816.F32 R8, R164.reuse, R170, R8 ;  /* 0x000000aaa408723c */ /* 0x040ff00000001808 */
[C---:B--2---:R-:W-:Y:S08]  /*12870*/  HMMA.16816.F32 R12, R164.reuse, R152, R12 ;  /* 0x00000098a40c723c */ /* 0x044ff0000000180c */
[----:B------:R-:W-:Y:S08]  /*12880*/  HMMA.16816.F32 R16, R164, R154, R16 ;  /* 0x0000009aa410723c */ /* 0x000ff00000001810 */
[C---:B----4-:R-:W-:Y:S08]  /*12890*/  HMMA.16816.F32 R4, R172.reuse, R176, R4 ;  /* 0x000000b0ac04723c */ /* 0x050ff00000001804 */
[C---:B------:R-:W-:Y:S08]  /*128a0*/  HMMA.16816.F32 R8, R172.reuse, R178, R8 ;  /* 0x000000b2ac08723c */ /* 0x040ff00000001808 */
[C---:B-1----:R-:W-:Y:S08]  /*128b0*/  HMMA.16816.F32 R12, R172.reuse, R148, R12 ;  /* 0x00000094ac0c723c */ /* 0x042ff0000000180c */
[----:B------:R-:W-:Y:S01]  /*128c0*/  HMMA.16816.F32 R16, R172, R150, R16 ;  /* 0x00000096ac10723c */ /* 0x000fe20000001810 */
[----:B------:R-:W1:Y:S01]  /*128d0*/  LDSM.16.M88.4 R148, [R202+0x3800] ;  /* 0x00380000ca94783b */ /* 0x000e620000000200 */
[----:B------:R-:W-:Y:S04]  /*128e0*/  DEPBAR.LE SB0, 0x0 ;  /* 0x000080000000791a */ /* 0x000fe80000000000 */
[----:B------:R-:W-:Y:S02]  /*128f0*/  BAR.SYNC.DEFER_BLOCKING 0x0 ;  /* 0x0000000000007b1d */ /* 0x000fe40000010000 */
[C---:B-----5:R-:W-:Y:S08]  /*12900*/  HMMA.16816.F32 R4, R156.reuse, R160, R4 ;  /* 0x000000a09c04723c */ /* 0x060ff00000001804 */
[C---:B------:R-:W-:Y:S11]  /*12910*/  HMMA.16816.F32 R8, R156.reuse, R162, R8 ;  /* 0x000000a29c08723c */ /* 0x040ff60000001808 */
[----:B------:R-:W-:Y:S05]  /*12920*/  @!UPT UIADD3 URZ, URZ, URZ, URZ ;  /* 0x0000003f3f3ff290 */ /* 0x000fea000fffe03f */
[----:B------:R-:W-:Y:S02]  /*12930*/  FMUL.FTZ R181, R4, c[0x0][0x320] ;  /* 0x0000c80004b57a20 */ /* 0x000fe40000410000 */
[----:B------:R-:W-:Y:S02]  /*12940*/  FMUL.FTZ R182, R5, c[0x0][0x320] ;  /* 0x0000c80005b67a20 */ /* 0x000fe40000410000 */
[----:B------:R-:W-:Y:S02]  /*12950*/  FMUL.FTZ R0, R6, c[0x0][0x320] ;  /* 0x0000c80006007a20 */ /* 0x000fe40000410000 */
[----:B------:R-:W2:Y:S01]  /*12960*/  MUFU.TANH R181, R181 ;  /* 0x000000b500b57308 */ /* 0x000ea20000002400 */
[----:B------:R-:W-:Y:S01]  /*12970*/  @!PT LDS RZ, [RZ] ;  /* 0x00000000fffff984 */ /* 0x000fe20000000800 */
[----:B------:R-:W-:Y:S01]  /*12980*/  @!PT LDS RZ, [RZ] ;  /* 0x00000000fffff984 */ /* 0x000fe20000000800 */
[----:B------:R-:W-:Y:S01]  /*12990*/  @!PT LDS RZ, [RZ] ;  /* 0x00000000fffff984 */ /* 0x000fe20000000800 */
[----:B------:R3:W-:Y:S01]  /*129a0*/  @P3 LDGSTS.E.BYPASS.LTC128B.128 [R218+0xc080], [R230.64], !P6 ;  /* 0x0c080000e6da3fae */ /* 0x0007e2000f101d5e */
[----:B------:R-:W-:Y:S01]  /*129b0*/  LOP3.LUT P3, RZ, R215, 0x4, RZ, 0xc0, !PT ;  /* 0x00000004d7ff7812 */ /* 0x000fe2000786c0ff */
[C---:B-1----:R-:W-:Y:S03]  /*129c0*/  HMMA.16816.F32 R12, R156.reuse, R148, R12 ;  /* 0x000000949c0c723c */ /* 0x042fe6000000180c */
[----:B------:R-:W-:Y:S02]  /*129d0*/  FMUL.FTZ R180, R7, c[0x0][0x320] ;  /* 0x0000c80007b47a20 */ /* 0x000fe40000410000 */
[----:B------:R-:W-:Y:S02]  /*129e0*/  FMUL.FTZ R183, R8, c[0x0][0x320] ;  /* 0x0000c80008b77a20 */ /* 0x000fe40000410000 */
[----:B------:R-:W1:Y:S01]  /*129f0*/  MUFU.TANH R182, R182 ;  /* 0x000000b600b67308 */ /* 0x000e620000002400 */
[----:B------:R-:W-:Y:S04]  /*12a00*/  HMMA.16816.F32 R16, R156, R150, R16 ;  /* 0x000000969c10723c */ /* 0x000fe80000001810 */
[----:B------:R3:W-:Y:S01]  /*12a10*/  @P2 LDGSTS.E.BYPASS.LTC128B.128 [R218+0xd080], [R230.64+0x80], !P3 ;  /* 0x0d080080e6da2fae */ /* 0x0007e2000d901d5e */
[----:B------:R-:W-:Y:S02]  /*12a20*/  FMUL.FTZ R186, R9, c[0x0][0x320] ;  /* 0x0000c80009ba7a20 */ /* 0x000fe40000410000 */
[----:B------:R-:W-:Y:S02]  /*12a30*/  FMUL.FTZ R184, R10, c[0x0][0x320] ;  /* 0x0000c8000ab87a20 */ /* 0x000fe40000410000 */
[----:B------:R-:W4:Y:S01]  /*12a40*/  MUFU.TANH R0, R0 ;  /* 0x0000000000007308 */ /* 0x000f220000002400 */
[----:B------:R3:W-:Y:S02]  /*12a50*/  @P1 LDGSTS.E.BYPASS.LTC128B.128 [R218+0xe080], [R230.64+0x100], !P5 ;  /* 0x0e080100e6da1fae */ /* 0x0007e4000e901d5e */
[----:B------:R-:W-:Y:S03]  /*12a60*/  FMUL.FTZ R185, R11, c[0x0][0x320] ;  /* 0x0000c8000bb97a20 */ /* 0x000fe60000410000 */
[----:B------:R3:W-:Y:S01]  /*12a70*/  @P0 LDGSTS.E.BYPASS.LTC128B.128 [R218+0xf080], [R230.64+0x180], !P4 ;  /* 0x0f080180e6da0fae */ /* 0x0007e2000e101d5e */
[----:B------:R-:W-:Y:S01]  /*12a80*/  FMUL.FTZ R187, R12, c[0x0][0x320] ;  /* 0x0000c8000cbb7a20 */ /* 0x000fe20000410000 */
[----:B------:R-:W-:Y:S01]  /*12a90*/  PLOP3.LUT P0, PT, PT, PT, UP2, 0x40, 0x0 ;  /* 0x000000000000781c */ /* 0x000fe20003f0e828 */
[----:B------:R-:W-:Y:S01]  /*12aa0*/  FMUL.FTZ R192, R13, c[0x0][0x320] ;  /* 0x0000c8000dc07a20 */ /* 0x000fe20000410000 */
[----:B------:R-:W1:Y:S01]  /*12ab0*/  MUFU.TANH R180, R180 ;  /* 0x000000b400b47308 */ /* 0x000e620000002400 */
[----:B------:R-:W0:Y:S01]  /*12ac0*/  LDGDEPBAR ;  /* 0x00000000000079af */ /* 0x000e220000000000 */
[----:B------:R-:W-:Y:S02]  /*12ad0*/  FMUL.FTZ R189, R14, c[0x0][0x320] ;  /* 0x0000c8000ebd7a20 */ /* 0x000fe40000410000 */
[----:B------:R-:W-:Y:S02]  /*12ae0*/  FMUL.FTZ R188, R15, c[0x0][0x320] ;  /* 0x0000c8000fbc7a20 */ /* 0x000fe40000410000 */
[----:B------:R-:W-:Y:S02]  /*12af0*/  FMUL.FTZ R194, R16, c[0x0][0x320] ;  /* 0x0000c80010c27a20 */ /* 0x000fe40000410000 */
[----:B------:R-:W-:Y:S02]  /*12b00*/  FMUL.FTZ R193, R17, c[0x0][0x320] ;  /* 0x0000c80011c17a20 */ /* 0x000fe40000410000 */
[----:B------:R-:W1:Y:S01]  /*12b10*/  MUFU.TANH R183, R183 ;  /* 0x000000b700b77308 */ /* 0x000e620000002400 */
[----:B------:R-:W-:Y:S02]  /*12b20*/  FMUL.FTZ R191, R18, c[0x0][0x320] ;  /* 0x0000c80012bf7a20 */ /* 0x000fe40000410000 */
[----:B------:R-:W-:Y:S07]  /*12b30*/  FMUL.FTZ R190, R19, c[0x0][0x320] ;  /* 0x0000c80013be7a20 */ /* 0x000fee0000410000 */
[----:B------:R-:W1:Y:S01]  /*12b40*/  MUFU.TANH R186, R186 ;  /* 0x000000ba00ba7308 */ /* 0x000e620000002400 */
[----:B---3--:R-:W-:Y:S01]  /*12b50*/  IADD3 R230, R233, UR7, RZ ;  /* 0x00000007e9e67c10 */ /* 0x008fe2000fffe0ff */
[--C-:B------:R-:W-:Y:S04]  /*12b60*/  IMAD.IADD R233, R232, 0x1, R235.reuse ;  /* 0x00000001e8e97824 */ /* 0x100fe800078e02eb */
[----:B------:R-:W-:Y:S04]  /*12b70*/  IMAD.IADD R231, R230, 0x1, R235 ;  /* 0x00000001e6e77824 */ /* 0x000fe800078e02eb */
        /* <DEDUP_REMOVED lines=11> */
[----:B--234-:R-:W-:Y:S01]  /*12c30*/  IMAD.U32 R4, RZ, RZ, UR28 ;  /* 0x0000001cff047e24 */ /* 0x01cfe2000f8e00ff */
        /* <DEDUP_REMOVED lines=13> */
.L_x_430:
[----:B------:R-:W-:Y:S04]  /*12d10*/  MOV R4, c[0x0][0x32c] ;  /* 0x0000cb0000047a02 */ /* 0x000fe80000000f00 */
[----:B------:R-:W-:Y:S11]  /*12d20*/  ISETP.NE.AND P0, PT, R4, 0x1, PT ;  /* 0x000000010400780c */ /* 0x000ff60003f05270 */
[----:B------:R-:W-:Y:S02]  /*12d30*/  @!UPT UIADD3 URZ, URZ, URZ, URZ ;  /* 0x0000003f3f3ff290 */ /* 0x000fe4000fffe03f */
[----:B------:R-:W-:Y:S05]  /*12d40*/  @P0 IMAD.HI.U32 R4, R6, c[0x0][0x330], RZ ;  /* 0x0000cc0006040a27 */ /* 0x000fea00078e00ff */
[----:B------:R-:W-:Y:S02]  /*12d50*/  @P0 SHF.R.U32.HI R6, RZ, c[0x0][0x334], R4 ;  /* 0x0000cd00ff060a19 */ /* 0x000fe40000011604 */
.L_x_431:
[----:B------:R-:W-:Y:S05]  /*12d60*/  BSYNC B0 ;  /* 0x0000000000007941 */ /* 0x000fea0003800000 */
.L_x_429:
[----:B------:R-:W-:Y:S04]  /*12d70*/  IMAD R5, R6, c[0x0][0x32c], -R195 ;  /* 0x0000cb0006057a24 */ /* 0x000fe800078e0ac3 */
[----:B------:R-:W-:Y:S05]  /*12d80*/  IMAD.IADD R6, R5, 0x1, -R224 ;  /* 0x0000000105067824 */ /* 0x000fea00078e0ae0 */
[----:B------:R-:W-:Y:S02]  /*12d90*/  IADD3 R4, R6, c[0x0][0x32c], RZ ;  /* 0x0000cb0006047a10 */ /* 0x000fe40007ffe0ff */
[----:B------:R-:W-:Y:S02]  /*12da0*/  IMNMX R231, R231, R6, !PT ;  /* 0x00000006e7e77217 */ /* 0x000fe40007800200 */
[----:B------:R-:W-:Y:S02]  /*12db0*/  IMNMX R233, R233, R4, PT ;  /* 0x00000004e9e97217 */ /* 0x000fe40003800200 */
.L_x_428:
[----:B--234-:R-:W-:Y:S01]  /*12dc0*/  UISETP.GT.AND UP0, UPT, UR13, -0x1, UPT ;  /* 0xffffffff0d00788c */ /* 0x01cfe2000bf04270 */
[----:B------:R-:W2:Y:S05]  /*12dd0*/  SHFL.IDX PT, R7, R234, 0x1, 0x1c1f ;  /* 0x003c1f00ea077f89 */ /* 0x000eaa00000e0000 */
[----:B------:R-:W-:Y:S02]  /*12de0*/  PLOP3.LUT P1, PT, PT, PT, UP0, 0x80, 0x0 ;  /* 0x000000000000781c */ /* 0x000fe40003f2f008 */
[----:B------:R-:W-:Y:S02]  /*12df0*/  PLOP3.LUT P0, PT, PT, PT, UP0, 0x80, 0x0 ;  /* 0x000000000000781c */ /* 0x000fe40003f0f008 */
[C---:B------:R-:W-:Y:S02]  /*12e00*/  ISETP.GT.AND P1, PT, R231.reuse, RZ, P1 ;  /* 0x000000ffe700720c */ /* 0x040fe40000f24270 */
[----:B------:R-:W-:Y:S02]  /*12e10*/  ISETP.GT.AND P0, PT, R231, 0x1, P0 ;  /* 0x00000001e700780c */ /* 0x000fe40000704270 */
[C---:B------:R-:W-:Y:S02]  /*12e20*/  ISETP.LT.OR P1, PT, R233.reuse, 0x1, P1 ;  /* 0x00000001e900780c */ /* 0x040fe40000f21670 */
[----:B------:R-:W-:Y:S02]  /*12e30*/  ISETP.LT.OR P0, PT, R233, 0x2, P0 ;  /* 0x00000002e900780c */ /* 0x000fe40000701670 */
[----:B------:R-:W-:Y:S02]  /*12e40*/  PLOP3.LUT P2, PT, PT, PT, UP0, 0x80, 0x0 ;  /* 0x000000000000781c */ /* 0x000fe40003f4f008 */
[----:B------:R-:W-:Y:S02]  /*12e50*/  FSEL R10, R181, -INF , !P1 ;  /* 0xff800000b50a7808 */ /* 0x000fe40004800000 */
[----:B------:R-:W-:Y:S02]  /*12e60*/  PLOP3.LUT P1, PT, PT, PT, UP0, 0x80, 0x0 ;  /* 0x000000000000781c */ /* 0x000fe40003f2f008 */
[----:B-1----:R-:W-:Y:S01]  /*12e70*/  FSEL R182, R182, -INF , !P0 ;  /* 0xff800000b6b67808 */ /* 0x002fe20004000000 */
[--C-:B--2---:R-:W-:Y:S01]  /*12e80*/  IMAD.IADD R4, R232, 0x1, R7.reuse ;  /* 0x00000001e8047824 */ /* 0x104fe200078e0207 */
[----:B------:R-:W-:Y:S01]  /*12e90*/  PLOP3.LUT P0, PT, PT, PT, UP0, 0x80, 0x0 ;  /* 0x000000000000781c */ /* 0x000fe20003f0f008 */
[----:B------:R-:W-:Y:S01]  /*12ea0*/  IMAD.IADD R5, R230, 0x1, R7 ;  /* 0x00000001e6057824 */ /* 0x000fe200078e0207 */
[C---:B------:R-:W-:Y:S02]  /*12eb0*/  ISETP.GT.AND P2, PT, R231.reuse, 0x8, P2 ;  /* 0x00000008e700780c */ /* 0x040fe40001744270 */
[C---:B------:R-:W-:Y:S02]  /*12ec0*/  ISETP.GT.AND P1, PT, R231.reuse, 0x9, P1 ;  /* 0x00000009e700780c */ /* 0x040fe40000f24270 */
[----:B------:R-:W-:Y:S02]  /*12ed0*/  ISETP.GT.AND P0, PT, R231, 0x10, P0 ;  /* 0x00000010e700780c */ /* 0x000fe40000704270 */
[C---:B------:R-:W-:Y:S02]  /*12ee0*/  ISETP.LT.OR P2, PT, R233.reuse, 0x9, P2 ;  /* 0x00000009e900780c */ /* 0x040fe40001741670 */
[C---:B------:R-:W-:Y:S02]  /*12ef0*/  ISETP.LT.OR P1, PT, R233.reuse, 0xa, P1 ;  /* 0x0000000ae900780c */ /* 0x040fe40000f21670 */
[----:B------:R-:W-:Y:S02]  /*12f00*/  ISETP.LT.OR P0, PT, R233, 0x11, P0 ;  /* 0x00000011e900780c */ /* 0x000fe40000701670 */
[----:B------:R-:W-:Y:S02]  /*12f10*/  FSEL R8, R183, -INF , !P2 ;  /* 0xff800000b7087808 */ /* 0x000fe40005000000 */
[----:B------:R-:W-:Y:S02]  /*12f20*/  PLOP3.LUT P2, PT, PT, PT, UP0, 0x80, 0x0 ;  /* 0x000000000000781c */ /* 0x000fe40003f4f008 */
[----:B------:R-:W-:Y:S02]  /*12f30*/  FSEL R6, R186, -INF , !P1 ;  /* 0xff800000ba067808 */ /* 0x000fe40004800000 */
[----:B------:R-:W-:Y:S02]  /*12f40*/  PLOP3.LUT P1, PT, PT, PT, UP0, 0x80, 0x0 ;  /* 0x000000000000781c */ /* 0x000fe40003f2f008 */
[----:B------:R-:W-:Y:S02]  /*12f50*/  FSEL R168, R187, -INF , !P0 ;  /* 0xff800000bba87808 */ /* 0x000fe40004000000 */
[----:B------:R-:W-:Y:S02]  /*12f60*/  PLOP3.LUT P0, PT, PT, PT, UP0, 0x80, 0x0 ;  /* 0x000000000000781c */ /* 0x000fe40003f0f008 */
[C---:B------:R-:W-:Y:S02]  /*12f70*/  ISETP.GT.AND P2, PT, R231.reuse, 0x11, P2 ;  /* 0x00000011e700780c */ /* 0x040fe40001744270 */
[C---:B------:R-:W-:Y:S02]  /*12f80*/  ISETP.GT.AND P1, PT, R231.reuse, 0x18, P1 ;  /* 0x00000018e700780c */ /* 0x040fe40000f24270 */
[----:B------:R-:W-:Y:S02]  /*12f90*/  ISETP.GT.AND P0, PT, R231, 0x19, P0 ;  /* 0x00000019e700780c */ /* 0x000fe40000704270 */
[C---:B------:R-:W-:Y:S02]  /*12fa0*/  ISETP.LT.OR P3, PT, R233.reuse, 0x12, P2 ;  /* 0x00000012e900780c */ /* 0x040fe40001761670 */
[C---:B------:R-:W-:Y:S02]  /*12fb0*/  ISETP.LT.OR P2, PT, R233.reuse, 0x19, P1 ;  /* 0x00000019e900780c */ /* 0x040fe40000f41670 */
[----:B------:R-:W-:Y:S02]  /*12fc0*/  ISETP.LT.OR P1, PT, R233, 0x1a, P0 ;  /* 0x0000001ae900780c */ /* 0x000fe40000721670 */
[----:B------:R-:W-:Y:S02]  /*12fd0*/  PLOP3.LUT P0, PT, PT, PT, UP2, 0x40, 0x0 ;  /* 0x000000000000781c */ /* 0x000fe40003f0e828 */
[----:B------:R-:W-:Y:S02]  /*12fe0*/  FSEL R166, R192, -INF , !P3 ;  /* 0xff800000c0a67808 */ /* 0x000fe40005800000 */
[----:B------:R-:W-:Y:S02]  /*12ff0*/  FSEL R164, R194, -INF , !P2 ;  /* 0xff800000c2a47808 */ /* 0x000fe40005000000 */
[----:B------:R-:W-:Y:S07]  /*13000*/  FSEL R162, R193, -INF , !P1 ;  /* 0xff800000c1a27808 */ /* 0x000fee0004800000 */
        /* <DEDUP_REMOVED lines=15> */
.L_x_434:
[----:B------:R-:W-:Y:S04]  /*13100*/  MOV R7, c[0x0][0x32c] ;  /* 0x0000cb0000077a02 */ /* 0x000fe80000000f00 */
[----:B------:R-:W-:Y:S11]  /*13110*/  ISETP.NE.AND P0, PT, R7, 0x1, PT ;  /* 0x000000010700780c */ /* 0x000ff60003f05270 */
[----:B------:R-:W-:Y:S02]  /*13120*/  @!UPT UIADD3 URZ, URZ, URZ, URZ ;  /* 0x0000003f3f3ff290 */ /* 0x000fe4000fffe03f */
[----:B------:R-:W-:Y:S05]  /*13130*/  @P0 IMAD.HI.U32 R7, R12, c[0x0][0x330], RZ ;  /* 0x0000cc000c070a27 */ /* 0x000fea00078e00ff */
[----:B------:R-:W-:Y:S02]  /*13140*/  @P0 SHF.R.U32.HI R12, RZ, c[0x0][0x334], R7 ;  /* 0x0000cd00ff0c0a19 */ /* 0x000fe40000011607 */
.L_x_435:
[----:B------:R-:W-:Y:S05]  /*13150*/  BSYNC B0 ;  /* 0x0000000000007941 */ /* 0x000fea0003800000 */
.L_x_433:
[----:B------:R-:W-:Y:S04]  /*13160*/  IMAD R195, R12, c[0x0][0x32c], -R195 ;  /* 0x0000cb000cc37a24 */ /* 0x000fe800078e0ac3 */
[----:B------:R-:W-:Y:S05]  /*13170*/  IMAD.IADD R12, R195, 0x1, -R224 ;  /* 0x00000001c30c7824 */ /* 0x000fea00078e0ae0 */
[----:B------:R-:W-:Y:S02]  /*13180*/  IADD3 R7, R12, c[0x0][0x32c], RZ ;  /* 0x0000cb000c077a10 */ /* 0x000fe40007ffe0ff */
[----:B------:R-:W-:Y:S02]  /*13190*/  IMNMX R5, R5, R12, !PT ;  /* 0x0000000c05057217 */ /* 0x000fe40007800200 */
[----:B------:R-:W-:Y:S02]  /*131a0*/  IMNMX R4, R4, R7, PT ;  /* 0x0000000704047217 */ /* 0x000fe40003800200 */
.L_x_432:
[----:B------:R-:W-:Y:S01]  /*131b0*/  FMNMX.FTZ R7, R10, R3, !PT ;  /* 0x000000030a077209 */ /* 0x000fe20007810000 */
[----:B------:R-:W-:Y:S01]  /*131c0*/  LDSM.16.MT88.4 R156, [R206+0x8080] ;  /* 0x00808000ce9c783b */ /* 0x000fe20000004200 */
[----:B------:R-:W-:Y:S02]  /*131d0*/  PLOP3.LUT P0, PT, PT, PT, UP0, 0x80, 0x0 ;  /* 0x000000000000781c */ /* 0x000fe40003f0f008 */
[----:B------:R-:W-:Y:S02]  /*131e0*/  FMNMX.FTZ R7, R182, R7, !PT ;  /* 0x00000007b6077209 */ /* 0x000fe40007810000 */
[C---:B------:R-:W-:Y:S02]  /*131f0*/  ISETP.GT.AND P0, PT, R5.reuse, RZ, P0 ;  /* 0x000000ff0500720c */ /* 0x040fe40000704270 */
[----:B------:R-:W-:Y:S01]  /*13200*/  FMNMX.FTZ R7, R8, R7, !PT ;  /* 0x0000000708077209 */ /* 0x000fe20007810000 */
[----:B------:R-:W-:Y:S01]  /*13210*/  LDSM.16.MT88.4 R172, [R204+0x9880] ;  /* 0x00988000ccac783b */ /* 0x000fe20000004200 */
[----:B------:R-:W-:Y:S02]  /*13220*/  ISETP.LT.OR P0, PT, R4, 0x1, P0 ;  /* 0x000000010400780c */ /* 0x000fe40000701670 */
[----:B------:R-:W-:Y:S02]  /*13230*/  FMNMX.FTZ R7, R6, R7, !PT ;  /* 0x0000000706077209 */ /* 0x000fe40007810000 */
[----:B------:R-:W-:Y:S02]  /*13240*/  PLOP3.LUT P1, PT, PT, PT, UP0, 0x80, 0x0 ;  /* 0x000000000000781c */ /* 0x000fe40003f2f008 */
[----:B------:R-:W-:Y:S01]  /*13250*/  FMNMX.FTZ R7, R168, R7, !PT ;  /* 0x00000007a8077209 */ /* 0x000fe20007810000 */
[----:B------:R-:W-:Y:S01]  /*13260*/  LDSM.16.MT88.4 R176, [R211+0xa880] ;  /* 0x00a88000d3b0783b */ /* 0x000fe20000004200 */
[----:B------:R-:W-:Y:S02]  /*13270*/  FSEL R15, R0, -INF , !P0 ;  /* 0xff800000000f7808 */ /* 0x000fe40004000000 */
[----:B------:R-:W-:Y:S02]  /*13280*/  FMNMX.FTZ R7, R166, R7, !PT ;  /* 0x00000007a6077209 */ /* 0x000fe40007810000 */
[C---:B------:R-:W-:Y:S02]  /*13290*/  ISETP.GT.AND P2, PT, R5.reuse, 0x1, P1 ;  /* 0x000000010500780c */ /* 0x040fe40000f44270 */
[----:B------:R-:W-:Y:S01]  /*132a0*/  FMNMX.FTZ R7, R164, R7, !PT ;  /* 0x00000007a4077209 */ /* 0x000fe20007810000 */
[----:B------:R-:W-:Y:S01]  /*132b0*/  LDSM.16.MT88.4 R192, [R206+0xb880] ;  /* 0x00b88000cec0783b */ /* 0x000fe20000004200 */
[----:B------:R-:W-:Y:S02]  /*132c0*/  PLOP3.LUT P1, PT, PT, PT, UP0, 0x80, 0x0 ;  /* 0x000000000000781c */ /* 0x000fe40003f2f008 */
[----:B------:R-:W-:Y:S02]  /*132d0*/  FMNMX.FTZ R0, R162, R7, !PT ;  /* 0x00000007a2007209 */ /* 0x000fe40007810000 */
[----:B------:R-:W-:Y:S02]  /*132e0*/  ISETP.LT.OR P3, PT, R4, 0x2, P2 ;  /* 0x000000020400780c */ /* 0x000fe40001761670 */
[----:B------:R-:W-:Y:S01]  /*132f0*/  ISETP.GT.AND P2, PT, R5, 0x8, P1 ;  /* 0x000000080500780c */ /* 0x000fe20000f44270 */
[----:B------:R-:W1:Y:S01]  /*13300*/  SHFL.BFLY PT, R7, R0, 0x2, 0x1f ;  /* 0x0c401f0000077f89 */ /* 0x000e6200000e0000 */
[----:B------:R-:W-:Y:S02]  /*13310*/  PLOP3.LUT P0, PT, PT, PT, UP0, 0x80, 0x0 ;  /* 0x000000000000781c */ /* 0x000fe40003f0f008 */
[----:B------:R-:W-:Y:S02]  /*13320*/  FSEL R13, R180, -INF , !P3 ;  /* 0xff800000b40d7808 */ /* 0x000fe40005800000 */
[----:B------:R-:W-:Y:S02]  /*13330*/  FMNMX.FTZ R12, R15, R2, !PT ;  /* 0x000000020f0c7209 */ /* 0x000fe40007810000 */
[----:B------:R-:W-:Y:S02]  /*13340*/  ISETP.LT.OR P2, PT, R4, 0x9, P2 ;  /* 0x000000090400780c */ /* 0x000fe40001741670 */
[----:B------:R-:W-:Y:S02]  /*13350*/  ISETP.GT.AND P0, PT, R5, 0x9, P0 ;  /* 0x000000090500780c */ /* 0x000fe40000704270 */
[----:B------:R-:W-:Y:S02]  /*13360*/  PLOP3.LUT P1, PT, PT, PT, UP0, 0x80, 0x0 ;  /* 0x000000000000781c */ /* 0x000fe40003f2f008 */
[----:B------:R-:W-:Y:S02]  /*13370*/  FSEL R11, R184, -INF , !P2 ;  /* 0xff800000b80b7808 */ /* 0x000fe40005000000 */
[----:B------:R-:W-:Y:S02]  /*13380*/  FMNMX.FTZ R12, R13, R12, !PT ;  /* 0x0000000c0d0c7209 */ /* 0x000fe40007810000 */
[C---:B------:R-:W-:Y:S02]  /*13390*/  ISETP.LT.OR P0, PT, R4.reuse, 0xa, P0 ;  /* 0x0000000a0400780c */ /* 0x040fe40000701670 */
[----:B------:R-:W-:Y:S02]  /*133a0*/  ISETP.GT.AND P1, PT, R5, 0x10, P1 ;  /* 0x000000100500780c */ /* 0x000fe40000f24270 */
[----:B------:R-:W-:Y:S02]  /*133b0*/  PLOP3.LUT P2, PT, PT, PT, UP0, 0x80, 0x0 ;  /* 0x000000000000781c */ /* 0x000fe40003f4f008 */
[----:B------:R-:W-:Y:S02]  /*133c0*/  FSEL R9, R185, -INF , !P0 ;  /* 0xff800000b9097808 */ /* 0x000fe40004000000 */
[C---:B------:R-:W-:Y:S01]  /*133d0*/  ISETP.LT.OR P3, PT, R4.reuse, 0x11, P1 ;  /* 0x000000110400780c */ /* 0x040fe20000f61670 */
[----:B------:R-:W-:Y:S01]  /*133e0*/  LDSM.16.MT88.4 R184, [R204+0xa880] ;  /* 0x00a88000ccb8783b */ /* 0x000fe20000004200 */
[----:B------:R-:W-:Y:S02]  /*133f0*/  FMNMX.FTZ R12, R11, R12, !PT ;  /* 0x0000000c0b0c7209 */ /* 0x000fe40007810000 */
[----:B------:R-:W-:Y:S02]  /*13400*/  ISETP.GT.AND P2, PT, R5, 0x11, P2 ;  /* 0x000000110500780c */ /* 0x000fe40001744270 */
[----:B------:R-:W-:Y:S02]  /*13410*/  PLOP3.LUT P1, PT, PT, PT, UP0, 0x80, 0x0 ;  /* 0x000000000000781c */ /* 0x000fe40003f2f008 */
[----:B------:R-:W-:Y:S02]  /*13420*/  FSEL R165, R189, -INF , !P3 ;  /* 0xff800000bda57808 */ /* 0x000fe40005800000 */
[----:B------:R-:W-:Y:S02]  /*13430*/  ISETP.LT.OR P2, PT, R4, 0x12, P2 ;  /* 0x000000120400780c */ /* 0x000fe40001741670 */
[----:B------:R-:W-:Y:S02]  /*13440*/  FMNMX.FTZ R14, R9, R12, !PT ;  /* 0x0000000c090e7209 */ /* 0x000fe40007810000 */
[----:B------:R-:W-:Y:S02]  /*13450*/  ISETP.GT.AND P1, PT, R5, 0x18, P1 ;  /* 0x000000180500780c */ /* 0x000fe40000f24270 */
[----:B------:R-:W-:Y:S01]  /*13460*/  PLOP3.LUT P0, PT, PT, PT, UP0, 0x80, 0x0 ;  /* 0x000000000000781c */ /* 0x000fe20003f0f008 */
[----:B------:R-:W-:Y:S01]  /*13470*/  UISETP.GT.AND UP0, UPT, UR13, UR10, UPT ;  /* 0x0000000a0d00728c */ /* 0x000fe2000bf04270 */
[----:B------:R-:W-:Y:S01]  /*13480*/  FSEL R163, R188, -INF , !P2 ;  /* 0xff800000bca37808 */ /* 0x000fe20005000000 */
[----:B------:R-:W-:Y:S01]  /*13490*/  UIADD3 UR13, UR13, -0x1, URZ ;  /* 0xffffffff0d0d7890 */ /* 0x000fe2000fffe03f */
[----:B------:R-:W-:Y:S02]  /*134a0*/  FMNMX.FTZ R14, R165, R14, !PT ;  /* 0x0000000ea50e7209 */ /* 0x000fe40007810000 */
[C---:B------:R-:W-:Y:S02]  /*134b0*/  ISETP.LT.OR P1, PT, R4.reuse, 0x19, P1 ;  /* 0x000000190400780c */ /* 0x040fe40000f21670 */
[----:B------:R-:W-:Y:S02]  /*134c0*/  ISETP.GT.AND P0, PT, R5, 0x19, P0 ;  /* 0x000000190500780c */ /* 0x000fe40000704270 */
[----:B------:R-:W-:Y:S02]  /*134d0*/  FSEL R161, R191, -INF , !P1 ;  /* 0xff800000bfa17808 */ /* 0x000fe40004800000 */
[----:B------:R-:W-:Y:S04]  /*134e0*/  ISETP.LT.OR P0, PT, R4, 0x1a, P0 ;  /* 0x0000001a0400780c */ /* 0x000fe80000701670 */
[----:B------:R-:W-:Y:S02]  /*134f0*/  FSEL R149, R190, -INF , !P0 ;  /* 0xff800000be957808 */ /* 0x000fe40004000000 */
[----:B------:R-:W-:Y:S01]  /*13500*/  LDSM.16.MT88.4 R188, [R211+0xb880] ;  /* 0x00b88000d3bc783b */ /* 0x000fe20000004200 */
[----:B-1----:R-:W-:Y:S02]  /*13510*/  FMNMX.FTZ R12, R0, R7, !PT ;  /* 0x00000007000c7209 */ /* 0x002fe40007810000 */
[----:B------:R-:W-:Y:S04]  /*13520*/  FMNMX.FTZ R0, R163, R14, !PT ;  /* 0x0000000ea3007209 */ /* 0x000fe80007810000 */
[----:B------:R-:W-:Y:S01]  /*13530*/  FMNMX.FTZ R0, R161, R0, !PT ;  /* 0x00000000a1007209 */ /* 0x000fe20007810000 */
[----:B------:R-:W1:Y:S03]  /*13540*/  SHFL.BFLY PT, R17, R12, 0x1, 0x1f ;  /* 0x0c201f000c117f89 */ /* 0x000e6600000e0000 */
[----:B------:R-:W-:Y:S05]  /*13550*/  FMNMX.FTZ R7, R149, R0, !PT ;  /* 0x0000000095077209 */ /* 0x000fea0007810000 */
[----:B------:R-:W2:Y:S01]  /*13560*/  SHFL.BFLY PT, R4, R7, 0x2, 0x1f ;  /* 0x0c401f0007047f89 */ /* 0x000ea200000e0000 */
[----:B-1----:R-:W-:Y:S04]  /*13570*/  FMNMX.FTZ R0, R12, R17, !PT ;  /* 0x000000110c007209 */ /* 0x002fe80007810000 */
[C---:B------:R-:W-:Y:S01]  /*13580*/  FSETP.NEU.FTZ.AND P0, PT, R0.reuse, -INF , PT ;  /* 0xff8000000000780b */ /* 0x040fe20003f1d000 */
[C---:B------:R-:W-:Y:S01]  /*13590*/  FMUL.FTZ R167, R0.reuse, c[0x0][0x2d0] ;  /* 0x0000b40000a77a20 */ /* 0x040fe20000410000 */
[----:B--2---:R-:W-:Y:S04]  /*135a0*/  FMNMX.FTZ R5, R7, R4, !PT ;  /* 0x0000000407057209 */ /* 0x004fe80007810000 */
[----:B------:R-:W-:Y:S02]  /*135b0*/  FSEL R167, R167, RZ, P0 ;  /* 0x000000ffa7a77208 */ /* 0x000fe40000000000 */
[----:B------:R-:W-:Y:S01]  /*135c0*/  FSEL R4, R0, RZ, P0 ;  /* 0x000000ff00047208 */ /* 0x000fe20000000000 */
[----:B------:R-:W1:Y:S02]  /*135d0*/  SHFL.BFLY PT, R148, R5, 0x1, 0x1f ;  /* 0x0c201f0005947f89 */ /* 0x000e6400000e0000 */
[----:B------:R-:W-:Y:S02]  /*135e0*/  FFMA.FTZ R151, R182, c[0x0][0x2d0], -R167 ;  /* 0x0000b400b6977a23 */ /* 0x000fe400000108a7 */
[----:B------:R-:W-:Y:S02]  /*135f0*/  FADD.FTZ R3, -R4, R3 ;  /* 0x0000000304037221 */ /* 0x000fe40000010100 */
[--C-:B------:R-:W-:Y:S02]  /*13600*/  FFMA.FTZ R230, R10, c[0x0][0x2d0], -R167.reuse ;  /* 0x0000b4000ae67a23 */ /* 0x100fe400000108a7 */
[--C-:B------:R-:W-:Y:S01]  /*13610*/  FFMA.FTZ R150, R8, c[0x0][0x2d0], -R167.reuse ;  /* 0x0000b40008967a23 */ /* 0x100fe200000108a7 */
[----:B------:R-:W-:Y:S01]  /*13620*/  MUFU.EX2 R151, R151 ;  /* 0x0000009700977308 */ /* 0x000fe20000000800 */
[--C-:B------:R-:W-:Y:S01]  /*13630*/  FFMA.FTZ R231, R6, c[0x0][0x2d0], -R167.reuse ;  /* 0x0000b40006e77a23 */ /* 0x100fe200000108a7 */
[----:B------:R-:W-:Y:S01]  /*13640*/  LDSM.16.MT88.4 R180, [R206+0xa880] ;  /* 0x00a88000ceb4783b */ /* 0x000fe20000004200 */
[----:B------:R-:W-:Y:S02]  /*13650*/  FMUL.FTZ R6, R3, c[0x0][0x2d0] ;  /* 0x0000b40003067a20 */ /* 0x000fe40000410000 */
[--C-:B------:R-:W-:Y:S02]  /*13660*/  FFMA.FTZ R236, R168, c[0x0][0x2d0], -R167.reuse ;  /* 0x0000b400a8ec7a23 */ /* 0x100fe400000108a7 */
[--C-:B------:R-:W-:Y:S02]  /*13670*/  FFMA.FTZ R237, R166, c[0x0][0x2d0], -R167.reuse ;  /* 0x0000b400a6ed7a23 */ /* 0x100fe400000108a7 */
[--C-:B------:R-:W-:Y:S01]  /*13680*/  FFMA.FTZ R238, R164, c[0x0][0x2d0], -R167.reuse ;  /* 0x0000b400a4ee7a23 */ /* 0x100fe200000108a7 */
[----:B------:R-:W2:Y:S01]  /*13690*/  MUFU.EX2 R3, R6 ;  /* 0x0000000600037308 */ /* 0x000ea20000000800 */
[----:B------:R-:W-:Y:S01]  /*136a0*/  LDSM.16.MT88.4 R168, [R206+0x9880] ;  /* 0x00988000cea8783b */ /* 0x000fe20000004200 */
[----:B------:R-:W-:Y:S01]  /*136b0*/  FFMA.FTZ R167, R162, c[0x0][0x2d0], -R167 ;  /* 0x0000b400a2a77a23 */ /* 0x000fe200000108a7 */
[----:B-1----:R-:W-:Y:S04]  /*136c0*/  FMNMX.FTZ R148, R5, R148, !PT ;  /* 0x0000009405947209 */ /* 0x002fe80007810000 */
[C---:B------:R-:W-:Y:S01]  /*136d0*/  FSETP.NEU.FTZ.AND P0, PT, R148.reuse, -INF , PT ;  /* 0xff8000009400780b */ /* 0x040fe20003f1d000 */
[C---:B------:R-:W-:Y:S02]  /*136e0*/  FMUL.FTZ R160, R148.reuse, c[0x0][0x2d0] ;  /* 0x0000b40094a07a20 */ /* 0x040fe40000410000 */
[----:B------:R-:W1:Y:S01]  /*136f0*/  MUFU.EX2 R230, R230 ;  /* 0x000000e600e67308 */ /* 0x000e620000000800 */
[----:B------:R-:W-:Y:S02]  /*13700*/  FSEL R5, R148, RZ, P0 ;  /* 0x000000ff94057208 */ /* 0x000fe40000000000 */
[----:B------:R-:W-:Y:S02]  /*13710*/  FSEL R160, R160, RZ, P0 ;  /* 0x000000ffa0a07208 */ /* 0x000fe40000000000 */
[----:B------:R-:W-:Y:S01]  /*13720*/  PLOP3.LUT P0, PT, PT, PT, UP0, 0x80, 0x0 ;  /* 0x000000000000781c */ /* 0x000fe20003f0f008 */
[----:B------:R-:W-:Y:S02]  /*13730*/  FADD.FTZ R5, -R5, R2 ;  /* 0x0000000205057221 */ /* 0x000fe40000010100 */
[--C-:B------:R-:W-:Y:S02]  /*13740*/  FFMA.FTZ R235, R15, c[0x0][0x2d0], -R160.reuse ;  /* 0x0000b4000feb7a23 */ /* 0x100fe400000108a0 */
[----:B------:R-:W-:Y:S01]  /*13750*/  MUFU.EX2 R150, R150 ;  /* 0x0000009600967308 */ /* 0x000fe20000000800 */
[--C-:B------:R-:W-:Y:S02]  /*13760*/  FFMA.FTZ R234, R13, c[0x0][0x2d0], -R160.reuse ;  /* 0x0000b4000dea7a23 */ /* 0x100fe400000108a0 */
[----:B------:R-:W3:Y:S01]  /*13770*/  LDSM.16.MT88.4 R12, [R211+0x8080] ;  /* 0x00808000d30c783b */ /* 0x000ee20000004200 */
[--C-:B------:R-:W-:Y:S02]  /*13780*/  FFMA.FTZ R233, R11, c[0x0][0x2d0], -R160.reuse ;  /* 0x0000b4000be97a23 */ /* 0x100fe400000108a0 */
[--C-:B------:R-:W-:Y:S02]  /*13790*/  FFMA.FTZ R232, R9, c[0x0][0x2d0], -R160.reuse ;  /* 0x0000b40009e87a23 */ /* 0x100fe400000108a0 */
[----:B------:R-:W-:Y:S02]  /*137a0*/  FMUL.FTZ R2, R5, c[0x0][0x2d0] ;  /* 0x0000b40005027a20 */ /* 0x000fe40000410000 */
[----:B------:R-:W4:Y:S01]  /*137b0*/  MUFU.EX2 R231, R231 ;  /* 0x000000e700e77308 */ /* 0x000f220000000800 */
[C---:B--2---:R-:W-:Y:S02]  /*137c0*/  FMUL.FTZ R4, R3.reuse, R144 ;  /* 0x0000009003047220 */ /* 0x044fe40000410000 */
[----:B------:R-:W-:Y:S01]  /*137d0*/  FMUL.FTZ R5, R3, R145 ;  /* 0x0000009103057220 */ /* 0x000fe20000410000 */
[----:B-1----:R-:W-:Y:S01]  /*137e0*/  F2FP.PACK_AB R152, R151, R230 ;  /* 0x000000e69798723e */ /* 0x002fe200000000ff */
[C---:B------:R-:W-:Y:S02]  /*137f0*/  FMUL.FTZ R8, R3.reuse, R140 ;  /* 0x0000008c03087220 */ /* 0x040fe40000410000 */
[C---:B------:R-:W-:Y:S02]  /*13800*/  FMUL.FTZ R9, R3.reuse, R141 ;  /* 0x0000008d03097220 */ /* 0x040fe40000410000 */
[C---:B------:R-:W-:Y:S01]  /*13810*/  FMUL.FTZ R16, R3.reuse, R132 ;  /* 0x0000008403107220 */ /* 0x040fe20000410000 */
[----:B------:R-:W1:Y:S01]  /*13820*/  MUFU.EX2 R2, R2 ;  /* 0x0000000200027308 */ /* 0x000e620000000800 */
[----:B------:R-:W-:Y:S02]  /*13830*/  FMUL.FTZ R17, R3, R133 ;  /* 0x0000008503117220 */ /* 0x000fe40000410000 */
[--C-:B------:R-:W-:Y:S02]  /*13840*/  FFMA.FTZ R240, R165, c[0x0][0x2d0], -R160.reuse ;  /* 0x0000b400a5f07a23 */ /* 0x100fe400000108a0 */
[--C-:B------:R-:W-:Y:S02]  /*13850*/  FFMA.FTZ R241, R163, c[0x0][0x2d0], -R160.reuse ;  /* 0x0000b400a3f17a23 */ /* 0x100fe400000108a0 */
[--C-:B------:R-:W-:Y:S02]  /*13860*/  FFMA.FTZ R242, R161, c[0x0][0x2d0], -R160.reuse ;  /* 0x0000b400a1f27a23 */ /* 0x100fe400000108a0 */
[----:B------:R-:W-:Y:S01]  /*13870*/  FFMA.FTZ R160, R149, c[0x0][0x2d0], -R160 ;  /* 0x0000b40095a07a23 */ /* 0x000fe200000108a0 */
[----:B------:R-:W-:Y:S01]  /*13880*/  MUFU.EX2 R235, R235 ;  /* 0x000000eb00eb7308 */ /* 0x000fe20000000800 */
[C---:B------:R-:W-:Y:S02]  /*13890*/  FMUL.FTZ R28, R3.reuse, R28 ;  /* 0x0000001c031c7220 */ /* 0x040fe40000410000 */
[----:B------:R-:W-:Y:S01]  /*138a0*/  FMUL.FTZ R29, R3, R29 ;  /* 0x0000001d031d7220 */ /* 0x000fe20000410000 */
[----:B----4-:R-:W-:Y:S01]  /*138b0*/  F2FP.PACK_AB R154, R231, R150 ;  /* 0x00000096e79a723e */ /* 0x010fe200000000ff */
[C---:B------:R-:W-:Y:S02]  /*138c0*/  FMUL.FTZ R32, R3.reuse, R32 ;  /* 0x0000002003207220 */ /* 0x040fe40000410000 */
[C---:B------:R-:W-:Y:S02]  /*138d0*/  FMUL.FTZ R33, R3.reuse, R33 ;  /* 0x0000002103217220 */ /* 0x040fe40000410000 */
[C---:B------:R-:W-:Y:S01]  /*138e0*/  FMUL.FTZ R36, R3.reuse, R36 ;  /* 0x0000002403247220 */ /* 0x040fe20000410000 */
[----:B------:R-:W2:Y:S01]  /*138f0*/  MUFU.EX2 R234, R234 ;  /* 0x000000ea00ea7308 */ /* 0x000ea20000000800 */
[C---:B------:R-:W-:Y:S02]  /*13900*/  FMUL.FTZ R37, R3.reuse, R37 ;  /* 0x0000002503257220 */ /* 0x040fe40000410000 */
[C---:B------:R-:W-:Y:S02]  /*13910*/  FMUL.FTZ R40, R3.reuse, R40 ;  /* 0x0000002803287220 */ /* 0x040fe40000410000 */
[C---:B-1----:R-:W-:Y:S02]  /*13920*/  FMUL.FTZ R6, R2.reuse, R146 ;  /* 0x0000009202067220 */ /* 0x042fe40000410000 */
[C---:B------:R-:W-:Y:S02]  /*13930*/  FMUL.FTZ R7, R2.reuse, R147 ;  /* 0x0000009302077220 */ /* 0x040fe40000410000 */
[----:B------:R-:W1:Y:S01]  /*13940*/  LDSM.16.MT88.4 R144, [R205+0x8080] ;  /* 0x00808000cd90783b */ /* 0x000e620000004200 */
[----:B------:R-:W-:Y:S01]  /*13950*/  MUFU.EX2 R233, R233 ;  /* 0x000000e900e97308 */ /* 0x000fe20000000800 */
[C---:B------:R-:W-:Y:S02]  /*13960*/  FMUL.FTZ R10, R2.reuse, R142 ;  /* 0x0000008e020a7220 */ /* 0x040fe40000410000 */
[C---:B------:R-:W-:Y:S02]  /*13970*/  FMUL.FTZ R11, R2.reuse, R143 ;  /* 0x0000008f020b7220 */ /* 0x040fe40000410000 */
[C---:B------:R-:W-:Y:S02]  /*13980*/  FMUL.FTZ R18, R2.reuse, R134 ;  /* 0x0000008602127220 */ /* 0x040fe40000410000 */
[C---:B------:R-:W-:Y:S01]  /*13990*/  FMUL.FTZ R19, R2.reuse, R135 ;  /* 0x0000008702137220 */ /* 0x040fe20000410000 */
[----:B------:R-:W-:Y:S01]  /*139a0*/  LDSM.16.MT88.4 R140, [R206+0x9080] ;  /* 0x00908000ce8c783b */ /* 0x000fe20000004200 */
[C---:B------:R-:W-:Y:S01]  /*139b0*/  FMUL.FTZ R30, R2.reuse, R30 ;  /* 0x0000001e021e7220 */ /* 0x040fe20000410000 */
[----:B------:R-:W4:Y:S01]  /*139c0*/  MUFU.EX2 R232, R232 ;  /* 0x000000e800e87308 */ /* 0x000f220000000800 */
[C---:B------:R-:W-:Y:S02]  /*139d0*/  FMUL.FTZ R31, R2.reuse, R31 ;  /* 0x0000001f021f7220 */ /* 0x040fe40000410000 */
[----:B------:R-:W-:Y:S01]  /*139e0*/  FMUL.FTZ R34, R2, R34 ;  /* 0x0000002202227220 */ /* 0x000fe20000410000 */
[----:B--2---:R-:W-:Y:S01]  /*139f0*/  F2FP.PACK_AB R153, R234, R235 ;  /* 0x000000ebea99723e */ /* 0x004fe200000000ff */
[C---:B------:R-:W-:Y:S01]  /*13a00*/  FMUL.FTZ R35, R2.reuse, R35 ;  /* 0x0000002302237220 */ /* 0x040fe20000410000 */
[----:B------:R-:W-:Y:S01]  /*13a10*/  LDSM.16.MT88.4 R132, [R211+0x9080] ;  /* 0x00908000d384783b */ /* 0x000fe20000004200 */
[C---:B------:R-:W-:Y:S02]  /*13a20*/  FMUL.FTZ R38, R2.reuse, R38 ;  /* 0x0000002602267220 */ /* 0x040fe40000410000 */
[C---:B------:R-:W-:Y:S01]  /*13a30*/  FMUL.FTZ R39, R2.reuse, R39 ;  /* 0x0000002702277220 */ /* 0x040fe20000410000 */
[----:B------:R2:W-:Y:S01]  /*13a40*/  MUFU.EX2 R149, R160 ;  /* 0x000000a000957308 */ /* 0x0005e20000000800 */
[C---:B------:R-:W-:Y:S02]  /*13a50*/  FMUL.FTZ R41, R3.reuse, R41 ;  /* 0x0000002903297220 */ /* 0x040fe40000410000 */
[C---:B------:R-:W-:Y:S02]  /*13a60*/  FMUL.FTZ R42, R2.reuse, R42 ;  /* 0x0000002a022a7220 */ /* 0x040fe40000410000 */
[C---:B------:R-:W-:Y:S02]  /*13a70*/  FMUL.FTZ R43, R2.reuse, R43 ;  /* 0x0000002b022b7220 */ /* 0x040fe40000410000 */
[C---:B------:R-:W-:Y:S02]  /*13a80*/  FMUL.FTZ R44, R3.reuse, R44 ;  /* 0x0000002c032c7220 */ /* 0x040fe40000410000 */
[C---:B------:R-:W-:Y:S01]  /*13a90*/  FMUL.FTZ R45, R3.reuse, R45 ;  /* 0x0000002d032d7220 */ /* 0x040fe20000410000 */
[----:B------:R5:W-:Y:S01]  /*13aa0*/  MUFU.EX2 R239, R167 ;  /* 0x000000a700ef7308 */ /* 0x000be20000000800 */
[C---:B------:R-:W-:Y:S02]  /*13ab0*/  FMUL.FTZ R46, R2.reuse, R46 ;  /* 0x0000002e022e7220 */ /* 0x040fe40000410000 */
[----:B------:R-:W-:Y:S01]  /*13ac0*/  FMUL.FTZ R47, R2, R47 ;  /* 0x0000002f022f7220 */ /* 0x000fe20000410000 */
[----:B----4-:R-:W-:Y:S01]  /*13ad0*/  F2FP.PACK_AB R155, R232, R233 ;  /* 0x000000e9e89b723e */ /* 0x010fe200000000ff */
[C---:B------:R-:W-:Y:S02]  /*13ae0*/  FMUL.FTZ R48, R3.reuse, R48 ;  /* 0x0000003003307220 */ /* 0x040fe40000410000 */
[C---:B------:R-:W-:Y:S02]  /*13af0*/  FMUL.FTZ R49, R3.reuse, R49 ;  /* 0x0000003103317220 */ /* 0x040fe40000410000 */
[C---:B------:R-:W-:Y:S01]  /*13b00*/  FMUL.FTZ R50, R2.reuse, R50 ;  /* 0x0000003202327220 */ /* 0x040fe20000410000 */
[----:B------:R-:W-:Y:S01]  /*13b10*/  MUFU.EX2 R236, R236 ;  /* 0x000000ec00ec7308 */ /* 0x000fe20000000800 */
[C---:B---3--:R-:W-:Y:S01]  /*13b20*/  HMMA.16816.F32 R4, R152.reuse, R12, R4 ;  /* 0x0000000c9804723c */ /* 0x048fe20000001804 */
[----:B--2---:R-:W-:Y:S04]  /*13b30*/  LDSM.16.MT88.4 R160, [R205+0x8880] ;  /* 0x00888000cda0783b */ /* 0x004fe80000004200 */
[C---:B------:R-:W-:Y:S02]  /*13b40*/  FMUL.FTZ R51, R2.reuse, R51 ;  /* 0x0000003302337220 */ /* 0x040fe40000410000 */
[C---:B------:R-:W-:Y:S01]  /*13b50*/  FMUL.FTZ R12, R3.reuse, R136 ;  /* 0x00000088030c7220 */ /* 0x040fe20000410000 */
[C---:B------:R-:W-:Y:S01]  /*13b60*/  HMMA.16816.F32 R8, R152.reuse, R14, R8 ;  /* 0x0000000e9808723c */ /* 0x040fe20000001808 */
[----:B------:R-:W2:Y:S03]  /*13b70*/  MUFU.EX2 R237, R237 ;  /* 0x000000ed00ed7308 */ /* 0x000ea60000000800 */
[C---:B------:R-:W-:Y:S01]  /*13b80*/  FMUL.FTZ R13, R3.reuse, R137 ;  /* 0x00000089030d7220 */ /* 0x040fe20000410000 */
[----:B-----5:R-:W-:Y:S01]  /*13b90*/  LDSM.16.MT88.4 R164, [R204+0x8880] ;  /* 0x00888000cca4783b */ /* 0x020fe20000004200 */
[C---:B------:R-:W-:Y:S02]  /*13ba0*/  FMUL.FTZ R20, R3.reuse, R20 ;  /* 0x0000001403147220 */ /* 0x040fe40000410000 */
[C---:B------:R-:W-:Y:S03]  /*13bb0*/  FMUL.FTZ R14, R2.reuse, R138 ;  /* 0x0000008a020e7220 */ /* 0x040fe60000410000 */
[----:B------:R-:W3:Y:S01]  /*13bc0*/  MUFU.EX2 R238, R238 ;  /* 0x000000ee00ee7308 */ /* 0x000ee20000000800 */
[C---:B------:R-:W-:Y:S02]  /*13bd0*/  FMUL.FTZ R15, R2.reuse, R139 ;  /* 0x0000008b020f7220 */ /* 0x040fe40000410000 */
[----:B------:R-:W4:Y:S01]  /*13be0*/  LDSM.16.MT88.4 R136, [R204+0x8080] ;  /* 0x00808000cc88783b */ /* 0x000f220000004200 */
[C---:B------:R-:W-:Y:S02]  /*13bf0*/  FMUL.FTZ R52, R3.reuse, R52 ;  /* 0x0000003403347220 */ /* 0x040fe40000410000 */
[C---:B------:R-:W-:Y:S02]  /*13c00*/  FMUL.FTZ R53, R3.reuse, R53 ;  /* 0x0000003503357220 */ /* 0x040fe40000410000 */
[C---:B------:R-:W-:Y:S02]  /*13c10*/  HMMA.16816.F32 R12, R152.reuse, R156, R12 ;  /* 0x0000009c980c723c */ /* 0x040fe4000000180c */
[----:B------:R-:W-:Y:S01]  /*13c20*/  MUFU.EX2 R240, R240 ;  /* 0x000000f000f07308 */ /* 0x000fe20000000800 */
[C---:B------:R-:W-:Y:S02]  /*13c30*/  FMUL.FTZ R54, R2.reuse, R54 ;  /* 0x0000003602367220 */ /* 0x040fe40000410000 */
[C---:B------:R-:W-:Y:S02]  /*13c40*/  FMUL.FTZ R55, R2.reuse, R55 ;  /* 0x0000003702377220 */ /* 0x040fe40000410000 */
[C---:B------:R-:W-:Y:S01]  /*13c50*/  FMUL.FTZ R56, R3.reuse, R56 ;  /* 0x0000003803387220 */ /* 0x040fe20000410000 */
[C---:B------:R-:W-:Y:S01]  /*13c60*/  HMMA.16816.F32 R16, R152.reuse, R158, R16 ;  /* 0x0000009e9810723c */ /* 0x040fe20000001810 */
[----:B------:R-:W-:Y:S03]  /*13c70*/  LDSM.16.MT88.4 R156, [R206+0x8880] ;  /* 0x00888000ce9c783b */ /* 0x000fe60000004200 */
[C---:B------:R-:W-:Y:S01]  /*13c80*/  FMUL.FTZ R21, R3.reuse, R21 ;  /* 0x0000001503157220 */ /* 0x040fe20000410000 */
[----:B------:R-:W5:Y:S01]  /*13c90*/  MUFU.EX2 R241, R241 ;  /* 0x000000f100f17308 */ /* 0x000f620000000800 */
[C---:B------:R-:W-:Y:S02]  /*13ca0*/  FMUL.FTZ R22, R2.reuse, R22 ;  /* 0x0000001602167220 */ /* 0x040fe40000410000 */
[C---:B------:R-:W-:Y:S04]  /*13cb0*/  FMUL.FTZ R23, R2.reuse, R23 ;  /* 0x0000001702177220 */ /* 0x040fe80000410000 */
[C---:B------:R-:W-:Y:S02]  /*13cc0*/  FMUL.FTZ R57, R3.reuse, R57 ;  /* 0x0000003903397220 */ /* 0x040fe40000410000 */
[C---:B------:R-:W-:Y:S01]  /*13cd0*/  FMUL.FTZ R58, R2.reuse, R58 ;  /* 0x0000003a023a7220 */ /* 0x040fe20000410000 */
[C---:B-1----:R-:W-:Y:S01]  /*13ce0*/  HMMA.16816.F32 R20, R152.reuse, R144, R20 ;  /* 0x000000909814723c */ /* 0x042fe20000001814 */
[----:B------:R-:W1:Y:S02]  /*13cf0*/  MUFU.EX2 R242, R242 ;  /* 0x000000f200f27308 */ /* 0x000e640000000800 */
[C---:B------:R-:W-:Y:S02]  /*13d00*/  FMUL.FTZ R24, R3.reuse, R24 ;  /* 0x0000001803187220 */ /* 0x040fe40000410000 */
[C---:B------:R-:W-:Y:S02]  /*13d10*/  FMUL.FTZ R25, R3.reuse, R25 ;  /* 0x0000001903197220 */ /* 0x040fe40000410000 */
[C---:B------:R-:W-:Y:S02]  /*13d20*/  FMUL.FTZ R26, R2.reuse, R26 ;  /* 0x0000001a021a7220 */ /* 0x040fe40000410000 */
[C---:B------:R-:W-:Y:S03]  /*13d30*/  FMUL.FTZ R27, R2.reuse, R27 ;  /* 0x0000001b021b7220 */ /* 0x040fe60000410000 */
[C---:B------:R-:W-:Y:S02]  /*13d40*/  FMUL.FTZ R59, R2.reuse, R59 ;  /* 0x0000003b023b7220 */ /* 0x040fe40000410000 */
[C---:B------:R-:W-:Y:S02]  /*13d50*/  FMUL.FTZ R60, R3.reuse, R60 ;  /* 0x0000003c033c7220 */ /* 0x040fe40000410000 */
[C---:B------:R-:W-:Y:S03]  /*13d60*/  HMMA.16816.F32 R24, R152.reuse, R146, R24 ;  /* 0x000000929818723c */ /* 0x040fe60000001818 */
[C---:B------:R-:W-:Y:S02]  /*13d70*/  FMUL.FTZ R61, R3.reuse, R61 ;  /* 0x0000003d033d7220 */ /* 0x040fe40000410000 */
[C---:B------:R-:W-:Y:S02]  /*13d80*/  FMUL.FTZ R62, R2.reuse, R62 ;  /* 0x0000003e023e7220 */ /* 0x040fe40000410000 */
[C---:B------:R-:W-:Y:S01]  /*13d90*/  FMUL.FTZ R63, R2.reuse, R63 ;  /* 0x0000003f023f7220 */ /* 0x040fe20000410000 */
[C---:B----4-:R-:W-:Y:S04]  /*13da0*/  HMMA.16816.F32 R28, R152.reuse, R136, R28 ;  /* 0x00000088981c723c */ /* 0x050fe8000000181c */
[C---:B------:R-:W-:Y:S02]  /*13db0*/  FMUL.FTZ R64, R3.reuse, R64 ;  /* 0x0000004003407220 */ /* 0x040fe40000410000 */
[C---:B------:R-:W-:Y:S02]  /*13dc0*/  FMUL.FTZ R65, R3.reuse, R65 ;  /* 0x0000004103417220 */ /* 0x040fe40000410000 */
[C---:B------:R-:W-:Y:S01]  /*13dd0*/  HMMA.16816.F32 R32, R152.reuse, R138, R32 ;  /* 0x0000008a9820723c */ /* 0x040fe20000001820 */
[----:B------:R-:W4:Y:S03]  /*13de0*/  LDSM.16.MT88.4 R136, [R205+0x9080] ;  /* 0x00908000cd88783b */ /* 0x000f260000004200 */
[C---:B------:R-:W-:Y:S02]  /*13df0*/  FMUL.FTZ R66, R2.reuse, R66 ;  /* 0x0000004202427220 */ /* 0x040fe40000410000 */
[C---:B------:R-:W-:Y:S02]  /*13e00*/  FMUL.FTZ R67, R2.reuse, R67 ;  /* 0x0000004302437220 */ /* 0x040fe40000410000 */
[C---:B------:R-:W-:Y:S04]  /*13e10*/  HMMA.16816.F32 R36, R152.reuse, R132, R36 ;  /* 0x000000849824723c */ /* 0x040fe80000001824 */
[C---:B------:R-:W-:Y:S02]  /*13e20*/  FMUL.FTZ R68, R3.reuse, R68 ;  /* 0x0000004403447220 */ /* 0x040fe40000410000 */
[C---:B------:R-:W-:Y:S02]  /*13e30*/  FMUL.FTZ R69, R3.reuse, R69 ;  /* 0x0000004503457220 */ /* 0x040fe40000410000 */
[C---:B------:R-:W-:Y:S01]  /*13e40*/  HMMA.16816.F32 R40, R152.reuse, R134, R40 ;  /* 0x000000869828723c */ /* 0x040fe20000001828 */
[----:B------:R-:W1:Y:S03]  /*13e50*/  LDSM.16.MT88.4 R132, [R204+0x9080] ;  /* 0x00908000cc84783b */ /* 0x000e660000004200 */
[C---:B------:R-:W-:Y:S02]  /*13e60*/  FMUL.FTZ R70, R2.reuse, R70 ;  /* 0x0000004602467220 */ /* 0x040fe40000410000 */
[C---:B------:R-:W-:Y:S02]  /*13e70*/  FMUL.FTZ R71, R2.reuse, R71 ;  /* 0x0000004702477220 */ /* 0x040fe40000410000 */
[C---:B------:R-:W-:Y:S04]  /*13e80*/  HMMA.16816.F32 R44, R152.reuse, R140, R44 ;  /* 0x0000008c982c723c */ /* 0x040fe8000000182c */
[C---:B------:R-:W-:Y:S02]  /*13e90*/  FMUL.FTZ R72, R3.reuse, R72 ;  /* 0x0000004803487220 */ /* 0x040fe40000410000 */
[C---:B------:R-:W-:Y:S02]  /*13ea0*/  FMUL.FTZ R73, R3.reuse, R73 ;  /* 0x0000004903497220 */ /* 0x040fe40000410000 */
[C---:B------:R-:W-:Y:S01]  /*13eb0*/  HMMA.16816.F32 R48, R152.reuse, R142, R48 ;  /* 0x0000008e9830723c */ /* 0x040fe20000001830 */
[----:B------:R-:W2:Y:S03]  /*13ec0*/  LDSM.16.MT88.4 R140, [R211+0xa080] ;  /* 0x00a08000d38c783b */ /* 0x000ea60000004200 */
[C---:B------:R-:W-:Y:S02]  /*13ed0*/  FMUL.FTZ R74, R2.reuse, R74 ;  /* 0x0000004a024a7220 */ /* 0x040fe40000410000 */
[C---:B------:R-:W-:Y:S02]  /*13ee0*/  FMUL.FTZ R75, R2.reuse, R75 ;  /* 0x0000004b024b7220 */ /* 0x040fe40000410000 */
[C---:B------:R-:W-:Y:S01]  /*13ef0*/  FMUL.FTZ R76, R3.reuse, R76 ;  /* 0x0000004c034c7220 */ /* 0x040fe20000410000 */
[C---:B----4-:R-:W-:Y:S03]  /*13f00*/  HMMA.16816.F32 R52, R152.reuse, R136, R52 ;  /* 0x000000889834723c */ /* 0x050fe60000001834 */
[C---:B------:R-:W-:Y:S02]  /*13f10*/  FMUL.FTZ R77, R3.reuse, R77 ;  /* 0x0000004d034d7220 */ /* 0x040fe40000410000 */
[C---:B------:R-:W-:Y:S02]  /*13f20*/  FMUL.FTZ R78, R2.reuse, R78 ;  /* 0x0000004e024e7220 */ /* 0x040fe40000410000 */
[C---:B------:R-:W-:Y:S01]  /*13f30*/  FMUL.FTZ R79, R2.reuse, R79 ;  /* 0x0000004f024f7220 */ /* 0x040fe20000410000 */
[C---:B------:R-:W-:Y:S01]  /*13f40*/  HMMA.16816.F32 R56, R152.reuse, R138, R56 ;  /* 0x0000008a9838723c */ /* 0x040fe20000001838 */
[----:B------:R-:W4:Y:S03]  /*13f50*/  LDSM.16.MT88.4 R136, [R206+0xa080] ;  /* 0x00a08000ce88783b */ /* 0x000f260000004200 */
[C---:B------:R-:W-:Y:S02]  /*13f60*/  FMUL.FTZ R80, R3.reuse, R80 ;  /* 0x0000005003507220 */ /* 0x040fe40000410000 */
[C---:B------:R-:W-:Y:S02]  /*13f70*/  FMUL.FTZ R81, R3.reuse, R81 ;  /* 0x0000005103517220 */ /* 0x040fe40000410000 */
[C---:B-1----:R-:W-:Y:S04]  /*13f80*/  HMMA.16816.F32 R60, R152.reuse, R132, R60 ;  /* 0x00000084983c723c */ /* 0x042fe8000000183c */
[C---:B------:R-:W-:Y:S02]  /*13f90*/  FMUL.FTZ R82, R2.reuse, R82 ;  /* 0x0000005202527220 */ /* 0x040fe40000410000 */
[C---:B------:R-:W-:Y:S02]  /*13fa0*/  FMUL.FTZ R83, R2.reuse, R83 ;  /* 0x0000005302537220 */ /* 0x040fe40000410000 */
[C---:B------:R-:W-:Y:S01]  /*13fb0*/  HMMA.16816.F32 R64, R152.reuse, R134, R64 ;  /* 0x000000869840723c */ /* 0x040fe20000001840 */
[----:B------:R-:W1:Y:S03]  /*13fc0*/  LDSM.16.MT88.4 R132, [R205+0xa080] ;  /* 0x00a08000cd84783b */ /* 0x000e660000004200 */
[C---:B------:R-:W-:Y:S02]  /*13fd0*/  FMUL.FTZ R84, R3.reuse, R84 ;  /* 0x0000005403547220 */ /* 0x040fe40000410000 */
[C---:B------:R-:W-:Y:S02]  /*13fe0*/  FMUL.FTZ R85, R3.reuse, R85 ;  /* 0x0000005503557220 */ /* 0x040fe40000410000 */
[C---:B--2---:R-:W-:Y:S04]  /*13ff0*/  HMMA.16816.F32 R68, R152.reuse, R140, R68 ;  /* 0x0000008c9844723c */ /* 0x044fe80000001844 */
        /* <DEDUP_REMOVED lines=29> */
[C---:B------:R-:W-:Y:S04]  /*141d0*/  FMUL.FTZ R104, R3.reuse, R104 ;  /* 0x0000006803687220 */ /* 0x040fe80000410000 */
[C---:B------:R-:W-:Y:S01]  /*141e0*/  FMUL.FTZ R105, R3.reuse, R105 ;  /* 0x0000006903697220 */ /* 0x040fe20000410000 */
[C---:B----4-:R-:W-:Y:S03]  /*141f0*/  HMMA.16816.F32 R100, R152.reuse, R136, R100 ;  /* 0x000000889864723c */ /* 0x050fe60000001864 */
[C---:B------:R-:W-:Y:S02]  /*14200*/  FMUL.FTZ R106, R2.reuse, R106 ;  /* 0x0000006a026a7220 */ /* 0x040fe40000410000 */
[C---:B------:R-:W-:Y:S02]  /*14210*/  FMUL.FTZ R107, R2.reuse, R107 ;  /* 0x0000006b026b7220 */ /* 0x040fe40000410000 */
[C---:B------:R-:W-:Y:S02]  /*14220*/  FMUL.FTZ R108, R3.reuse, R108 ;  /* 0x0000006c036c7220 */ /* 0x040fe40000410000 */
[C---:B------:R-:W-:Y:S03]  /*14230*/  FMUL.FTZ R109, R3.reuse, R109 ;  /* 0x0000006d036d7220 */ /* 0x040fe60000410000 */
[C---:B------:R-:W-:Y:S01]  /*14240*/  HMMA.16816.F32 R104, R152.reuse, R138, R104 ;  /* 0x0000008a9868723c */ /* 0x040fe20000001868 */
[----:B------:R-:W4:Y:S02]  /*14250*/  LDSM.16.MT88.4 R136, [R204+0xb080] ;  /* 0x00b08000cc88783b */ /* 0x000f240000004200 */
[C---:B------:R-:W-:Y:S02]  /*14260*/  FMUL.FTZ R110, R2.reuse, R110 ;  /* 0x0000006e026e7220 */ /* 0x040fe40000410000 */
[C---:B------:R-:W-:Y:S02]  /*14270*/  FMUL.FTZ R111, R2.reuse, R111 ;  /* 0x0000006f026f7220 */ /* 0x040fe40000410000 */
[C---:B------:R-:W-:Y:S02]  /*14280*/  FMUL.FTZ R112, R3.reuse, R112 ;  /* 0x0000007003707220 */ /* 0x040fe40000410000 */
[C---:B------:R-:W-:Y:S03]  /*14290*/  FMUL.FTZ R113, R3.reuse, R113 ;  /* 0x0000007103717220 */ /* 0x040fe60000410000 */
[C---:B-1----:R-:W-:Y:S03]  /*142a0*/  HMMA.16816.F32 R108, R152.reuse, R132, R108 ;  /* 0x00000084986c723c */ /* 0x042fe6000000186c */
[C---:B------:R-:W-:Y:S02]  /*142b0*/  FMUL.FTZ R114, R2.reuse, R114 ;  /* 0x0000007202727220 */ /* 0x040fe40000410000 */
[C---:B------:R-:W-:Y:S02]  /*142c0*/  FMUL.FTZ R115, R2.reuse, R115 ;  /* 0x0000007302737220 */ /* 0x040fe40000410000 */
[C---:B------:R-:W-:Y:S02]  /*142d0*/  FMUL.FTZ R116, R3.reuse, R116 ;  /* 0x0000007403747220 */ /* 0x040fe40000410000 */
[C---:B------:R-:W-:Y:S03]  /*142e0*/  FMUL.FTZ R117, R3.reuse, R117 ;  /* 0x0000007503757220 */ /* 0x040fe60000410000 */
[C---:B------:R-:W-:Y:S01]  /*142f0*/  HMMA.16816.F32 R112, R152.reuse, R134, R112 ;  /* 0x000000869870723c */ /* 0x040fe20000001870 */
[----:B------:R-:W1:Y:S02]  /*14300*/  LDSM.16.MT88.4 R132, [R211+0x8880] ;  /* 0x00888000d384783b */ /* 0x000e640000004200 */
[C---:B------:R-:W-:Y:S02]  /*14310*/  FMUL.FTZ R118, R2.reuse, R118 ;  /* 0x0000007602767220 */ /* 0x040fe40000410000 */
[C---:B------:R-:W-:Y:S02]  /*14320*/  FMUL.FTZ R119, R2.reuse, R119 ;  /* 0x0000007702777220 */ /* 0x040fe40000410000 */
[C---:B------:R-:W-:Y:S02]  /*14330*/  FMUL.FTZ R120, R3.reuse, R120 ;  /* 0x0000007803787220 */ /* 0x040fe40000410000 */
[C---:B------:R-:W-:Y:S03]  /*14340*/  FMUL.FTZ R121, R3.reuse, R121 ;  /* 0x0000007903797220 */ /* 0x040fe60000410000 */
[C---:B--2---:R-:W-:Y:S03]  /*14350*/  HMMA.16816.F32 R116, R152.reuse, R140, R116 ;  /* 0x0000008c9874723c */ /* 0x044fe60000001874 */
[C---:B------:R-:W-:Y:S02]  /*14360*/  FMUL.FTZ R122, R2.reuse, R122 ;  /* 0x0000007a027a7220 */ /* 0x040fe40000410000 */
[C---:B------:R-:W-:Y:S02]  /*14370*/  FMUL.FTZ R123, R2.reuse, R123 ;  /* 0x0000007b027b7220 */ /* 0x040fe40000410000 */
[C---:B------:R-:W-:Y:S02]  /*14380*/  FMUL.FTZ R124, R3.reuse, R124 ;  /* 0x0000007c037c7220 */ /* 0x040fe40000410000 */
[C---:B------:R-:W-:Y:S03]  /*14390*/  FMUL.FTZ R125, R3.reuse, R125 ;  /* 0x0000007d037d7220 */ /* 0x040fe60000410000 */
[C---:B------:R-:W-:Y:S03]  /*143a0*/  HMMA.16816.F32 R120, R152.reuse, R142, R120 ;  /* 0x0000008e9878723c */ /* 0x040fe60000001878 */
[C---:B------:R-:W-:Y:S02]  /*143b0*/  FMUL.FTZ R126, R2.reuse, R126 ;  /* 0x0000007e027e7220 */ /* 0x040fe40000410000 */
[C---:B------:R-:W-:Y:S02]  /*143c0*/  FMUL.FTZ R127, R2.reuse, R127 ;  /* 0x0000007f027f7220 */ /* 0x040fe40000410000 */
[C---:B------:R-:W-:Y:S02]  /*143d0*/  FMUL.FTZ R128, R3.reuse, R128 ;  /* 0x0000008003807220 */ /* 0x040fe40000410000 */
[C---:B------:R-:W-:Y:S03]  /*143e0*/  FMUL.FTZ R129, R3.reuse, R129 ;  /* 0x0000008103817220 */ /* 0x040fe60000410000 */
[C---:B----4-:R-:W-:Y:S03]  /*143f0*/  HMMA.16816.F32 R124, R152.reuse, R136, R124 ;  /* 0x00000088987c723c */ /* 0x050fe6000000187c */
[C---:B------:R-:W-:Y:S02]  /*14400*/  FMUL.FTZ R130, R2.reuse, R130 ;  /* 0x0000008202827220 */ /* 0x040fe40000410000 */
[C---:B------:R-:W-:Y:S02]  /*14410*/  FMUL.FTZ R131, R2.reuse, R131 ;  /* 0x0000008302837220 */ /* 0x040fe40000410000 */
[----:B------:R-:W-:Y:S01]  /*14420*/  FFMA.FTZ R230, R3, R226, R230 ;  /* 0x000000e203e67223 */ /* 0x000fe200000100e6 */
[----:B------:R-:W-:Y:S01]  /*14430*/  MOV R3, R0 ;  /* 0x0000000000037202 */ /* 0x000fe20000000f00 */
[----:B------:R-:W-:Y:S03]  /*14440*/  FFMA.FTZ R235, R2, R225, R235 ;  /* 0x000000e102eb7223 */ /* 0x000fe600000100eb */
[----:B------:R-:W-:Y:S03]  /*14450*/  HMMA.16816.F32 R128, R152, R138, R128 ;  /* 0x0000008a9880723c */ /* 0x000fe60000001880 */
[----:B------:R-:W-:Y:S01]  /*14460*/  FADD.FTZ R151, R151, R230 ;  /* 0x000000e697977221 */ /* 0x000fe20000010000 */
[----:B------:R-:W-:Y:S01]  /*14470*/  MOV R2, R148 ;  /* 0x0000009400027202 */ /* 0x000fe20000000f00 */
[----:B------:R-:W-:Y:S02]  /*14480*/  FADD.FTZ R234, R234, R235 ;  /* 0x000000ebeaea7221 */ /* 0x000fe40000010000 */
[----:B------:R-:W-:Y:S01]  /*14490*/  F2FP.PACK_AB R152, R237, R236 ;  /* 0x000000eced98723e */ /* 0x000fe200000000ff */
[----:B------:R-:W-:Y:S01]  /*144a0*/  FADD.FTZ R150, R150, R151 ;  /* 0x0000009796967221 */ /* 0x000fe20000010000 */
[----:B---3--:R-:W-:Y:S03]  /*144b0*/  F2FP.PACK_AB R154, R239, R238 ;  /* 0x000000eeef9a723e */ /* 0x008fe600000000ff */
[----:B-----5:R-:W-:Y:S01]  /*144c0*/  F2FP.PACK_AB R153, R241, R240 ;  /* 0x000000f0f199723e */ /* 0x020fe200000000ff */
[----:B------:R-:W-:Y:S01]  /*144d0*/  FADD.FTZ R231, R231, R150 ;  /* 0x00000096e7e77221 */ /* 0x000fe20000010000 */
[----:B------:R-:W-:Y:S03]  /*144e0*/  F2FP.PACK_AB R155, R149, R242 ;  /* 0x000000f2959b723e */ /* 0x000fe600000000ff */
[----:B------:R-:W-:Y:S04]  /*144f0*/  FADD.FTZ R236, R236, R231 ;  /* 0x000000e7ecec7221 */ /* 0x000fe80000010000 */
[C---:B-1----:R-:W-:Y:S01]  /*14500*/  HMMA.16816.F32 R144, R152.reuse, R132, R4 ;  /* 0x000000849890723c */ /* 0x042fe20000001804 */
[----:B------:R-:W1:Y:S02]  /*14510*/  LDSM.16.MT88.4 R4, [R211+0x9880] ;  /* 0x00988000d304783b */ /* 0x000e640000004200 */
[----:B------:R-:W-:Y:S04]  /*14520*/  FADD.FTZ R237, R237, R236 ;  /* 0x000000eceded7221 */ /* 0x000fe80000010000 */
[----:B------:R-:W-:Y:S01]  /*14530*/  FADD.FTZ R226, R238, R237 ;  /* 0x000000edeee27221 */ /* 0x000fe20000010000 */
[C---:B------:R-:W-:Y:S01]  /*14540*/  HMMA.16816.F32 R140, R152.reuse, R134, R8 ;  /* 0x00000086988c723c */ /* 0x040fe20000001808 */
[----:B------:R-:W2:Y:S03]  /*14550*/  LDSM.16.MT88.4 R8, [R205+0x9880] ;  /* 0x00988000cd08783b */ /* 0x000ea60000004200 */
[----:B------:R-:W-:Y:S04]  /*14560*/  FADD.FTZ R226, R239, R226 ;  /* 0x000000e2efe27221 */ /* 0x000fe80000010000 */
[C---:B------:R-:W-:Y:S01]  /*14570*/  HMMA.16816.F32 R136, R152.reuse, R156, R12 ;  /* 0x0000009c9888723c */ /* 0x040fe2000000180c */
[----:B------:R-:W3:Y:S07]  /*14580*/  LDSM.16.MT88.4 R12, [R205+0xa880] ;  /* 0x00a88000cd0c783b */ /* 0x000eee0000004200 */
[C---:B------:R-:W-:Y:S01]  /*14590*/  HMMA.16816.F32 R132, R152.reuse, R158, R16 ;  /* 0x0000009e9884723c */ /* 0x040fe20000001810 */
[----:B------:R-:W4:Y:S07]  /*145a0*/  LDSM.16.MT88.4 R16, [R205+0xb880] ;  /* 0x00b88000cd10783b */ /* 0x000f2e0000004200 */
[C---:B------:R-:W-:Y:S01]  /*145b0*/  HMMA.16816.F32 R20, R152.reuse, R160, R20 ;  /* 0x000000a09814723c */ /* 0x040fe20000001814 */
[----:B------:R-:W5:Y:S07]  /*145c0*/  LDSM.16.MT88.4 R156, [R204+0xb880] ;  /* 0x00b88000cc9c783b */ /* 0x000f6e0000004200 */
[C---:B------:R-:W-:Y:S08]  /*145d0*/  HMMA.16816.F32 R24, R152.reuse, R162, R24 ;  /* 0x000000a29818723c */ /* 0x040ff00000001818 */
[C---:B------:R-:W-:Y:S08]  /*145e0*/  HMMA.16816.F32 R28, R152.reuse, R164, R28 ;  /* 0x000000a4981c723c */ /* 0x040ff0000000181c */
[C---:B------:R-:W-:Y:S08]  /*145f0*/  HMMA.16816.F32 R32, R152.reuse, R166, R32 ;  /* 0x000000a69820723c */ /* 0x040ff00000001820 */
[C---:B-1----:R-:W-:Y:S07]  /*14600*/  HMMA.16816.F32 R36, R152.reuse, R4, R36 ;  /* 0x000000049824723c */ /* 0x042fee0000001824 */
[----:B------:R-:W-:Y:S01]  /*14610*/  FADD.FTZ R5, R233, R234 ;  /* 0x000000eae9057221 */ /* 0x000fe20000010000 */
[C---:B------:R-:W-:Y:S04]  /*14620*/  HMMA.16816.F32 R40, R152.reuse, R6, R40 ;  /* 0x000000069828723c */ /* 0x040fe80000001828 */
[----:B------:R-:W-:Y:S04]  /*14630*/  FADD.FTZ R5, R232, R5 ;  /* 0x00000005e8057221 */ /* 0x000fe80000010000 */
[C---:B------:R-:W-:Y:S04]  /*14640*/  HMMA.16816.F32 R44, R152.reuse, R168, R44 ;  /* 0x000000a8982c723c */ /* 0x040fe8000000182c */
[----:B------:R-:W-:Y:S04]  /*14650*/  FADD.FTZ R240, R240, R5 ;  /* 0x00000005f0f07221 */ /* 0x000fe80000010000 */
[C---:B------:R-:W-:Y:S04]  /*14660*/  HMMA.16816.F32 R48, R152.reuse, R170, R48 ;  /* 0x000000aa9830723c */ /* 0x040fe80000001830 */
[----:B------:R-:W-:Y:S04]  /*14670*/  FADD.FTZ R241, R241, R240 ;  /* 0x000000f0f1f17221 */ /* 0x000fe80000010000 */
[C---:B--2---:R-:W-:Y:S04]  /*14680*/  HMMA.16816.F32 R52, R152.reuse, R8, R52 ;  /* 0x000000089834723c */ /* 0x044fe80000001834 */
        /* <DEDUP_REMOVED lines=9> */
[C---:B---3--:R-:W-:Y:S08]  /*14720*/  HMMA.16816.F32 R84, R152.reuse, R12, R84 ;  /* 0x0000000c9854723c */ /* 0x048ff00000001854 */
[C---:B------:R-:W-:Y:S08]  /*14730*/  HMMA.16816.F32 R88, R152.reuse, R14, R88 ;  /* 0x0000000e9858723c */ /* 0x040ff00000001858 */
[C---:B------:R-:W-:Y:S08]  /*14740*/  HMMA.16816.F32 R92, R152.reuse, R184, R92 ;  /* 0x000000b8985c723c */ /* 0x040ff0000000185c */
[C---:B------:R-:W-:Y:S08]  /*14750*/  HMMA.16816.F32 R96, R152.reuse, R186, R96 ;  /* 0x000000ba9860723c */ /* 0x040ff00000001860 */
[C---:B------:R-:W-:Y:S08]  /*14760*/  HMMA.16816.F32 R100, R152.reuse, R188, R100 ;  /* 0x000000bc9864723c */ /* 0x040ff00000001864 */
[C---:B------:R-:W-:Y:S08]  /*14770*/  HMMA.16816.F32 R104, R152.reuse, R190, R104 ;  /* 0x000000be9868723c */ /* 0x040ff00000001868 */
[C---:B------:R-:W-:Y:S08]  /*14780*/  HMMA.16816.F32 R108, R152.reuse, R192, R108 ;  /* 0x000000c0986c723c */ /* 0x040ff0000000186c */
[C---:B------:R-:W-:Y:S08]  /*14790*/  HMMA.16816.F32 R112, R152.reuse, R194, R112 ;  /* 0x000000c29870723c */ /* 0x040ff00000001870 */
[C---:B----4-:R-:W-:Y:S08]  /*147a0*/  HMMA.16816.F32 R116, R152.reuse, R16, R116 ;  /* 0x000000109874723c */ /* 0x050ff00000001874 */
[C---:B------:R-:W-:Y:S08]  /*147b0*/  HMMA.16816.F32 R120, R152.reuse, R18, R120 ;  /* 0x000000129878723c */ /* 0x040ff00000001878 */
[C---:B-----5:R-:W-:Y:S08]  /*147c0*/  HMMA.16816.F32 R124, R152.reuse, R156, R124 ;  /* 0x0000009c987c723c */ /* 0x060ff0000000187c */
[----:B------:R-:W-:Y:S01]  /*147d0*/  HMMA.16816.F32 R128, R152, R158, R128 ;  /* 0x0000009e9880723c */ /* 0x000fe20000001880 */
[----:B------:R-:W-:-:S07]  /*147e0*/  @P0 BRA `(.L_x_436) ;  /* 0xffffd5f000000947 */ /* 0x000fce000383ffff */
.L_x_427:
[----:B------:R-:W1:Y:S01]  /*147f0*/  S2UR UR8, SR_CTAID.X ;  /* 0x00000000000879c3 */ /* 0x000e620000002500 */
[----:B------:R-:W-:Y:S01]  /*14800*/  ULDC.64 UR4, c[0x0][0x2c8] ;  /* 0x0000b20000047ab9 */ /* 0x000fe20000000a00 */
[----:B------:R-:W-:Y:S01]  /*14810*/  PLOP3.LUT P0, PT, PT, PT, UP2, 0x40, 0x0 ;  /* 0x000000000000781c */ /* 0x000fe20003f0e828 */
[----:B-1----:R-:W-:-:S04]  /*14820*/  ULEA UR8, UR8, 0x7f, 0x7 ;  /* 0x0000007f08087891 */ /* 0x002fc8000f8e383f */
        /* <DEDUP_REMOVED lines=18> */
.L_x_438:
[----:B------:R-:W-:Y:S02]  /*14950*/  ULDC UR4, c[0x0][0x32c] ;  /* 0x0000cb0000047ab9 */ /* 0x000fe40000000800 */
[----:B------:R-:W-:-:S03]  /*14960*/  UISETP.NE.AND UP0, UPT, UR4, 0x1, UPT ;  /* 0x000000010400788c */ /* 0x000fc6000bf05270 */
[----:B------:R-:W-:Y:S02]  /*14970*/  ULDC.64 UR4, c[0x0][0x330] ;  /* 0x0000cc0000047ab9 */ /* 0x000fe40000000a00 */
[----:B------:R-:W-:-:S06]  /*14980*/  UIMAD.WIDE.U32 UR10, UR9, UR4, URZ ;  /* 0x00000004090a72a5 */ /* 0x000fcc000f8e003f */
[----:B------:R-:W-:Y:S02]  /*14990*/  @UP0 USHF.R.U32.HI UR9, URZ, UR5, UR11 ;  /* 0x000000053f090299 */ /* 0x000fe4000801160b */
.L_x_439:
[----:B------:R-:W-:Y:S02]  /*149a0*/  ULDC UR4, c[0x0][0x32c] ;  /* 0x0000cb0000047ab9 */ /* 0x000fe40000000800 */
[----:B------:R-:W-:-:S04]  /*149b0*/  UIMAD UR4, UR9, UR4, URZ ;  /* 0x00000004090472a4 */ /* 0x000fc8000f8e023f */
[----:B------:R-:W-:-:S04]  /*149c0*/  UISETP.LT.AND UP0, UPT, UR8, UR4, UPT ;  /* 0x000000040800728c */ /* 0x000fc8000bf01270 */
[----:B------:R-:W-:-:S04]  /*149d0*/  USEL UR8, UR8, UR4, !UP0 ;  /* 0x0000000408087287 */ /* 0x000fc8000c000000 */
.L_x_437:
[----:B------:R-:W-:-:S04]  /*149e0*/  UIADD3 UR8, UR8, 0x1f, URZ ;  /* 0x0000001f08087890 */ /* 0x000fc8000fffe03f */
        /* <DEDUP_REMOVED lines=8> */
[----:B------:R-:W-:Y:S01]  /*14a70*/  MOV R149, R148 ;  /* 0x0000009400957202 */ /* 0x000fe20000000f00 */
[----:B------:R-:W-:Y:S01]  /*14a80*/  UMOV UR12, UR13 ;  /* 0x0000000d000c7c82 */ /* 0x000fe20008000000 */
[----:B------:R-:W-:Y:S01]  /*14a90*/  MOV R3, R0 ;  /* 0x0000000000037202 */ /* 0x000fe20000000f00 */
[----:B------:R-:W-:Y:S02]  /*14aa0*/  ULDC.64 UR8, c[0x0][0x208] ;  /* 0x0000820000087ab9 */ /* 0x000fe40000000a00 */
[----:B------:R-:W-:Y:S02]  /*14ab0*/  ULDC.64 UR4, c[0x0][0x1e0] ;  /* 0x0000780000047ab9 */ /* 0x000fe40000000a00 */
.L_x_441:
[----:B------:R-:W-:Y:S01]  /*14ac0*/  UISETP.GT.AND UP0, UPT, UR6, UR12, UPT ;  /* 0x0000000c0600728c */ /* 0x000fe2000bf04270 */
[----:B------:R-:W-:Y:S04]  /*14ad0*/  DEPBAR.LE SB0, 0x0 ;  /* 0x000080000000791a */ /* 0x000fe80000000000 */
[----:B------:R-:W-:Y:S01]  /*14ae0*/  BAR.SYNC.DEFER_BLOCKING 0x0 ;  /* 0x0000000000007b1d */ /* 0x000fe20000010000 */
[----:B------:R-:W-:Y:S01]  /*14af0*/  PLOP3.LUT P0, PT, PT, PT, UP0, 0x80, 0x0 ;  /* 0x000000000000781c */ /* 0x000fe20003f0f008 */
[----:B------:R-:W-:Y:S01]  /*14b00*/  UIADD3 UR13, UR12, -0x1, URZ ;  /* 0xffffffff0c0d7890 */ /* 0x000fe2000fffe03f */
[----:B------:R-:W-:Y:S02]  /*14b10*/  PLOP3.LUT P2, PT, PT, PT, UP0, 0x80, 0x0 ;  /* 0x000000000000781c */ /* 0x000fe40003f4f008 */
[----:B------:R-:W-:Y:S01]  /*14b20*/  PLOP3.LUT P1, PT, PT, PT, UP0, 0x80, 0x0 ;  /* 0x000000000000781c */ /* 0x000fe20003f2f008 */
[----:B------:R-:W-:Y:S01]  /*14b30*/  @!UP0 UIMAD.WIDE.U32 UR14, UR12, UR8, URZ ;  /* 0x000000080c0e82a5 */ /* 0x000fe2000f8e003f */
[----:B------:R-:W-:Y:S01]  /*14b40*/  PLOP3.LUT P3, PT, PT, PT, UP0, 0x80, 0x0 ;  /* 0x000000000000781c */ /* 0x000fe20003f6f008 */
[----:B------:R-:W-:Y:S01]  /*14b50*/  @!UP0 USHF.R.S32.HI UR11, URZ, 0x1f, UR12 ;  /* 0x0000001f3f0b8899 */ /* 0x000fe2000801140c */
[C---:B------:R-:W-:Y:S02]  /*14b60*/  LOP3.LUT P3, RZ, R215.reuse, 0x4, RZ, 0xc0, !PT ;  /* 0x00000004d7ff7812 */ /* 0x040fe4000786c0ff */
[C---:B------:R-:W-:Y:S01]  /*14b70*/  LOP3.LUT P5, RZ, R215.reuse, 0x2, RZ, 0xc0, !PT ;  /* 0x00000002d7ff7812 */ /* 0x040fe200078ac0ff */
[----:B------:R-:W-:Y:S01]  /*14b80*/  @!UP0 UIMAD UR11, UR11, UR8, URZ ;  /* 0x000000080b0b82a4 */ /* 0x000fe2000f8e023f */
[----:B------:R-:W-:Y:S02]  /*14b90*/  MOV R4, UR14 ;  /* 0x0000000e00047c02 */ /* 0x000fe40008000f00 */
[----:B------:R-:W-:Y:S01]  /*14ba0*/  MOV R5, UR15 ;  /* 0x0000000f00057c02 */ /* 0x000fe20008000f00 */
[----:B------:R-:W-:Y:S01]  /*14bb0*/  @!UP0 UIMAD UR11, UR12, UR9, UR11 ;  /* 0x000000090c0b82a4 */ /* 0x000fe2000f8e020b */
[----:B------:R-:W-:Y:S02]  /*14bc0*/  @!P0 LEA R0, P0, R4, R228, 0x5 ;  /* 0x000000e404008211 */ /* 0x000fe400078028ff */
[C---:B------:R-:W-:Y:S01]  /*14bd0*/  LOP3.LUT P4, RZ, R215.reuse, 0x1, RZ, 0xc0, !PT ;  /* 0x00000001d7ff7812 */ /* 0x040fe2000788c0ff */
[----:B------:R-:W-:Y:S01]  /*14be0*/  @!UP0 UIADD3 UR11, UR15, UR11, URZ ;  /* 0x0000000b0f0b8290 */ /* 0x000fe2000fffe03f */
[----:B------:R-:W-:Y:S01]  /*14bf0*/  @!P1 LEA R150, P1, R0, c[0x0][0x1f8], 0x1 ;  /* 0x00007e0000969a11 */ /* 0x000fe200078208ff */
[----:B------:R-:W-:Y:S04]  /*14c00*/  LDSM.16.M88.4 R16, [R214+0x10080] ;  /* 0x01008000d610783b */ /* 0x000fe80000000200 */
[----:B------:R-:W-:Y:S04]  /*14c10*/  MOV R151, UR11 ;  /* 0x0000000b00977c02 */ /* 0x000fe80008000f00 */
[----:B------:R-:W-:Y:S01]  /*14c20*/  @!P2 LEA.HI.X R151, R4, R221, R151, 0x5, P0 ;  /* 0x000000dd0497a211 */ /* 0x000fe200000f2c97 */
[----:B------:R-:W1:Y:S01]  /*14c30*/  LDSM.16.M88.4 R8, [R213+0xc080] ;  /* 0x00c08000d508783b */ /* 0x000e620000000200 */
[----:B------:R-:W-:Y:S02]  /*14c40*/  PLOP3.LUT P0, PT, PT, PT, UP0, 0x80, 0x0 ;  /* 0x000000000000781c */ /* 0x000fe40003f0f008 */
[----:B------:R-:W-:Y:S05]  /*14c50*/  PLOP3.LUT P2, PT, PT, PT, UP0, 0x80, 0x0 ;  /* 0x000000000000781c */ /* 0x000fea0003f4f008 */
[----:B------:R-:W2:Y:S06]  /*14c60*/  LDSM.16.M88.4 R152, [R213+0xc880] ;  /* 0x00c88000d598783b */ /* 0x000eac0000000200 */
[----:B------:R-:W-:Y:S02]  /*14c70*/  @!P0 LEA.HI.X R151, R0, c[0x0][0x1fc], R151, 0x1, P1 ;  /* 0x00007f0000978a11 */ /* 0x000fe400008f0c97 */
[----:B------:R-:W-:Y:S01]  /*14c80*/  PLOP3.LUT P0, PT, PT, PT, UP0, 0x80, 0x0 ;  /* 0x000000000000781c */ /* 0x000fe20003f0f008 */
[----:B------:R-:W-:Y:S01]  /*14c90*/  LDSM.16.M88.4 R156, [R210+0x10080] ;  /* 0x01008000d29c783b */ /* 0x000fe20000000200 */
[----:B------:R-:W-:Y:S07]  /*14ca0*/  PLOP3.LUT P1, PT, PT, PT, UP0, 0x80, 0x0 ;  /* 0x000000000000781c */ /* 0x000fee0003f2f008 */
[----:B------:R-:W3:Y:S08]  /*14cb0*/  LDSM.16.M88.4 R160, [R212] ;  /* 0x00000000d4a0783b */ /* 0x000ef00000000200 */
[----:B------:R-:W4:Y:S01]  /*14cc0*/  LDSM.16.M88.4 R164, [R203] ;  /* 0x00000000cba4783b */ /* 0x000f220000000200 */
[C---:B-1----:R-:W-:Y:S07]  /*14cd0*/  HMMA.16816.F32 R4, R16.reuse, R8, RZ ;  /* 0x000000081004723c */ /* 0x042fee00000018ff */
[----:B------:R-:W-:Y:S01]  /*14ce0*/  @!PT LDS RZ, [RZ] ;  /* 0x00000000fffff984 */ /* 0x000fe20000000800 */
[----:B------:R-:W-:Y:S01]  /*14cf0*/  @!PT LDS RZ, [RZ] ;  /* 0x00000000fffff984 */ /* 0x000fe20000000800 */
[----:B------:R-:W-:Y:S01]  /*14d00*/  @!PT LDS RZ, [RZ] ;  /* 0x00000000fffff984 */ /* 0x000fe20000000800 */
[----:B------:R1:W-:Y:S01]  /*14d10*/  @!P0 LDGSTS.E.BYPASS.LTC128B.128 [R218+0x8080], [R150.64], !P6 ;  /* 0x0808000096da8fae */ /* 0x0003e2000f101d5e */
[----:B------:R-:W-:Y:S01]  /*14d20*/  PLOP3.LUT P0, PT, PT, PT, UP0, 0x80, 0x0 ;  /* 0x000000000000781c */ /* 0x000fe20003f0f008 */
[----:B------:R-:W-:Y:S01]  /*14d30*/  UISETP.GT.AND UP0, UPT, UR12, UR6, UPT ;  /* 0x000000060c00728c */ /* 0x000fe2000bf04270 */
[C---:B------:R-:W-:Y:S05]  /*14d40*/  HMMA.16816.F32 R8, R16.reuse, R10, RZ ;  /* 0x0000000a1008723c */ /* 0x040fea00000018ff */
[----:B------:R1:W-:Y:S01]  /*14d50*/  @!P2 LDGSTS.E.BYPASS.LTC128B.128 [R218+0x9080], [R150.64+0x80], !P3 ;  /* 0x0908008096daafae */ /* 0x0003e2000d901d5e */
[----:B------:R-:W-:Y:S02]  /*14d60*/  PLOP3.LUT P2, PT, PT, PT, UP0, 0x80, 0x0 ;  /* 0x000000000000781c */ /* 0x000fe40003f4f008 */
[----:B------:R-:W-:Y:S02]  /*14d70*/  PLOP3.LUT P3, PT, PT, PT, UP0, 0x80, 0x0 ;  /* 0x000000000000781c */ /* 0x000fe40003f6f008 */
[----:B------:R-:W-:Y:S01]  /*14d80*/  LOP3.LUT P3, RZ, R215, 0x4, RZ, 0xc0, !PT ;  /* 0x00000004d7ff7812 */ /* 0x000fe2000786c0ff */
[----:B------:R-:W-:Y:S01]  /*14d90*/  @UP0 UIMAD.WIDE.U32 UR14, UR13, UR4, URZ ;  /* 0x000000040d0e02a5 */ /* 0x000fe2000f8e003f */
[C---:B--2---:R-:W-:Y:S01]  /*14da0*/  HMMA.16816.F32 R12, R16.reuse, R152, RZ ;  /* 0x00000098100c723c */ /* 0x044fe200000018ff */
[----:B------:R1:W-:Y:S01]  /*14db0*/  @!P1 LDGSTS.E.BYPASS.LTC128B.128 [R218+0xa080], [R150.64+0x100], !P5 ;  /* 0x0a08010096da9fae */ /* 0x0003e2000e901d5e */
[----:B------:R-:W-:Y:S01]  /*14dc0*/  PLOP3.LUT P1, PT, PT, PT, UP0, 0x80, 0x0 ;  /* 0x000000000000781c */ /* 0x000fe20003f2f008 */
[----:B------:R-:W-:Y:S04]  /*14dd0*/  @UP0 USHF.R.S32.HI UR11, URZ, 0x1f, UR13 ;  /* 0x0000001f3f0b0899 */ /* 0x000fe8000801140d */
[----:B------:R-:W-:Y:S01]  /*14de0*/  @UP0 UIMAD UR11, UR11, UR4, URZ ;  /* 0x000000040b0b02a4 */ /* 0x000fe2000f8e023f */
[----:B------:R-:W-:Y:S01]  /*14df0*/  HMMA.16816.F32 R16, R16, R154, RZ ;  /* 0x0000009a1010723c */ /* 0x000fe200000018ff */
[----:B------:R1:W-:Y:S01]  /*14e00*/  @!P0 LDGSTS.E.BYPASS.LTC128B.128 [R218+0xb080], [R150.64+0x180], !P4 ;  /* 0x0b08018096da8fae */ /* 0x0003e2000e101d5e */
[----:B------:R-:W-:Y:S01]  /*14e10*/  PLOP3.LUT P0, PT, PT, PT, UP0, 0x80, 0x0 ;  /* 0x000000000000781c */ /* 0x000fe20003f0f008 */
[----:B------:R-:W-:Y:S04]  /*14e20*/  @UP0 UIMAD UR11, UR13, UR5, UR11 ;  /* 0x000000050d0b02a4 */ /* 0x000fe8000f8e020b */
[----:B------:R-:W-:Y:S01]  /*14e30*/  @UP0 UIADD3 UR11, UR15, UR11, URZ ;  /* 0x0000000b0f0b0290 */ /* 0x000fe2000fffe03f */
[C---:B---3--:R-:W-:Y:S01]  /*14e40*/  HMMA.16816.F32 R4, R156.reuse, R160, R4 ;  /* 0x000000a09c04723c */ /* 0x048fe20000001804 */
[----:B------:R-:W-:Y:S07]  /*14e50*/  LDSM.16.M88.4 R168, [R209+0x10080] ;  /* 0x01008000d1a8783b */ /* 0x000fee0000000200 */
[C---:B------:R-:W-:Y:S01]  /*14e60*/  HMMA.16816.F32 R8, R156.reuse, R162, R8 ;  /* 0x000000a29c08723c */ /* 0x040fe20000001808 */
[----:B------:R-:W2:Y:S07]  /*14e70*/  LDSM.16.M88.4 R172, [R208+0xc080] ;  /* 0x00c08000d0ac783b */ /* 0x000eae0000000200 */
[C---:B----4-:R-:W-:Y:S01]  /*14e80*/  HMMA.16816.F32 R12, R156.reuse, R164, R12 ;  /* 0x000000a49c0c723c */ /* 0x050fe2000000180c */
[----:B------:R-:W3:Y:S07]  /*14e90*/  LDSM.16.M88.4 R152, [R208+0xc880] ;  /* 0x00c88000d098783b */ /* 0x000eee0000000200 */
[----:B------:R-:W-:Y:S01]  /*14ea0*/  HMMA.16816.F32 R16, R156, R166, R16 ;  /* 0x000000a69c10723c */ /* 0x000fe20000001810 */
        /* <DEDUP_REMOVED lines=100> */
[----:B------:R-:W3:Y:S01]  /*154f0*/  MUFU.TANH R158, R158 ;  /* 0x0000009e009e7308 */ /* 0x000ee20000002400 */
[----:B------:R-:W-:Y:S01]  /*15500*/  FMUL.FTZ R2, R6, c[0x0][0x320] ;  /* 0x0000c80006027a20 */ /* 0x000fe20000410000 */
[C---:B--2---:R-:W-:Y:S03]  /*15510*/  HMMA.16816.F32 R12, R176.reuse, R152, R12 ;  /* 0x00000098b00c723c */ /* 0x044fe6000000180c */
[----:B------:R-:W-:Y:S02]  /*15520*/  FMUL.FTZ R9, R9, c[0x0][0x320] ;  /* 0x0000c80009097a20 */ /* 0x000fe40000410000 */
[----:B------:R-:W-:Y:S03]  /*15530*/  FMUL.FTZ R10, R10, c[0x0][0x320] ;  /* 0x0000c8000a0a7a20 */ /* 0x000fe60000410000 */
[----:B------:R3:W-:Y:S01]  /*15540*/  MUFU.TANH R152, R9 ;  /* 0x0000000900987308 */ /* 0x0007e20000002400 */
[----:B------:R-:W-:Y:S03]  /*15550*/  HMMA.16816.F32 R16, R176, R154, R16 ;  /* 0x0000009ab010723c */ /* 0x000fe60000001810 */
[----:B------:R-:W-:Y:S02]  /*15560*/  FMUL.FTZ R0, R8, c[0x0][0x320] ;  /* 0x0000c80008007a20 */ /* 0x000fe40000410000 */
[----:B------:R-:W-:Y:S04]  /*15570*/  FMUL.FTZ R11, R11, c[0x0][0x320] ;  /* 0x0000c8000b0b7a20 */ /* 0x000fe80000410000 */
[----:B------:R-:W2:Y:S06]  /*15580*/  MUFU.TANH R156, R156 ;  /* 0x0000009c009c7308 */ /* 0x000eac0000002400 */
[----:B------:R-:W-:Y:S01]  /*15590*/  FMUL.FTZ R168, R12, c[0x0][0x320] ;  /* 0x0000c8000ca87a20 */ /* 0x000fe20000410000 */
[----:B------:R-:W-:Y:S01]  /*155a0*/  MOV R12, UR14 ;  /* 0x0000000e000c7c02 */ /* 0x000fe20008000f00 */
[----:B------:R-:W-:Y:S02]  /*155b0*/  FMUL.FTZ R14, R14, c[0x0][0x320] ;  /* 0x0000c8000e0e7a20 */ /* 0x000fe40000410000 */
[----:B------:R-:W4:Y:S01]  /*155c0*/  MUFU.TANH R8, R0 ;  /* 0x0000000000087308 */ /* 0x000f220000002400 */
[----:B------:R-:W-:Y:S02]  /*155d0*/  FMUL.FTZ R13, R13, c[0x0][0x320] ;  /* 0x0000c8000d0d7a20 */ /* 0x000fe40000410000 */
[----:B------:R-:W-:Y:S01]  /*155e0*/  FMUL.FTZ R15, R15, c[0x0][0x320] ;  /* 0x0000c8000f0f7a20 */ /* 0x000fe20000410000 */
[----:B---3--:R-:W-:Y:S01]  /*155f0*/  FMNMX.FTZ R9, R158, R3, !PT ;  /* 0x000000039e097209 */ /* 0x008fe20007810000 */
[----:B------:R-:W-:Y:S02]  /*15600*/  FMUL.FTZ R164, R16, c[0x0][0x320] ;  /* 0x0000c80010a47a20 */ /* 0x000fe40000410000 */
[----:B------:R-:W-:Y:S02]  /*15610*/  FMUL.FTZ R17, R17, c[0x0][0x320] ;  /* 0x0000c80011117a20 */ /* 0x000fe40000410000 */
[----:B------:R-:W-:Y:S01]  /*15620*/  FMUL.FTZ R18, R18, c[0x0][0x320] ;  /* 0x0000c80012127a20 */ /* 0x000fe20000410000 */
[----:B------:R-:W3:Y:S01]  /*15630*/  MUFU.TANH R6, R2 ;  /* 0x0000000200067308 */ /* 0x000ee20000002400 */
[----:B------:R-:W-:Y:S01]  /*15640*/  FMUL.FTZ R19, R19, c[0x0][0x320] ;  /* 0x0000c80013137a20 */ /* 0x000fe20000410000 */
[----:B--2---:R-:W-:Y:S08]  /*15650*/  FMNMX.FTZ R9, R156, R9, !PT ;  /* 0x000000099c097209 */ /* 0x004ff00007810000 */
[----:B------:R-:W2:Y:S01]  /*15660*/  MUFU.TANH R157, R157 ;  /* 0x0000009d009d7308 */ /* 0x000ea20000002400 */
[----:B----4-:R-:W-:Y:S04]  /*15670*/  FMNMX.FTZ R9, R8, R9, !PT ;  /* 0x0000000908097209 */ /* 0x010fe80007810000 */
[----:B------:R-:W-:Y:S05]  /*15680*/  FMNMX.FTZ R9, R152, R9, !PT ;  /* 0x0000000998097209 */ /* 0x000fea0007810000 */
[----:B------:R-:W4:Y:S01]  /*15690*/  MUFU.TANH R153, R10 ;  /* 0x0000000a00997308 */ /* 0x000f220000002400 */
[----:B---3--:R-:W-:Y:S09]  /*156a0*/  FMNMX.FTZ R0, R6, R149, !PT ;  /* 0x0000009506007209 */ /* 0x008ff20007810000 */
[----:B------:R-:W3:Y:S01]  /*156b0*/  MUFU.TANH R168, R168 ;  /* 0x000000a800a87308 */ /* 0x000ee20000002400 */
[----:B--2---:R-:W-:Y:S09]  /*156c0*/  FMNMX.FTZ R0, R157, R0, !PT ;  /* 0x000000009d007209 */ /* 0x004ff20007810000 */
[----:B------:R-:W2:Y:S01]  /*156d0*/  MUFU.TANH R11, R11 ;  /* 0x0000000b000b7308 */ /* 0x000ea20000002400 */
[----:B----4-:R-:W-:Y:S09]  /*156e0*/  FMNMX.FTZ R0, R153, R0, !PT ;  /* 0x0000000099007209 */ /* 0x010ff20007810000 */
        /* <DEDUP_REMOVED lines=10> */
[----:B-1----:R-:W1:Y:S01]  /*15790*/  MUFU.TANH R151, R18 ;  /* 0x0000001200977308 */ /* 0x002e620000002400 */
[----:B----4-:R-:W-:Y:S09]  /*157a0*/  FMNMX.FTZ R9, R164, R9, !PT ;  /* 0x00000009a4097209 */ /* 0x010ff20007810000 */
[----:B------:R-:W2:Y:S01]  /*157b0*/  MUFU.TANH R150, R19 ;  /* 0x0000001300967308 */ /* 0x000ea20000002400 */
[----:B---3--:R-:W-:Y:S05]  /*157c0*/  FMNMX.FTZ R4, R162, R9, !PT ;  /* 0x00000009a2047209 */ /* 0x008fea0007810000 */
[----:B------:R-:W3:Y:S01]  /*157d0*/  SHFL.BFLY PT, R15, R4, 0x2, 0x1f ;  /* 0x0c401f00040f7f89 */ /* 0x000ee200000e0000 */
[----:B-1----:R-:W-:Y:S04]  /*157e0*/  FMNMX.FTZ R9, R151, R0, !PT ;  /* 0x0000000097097209 */ /* 0x002fe80007810000 */
[----:B--2---:R-:W-:Y:S05]  /*157f0*/  FMNMX.FTZ R7, R150, R9, !PT ;  /* 0x0000000996077209 */ /* 0x004fea0007810000 */
[----:B------:R-:W1:Y:S01]  /*15800*/  SHFL.BFLY PT, R0, R7, 0x2, 0x1f ;  /* 0x0c401f0007007f89 */ /* 0x000e6200000e0000 */
[----:B---3--:R-:W-:Y:S07]  /*15810*/  FMNMX.FTZ R13, R4, R15, !PT ;  /* 0x0000000f040d7209 */ /* 0x008fee0007810000 */
[----:B------:R-:W2:Y:S01]  /*15820*/  SHFL.BFLY PT, R2, R13, 0x1, 0x1f ;  /* 0x0c201f000d027f89 */ /* 0x000ea200000e0000 */
[----:B-1----:R-:W-:Y:S02]  /*15830*/  FMNMX.FTZ R5, R7, R0, !PT ;  /* 0x0000000007057209 */ /* 0x002fe40007810000 */
[----:B------:R-:W-:Y:S05]  /*15840*/  MOV R7, UR11 ;  /* 0x0000000b00077c02 */ /* 0x000fea0008000f00 */
[----:B------:R-:W1:Y:S01]  /*15850*/  SHFL.BFLY PT, R148, R5, 0x1, 0x1f ;  /* 0x0c201f0005947f89 */ /* 0x000e6200000e0000 */
[----:B--2---:R-:W-:Y:S02]  /*15860*/  FMNMX.FTZ R0, R13, R2, !PT ;  /* 0x000000020d007209 */ /* 0x004fe40007810000 */
[----:B------:R-:W-:Y:S03]  /*15870*/  MOV R13, UR15 ;  /* 0x0000000f000d7c02 */ /* 0x000fe60008000f00 */
[C---:B------:R-:W-:Y:S02]  /*15880*/  FADD.FTZ R2, -R0.reuse, R3 ;  /* 0x0000000300027221 */ /* 0x040fe40000010100 */
[----:B------:R-:W-:Y:S02]  /*15890*/  FMUL.FTZ R165, R0, c[0x0][0x2d0] ;  /* 0x0000b40000a57a20 */ /* 0x000fe40000410000 */
[----:B------:R-:W-:Y:S02]  /*158a0*/  FMUL.FTZ R3, R2, c[0x0][0x2d0] ;  /* 0x0000b40002037a20 */ /* 0x000fe40000410000 */
[--C-:B------:R-:W-:Y:S02]  /*158b0*/  FFMA.FTZ R236, R158, c[0x0][0x2d0], -R165.reuse ;  /* 0x0000b4009eec7a23 */ /* 0x100fe400000108a5 */
[--C-:B------:R-:W-:Y:S02]  /*158c0*/  FFMA.FTZ R233, R156, c[0x0][0x2d0], -R165.reuse ;  /* 0x0000b4009ce97a23 */ /* 0x100fe400000108a5 */
[--C-:B------:R-:W-:Y:S01]  /*158d0*/  FFMA.FTZ R231, R152, c[0x0][0x2d0], -R165.reuse ;  /* 0x0000b40098e77a23 */ /* 0x100fe200000108a5 */
[----:B------:R-:W2:Y:S01]  /*158e0*/  MUFU.EX2 R3, R3 ;  /* 0x0000000300037308 */ /* 0x000ea20000000800 */
[--C-:B------:R-:W-:Y:S02]  /*158f0*/  FFMA.FTZ R234, R8, c[0x0][0x2d0], -R165.reuse ;  /* 0x0000b40008ea7a23 */ /* 0x100fe400000108a5 */
[--C-:B------:R-:W-:Y:S01]  /*15900*/  FFMA.FTZ R235, R168, c[0x0][0x2d0], -R165.reuse ;  /* 0x0000b400a8eb7a23 */ /* 0x100fe200000108a5 */
[----:B-1----:R-:W-:Y:S01]  /*15910*/  FMNMX.FTZ R148, R5, R148, !PT ;  /* 0x0000009405947209 */ /* 0x002fe20007810000 */
[--C-:B------:R-:W-:Y:S01]  /*15920*/  FFMA.FTZ R238, R166, c[0x0][0x2d0], -R165.reuse ;  /* 0x0000b400a6ee7a23 */ /* 0x100fe200000108a5 */
[----:B------:R-:W-:Y:S01]  /*15930*/  @P0 LEA R5, P0, R12, R216, 0x5 ;  /* 0x000000d80c050211 */ /* 0x000fe200078028ff */
[----:B------:R-:W-:Y:S02]  /*15940*/  FFMA.FTZ R237, R164, c[0x0][0x2d0], -R165 ;  /* 0x0000b400a4ed7a23 */ /* 0x000fe400000108a5 */
[C---:B------:R-:W-:Y:S01]  /*15950*/  FADD.FTZ R4, -R148.reuse, R149 ;  /* 0x0000009594047221 */ /* 0x040fe20000010100 */
[----:B------:R-:W-:Y:S01]  /*15960*/  MUFU.EX2 R236, R236 ;  /* 0x000000ec00ec7308 */ /* 0x000fe20000000800 */
[----:B------:R-:W-:Y:S02]  /*15970*/  FMUL.FTZ R160, R148, c[0x0][0x2d0] ;  /* 0x0000b40094a07a20 */ /* 0x000fe40000410000 */
[----:B------:R-:W-:Y:S01]  /*15980*/  FMUL.FTZ R2, R4, c[0x0][0x2d0] ;  /* 0x0000b40004027a20 */ /* 0x000fe20000410000 */
[----:B------:R-:W-:Y:S01]  /*15990*/  @P1 LEA R4, P1, R5, c[0x0][0x1c8], 0x1 ;  /* 0x0000720005041a11 */ /* 0x000fe200078208ff */
[--C-:B------:R-:W-:Y:S02]  /*159a0*/  FFMA.FTZ R227, R157, c[0x0][0x2d0], -R160.reuse ;  /* 0x0000b4009de37a23 */ /* 0x100fe400000108a0 */
[--C-:B------:R-:W-:Y:S02]  /*159b0*/  FFMA.FTZ R230, R153, c[0x0][0x2d0], -R160.reuse ;  /* 0x0000b40099e67a23 */ /* 0x100fe400000108a0 */
[----:B------:R-:W-:Y:S01]  /*159c0*/  @P2 LEA.HI.X R10, R12, R223, R7, 0x5, P0 ;  /* 0x000000df0c0a2211 */ /* 0x000fe200000f2c07 */
[--C-:B------:R-:W-:Y:S01]  /*159d0*/  FFMA.FTZ R232, R6, c[0x0][0x2d0], -R160.reuse ;  /* 0x0000b40006e87a23 */ /* 0x100fe200000108a0 */
[----:B------:R-:W-:Y:S01]  /*159e0*/  PLOP3.LUT P0, PT, PT, PT, UP0, 0x80, 0x0 ;  /* 0x000000000000781c */ /* 0x000fe20003f0f008 */
[--C-:B------:R-:W-:Y:S01]  /*159f0*/  FFMA.FTZ R149, R11, c[0x0][0x2d0], -R160.reuse ;  /* 0x0000b4000b957a23 */ /* 0x100fe200000108a0 */
[----:B------:R-:W-:Y:S01]  /*15a00*/  PLOP3.LUT P2, PT, PT, PT, UP0, 0x80, 0x0 ;  /* 0x000000000000781c */ /* 0x000fe20003f4f008 */
[----:B------:R-:W1:Y:S01]  /*15a10*/  MUFU.EX2 R2, R2 ;  /* 0x0000000200027308 */ /* 0x000e620000000800 */
[C---:B--2---:R-:W-:Y:S02]  /*15a20*/  FMUL.FTZ R8, R3.reuse, R140 ;  /* 0x0000008c03087220 */ /* 0x044fe40000410000 */
[C---:B------:R-:W-:Y:S02]  /*15a30*/  FMUL.FTZ R9, R3.reuse, R141 ;  /* 0x0000008d03097220 */ /* 0x040fe40000410000 */
[C---:B------:R-:W-:Y:S02]  /*15a40*/  FMUL.FTZ R16, R3.reuse, R132 ;  /* 0x0000008403107220 */ /* 0x040fe40000410000 */
[----:B------:R-:W-:Y:S02]  /*15a50*/  FMUL.FTZ R17, R3, R133 ;  /* 0x0000008503117220 */ /* 0x000fe40000410000 */
[----:B------:R-:W-:Y:S01]  /*15a60*/  FFMA.FTZ R239, R163, c[0x0][0x2d0], -R160 ;  /* 0x0000b400a3ef7a23 */ /* 0x000fe200000108a0 */
[----:B------:R-:W-:Y:S01]  /*15a70*/  @P0 LEA.HI.X R5, R5, c[0x0][0x1cc], R10, 0x1, P1 ;  /* 0x0000730005050a11 */ /* 0x000fe200008f0c0a */
[----:B------:R-:W-:Y:S01]  /*15a80*/  MUFU.EX2 R233, R233 ;  /* 0x000000e900e97308 */ /* 0x000fe20000000800 */
[----:B------:R-:W-:Y:S01]  /*15a90*/  PLOP3.LUT P0, PT, PT, PT, UP0, 0x80, 0x0 ;  /* 0x000000000000781c */ /* 0x000fe20003f0f008 */
[--C-:B------:R-:W-:Y:S01]  /*15aa0*/  FFMA.FTZ R242, R161, c[0x0][0x2d0], -R160.reuse ;  /* 0x0000b400a1f27a23 */ /* 0x100fe200000108a0 */
[----:B------:R-:W-:Y:S01]  /*15ab0*/  PLOP3.LUT P1, PT, PT, PT, UP0, 0x80, 0x0 ;  /* 0x000000000000781c */ /* 0x000fe20003f2f008 */
[----:B------:R-:W-:Y:S02]  /*15ac0*/  FFMA.FTZ R165, R162, c[0x0][0x2d0], -R165 ;  /* 0x0000b400a2a57a23 */ /* 0x000fe400000108a5 */
[C---:B------:R-:W-:Y:S02]  /*15ad0*/  FMUL.FTZ R20, R3.reuse, R20 ;  /* 0x0000001403147220 */ /* 0x040fe40000410000 */
[C---:B------:R-:W-:Y:S02]  /*15ae0*/  FMUL.FTZ R21, R3.reuse, R21 ;  /* 0x0000001503157220 */ /* 0x040fe40000410000 */
[----:B------:R-:W-:Y:S01]  /*15af0*/  MUFU.EX2 R234, R234 ;  /* 0x000000ea00ea7308 */ /* 0x000fe20000000800 */
[C---:B------:R-:W-:Y:S02]  /*15b00*/  FMUL.FTZ R24, R3.reuse, R24 ;  /* 0x0000001803187220 */ /* 0x040fe40000410000 */
[C---:B-1----:R-:W-:Y:S01]  /*15b10*/  FMUL.FTZ R6, R2.reuse, R146 ;  /* 0x0000009202067220 */ /* 0x042fe20000410000 */
[----:B------:R1:W-:Y:S01]  /*15b20*/  @P0 LDGSTS.E.BYPASS.LTC128B.128 [R218+0xc080], [R4.64], !P6 ;  /* 0x0c08000004da0fae */ /* 0x0003e2000f101d5e */
[----:B------:R-:W-:Y:S01]  /*15b30*/  PLOP3.LUT P0, PT, PT, PT, UP0, 0x80, 0x0 ;  /* 0x000000000000781c */ /* 0x000fe20003f0f008 */
[C---:B------:R-:W-:Y:S01]  /*15b40*/  FMUL.FTZ R7, R2.reuse, R147 ;  /* 0x0000009302077220 */ /* 0x040fe20000410000 */
[----:B------:R-:W-:Y:S01]  /*15b50*/  UISETP.GT.AND UP0, UPT, UR12, UR10, UPT ;  /* 0x0000000a0c00728c */ /* 0x000fe2000bf04270 */
[C---:B------:R-:W-:Y:S01]  /*15b60*/  FMUL.FTZ R10, R2.reuse, R142 ;  /* 0x0000008e020a7220 */ /* 0x040fe20000410000 */
[----:B------:R-:W-:Y:S01]  /*15b70*/  UIADD3 UR12, UR12, -0x1, URZ ;  /* 0xffffffff0c0c7890 */ /* 0x000fe2000fffe03f */
[----:B------:R-:W2:Y:S01]  /*15b80*/  MUFU.EX2 R231, R231 ;  /* 0x000000e700e77308 */ /* 0x000ea20000000800 */
[C---:B------:R-:W-:Y:S01]  /*15b90*/  FMUL.FTZ R11, R2.reuse, R143 ;  /* 0x0000008f020b7220 */ /* 0x040fe20000410000 */
[----:B------:R1:W-:Y:S01]  /*15ba0*/  @P2 LDGSTS.E.BYPASS.LTC128B.128 [R218+0xd080], [R4.64+0x80], !P3 ;  /* 0x0d08008004da2fae */ /* 0x0003e2000d901d5e */
[C---:B------:R-:W-:Y:S02]  /*15bb0*/  FMUL.FTZ R18, R2.reuse, R134 ;  /* 0x0000008602127220 */ /* 0x040fe40000410000 */
[C---:B------:R-:W-:Y:S02]  /*15bc0*/  FMUL.FTZ R19, R2.reuse, R135 ;  /* 0x0000008702137220 */ /* 0x040fe40000410000 */
[C---:B------:R-:W-:Y:S02]  /*15bd0*/  FMUL.FTZ R22, R2.reuse, R22 ;  /* 0x0000001602167220 */ /* 0x040fe40000410000 */
[C---:B------:R-:W-:Y:S01]  /*15be0*/  FMUL.FTZ R23, R2.reuse, R23 ;  /* 0x0000001702177220 */ /* 0x040fe20000410000 */
[----:B------:R1:W-:Y:S01]  /*15bf0*/  @P1 LDGSTS.E.BYPASS.LTC128B.128 [R218+0xe080], [R4.64+0x100], !P5 ;  /* 0x0e08010004da1fae */ /* 0x0003e2000e901d5e */
[----:B------:R-:W-:Y:S01]  /*15c00*/  MUFU.EX2 R232, R232 ;  /* 0x000000e800e87308 */ /* 0x000fe20000000800 */
[C---:B------:R-:W-:Y:S02]  /*15c10*/  FMUL.FTZ R25, R3.reuse, R25 ;  /* 0x0000001903197220 */ /* 0x040fe40000410000 */
[C---:B------:R-:W-:Y:S02]  /*15c20*/  FMUL.FTZ R26, R2.reuse, R26 ;  /* 0x0000001a021a7220 */ /* 0x040fe40000410000 */
[C---:B------:R-:W-:Y:S02]  /*15c30*/  FMUL.FTZ R27, R2.reuse, R27 ;  /* 0x0000001b021b7220 */ /* 0x040fe40000410000 */
[----:B------:R1:W-:Y:S01]  /*15c40*/  @P0 LDGSTS.E.BYPASS.LTC128B.128 [R218+0xf080], [R4.64+0x180], !P4 ;  /* 0x0f08018004da0fae */ /* 0x0003e2000e101d5e */
[C---:B------:R-:W-:Y:S01]  /*15c50*/  FMUL.FTZ R28, R3.reuse, R28 ;  /* 0x0000001c031c7220 */ /* 0x040fe20000410000 */
[----:B------:R-:W-:Y:S01]  /*15c60*/  PLOP3.LUT P0, PT, PT, PT, UP0, 0x80, 0x0 ;  /* 0x000000000000781c */ /* 0x000fe20003f0f008 */
[----:B------:R-:W3:Y:S01]  /*15c70*/  MUFU.EX2 R227, R227 ;  /* 0x000000e300e37308 */ /* 0x000ee20000000800 */
[----:B------:R-:W-:Y:S01]  /*15c80*/  FMUL.FTZ R29, R3, R29 ;  /* 0x0000001d031d7220 */ /* 0x000fe20000410000 */
[----:B--2---:R-:W-:Y:S01]  /*15c90*/  F2FP.PACK_AB R146, R231, R234 ;  /* 0x000000eae792723e */ /* 0x004fe200000000ff */
[C---:B------:R-:W-:Y:S02]  /*15ca0*/  FMUL.FTZ R30, R2.reuse, R30 ;  /* 0x0000001e021e7220 */ /* 0x040fe40000410000 */
[----:B------:R-:W2:Y:S01]  /*15cb0*/  LDSM.16.MT88.4 R12, [R211+0x8080] ;  /* 0x00808000d30c783b */ /* 0x000ea20000004200 */
[C---:B------:R-:W-:Y:S02]  /*15cc0*/  FMUL.FTZ R31, R2.reuse, R31 ;  /* 0x0000001f021f7220 */ /* 0x040fe40000410000 */
[C---:B------:R-:W-:Y:S02]  /*15cd0*/  FMUL.FTZ R32, R3.reuse, R32 ;  /* 0x0000002003207220 */ /* 0x040fe40000410000 */
[----:B------:R-:W-:Y:S01]  /*15ce0*/  MUFU.EX2 R230, R230 ;  /* 0x000000e600e67308 */ /* 0x000fe20000000800 */
[C---:B------:R-:W-:Y:S02]  /*15cf0*/  FMUL.FTZ R33, R3.reuse, R33 ;  /* 0x0000002103217220 */ /* 0x040fe40000410000 */
[----:B------:R-:W4:Y:S01]  /*15d00*/  LDSM.16.MT88.4 R152, [R206+0x8080] ;  /* 0x00808000ce98783b */ /* 0x000f220000004200 */
[C---:B------:R-:W-:Y:S02]  /*15d10*/  FMUL.FTZ R34, R2.reuse, R34 ;  /* 0x0000002202227220 */ /* 0x040fe40000410000 */
[C---:B------:R-:W-:Y:S02]  /*15d20*/  FMUL.FTZ R35, R2.reuse, R35 ;  /* 0x0000002302237220 */ /* 0x040fe40000410000 */
[C---:B------:R-:W-:Y:S02]  /*15d30*/  FMUL.FTZ R36, R3.reuse, R36 ;  /* 0x0000002403247220 */ /* 0x040fe40000410000 */
[----:B------:R-:W5:Y:S01]  /*15d40*/  MUFU.EX2 R149, R149 ;  /* 0x0000009500957308 */ /* 0x000f620000000800 */
[----:B------:R-:W4:Y:S01]  /*15d50*/  LDSM.16.MT88.4 R156, [R205+0x8080] ;  /* 0x00808000cd9c783b */ /* 0x000f220000004200 */
[C---:B------:R-:W-:Y:S02]  /*15d60*/  FMUL.FTZ R37, R3.reuse, R37 ;  /* 0x0000002503257220 */ /* 0x040fe40000410000 */
[----:B-1----:R-:W-:Y:S01]  /*15d70*/  FMUL.FTZ R4, R3, R144 ;  /* 0x0000009003047220 */ /* 0x002fe20000410000 */
[----:B------:R-:W-:Y:S01]  /*15d80*/  F2FP.PACK_AB R144, R233, R236 ;  /* 0x000000ece990723e */ /* 0x000fe200000000ff */
[----:B------:R-:W-:Y:S01]  /*15d90*/  FMUL.FTZ R5, R3, R145 ;  /* 0x0000009103057220 */ /* 0x000fe20000410000 */
[----:B---3--:R-:W-:Y:S01]  /*15da0*/  F2FP.PACK_AB R145, R227, R232 ;  /* 0x000000e8e391723e */ /* 0x008fe200000000ff */
[C---:B------:R-:W-:Y:S01]  /*15db0*/  FMUL.FTZ R38, R2.reuse, R38 ;  /* 0x0000002602267220 */ /* 0x040fe20000410000 */
[----:B------:R-:W-:Y:S01]  /*15dc0*/  LDSM.16.MT88.4 R132, [R211+0x9080] ;  /* 0x00908000d384783b */ /* 0x000fe20000004200 */
[----:B------:R1:W-:Y:S01]  /*15dd0*/  MUFU.EX2 R240, R165 ;  /* 0x000000a500f07308 */ /* 0x0003e20000000800 */
[C---:B------:R-:W-:Y:S02]  /*15de0*/  FMUL.FTZ R39, R2.reuse, R39 ;  /* 0x0000002702277220 */ /* 0x040fe40000410000 */
[C---:B------:R-:W-:Y:S02]  /*15df0*/  FMUL.FTZ R40, R3.reuse, R40 ;  /* 0x0000002803287220 */ /* 0x040fe40000410000 */
[C---:B------:R-:W-:Y:S02]  /*15e00*/  FMUL.FTZ R41, R3.reuse, R41 ;  /* 0x0000002903297220 */ /* 0x040fe40000410000 */
[----:B------:R-:W-:Y:S01]  /*15e10*/  LDSM.16.MT88.4 R140, [R206+0x9080] ;  /* 0x00908000ce8c783b */ /* 0x000fe20000004200 */
[C---:B------:R-:W-:Y:S02]  /*15e20*/  FMUL.FTZ R42, R2.reuse, R42 ;  /* 0x0000002a022a7220 */ /* 0x040fe40000410000 */
[C---:B------:R-:W-:Y:S01]  /*15e30*/  FMUL.FTZ R43, R2.reuse, R43 ;  /* 0x0000002b022b7220 */ /* 0x040fe20000410000 */
[----:B------:R-:W-:Y:S01]  /*15e40*/  MUFU.EX2 R235, R235 ;  /* 0x000000eb00eb7308 */ /* 0x000fe20000000800 */
[----:B------:R-:W-:Y:S01]  /*15e50*/  FMUL.FTZ R44, R3, R44 ;  /* 0x0000002c032c7220 */ /* 0x000fe20000410000 */
[----:B-----5:R-:W-:Y:S02]  /*15e60*/  F2FP.PACK_AB R147, R149, R230 ;  /* 0x000000e69593723e */ /* 0x020fe400000000ff */
[----:B------:R-:W-:Y:S01]  /*15e70*/  LDSM.16.MT88.4 R168, [R206+0x9880] ;  /* 0x00988000cea8783b */ /* 0x000fe20000004200 */
[C---:B------:R-:W-:Y:S02]  /*15e80*/  FMUL.FTZ R45, R3.reuse, R45 ;  /* 0x0000002d032d7220 */ /* 0x040fe40000410000 */
[C---:B------:R-:W-:Y:S02]  /*15e90*/  FMUL.FTZ R46, R2.reuse, R46 ;  /* 0x0000002e022e7220 */ /* 0x040fe40000410000 */
[C---:B------:R-:W-:Y:S01]  /*15ea0*/  FMUL.FTZ R47, R2.reuse, R47 ;  /* 0x0000002f022f7220 */ /* 0x040fe20000410000 */
[C---:B--2---:R-:W-:Y:S01]  /*15eb0*/  HMMA.16816.F32 R4, R144.reuse, R12, R4 ;  /* 0x0000000c9004723c */ /* 0x044fe20000001804 */
[----:B------:R-:W2:Y:S01]  /*15ec0*/  MUFU.EX2 R238, R238 ;  /* 0x000000ee00ee7308 */ /* 0x000ea20000000800 */
[----:B------:R-:W-:Y:S03]  /*15ed0*/  LDSM.16.MT88.4 R172, [R204+0x9880] ;  /* 0x00988000ccac783b */ /* 0x000fe60000004200 */
[C---:B------:R-:W-:Y:S02]  /*15ee0*/  FMUL.FTZ R48, R3.reuse, R48 ;  /* 0x0000003003307220 */ /* 0x040fe40000410000 */
[C---:B------:R-:W-:Y:S01]  /*15ef0*/  FMUL.FTZ R12, R3.reuse, R136 ;  /* 0x00000088030c7220 */ /* 0x040fe20000410000 */
[C---:B------:R-:W-:Y:S02]  /*15f00*/  HMMA.16816.F32 R8, R144.reuse, R14, R8 ;  /* 0x0000000e9008723c */ /* 0x040fe40000001808 */
[----:B-1----:R-:W-:Y:S01]  /*15f10*/  LDSM.16.MT88.4 R164, [R204+0x8880] ;  /* 0x00888000cca4783b */ /* 0x002fe20000004200 */
[----:B------:R-:W1:Y:S01]  /*15f20*/  MUFU.EX2 R237, R237 ;  /* 0x000000ed00ed7308 */ /* 0x000e620000000800 */
[C---:B------:R-:W-:Y:S02]  /*15f30*/  FMUL.FTZ R13, R3.reuse, R137 ;  /* 0x00000089030d7220 */ /* 0x040fe40000410000 */
[C---:B------:R-:W-:Y:S02]  /*15f40*/  FMUL.FTZ R49, R3.reuse, R49 ;  /* 0x0000003103317220 */ /* 0x040fe40000410000 */
[C---:B------:R-:W-:Y:S02]  /*15f50*/  FMUL.FTZ R14, R2.reuse, R138 ;  /* 0x0000008a020e7220 */ /* 0x040fe40000410000 */
[----:B------:R-:W-:Y:S02]  /*15f60*/  LDSM.16.MT88.4 R176, [R211+0xa880] ;  /* 0x00a88000d3b0783b */ /* 0x000fe40000004200 */
[C---:B------:R-:W-:Y:S01]  /*15f70*/  FMUL.FTZ R15, R2.reuse, R139 ;  /* 0x0000008b020f7220 */ /* 0x040fe20000410000 */
[----:B------:R-:W-:Y:S01]  /*15f80*/  MUFU.EX2 R239, R239 ;  /* 0x000000ef00ef7308 */ /* 0x000fe20000000800 */
[C---:B------:R-:W-:Y:S02]  /*15f90*/  FMUL.FTZ R50, R2.reuse, R50 ;  /* 0x0000003202327220 */ /* 0x040fe40000410000 */
[C---:B------:R-:W-:Y:S02]  /*15fa0*/  FMUL.FTZ R51, R2.reuse, R51 ;  /* 0x0000003302337220 */ /* 0x040fe40000410000 */
[----:B------:R-:W3:Y:S01]  /*15fb0*/  LDSM.16.MT88.4 R136, [R204+0x8080] ;  /* 0x00808000cc88783b */ /* 0x000ee20000004200 */
[C---:B----4-:R-:W-:Y:S03]  /*15fc0*/  HMMA.16816.F32 R12, R144.reuse, R152, R12 ;  /* 0x00000098900c723c */ /* 0x050fe6000000180c */
[C---:B------:R-:W-:Y:S01]  /*15fd0*/  FMUL.FTZ R52, R3.reuse, R52 ;  /* 0x0000003403347220 */ /* 0x040fe20000410000 */
[----:B------:R-:W4:Y:S01]  /*15fe0*/  MUFU.EX2 R242, R242 ;  /* 0x000000f200f27308 */ /* 0x000f220000000800 */
[C---:B------:R-:W-:Y:S02]  /*15ff0*/  FMUL.FTZ R53, R3.reuse, R53 ;  /* 0x0000003503357220 */ /* 0x040fe40000410000 */
[----:B------:R-:W-:Y:S01]  /*16000*/  LDSM.16.MT88.4 R180, [R206+0xa880] ;  /* 0x00a88000ceb4783b */ /* 0x000fe20000004200 */
[C---:B------:R-:W-:Y:S04]  /*16010*/  HMMA.16816.F32 R16, R144.reuse, R154, R16 ;  /* 0x0000009a9010723c */ /* 0x040fe80000001810 */
[----:B------:R-:W-:Y:S01]  /*16020*/  FMUL.FTZ R54, R2, R54 ;  /* 0x0000003602367220 */ /* 0x000fe20000410000 */
[----:B--2---:R-:W-:Y:S01]  /*16030*/  F2FP.PACK_AB R152, R238, R235 ;  /* 0x000000ebee98723e */ /* 0x004fe200000000ff */
[----:B------:R-:W-:Y:S01]  /*16040*/  FMUL.FTZ R55, R2, R55 ;  /* 0x0000003702377220 */ /* 0x000fe20000410000 */
[----:B------:R-:W-:Y:S01]  /*16050*/  LDSM.16.MT88.4 R184, [R204+0xa880] ;  /* 0x00a88000ccb8783b */ /* 0x000fe20000004200 */
[C---:B------:R-:W-:Y:S04]  /*16060*/  HMMA.16816.F32 R20, R144.reuse, R156, R20 ;  /* 0x0000009c9014723c */ /* 0x040fe80000001814 */
[C---:B------:R-:W-:Y:S01]  /*16070*/  FMUL.FTZ R56, R3.reuse, R56 ;  /* 0x0000003803387220 */ /* 0x040fe20000410000 */
[----:B-1----:R-:W-:Y:S01]  /*16080*/  F2FP.PACK_AB R154, R240, R237 ;  /* 0x000000edf09a723e */ /* 0x002fe200000000ff */
[C---:B------:R-:W-:Y:S01]  /*16090*/  FMUL.FTZ R57, R3.reuse, R57 ;  /* 0x0000003903397220 */ /* 0x040fe20000410000 */
[----:B------:R-:W-:Y:S01]  /*160a0*/  LDSM.16.MT88.4 R188, [R211+0xb880] ;  /* 0x00b88000d3bc783b */ /* 0x000fe20000004200 */
[C---:B------:R-:W-:Y:S04]  /*160b0*/  HMMA.16816.F32 R24, R144.reuse, R158, R24 ;  /* 0x0000009e9018723c */ /* 0x040fe80000001818 */
[----:B------:R-:W-:Y:S01]  /*160c0*/  FMUL.FTZ R58, R2, R58 ;  /* 0x0000003a023a7220 */ /* 0x000fe20000410000 */
[----:B----4-:R-:W-:Y:S01]  /*160d0*/  F2FP.PACK_AB R153, R242, R239 ;  /* 0x000000eff299723e */ /* 0x010fe200000000ff */
[C---:B------:R-:W-:Y:S01]  /*160e0*/  FMUL.FTZ R59, R2.reuse, R59 ;  /* 0x0000003b023b7220 */ /* 0x040fe20000410000 */
[----:B------:R-:W-:Y:S01]  /*160f0*/  LDSM.16.MT88.4 R156, [R206+0x8880] ;  /* 0x00888000ce9c783b */ /* 0x000fe20000004200 */
[C---:B------:R-:W-:Y:S04]  /*16100*/  FMUL.FTZ R60, R3.reuse, R60 ;  /* 0x0000003c033c7220 */ /* 0x040fe80000410000 */
[C---:B------:R-:W-:Y:S02]  /*16110*/  FMUL.FTZ R61, R3.reuse, R61 ;  /* 0x0000003d033d7220 */ /* 0x040fe40000410000 */
[C---:B------:R-:W-:Y:S01]  /*16120*/  FMUL.FTZ R62, R2.reuse, R62 ;  /* 0x0000003e023e7220 */ /* 0x040fe20000410000 */
[C---:B---3--:R-:W-:Y:S01]  /*16130*/  HMMA.16816.F32 R28, R144.reuse, R136, R28 ;  /* 0x00000088901c723c */ /* 0x048fe2000000181c */
[----:B------:R-:W-:Y:S02]  /*16140*/  LDSM.16.MT88.4 R192, [R206+0xb880] ;  /* 0x00b88000cec0783b */ /* 0x000fe40000004200 */
[C---:B------:R-:W-:Y:S02]  /*16150*/  FMUL.FTZ R63, R2.reuse, R63 ;  /* 0x0000003f023f7220 */ /* 0x040fe40000410000 */
[C---:B------:R-:W-:Y:S02]  /*16160*/  FMUL.FTZ R64, R3.reuse, R64 ;  /* 0x0000004003407220 */ /* 0x040fe40000410000 */
[C---:B------:R-:W-:Y:S01]  /*16170*/  FMUL.FTZ R65, R3.reuse, R65 ;  /* 0x0000004103417220 */ /* 0x040fe20000410000 */
[C---:B------:R-:W-:Y:S01]  /*16180*/  HMMA.16816.F32 R32, R144.reuse, R138, R32 ;  /* 0x0000008a9020723c */ /* 0x040fe20000001820 */
[----:B------:R-:W1:Y:S03]  /*16190*/  LDSM.16.MT88.4 R136, [R205+0x9080] ;  /* 0x00908000cd88783b */ /* 0x000e660000004200 */
[C---:B------:R-:W-:Y:S02]  /*161a0*/  FMUL.FTZ R66, R2.reuse, R66 ;  /* 0x0000004202427220 */ /* 0x040fe40000410000 */
[C---:B------:R-:W-:Y:S02]  /*161b0*/  FMUL.FTZ R67, R2.reuse, R67 ;  /* 0x0000004302437220 */ /* 0x040fe40000410000 */
[C---:B------:R-:W-:Y:S01]  /*161c0*/  HMMA.16816.F32 R36, R144.reuse, R132, R36 ;  /* 0x000000849024723c */ /* 0x040fe20000001824 */
[----:B------:R-:W0:Y:S03]  /*161d0*/  LDGDEPBAR ;  /* 0x00000000000079af */ /* 0x000e260000000000 */
[C---:B------:R-:W-:Y:S02]  /*161e0*/  FMUL.FTZ R68, R3.reuse, R68 ;  /* 0x0000004403447220 */ /* 0x040fe40000410000 */
[C---:B------:R-:W-:Y:S02]  /*161f0*/  FMUL.FTZ R69, R3.reuse, R69 ;  /* 0x0000004503457220 */ /* 0x040fe40000410000 */
[C---:B------:R-:W-:Y:S01]  /*16200*/  HMMA.16816.F32 R40, R144.reuse, R134, R40 ;  /* 0x000000869028723c */ /* 0x040fe20000001828 */
[----:B------:R-:W2:Y:S03]  /*16210*/  LDSM.16.MT88.4 R132, [R204+0x9080] ;  /* 0x00908000cc84783b */ /* 0x000ea60000004200 */
[C---:B------:R-:W-:Y:S02]  /*16220*/  FMUL.FTZ R70, R2.reuse, R70 ;  /* 0x0000004602467220 */ /* 0x040fe40000410000 */
[C---:B------:R-:W-:Y:S02]  /*16230*/  FMUL.FTZ R71, R2.reuse, R71 ;  /* 0x0000004702477220 */ /* 0x040fe40000410000 */
[C---:B------:R-:W-:Y:S04]  /*16240*/  HMMA.16816.F32 R44, R144.reuse, R140, R44 ;  /* 0x0000008c902c723c */ /* 0x040fe8000000182c */
[C---:B------:R-:W-:Y:S02]  /*16250*/  FMUL.FTZ R72, R3.reuse, R72 ;  /* 0x0000004803487220 */ /* 0x040fe40000410000 */
[C---:B------:R-:W-:Y:S02]  /*16260*/  FMUL.FTZ R73, R3.reuse, R73 ;  /* 0x0000004903497220 */ /* 0x040fe40000410000 */
[C---:B------:R-:W-:Y:S01]  /*16270*/  HMMA.16816.F32 R48, R144.reuse, R142, R48 ;  /* 0x0000008e9030723c */ /* 0x040fe20000001830 */
[----:B------:R-:W3:Y:S03]  /*16280*/  LDSM.16.MT88.4 R140, [R211+0xa080] ;  /* 0x00a08000d38c783b */ /* 0x000ee60000004200 */
[C---:B------:R-:W-:Y:S02]  /*16290*/  FMUL.FTZ R74, R2.reuse, R74 ;  /* 0x0000004a024a7220 */ /* 0x040fe40000410000 */
[C---:B------:R-:W-:Y:S02]  /*162a0*/  FMUL.FTZ R75, R2.reuse, R75 ;  /* 0x0000004b024b7220 */ /* 0x040fe40000410000 */
[C---:B------:R-:W-:Y:S01]  /*162b0*/  FMUL.FTZ R76, R3.reuse, R76 ;  /* 0x0000004c034c7220 */ /* 0x040fe20000410000 */
[C---:B-1----:R-:W-:Y:S03]  /*162c0*/  HMMA.16816.F32 R52, R144.reuse, R136, R52 ;  /* 0x000000889034723c */ /* 0x042fe60000001834 */
[C---:B------:R-:W-:Y:S02]  /*162d0*/  FMUL.FTZ R77, R3.reuse, R77 ;  /* 0x0000004d034d7220 */ /* 0x040fe40000410000 */
[C---:B------:R-:W-:Y:S02]  /*162e0*/  FMUL.FTZ R78, R2.reuse, R78 ;  /* 0x0000004e024e7220 */ /* 0x040fe40000410000 */
[C---:B------:R-:W-:Y:S01]  /*162f0*/  FMUL.FTZ R79, R2.reuse, R79 ;  /* 0x0000004f024f7220 */ /* 0x040fe20000410000 */
        /* <DEDUP_REMOVED lines=11> */
[C---:B---3--:R-:W-:Y:S04]  /*163b0*/  HMMA.16816.F32 R68, R144.reuse, R140, R68 ;  /* 0x0000008c9044723c */ /* 0x048fe80000001844 */
        /* <DEDUP_REMOVED lines=29> */
[C---:B------:R-:W-:Y:S04]  /*16590*/  FMUL.FTZ R104, R3.reuse, R104 ;  /* 0x0000006803687220 */ /* 0x040fe80000410000 */
[C---:B------:R-:W-:Y:S01]  /*165a0*/  FMUL.FTZ R105, R3.reuse, R105 ;  /* 0x0000006903697220 */ /* 0x040fe20000410000 */
        /* <DEDUP_REMOVED lines=10> */
[----:B------:R-:W-:Y:S03]  /*16650*/  FMUL.FTZ R113, R3, R113 ;  /* 0x0000007103717220 */ /* 0x000fe60000410000 */
[C---:B--2---:R-:W-:Y:S03]  /*16660*/  HMMA.16816.F32 R108, R144.reuse, R132, R108 ;  /* 0x00000084906c723c */ /* 0x044fe6000000186c */
[C---:B------:R-:W-:Y:S02]  /*16670*/  FMUL.FTZ R114, R2.reuse, R114 ;  /* 0x0000007202727220 */ /* 0x040fe40000410000 */
[----:B------:R-:W-:Y:S02]  /*16680*/  FMUL.FTZ R115, R2, R115 ;  /* 0x0000007302737220 */ /* 0x000fe40000410000 */
[--C-:B------:R-:W-:Y:S02]  /*16690*/  FFMA.FTZ R151, R151, c[0x0][0x2d0], -R160.reuse ;  /* 0x0000b40097977a23 */ /* 0x100fe400000108a0 */
[----:B------:R-:W-:Y:S03]  /*166a0*/  FFMA.FTZ R160, R150, c[0x0][0x2d0], -R160 ;  /* 0x0000b40096a07a23 */ /* 0x000fe600000108a0 */
[C---:B------:R-:W-:Y:S01]  /*166b0*/  HMMA.16816.F32 R112, R144.reuse, R134, R112 ;  /* 0x000000869070723c */ /* 0x040fe20000001870 */
[----:B------:R-:W2:Y:S01]  /*166c0*/  LDSM.16.MT88.4 R132, [R211+0x8880] ;  /* 0x00888000d384783b */ /* 0x000ea20000004200 */
[----:B------:R4:W-:Y:S01]  /*166d0*/  MUFU.EX2 R150, R160 ;  /* 0x000000a000967308 */ /* 0x0009e20000000800 */
[C---:B------:R-:W-:Y:S02]  /*166e0*/  FMUL.FTZ R116, R3.reuse, R116 ;  /* 0x0000007403747220 */ /* 0x040fe40000410000 */
[C---:B------:R-:W-:Y:S02]  /*166f0*/  FMUL.FTZ R117, R3.reuse, R117 ;  /* 0x0000007503757220 */ /* 0x040fe40000410000 */
[C---:B------:R-:W-:Y:S02]  /*16700*/  FMUL.FTZ R118, R2.reuse, R118 ;  /* 0x0000007602767220 */ /* 0x040fe40000410000 */
[C---:B------:R-:W-:Y:S03]  /*16710*/  FMUL.FTZ R119, R2.reuse, R119 ;  /* 0x0000007702777220 */ /* 0x040fe60000410000 */
[----:B------:R-:W5:Y:S01]  /*16720*/  MUFU.EX2 R151, R151 ;  /* 0x0000009700977308 */ /* 0x000f620000000800 */
[C---:B------:R-:W-:Y:S02]  /*16730*/  FMUL.FTZ R120, R3.reuse, R120 ;  /* 0x0000007803787220 */ /* 0x040fe40000410000 */
[C---:B------:R-:W-:Y:S01]  /*16740*/  FMUL.FTZ R121, R3.reuse, R121 ;  /* 0x0000007903797220 */ /* 0x040fe20000410000 */
[C---:B---3--:R-:W-:Y:S03]  /*16750*/  HMMA.16816.F32 R116, R144.reuse, R140, R116 ;  /* 0x0000008c9074723c */ /* 0x048fe60000001874 */
[C---:B------:R-:W-:Y:S02]  /*16760*/  FMUL.FTZ R122, R2.reuse, R122 ;  /* 0x0000007a027a7220 */ /* 0x040fe40000410000 */
[C---:B------:R-:W-:Y:S02]  /*16770*/  FMUL.FTZ R123, R2.reuse, R123 ;  /* 0x0000007b027b7220 */ /* 0x040fe40000410000 */
[C---:B------:R-:W-:Y:S02]  /*16780*/  FMUL.FTZ R124, R3.reuse, R124 ;  /* 0x0000007c037c7220 */ /* 0x040fe40000410000 */
[C---:B------:R-:W-:Y:S01]  /*16790*/  FMUL.FTZ R125, R3.reuse, R125 ;  /* 0x0000007d037d7220 */ /* 0x040fe20000410000 */
[----:B----4-:R-:W3:Y:S02]  /*167a0*/  LDSM.16.MT88.4 R160, [R205+0x8880] ;  /* 0x00888000cda0783b */ /* 0x010ee40000004200 */
[C---:B------:R-:W-:Y:S03]  /*167b0*/  HMMA.16816.F32 R120, R144.reuse, R142, R120 ;  /* 0x0000008e9078723c */ /* 0x040fe60000001878 */
[C---:B------:R-:W-:Y:S02]  /*167c0*/  FMUL.FTZ R126, R2.reuse, R126 ;  /* 0x0000007e027e7220 */ /* 0x040fe40000410000 */
[----:B------:R-:W-:Y:S02]  /*167d0*/  FMUL.FTZ R127, R2, R127 ;  /* 0x0000007f027f7220 */ /* 0x000fe40000410000 */
[C---:B------:R-:W-:Y:S01]  /*167e0*/  FMUL.FTZ R128, R3.reuse, R128 ;  /* 0x0000008003807220 */ /* 0x040fe20000410000 */
[----:B-----5:R-:W-:Y:S01]  /*167f0*/  F2FP.PACK_AB R155, R150, R151 ;  /* 0x00000097969b723e */ /* 0x020fe200000000ff */
[C---:B------:R-:W-:Y:S03]  /*16800*/  FMUL.FTZ R129, R3.reuse, R129 ;  /* 0x0000008103817220 */ /* 0x040fe60000410000 */
[C---:B-1----:R-:W-:Y:S03]  /*16810*/  HMMA.16816.F32 R124, R144.reuse, R136, R124 ;  /* 0x00000088907c723c */ /* 0x042fe6000000187c */
[C---:B------:R-:W-:Y:S02]  /*16820*/  FMUL.FTZ R130, R2.reuse, R130 ;  /* 0x0000008202827220 */ /* 0x040fe40000410000 */
[C---:B------:R-:W-:Y:S02]  /*16830*/  FMUL.FTZ R131, R2.reuse, R131 ;  /* 0x0000008302837220 */ /* 0x040fe40000410000 */
[----:B------:R-:W-:Y:S01]  /*16840*/  FFMA.FTZ R236, R3, R226, R236 ;  /* 0x000000e203ec7223 */ /* 0x000fe200000100ec */
[----:B------:R-:W-:Y:S01]  /*16850*/  MOV R3, R0 ;  /* 0x0000000000037202 */ /* 0x000fe20000000f00 */
[----:B------:R-:W-:Y:S03]  /*16860*/  FFMA.FTZ R232, R2, R225, R232 ;  /* 0x000000e102e87223 */ /* 0x000fe600000100e8 */
[----:B------:R-:W-:Y:S03]  /*16870*/  HMMA.16816.F32 R128, R144, R138, R128 ;  /* 0x0000008a9080723c */ /* 0x000fe60000001880 */
[----:B------:R-:W-:Y:S02]  /*16880*/  FADD.FTZ R233, R233, R236 ;  /* 0x000000ece9e97221 */ /* 0x000fe40000010000 */
[----:B------:R-:W-:Y:S02]  /*16890*/  FADD.FTZ R227, R227, R232 ;  /* 0x000000e8e3e37221 */ /* 0x000fe40000010000 */
[----:B------:R-:W-:Y:S01]  /*168a0*/  FADD.FTZ R234, R234, R233 ;  /* 0x000000e9eaea7221 */ /* 0x000fe20000010000 */
[C---:B--2---:R-:W-:Y:S01]  /*168b0*/  HMMA.16816.F32 R144, R152.reuse, R132, R4 ;  /* 0x000000849890723c */ /* 0x044fe20000001804 */
[----:B------:R-:W1:Y:S04]  /*168c0*/  LDSM.16.MT88.4 R4, [R211+0x9880] ;  /* 0x00988000d304783b */ /* 0x000e680000004200 */
[----:B------:R-:W-:Y:S02]  /*168d0*/  FADD.FTZ R2, R230, R227 ;  /* 0x000000e3e6027221 */ /* 0x000fe40000010000 */
[----:B------:R-:W-:Y:S01]  /*168e0*/  FADD.FTZ R234, R231, R234 ;  /* 0x000000eae7ea7221 */ /* 0x000fe20000010000 */
[C---:B------:R-:W-:Y:S01]  /*168f0*/  HMMA.16816.F32 R140, R152.reuse, R134, R8 ;  /* 0x00000086988c723c */ /* 0x040fe20000001808 */
[----:B------:R-:W2:Y:S03]  /*16900*/  LDSM.16.MT88.4 R8, [R205+0x9880] ;  /* 0x00988000cd08783b */ /* 0x000ea60000004200 */
[----:B------:R-:W-:Y:S01]  /*16910*/  FADD.FTZ R2, R149, R2 ;  /* 0x0000000295027221 */ /* 0x000fe20000010000 */
[----:B------:R-:W-:Y:S01]  /*16920*/  MOV R149, R148 ;  /* 0x0000009400957202 */ /* 0x000fe20000000f00 */
[----:B------:R-:W-:Y:S02]  /*16930*/  FADD.FTZ R235, R235, R234 ;  /* 0x000000eaebeb7221 */ /* 0x000fe40000010000 */
[C---:B------:R-:W-:Y:S01]  /*16940*/  HMMA.16816.F32 R136, R152.reuse, R156, R12 ;  /* 0x0000009c9888723c */ /* 0x040fe2000000180c */
[----:B------:R-:W4:Y:S03]  /*16950*/  LDSM.16.MT88.4 R12, [R205+0xa880] ;  /* 0x00a88000cd0c783b */ /* 0x000f260000004200 */
[----:B------:R-:W-:Y:S02]  /*16960*/  FADD.FTZ R239, R239, R2 ;  /* 0x00000002efef7221 */ /* 0x000fe40000010000 */
[----:B------:R-:W-:Y:S02]  /*16970*/  FADD.FTZ R238, R238, R235 ;  /* 0x000000ebeeee7221 */ /* 0x000fe40000010000 */
[C---:B------:R-:W-:Y:S01]  /*16980*/  HMMA.16816.F32 R132, R152.reuse, R158, R16 ;  /* 0x0000009e9884723c */ /* 0x040fe20000001810 */
[----:B------:R-:W5:Y:S03]  /*16990*/  LDSM.16.MT88.4 R16, [R205+0xb880] ;  /* 0x00b88000cd10783b */ /* 0x000f660000004200 */
[----:B------:R-:W-:Y:S02]  /*169a0*/  FADD.FTZ R242, R242, R239 ;  /* 0x000000eff2f27221 */ /* 0x000fe40000010000 */
[----:B------:R-:W-:Y:S02]  /*169b0*/  FADD.FTZ R237, R237, R238 ;  /* 0x000000eeeded7221 */ /* 0x000fe40000010000 */
[C---:B---3--:R-:W-:Y:S01]  /*169c0*/  HMMA.16816.F32 R20, R152.reuse, R160, R20 ;  /* 0x000000a09814723c */ /* 0x048fe20000001814 */
[----:B------:R-:W3:Y:S03]  /*169d0*/  LDSM.16.MT88.4 R156, [R204+0xb880] ;  /* 0x00b88000cc9c783b */ /* 0x000ee60000004200 */
[----:B------:R-:W-:Y:S02]  /*169e0*/  FADD.FTZ R151, R151, R242 ;  /* 0x000000f297977221 */ /* 0x000fe40000010000 */
[----:B------:R-:W-:Y:S02]  /*169f0*/  FADD.FTZ R226, R240, R237 ;  /* 0x000000edf0e27221 */ /* 0x000fe40000010000 */
[C---:B------:R-:W-:Y:S04]  /*16a00*/  HMMA.16816.F32 R24, R152.reuse, R162, R24 ;  /* 0x000000a29818723c */ /* 0x040fe80000001818 */
[----:B------:R-:W-:Y:S04]  /*16a10*/  FADD.FTZ R225, R150, R151 ;  /* 0x0000009796e17221 */ /* 0x000fe80000010000 */
[C---:B------:R-:W-:Y:S08]  /*16a20*/  HMMA.16816.F32 R28, R152.reuse, R164, R28 ;  /* 0x000000a4981c723c */ /* 0x040ff0000000181c */
[C---:B------:R-:W-:Y:S08]  /*16a30*/  HMMA.16816.F32 R32, R152.reuse, R166, R32 ;  /* 0x000000a69820723c */ /* 0x040ff00000001820 */
[C---:B-1----:R-:W-:Y:S08]  /*16a40*/  HMMA.16816.F32 R36, R152.reuse, R4, R36 ;  /* 0x000000049824723c */ /* 0x042ff00000001824 */
[C---:B------:R-:W-:Y:S08]  /*16a50*/  HMMA.16816.F32 R40, R152.reuse, R6, R40 ;  /* 0x000000069828723c */ /* 0x040ff00000001828 */
[C---:B------:R-:W-:Y:S08]  /*16a60*/  HMMA.16816.F32 R44, R152.reuse, R168, R44 ;  /* 0x000000a8982c723c */ /* 0x040ff0000000182c */
[C---:B------:R-:W-:Y:S08]  /*16a70*/  HMMA.16816.F32 R48, R152.reuse, R170, R48 ;  /* 0x000000aa9830723c */ /* 0x040ff00000001830 */
[C---:B--2---:R-:W-:Y:S08]  /*16a80*/  HMMA.16816.F32 R52, R152.reuse, R8, R52 ;  /* 0x000000089834723c */ /* 0x044ff00000001834 */
        /* <DEDUP_REMOVED lines=17> */
[C---:B---3--:R-:W-:Y:S08]  /*16ba0*/  HMMA.16816.F32 R124, R152.reuse, R156, R124 ;  /* 0x0000009c987c723c */ /* 0x048ff0000000187c */
[----:B------:R-:W-:Y:S01]  /*16bb0*/  HMMA.16816.F32 R128, R152, R158, R128 ;  /* 0x0000009e9880723c */ /* 0x000fe20000001880 */
[----:B------:R-:W-:-:S07]  /*16bc0*/  @P0 BRA `(.L_x_441) ;  /* 0xffffdef000000947 */ /* 0x000fce000383ffff */
.L_x_440:
[----:B------:R-:W-:-:S06]  /*16bd0*/  UISETP.GE.AND UP0, UPT, UR13, UR6, UPT ;  /* 0x000000060d00728c */ /* 0x000fcc000bf06270 */
[----:B------:R-:W-:-:S13]  /*16be0*/  PLOP3.LUT P0, PT, PT, PT, UP0, 0x80, 0x0 ;  /* 0x000000000000781c */ /* 0x000fda0003f0f008 */
[----:B------:R-:W-:Y:S05]  /*16bf0*/  @!P0 BRA `(.L_x_442) ;  /* 0x000029e000008947 */ /* 0x000fea0003800000 */
[----:B------:R-:W-:Y:S01]  /*16c00*/  UMOV UR8, 0x5 ;  /* 0x0000000500087882 */ /* 0x000fe20000000000 */
[----:B------:R-:W-:Y:S01]  /*16c10*/  MOV R2, R148 ;  /* 0x0000009400027202 */ /* 0x000fe20000000f00 */
[----:B------:R-:W-:Y:S01]  /*16c20*/  ULDC.64 UR4, c[0x0][0x208] ;  /* 0x0000820000047ab9 */ /* 0x000fe20000000a00 */
[----:B------:R-:W-:Y:S01]  /*16c30*/  MOV R3, R0 ;  /* 0x0000000000037202 */ /* 0x000fe20000000f00 */
[----:B------:R-:W-:Y:S01]  /*16c40*/  USHF.L.U64.HI UR8, UR4, UR8, UR5 ;  /* 0x0000000804087299 */ /* 0x000fe20008010205 */
[----:B------:R-:W-:Y:S01]  /*16c50*/  MOV R220, R228 ;  /* 0x000000e400dc7202 */ /* 0x000fe20000000f00 */
[----:B------:R-:W-:-:S03]  /*16c60*/  USHF.L.U32 UR10, UR4, 0x5, URZ ;  /* 0x00000005040a7899 */ /* 0x000fc6000800063f */
[----:B------:R-:W-:Y:S02]  /*16c70*/  ULDC.64 UR4, c[0x0][0x1e0] ;  /* 0x0000780000047ab9 */ /* 0x000fe40000000a00 */
.L_x_451:
[----:B------:R-:W-:Y:S04]  /*16c80*/  DEPBAR.LE SB0, 0x0 ;  /* 0x000080000000791a */ /* 0x000fe80000000000 */
[----:B------:R-:W-:Y:S01]  /*16c90*/  BAR.SYNC.DEFER_BLOCKING 0x0 ;  /* 0x0000000000007b1d */ /* 0x000fe20000010000 */
[----:B------:R-:W-:Y:S01]  /*16ca0*/  USHF.R.S32.HI UR11, URZ, 0x1f, UR13 ;  /* 0x0000001f3f0b7899 */ /* 0x000fe2000801140d */
[----:B------:R-:W-:Y:S01]  /*16cb0*/  IMAD.U32 R5, RZ, RZ, UR10 ;  /* 0x0000000aff057e24 */ /* 0x000fe2000f8e00ff */
[----:B------:R-:W-:Y:S01]  /*16cc0*/  UIMAD UR9, UR8, UR13, URZ ;  /* 0x0000000d080972a4 */ /* 0x000fe2000f8e023f */
[----:B------:R-:W-:Y:S01]  /*16cd0*/  LOP3.LUT P2, RZ, R215, 0x4, RZ, 0xc0, !PT ;  /* 0x00000004d7ff7812 */ /* 0x000fe2000784c0ff */
[----:B------:R-:W-:Y:S01]  /*16ce0*/  UISETP.GT.AND UP0, UPT, UR13, UR6, UPT ;  /* 0x000000060d00728c */ /* 0x000fe2000bf04270 */
[----:B------:R-:W-:Y:S01]  /*16cf0*/  IMAD.WIDE.U32 R4, R5, UR13, R220 ;  /* 0x0000000d05047c25 */ /* 0x000fe2000f8e00dc */
[----:B------:R-:W-:Y:S01]  /*16d00*/  UIMAD UR9, UR11, UR10, UR9 ;  /* 0x0000000a0b0972a4 */ /* 0x000fe2000f8e0209 */
[C---:B------:R-:W-:Y:S02]  /*16d10*/  LOP3.LUT P1, RZ, R215.reuse, 0x2, RZ, 0xc0, !PT ;  /* 0x00000002d7ff7812 */ /* 0x040fe4000782c0ff */
[----:B------:R-:W-:Y:S02]  /*16d20*/  LOP3.LUT P5, RZ, R215, 0x1, RZ, 0xc0, !PT ;  /* 0x00000001d7ff7812 */ /* 0x000fe400078ac0ff */
[C---:B------:R-:W-:Y:S02]  /*16d30*/  LEA R180, P0, R4.reuse, c[0x0][0x1f8], 0x1 ;  /* 0x00007e0004b47a11 */ /* 0x040fe400078008ff */
[----:B------:R-:W-:Y:S02]  /*16d40*/  IADD3 R0, R5, UR9, RZ ;  /* 0x0000000905007c10 */ /* 0x000fe4000fffe0ff */
[----:B------:R-:W-:Y:S01]  /*16d50*/  PLOP3.LUT P3, PT, PT, PT, UP0, 0x80, 0x0 ;  /* 0x000000000000781c */ /* 0x000fe20003f6f008 */
[----:B------:R-:W-:Y:S01]  /*16d60*/  @UP0 UIADD3 UR11, UR13, -0x1, URZ ;  /* 0xffffffff0d0b0890 */ /* 0x000fe2000fffe03f */
[----:B------:R-:W-:Y:S02]  /*16d70*/  LEA.HI.X R181, R4, c[0x0][0x1fc], R0, 0x1, P0 ;  /* 0x00007f0004b57a11 */ /* 0x000fe400000f0c00 */
[----:B------:R-:W-:Y:S01]  /*16d80*/  PLOP3.LUT P4, PT, PT, PT, UP0, 0x80, 0x0 ;  /* 0x000000000000781c */ /* 0x000fe20003f8f008 */
[----:B------:R-:W-:Y:S01]  /*16d90*/  @UP0 UIMAD.WIDE.U32 UR14, UR11, UR4, URZ ;  /* 0x000000040b0e02a5 */ /* 0x000fe2000f8e003f */
[----:B------:R-:W-:Y:S01]  /*16da0*/  LOP3.LUT P4, RZ, R215, 0x2, RZ, 0xc0, !PT ;  /* 0x00000002d7ff7812 */ /* 0x000fe2000788c0ff */
[----:B------:R-:W-:Y:S01]  /*16db0*/  @UP0 USHF.R.S32.HI UR9, URZ, 0x1f, UR11 ;  /* 0x0000001f3f090899 */ /* 0x000fe2000801140b */
[----:B------:R-:W-:Y:S01]  /*16dc0*/  LDSM.16.M88.4 R16, [R214+0x10080] ;  /* 0x01008000d610783b */ /* 0x000fe20000000200 */
[----:B------:R-:W-:Y:S02]  /*16dd0*/  PLOP3.LUT P0, PT, PT, PT, UP0, 0x80, 0x0 ;  /* 0x000000000000781c */ /* 0x000fe40003f0f008 */
[----:B------:R-:W-:Y:S02]  /*16de0*/  @UP0 UIMAD UR9, UR9, UR4, URZ ;  /* 0x00000004090902a4 */ /* 0x000fe4000f8e023f */
[----:B------:R-:W1:Y:S02]  /*16df0*/  LDSM.16.M88.4 R8, [R213+0xc080] ;  /* 0x00c08000d508783b */ /* 0x000e640000000200 */
[----:B------:R-:W-:Y:S03]  /*16e00*/  @UP0 UIMAD UR9, UR11, UR5, UR9 ;  /* 0x000000050b0902a4 */ /* 0x000fe6000f8e0209 */
[----:B------:R-:W2:Y:S01]  /*16e10*/  LDSM.16.M88.4 R148, [R213+0xc880] ;  /* 0x00c88000d594783b */ /* 0x000ea20000000200 */
[----:B------:R-:W-:Y:S04]  /*16e20*/  @UP0 UIADD3 UR9, UR15, UR9, URZ ;  /* 0x000000090f090290 */ /* 0x000fe8000fffe03f */
[----:B------:R-:W-:Y:S05]  /*16e30*/  LDSM.16.M88.4 R152, [R210+0x10080] ;  /* 0x01008000d298783b */ /* 0x000fea0000000200 */
[----:B------:R-:W3:Y:S05]  /*16e40*/  LDSM.16.M88.4 R156, [R212] ;  /* 0x00000000d49c783b */ /* 0x000eea0000000200 */
[----:B------:R-:W4:Y:S05]  /*16e50*/  LDSM.16.M88.4 R160, [R203] ;  /* 0x00000000cba0783b */ /* 0x000f2a0000000200 */
[----:B------:R-:W-:Y:S01]  /*16e60*/  @!PT LDS RZ, [RZ] ;  /* 0x00000000fffff984 */ /* 0x000fe20000000800 */
[----:B------:R-:W-:Y:S01]  /*16e70*/  @!PT LDS RZ, [RZ] ;  /* 0x00000000fffff984 */ /* 0x000fe20000000800 */
[----:B------:R-:W-:Y:S01]  /*16e80*/  @!PT LDS RZ, [RZ] ;  /* 0x00000000fffff984 */ /* 0x000fe20000000800 */
[----:B------:R2:W-:Y:S05]  /*16e90*/  LDGSTS.E.BYPASS.LTC128B.128 [R218+0x8080], [R180.64], !P6 ;  /* 0x08080000b4da7fae */ /* 0x0005ea000f101d5e */
[----:B------:R3:W-:Y:S01]  /*16ea0*/  LDGSTS.E.BYPASS.LTC128B.128 [R218+0x9080], [R180.64+0x80], !P2 ;  /* 0x09080080b4da7fae */ /* 0x0007e2000d101d5e */
[----:B------:R-:W-:Y:S04]  /*16eb0*/  PLOP3.LUT P2, PT, PT, PT, UP0, 0x80, 0x0 ;  /* 0x000000000000781c */ /* 0x000fe80003f4f008 */
[----:B------:R3:W-:Y:S01]  /*16ec0*/  LDGSTS.E.BYPASS.LTC128B.128 [R218+0xa080], [R180.64+0x100], !P1 ;  /* 0x0a080100b4da7fae */ /* 0x0007e2000c901d5e */
[C---:B-1----:R-:W-:Y:S04]  /*16ed0*/  HMMA.16816.F32 R4, R16.reuse, R8, RZ ;  /* 0x000000081004723c */ /* 0x042fe800000018ff */
[----:B------:R1:W-:Y:S05]  /*16ee0*/  LDGSTS.E.BYPASS.LTC128B.128 [R218+0xb080], [R180.64+0x180], !P5 ;  /* 0x0b080180b4da7fae */ /* 0x0003ea000e901d5e */
[----:B------:R-:W-:Y:S01]  /*16ef0*/  LDSM.16.M88.4 R164, [R209+0x10080] ;  /* 0x01008000d1a4783b */ /* 0x000fe20000000200 */
[C---:B------:R-:W-:Y:S04]  /*16f00*/  HMMA.16816.F32 R8, R16.reuse, R10, RZ ;  /* 0x0000000a1008723c */ /* 0x040fe800000018ff */
[----:B------:R-:W0:Y:S04]  /*16f10*/  LDGDEPBAR ;  /* 0x00000000000079af */ /* 0x000e280000000000 */
[C---:B--2---:R-:W-:Y:S01]  /*16f20*/  HMMA.16816.F32 R12, R16.reuse, R148, RZ ;  /* 0x00000094100c723c */ /* 0x044fe200000018ff */
[----:B------:R-:W2:Y:S05]  /*16f30*/  LDSM.16.M88.4 R168, [R208+0xc080] ;  /* 0x00c08000d0a8783b */ /* 0x000eaa0000000200 */
[----:B------:R-:W-:Y:S02]  /*16f40*/  LDSM.16.M88.4 R172, [R207+0x10080] ;  /* 0x01008000cfac783b */ /* 0x000fe40000000200 */
[----:B------:R-:W-:Y:S03]  /*16f50*/  HMMA.16816.F32 R16, R16, R150, RZ ;  /* 0x000000961010723c */ /* 0x000fe600000018ff */
[----:B------:R-:W5:Y:S05]  /*16f60*/  LDSM.16.M88.4 R148, [R208+0xc880] ;  /* 0x00c88000d094783b */ /* 0x000f6a0000000200 */
[C---:B---3--:R-:W-:Y:S01]  /*16f70*/  HMMA.16816.F32 R4, R152.reuse, R156, R4 ;  /* 0x0000009c9804723c */ /* 0x048fe20000001804 */
[----:B------:R-:W3:Y:S07]  /*16f80*/  LDSM.16.M88.4 R176, [R202] ;  /* 0x00000000cab0783b */ /* 0x000eee0000000200 */
[C---:B------:R-:W-:Y:S01]  /*16f90*/  HMMA.16816.F32 R8, R152.reuse, R158, R8 ;  /* 0x0000009e9808723c */ /* 0x040fe20000001808 */
[----:B------:R-:W-:Y:S07]  /*16fa0*/  LDSM.16.M88.4 R156, [R214+0x14080] ;  /* 0x01408000d69c783b */ /* 0x000fee0000000200 */
[C---:B----4-:R-:W-:Y:S08]  /*16fb0*/  HMMA.16816.F32 R12, R152.reuse, R160, R12 ;  /* 0x000000a0980c723c */ /* 0x050ff0000000180c */
[----:B------:R-:W-:Y:S01]  /*16fc0*/  HMMA.16816.F32 R16, R152, R162, R16 ;  /* 0x000000a29810723c */ /* 0x000fe20000001810 */
[----:B------:R-:W4:Y:S05]  /*16fd0*/  LDSM.16.M88.4 R152, [R202+0x800] ;  /* 0x00080000ca98783b */ /* 0x000f2a0000000200 */
[----:B------:R-:W1:Y:S02]  /*16fe0*/  LDSM.16.M88.4 R160, [R213+0xd080] ;  /* 0x00d08000d5a0783b */ /* 0x000e640000000200 */
[C---:B--2---:R-:W-:Y:S08]  /*16ff0*/  HMMA.16816.F32 R4, R164.reuse, R168, R4 ;  /* 0x000000a8a404723c */ /* 0x044ff00000001804 */
[C---:B------:R-:W-:Y:S01]  /*17000*/  HMMA.16816.F32 R8, R164.reuse, R170, R8 ;  /* 0x000000aaa408723c */ /* 0x040fe20000001808 */
[----:B------:R-:W-:Y:S07]  /*17010*/  LDSM.16.M88.4 R168, [R201] ;  /* 0x00000000c9a8783b */ /* 0x000fee0000000200 */
[C---:B-----5:R-:W-:Y:S08]  /*17020*/  HMMA.16816.F32 R12, R164.reuse, R148, R12 ;  /* 0x00000094a40c723c */ /* 0x060ff0000000180c */
[----:B------:R-:W-:Y:S01]  /*17030*/  HMMA.16816.F32 R16, R164, R150, R16 ;  /* 0x00000096a410723c */ /* 0x000fe20000001810 */
[----:B------:R-:W2:Y:S05]  /*17040*/  LDSM.16.M88.4 R148, [R213+0xd880] ;  /* 0x00d88000d594783b */ /* 0x000eaa0000000200 */
[----:B------:R-:W5:Y:S02]  /*17050*/  LDSM.16.M88.4 R164, [R210+0x14080] ;  /* 0x01408000d2a4783b */ /* 0x000f640000000200 */
[C---:B---3--:R-:W-:Y:S08]  /*17060*/  HMMA.16816.F32 R4, R172.reuse, R176, R4 ;  /* 0x000000b0ac04723c */ /* 0x048ff00000001804 */
[C---:B------:R-:W-:Y:S01]  /*17070*/  HMMA.16816.F32 R8, R172.reuse, R178, R8 ;  /* 0x000000b2ac08723c */ /* 0x040fe20000001808 */
[----:B------:R-:W-:Y:S07]  /*17080*/  LDSM.16.M88.4 R176, [R208+0xd080] ;  /* 0x00d08000d0b0783b */ /* 0x000fee0000000200 */
[C---:B----4-:R-:W-:Y:S08]  /*17090*/  HMMA.16816.F32 R12, R172.reuse, R152, R12 ;  /* 0x00000098ac0c723c */ /* 0x050ff0000000180c */
[----:B------:R-:W-:Y:S01]  /*170a0*/  HMMA.16816.F32 R16, R172, R154, R16 ;  /* 0x0000009aac10723c */ /* 0x000fe20000001810 */
[----:B------:R-:W3:Y:S05]  /*170b0*/  LDSM.16.M88.4 R152, [R200] ;  /* 0x00000000c898783b */ /* 0x000eea0000000200 */
[----:B------:R-:W4:Y:S02]  /*170c0*/  LDSM.16.M88.4 R172, [R209+0x14080] ;  /* 0x01408000d1ac783b */ /* 0x000f240000000200 */
[C---:B-1----:R-:W-:Y:S08]  /*170d0*/  HMMA.16816.F32 R4, R156.reuse, R160, R4 ;  /* 0x000000a09c04723c */ /* 0x042ff00000001804 */
[C---:B------:R-:W-:Y:S01]  /*170e0*/  HMMA.16816.F32 R8, R156.reuse, R162, R8 ;  /* 0x000000a29c08723c */ /* 0x040fe20000001808 */
[----:B------:R-:W-:Y:S07]  /*170f0*/  LDSM.16.M88.4 R160, [R202+0x1000] ;  /* 0x00100000caa0783b */ /* 0x000fee0000000200 */
[C---:B--2---:R-:W-:Y:S08]  /*17100*/  HMMA.16816.F32 R12, R156.reuse, R148, R12 ;  /* 0x000000949c0c723c */ /* 0x044ff0000000180c */
[----:B------:R-:W-:Y:S01]  /*17110*/  HMMA.16816.F32 R16, R156, R150, R16 ;  /* 0x000000969c10723c */ /* 0x000fe20000001810 */
[----:B------:R-:W1:Y:S05]  /*17120*/  LDSM.16.M88.4 R148, [R208+0xd880] ;  /* 0x00d88000d094783b */ /* 0x000e6a0000000200 */
[----:B------:R-:W2:Y:S02]  /*17130*/  LDSM.16.M88.4 R156, [R207+0x14080] ;  /* 0x01408000cf9c783b */ /* 0x000ea40000000200 */
[C---:B-----5:R-:W-:Y:S08]  /*17140*/  HMMA.16816.F32 R4, R164.reuse, R168, R4 ;  /* 0x000000a8a404723c */ /* 0x060ff00000001804 */
[C---:B------:R-:W-:Y:S01]  /*17150*/  HMMA.16816.F32 R8, R164.reuse, R170, R8 ;  /* 0x000000aaa408723c */ /* 0x040fe20000001808 */
[----:B------:R-:W-:Y:S07]  /*17160*/  LDSM.16.M88.4 R168, [R213+0xe080] ;  /* 0x00e08000d5a8783b */ /* 0x000fee0000000200 */
[C---:B---3--:R-:W-:Y:S08]  /*17170*/  HMMA.16816.F32 R12, R164.reuse, R152, R12 ;  /* 0x00000098a40c723c */ /* 0x048ff0000000180c */
[----:B------:R-:W-:Y:S01]  /*17180*/  HMMA.16816.F32 R16, R164, R154, R16 ;  /* 0x0000009aa410723c */ /* 0x000fe20000001810 */
[----:B------:R-:W3:Y:S05]  /*17190*/  LDSM.16.M88.4 R152, [R202+0x1800] ;  /* 0x00180000ca98783b */ /* 0x000eea0000000200 */
[----:B------:R-:W5:Y:S02]  /*171a0*/  LDSM.16.M88.4 R164, [R214+0x18080] ;  /* 0x01808000d6a4783b */ /* 0x000f640000000200 */
[C---:B----4-:R-:W-:Y:S08]  /*171b0*/  HMMA.16816.F32 R4, R172.reuse, R176, R4 ;  /* 0x000000b0ac04723c */ /* 0x050ff00000001804 */
[C---:B------:R-:W-:Y:S01]  /*171c0*/  HMMA.16816.F32 R8, R172.reuse, R178, R8 ;  /* 0x000000b2ac08723c */ /* 0x040fe20000001808 */
[----:B------:R-:W-:Y:S07]  /*171d0*/  LDSM.16.M88.4 R176, [R199] ;  /* 0x00000000c7b0783b */ /* 0x000fee0000000200 */
[C---:B-1----:R-:W-:Y:S08]  /*171e0*/  HMMA.16816.F32 R12, R172.reuse, R148, R12 ;  /* 0x00000094ac0c723c */ /* 0x042ff0000000180c */
[----:B------:R-:W-:Y:S01]  /*171f0*/  HMMA.16816.F32 R16, R172, R150, R16 ;  /* 0x00000096ac10723c */ /* 0x000fe20000001810 */
[----:B------:R-:W1:Y:S05]  /*17200*/  LDSM.16.M88.4 R148, [R213+0xe880] ;  /* 0x00e88000d594783b */ /* 0x000e6a0000000200 */
[----:B------:R-:W4:Y:S02]  /*17210*/  LDSM.16.M88.4 R172, [R210+0x18080] ;  /* 0x01808000d2ac783b */ /* 0x000f240000000200 */
[C---:B--2---:R-:W-:Y:S08]  /*17220*/  HMMA.16816.F32 R4, R156.reuse, R160, R4 ;  /* 0x000000a09c04723c */ /* 0x044ff00000001804 */
[C---:B------:R-:W-:Y:S01]  /*17230*/  HMMA.16816.F32 R8, R156.reuse, R162, R8 ;  /* 0x000000a29c08723c */ /* 0x040fe20000001808 */
[----:B------:R-:W-:Y:S07]  /*17240*/  LDSM.16.M88.4 R160, [R208+0xe080] ;  /* 0x00e08000d0a0783b */ /* 0x000fee0000000200 */
[C---:B---3--:R-:W-:Y:S08]  /*17250*/  HMMA.16816.F32 R12, R156.reuse, R152, R12 ;  /* 0x000000989c0c723c */ /* 0x048ff0000000180c */
[----:B------:R-:W-:Y:S01]  /*17260*/  HMMA.16816.F32 R16, R156, R154, R16 ;  /* 0x0000009a9c10723c */ /* 0x000fe20000001810 */
[----:B------:R-:W2:Y:S05]  /*17270*/  LDSM.16.M88.4 R152, [R198] ;  /* 0x00000000c698783b */ /* 0x000eaa0000000200 */
[----:B------:R-:W3:Y:S02]  /*17280*/  LDSM.16.M88.4 R156, [R209+0x18080] ;  /* 0x01808000d19c783b */ /* 0x000ee40000000200 */
[C---:B-----5:R-:W-:Y:S08]  /*17290*/  HMMA.16816.F32 R4, R164.reuse, R168, R4 ;  /* 0x000000a8a404723c */ /* 0x060ff00000001804 */
[C---:B------:R-:W-:Y:S01]  /*172a0*/  HMMA.16816.F32 R8, R164.reuse, R170, R8 ;  /* 0x000000aaa408723c */ /* 0x040fe20000001808 */
[----:B------:R-:W-:Y:S07]  /*172b0*/  LDSM.16.M88.4 R168, [R202+0x2000] ;  /* 0x00200000caa8783b */ /* 0x000fee0000000200 */
[C---:B-1----:R-:W-:Y:S08]  /*172c0*/  HMMA.16816.F32 R12, R164.reuse, R148, R12 ;  /* 0x00000094a40c723c */ /* 0x042ff0000000180c */
[----:B------:R-:W-:Y:S01]  /*172d0*/  HMMA.16816.F32 R16, R164, R150, R16 ;  /* 0x00000096a410723c */ /* 0x000fe20000001810 */
[----:B------:R-:W1:Y:S05]  /*172e0*/  LDSM.16.M88.4 R148, [R208+0xe880] ;  /* 0x00e88000d094783b */ /* 0x000e6a0000000200 */
[----:B------:R-:W5:Y:S02]  /*172f0*/  LDSM.16.M88.4 R164, [R207+0x18080] ;  /* 0x01808000cfa4783b */ /* 0x000f640000000200 */
[C---:B----4-:R-:W-:Y:S08]  /*17300*/  HMMA.16816.F32 R4, R172.reuse, R176, R4 ;  /* 0x000000b0ac04723c */ /* 0x050ff00000001804 */
[C---:B------:R-:W-:Y:S01]  /*17310*/  HMMA.16816.F32 R8, R172.reuse, R178, R8 ;  /* 0x000000b2ac08723c */ /* 0x040fe20000001808 */
[----:B------:R-:W-:Y:S07]  /*17320*/  LDSM.16.M88.4 R176, [R213+0xf080] ;  /* 0x00f08000d5b0783b */ /* 0x000fee0000000200 */
[C---:B--2---:R-:W-:Y:S08]  /*17330*/  HMMA.16816.F32 R12, R172.reuse, R152, R12 ;  /* 0x00000098ac0c723c */ /* 0x044ff0000000180c */
[----:B------:R-:W-:Y:S01]  /*17340*/  HMMA.16816.F32 R16, R172, R154, R16 ;  /* 0x0000009aac10723c */ /* 0x000fe20000001810 */
[----:B------:R-:W2:Y:S05]  /*17350*/  LDSM.16.M88.4 R152, [R202+0x2800] ;  /* 0x00280000ca98783b */ /* 0x000eaa0000000200 */
[----:B------:R-:W4:Y:S02]  /*17360*/  LDSM.16.M88.4 R172, [R214+0x1c080] ;  /* 0x01c08000d6ac783b */ /* 0x000f240000000200 */
[C---:B---3--:R-:W-:Y:S08]  /*17370*/  HMMA.16816.F32 R4, R156.reuse, R160, R4 ;  /* 0x000000a09c04723c */ /* 0x048ff00000001804 */
[C---:B------:R-:W-:Y:S01]  /*17380*/  HMMA.16816.F32 R8, R156.reuse, R162, R8 ;  /* 0x000000a29c08723c */ /* 0x040fe20000001808 */
[----:B------:R-:W-:Y:S07]  /*17390*/  LDSM.16.M88.4 R160, [R197] ;  /* 0x00000000c5a0783b */ /* 0x000fee0000000200 */
[C---:B-1----:R-:W-:Y:S08]  /*173a0*/  HMMA.16816.F32 R12, R156.reuse, R148, R12 ;  /* 0x000000949c0c723c */ /* 0x042ff0000000180c */
[----:B------:R-:W-:Y:S01]  /*173b0*/  HMMA.16816.F32 R16, R156, R150, R16 ;  /* 0x000000969c10723c */ /* 0x000fe20000001810 */
[----:B------:R-:W1:Y:S05]  /*173c0*/  LDSM.16.M88.4 R148, [R213+0xf880] ;  /* 0x00f88000d594783b */ /* 0x000e6a0000000200 */
[----:B------:R-:W3:Y:S02]  /*173d0*/  LDSM.16.M88.4 R156, [R210+0x1c080] ;  /* 0x01c08000d29c783b */ /* 0x000ee40000000200 */
[C---:B-----5:R-:W-:Y:S08]  /*173e0*/  HMMA.16816.F32 R4, R164.reuse, R168, R4 ;  /* 0x000000a8a404723c */ /* 0x060ff00000001804 */
[C---:B------:R-:W-:Y:S01]  /*173f0*/  HMMA.16816.F32 R8, R164.reuse, R170, R8 ;  /* 0x000000aaa408723c */ /* 0x040fe20000001808 */
[----:B------:R-:W-:Y:S07]  /*17400*/  LDSM.16.M88.4 R168, [R208+0xf080] ;  /* 0x00f08000d0a8783b */ /* 0x000fee0000000200 */
[C---:B--2---:R-:W-:Y:S08]  /*17410*/  HMMA.16816.F32 R12, R164.reuse, R152, R12 ;  /* 0x00000098a40c723c */ /* 0x044ff0000000180c */
[----:B------:R-:W-:Y:S01]  /*17420*/  HMMA.16816.F32 R16, R164, R154, R16 ;  /* 0x0000009aa410723c */ /* 0x000fe20000001810 */
[----:B------:R-:W2:Y:S05]  /*17430*/  LDSM.16.M88.4 R152, [R196] ;  /* 0x00000000c498783b */ /* 0x000eaa0000000200 */
[----:B------:R-:W5:Y:S02]  /*17440*/  LDSM.16.M88.4 R164, [R209+0x1c080] ;  /* 0x01c08000d1a4783b */ /* 0x000f640000000200 */
[C---:B----4-:R-:W-:Y:S08]  /*17450*/  HMMA.16816.F32 R4, R172.reuse, R176, R4 ;  /* 0x000000b0ac04723c */ /* 0x050ff00000001804 */
[C---:B------:R-:W-:Y:S01]  /*17460*/  HMMA.16816.F32 R8, R172.reuse, R178, R8 ;  /* 0x000000b2ac08723c */ /* 0x040fe20000001808 */
[----:B------:R-:W-:Y:S07]  /*17470*/  LDSM.16.M88.4 R176, [R202+0x3000] ;  /* 0x00300000cab0783b */ /* 0x000fee0000000200 */
[C---:B-1----:R-:W-:Y:S08]  /*17480*/  HMMA.16816.F32 R12, R172.reuse, R148, R12 ;  /* 0x00000094ac0c723c */ /* 0x042ff0000000180c */
[----:B------:R-:W-:Y:S01]  /*17490*/  HMMA.16816.F32 R16, R172, R150, R16 ;  /* 0x00000096ac10723c */ /* 0x000fe20000001810 */
[----:B------:R-:W1:Y:S05]  /*174a0*/  LDSM.16.M88.4 R148, [R208+0xf880] ;  /* 0x00f88000d094783b */ /* 0x000e6a0000000200 */
[----:B------:R-:W4:Y:S02]  /*174b0*/  LDSM.16.M88.4 R172, [R207+0x1c080] ;  /* 0x01c08000cfac783b */ /* 0x000f240000000200 */
[C---:B---3--:R-:W-:Y:S08]  /*174c0*/  HMMA.16816.F32 R4, R156.reuse, R160, R4 ;  /* 0x000000a09c04723c */ /* 0x048ff00000001804 */
[C---:B------:R-:W-:Y:S08]  /*174d0*/  HMMA.16816.F32 R8, R156.reuse, R162, R8 ;  /* 0x000000a29c08723c */ /* 0x040ff00000001808 */
[C---:B--2---:R-:W-:Y:S08]  /*174e0*/  HMMA.16816.F32 R12, R156.reuse, R152, R12 ;  /* 0x000000989c0c723c */ /* 0x044ff0000000180c */
[----:B------:R-:W-:Y:S08]  /*174f0*/  HMMA.16816.F32 R16, R156, R154, R16 ;  /* 0x0000009a9c10723c */ /* 0x000ff00000001810 */
[C---:B-----5:R-:W-:Y:S08]  /*17500*/  HMMA.16816.F32 R4, R164.reuse, R168, R4 ;  /* 0x000000a8a404723c */ /* 0x060ff00000001804 */
[C---:B------:R-:W-:Y:S08]  /*17510*/  HMMA.16816.F32 R8, R164.reuse, R170, R8 ;  /* 0x000000aaa408723c */ /* 0x040ff00000001808 */
[C---:B-1----:R-:W-:Y:S08]  /*17520*/  HMMA.16816.F32 R12, R164.reuse, R148, R12 ;  /* 0x00000094a40c723c */ /* 0x042ff0000000180c */
[----:B------:R-:W-:Y:S01]  /*17530*/  HMMA.16816.F32 R16, R164, R150, R16 ;  /* 0x00000096a410723c */ /* 0x000fe20000001810 */
[----:B------:R-:W1:Y:S01]  /*17540*/  LDSM.16.M88.4 R148, [R202+0x3800] ;  /* 0x00380000ca94783b */ /* 0x000e620000000200 */
[----:B------:R-:W-:Y:S04]  /*17550*/  DEPBAR.LE SB0, 0x0 ;  /* 0x000080000000791a */ /* 0x000fe80000000000 */
[----:B------:R-:W-:Y:S02]  /*17560*/  BAR.SYNC.DEFER_BLOCKING 0x0 ;  /* 0x0000000000007b1d */ /* 0x000fe40000010000 */
[C---:B----4-:R-:W-:Y:S08]  /*17570*/  HMMA.16816.F32 R4, R172.reuse, R176, R4 ;  /* 0x000000b0ac04723c */ /* 0x050ff00000001804 */
        /* <DEDUP_REMOVED lines=10> */
[----:B------:R-:W-:Y:S02]  /*17620*/  FMUL.FTZ R6, R8, c[0x0][0x320] ;  /* 0x0000c80008067a20 */ /* 0x000fe40000410000 */
[----:B------:R-:W-:Y:S01]  /*17630*/  IMAD.U32 R148, RZ, RZ, UR14 ;  /* 0x0000000eff947e24 */ /* 0x000fe2000f8e00ff */
[----:B------:R-:W-:Y:S02]  /*17640*/  HMMA.16816.F32 R16, R172, R150, R16 ;  /* 0x00000096ac10723c */ /* 0x000fe40000001810 */
[----:B------:R-:W-:Y:S02]  /*17650*/  IMAD.U32 R149, RZ, RZ, UR15 ;  /* 0x0000000fff957e24 */ /* 0x000fe4000f8e00ff */
[C---:B------:R-:W-:Y:S01]  /*17660*/  @P0 LEA R10, P1, R148.reuse, R216, 0x5 ;  /* 0x000000d8940a0211 */ /* 0x040fe200078228ff */
[----:B------:R-:W-:Y:S01]  /*17670*/  IMAD.U32 R149, RZ, RZ, UR9 ;  /* 0x00000009ff957e24 */ /* 0x000fe2000f8e00ff */
[----:B------:R-:W3:Y:S01]  /*17680*/  MUFU.TANH R5, R154 ;  /* 0x0000009a00057308 */ /* 0x000ee20000002400 */
[----:B------:R-:W-:Y:S01]  /*17690*/  PLOP3.LUT P0, PT, PT, PT, UP0, 0x80, 0x0 ;  /* 0x000000000000781c */ /* 0x000fe20003f0f008 */
[----:B------:R-:W-:Y:S01]  /*176a0*/  FMUL.FTZ R8, R9, c[0x0][0x320] ;  /* 0x0000c80009087a20 */ /* 0x000fe20000410000 */
[----:B------:R-:W-:Y:S03]  /*176b0*/  USHF.L.U32 UR9, UR13, 0x5, URZ ;  /* 0x000000050d097899 */ /* 0x000fe6000800063f */
[----:B------:R-:W-:Y:S02]  /*176c0*/  FMUL.FTZ R9, R11, c[0x0][0x320] ;  /* 0x0000c8000b097a20 */ /* 0x000fe40000410000 */
[----:B------:R-:W-:Y:S02]  /*176d0*/  FMUL.FTZ R13, R13, c[0x0][0x320] ;  /* 0x0000c8000d0d7a20 */ /* 0x000fe40000410000 */
[----:B------:R-:W4:Y:S01]  /*176e0*/  MUFU.TANH R0, R0 ;  /* 0x0000000000007308 */ /* 0x000f220000002400 */
[----:B------:R-:W-:Y:S01]  /*176f0*/  @P2 LEA.HI.X R149, R148, R223, R149, 0x5, P1 ;  /* 0x000000df94952211 */ /* 0x000fe200008f2c95 */
[----:B------:R-:W-:Y:S01]  /*17700*/  FMUL.FTZ R14, R14, c[0x0][0x320] ;  /* 0x0000c8000e0e7a20 */ /* 0x000fe20000410000 */
[----:B------:R-:W-:Y:S01]  /*17710*/  PLOP3.LUT P2, PT, PT, PT, UP0, 0x80, 0x0 ;  /* 0x000000000000781c */ /* 0x000fe20003f4f008 */
[----:B------:R-:W-:Y:S01]  /*17720*/  FMUL.FTZ R15, R15, c[0x0][0x320] ;  /* 0x0000c8000f0f7a20 */ /* 0x000fe20000410000 */
[----:B------:R-:W-:Y:S01]  /*17730*/  @P0 LEA R148, P0, R10, c[0x0][0x1c8], 0x1 ;  /* 0x000072000a940a11 */ /* 0x000fe200078008ff */
[----:B------:R-:W-:Y:S01]  /*17740*/  FMUL.FTZ R12, R12, c[0x0][0x320] ;  /* 0x0000c8000c0c7a20 */ /* 0x000fe20000410000 */
[----:B------:R-:W-:Y:S01]  /*17750*/  PLOP3.LUT P1, PT, PT, PT, UP3, 0x80, 0x0 ;  /* 0x000000000000781c */ /* 0x000fe20003f2f038 */
[----:B------:R-:W-:Y:S02]  /*17760*/  FMUL.FTZ R16, R16, c[0x0][0x320] ;  /* 0x0000c80010107a20 */ /* 0x000fe40000410000 */
[----:B------:R5:W1:Y:S01]  /*17770*/  MUFU.TANH R166, R13 ;  /* 0x0000000d00a67308 */ /* 0x000a620000002400 */
[----:B------:R-:W-:Y:S02]  /*17780*/  FMUL.FTZ R17, R17, c[0x0][0x320] ;  /* 0x0000c80011117a20 */ /* 0x000fe40000410000 */
[----:B------:R-:W-:Y:S02]  /*17790*/  FMUL.FTZ R18, R18, c[0x0][0x320] ;  /* 0x0000c80012127a20 */ /* 0x000fe40000410000 */
[----:B------:R-:W-:Y:S02]  /*177a0*/  FMUL.FTZ R19, R19, c[0x0][0x320] ;  /* 0x0000c80013137a20 */ /* 0x000fe40000410000 */
[----:B------:R-:W-:Y:S01]  /*177b0*/  IMAD.U32 R11, RZ, RZ, UR9 ;  /* 0x00000009ff0b7e24 */ /* 0x000fe2000f8e00ff */
[----:B------:R-:W-:Y:S02]  /*177c0*/  @P2 LEA.HI.X R149, R10, c[0x0][0x1cc], R149, 0x1, P0 ;  /* 0x000073000a952a11 */ /* 0x000fe400000f0c95 */
[----:B------:R1:W1:Y:S01]  /*177d0*/  MUFU.TANH R165, R14 ;  /* 0x0000000e00a57308 */ /* 0x0002620000002400 */
[----:B------:R-:W-:Y:S01]  /*177e0*/  PLOP3.LUT P2, PT, PT, PT, UP0, 0x80, 0x0 ;  /* 0x000000000000781c */ /* 0x000fe20003f4f008 */
[----:B------:R-:W-:Y:S01]  /*177f0*/  @P1 IMAD.HI.U32 R10, R219, c[0x0][0x2c8], RZ ;  /* 0x0000b200db0a1a27 */ /* 0x000fe200078e00ff */
[----:B------:R-:W-:Y:S01]  /*17800*/  @!PT LDS RZ, [RZ] ;  /* 0x00000000fffff984 */ /* 0x000fe20000000800 */
[----:B------:R-:W-:Y:S01]  /*17810*/  @!PT LDS RZ, [RZ] ;  /* 0x00000000fffff984 */ /* 0x000fe20000000800 */
[----:B------:R-:W-:Y:S01]  /*17820*/  @!PT LDS RZ, [RZ] ;  /* 0x00000000fffff984 */ /* 0x000fe20000000800 */
[----:B------:R2:W-:Y:S01]  /*17830*/  @P3 LDGSTS.E.BYPASS.LTC128B.128 [R218+0xc080], [R148.64], !P6 ;  /* 0x0c08000094da3fae */ /* 0x0005e2000f101d5e */
[----:B------:R-:W-:Y:S02]  /*17840*/  LOP3.LUT P3, RZ, R215, 0x4, RZ, 0xc0, !PT ;  /* 0x00000004d7ff7812 */ /* 0x000fe4000786c0ff */
[----:B------:R-:W-:Y:S02]  /*17850*/  PLOP3.LUT P1, PT, PT, PT, UP0, 0x80, 0x0 ;  /* 0x000000000000781c */ /* 0x000fe40003f2f008 */
[----:B------:R-:W-:Y:S02]  /*17860*/  PLOP3.LUT P0, PT, PT, PT, UP3, 0x80, 0x0 ;  /* 0x000000000000781c */ /* 0x000fe40003f0f038 */
[----:B------:R2:W2:Y:S01]  /*17870*/  MUFU.TANH R163, R15 ;  /* 0x0000000f00a37308 */ /* 0x0004a20000002400 */
[----:B-----5:R-:W-:Y:S06]  /*17880*/  IMAD.MOV.U32 R13, RZ, RZ, R219 ;  /* 0x000000ffff0d7224 */ /* 0x020fec00078e00db */
[----:B------:R5:W-:Y:S03]  /*17890*/  @P2 LDGSTS.E.BYPASS.LTC128B.128 [R218+0xd080], [R148.64+0x80], !P3 ;  /* 0x0d08008094da2fae */ /* 0x000be6000d901d5e */
[----:B------:R3:W3:Y:S01]  /*178a0*/  MUFU.TANH R164, R16 ;  /* 0x0000001000a47308 */ /* 0x0006e20000002400 */
[----:B------:R-:W-:Y:S01]  /*178b0*/  @P0 SHF.R.U32.HI R13, RZ, c[0x0][0x2cc], R10 ;  /* 0x0000b300ff0d0a19 */ /* 0x000fe2000001160a */
[----:B------:R5:W-:Y:S01]  /*178c0*/  @P1 LDGSTS.E.BYPASS.LTC128B.128 [R218+0xe080], [R148.64+0x100], !P4 ;  /* 0x0e08010094da1fae */ /* 0x000be2000e101d5e */
[----:B------:R-:W-:Y:S01]  /*178d0*/  PLOP3.LUT P0, PT, PT, PT, UP0, 0x80, 0x0 ;  /* 0x000000000000781c */ /* 0x000fe20003f0f008 */
[----:B-1----:R-:W-:Y:S03]  /*178e0*/  IMAD.U32 R14, RZ, RZ, UR28 ;  /* 0x0000001cff0e7e24 */ /* 0x002fe6000f8e00ff */
[----:B------:R-:W1:Y:S03]  /*178f0*/  SHFL.IDX PT, R151, R13, RZ, 0x1c1f ;  /* 0x001c1fff0d977589 */ /* 0x000e6600000e0000 */
[----:B------:R4:W4:Y:S01]  /*17900*/  MUFU.TANH R162, R17 ;  /* 0x0000001100a27308 */ /* 0x0009220000002400 */
[----:B--2---:R-:W-:Y:S05]  /*17910*/  IADD3 R15, -R224, 0x1, -R11 ;  /* 0x00000001e00f7810 */ /* 0x004fea0007ffe90b */
[----:B------:R5:W-:Y:S01]  /*17920*/  @P0 LDGSTS.E.BYPASS.LTC128B.128 [R218+0xf080], [R148.64+0x180], !P5 ;  /* 0x0f08018094da0fae */ /* 0x000be2000e901d5e */
[----:B------:R-:W-:Y:S02]  /*17930*/  PLOP3.LUT P0, PT, PT, PT, UP2, 0x40, 0x0 ;  /* 0x000000000000781c */ /* 0x000fe40003f0e828 */
[----:B------:R-:W-:Y:S01]  /*17940*/  IADD3 R14, -R14, UR16, R15 ;  /* 0x000000100e0e7c10 */ /* 0x000fe2000fffe10f */
[----:B------:R-:W2:Y:S01]  /*17950*/  MUFU.TANH R6, R6 ;  /* 0x0000000600067308 */ /* 0x000ea20000002400 */
[----:B------:R-:W0:Y:S02]  /*17960*/  LDGDEPBAR ;  /* 0x00000000000079af */ /* 0x000e240000000000 */
[C---:B---3--:R-:W-:Y:S02]  /*17970*/  IADD3 R16, R14.reuse, c[0x0][0x328], RZ ;  /* 0x0000ca000e107a10 */ /* 0x048fe40007ffe0ff */
[----:B------:R-:W-:Y:S05]  /*17980*/  IADD3 R14, R14, UR7, RZ ;  /* 0x000000070e0e7c10 */ /* 0x000fea000fffe0ff */
[----:B------:R-:W3:Y:S01]  /*17990*/  MUFU.TANH R8, R8 ;  /* 0x0000000800087308 */ /* 0x000ee20000002400 */
[--C-:B-1----:R-:W-:Y:S02]  /*179a0*/  IMAD.IADD R15, R14, 0x1, R151.reuse ;  /* 0x000000010e0f7824 */ /* 0x102fe400078e0297 */
[----:B----4-:R-:W-:Y:S07]  /*179b0*/  IMAD.IADD R17, R16, 0x1, R151 ;  /* 0x0000000110117824 */ /* 0x010fee00078e0297 */
[----:B------:R-:W1:Y:S10]  /*179c0*/  MUFU.TANH R7, R7 ;  /* 0x0000000700077308 */ /* 0x000e740000002400 */
[----:B------:R-:W4:Y:S10]  /*179d0*/  MUFU.TANH R9, R9 ;  /* 0x0000000900097308 */ /* 0x000f340000002400 */
[----:B------:R1:W1:Y:S10]  /*179e0*/  MUFU.TANH R168, R12 ;  /* 0x0000000c00a87308 */ /* 0x0002740000002400 */
[----:B------:R1:W1:Y:S10]  /*179f0*/  MUFU.TANH R161, R18 ;  /* 0x0000001200a17308 */ /* 0x0002740000002400 */
[----:B-----5:R1:W1:Y:S01]  /*17a00*/  MUFU.TANH R149, R19 ;  /* 0x0000001300957308 */ /* 0x0202620000002400 */
[----:B------:R-:W-:-:S05]  /*17a10*/  @P0 BRA `(.L_x_443) ;  /* 0x0000019000000947 */ /* 0x000fca0003800000 */
[----:B--234-:R-:W-:Y:S01]  /*17a20*/  IMAD.U32 R10, RZ, RZ, UR28 ;  /* 0x0000001cff0a7e24 */ /* 0x01cfe2000f8e00ff */
[----:B------:R-:W-:Y:S04]  /*17a30*/  BSSY B0, `(.L_x_444) ;  /* 0x0000012000007945 */ /* 0x000fe80003800000 */
[----:B-1----:R-:W-:Y:S04]  /*17a40*/  IADD3 R12, -R10, UR16, R151 ;  /* 0x000000100a0c7c10 */ /* 0x002fe8000fffe197 */
        /* <DEDUP_REMOVED lines=11> */
.L_x_445:
[----:B------:R-:W-:Y:S04]  /*17b00*/  MOV R10, c[0x0][0x32c] ;  /* 0x0000cb00000a7a02 */ /* 0x000fe80000000f00 */
[----:B------:R-:W-:Y:S11]  /*17b10*/  ISETP.NE.AND P0, PT, R10, 0x1, PT ;  /* 0x000000010a00780c */ /* 0x000ff60003f05270 */
[----:B------:R-:W-:Y:S02]  /*17b20*/  @!UPT UIADD3 URZ, URZ, URZ, URZ ;  /* 0x0000003f3f3ff290 */ /* 0x000fe4000fffe03f */
[----:B------:R-:W-:Y:S05]  /*17b30*/  @P0 IMAD.HI.U32 R10, R12, c[0x0][0x330], RZ ;  /* 0x0000cc000c0a0a27 */ /* 0x000fea00078e00ff */
[----:B------:R-:W-:Y:S02]  /*17b40*/  @P0 SHF.R.U32.HI R12, RZ, c[0x0][0x334], R10 ;  /* 0x0000cd00ff0c0a19 */ /* 0x000fe4000001160a */
.L_x_446:
[----:B------:R-:W-:Y:S05]  /*17b50*/  BSYNC B0 ;  /* 0x0000000000007941 */ /* 0x000fea0003800000 */
.L_x_444:
[----:B------:R-:W-:Y:S04]  /*17b60*/  IMAD R19, R12, c[0x0][0x32c], -R11 ;  /* 0x0000cb000c137a24 */ /* 0x000fe800078e0a0b */
[----:B------:R-:W-:Y:S05]  /*17b70*/  IMAD.IADD R12, R19, 0x1, -R224 ;  /* 0x00000001130c7824 */ /* 0x000fea00078e0ae0 */
[----:B------:R-:W-:Y:S02]  /*17b80*/  IADD3 R10, R12, c[0x0][0x32c], RZ ;  /* 0x0000cb000c0a7a10 */ /* 0x000fe40007ffe0ff */
[----:B------:R-:W-:Y:S02]  /*17b90*/  IMNMX R15, R15, R12, !PT ;  /* 0x0000000c0f0f7217 */ /* 0x000fe40007800200 */
[----:B------:R-:W-:Y:S02]  /*17ba0*/  IMNMX R17, R17, R10, PT ;  /* 0x0000000a11117217 */ /* 0x000fe40003800200 */
.L_x_443:
        /* <DEDUP_REMOVED lines=13> */
[----:B------:R-:W-:Y:S02]  /*17c80*/  PLOP3.LUT P0, PT, PT, PT, UP0, 0x80, 0x0 ;  /* 0x000000000000781c */ /* 0x000fe40003f0f008 */
        /* <DEDUP_REMOVED lines=8> */
[----:B------:R-:W-:Y:S01]  /*17d10*/  FSEL R6, R8, -INF , !P1 ;  /* 0xff80000008067808 */ /* 0x000fe20004800000 */
[----:B------:R-:W-:Y:S01]  /*17d20*/  IMAD.IADD R8, R14, 0x1, R13 ;  /* 0x000000010e087824 */ /* 0x000fe200078e020d */
        /* <DEDUP_REMOVED lines=28> */
.L_x_449:
[----:B------:R-:W-:Y:S04]  /*17ef0*/  MOV R13, c[0x0][0x32c] ;  /* 0x0000cb00000d7a02 */ /* 0x000fe80000000f00 */
[----:B------:R-:W-:Y:S11]  /*17f00*/  ISETP.NE.AND P0, PT, R13, 0x1, PT ;  /* 0x000000010d00780c */ /* 0x000ff60003f05270 */
[----:B------:R-:W-:Y:S02]  /*17f10*/  @!UPT UIADD3 URZ, URZ, URZ, URZ ;  /* 0x0000003f3f3ff290 */ /* 0x000fe4000fffe03f */
[----:B------:R-:W-:Y:S05]  /*17f20*/  @P0 IMAD.HI.U32 R13, R14, c[0x0][0x330], RZ ;  /* 0x0000cc000e0d0a27 */ /* 0x000fea00078e00ff */
[----:B------:R-:W-:Y:S02]  /*17f30*/  @P0 SHF.R.U32.HI R14, RZ, c[0x0][0x334], R13 ;  /* 0x0000cd00ff0e0a19 */ /* 0x000fe4000001160d */
.L_x_450:
[----:B------:R-:W-:Y:S05]  /*17f40*/  BSYNC B0 ;  /* 0x0000000000007941 */ /* 0x000fea0003800000 */
.L_x_448:
[----:B------:R-:W-:Y:S04]  /*17f50*/  IMAD R11, R14, c[0x0][0x32c], -R11 ;  /* 0x0000cb000e0b7a24 */ /* 0x000fe800078e0a0b */
[----:B------:R-:W-:Y:S05]  /*17f60*/  IMAD.IADD R11, R11, 0x1, -R224 ;  /* 0x000000010b0b7824 */ /* 0x000fea00078e0ae0 */
[----:B------:R-:W-:Y:S02]  /*17f70*/  IADD3 R14, R11, c[0x0][0x32c], RZ ;  /* 0x0000cb000b0e7a10 */ /* 0x000fe40007ffe0ff */
[----:B------:R-:W-:Y:S02]  /*17f80*/  IMNMX R8, R8, R11, !PT ;  /* 0x0000000b08087217 */ /* 0x000fe40007800200 */
[----:B------:R-:W-:Y:S02]  /*17f90*/  IMNMX R5, R5, R14, PT ;  /* 0x0000000e05057217 */ /* 0x000fe40003800200 */
.L_x_447:
[----:B------:R-:W-:Y:S01]  /*17fa0*/  FMNMX.FTZ R11, R152, R3, !PT ;  /* 0x00000003980b7209 */ /* 0x000fe20007810000 */
[----:B------:R-:W-:Y:S01]  /*17fb0*/  LDSM.16.MT88.4 R156, [R206+0x8080] ;  /* 0x00808000ce9c783b */ /* 0x000fe20000004200 */
[----:B------:R-:W-:Y:S02]  /*17fc0*/  PLOP3.LUT P0, PT, PT, PT, UP0, 0x80, 0x0 ;  /* 0x000000000000781c */ /* 0x000fe40003f0f008 */
[----:B------:R-:W-:Y:S02]  /*17fd0*/  FMNMX.FTZ R11, R12, R11, !PT ;  /* 0x0000000b0c0b7209 */ /* 0x000fe40007810000 */
[----:B------:R-:W-:Y:S02]  /*17fe0*/  ISETP.GT.AND P0, PT, R8, RZ, P0 ;  /* 0x000000ff0800720c */ /* 0x000fe40000704270 */
[----:B------:R-:W-:Y:S01]  /*17ff0*/  FMNMX.FTZ R11, R10, R11, !PT ;  /* 0x0000000b0a0b7209 */ /* 0x000fe20007810000 */
[----:B------:R-:W-:Y:S01]  /*18000*/  LDSM.16.MT88.4 R172, [R204+0x9880] ;  /* 0x00988000ccac783b */ /* 0x000fe20000004200 */
[C---:B------:R-:W-:Y:S02]  /*18010*/  ISETP.LT.OR P0, PT, R5.reuse, 0x1, P0 ;  /* 0x000000010500780c */ /* 0x040fe40000701670 */
[----:B------:R-:W-:Y:S02]  /*18020*/  FMNMX.FTZ R11, R6, R11, !PT ;  /* 0x0000000b060b7209 */ /* 0x000fe40007810000 */
[----:B------:R-:W-:Y:S02]  /*18030*/  PLOP3.LUT P1, PT, PT, PT, UP0, 0x80, 0x0 ;  /* 0x000000000000781c */ /* 0x000fe40003f2f008 */
[----:B------:R-:W-:Y:S01]  /*18040*/  FMNMX.FTZ R11, R168, R11, !PT ;  /* 0x0000000ba80b7209 */ /* 0x000fe20007810000 */
[----:B------:R-:W-:Y:S01]  /*18050*/  LDSM.16.MT88.4 R176, [R211+0xa880] ;  /* 0x00a88000d3b0783b */ /* 0x000fe20000004200 */
[----:B------:R-:W-:Y:S02]  /*18060*/  FSEL R15, R0, -INF , !P0 ;  /* 0xff800000000f7808 */ /* 0x000fe40004000000 */
[----:B------:R-:W-:Y:S02]  /*18070*/  FMNMX.FTZ R11, R166, R11, !PT ;  /* 0x0000000ba60b7209 */ /* 0x000fe40007810000 */
[----:B------:R-:W-:Y:S02]  /*18080*/  ISETP.GT.AND P2, PT, R8, 0x1, P1 ;  /* 0x000000010800780c */ /* 0x000fe40000f44270 */
        /* <DEDUP_REMOVED lines=10> */
[C---:B------:R-:W-:Y:S01]  /*18130*/  ISETP.GT.AND P0, PT, R8.reuse, 0x9, P0 ;  /* 0x000000090800780c */ /* 0x040fe20000704270 */
[----:B------:R-:W-:Y:S01]  /*18140*/  LDSM.16.MT88.4 R184, [R204+0xa880] ;  /* 0x00a88000ccb8783b */ /* 0x000fe20000004200 */
[----:B------:R-:W-:Y:S02]  /*18150*/  ISETP.LT.OR P2, PT, R5, 0x9, P2 ;  /* 0x000000090500780c */ /* 0x000fe40001741670 */
[----:B------:R-:W-:Y:S02]  /*18160*/  PLOP3.LUT P1, PT, PT, PT, UP0, 0x80, 0x0 ;  /* 0x000000000000781c */ /* 0x000fe40003f2f008 */
[----:B------:R-:W-:Y:S02]  /*18170*/  FMNMX.FTZ R4, R13, R4, !PT ;  /* 0x000000040d047209 */ /* 0x000fe40007810000 */
[----:B------:R-:W-:Y:S01]  /*18180*/  FSEL R11, R7, -INF , !P2 ;  /* 0xff800000070b7808 */ /* 0x000fe20005000000 */
[----:B------:R-:W-:Y:S01]  /*18190*/  LDSM.16.MT88.4 R188, [R211+0xb880] ;  /* 0x00b88000d3bc783b */ /* 0x000fe20000004200 */
[C---:B------:R-:W-:Y:S02]  /*181a0*/  ISETP.GT.AND P1, PT, R8.reuse, 0x10, P1 ;  /* 0x000000100800780c */ /* 0x040fe40000f24270 */
[C---:B------:R-:W-:Y:S02]  /*181b0*/  ISETP.LT.OR P0, PT, R5.reuse, 0xa, P0 ;  /* 0x0000000a0500780c */ /* 0x040fe40000701670 */
[----:B------:R-:W-:Y:S02]  /*181c0*/  PLOP3.LUT P2, PT, PT, PT, UP0, 0x80, 0x0 ;  /* 0x000000000000781c */ /* 0x000fe40003f4f008 */
[----:B------:R-:W-:Y:S01]  /*181d0*/  ISETP.LT.OR P3, PT, R5, 0x11, P1 ;  /* 0x000000110500780c */ /* 0x000fe20000f61670 */
[----:B------:R-:W-:Y:S01]  /*181e0*/  LDSM.16.MT88.4 R192, [R206+0xb880] ;  /* 0x00b88000cec0783b */ /* 0x000fe20000004200 */
[----:B------:R-:W-:Y:S02]  /*181f0*/  FSEL R9, R9, -INF , !P0 ;  /* 0xff80000009097808 */ /* 0x000fe40004000000 */
[----:B------:R-:W-:Y:S02]  /*18200*/  FMNMX.FTZ R4, R11, R4, !PT ;  /* 0x000000040b047209 */ /* 0x000fe40007810000 */
[C---:B------:R-:W-:Y:S02]  /*18210*/  ISETP.GT.AND P2, PT, R8.reuse, 0x11, P2 ;  /* 0x000000110800780c */ /* 0x040fe40001744270 */
[----:B------:R-:W-:Y:S02]  /*18220*/  PLOP3.LUT P1, PT, PT, PT, UP0, 0x80, 0x0 ;  /* 0x000000000000781c */ /* 0x000fe40003f2f008 */
[----:B------:R-:W-:Y:S02]  /*18230*/  FSEL R165, R165, -INF , !P3 ;  /* 0xff800000a5a57808 */ /* 0x000fe40005800000 */
[----:B------:R-:W-:Y:S02]  /*18240*/  ISETP.LT.OR P2, PT, R5, 0x12, P2 ;  /* 0x000000120500780c */ /* 0x000fe40001741670 */
[----:B------:R-:W-:Y:S02]  /*18250*/  FMNMX.FTZ R4, R9, R4, !PT ;  /* 0x0000000409047209 */ /* 0x000fe40007810000 */
[C---:B------:R-:W-:Y:S02]  /*18260*/  ISETP.GT.AND P1, PT, R8.reuse, 0x18, P1 ;  /* 0x000000180800780c */ /* 0x040fe40000f24270 */
[----:B------:R-:W-:Y:S01]  /*18270*/  PLOP3.LUT P0, PT, PT, PT, UP0, 0x80, 0x0 ;  /* 0x000000000000781c */ /* 0x000fe20003f0f008 */
[----:B------:R-:W-:Y:S01]  /*18280*/  UISETP.GT.AND UP0, UPT, UR13, UR6, UPT ;  /* 0x000000060d00728c */ /* 0x000fe2000bf04270 */
[----:B------:R-:W-:Y:S01]  /*18290*/  FSEL R163, R163, -INF , !P2 ;  /* 0xff800000a3a37808 */ /* 0x000fe20005000000 */
[----:B------:R-:W-:Y:S01]  /*182a0*/  UIADD3 UR13, UR13, -0x1, URZ ;  /* 0xffffffff0d0d7890 */ /* 0x000fe2000fffe03f */
[----:B------:R-:W-:Y:S02]  /*182b0*/  FMNMX.FTZ R4, R165, R4, !PT ;  /* 0x00000004a5047209 */ /* 0x000fe40007810000 */
[----:B------:R-:W-:Y:S02]  /*182c0*/  ISETP.LT.OR P1, PT, R5, 0x19, P1 ;  /* 0x000000190500780c */ /* 0x000fe40000f21670 */
[----:B------:R-:W-:Y:S02]  /*182d0*/  ISETP.GT.AND P0, PT, R8, 0x19, P0 ;  /* 0x000000190800780c */ /* 0x000fe40000704270 */
[----:B------:R-:W-:Y:S02]  /*182e0*/  FSEL R161, R161, -INF , !P1 ;  /* 0xff800000a1a17808 */ /* 0x000fe40004800000 */
[----:B------:R-:W-:Y:S04]  /*182f0*/  ISETP.LT.OR P0, PT, R5, 0x1a, P0 ;  /* 0x0000001a0500780c */ /* 0x000fe80000701670 */
[----:B------:R-:W-:Y:S02]  /*18300*/  FSEL R149, R149, -INF , !P0 ;  /* 0xff80000095957808 */ /* 0x000fe40004000000 */
[----:B-1----:R-:W-:Y:S02]  /*18310*/  FMNMX.FTZ R17, R0, R17, !PT ;  /* 0x0000001100117209 */ /* 0x002fe40007810000 */
[----:B------:R-:W-:Y:S03]  /*18320*/  FMNMX.FTZ R0, R163, R4, !PT ;  /* 0x00000004a3007209 */ /* 0x000fe60007810000 */
[----:B------:R-:W1:Y:S01]  /*18330*/  SHFL.BFLY PT, R8, R17, 0x1, 0x1f ;  /* 0x0c201f0011087f89 */ /* 0x000e6200000e0000 */
[----:B------:R-:W-:Y:S04]  /*18340*/  FMNMX.FTZ R0, R161, R0, !PT ;  /* 0x00000000a1007209 */ /* 0x000fe80007810000 */
        /* <DEDUP_REMOVED lines=14> */
[--C-:B------:R-:W-:Y:S02]  /*18430*/  FFMA.FTZ R227, R6, c[0x0][0x2d0], -R167.reuse ;  /* 0x0000b40006e37a23 */ /* 0x100fe400000108a7 */
[----:B------:R-:W-:Y:S02]  /*18440*/  FMUL.FTZ R6, R3, c[0x0][0x2d0] ;  /* 0x0000b40003067a20 */ /* 0x000fe40000410000 */
[--C-:B------:R-:W-:Y:S02]  /*18450*/  FFMA.FTZ R233, R168, c[0x0][0x2d0], -R167.reuse ;  /* 0x0000b400a8e97a23 */ /* 0x100fe400000108a7 */
[----:B------:R-:W-:Y:S01]  /*18460*/  LDSM.16.MT88.4 R168, [R206+0x9880] ;  /* 0x00988000cea8783b */ /* 0x000fe20000004200 */
[--C-:B------:R-:W-:Y:S02]  /*18470*/  FFMA.FTZ R234, R166, c[0x0][0x2d0], -R167.reuse ;  /* 0x0000b400a6ea7a23 */ /* 0x100fe400000108a7 */
[----:B------:R-:W2:Y:S01]  /*18480*/  MUFU.EX2 R3, R6 ;  /* 0x0000000600037308 */ /* 0x000ea20000000800 */
[--C-:B------:R-:W-:Y:S02]  /*18490*/  FFMA.FTZ R235, R164, c[0x0][0x2d0], -R167.reuse ;  /* 0x0000b400a4eb7a23 */ /* 0x100fe400000108a7 */
[----:B------:R-:W-:Y:S01]  /*184a0*/  FFMA.FTZ R167, R162, c[0x0][0x2d0], -R167 ;  /* 0x0000b400a2a77a23 */ /* 0x000fe200000108a7 */
[----:B-1----:R-:W-:Y:S04]  /*184b0*/  FMNMX.FTZ R148, R5, R148, !PT ;  /* 0x0000009405947209 */ /* 0x002fe80007810000 */
[C---:B------:R-:W-:Y:S01]  /*184c0*/  FSETP.NEU.FTZ.AND P0, PT, R148.reuse, -INF , PT ;  /* 0xff8000009400780b */ /* 0x040fe20003f1d000 */
[C---:B------:R-:W-:Y:S01]  /*184d0*/  FMUL.FTZ R160, R148.reuse, c[0x0][0x2d0] ;  /* 0x0000b40094a07a20 */ /* 0x040fe20000410000 */
[----:B------:R-:W1:Y:S02]  /*184e0*/  MUFU.EX2 R228, R228 ;  /* 0x000000e400e47308 */ /* 0x000e640000000800 */
[----:B------:R-:W-:Y:S02]  /*184f0*/  FSEL R5, R148, RZ, P0 ;  /* 0x000000ff94057208 */ /* 0x000fe40000000000 */
[----:B------:R-:W-:Y:S02]  /*18500*/  FSEL R160, R160, RZ, P0 ;  /* 0x000000ffa0a07208 */ /* 0x000fe40000000000 */
[----:B------:R-:W-:Y:S01]  /*18510*/  PLOP3.LUT P0, PT, PT, PT, UP0, 0x80, 0x0 ;  /* 0x000000000000781c */ /* 0x000fe20003f0f008 */
[----:B------:R-:W-:Y:S02]  /*18520*/  FADD.FTZ R5, -R5, R2 ;  /* 0x0000000205057221 */ /* 0x000fe40000010100 */
[--C-:B------:R-:W-:Y:S01]  /*18530*/  FFMA.FTZ R232, R15, c[0x0][0x2d0], -R160.reuse ;  /* 0x0000b4000fe87a23 */ /* 0x100fe200000108a0 */
        /* <DEDUP_REMOVED lines=28> */
[----:B------:R-:W-:Y:S02]  /*18700*/  FMUL.FTZ R40, R3, R40 ;  /* 0x0000002803287220 */ /* 0x000fe40000410000 */
        /* <DEDUP_REMOVED lines=12> */
[C---:B------:R-:W-:Y:S01]  /*187d0*/  FMUL.FTZ R34, R2.reuse, R34 ;  /* 0x0000002202227220 */ /* 0x040fe20000410000 */
        /* <DEDUP_REMOVED lines=10> */
[----:B------:R-:W-:Y:S01]  /*18880*/  FMUL.FTZ R45, R3, R45 ;  /* 0x0000002d032d7220 */ /* 0x000fe20000410000 */
[----:B------:R5:W-:Y:S01]  /*18890*/  MUFU.EX2 R236, R167 ;  /* 0x000000a700ec7308 */ /* 0x000be20000000800 */
[C---:B------:R-:W-:Y:S02]  /*188a0*/  FMUL.FTZ R46, R2.reuse, R46 ;  /* 0x0000002e022e7220 */ /* 0x040fe40000410000 */
[C---:B------:R-:W-:Y:S01]  /*188b0*/  FMUL.FTZ R47, R2.reuse, R47 ;  /* 0x0000002f022f7220 */ /* 0x040fe20000410000 */
        /* <DEDUP_REMOVED lines=155> */
[----:B------:R-:W-:Y:S01]  /*19270*/  F2FP.PACK_AB R152, R234, R233 ;  /* 0x000000e9ea98723e */ /* 0x000fe200000000ff */
[----:B------:R-:W-:Y:S01]  /*19280*/  FADD.FTZ R150, R150, R151 ;  /* 0x0000009796967221 */ /* 0x000fe20000010000 */
[----:B---3--:R-:W-:Y:S03]  /*19290*/  F2FP.PACK_AB R154, R236, R235 ;  /* 0x000000ebec9a723e */ /* 0x008fe600000000ff */
[----:B-----5:R-:W-:Y:S01]  /*192a0*/  F2FP.PACK_AB R153, R238, R237 ;  /* 0x000000edee99723e */ /* 0x020fe200000000ff */
[----:B------:R-:W-:Y:S01]  /*192b0*/  FADD.FTZ R2, R230, R231 ;  /* 0x000000e7e6027221 */ /* 0x000fe20000010000 */
[----:B------:R-:W-:Y:S01]  /*192c0*/  F2FP.PACK_AB R155, R240, R239 ;  /* 0x000000eff09b723e */ /* 0x000fe200000000ff */
[----:B------:R-:W-:Y:S02]  /*192d0*/  FADD.FTZ R150, R227, R150 ;  /* 0x00000096e3967221 */ /* 0x000fe40000010000 */
[----:B------:R-:W-:Y:S02]  /*192e0*/  FADD.FTZ R2, R229, R2 ;  /* 0x00000002e5027221 */ /* 0x000fe40000010000 */
[----:B------:R-:W-:Y:S02]  /*192f0*/  FADD.FTZ R233, R233, R150 ;  /* 0x00000096e9e97221 */ /* 0x000fe40000010000 */
[C---:B-1----:R-:W-:Y:S01]  /*19300*/  HMMA.16816.F32 R144, R152.reuse, R132, R4 ;  /* 0x000000849890723c */ /* 0x042fe20000001804 */
[----:B------:R-:W1:Y:S02]  /*19310*/  LDSM.16.MT88.4 R4, [R211+0x9880] ;  /* 0x00988000d304783b */ /* 0x000e640000004200 */
[----:B------:R-:W-:Y:S01]  /*19320*/  FADD.FTZ R237, R237, R2 ;  /* 0x00000002eded7221 */ /* 0x000fe20000010000 */
[----:B------:R-:W-:Y:S01]  /*19330*/  MOV R2, R148 ;  /* 0x0000009400027202 */ /* 0x000fe20000000f00 */
[----:B------:R-:W-:Y:S02]  /*19340*/  FADD.FTZ R234, R234, R233 ;  /* 0x000000e9eaea7221 */ /* 0x000fe40000010000 */
[----:B------:R-:W-:Y:S01]  /*19350*/  FADD.FTZ R238, R238, R237 ;  /* 0x000000edeeee7221 */ /* 0x000fe20000010000 */
[C---:B------:R-:W-:Y:S01]  /*19360*/  HMMA.16816.F32 R140, R152.reuse, R134, R8 ;  /* 0x00000086988c723c */ /* 0x040fe20000001808 */
[----:B------:R-:W2:Y:S03]  /*19370*/  LDSM.16.MT88.4 R8, [R205+0x9880] ;  /* 0x00988000cd08783b */ /* 0x000ea60000004200 */
[----:B------:R-:W-:Y:S02]  /*19380*/  FADD.FTZ R235, R235, R234 ;  /* 0x000000eaebeb7221 */ /* 0x000fe40000010000 */
[----:B------:R-:W-:Y:S02]  /*19390*/  FADD.FTZ R225, R239, R238 ;  /* 0x000000eeefe17221 */ /* 0x000fe40000010000 */
[C---:B------:R-:W-:Y:S01]  /*193a0*/  HMMA.16816.F32 R136, R152.reuse, R156, R12 ;  /* 0x0000009c9888723c */ /* 0x040fe2000000180c */
[----:B------:R-:W3:Y:S03]  /*193b0*/  LDSM.16.MT88.4 R12, [R205+0xa880] ;  /* 0x00a88000cd0c783b */ /* 0x000ee60000004200 */
[----:B------:R-:W-:Y:S02]  /*193c0*/  FADD.FTZ R226, R236, R235 ;  /* 0x000000ebece27221 */ /* 0x000fe40000010000 */
[----:B------:R-:W-:Y:S02]  /*193d0*/  FADD.FTZ R225, R240, R225 ;  /* 0x000000e1f0e17221 */ /* 0x000fe40000010000 */
[C---:B------:R-:W-:Y:S01]  /*193e0*/  HMMA.16816.F32 R132, R152.reuse, R158, R16 ;  /* 0x0000009e9884723c */ /* 0x040fe20000001810 */
[----:B------:R-:W4:Y:S07]  /*193f0*/  LDSM.16.MT88.4 R16, [R205+0xb880] ;  /* 0x00b88000cd10783b */ /* 0x000f2e0000004200 */
[C---:B------:R-:W-:Y:S01]  /*19400*/  HMMA.16816.F32 R20, R152.reuse, R160, R20 ;  /* 0x000000a09814723c */ /* 0x040fe20000001814 */
[----:B------:R-:W5:Y:S07]  /*19410*/  LDSM.16.MT88.4 R156, [R204+0xb880] ;  /* 0x00b88000cc9c783b */ /* 0x000f6e0000004200 */
[C---:B------:R-:W-:Y:S08]  /*19420*/  HMMA.16816.F32 R24, R152.reuse, R162, R24 ;  /* 0x000000a29818723c */ /* 0x040ff00000001818 */
        /* <DEDUP_REMOVED lines=27> */
.L_x_442:
[----:B------:R-:W1:Y:S01]  /*195e0*/  SHFL.BFLY PT, R3, R226, 0x2, 0x1f ;  /* 0x0c401f00e2037f89 */ /* 0x000e6200000e0000 */
[----:B------:R-:W-:-:S02]  /*195f0*/  MOV R4, RZ ;  /* 0x000000ff00047202 */ /* 0x000fc40000000f00 */
[----:B------:R-:W-:Y:S01]  /*19600*/  MOV R8, 0xff800000 ;  /* 0xff80000000087802 */ /* 0x000fe20000000f00 */
[----:B------:R-:W2:Y:S01]  /*19610*/  SHFL.BFLY PT, R2, R225, 0x2, 0x1f ;  /* 0x0c401f00e1027f89 */ /* 0x000ea200000e0000 */
[----:B------:R-:W-:Y:S01]  /*19620*/  PLOP3.LUT P2, PT, PT, PT, PT, 0x8, 0x0 ;  /* 0x000000000000781c */ /* 0x000fe20003f4e170 */
[----:B-1----:R-:W-:Y:S01]  /*19630*/  FADD.FTZ R6, R3, R226 ;  /* 0x000000e203067221 */ /* 0x002fe20000010000 */
[----:B------:R-:W-:Y:S01]  /*19640*/  MOV R3, RZ ;  /* 0x000000ff00037202 */ /* 0x000fe20000000f00 */
        /* <DEDUP_REMOVED lines=9> */
[----:B------:R-:W-:-:S03]  /*196e0*/  @P0 MOV R9, 0x3f317218 ;  /* 0x3f31721800090802 */ /* 0x000fc60000000f00 */
[----:B------:R-:W-:Y:S02]  /*196f0*/  @P1 FMUL.FTZ R10, R10, c[0x0][0x2d0] ;  /* 0x0000b4000a0a1a20 */ /* 0x000fe40000410000 */
[----:B------:R-:W-:Y:S01]  /*19700*/  @P0 MUFU.RCP R3, R2 ;  /* 0x0000000200030308 */ /* 0x000fe20000001000 */
[----:B------:R-:W-:-:S07]  /*19710*/  @P0 FMUL.FTZ R9, R9, c[0x0][0x2d0] ;  /* 0x0000b40009090a20 */ /* 0x000fce0000410000 */
[----:B------:R-:W2:Y:S01]  /*19720*/  @P1 MUFU.LG2 R5, R5 ;  /* 0x0000000500051308 */ /* 0x000ea20000000c00 */
[C---:B-1----:R-:W-:Y:S02]  /*19730*/  FMUL.FTZ R144, R4.reuse, R144 ;  /* 0x0000009004907220 */ /* 0x042fe40000410000 */
[C---:B------:R-:W-:Y:S02]  /*19740*/  FMUL.FTZ R145, R4.reuse, R145 ;  /* 0x0000009104917220 */ /* 0x040fe40000410000 */
[C---:B------:R-:W-:Y:S02]  /*19750*/  FMUL.FTZ R140, R4.reuse, R140 ;  /* 0x0000008c048c7220 */ /* 0x040fe40000410000 */
[C---:B------:R-:W-:Y:S01]  /*19760*/  FMUL.FTZ R141, R4.reuse, R141 ;  /* 0x0000008d048d7220 */ /* 0x040fe20000410000 */
[----:B------:R-:W1:Y:S01]  /*19770*/  @P0 MUFU.LG2 R2, R2 ;  /* 0x0000000200020308 */ /* 0x000e620000000c00 */
[C---:B------:R-:W-:Y:S02]  /*19780*/  FMUL.FTZ R136, R4.reuse, R136 ;  /* 0x0000008804887220 */ /* 0x040fe40000410000 */
[----:B------:R-:W-:-:S02]  /*19790*/  FMUL.FTZ R137, R4, R137 ;  /* 0x0000008904897220 */ /* 0x000fc40000410000 */
[C---:B------:R-:W-:Y:S02]  /*197a0*/  FMUL.FTZ R132, R4.reuse, R132 ;  /* 0x0000008404847220 */ /* 0x040fe40000410000 */
[C---:B------:R-:W-:Y:S02]  /*197b0*/  FMUL.FTZ R133, R4.reuse, R133 ;  /* 0x0000008504857220 */ /* 0x040fe40000410000 */
[----:B--2---:R-:W-:Y:S02]  /*197c0*/  @P1 FMUL.FTZ R5, R5, 0.69314718246459960938 ;  /* 0x3f31721805051820 */ /* 0x004fe40000410000 */
[C---:B------:R-:W-:Y:S02]  /*197d0*/  FMUL.FTZ R20, R4.reuse, R20 ;  /* 0x0000001404147220 */ /* 0x040fe40000410000 */
        /* <DEDUP_REMOVED lines=55> */
[----:B------:R-:W-:Y:S01]  /*19b50*/  FMUL.FTZ R129, R4, R129 ;  /* 0x0000008104817220 */ /* 0x000fe20000410000 */
        /* <DEDUP_REMOVED lines=67> */
.L_x_345:
[----:B------:R-:W-:Y:S01]  /*19f90*/  USHF.R.S32.HI UR8, URZ, 0x1f, UR20 ;  /* 0x0000001f3f087899 */ /* 0x000fe20008011414 */
        /* <DEDUP_REMOVED lines=10> */
[----:B------:R-:W-:-:S02]  /*1a040*/  F2FP.PACK_AB R136, R137, R136 ;  /* 0x000000888988723e */ /* 0x000fc400000000ff */
[----:B------:R-:W-:Y:S01]  /*1a050*/  F2FP.PACK_AB R138, R139, R138 ;  /* 0x0000008a8b8a723e */ /* 0x000fe200000000ff */
[----:B------:R-:W-:Y:S01]  /*1a060*/  ULDC.64 UR4, c[0x0][0x500] ;  /* 0x0001400000047ab9 */ /* 0x000fe20000000a00 */
[----:B------:R-:W-:Y:S01]  /*1a070*/  F2FP.PACK_AB R132, R133, R132 ;  /* 0x000000848584723e */ /* 0x000fe200000000ff */
[----:B------:R-:W-:Y:S01]  /*1a080*/  UIMAD.WIDE UR4, UR29, UR6, UR4 ;  /* 0x000000061d0472a5 */ /* 0x000fe2000f8e0204 */
        /* <DEDUP_REMOVED lines=35> */
[----:B------:R-:W-:Y:S01]  /*1a2c0*/  BAR.SYNC.DEFER_BLOCKING 0x1, 0x100 ;  /* 0x0044000000007b1d */ /* 0x000fe20000010000 */
[----:B------:R-:W-:-:S02]  /*1a2d0*/  F2FP.PACK_AB R44, R45, R44 ;  /* 0x0000002c2d2c723e */ /* 0x000fc400000000ff */
[C---:B------:R-:W-:Y:S01]  /*1a2e0*/  IMAD.IADD R17, R13.reuse, 0x1, R10 ;  /* 0x000000010d117824 */ /* 0x040fe200078e020a */
[C---:B------:R-:W-:Y:S02]  /*1a2f0*/  IADD3 R12, R13.reuse, 0x80, RZ ;  /* 0x000000800d0c7810 */ /* 0x040fe40007ffe0ff */
[----:B------:R-:W-:Y:S02]  /*1a300*/  IADD3 R15, R13, 0x70, RZ ;  /* 0x000000700d0f7810 */ /* 0x000fe40007ffe0ff */
[----:B------:R-:W-:Y:S01]  /*1a310*/  @P0 IADD3 R15, R12, 0x10, RZ ;  /* 0x000000100c0f0810 */ /* 0x000fe20007ffe0ff */
[----:B------:R-:W-:Y:S01]  /*1a320*/  IMAD.MOV.U32 R12, RZ, RZ, 0x40 ;  /* 0x00000040ff0c7424 */ /* 0x000fe200078e00ff */
[----:B------:R-:W-:Y:S02]  /*1a330*/  F2FP.PACK_AB R46, R47, R46 ;  /* 0x0000002e2f2e723e */ /* 0x000fe400000000ff */
[----:B------:R-:W-:Y:S01]  /*1a340*/  F2FP.PACK_AB R48, R49, R48 ;  /* 0x000000303130723e */ /* 0x000fe200000000ff */
[----:B------:R-:W-:Y:S01]  /*1a350*/  IMAD.IADD R19, R10, 0x1, R15 ;  /* 0x000000010a137824 */ /* 0x000fe200078e020f */
[----:B------:R-:W-:-:S02]  /*1a360*/  SEL R12, R12, 0xffffffc0, !P2 ;  /* 0xffffffc00c0c7807 */ /* 0x000fc40005000000 */
[----:B------:R-:W-:Y:S02]  /*1a370*/  F2FP.PACK_AB R50, R51, R50 ;  /* 0x000000323332723e */ /* 0x000fe400000000ff */
[----:B------:R-:W-:Y:S01]  /*1a380*/  F2FP.PACK_AB R52, R53, R52 ;  /* 0x000000343534723e */ /* 0x000fe200000000ff */
[--C-:B------:R-:W-:Y:S01]  /*1a390*/  IMAD.IADD R21, R13, 0x1, R12.reuse ;  /* 0x000000010d157824 */ /* 0x100fe200078e020c */
[----:B------:R-:W-:Y:S01]  /*1a3a0*/  F2FP.PACK_AB R7, R7, R54 ;  /* 0x000000360707723e */ /* 0x000fe200000000ff */
[C---:B------:R-:W-:Y:S01]  /*1a3b0*/  IMAD.IADD R23, R12.reuse, 0x1, R15 ;  /* 0x000000010c177824 */ /* 0x040fe200078e020f */
[----:B------:R-:W-:Y:S01]  /*1a3c0*/  F2FP.PACK_AB R56, R57, R56 ;  /* 0x000000383938723e */ /* 0x000fe200000000ff */
[----:B------:R-:W-:Y:S01]  /*1a3d0*/  IMAD.IADD R25, R12, 0x1, R17 ;  /* 0x000000010c197824 */ /* 0x000fe200078e0211 */
[----:B------:R-:W-:Y:S01]  /*1a3e0*/  STS [R13+0x80], R144 ;  /* 0x000080900d007388 */ /* 0x000fe20000000800 */
[----:B------:R-:W-:Y:S01]  /*1a3f0*/  IMAD.IADD R27, R19, 0x1, R12 ;  /* 0x00000001131b7824 */ /* 0x000fe200078e020c */
[----:B------:R-:W-:Y:S01]  /*1a400*/  F2FP.PACK_AB R58, R59, R58 ;  /* 0x0000003a3b3a723e */ /* 0x000fe200000000ff */
[----:B------:R-:W-:Y:S01]  /*1a410*/  IMAD.U32 R12, RZ, RZ, UR4 ;  /* 0x00000004ff0c7e24 */ /* 0x000fe2000f8e00ff */
        /* <DEDUP_REMOVED lines=87> */
[----:B------:R2:W-:Y:S04]  /*1a990*/  STS [R15+0xc400], R106 ;  /* 0x00c4006a0f007388 */ /* 0x0005e80000000800 */
[----:B------:R3:W-:Y:S04]  /*1a9a0*/  STS [R17+0xc080], R108 ;  /* 0x00c0806c11007388 */ /* 0x0007e80000000800 */
[----:B------:R3:W-:Y:S04]  /*1a9b0*/  STS [R17+0xc480], R110 ;  /* 0x00c4806e11007388 */ /* 0x0007e80000000800 */
[----:B------:R3:W-:Y:S04]  /*1a9c0*/  STS [R19+0xc000], R112 ;  /* 0x00c0007013007388 */ /* 0x0007e80000000800 */
[----:B------:R3:W-:Y:S01]  /*1a9d0*/  STS [R19+0xc400], R114 ;  /* 0x00c4007213007388 */ /* 0x0007e20000000800 */
[----:B-1----:R-:W-:Y:S01]  /*1a9e0*/  IMAD.U32 R13, RZ, RZ, UR5 ;  /* 0x00000005ff0d7e24 */ /* 0x002fe2000f8e00ff */
[----:B------:R-:W-:-:S02]  /*1a9f0*/  ULDC.64 UR4, c[0x0][0x508] ;  /* 0x0001420000047ab9 */ /* 0x000fc40000000a00 */
[----:B------:R3:W-:Y:S04]  /*1aa00*/  STS [R21+0xc080], R116 ;  /* 0x00c0807415007388 */ /* 0x0007e80000000800 */
        /* <DEDUP_REMOVED lines=8> */
[----:B------:R-:W-:-:S04]  /*1aa90*/  UISETP.NE.U32.AND UP0, UPT, URZ, UR4, UPT ;  /* 0x000000043f00728c */ /* 0x000fc8000bf05070 */
[----:B------:R-:W-:Y:S01]  /*1aaa0*/  UISETP.NE.AND.EX UP0, UPT, URZ, UR5, UPT, UP0 ;  /* 0x000000053f00728c */ /* 0x000fe2000bf05300 */
[----:B------:R-:W4:Y:S02]  /*1aab0*/  @P0 LDG.E R7, [R12.64] ;  /* 0x0000001e0c070981 */ /* 0x000f24000c1e1900 */
[----:B------:R-:W-:-:S03]  /*1aac0*/  ULDC.64 UR4, c[0x0][0x508] ;  /* 0x0001420000047ab9 */ /* 0x000fc60000000a00 */
[----:B------:R-:W-:-:S05]  /*1aad0*/  PLOP3.LUT P1, PT, PT, PT, UP0, 0x80, 0x0 ;  /* 0x000000000000781c */ /* 0x000fca0003f2f008 */
[----:B------:R-:W-:Y:S01]  /*1aae0*/  @UP0 UIMAD.WIDE UR4, UR29, UR6, UR4 ;  /* 0x000000061d0402a5 */ /* 0x000fe2000f8e0204 */
[----:B------:R-:W-:-:S05]  /*1aaf0*/  IMAD.MOV.U32 R6, RZ, RZ, c[0x0][0x388] ;  /* 0x0000e200ff067624 */ /* 0x000fca00078e00ff */
[----:B------:R-:W-:Y:S02]  /*1ab00*/  IMAD.U32 R14, RZ, RZ, UR4 ;  /* 0x00000004ff0e7e24 */ /* 0x000fe4000f8e00ff */
[----:B--2---:R-:W-:-:S05]  /*1ab10*/  IMAD.U32 R15, RZ, RZ, UR5 ;  /* 0x00000005ff0f7e24 */ /* 0x004fca000f8e00ff */
[----:B------:R3:W5:Y:S01]  /*1ab20*/  @P1 LDG.E R6, [R14.64] ;  /* 0x0000001e0e061981 */ /* 0x000762000c1e1900 */
[----:B------:R-:W-:Y:S02]  /*1ab30*/  UMOV UR12, URZ ;  /* 0x0000003f000c7c82 */ /* 0x000fe40008000000 */
[----:B------:R-:W-:Y:S01]  /*1ab40*/  UMOV UR13, URZ ;  /* 0x0000003f000d7c82 */ /* 0x000fe20008000000 */
[----:B----4-:R-:W1:Y:S02]  /*1ab50*/  @P0 R2UR UR5, R7 ;  /* 0x00000000070503c2 */ /* 0x010e6400000e0000 */
[----:B-1----:R-:W-:Y:S02]  /*1ab60*/  @UP1 USHF.R.S32.HI UR4, URZ, 0x1f, UR5 ;  /* 0x0000001f3f041899 */ /* 0x002fe40008011405 */
[----:B------:R-:W-:-:S05]  /*1ab70*/  @UP1 UMOV UR12, UR5 ;  /* 0x00000005000c1c82 */ /* 0x000fca0008000000 */
[----:B------:R-:W-:Y:S01]  /*1ab80*/  @UP1 UMOV UR13, UR4 ;  /* 0x00000004000d1c82 */ /* 0x000fe20008000000 */
[----:B------:R-:W-:Y:S05]  /*1ab90*/  @P1 BRA `(.L_x_453) ;  /* 0x0000004000001947 */ /* 0x000fea0003800000 */
[----:B---3--:R-:W-:Y:S05]  /*1aba0*/  @!P0 BRA `(.L_x_453) ;  /* 0x0000003000008947 */ /* 0x008fea0003800000 */
[----:B-----5:R-:W2:Y:S04]  /*1abb0*/  LDG.E R6, [R12.64] ;  /* 0x0000001e0c067981 */ /* 0x020ea8000c1e1900 */
[----:B------:R-:W2:Y:S02]  /*1abc0*/  LDG.E R3, [R12.64+0x4] ;  /* 0x0000041e0c037981 */ /* 0x000ea4000c1e1900 */
[----:B--2---:R-:W-:Y:S02]  /*1abd0*/  IADD3 R6, -R6, R3, RZ ;  /* 0x0000000306067210 */ /* 0x004fe40007ffe1ff */
.L_x_453:
[----:B---3--:R-:W-:Y:S01]  /*1abe0*/  SHF.R.S32.HI R7, RZ, 0x1f, R2 ;  /* 0x0000001fff077819 */ /* 0x008fe20000011402 */
[----:B------:R-:W1:Y:S01]  /*1abf0*/  S2R R75, SR_CTAID.X ;  /* 0x00000000004b7919 */ /* 0x000e620000002500 */
[----:B------:R-:W-:Y:S01]  /*1ac00*/  LOP3.LUT R3, R9, 0xffffffe0, RZ, 0xc0, !PT ;  /* 0xffffffe009037812 */ /* 0x000fe200078ec0ff */
[----:B------:R-:W-:Y:S01]  /*1ac10*/  IMAD.MOV.U32 R9, RZ, RZ, c[0x0][0x4e8] ;  /* 0x00013a00ff097624 */ /* 0x000fe200078e00ff */
[----:B------:R-:W-:Y:S01]  /*1ac20*/  LEA.HI R7, R7, R2, RZ, 0x3 ;  /* 0x0000000207077211 */ /* 0x000fe200078f18ff */
[----:B------:R-:W-:Y:S01]  /*1ac30*/  ULDC.64 UR4, c[0x0][0x3a0] ;  /* 0x0000e80000047ab9 */ /* 0x000fe20000000a00 */
[----:B------:R-:W-:Y:S01]  /*1ac40*/  LEA.HI R10, R11, R11, RZ, 0x1 ;  /* 0x0000000b0b0a7211 */ /* 0x000fe200078f08ff */
[----:B------:R-:W-:Y:S01]  /*1ac50*/  IMAD.IADD R3, R0, 0x1, -R3 ;  /* 0x0000000100037824 */ /* 0x000fe200078e0a03 */
[----:B------:R-:W-:Y:S01]  /*1ac60*/  LOP3.LUT R7, R7, 0xffffff8, RZ, 0xc0, !PT ;  /* 0x0ffffff807077812 */ /* 0x000fe200078ec0ff */
[----:B------:R-:W-:Y:S01]  /*1ac70*/  UMOV UR11, UR13 ;  /* 0x0000000d000b7c82 */ /* 0x000fe20008000000 */
[----:B------:R-:W-:Y:S01]  /*1ac80*/  LOP3.LUT R10, R10, 0x1ffffffe, RZ, 0xc0, !PT ;  /* 0x1ffffffe0a0a7812 */ /* 0x000fe200078ec0ff */
[----:B------:R-:W-:Y:S01]  /*1ac90*/  UIMAD UR13, UR13, UR4, URZ ;  /* 0x000000040d0d72a4 */ /* 0x000fe2000f8e023f */
[----:B------:R-:W-:Y:S01]  /*1aca0*/  SHF.R.S32.HI R12, RZ, 0x1f, R3 ;  /* 0x0000001fff0c7819 */ /* 0x000fe20000011403 */
[----:B------:R-:W-:Y:S01]  /*1acb0*/  IMAD.IADD R2, R2, 0x1, -R7 ;  /* 0x0000000102027824 */ /* 0x000fe200078e0a07 */
[----:B------:R-:W-:Y:S01]  /*1acc0*/  ISETP.NE.AND P1, PT, R9, 0x1, PT ;  /* 0x000000010900780c */ /* 0x000fe20003f25270 */
[----:B------:R-:W-:Y:S01]  /*1acd0*/  IMAD.IADD R11, R11, 0x1, -R10 ;  /* 0x000000010b0b7824 */ /* 0x000fe200078e0a0a */
[----:B------:R-:W-:Y:S01]  /*1ace0*/  LEA.HI R7, R12, R3, RZ, 0x2 ;  /* 0x000000030c077211 */ /* 0x000fe200078f10ff */
[----:B------:R-:W-:Y:S01]  /*1acf0*/  UMOV UR10, UR12 ;  /* 0x0000000c000a7c82 */ /* 0x000fe20008000000 */
[----:B------:R-:W-:Y:S01]  /*1ad00*/  LOP3.LUT P2, RZ, R3, 0x3, RZ, 0xc0, !PT ;  /* 0x0000000303ff7812 */ /* 0x000fe2000784c0ff */
[----:B------:R-:W-:Y:S01]  /*1ad10*/  ULDC.64 UR6, c[0x0][0x490] ;  /* 0x0001240000067ab9 */ /* 0x000fe20000000a00 */
[----:B------:R-:W-:Y:S01]  /*1ad20*/  SHF.R.S32.HI R7, RZ, 0x2, R7 ;  /* 0x00000002ff077819 */ /* 0x000fe20000011407 */
[----:B------:R-:W-:Y:S01]  /*1ad30*/  UIMAD.WIDE.U32 UR14, UR12, UR4, URZ ;  /* 0x000000040c0e72a5 */ /* 0x000fe2000f8e003f */
[CC--:B------:R-:W-:Y:S01]  /*1ad40*/  LEA.HI R16, R5.reuse, R0.reuse, RZ, 0x3 ;  /* 0x0000000005107211 */ /* 0x0c0fe200078f18ff */
[----:B------:R-:W-:Y:S01]  /*1ad50*/  UIMAD UR13, UR12, UR5, UR13 ;  /* 0x000000050c0d72a4 */ /* 0x000fe2000f8e020d */
[----:B------:R-:W-:Y:S01]  /*1ad60*/  LEA.HI R5, R5, R0, RZ, 0x6 ;  /* 0x0000000005057211 */ /* 0x000fe200078f30ff */
[----:B------:R-:W-:Y:S01]  /*1ad70*/  IMAD R2, R2, 0x10, R7 ;  /* 0x0000001002027824 */ /* 0x000fe200078e0207 */
[----:B------:R-:W-:Y:S01]  /*1ad80*/  USHF.R.S32.HI UR12, URZ, 0x1f, UR29 ;  /* 0x0000001f3f0c7899 */ /* 0x000fe2000801141d */
[----:B------:R-:W-:Y:S01]  /*1ad90*/  BSSY B0, `(.L_x_454) ;  /* 0x0000082000007945 */ /* 0x000fe20003800000 */
[----:B------:R-:W-:Y:S01]  /*1ada0*/  UIMAD UR9, UR8, UR6, URZ ;  /* 0x00000006080972a4 */ /* 0x000fe2000f8e023f */
[----:B------:R-:W-:Y:S01]  /*1adb0*/  IMAD R10, R11, 0x8, R2 ;  /* 0x000000080b0a7824 */ /* 0x000fe200078e0202 */
[----:B------:R-:W-:-:S02]  /*1adc0*/  USEL UR12, UR12, URZ, !UP1 ;  /* 0x0000003f0c0c7287 */ /* 0x000fc4000c800000 */
[----:B------:R-:W-:Y:S02]  /*1add0*/  UIMAD.WIDE.U32 UR10, UR20, UR6, UR10 ;  /* 0x00000006140a72a5 */ /* 0x000fe4000f8e000a */
[----:B-1----:R-:W-:Y:S01]  /*1ade0*/  LEA R7, R75, R10, 0x7 ;  /* 0x0000000a4b077211 */ /* 0x002fe200078e38ff */
[----:B------:R-:W-:Y:S02]  /*1adf0*/  UIMAD UR9, UR20, UR7, UR9 ;  /* 0x00000007140972a4 */ /* 0x000fe4000f8e0209 */
[----:B------:R-:W-:Y:S02]  /*1ae00*/  USEL UR29, UR29, URZ, !UP1 ;  /* 0x0000003f1d1d7287 */ /* 0x000fe4000c800000 */
[----:B------:R-:W-:Y:S01]  /*1ae10*/  @P1 IMAD.HI.U32 R3, R7, c[0x0][0x4ec], RZ ;  /* 0x00013b0007031a27 */ /* 0x000fe200078e00ff */
[----:B------:R-:W-:Y:S02]  /*1ae20*/  ULDC.64 UR6, c[0x0][0x498] ;  /* 0x0001260000067ab9 */ /* 0x000fe40000000a00 */
[----:B------:R-:W-:Y:S01]  /*1ae30*/  UIMAD UR16, UR12, UR6, URZ ;  /* 0x000000060c1072a4 */ /* 0x000fe2000f8e023f */
[----:B------:R-:W-:Y:S01]  /*1ae40*/  IMAD.MOV.U32 R12, RZ, RZ, R7 ;  /* 0x000000ffff0c7224 */ /* 0x000fe200078e0007 */
[----:B------:R-:W-:Y:S01]  /*1ae50*/  @P1 SHF.R.U32.HI R12, RZ, c[0x0][0x4f0], R3 ;  /* 0x00013c00ff0c1a19 */ /* 0x000fe20000011603 */
[----:B------:R-:W-:Y:S01]  /*1ae60*/  UIADD3 UR11, UR11, UR9, URZ ;  /* 0x000000090b0b7290 */ /* 0x000fe2000fffe03f */
[----:B------:R-:W-:Y:S01]  /*1ae70*/  LOP3.LUT R3, R16, 0xfffffff8, RZ, 0xc0, !PT ;  /* 0xfffffff810037812 */ /* 0x000fe200078ec0ff */
[----:B------:R-:W-:Y:S01]  /*1ae80*/  UIMAD UR7, UR29, UR7, UR16 ;  /* 0x000000071d0772a4 */ /* 0x000fe2000f8e0210 */
[----:B------:R-:W-:Y:S01]  /*1ae90*/  SHF.R.S32.HI R16, RZ, 0x3, R16 ;  /* 0x00000003ff107819 */ /* 0x000fe20000011410 */
[--C-:B------:R-:W-:Y:S01]  /*1aea0*/  IMAD.MOV R10, RZ, RZ, -R12.reuse ;  /* 0x000000ffff0a7224 */ /* 0x100fe200078e0a0c */
[----:B------:R-:W-:Y:S01]  /*1aeb0*/  UIMAD.WIDE.U32 UR10, UR29, UR6, UR10 ;  /* 0x000000061d0a72a5 */ /* 0x000fe2000f8e000a */
[----:B------:R-:W-:Y:S01]  /*1aec0*/  IMAD.IADD R3, R0, 0x1, -R3 ;  /* 0x0000000100037824 */ /* 0x000fe200078e0a03 */
[----:B------:R-:W-:Y:S01]  /*1aed0*/  ULDC.64 UR4, c[0x0][0x3e8] ;  /* 0x0000fa0000047ab9 */ /* 0x000fe20000000a00 */
[----:B------:R-:W-:Y:S01]  /*1aee0*/  IMAD R10, R10, c[0x0][0x4e8], R7 ;  /* 0x00013a000a0a7a24 */ /* 0x000fe200078e0207 */
[----:B------:R-:W-:Y:S01]  /*1aef0*/  SHF.R.S32.HI R7, RZ, 0x1f, R12 ;  /* 0x0000001fff077819 */ /* 0x000fe2000001140c */
[----:B------:R-:W-:Y:S01]  /*1af00*/  IMAD.U32 R0, RZ, RZ, UR7 ;  /* 0x00000007ff007e24 */ /* 0x000fe2000f8e00ff */
[----:B------:R-:W-:Y:S01]  /*1af10*/  IADD3 R12, P0, R12, UR10, RZ ;  /* 0x0000000a0c0c7c10 */ /* 0x000fe2000ff1e0ff */
[----:B------:R-:W-:Y:S01]  /*1af20*/  IMAD.SHL.U32 R17, R16, 0x40, RZ ;  /* 0x0000004010117824 */ /* 0x000fe200078e00ff */
[----:B------:R-:W-:Y:S01]  /*1af30*/  SHF.R.S32.HI R11, RZ, 0x1f, R10 ;  /* 0x0000001fff0b7819 */ /* 0x000fe2000001140a */
[----:B------:R-:W-:Y:S01]  /*1af40*/  UIMAD UR8, UR8, UR4, URZ ;  /* 0x00000004080872a4 */ /* 0x000fe2000f8e023f */
[----:B------:R-:W-:Y:S01]  /*1af50*/  IADD3.X R13, R7, UR11, R0, P0, !PT ;  /* 0x0000000b070d7c10 */ /* 0x000fe200087fe400 */
[----:B------:R-:W-:Y:S01]  /*1af60*/  UIADD3 UR15, UR15, UR13, URZ ;  /* 0x0000000d0f0f7290 */ /* 0x000fe2000fffe03f */
[----:B------:R-:W-:Y:S01]  /*1af70*/  LEA R0, R3, R16, 0x5 ;  /* 0x0000001003007211 */ /* 0x000fe200078e28ff */
[----:B------:R-:W-:Y:S01]  /*1af80*/  IMAD R11, R11, c[0x0][0x488], RZ ;  /* 0x000122000b0b7a24 */ /* 0x000fe200078e02ff */
[----:B------:R-:W-:Y:S01]  /*1af90*/  LOP3.LUT R17, R17, 0x1c0, RZ, 0xc0, !PT ;  /* 0x000001c011117812 */ /* 0x000fe200078ec0ff */
[----:B------:R-:W-:Y:S01]  /*1afa0*/  IMAD.WIDE.U32 R12, R10, c[0x0][0x488], R12 ;  /* 0x000122000a0c7a25 */ /* 0x000fe200078e000c */
[----:B------:R-:W-:-:S02]  /*1afb0*/  UIMAD UR5, UR20, UR5, UR8 ;  /* 0x00000005140572a4 */ /* 0x000fc4000f8e0208 */
[----:B------:R-:W-:Y:S01]  /*1afc0*/  UIMAD.WIDE.U32 UR14, UR20, UR4, UR14 ;  /* 0x00000004140e72a5 */ /* 0x000fe2000f8e000e */
[----:B------:R-:W-:Y:S01]  /*1afd0*/  IMAD R15, R75, 0x80, R0 ;  /* 0x000000804b0f7824 */ /* 0x000fe200078e0200 */
[----:B------:R-:W-:Y:S01]  /*1afe0*/  ULDC.64 UR6, c[0x0][0x3f0] ;  /* 0x0000fc0000067ab9 */ /* 0x000fe20000000a00 */
[----:B------:R-:W-:Y:S01]  /*1aff0*/  IMAD.SHL.U32 R0, R3, 0x8, RZ ;  /* 0x0000000803007824 */ /* 0x000fe200078e00ff */
[----:B------:R-:W-:Y:S01]  /*1b000*/  SHF.R.U32.HI R3, RZ, 0x3, R17 ;  /* 0x00000003ff037819 */ /* 0x000fe20000011611 */
[----:B------:R-:W-:Y:S01]  /*1b010*/  IMAD R11, R10, c[0x0][0x48c], R11 ;  /* 0x000123000a0b7a24 */ /* 0x000fe200078e020b */
[----:B------:R-:W-:Y:S01]  /*1b020*/  UIMAD UR12, UR12, UR6, URZ ;  /* 0x000000060c0c72a4 */ /* 0x000fe2000f8e023f */
[----:B------:R-:W-:Y:S01]  /*1b030*/  @P1 IMAD.HI.U32 R9, R15, c[0x0][0x4ec], RZ ;  /* 0x00013b000f091a27 */ /* 0x000fe200078e00ff */
[----:B------:R-:W-:Y:S01]  /*1b040*/  LOP3.LUT R10, R17, 0x38, R0, 0xf8, !PT ;  /* 0x00000038110a7812 */ /* 0x000fe200078ef800 */
[----:B------:R-:W-:Y:S01]  /*1b050*/  UIADD3 UR15, UR15, UR5, URZ ;  /* 0x000000050f0f7290 */ /* 0x000fe2000fffe03f */
[----:B------:R-:W-:Y:S01]  /*1b060*/  LEA R17, P0, R12, c[0x0][0x450], 0x2 ;  /* 0x000114000c117a11 */ /* 0x000fe200078010ff */
[----:B------:R-:W-:Y:S01]  /*1b070*/  IMAD.IADD R14, R13, 0x1, R11 ;  /* 0x000000010d0e7824 */ /* 0x000fe200078e020b */
[----:B------:R-:W-:Y:S01]  /*1b080*/  LOP3.LUT R3, R10, R3, RZ, 0x3c, !PT ;  /* 0x000000030a037212 */ /* 0x000fe200078e3cff */
[----:B------:R-:W-:Y:S01]  /*1b090*/  IMAD.MOV.U32 R7, RZ, RZ, R15 ;  /* 0x000000ffff077224 */ /* 0x000fe200078e000f */
[----:B------:R-:W-:Y:S01]  /*1b0a0*/  @P1 SHF.R.U32.HI R7, RZ, c[0x0][0x4f0], R9 ;  /* 0x00013c00ff071a19 */ /* 0x000fe20000011609 */
[----:B------:R-:W-:Y:S01]  /*1b0b0*/  UIMAD UR7, UR29, UR7, UR12 ;  /* 0x000000071d0772a4 */ /* 0x000fe2000f8e020c */
[----:B------:R-:W-:Y:S01]  /*1b0c0*/  LEA.HI.X R14, R12, c[0x0][0x454], R14, 0x2, P0 ;  /* 0x000115000c0e7a11 */ /* 0x000fe200000f140e */
[----:B------:R-:W-:Y:S01]  /*1b0d0*/  UIMAD.WIDE.U32 UR14, UR29, UR6, UR14 ;  /* 0x000000061d0e72a5 */ /* 0x000fe2000f8e000e */
[----:B------:R-:W-:Y:S01]  /*1b0e0*/  SHFL.IDX PT, R12, R17, RZ, 0x1c1f ;  /* 0x001c1fff110c7589 */ /* 0x000fe200000e0000 */
[--C-:B------:R-:W-:Y:S01]  /*1b0f0*/  IMAD.MOV R18, RZ, RZ, -R7.reuse ;  /* 0x000000ffff127224 */ /* 0x100fe200078e0a07 */
[----:B------:R-:W-:Y:S01]  /*1b100*/  SHF.R.S32.HI R9, RZ, 0x1f, R7 ;  /* 0x0000001fff097819 */ /* 0x000fe20000011407 */
[----:B------:R-:W-:Y:S01]  /*1b110*/  UIADD3 UR7, UR15, UR7, URZ ;  /* 0x000000070f077290 */ /* 0x000fe2000fffe03f */
[----:B------:R-:W1:Y:S01]  /*1b120*/  SHFL.IDX PT, R13, R14, RZ, 0x1c1f ;  /* 0x001c1fff0e0d7589 */ /* 0x000e6200000e0000 */
[----:B------:R-:W-:Y:S01]  /*1b130*/  IMAD R18, R18, c[0x0][0x4e8], R15 ;  /* 0x00013a0012127a24 */ /* 0x000fe200078e020f */
[----:B------:R-:W-:Y:S01]  /*1b140*/  MOV R20, UR14 ;  /* 0x0000000e00147c02 */ /* 0x000fe20008000f00 */
[----:B------:R-:W-:Y:S01]  /*1b150*/  IMAD R15, R75, 0x80, R2 ;  /* 0x000000804b0f7824 */ /* 0x000fe200078e0202 */
[----:B------:R-:W-:Y:S01]  /*1b160*/  SHFL.IDX PT, R10, R17, 0x1, 0x1c1f ;  /* 0x003c1f00110a7f89 */ /* 0x000fe200000e0000 */
[----:B-----5:R-:W-:Y:S01]  /*1b170*/  IMAD R2, R6, c[0x0][0x4e8], RZ ;  /* 0x00013a0006027a24 */ /* 0x020fe200078e02ff */
[----:B------:R-:W-:Y:S01]  /*1b180*/  SHF.R.S32.HI R6, RZ, 0x1f, R18 ;  /* 0x0000001fff067819 */ /* 0x000fe20000011412 */
[----:B------:R-:W-:Y:S01]  /*1b190*/  IMAD R22, R9, c[0x0][0x3e0], RZ ;  /* 0x0000f80009167a24 */ /* 0x000fe200078e02ff */
[----:B------:R2:W3:Y:S01]  /*1b1a0*/  SHFL.IDX PT, R11, R14, 0x1, 0x1c1f ;  /* 0x003c1f000e0b7f89 */ /* 0x0004e200000e0000 */
[C---:B------:R-:W-:Y:S01]  /*1b1b0*/  IADD3 R9, R15.reuse, 0x8, RZ ;  /* 0x000000080f097810 */ /* 0x040fe20007ffe0ff */
[----:B------:R-:W-:Y:S01]  /*1b1c0*/  IMAD.U32 R21, RZ, RZ, UR15 ;  /* 0x0000000fff157e24 */ /* 0x000fe2000f8e00ff */
[-C--:B------:R-:W-:Y:S01]  /*1b1d0*/  ISETP.GE.OR P1, PT, R15, R2.reuse, P2 ;  /* 0x000000020f00720c */ /* 0x080fe20001726670 */
[----:B------:R-:W-:Y:S01]  /*1b1e0*/  IMAD.U32 R21, RZ, RZ, UR7 ;  /* 0x00000007ff157e24 */ /* 0x000fe2000f8e00ff */
[----:B------:R-:W-:Y:S01]  /*1b1f0*/  ISETP.GE.OR P0, PT, R9, R2, P2 ;  /* 0x000000020900720c */ /* 0x000fe20001706670 */
[----:B------:R-:W-:-:S02]  /*1b200*/  IMAD R22, R7, c[0x0][0x3e4], R22 ;  /* 0x0000f90007167a24 */ /* 0x000fc400078e0216 */
[----:B------:R-:W-:-:S04]  /*1b210*/  IMAD.WIDE.U32 R20, R7, c[0x0][0x3e0], R20 ;  /* 0x0000f80007147a25 */ /* 0x000fc800078e0014 */
[----:B------:R-:W-:Y:S01]  /*1b220*/  IMAD R75, R75, 0x80, R16 ;  /* 0x000000804b4b7824 */ /* 0x000fe200078e0210 */
[----:B------:R-:W-:-:S03]  /*1b230*/  IADD3 R21, R21, R22, RZ ;  /* 0x0000001615157210 */ /* 0x000fc60007ffe0ff */
[----:B-1----:R1:W-:Y:S01]  /*1b240*/  @!P1 ST.E [R12.64], R4 ;  /* 0x000000040c009985 */ /* 0x0023e2000c10191e */
[----:B--2---:R-:W-:-:S03]  /*1b250*/  IMAD.SHL.U32 R14, R5, 0x8, RZ ;  /* 0x00000008050e7824 */ /* 0x004fc600078e00ff */
[----:B---3--:R1:W-:Y:S01]  /*1b260*/  @!P0 ST.E [R10.64], R8 ;  /* 0x000000080a008985 */ /* 0x0083e2000c10191e */
[----:B------:R-:W-:Y:S01]  /*1b270*/  IMAD R5, R6, c[0x0][0x3d8], RZ ;  /* 0x0000f60006057a24 */ /* 0x000fe200078e02ff */
[----:B------:R-:W-:-:S03]  /*1b280*/  LOP3.LUT R14, R3, 0x7ffffe00, R14, 0xf8, !PT ;  /* 0x7ffffe00030e7812 */ /* 0x000fc600078ef80e */
[C---:B------:R-:W-:Y:S02]  /*1b290*/  IMAD R3, R18.reuse, c[0x0][0x3dc], R5 ;  /* 0x0000f70012037a24 */ /* 0x040fe400078e0205 */
[----:B------:R-:W-:-:S04]  /*1b2a0*/  IMAD.WIDE.U32 R18, R18, c[0x0][0x3d8], R20 ;  /* 0x0000f60012127a25 */ /* 0x000fc800078e0014 */
[----:B------:R-:W-:Y:S01]  /*1b2b0*/  IMAD.SHL.U32 R76, R14, 0x2, RZ ;  /* 0x000000020e4c7824 */ /* 0x000fe200078e00ff */
[----:B------:R-:W-:Y:S01]  /*1b2c0*/  LEA R74, P0, R18, c[0x0][0x380], 0x1 ;  /* 0x0000e000124a7a11 */ /* 0x000fe200078008ff */
[----:B------:R-:W-:-:S03]  /*1b2d0*/  IMAD.IADD R3, R19, 0x1, R3 ;  /* 0x0000000113037824 */ /* 0x000fc600078e0203 */
[----:B------:R1:W2:Y:S02]  /*1b2e0*/  LDS.128 R60, [R76+0x1080] ;  /* 0x001080004c3c7984 */ /* 0x0002a40000000c00 */
[----:B------:R-:W-:Y:S02]  /*1b2f0*/  LEA.HI.X R73, R18, c[0x0][0x384], R3, 0x1, P0 ;  /* 0x0000e10012497a11 */ /* 0x000fe400000f0c03 */
        /* <DEDUP_REMOVED lines=24> */
[----:B------:R5:W1:Y:S01]  /*1b480*/  LDS.128 R16, [R76+0xc080] ;  /* 0x00c080004c107984 */ /* 0x000a620000000c00 */
        /* <DEDUP_REMOVED lines=9> */
[----:B-1---5:R-:W-:Y:S01]  /*1b520*/  @!P3 IMAD.WIDE R76, R0, 0x2, R78 ;  /* 0x00000002004cb825 */ /* 0x022fe200078e024e */
[----:B------:R-:W-:-:S03]  /*1b530*/  @!P0 LOP3.LUT R3, R3, 0xfffffff8, RZ, 0xc0, !PT ;  /* 0xfffffff803038812 */ /* 0x000fc600078ec0ff */
[--C-:B------:R-:W-:Y:S01]  /*1b540*/  @!P2 IMAD.WIDE R70, R71, 0x2, R78.reuse ;  /* 0x000000024746a825 */ /* 0x100fe200078e024e */
[----:B--2---:R1:W-:Y:S03]  /*1b550*/  @!P3 ST.E.128 [R76.64], R64 ;  /* 0x000000404c00b985 */ /* 0x0043e6000c101d1e */
[--C-:B------:R-:W-:Y:S01]  /*1b560*/  @!P1 IMAD.WIDE R68, R69, 0x2, R78.reuse ;  /* 0x0000000245449825 */ /* 0x100fe200078e024e */
[----:B---3--:R1:W-:Y:S03]  /*1b570*/  @!P2 ST.E.128 [R70.64], R48 ;  /* 0x000000304600a985 */ /* 0x0083e6000c101d1e */
[----:B------:R-:W-:Y:S01]  /*1b580*/  @!P0 IMAD.WIDE R78, R3, 0x2, R78 ;  /* 0x00000002034e8825 */ /* 0x000fe200078e024e */
[----:B----4-:R1:W-:Y:S04]  /*1b590*/  @!P1 ST.E.128 [R68.64], R32 ;  /* 0x0000002044009985 */ /* 0x0103e8000c101d1e */
[----:B------:R1:W-:Y:S02]  /*1b5a0*/  @!P0 ST.E.128 [R78.64], R16 ;  /* 0x000000104e008985 */ /* 0x0003e4000c101d1e */
.L_x_455:
[----:B--234-:R-:W-:Y:S05]  /*1b5b0*/  BSYNC B0 ;  /* 0x0000000000007941 */ /* 0x01cfea0003800000 */
.L_x_454:
[----:B------:R-:W-:Y:S01]  /*1b5c0*/  IADD3 R3, R75, 0x20, RZ ;  /* 0x000000204b037810 */ /* 0x000fe20007ffe0ff */
[----:B-1----:R1:W2:Y:S01]  /*1b5d0*/  SHFL.IDX PT, R35, R73, 0x1, 0x181f ;  /* 0x00381f0049237f89 */ /* 0x0022a200000e0000 */
        /* <DEDUP_REMOVED lines=28> */
.L_x_457:
[----:B------:R-:W-:Y:S05]  /*1b7a0*/  BSYNC B0 ;  /* 0x0000000000007941 */ /* 0x000fea0003800000 */
.L_x_456:
[----:B------:R-:W-:Y:S01]  /*1b7b0*/  IADD3 R3, R75, 0x40, RZ ;  /* 0x000000404b037810 */ /* 0x000fe20007ffe0ff */
[----:B--2---:R2:W4:Y:S01]  /*1b7c0*/  SHFL.IDX PT, R19, R73, 0x2, 0x181f ;  /* 0x00581f0049137f89 */ /* 0x00452200000e0000 */
[----:B------:R-:W-:Y:S02]  /*1b7d0*/  BSSY B0, `(.L_x_458) ;  /* 0x000001c000007945 */ /* 0x000fe40003800000 */
[----:B------:R-:W-:Y:S01]  /*1b7e0*/  ISETP.GE.AND P0, PT, R3, R2, PT ;  /* 0x000000020300720c */ /* 0x000fe20003f06270 */
[----:B------:R2:W1:-:S12]  /*1b7f0*/  SHFL.IDX PT, R18, R74, 0x2, 0x181f ;  /* 0x00581f004a127f89 */ /* 0x00045800000e0000 */
        /* <DEDUP_REMOVED lines=25> */
.L_x_459:
[----:B------:R-:W-:Y:S05]  /*1b990*/  BSYNC B0 ;  /* 0x0000000000007941 */ /* 0x000fea0003800000 */
.L_x_458:
[----:B------:R-:W-:Y:S01]  /*1b9a0*/  IADD3 R75, R75, 0x60, RZ ;  /* 0x000000604b4b7810 */ /* 0x000fe20007ffe0ff */
[----:B-1----:R1:W2:Y:S03]  /*1b9b0*/  SHFL.IDX PT, R11, R73, 0x3, 0x181f ;  /* 0x00781f00490b7f89 */ /* 0x0022a600000e0000 */
        /* <DEDUP_REMOVED lines=12> */
[--C-:B--2-4-:R-:W-:Y:S01]  /*1ba80*/  @!P2 IMAD.WIDE R12, R0, 0x2, R10.reuse ;  /* 0x00000002000ca825 */ /* 0x114fe200078e020a */
        /* <DEDUP_REMOVED lines=12> */
[----:B--2---:R-:W-:-:S05]  /*1bb50*/  LOP3.LUT R3, R0, 0xfffffff8, RZ, 0xc0, !PT ;  /* 0xfffffff800037812 */ /* 0x004fca00078ec0ff */
[----:B------:R-:W-:-:S05]  /*1bb60*/  IMAD.WIDE R10, R3, 0x2, R10 ;  /* 0x00000002030a7825 */ /* 0x000fca00078e020a */
[----:B------:R-:W-:Y:S01]  /*1bb70*/  ST.E.128 [R10.64], R4 ;  /* 0x000000040a007985 */ /* 0x000fe2000c101d1e */
[----:B------:R-:W-:Y:S05]  /*1bb80*/  EXIT ;  /* 0x000000000000794d */ /* 0x000fea0003800000 */
.L_x_452:
        /* <DEDUP_REMOVED lines=28> */
[----:B-----5:R-:W2:Y:S04]  /*1bd50*/  LDG.E R4, [R6.64] ;  /* 0x0000001e06047981 */ /* 0x020ea8000c1e1900 */
[----:B------:R-:W2:Y:S02]  /*1bd60*/  LDG.E R3, [R6.64+0x4] ;  /* 0x0000041e06037981 */ /* 0x000ea4000c1e1900 */
[----:B--2---:R-:W-:Y:S02]  /*1bd70*/  IADD3 R4, -R4, R3, RZ ;  /* 0x0000000304047210 */ /* 0x004fe40007ffe1ff */
.L_x_460:
        /* <DEDUP_REMOVED lines=12> */
[----:B------:R-:W-:Y:S01]  /*1be40*/  IMAD.MOV.U32 R2, RZ, RZ, c[0x0][0x4e8] ;  /* 0x00013a00ff027624 */ /* 0x000fe200078e00ff */
[----:B------:R-:W-:Y:S01]  /*1be50*/  ULDC.64 UR4, c[0x0][0x490] ;  /* 0x0001240000047ab9 */ /* 0x000fe20000000a00 */
[----:B------:R-:W-:Y:S01]  /*1be60*/  IMAD.MOV.U32 R6, RZ, RZ, R0 ;  /* 0x000000ffff067224 */ /* 0x000fe200078e0000 */
[----:B------:R-:W-:Y:S02]  /*1be70*/  UIMAD UR7, UR8, UR4, URZ ;  /* 0x00000004080772a4 */ /* 0x000fe4000f8e023f */
[----:B------:R-:W-:Y:S01]  /*1be80*/  ISETP.NE.AND P0, PT, R2, 0x1, PT ;  /* 0x000000010200780c */ /* 0x000fe20003f05270 */
[----:B------:R-:W-:Y:S02]  /*1be90*/  UMOV UR12, UR10 ;  /* 0x0000000a000c7c82 */ /* 0x000fe40008000000 */
[----:B------:R-:W-:Y:S02]  /*1bea0*/  UMOV UR13, UR11 ;  /* 0x0000000b000d7c82 */ /* 0x000fe40008000000 */
[----:B------:R-:W-:-:S02]  /*1beb0*/  UIMAD.WIDE.U32 UR12, UR20, UR4, UR12 ;  /* 0x00000004140c72a5 */ /* 0x000fc4000f8e000c */
[----:B------:R-:W-:-:S03]  /*1bec0*/  UIMAD UR7, UR20, UR5, UR7 ;  /* 0x00000005140772a4 */ /* 0x000fc6000f8e0207 */
[----:B------:R-:W-:Y:S02]  /*1bed0*/  ULDC.64 UR4, c[0x0][0x498] ;  /* 0x0001260000047ab9 */ /* 0x000fe40000000a00 */
[----:B------:R-:W-:Y:S01]  /*1bee0*/  UIADD3 UR13, UR7, UR13, URZ ;  /* 0x0000000d070d7290 */ /* 0x000fe2000fffe03f */
[----:B------:R-:W-:Y:S01]  /*1bef0*/  @P0 IMAD.HI.U32 R2, R0, c[0x0][0x4ec], RZ ;  /* 0x00013b0000020a27 */ /* 0x000fe200078e00ff */
[----:B------:R-:W-:Y:S02]  /*1bf00*/  UIMAD UR7, UR6, UR4, URZ ;  /* 0x00000004060772a4 */ /* 0x000fe4000f8e023f */
[----:B------:R-:W-:Y:S02]  /*1bf10*/  UIMAD.WIDE.U32 UR12, UR29, UR4, UR12 ;  /* 0x000000041d0c72a5 */ /* 0x000fe4000f8e000c */
[----:B------:R-:W-:Y:S01]  /*1bf20*/  @P0 SHF.R.U32.HI R6, RZ, c[0x0][0x4f0], R2 ;  /* 0x00013c00ff060a19 */ /* 0x000fe20000011602 */
[----:B------:R-:W-:-:S03]  /*1bf30*/  UIMAD UR5, UR29, UR5, UR7 ;  /* 0x000000051d0572a4 */ /* 0x000fc6000f8e0207 */
[C---:B------:R-:W-:Y:S02]  /*1bf40*/  IADD3 R5, -R6.reuse, RZ, RZ ;  /* 0x000000ff06057210 */ /* 0x040fe40007ffe1ff */
[----:B------:R-:W-:Y:S02]  /*1bf50*/  SHF.R.S32.HI R3, RZ, 0x1f, R6 ;  /* 0x0000001fff037819 */ /* 0x000fe40000011406 */
[----:B------:R-:W-:Y:S01]  /*1bf60*/  IADD3 R6, P0, R6, UR12, RZ ;  /* 0x0000000c06067c10 */ /* 0x000fe2000ff1e0ff */
[----:B------:R-:W-:Y:S02]  /*1bf70*/  IMAD R5, R5, c[0x0][0x4e8], R0 ;  /* 0x00013a0005057a24 */ /* 0x000fe400078e0200 */
[----:B------:R-:W-:-:S03]  /*1bf80*/  IMAD.U32 R0, RZ, RZ, UR5 ;  /* 0x00000005ff007e24 */ /* 0x000fc6000f8e00ff */
[----:B------:R-:W-:Y:S02]  /*1bf90*/  SHF.R.S32.HI R2, RZ, 0x1f, R5 ;  /* 0x0000001fff027819 */ /* 0x000fe40000011405 */
[----:B------:R-:W-:-:S03]  /*1bfa0*/  IADD3.X R7, R3, UR13, R0, P0, !PT ;  /* 0x0000000d03077c10 */ /* 0x000fc600087fe400 */
[----:B------:R-:W-:Y:S02]  /*1bfb0*/  IMAD R0, R2, c[0x0][0x488], RZ ;  /* 0x0001220002007a24 */ /* 0x000fe400078e02ff */
[----:B------:R-:W-:-:S04]  /*1bfc0*/  IMAD.WIDE.U32 R6, R5, c[0x0][0x488], R6 ;  /* 0x0001220005067a25 */ /* 0x000fc800078e0006 */
[----:B------:R-:W-:Y:S01]  /*1bfd0*/  IMAD R0, R5, c[0x0][0x48c], R0 ;  /* 0x0001230005007a24 */ /* 0x000fe200078e0200 */
[----:B------:R-:W-:Y:S01]  /*1bfe0*/  LEA R2, P0, R6, c[0x0][0x450], 0x2 ;  /* 0x0001140006027a11 */ /* 0x000fe200078010ff */
[----:B------:R-:W-:-:S03]  /*1bff0*/  IMAD.MOV.U32 R5, RZ, RZ, -0x800000 ;  /* 0xff800000ff057424 */ /* 0x000fc600078e00ff */
[----:B------:R-:W-:-:S04]  /*1c000*/  IADD3 R3, R7, R0, RZ ;  /* 0x0000000007037210 */ /* 0x000fc80007ffe0ff */
[----:B------:R-:W-:-:S05]  /*1c010*/  LEA.HI.X R3, R6, c[0x0][0x454], R3, 0x2, P0 ;  /* 0x0001150006037a11 */ /* 0x000fca00000f1403 */
[----:B------:R1:W-:Y:S02]  /*1c020*/  STG.E [R2.64], R5 ;  /* 0x0000000502007986 */ /* 0x0003e4000c10191e */
.L_x_462:
[----:B------:R-:W-:Y:S05]  /*1c030*/  BSYNC B0 ;  /* 0x0000000000007941 */ /* 0x000fea0003800000 */
.L_x_461:
[----:B-1----:R-:W1:Y:S01]  /*1c040*/  S2R R5, SR_CTAID.X ;  /* 0x0000000000057919 */ /* 0x002e620000002500 */
[----:B------:R-:W-:Y:S01]  /*1c050*/  SHF.R.S32.HI R0, RZ, 0x1f, R9 ;  /* 0x0000001fff007819 */ /* 0x000fe20000011409 */
[----:B------:R-:W-:Y:S01]  /*1c060*/  ULDC.64 UR4, c[0x0][0x3a0] ;  /* 0x0000e80000047ab9 */ /* 0x000fe20000000a00 */
[----:B------:R-:W-:Y:S01]  /*1c070*/  IMAD.MOV.U32 R2, RZ, RZ, c[0x0][0x4e8] ;  /* 0x00013a00ff027624 */ /* 0x000fe200078e00ff */
[----:B------:R-:W-:Y:S01]  /*1c080*/  UIMAD UR7, UR11, UR4, URZ ;  /* 0x000000040b0772a4 */ /* 0x000fe2000f8e023f */
[----:B------:R-:W-:Y:S01]  /*1c090*/  LEA.HI R0, R0, R9, RZ, 0x3 ;  /* 0x0000000900007211 */ /* 0x000fe200078f18ff */
[----:B------:R-:W-:Y:S01]  /*1c0a0*/  UIMAD.WIDE.U32 UR12, UR10, UR4, URZ ;  /* 0x000000040a0c72a5 */ /* 0x000fe2000f8e003f */
[----:B-----5:R-:W-:Y:S01]  /*1c0b0*/  IMAD R4, R4, c[0x0][0x4e8], RZ ;  /* 0x00013a0004047a24 */ /* 0x020fe200078e02ff */
[----:B------:R-:W-:Y:S01]  /*1c0c0*/  ISETP.NE.AND P0, PT, R2, 0x1, PT ;  /* 0x000000010200780c */ /* 0x000fe20003f05270 */
[----:B------:R-:W-:Y:S01]  /*1c0d0*/  UIMAD UR7, UR10, UR5, UR7 ;  /* 0x000000050a0772a4 */ /* 0x000fe2000f8e0207 */
[----:B------:R-:W-:Y:S01]  /*1c0e0*/  LOP3.LUT R6, R0, 0xfffffff8, RZ, 0xc0, !PT ;  /* 0xfffffff800067812 */ /* 0x000fe200078ec0ff */
[----:B------:R-:W-:Y:S01]  /*1c0f0*/  BSSY B0, `(.L_x_463) ;  /* 0x0000042000007945 */ /* 0x000fe20003800000 */
[----:B------:R-:W-:Y:S01]  /*1c100*/  SHF.R.S32.HI R0, RZ, 0x3, R0 ;  /* 0x00000003ff007819 */ /* 0x000fe20000011400 */
[----:B------:R-:W-:-:S02]  /*1c110*/  ULDC.64 UR4, c[0x0][0x3e8] ;  /* 0x0000fa0000047ab9 */ /* 0x000fc40000000a00 */
[----:B------:R-:W-:Y:S01]  /*1c120*/  IMAD.IADD R9, R9, 0x1, -R6 ;  /* 0x0000000109097824 */ /* 0x000fe200078e0a06 */
[----:B------:R-:W-:Y:S02]  /*1c130*/  UIADD3 UR13, UR13, UR7, URZ ;  /* 0x000000070d0d7290 */ /* 0x000fe4000fffe03f */
[----:B------:R-:W-:Y:S02]  /*1c140*/  UIMAD UR7, UR8, UR4, URZ ;  /* 0x00000004080772a4 */ /* 0x000fe4000f8e023f */
[C---:B------:R-:W-:Y:S01]  /*1c150*/  LEA R2, R9.reuse, R0, 0x5 ;  /* 0x0000000009027211 */ /* 0x040fe200078e28ff */
[----:B------:R-:W-:Y:S01]  /*1c160*/  UIMAD.WIDE.U32 UR12, UR20, UR4, UR12 ;  /* 0x00000004140c72a5 */ /* 0x000fe2000f8e000c */
[----:B------:R-:W-:Y:S01]  /*1c170*/  SHF.L.U32 R9, R9, 0x3, RZ ;  /* 0x0000000309097819 */ /* 0x000fe200000006ff */
[----:B------:R-:W-:Y:S02]  /*1c180*/  UIMAD UR7, UR20, UR5, UR7 ;  /* 0x00000005140772a4 */ /* 0x000fe4000f8e0207 */
[C---:B-1----:R-:W-:Y:S01]  /*1c190*/  IMAD R3, R5.reuse, 0x80, R2 ;  /* 0x0000008005037824 */ /* 0x042fe200078e0202 */
[----:B------:R-:W-:Y:S01]  /*1c1a0*/  ULDC.64 UR4, c[0x0][0x3f0] ;  /* 0x0000fc0000047ab9 */ /* 0x000fe20000000a00 */
[----:B------:R-:W-:Y:S01]  /*1c1b0*/  IMAD R5, R5, 0x80, R0 ;  /* 0x0000008005057824 */ /* 0x000fe200078e0200 */
[----:B------:R-:W-:Y:S01]  /*1c1c0*/  UIMAD UR6, UR6, UR4, URZ ;  /* 0x00000004060672a4 */ /* 0x000fe2000f8e023f */
[----:B------:R-:W-:Y:S01]  /*1c1d0*/  @P0 IMAD.HI.U32 R2, R3, c[0x0][0x4ec], RZ ;  /* 0x00013b0003020a27 */ /* 0x000fe200078e00ff */
[----:B------:R-:W-:Y:S01]  /*1c1e0*/  UIADD3 UR13, UR7, UR13, URZ ;  /* 0x0000000d070d7290 */ /* 0x000fe2000fffe03f */
[----:B------:R-:W-:Y:S01]  /*1c1f0*/  IADD3 R8, R9, 0x40, RZ ;  /* 0x0000004009087810 */ /* 0x000fe20007ffe0ff */
[----:B------:R-:W-:Y:S01]  /*1c200*/  UIMAD UR5, UR29, UR5, UR6 ;  /* 0x000000051d0572a4 */ /* 0x000fe2000f8e0206 */
[----:B------:R-:W-:Y:S01]  /*1c210*/  IMAD.MOV.U32 R7, RZ, RZ, R3 ;  /* 0x000000ffff077224 */ /* 0x000fe200078e0003 */
[----:B------:R-:W-:Y:S01]  /*1c220*/  @P0 SHF.R.U32.HI R7, RZ, c[0x0][0x4f0], R2 ;  /* 0x00013c00ff070a19 */ /* 0x000fe20000011602 */
[----:B------:R-:W-:-:S03]  /*1c230*/  UIMAD.WIDE.U32 UR12, UR29, UR4, UR12 ;  /* 0x000000041d0c72a5 */ /* 0x000fc6000f8e000c */
[C---:B------:R-:W-:Y:S01]  /*1c240*/  IADD3 R6, -R7.reuse, RZ, RZ ;  /* 0x000000ff07067210 */ /* 0x040fe20007ffe1ff */
[----:B------:R-:W-:Y:S01]  /*1c250*/  UIADD3 UR5, UR13, UR5, URZ ;  /* 0x000000050d057290 */ /* 0x000fe2000fffe03f */
[----:B------:R-:W-:Y:S01]  /*1c260*/  SHF.R.S32.HI R2, RZ, 0x1f, R7 ;  /* 0x0000001fff027819 */ /* 0x000fe20000011407 */
[----:B------:R-:W-:Y:S02]  /*1c270*/  IMAD.U32 R11, RZ, RZ, UR13 ;  /* 0x0000000dff0b7e24 */ /* 0x000fe4000f8e00ff */
[----:B------:R-:W-:Y:S02]  /*1c280*/  IMAD R6, R6, c[0x0][0x4e8], R3 ;  /* 0x00013a0006067a24 */ /* 0x000fe400078e0203 */
[----:B------:R-:W-:Y:S01]  /*1c290*/  MOV R11, UR5 ;  /* 0x00000005000b7c02 */ /* 0x000fe20008000f00 */
[----:B------:R-:W-:Y:S02]  /*1c2a0*/  IMAD R2, R2, c[0x0][0x3e0], RZ ;  /* 0x0000f80002027a24 */ /* 0x000fe400078e02ff */
[----:B------:R-:W-:Y:S01]  /*1c2b0*/  IMAD.U32 R10, RZ, RZ, UR12 ;  /* 0x0000000cff0a7e24 */ /* 0x000fe2000f8e00ff */
[----:B------:R-:W-:Y:S01]  /*1c2c0*/  SHF.R.S32.HI R3, RZ, 0x1f, R6 ;  /* 0x0000001fff037819 */ /* 0x000fe20000011406 */
[----:B------:R-:W-:-:S02]  /*1c2d0*/  IMAD R2, R7, c[0x0][0x3e4], R2 ;  /* 0x0000f90007027a24 */ /* 0x000fc400078e0202 */
[----:B------:R-:W-:Y:S01]  /*1c2e0*/  IMAD.WIDE.U32 R10, R7, c[0x0][0x3e0], R10 ;  /* 0x0000f800070a7a25 */ /* 0x000fe200078e000a */
[----:B------:R-:W-:-:S03]  /*1c2f0*/  IADD3 R7, R9, 0x80, RZ ;  /* 0x0000008009077810 */ /* 0x000fc60007ffe0ff */
[----:B------:R-:W-:Y:S02]  /*1c300*/  IMAD R3, R3, c[0x0][0x3d8], RZ ;  /* 0x0000f60003037a24 */ /* 0x000fe400078e02ff */
[----:B------:R-:W-:Y:S02]  /*1c310*/  IMAD.IADD R11, R11, 0x1, R2 ;  /* 0x000000010b0b7824 */ /* 0x000fe400078e0202 */
[C---:B------:R-:W-:Y:S02]  /*1c320*/  IMAD R3, R6.reuse, c[0x0][0x3dc], R3 ;  /* 0x0000f70006037a24 */ /* 0x040fe400078e0203 */
[----:B------:R-:W-:Y:S01]  /*1c330*/  IMAD.WIDE.U32 R10, R6, c[0x0][0x3d8], R10 ;  /* 0x0000f600060a7a25 */ /* 0x000fe200078e000a */
[----:B------:R-:W-:-:S04]  /*1c340*/  IADD3 R6, R9, 0xc0, RZ ;  /* 0x000000c009067810 */ /* 0x000fc80007ffe0ff */
[----:B------:R-:W-:Y:S02]  /*1c350*/  IADD3 R3, R11, R3, RZ ;  /* 0x000000030b037210 */ /* 0x000fe40007ffe0ff */
        /* <DEDUP_REMOVED lines=21> */
[----:B------:R2:W-:Y:S03]  /*1c4b0*/  @!P3 ST.E.128 [R14.64], RZ ;  /* 0x000000ff0e00b985 */ /* 0x0005e6000c101d1e */
[--C-:B------:R-:W-:Y:S01]  /*1c4c0*/  @!P1 IMAD.WIDE R2, R2, 0x2, R12.reuse ;  /* 0x0000000202029825 */ /* 0x100fe200078e020c */
[----:B------:R2:W-:Y:S03]  /*1c4d0*/  @!P2 ST.E.128 [R16.64], RZ ;  /* 0x000000ff1000a985 */ /* 0x0005e6000c101d1e */
[----:B------:R-:W-:Y:S01]  /*1c4e0*/  @!P0 IMAD.WIDE R12, R0, 0x2, R12 ;  /* 0x00000002000c8825 */ /* 0x000fe200078e020c */
[----:B------:R2:W-:Y:S04]  /*1c4f0*/  @!P1 ST.E.128 [R2.64], RZ ;  /* 0x000000ff02009985 */ /* 0x0005e8000c101d1e */
[----:B------:R2:W-:Y:S02]  /*1c500*/  @!P0 ST.E.128 [R12.64], RZ ;  /* 0x000000ff0c008985 */ /* 0x0005e4000c101d1e */
.L_x_464:
[----:B------:R-:W-:Y:S05]  /*1c510*/  BSYNC B0 ;  /* 0x0000000000007941 */ /* 0x000fea0003800000 */
.L_x_463:
        /* <DEDUP_REMOVED lines=27> */
.L_x_466:
[----:B------:R-:W-:Y:S05]  /*1c6d0*/  BSYNC B0 ;  /* 0x0000000000007941 */ /* 0x000fea0003800000 */
.L_x_465:
        /* <DEDUP_REMOVED lines=16> */
[----:B-1--4-:R-:W-:Y:S01]  /*1c7e0*/  @!P3 IMAD.WIDE R14, R9, 0x2, R12 ;  /* 0x00000002090eb825 */ /* 0x012fe200078e020c */
        /* <DEDUP_REMOVED lines=10> */
.L_x_468:
[----:B------:R-:W-:Y:S05]  /*1c890*/  BSYNC B0 ;  /* 0x0000000000007941 */ /* 0x000fea0003800000 */
.L_x_467:
[----:B------:R-:W-:Y:S01]  /*1c8a0*/  IADD3 R5, R5, 0x60, RZ ;  /* 0x0000006005057810 */ /* 0x000fe20007ffe0ff */
[----:B-1----:R1:W2:Y:S03]  /*1c8b0*/  SHFL.IDX PT, R3, R10, 0x3, 0x181f ;  /* 0x00781f000a037f89 */ /* 0x0022a600000e0000 */
[----:B------:R-:W-:Y:S01]  /*1c8c0*/  ISETP.GE.AND P0, PT, R5, R4, PT ;  /* 0x000000040500720c */ /* 0x000fe20003f06270 */
[----:B------:R1:W3:-:S12]  /*1c8d0*/  SHFL.IDX PT, R2, R11, 0x3, 0x181f ;  /* 0x00781f000b027f89 */ /* 0x0002d800000e0000 */
[----:B------:R-:W-:Y:S05]  /*1c8e0*/  @P0 EXIT ;  /* 0x000000000000094d */ /* 0x000fea0003800000 */
[----:B------:R-:W-:Y:S02]  /*1c8f0*/  ISETP.GE.AND P1, PT, R8, c[0x0][0x3c8], PT ;  /* 0x0000f20008007a0c */ /* 0x000fe40003f26270 */
[----:B------:R-:W-:Y:S02]  /*1c900*/  ISETP.GE.AND P0, PT, R7, c[0x0][0x3c8], PT ;  /* 0x0000f20007007a0c */ /* 0x000fe40003f06270 */
[----:B------:R-:W-:-:S09]  /*1c910*/  ISETP.GE.AND P2, PT, R9, c[0x0][0x3c8], PT ;  /* 0x0000f20009007a0c */ /* 0x000fd20003f46270 */
[----:B------:R-:W-:Y:S02]  /*1c920*/  @!P1 SHF.R.S32.HI R5, RZ, 0x1f, R8 ;  /* 0x0000001fff059819 */ /* 0x000fe40000011408 */
[----:B------:R-:W-:Y:S02]  /*1c930*/  @!P0 SHF.R.S32.HI R0, RZ, 0x1f, R7 ;  /* 0x0000001fff008819 */ /* 0x000fe40000011407 */
[----:B------:R-:W-:Y:S01]  /*1c940*/  @!P1 LEA.HI R5, R5, R8, RZ, 0x3 ;  /* 0x0000000805059211 */ /* 0x000fe200078f18ff */
[--C-:B--23--:R-:W-:Y:S01]  /*1c950*/  @!P2 IMAD.WIDE R8, R9, 0x2, R2.reuse ;  /* 0x000000020908a825 */ /* 0x10cfe200078e0202 */
[----:B------:R-:W-:Y:S02]  /*1c960*/  @!P0 LEA.HI R0, R0, R7, RZ, 0x3 ;  /* 0x0000000700008211 */ /* 0x000fe400078f18ff */
[----:B------:R-:W-:Y:S02]  /*1c970*/  @!P1 LOP3.LUT R5, R5, 0xfffffff8, RZ, 0xc0, !PT ;  /* 0xfffffff805059812 */ /* 0x000fe400078ec0ff */
[----:B------:R-:W-:Y:S01]  /*1c980*/  @!P0 LOP3.LUT R7, R0, 0xfffffff8, RZ, 0xc0, !PT ;  /* 0xfffffff800078812 */ /* 0x000fe200078ec0ff */
[----:B------:R2:W-:Y:S02]  /*1c990*/  @!P2 ST.E.128 [R8.64], RZ ;  /* 0x000000ff0800a985 */ /* 0x0005e4000c101d1e */
[----:B------:R-:W-:-:S04]  /*1c9a0*/  @!P1 IMAD.WIDE R4, R5, 0x2, R2 ;  /* 0x0000000205049825 */ /* 0x000fc800078e0202 */
[----:B-1----:R-:W-:Y:S01]  /*1c9b0*/  @!P0 IMAD.WIDE R10, R7, 0x2, R2 ;  /* 0x00000002070a8825 */ /* 0x002fe200078e0202 */
[----:B------:R2:W-:Y:S04]  /*1c9c0*/  @!P1 ST.E.128 [R4.64], RZ ;  /* 0x000000ff04009985 */ /* 0x0005e8000c101d1e */
[----:B------:R2:W-:Y:S01]  /*1c9d0*/  @!P0 ST.E.128 [R10.64], RZ ;  /* 0x000000ff0a008985 */ /* 0x0005e2000c101d1e */
[----:B------:R-:W-:-:S13]  /*1c9e0*/  ISETP.GE.AND P0, PT, R6, c[0x0][0x3c8], PT ;  /* 0x0000f20006007a0c */ /* 0x000fda0003f06270 */
[----:B------:R-:W-:Y:S05]  /*1c9f0*/  @P0 EXIT ;  /* 0x000000000000094d */ /* 0x000fea0003800000 */
[----:B--2---:R-:W-:-:S04]  /*1ca00*/  SHF.R.S32.HI R5, RZ, 0x1f, R6 ;  /* 0x0000001fff057819 */ /* 0x004fc80000011406 */
[----:B------:R-:W-:-:S04]  /*1ca10*/  LEA.HI R5, R5, R6, RZ, 0x3 ;  /* 0x0000000605057211 */ /* 0x000fc800078f18ff */
[----:B------:R-:W-:-:S05]  /*1ca20*/  LOP3.LUT R5, R5, 0xfffffff8, RZ, 0xc0, !PT ;  /* 0xfffffff805057812 */ /* 0x000fca00078ec0ff */
[----:B------:R-:W-:-:S05]  /*1ca30*/  IMAD.WIDE R2, R5, 0x2, R2 ;  /* 0x0000000205027825 */ /* 0x000fca00078e0202 */
[----:B------:R-:W-:Y:S01]  /*1ca40*/  ST.E.128 [R2.64], RZ ;  /* 0x000000ff02007985 */ /* 0x000fe2000c101d1e */
[----:B------:R-:W-:Y:S05]  /*1ca50*/  EXIT ;  /* 0x000000000000794d */ /* 0x000fea0003800000 */
.L_x_469:
        /* <DEDUP_REMOVED lines=10> */
.L_x_1533:


//--------------------- .text._ZN7cutlass13device_kernelIN5flash19enable_sm80_to_sm89INS1_16FlashAttnFwdSm80INS1_25CollectiveMainloopFwdSm80ILi8ELi1ELb1EN4cute5tupleIJNS5_1CILi128EEENS7_ILi64EEENS7_ILi256EEEEEELi256ENS_6half_tEfNS_4arch4Sm80ELb1ELb0ELb1ELb0ELb0ELb0ELb1ELb0EEENS1_21CollectiveEpilogueFwdINS6_IJS8_SA_S9_EEENS6_IJNS7_ILi1EEESI_SI_EEESC_SE_Li256ELb0ELb1ELb0ELb0EEENS1_30DynamicPersistentTileSchedulerILi256ELi256ELb0ELb1ELb0EEEEEEEEEvNT_6ParamsE --------------------------
	.section	.text._ZN7cutlass13device_kernelIN5flash19enable_sm80_to_sm89INS1_16FlashAttnFwdSm80INS1_25CollectiveMainloopFwdSm80ILi8ELi1ELb1EN4cute5tupleIJNS5_1CILi128EEENS7_ILi64EEENS7_ILi256EEEEEELi256ENS_6half_tEfNS_4arch4Sm80ELb1ELb0ELb1ELb0ELb0ELb0ELb1ELb0EEENS1_21CollectiveEpilogueFwdINS6_IJS8_SA_S9_EEENS6_IJNS7_ILi1EEESI_SI_EEESC_SE_Li256ELb0ELb1ELb0ELb0EEENS1_30DynamicPersistentTileSchedulerILi256ELi256ELb0ELb1ELb0EEEEEEEEEvNT_6ParamsE,"ax",@progbits
	.sectioninfo	@"SHI_REGISTERS=255"
	.align	128
.text._ZN7cutlass13device_kernelIN5flash19enable_sm80_to_sm89INS1_16FlashAttnFwdSm80INS1_25CollectiveMainloopFwdSm80ILi8ELi1ELb1EN4cute5tupleIJNS5_1CILi128EEENS7_ILi64EEENS7_ILi256EEEEEELi256ENS_6half_tEfNS_4arch4Sm80ELb1ELb0ELb1ELb0ELb0ELb0ELb1ELb0EEENS1_21CollectiveEpilogueFwdINS6_IJS8_SA_S9_EEENS6_IJNS7_ILi1EEESI_SI_EEESC_SE_Li256ELb0ELb1ELb0ELb0EEENS1_30DynamicPersistentTileSchedulerILi256ELi256ELb0ELb1ELb0EEEEEEEEEvNT_6ParamsE:
        .type           _ZN7cutlass13device_kernelIN5flash19enable_sm80_to_sm89INS1_16FlashAttnFwdSm80INS1_25CollectiveMainloopFwdSm80ILi8ELi1ELb1EN4cute5tupleIJNS5_1CILi128EEENS7_ILi64EEENS7_ILi256EEEEEELi256ENS_6half_tEfNS_4arch4Sm80ELb1ELb0ELb1ELb0ELb0ELb0ELb1ELb0EEENS1_21CollectiveEpilogueFwdINS6_IJS8_SA_S9_EEENS6_IJNS7_ILi1EEESI_SI_EEESC_SE_Li256ELb0ELb1ELb0ELb0EEENS1_30DynamicPersistentTileSchedulerILi256ELi256ELb0ELb1ELb0EEEEEEEEEvNT_6ParamsE,@function
        .size           _ZN7cutlass13device_kernelIN5flash19enable_sm80_to_sm89INS1_16FlashAttnFwdSm80INS1_25CollectiveMainloopFwdSm80ILi8ELi1ELb1EN4cute5tupleIJNS5_1CILi128EEENS7_ILi64EEENS7_ILi256EEEEEELi256ENS_6half_tEfNS_4arch4Sm80ELb1ELb0ELb1ELb0ELb0ELb0ELb1ELb0EEENS1_21CollectiveEpilogueFwdINS6_IJS8_SA_S9_EEENS6_IJNS7_ILi1EEESI_SI_EEESC_SE_Li256ELb0ELb1ELb0ELb0EEENS1_30DynamicPersistentTileSchedulerILi256ELi256ELb0ELb1ELb0EEEEEEEEEvNT_6ParamsE,(.L_x_1534 - _ZN7cutlass13device_kernelIN5flash19enable_sm80_to_sm89INS1_16FlashAttnFwdSm80INS1_25CollectiveMainloopFwdSm80ILi8ELi1ELb1EN4cute5tupleIJNS5_1CILi128EEENS7_ILi64EEENS7_ILi256EEEEEELi256ENS_6half_tEfNS_4arch4Sm80ELb1ELb0ELb1ELb0ELb0ELb0ELb1ELb0EEENS1_21CollectiveEpilogueFwdINS6_IJS8_SA_S9_EEENS6_IJNS7_ILi1EEESI_SI_EEESC_SE_Li256ELb0ELb1ELb0ELb0EEENS1_30DynamicPersistentTileSchedulerILi256ELi256ELb0ELb1ELb0EEEEEEEEEvNT_6ParamsE)
        .other          _ZN7cutlass13device_kernelIN5flash19enable_sm80_to_sm89INS1_16FlashAttnFwdSm80INS1_25CollectiveMainloopFwdSm80ILi8ELi1ELb1EN4cute5tupleIJNS5_1CILi128EEENS7_ILi64EEENS7_ILi256EEEEEELi256ENS_6half_tEfNS_4arch4Sm80ELb1ELb0ELb1ELb0ELb0ELb0ELb1ELb0EEENS1_21CollectiveEpilogueFwdINS6_IJS8_SA_S9_EEENS6_IJNS7_ILi1EEESI_SI_EEESC_SE_Li256ELb0ELb1ELb0ELb0EEENS1_30DynamicPersistentTileSchedulerILi256ELi256ELb0ELb1ELb0EEEEEEEEEvNT_6ParamsE,@"STO_CUDA_ENTRY STV_DEFAULT"
_ZN7cutlass13device_kernelIN5flash19enable_sm80_to_sm89INS1_16FlashAttnFwdSm80INS1_25CollectiveMainloopFwdSm80ILi8ELi1ELb1EN4cute5tupleIJNS5_1CILi128EEENS7_ILi64EEENS7_ILi256EEEEEELi256ENS_6half_tEfNS_4arch4Sm80ELb1ELb0ELb1ELb0ELb0ELb0ELb1ELb0EEENS1_21CollectiveEpilogueFwdINS6_IJS8_SA_S9_EEENS6_IJNS7_ILi1EEESI_SI_EEESC_SE_Li256ELb0ELb1ELb0ELb0EEENS1_30DynamicPersistentTileSchedulerILi256ELi256ELb0ELb1ELb0EEEEEEEEEvNT_6ParamsE:
[----:B------:R-:W-:-:S03]  /*0000*/  MOV R1, c[0x0][0x28] ;  /* 0x00000a0000017a02 */ /* 0x000fc60000000f00 */
[----:B------:R-:W1:Y:S01]  /*0010*/  S2R R21, SR_TID.X ;  /* 0x0000000000157919 */ /* 0x000e620000002100 */
[----:B------:R-:W-:-:S03]  /*0020*/  IADD3 R1, R1, -0x140, RZ ;  /* 0xfffffec001017810 */ /* 0x000fc60007ffe0ff */
[----:B------:R-:W2:Y:S01]  /*0030*/  S2R R15, SR_CTAID.X ;  /* 0x00000000000f7919 */ /* 0x000ea20000002500 */
[----:B-1----:R-:W-:-:S05]  /*0040*/  SHF.R.U32.HI R2, RZ, 0x5, R21 ;  /* 0x00000005ff027819 */ /* 0x002fca0000011615 */
[----:B------:R-:W1:Y:S02]  /*0050*/  SHFL.IDX PT, R0, R2, RZ, 0x1f ;  /* 0x00001fff02007589 */ /* 0x000e6400000e0000 */
[----:B-1----:R-:W-:Y:S02]  /*0060*/  ISETP.GE.AND P0, PT, R0, 0x1, PT ;  /* 0x000000010000780c */ /* 0x002fe40003f06270 */
[----:B------:R1:W-:Y:S11]  /*0070*/  STL [R1+0xec], R0 ;  /* 0x0000ec0001007387 */ /* 0x0003f60000100800 */
[----:B------:R-:W-:Y:S06]  /*0080*/  @P0 BAR.ARV 0x4, 0x100 ;  /* 0x0104000000000b1d */ /* 0x000fec0000002000 */
[----:B--2---:R-:W-:-:S13]  /*0090*/  ISETP.GE.AND P0, PT, R15, c[0x0][0x538], PT ;  /* 0x00014e000f007a0c */ /* 0x004fda0003f06270 */
[----:B------:R-:W-:Y:S05]  /*00a0*/  @P0 EXIT ;  /* 0x000000000000094d */ /* 0x000fea0003800000 */
[----:B-1----:R-:W-:Y:S01]  /*00b0*/  SHF.R.S32.HI R12, RZ, 0x1f, R21 ;  /* 0x0000001fff0c7819 */ /* 0x002fe20000011415 */
[----:B------:R-:W-:-:S03]  /*00c0*/  ULDC.64 UR6, c[0x0][0x118] ;  /* 0x0000460000067ab9 */ /* 0x000fc60000000a00 */
[CC--:B------:R-:W-:Y:S02]  /*00d0*/  LEA.HI R13, R12.reuse, R21.reuse, RZ, 0x3 ;  /* 0x000000150c0d7211 */ /* 0x0c0fe400078f18ff */
[CC--:B------:R-:W-:Y:S02]  /*00e0*/  LEA.HI R2, R12.reuse, R21.reuse, RZ, 0x4 ;  /* 0x000000150c027211 */ /* 0x0c0fe400078f20ff */
[----:B------:R-:W-:Y:S02]  /*00f0*/  LEA.HI R14, R12, R21, RZ, 0x2 ;  /* 0x000000150c0e7211 */ /* 0x000fe400078f10ff */
[----:B------:R-:W-:Y:S02]  /*0100*/  SHF.R.S32.HI R20, RZ, 0x3, R13 ;  /* 0x00000003ff147819 */ /* 0x000fe4000001140d */
[----:B------:R-:W-:Y:S02]  /*0110*/  SHF.R.S32.HI R5, RZ, 0x4, R2 ;  /* 0x00000004ff057819 */ /* 0x000fe40000011402 */
[----:B------:R-:W-:Y:S01]  /*0120*/  LOP3.LUT R0, R2, 0xfffffff0, RZ, 0xc0, !PT ;  /* 0xfffffff002007812 */ /* 0x000fe200078ec0ff */
[----:B------:R-:W-:Y:S01]  /*0130*/  IMAD.SHL.U32 R6, R20, 0x40, RZ ;  /* 0x0000004014067824 */ /* 0x000fe200078e00ff */
[----:B------:R-:W-:-:S02]  /*0140*/  LOP3.LUT R3, R13, 0xfffffff8, RZ, 0xc0, !PT ;  /* 0xfffffff80d037812 */ /* 0x000fc400078ec0ff */
[----:B------:R-:W-:Y:S01]  /*0150*/  SHF.R.S32.HI R8, RZ, 0x2, R14 ;  /* 0x00000002ff087819 */ /* 0x000fe2000001140e */
[C---:B------:R-:W-:Y:S01]  /*0160*/  IMAD.IADD R0, R21.reuse, 0x1, -R0 ;  /* 0x0000000115007824 */ /* 0x040fe200078e0a00 */
[----:B------:R-:W-:Y:S01]  /*0170*/  SHF.R.S32.HI R4, RZ, 0x1f, R14 ;  /* 0x0000001fff047819 */ /* 0x000fe2000001140e */
[----:B------:R-:W-:Y:S01]  /*0180*/  IMAD.IADD R7, R21, 0x1, -R3 ;  /* 0x0000000115077824 */ /* 0x000fe200078e0a03 */
[----:B------:R-:W-:Y:S02]  /*0190*/  LEA.HI R2, R2, R5, RZ, 0x1 ;  /* 0x0000000502027211 */ /* 0x000fe400078f08ff */
[----:B------:R-:W-:Y:S01]  /*01a0*/  LEA.HI R3, R4, R8, RZ, 0x3 ;  /* 0x0000000804037211 */ /* 0x000fe200078f18ff */
[C---:B------:R-:W-:Y:S01]  /*01b0*/  IMAD.SHL.U32 R18, R7.reuse, 0x8, RZ ;  /* 0x0000000807127824 */ /* 0x040fe200078e00ff */
[----:B------:R-:W-:Y:S01]  /*01c0*/  LOP3.LUT R4, R2, 0xfffffffe, RZ, 0xc0, !PT ;  /* 0xfffffffe02047812 */ /* 0x000fe200078ec0ff */
[----:B------:R-:W-:Y:S01]  /*01d0*/  IMAD.SHL.U32 R9, R7, 0x40, RZ ;  /* 0x0000004007097824 */ /* 0x000fe200078e00ff */
[----:B------:R-:W-:-:S02]  /*01e0*/  LOP3.LUT R2, R6, 0x1c0, RZ, 0xc0, !PT ;  /* 0x000001c006027812 */ /* 0x000fc400078ec0ff */
[----:B------:R-:W-:Y:S01]  /*01f0*/  SHF.R.S32.HI R6, RZ, 0x1f, R0 ;  /* 0x0000001fff067819 */ /* 0x000fe20000011400 */
[----:B------:R-:W-:Y:S01]  /*0200*/  IMAD.IADD R249, R5, 0x1, -R4 ;  /* 0x0000000105f97824 */ /* 0x000fe200078e0a04 */
[----:B------:R-:W-:Y:S02]  /*0210*/  LOP3.LUT R3, R3, 0xfffffff8, RZ, 0xc0, !PT ;  /* 0xfffffff803037812 */ /* 0x000fe400078ec0ff */
[----:B------:R-:W-:Y:S02]  /*0220*/  LEA.HI R248, R6, R0, RZ, 0x3 ;  /* 0x0000000006f87211 */ /* 0x000fe400078f18ff */
[----:B------:R-:W-:Y:S01]  /*0230*/  LOP3.LUT R4, R2, 0x38, R18, 0xf8, !PT ;  /* 0x0000003802047812 */ /* 0x000fe200078ef812 */
[----:B------:R-:W-:Y:S01]  /*0240*/  IMAD.IADD R6, R8, 0x1, -R3 ;  /* 0x0000000108067824 */ /* 0x000fe200078e0a03 */
[----:B------:R-:W-:Y:S02]  /*0250*/  SHF.R.U32.HI R3, RZ, 0x3, R2 ;  /* 0x00000003ff037819 */ /* 0x000fe40000011602 */
[C---:B------:R-:W-:Y:S01]  /*0260*/  LOP3.LUT R2, R248.reuse, 0xfffffff8, RZ, 0xc0, !PT ;  /* 0xfffffff8f8027812 */ /* 0x040fe200078ec0ff */
[----:B------:R-:W-:Y:S01]  /*0270*/  IMAD.SHL.U32 R248, R248, 0x40, RZ ;  /* 0x00000040f8f87824 */ /* 0x000fe200078e00ff */
[----:B------:R-:W-:-:S02]  /*0280*/  LEA.HI R10, R12, R21, RZ, 0x5 ;  /* 0x000000150c0a7211 */ /* 0x000fc400078f28ff */
[----:B------:R-:W-:Y:S01]  /*0290*/  LOP3.LUT R8, R4, R3, RZ, 0x3c, !PT ;  /* 0x0000000304087212 */ /* 0x000fe200078e3cff */
[----:B------:R-:W-:Y:S01]  /*02a0*/  IMAD.IADD R5, R0, 0x1, -R2 ;  /* 0x0000000100057824 */ /* 0x000fe200078e0a02 */
[----:B------:R-:W-:Y:S02]  /*02b0*/  LOP3.LUT R2, R10, 0xffffffe0, RZ, 0xc0, !PT ;  /* 0xffffffe00a027812 */ /* 0x000fe400078ec0ff */
[----:B------:R-:W-:Y:S02]  /*02c0*/  LOP3.LUT R0, R9, 0x1c0, RZ, 0xc0, !PT ;  /* 0x000001c009007812 */ /* 0x000fe400078ec0ff */
[----:B------:R-:W-:Y:S01]  /*02d0*/  SHF.R.S32.HI R11, RZ, 0x5, R10 ;  /* 0x00000005ff0b7819 */ /* 0x000fe2000001140a */
[----:B------:R-:W-:Y:S01]  /*02e0*/  IMAD.IADD R17, R21, 0x1, -R2 ;  /* 0x0000000115117824 */ /* 0x000fe200078e0a02 */
[----:B------:R-:W-:Y:S02]  /*02f0*/  SHF.R.S32.HI R3, RZ, 0x1f, R10 ;  /* 0x0000001fff037819 */ /* 0x000fe4000001140a */
[----:B------:R-:W-:Y:S01]  /*0300*/  LOP3.LUT R4, R0, 0x8, R13, 0xf8, !PT ;  /* 0x0000000800047812 */ /* 0x000fe200078ef80d */
[----:B------:R-:W-:Y:S01]  /*0310*/  IMAD.MOV.U32 R13, RZ, RZ, 0x20 ;  /* 0x00000020ff0d7424 */ /* 0x000fe200078e00ff */
[----:B------:R-:W-:-:S02]  /*0320*/  SHF.R.U32.HI R2, RZ, 0x3, R0 ;  /* 0x00000003ff027819 */ /* 0x000fc40000011600 */
[----:B------:R-:W-:Y:S02]  /*0330*/  LEA.HI R9, R12, R21, RZ, 0x6 ;  /* 0x000000150c097211 */ /* 0x000fe400078f30ff */
[----:B------:R-:W-:Y:S02]  /*0340*/  LEA.HI R0, R3, R11, RZ, 0x3 ;  /* 0x0000000b03007211 */ /* 0x000fe400078f18ff */
[----:B------:R-:W-:Y:S02]  /*0350*/  SHF.R.S32.HI R3, RZ, 0x1f, R17 ;  /* 0x0000001fff037819 */ /* 0x000fe40000011411 */
[----:B------:R-:W-:Y:S01]  /*0360*/  LOP3.LUT R10, R4, R2, RZ, 0x3c, !PT ;  /* 0x00000002040a7212 */ /* 0x000fe200078e3cff */
[----:B------:R-:W-:Y:S01]  /*0370*/  IMAD.SHL.U32 R2, R9, 0x8, RZ ;  /* 0x0000000809027824 */ /* 0x000fe200078e00ff */
[----:B------:R-:W-:Y:S02]  /*0380*/  LOP3.LUT R0, R0, 0xffffff8, RZ, 0xc0, !PT ;  /* 0x0ffffff800007812 */ /* 0x000fe400078ec0ff */
[----:B------:R-:W-:-:S02]  /*0390*/  LEA.HI R9, R3, R17, RZ, 0x2 ;  /* 0x0000001103097211 */ /* 0x000fc400078f10ff */
[----:B------:R-:W-:Y:S02]  /*03a0*/  LOP3.LUT R3, R6, 0x1, RZ, 0xc0, !PT ;  /* 0x0000000106037812 */ /* 0x000fe400078ec0ff */
[----:B------:R-:W-:Y:S01]  /*03b0*/  LOP3.LUT R12, R8, 0x7ffffe00, R2, 0xf8, !PT ;  /* 0x7ffffe00080c7812 */ /* 0x000fe200078ef802 */
[----:B------:R-:W-:Y:S01]  /*03c0*/  IMAD.IADD R2, R11, 0x1, -R0 ;  /* 0x000000010b027824 */ /* 0x000fe200078e0a00 */
[----:B------:R-:W-:Y:S02]  /*03d0*/  SHF.R.S32.HI R0, RZ, 0x2, R9 ;  /* 0x00000002ff007819 */ /* 0x000fe40000011409 */
[----:B------:R-:W-:Y:S01]  /*03e0*/  ISETP.NE.U32.AND P4, PT, R3, 0x1, PT ;  /* 0x000000010300780c */ /* 0x000fe20003f85070 */
[C---:B------:R-:W-:Y:S01]  /*03f0*/  IMAD.SHL.U32 R3, R5.reuse, 0x40, RZ ;  /* 0x0000004005037824 */ /* 0x040fe200078e00ff */
[----:B------:R-:W-:Y:S01]  /*0400*/  LOP3.LUT R4, R14, 0xfffffffc, RZ, 0xc0, !PT ;  /* 0xfffffffc0e047812 */ /* 0x000fe200078ec0ff */
[----:B------:R-:W-:Y:S01]  /*0410*/  IMAD R16, R2, 0x10, R0 ;  /* 0x0000001002107824 */ /* 0x000fe200078e0200 */
[----:B------:R-:W-:Y:S01]  /*0420*/  LOP3.LUT P3, RZ, R5, 0x2, RZ, 0xc0, !PT ;  /* 0x0000000205ff7812 */ /* 0x000fe2000786c0ff */
[----:B------:R-:W-:Y:S01]  /*0430*/  IMAD.SHL.U32 R2, R249, 0x8, RZ ;  /* 0x00000008f9027824 */ /* 0x000fe200078e00ff */
[----:B------:R-:W-:Y:S01]  /*0440*/  LOP3.LUT R0, R3, 0x1c0, RZ, 0xc0, !PT ;  /* 0x000001c003007812 */ /* 0x000fe200078ec0ff */
[----:B------:R-:W-:Y:S01]  /*0450*/  IMAD.IADD R3, R21, 0x1, -R4 ;  /* 0x0000000115037824 */ /* 0x000fe200078e0a04 */
[----:B------:R-:W-:Y:S01]  /*0460*/  LOP3.LUT P0, RZ, R5, 0x4, RZ, 0xc0, !PT ;  /* 0x0000000405ff7812 */ /* 0x000fe2000780c0ff */
[----:B------:R-:W-:Y:S01]  /*0470*/  IMAD.SHL.U32 R4, R6, 0x40, RZ ;  /* 0x0000004006047824 */ /* 0x000fe200078e00ff */
[----:B------:R-:W-:Y:S01]  /*0480*/  LOP3.LUT R5, R0, 0x8, R2, 0xf8, !PT ;  /* 0x0000000800057812 */ /* 0x000fe200078ef802 */
[----:B------:R-:W-:Y:S01]  /*0490*/  STL [R1+0xf0], R16 ;  /* 0x0000f01001007387 */ /* 0x000fe20000100800 */
[----:B------:R-:W-:Y:S01]  /*04a0*/  SHF.R.U32.HI R2, RZ, 0x3, R0 ;  /* 0x00000003ff027819 */ /* 0x000fe20000011600 */
[----:B------:R-:W-:Y:S01]  /*04b0*/  IMAD R249, R249, 0x200, R10 ;  /* 0x00000200f9f97824 */ /* 0x000fe200078e020a */
[----:B------:R-:W-:Y:S01]  /*04c0*/  LEA.HI R0, R3, R3, RZ, 0x1 ;  /* 0x0000000303007211 */ /* 0x000fe200078f08ff */
[----:B------:R-:W-:Y:S01]  /*04d0*/  STL [R1+0xc0], R15 ;  /* 0x0000c00f01007387 */ /* 0x000fe20000100800 */
[----:B------:R-:W-:Y:S01]  /*04e0*/  LOP3.LUT R5, R5, R2, RZ, 0x3c, !PT ;  /* 0x0000000205057212 */ /* 0x000fe200078e3cff */
[----:B------:R-:W-:Y:S01]  /*04f0*/  IMAD.MOV.U32 R10, RZ, RZ, 0x40 ;  /* 0x00000040ff0a7424 */ /* 0x000fe200078e00ff */
[----:B------:R-:W-:-:S02]  /*0500*/  LOP3.LUT R0, R0, 0x1ffffffe, RZ, 0xc0, !PT ;  /* 0x1ffffffe00007812 */ /* 0x000fc400078ec0ff */
[----:B------:R-:W-:Y:S01]  /*0510*/  LOP3.LUT R2, R4, 0x1c0, RZ, 0xc0, !PT ;  /* 0x000001c004027812 */ /* 0x000fe200078ec0ff */
[----:B------:R-:W-:Y:S01]  /*0520*/  IMAD R4, R11, 0x200, R3 ;  /* 0x000002000b047824 */ /* 0x000fe200078e0203 */
[----:B------:R-:W-:Y:S01]  /*0530*/  R2P PR, R6, 0x6 ;  /* 0x0000000606007804 */ /* 0x000fe20000000000 */
[----:B------:R-:W-:Y:S01]  /*0540*/  IMAD.MOV.U32 R6, RZ, RZ, 0x10 ;  /* 0x00000010ff067424 */ /* 0x000fe200078e00ff */
[----:B------:R-:W-:Y:S01]  /*0550*/  LOP3.LUT R248, R5, 0x7ffffe00, R248, 0xf8, !PT ;  /* 0x7ffffe0005f87812 */ /* 0x000fe200078ef8f8 */
[----:B------:R-:W-:Y:S01]  /*0560*/  IMAD.IADD R8, R3, 0x1, -R0 ;  /* 0x0000000103087824 */ /* 0x000fe200078e0a00 */
[----:B------:R-:W-:Y:S02]  /*0570*/  LEA.HI R0, R2, R2, RZ, 0x1d ;  /* 0x0000000202007211 */ /* 0x000fe400078fe8ff */
[----:B------:R-:W-:Y:S02]  /*0580*/  SEL R2, R6, 0xfffffff0, !P3 ;  /* 0xfffffff006027807 */ /* 0x000fe40005800000 */
[----:B------:R-:W-:Y:S01]  /*0590*/  SHF.R.S32.HI R19, RZ, 0x1f, R18 ;  /* 0x0000001fff137819 */ /* 0x000fe20000011412 */
[----:B------:R-:W-:Y:S01]  /*05a0*/  IMAD.U32 R6, R4, 0x2, R0 ;  /* 0x0000000204067824 */ /* 0x000fe200078e0000 */
[----:B------:R-:W-:Y:S01]  /*05b0*/  IADD3 R5, R18, 0x40, RZ ;  /* 0x0000004012057810 */ /* 0x000fe20007ffe0ff */
[----:B------:R-:W-:Y:S01]  /*05c0*/  IMAD R0, R7, 0x20, R20 ;  /* 0x0000002007007824 */ /* 0x000fe200078e0214 */
[----:B------:R-:W-:-:S02]  /*05d0*/  SEL R3, R13, 0xffffffe0, !P0 ;  /* 0xffffffe00d037807 */ /* 0x000fc40004000000 */
[----:B------:R-:W-:Y:S02]  /*05e0*/  IADD3 R4, R18, 0x80, RZ ;  /* 0x0000008012047810 */ /* 0x000fe40007ffe0ff */
[----:B------:R1:W-:Y:S01]  /*05f0*/  STL [R1+0xe8], R0 ;  /* 0x0000e80001007387 */ /* 0x0003e20000100800 */
[----:B------:R-:W-:Y:S01]  /*0600*/  IMAD.IADD R3, R2, 0x1, R3 ;  /* 0x0000000102037824 */ /* 0x000fe200078e0203 */
[----:B------:R-:W-:Y:S02]  /*0610*/  IADD3 R2, R18, 0xc0, RZ ;  /* 0x000000c012027810 */ /* 0x000fe40007ffe0ff */
[----:B------:R-:W-:Y:S01]  /*0620*/  STL.64 [R1+0x90], R18 ;  /* 0x0000901201007387 */ /* 0x000fe20000100a00 */
[C---:B------:R-:W-:Y:S02]  /*0630*/  LOP3.LUT P5, RZ, R7.reuse, 0x4, RZ, 0xc0, !PT ;  /* 0x0000000407ff7812 */ /* 0x040fe400078ac0ff */
[----:B------:R-:W-:Y:S01]  /*0640*/  LOP3.LUT P6, RZ, R7, 0x2, RZ, 0xc0, !PT ;  /* 0x0000000207ff7812 */ /* 0x000fe200078cc0ff */
[----:B------:R2:W-:Y:S01]  /*0650*/  STL [R1+0x9c], R5 ;  /* 0x00009c0501007387 */ /* 0x0005e20000100800 */
[----:B------:R-:W-:-:S02]  /*0660*/  SEL R250, R10, 0xffffffc0, !P5 ;  /* 0xffffffc00afa7807 */ /* 0x000fc40006800000 */
[----:B------:R-:W-:Y:S01]  /*0670*/  LEA R249, R249, 0x10100, 0x1 ;  /* 0x00010100f9f97811 */ /* 0x000fe200078e08ff */
[----:B------:R3:W-:Y:S01]  /*0680*/  STL [R1+0x98], R4 ;  /* 0x0000980401007387 */ /* 0x0007e20000100800 */
[----:B------:R-:W-:-:S05]  /*0690*/  LEA R248, R248, 0x100, 0x1 ;  /* 0x00000100f8f87811 */ /* 0x000fca00078e08ff */
[----:B------:R-:W-:Y:S01]  /*06a0*/  IMAD R3, R3, 0x2, R248 ;  /* 0x0000000203037824 */ /* 0x000fe200078e02f8 */
[----:B-1----:R-:W-:Y:S02]  /*06b0*/  LOP3.LUT R0, R9, 0x7ffffffc, RZ, 0xc0, !PT ;  /* 0x7ffffffc09007812 */ /* 0x002fe400078ec0ff */
[C---:B------:R-:W-:Y:S02]  /*06c0*/  IADD3 R9, R249.reuse, 0x20, RZ ;  /* 0x00000020f9097810 */ /* 0x040fe40007ffe0ff */
[----:B------:R-:W-:Y:S01]  /*06d0*/  @P6 IADD3 R9, R249, -0x20, RZ ;  /* 0xffffffe0f9096810 */ /* 0x000fe20007ffe0ff */
[----:B------:R-:W-:Y:S01]  /*06e0*/  IMAD.IADD R0, R17, 0x1, -R0 ;  /* 0x0000000111007824 */ /* 0x000fe200078e0a00 */
[----:B--2---:R-:W-:-:S03]  /*06f0*/  SHF.R.S32.HI R5, RZ, 0x1f, R5 ;  /* 0x0000001fff057819 */ /* 0x004fc60000011405 */
[----:B------:R-:W-:Y:S02]  /*0700*/  IMAD.SHL.U32 R7, R0, 0x2, RZ ;  /* 0x0000000200077824 */ /* 0x000fe400078e00ff */
[----:B------:R-:W-:Y:S01]  /*0710*/  IMAD R0, R8, 0x8, R16 ;  /* 0x0000000808007824 */ /* 0x000fe200078e0210 */
[----:B---3--:R-:W-:Y:S01]  /*0720*/  SHF.R.S32.HI R4, RZ, 0x1f, R4 ;  /* 0x0000001fff047819 */ /* 0x008fe20000011404 */
[----:B------:R1:W-:Y:S04]  /*0730*/  STL [R1+0xbc], R5 ;  /* 0x0000bc0501007387 */ /* 0x0003e80000100800 */
[----:B------:R2:W-:Y:S04]  /*0740*/  STL [R1+0x88], R2 ;  /* 0x0000880201007387 */ /* 0x0005e80000100800 */
[----:B------:R3:W-:Y:S01]  /*0750*/  STL [R1+0xb8], R4 ;  /* 0x0000b80401007387 */ /* 0x0007e20000100800 */
[----:B-1----:R-:W-:-:S02]  /*0760*/  SEL R5, R13, 0xffffffe0, !P1 ;  /* 0xffffffe00d057807 */ /* 0x002fc40004800000 */
[----:B--2---:R-:W-:Y:S02]  /*0770*/  SHF.R.S32.HI R2, RZ, 0x1f, R2 ;  /* 0x0000001fff027819 */ /* 0x004fe40000011402 */
[----:B---3--:R-:W-:-:S03]  /*0780*/  SEL R4, R10, 0xffffffc0, !P2 ;  /* 0xffffffc00a047807 */ /* 0x008fc60005000000 */
[----:B------:R1:W-:Y:S02]  /*0790*/  STL [R1+0xb4], R2 ;  /* 0x0000b40201007387 */ /* 0x0003e40000100800 */
[----:B-1----:R-:W-:Y:S01]  /*07a0*/  IMAD.SHL.U32 R2, R12, 0x2, RZ ;  /* 0x000000020c027824 */ /* 0x002fe200078e00ff */
[----:B------:R-:W-:Y:S01]  /*07b0*/  LEA R12, R6, 0x80, 0x1 ;  /* 0x00000080060c7811 */ /* 0x000fe200078e08ff */
[----:B------:R-:W-:Y:S02]  /*07c0*/  IMAD.IADD R6, R249, 0x1, R250 ;  /* 0x00000001f9067824 */ /* 0x000fe400078e02fa */
[----:B------:R-:W-:Y:S01]  /*07d0*/  IMAD.IADD R250, R250, 0x1, R9 ;  /* 0x00000001fafa7824 */ /* 0x000fe200078e0209 */
[----:B------:R1:W-:Y:S01]  /*07e0*/  STL [R1+0x58], R2 ;  /* 0x0000580201007387 */ /* 0x0003e20000100800 */
[----:B------:R-:W-:-:S03]  /*07f0*/  IMAD.IADD R8, R12, 0x1, R4 ;  /* 0x000000010c087824 */ /* 0x000fc600078e0204 */
[----:B------:R2:W-:Y:S04]  /*0800*/  STL [R1+0xb0], R7 ;  /* 0x0000b00701007387 */ /* 0x0005e80000100800 */
[----:B------:R3:W-:Y:S04]  /*0810*/  STL [R1+0xac], R0 ;  /* 0x0000ac0001007387 */ /* 0x0007e80000100800 */
[----:B------:R-:W-:Y:S04]  /*0820*/  STL [R1+0xc4], R12 ;  /* 0x0000c40c01007387 */ /* 0x000fe80000100800 */
[----:B------:R4:W-:Y:S04]  /*0830*/  STL [R1], R6 ;  /* 0x0000000601007387 */ /* 0x0009e80000100800 */
[----:B------:R-:W-:Y:S04]  /*0840*/  STL [R1+0x8], R9 ;  /* 0x0000080901007387 */ /* 0x000fe80000100800 */
[----:B------:R5:W-:Y:S01]  /*0850*/  STL [R1+0xe0], R8 ;  /* 0x0000e00801007387 */ /* 0x000be20000100800 */
[----:B-1----:R-:W-:-:S02]  /*0860*/  SEL R2, R13, 0xffffffe0, !P3 ;  /* 0xffffffe00d027807 */ /* 0x002fc40005800000 */
[----:B--2---:R-:W-:-:S03]  /*0870*/  IADD3 R7, R12, -0x10, RZ ;  /* 0xfffffff00c077810 */ /* 0x004fc60007ffe0ff */
[----:B------:R-:W-:Y:S01]  /*0880*/  IMAD.IADD R252, R248, 0x1, R2 ;  /* 0x00000001f8fc7824 */ /* 0x000fe200078e0202 */
[----:B------:R-:W-:Y:S02]  /*0890*/  @P4 IADD3 R7, R12, 0x10, RZ ;  /* 0x000000100c074810 */ /* 0x000fe40007ffe0ff */
[----:B---3--:R-:W-:-:S05]  /*08a0*/  SEL R0, R10, 0xffffffc0, !P0 ;  /* 0xffffffc00a007807 */ /* 0x008fca0004000000 */
[----:B------:R-:W-:Y:S02]  /*08b0*/  IMAD.IADD R251, R248, 0x1, R0 ;  /* 0x00000001f8fb7824 */ /* 0x000fe400078e0200 */
[----:B----4-:R-:W-:-:S04]  /*08c0*/  IMAD.IADD R6, R12, 0x1, R5 ;  /* 0x000000010c067824 */ /* 0x010fc800078e0205 */
[----:B------:R-:W-:Y:S01]  /*08d0*/  IMAD.IADD R10, R6, 0x1, R4 ;  /* 0x00000001060a7824 */ /* 0x000fe200078e0204 */
[----:B------:R1:W-:Y:S01]  /*08e0*/  STL [R1+0xd0], R6 ;  /* 0x0000d00601007387 */ /* 0x0003e20000100800 */
[----:B-----5:R-:W-:-:S03]  /*08f0*/  IADD3 R8, R9, 0x800, RZ ;  /* 0x0000080009087810 */ /* 0x020fc60007ffe0ff */
[----:B------:R2:W-:Y:S04]  /*0900*/  STL [R1+0xdc], R10 ;  /* 0x0000dc0a01007387 */ /* 0x0005e80000100800 */
[----:B------:R-:W-:Y:S04]  /*0910*/  STL [R1+0xc8], R7 ;  /* 0x0000c80701007387 */ /* 0x000fe80000100800 */
[----:B------:R3:W-:Y:S01]  /*0920*/  STL [R1+0x44], R8 ;  /* 0x0000440801007387 */ /* 0x0007e20000100800 */
[C---:B-1----:R-:W-:Y:S02]  /*0930*/  IADD3 R6, R9.reuse, 0x1000, RZ ;  /* 0x0000100009067810 */ /* 0x042fe40007ffe0ff */
[----:B--2---:R-:W-:-:S03]  /*0940*/  IADD3 R10, R9, 0x1800, RZ ;  /* 0x00001800090a7810 */ /* 0x004fc60007ffe0ff */
[----:B------:R1:W-:Y:S04]  /*0950*/  STL [R1+0x40], R6 ;  /* 0x0000400601007387 */ /* 0x0003e80000100800 */
[----:B------:R2:W-:Y:S01]  /*0960*/  STL [R1+0x3c], R10 ;  /* 0x00003c0a01007387 */ /* 0x0005e20000100800 */
[----:B---3--:R-:W-:-:S05]  /*0970*/  IADD3 R8, R9, 0x2000, RZ ;  /* 0x0000200009087810 */ /* 0x008fca0007ffe0ff */
        /* <DEDUP_REMOVED lines=16> */
[----:B------:R-:W-:Y:S01]  /*0a80*/  STL [R1+0x18], R10 ;  /* 0x0000180a01007387 */ /* 0x000fe20000100800 */
[----:B---3--:R-:W-:-:S05]  /*0a90*/  IADD3 R8, R9, 0x6800, RZ ;  /* 0x0000680009087810 */ /* 0x008fca0007ffe0ff */
[----:B------:R2:W-:Y:S01]  /*0aa0*/  STL [R1+0x14], R8 ;  /* 0x0000140801007387 */ /* 0x0005e20000100800 */
[----:B-1----:R-:W-:-:S05]  /*0ab0*/  IADD3 R6, R9, 0x7000, RZ ;  /* 0x0000700009067810 */ /* 0x002fca0007ffe0ff */
[----:B------:R1:W-:Y:S01]  /*0ac0*/  STL [R1+0x10], R6 ;  /* 0x0000100601007387 */ /* 0x0003e20000100800 */
[----:B--2---:R-:W-:-:S05]  /*0ad0*/  IADD3 R8, R9, 0x7800, RZ ;  /* 0x0000780009087810 */ /* 0x004fca0007ffe0ff */
[----:B------:R-:W-:Y:S01]  /*0ae0*/  STL [R1+0xc], R8 ;  /* 0x00000c0801007387 */ /* 0x000fe20000100800 */
[--C-:B-1----:R-:W-:Y:S02]  /*0af0*/  IMAD.IADD R6, R5, 0x1, R7.reuse ;  /* 0x0000000105067824 */ /* 0x102fe400078e0207 */
[----:B------:R-:W-:Y:S02]  /*0b00*/  IMAD.IADD R7, R4, 0x1, R7 ;  /* 0x0000000104077824 */ /* 0x000fe400078e0207 */
[----:B------:R-:W-:Y:S02]  /*0b10*/  IMAD R5, R11, 0x800, R248 ;  /* 0x000008000b057824 */ /* 0x000fe400078e02f8 */
[----:B------:R-:W-:Y:S01]  /*0b20*/  IMAD.IADD R4, R6, 0x1, R4 ;  /* 0x0000000106047824 */ /* 0x000fe200078e0204 */
[----:B------:R1:W-:Y:S04]  /*0b30*/  STL [R1+0xd8], R7 ;  /* 0x0000d80701007387 */ /* 0x0003e80000100800 */
[----:B------:R-:W-:Y:S04]  /*0b40*/  STL [R1+0xcc], R6 ;  /* 0x0000cc0601007387 */ /* 0x000fe80000100800 */
[----:B------:R2:W-:Y:S01]  /*0b50*/  STL [R1+0x48], R3 ;  /* 0x0000480301007387 */ /* 0x0005e20000100800 */
[----:B-1----:R-:W-:-:S05]  /*0b60*/  IADD3 R7, R0, R248, R2 ;  /* 0x000000f800077210 */ /* 0x002fca0007ffe002 */
[----:B------:R1:W-:Y:S01]  /*0b70*/  STL [R1+0x4], R7 ;  /* 0x0000040701007387 */ /* 0x0003e20000100800 */
[----:B--2---:R-:W-:-:S03]  /*0b80*/  IMAD.IADD R3, R2, 0x1, R5 ;  /* 0x0000000102037824 */ /* 0x004fc600078e0205 */
[----:B------:R1:W-:Y:S01]  /*0b90*/  STL [R1+0xd4], R4 ;  /* 0x0000d40401007387 */ /* 0x0003e20000100800 */
[C---:B------:R-:W-:Y:S02]  /*0ba0*/  IMAD.IADD R2, R0.reuse, 0x1, R5 ;  /* 0x0000000100027824 */ /* 0x040fe400078e0205 */
[----:B------:R-:W-:Y:S01]  /*0bb0*/  IMAD.IADD R0, R0, 0x1, R3 ;  /* 0x0000000100007824 */ /* 0x000fe200078e0203 */
[----:B------:R1:W-:Y:S04]  /*0bc0*/  STL [R1+0x4c], R3 ;  /* 0x00004c0301007387 */ /* 0x0003e80000100800 */
[----:B------:R1:W-:Y:S04]  /*0bd0*/  STL [R1+0x54], R2 ;  /* 0x0000540201007387 */ /* 0x0003e80000100800 */
[----:B------:R1:W-:Y:S02]  /*0be0*/  STL [R1+0x50], R0 ;  /* 0x0000500001007387 */ /* 0x0003e40000100800 */
.L_x_511:
[----:B-1----:R-:W2:Y:S01]  /*0bf0*/  LDL R4, [R1+0xc0] ;  /* 0x0000c00001047983 */ /* 0x002ea20000100800 */
[----:B------:R-:W-:Y:S01]  /*0c00*/  IMAD.MOV.U32 R0, RZ, RZ, c[0x0][0x560] ;  /* 0x00015800ff007624 */ /* 0x000fe200078e00ff */
[----:B------:R-:W-:Y:S01]  /*0c10*/  YIELD ;  /* 0x0000000000007946 */ /* 0x000fe20003800000 */
[----:B------:R-:W-:Y:S03]  /*0c20*/  BSSY B0, `(.L_x_470) ;  /* 0x0000016000007945 */ /* 0x000fe60003800000 */
[----:B------:R-:W-:-:S13]  /*0c30*/  ISETP.NE.AND P0, PT, R0, 0x1, PT ;  /* 0x000000010000780c */ /* 0x000fda0003f05270 */
[----:B--2---:R-:W-:Y:S01]  /*0c40*/  @P0 IMAD.HI.U32 R0, R4, c[0x0][0x564], RZ ;  /* 0x0001590004000a27 */ /* 0x004fe200078e00ff */
[----:B------:R-:W-:-:S04]  /*0c50*/  MOV R3, R4 ;  /* 0x0000000400037202 */ /* 0x000fc80000000f00 */
[----:B------:R-:W-:-:S04]  /*0c60*/  @P0 SHF.R.U32.HI R3, RZ, c[0x0][0x568], R0 ;  /* 0x00015a00ff030a19 */ /* 0x000fc80000011600 */
[----:B------:R-:W-:Y:S01]  /*0c70*/  ISETP.GE.AND P0, PT, R3, c[0x0][0x578], PT ;  /* 0x00015e0003007a0c */ /* 0x000fe20003f06270 */
[----:B------:R-:W-:-:S04]  /*0c80*/  IMAD.MOV R2, RZ, RZ, -R3 ;  /* 0x000000ffff027224 */ /* 0x000fc800078e0a03 */
[----:B------:R-:W-:-:S08]  /*0c90*/  IMAD R2, R2, c[0x0][0x560], R4 ;  /* 0x0001580002027a24 */ /* 0x000fd000078e0204 */
[----:B------:R-:W-:Y:S05]  /*0ca0*/  @!P0 BRA `(.L_x_471) ;  /* 0x0000007000008947 */ /* 0x000fea0003800000 */
[----:B------:R-:W-:-:S04]  /*0cb0*/  MOV R0, c[0x0][0x56c] ;  /* 0x00015b0000007a02 */ /* 0x000fc80000000f00 */
[----:B------:R-:W-:Y:S02]  /*0cc0*/  ISETP.NE.AND P0, PT, R0, 0x1, PT ;  /* 0x000000010000780c */ /* 0x000fe40003f05270 */
[----:B------:R-:W-:-:S11]  /*0cd0*/  MOV R0, R2 ;  /* 0x0000000200007202 */ /* 0x000fd60000000f00 */
[----:B------:R-:W-:-:S05]  /*0ce0*/  @P0 IMAD.HI.U32 R4, R2, c[0x0][0x570], RZ ;  /* 0x00015c0002040a27 */ /* 0x000fca00078e00ff */
[----:B------:R-:W-:-:S05]  /*0cf0*/  @P0 SHF.R.U32.HI R0, RZ, c[0x0][0x574], R4 ;  /* 0x00015d00ff000a19 */ /* 0x000fca0000011604 */
[----:B------:R-:W-:Y:S01]  /*0d00*/  IMAD R4, R0, c[0x0][0x56c], RZ ;  /* 0x00015b0000047a24 */ /* 0x000fe200078e02ff */
[----:B------:R-:W-:Y:S05]  /*0d10*/  BRA `(.L_x_472) ;  /* 0x0000006000007947 */ /* 0x000fea0003800000 */
.L_x_471:
[----:B------:R-:W-:-:S04]  /*0d20*/  MOV R0, c[0x0][0x554] ;  /* 0x0001550000007a02 */ /* 0x000fc80000000f00 */
[----:B------:R-:W-:Y:S02]  /*0d30*/  ISETP.NE.AND P0, PT, R0, 0x1, PT ;  /* 0x000000010000780c */ /* 0x000fe40003f05270 */
[----:B------:R-:W-:-:S11]  /*0d40*/  MOV R0, R2 ;  /* 0x0000000200007202 */ /* 0x000fd60000000f00 */
[----:B------:R-:W-:-:S05]  /*0d50*/  @P0 IMAD.HI.U32 R4, R2, c[0x0][0x558], RZ ;  /* 0x0001560002040a27 */ /* 0x000fca00078e00ff */
[----:B------:R-:W-:-:S05]  /*0d60*/  @P0 SHF.R.U32.HI R0, RZ, c[0x0][0x55c], R4 ;  /* 0x00015700ff000a19 */ /* 0x000fca0000011604 */
[----:B------:R-:W-:Y:S02]  /*0d70*/  IMAD R4, R0, c[0x0][0x554], RZ ;  /* 0x0001550000047a24 */ /* 0x000fe400078e02ff */
.L_x_472:
[----:B------:R-:W-:Y:S05]  /*0d80*/  BSYNC B0 ;  /* 0x0000000000007941 */ /* 0x000fea0003800000 */
.L_x_470:
[----:B------:R-:W2:Y:S01]  /*0d90*/  LDL.LU R6, [R1+0xe4] ;  /* 0x0000e40001067983 */ /* 0x000ea20000300800 */
[----:B------:R-:W-:Y:S01]  /*0da0*/  IMAD.MOV.U32 R87, RZ, RZ, c[0x0][0x2c4] ;  /* 0x0000b100ff577624 */ /* 0x000fe200078e00ff */
[----:B------:R-:W-:Y:S01]  /*0db0*/  LOP3.LUT R0, RZ, R0, RZ, 0x33, !PT ;  /* 0x00000000ff007212 */ /* 0x000fe200078e33ff */
[----:B------:R-:W-:Y:S01]  /*0dc0*/  IMAD.MOV.U32 R5, RZ, RZ, c[0x0][0x548] ;  /* 0x00015200ff057624 */ /* 0x000fe200078e00ff */
[----:B------:R-:W-:Y:S01]  /*0dd0*/  ULDC UR5, c[0x0][0x1d0] ;  /* 0x0000740000057ab9 */ /* 0x000fe20000000800 */
[----:B------:R-:W-:Y:S01]  /*0de0*/  IMAD.IADD R2, R2, 0x1, -R4 ;  /* 0x0000000102027824 */ /* 0x000fe200078e0a04 */
[----:B------:R-:W-:Y:S01]  /*0df0*/  IADD3 R0, R0, c[0x0][0x53c], RZ ;  /* 0x00014f0000007a10 */ /* 0x000fe20007ffe0ff */
[----:B------:R-:W-:Y:S01]  /*0e00*/  UIADD3 UR5, UR5, 0x3f, URZ ;  /* 0x0000003f05057890 */ /* 0x000fe2000fffe03f */
[----:B------:R-:W-:Y:S01]  /*0e10*/  ISETP.NE.AND P1, PT, R87, 0x1, PT ;  /* 0x000000015700780c */ /* 0x000fe20003f25270 */
[----:B------:R-:W-:Y:S01]  /*0e20*/  IMAD R2, R3, c[0x0][0x554], R2 ;  /* 0x0001550003027a24 */ /* 0x000fe200078e0202 */
[----:B------:R-:W-:Y:S01]  /*0e30*/  ISETP.NE.AND P0, PT, R5, 0x1, PT ;  /* 0x000000010500780c */ /* 0x000fe20003f05270 */
[----:B------:R-:W-:Y:S01]  /*0e40*/  IMAD.MOV.U32 R5, RZ, RZ, 0x40 ;  /* 0x00000040ff057424 */ /* 0x000fe200078e00ff */
[----:B------:R-:W-:Y:S01]  /*0e50*/  SHF.L.U32 R55, R0, 0x7, RZ ;  /* 0x0000000700377819 */ /* 0x000fe200000006ff */
[----:B------:R-:W-:Y:S01]  /*0e60*/  USHF.R.S32.HI UR4, URZ, 0x1f, UR5 ;  /* 0x0000001f3f047899 */ /* 0x000fe20008011405 */
[----:B------:R-:W-:Y:S01]  /*0e70*/  MOV R52, R2 ;  /* 0x0000000200347202 */ /* 0x000fe20000000f00 */
[----:B------:R-:W-:Y:S01]  /*0e80*/  CS2R R130, SRZ ;  /* 0x0000000000827805 */ /* 0x000fe2000001ff00 */
[----:B------:R-:W-:Y:S01]  /*0e90*/  IADD3 R0, R55, 0x7f, RZ ;  /* 0x0000007f37007810 */ /* 0x000fe20007ffe0ff */
[----:B------:R-:W-:Y:S01]  /*0ea0*/  ULEA.HI UR4, UR4, UR5, URZ, 0x6 ;  /* 0x0000000504047291 */ /* 0x000fe2000f8f303f */
[----:B------:R-:W-:Y:S01]  /*0eb0*/  STL [R1+0xa0], R55 ;  /* 0x0000a03701007387 */ /* 0x000fe20000100800 */
[----:B------:R-:W-:Y:S01]  /*0ec0*/  CS2R R128, SRZ ;  /* 0x0000000000807805 */ /* 0x000fe2000001ff00 */
[----:B------:R-:W-:Y:S01]  /*0ed0*/  CS2R R126, SRZ ;  /* 0x00000000007e7805 */ /* 0x000fe2000001ff00 */
[----:B------:R-:W-:Y:S01]  /*0ee0*/  @P1 IMAD.HI.U32 R3, R0, c[0x0][0x2c8], RZ ;  /* 0x0000b20000031a27 */ /* 0x000fe200078e00ff */
[----:B------:R-:W-:Y:S01]  /*0ef0*/  USHF.R.S32.HI UR4, URZ, 0x6, UR4 ;  /* 0x000000063f047899 */ /* 0x000fe20008011404 */
[----:B------:R-:W-:Y:S01]  /*0f00*/  CS2R R124, SRZ ;  /* 0x00000000007c7805 */ /* 0x000fe2000001ff00 */
[----:B------:R-:W-:Y:S01]  /*0f10*/  CS2R R120, SRZ ;  /* 0x0000000000787805 */ /* 0x000fe2000001ff00 */
[----:B------:R-:W-:Y:S01]  /*0f20*/  @P0 IMAD.HI.U32 R4, R2, c[0x0][0x54c], RZ ;  /* 0x0001530002040a27 */ /* 0x000fe200078e00ff */
[----:B------:R-:W-:Y:S01]  /*0f30*/  @P1 SHF.R.U32.HI R0, RZ, c[0x0][0x2cc], R3 ;  /* 0x0000b300ff001a19 */ /* 0x000fe20000011603 */
[----:B------:R-:W-:Y:S01]  /*0f40*/  CS2R R116, SRZ ;  /* 0x0000000000747805 */ /* 0x000fe2000001ff00 */
[----:B------:R-:W-:Y:S01]  /*0f50*/  IADD3 R3, R5, -c[0x0][0x168], RZ ;  /* 0x80005a0005037a10 */ /* 0x000fe20007ffe0ff */
[----:B------:R-:W-:Y:S01]  /*0f60*/  IMAD.MOV.U32 R122, RZ, RZ, RZ ;  /* 0x000000ffff7a7224 */ /* 0x000fe200078e00ff */
[----:B------:R-:W-:Y:S01]  /*0f70*/  @P0 SHF.R.U32.HI R52, RZ, c[0x0][0x550], R4 ;  /* 0x00015400ff340a19 */ /* 0x000fe20000011604 */
[----:B------:R-:W-:Y:S01]  /*0f80*/  CS2R R8, SRZ ;  /* 0x0000000000087805 */ /* 0x000fe2000001ff00 */
[----:B------:R-:W-:Y:S01]  /*0f90*/  IADD3 R0, R0, c[0x0][0x1d0], R3 ;  /* 0x0000740000007a10 */ /* 0x000fe20007ffe003 */
[----:B------:R-:W-:Y:S01]  /*0fa0*/  IMAD.MOV.U32 R114, RZ, RZ, RZ ;  /* 0x000000ffff727224 */ /* 0x000fe200078e00ff */
[----:B------:R-:W-:Y:S01]  /*0fb0*/  MOV R118, RZ ;  /* 0x000000ff00767202 */ /* 0x000fe20000000f00 */
[----:B------:R-:W-:Y:S01]  /*0fc0*/  IMAD.MOV R3, RZ, RZ, -R52 ;  /* 0x000000ffff037224 */ /* 0x000fe200078e0a34 */
[----:B------:R-:W-:Y:S01]  /*0fd0*/  SHF.R.S32.HI R4, RZ, 0x1f, R0 ;  /* 0x0000001fff047819 */ /* 0x000fe20000011400 */
[----:B------:R-:W-:Y:S01]  /*0fe0*/  CS2R R112, SRZ ;  /* 0x0000000000707805 */ /* 0x000fe2000001ff00 */
[----:B------:R-:W-:Y:S01]  /*0ff0*/  CS2R R10, SRZ ;  /* 0x00000000000a7805 */ /* 0x000fe2000001ff00 */
[----:B------:R-:W-:Y:S01]  /*1000*/  IMAD R54, R3, c[0x0][0x548], R2 ;  /* 0x0001520003367a24 */ /* 0x000fe200078e0202 */
[----:B------:R-:W-:Y:S01]  /*1010*/  LEA.HI R2, R4, R0, RZ, 0x6 ;  /* 0x0000000004027211 */ /* 0x000fe200078f30ff */
[----:B------:R-:W-:Y:S01]  /*1020*/  IMAD.MOV.U32 R110, RZ, RZ, RZ ;  /* 0x000000ffff6e7224 */ /* 0x000fe200078e00ff */
[----:B------:R-:W-:Y:S01]  /*1030*/  PRMT R0, RZ, 0x7610, R0 ;  /* 0x00007610ff007816 */ /* 0x000fe20000000000 */
[----:B------:R-:W-:Y:S01]  /*1040*/  CS2R R4, SRZ ;  /* 0x0000000000047805 */ /* 0x000fe2000001ff00 */
[----:B------:R-:W-:Y:S01]  /*1050*/  SHF.R.S32.HI R2, RZ, 0x6, R2 ;  /* 0x00000006ff027819 */ /* 0x000fe20000011402 */
[----:B------:R-:W-:Y:S01]  /*1060*/  CS2R R108, SRZ ;  /* 0x00000000006c7805 */ /* 0x000fe2000001ff00 */
[----:B------:R-:W-:Y:S01]  /*1070*/  CS2R R12, SRZ ;  /* 0x00000000000c7805 */ /* 0x000fe2000001ff00 */
[----:B------:R-:W-:Y:S01]  /*1080*/  MOV R106, RZ ;  /* 0x000000ff006a7202 */ /* 0x000fe20000000f00 */
[----:B------:R-:W-:Y:S01]  /*1090*/  CS2R R104, SRZ ;  /* 0x0000000000687805 */ /* 0x000fe2000001ff00 */
[----:B------:R-:W-:Y:S01]  /*10a0*/  IMNMX R48, R2, UR4, PT ;  /* 0x0000000402307c17 */ /* 0x000fe2000b800200 */
[----:B------:R-:W-:Y:S01]  /*10b0*/  CS2R R14, SRZ ;  /* 0x00000000000e7805 */ /* 0x000fe2000001ff00 */
[----:B------:R-:W-:Y:S01]  /*10c0*/  IMAD.MOV.U32 R102, RZ, RZ, RZ ;  /* 0x000000ffff667224 */ /* 0x000fe200078e00ff */
[----:B------:R-:W-:Y:S01]  /*10d0*/  CS2R R100, SRZ ;  /* 0x0000000000647805 */ /* 0x000fe2000001ff00 */
[----:B------:R-:W-:Y:S01]  /*10e0*/  ISETP.GE.AND P0, PT, R48, 0x1, PT ;  /* 0x000000013000780c */ /* 0x000fe20003f06270 */
        /* <DEDUP_REMOVED lines=10> */
[----:B------:R-:W-:Y:S01]  /*1190*/  IMAD.MOV.U32 R86, RZ, RZ, RZ ;  /* 0x000000ffff567224 */ /* 0x000fe200078e00ff */
[----:B------:R-:W-:Y:S01]  /*11a0*/  CS2R R24, SRZ ;  /* 0x0000000000187805 */ /* 0x000fe2000001ff00 */
[----:B------:R-:W-:Y:S01]  /*11b0*/  MOV R84, RZ ;  /* 0x000000ff00547202 */ /* 0x000fe20000000f00 */
[----:B------:R-:W-:Y:S01]  /*11c0*/  IMAD.MOV.U32 R82, RZ, RZ, RZ ;  /* 0x000000ffff527224 */ /* 0x000fe200078e00ff */
[----:B------:R-:W-:Y:S01]  /*11d0*/  CS2R R26, SRZ ;  /* 0x00000000001a7805 */ /* 0x000fe2000001ff00 */
[----:B------:R-:W-:Y:S01]  /*11e0*/  IMAD.MOV.U32 R80, RZ, RZ, RZ ;  /* 0x000000ffff507224 */ /* 0x000fe200078e00ff */
[----:B------:R-:W-:Y:S01]  /*11f0*/  MOV R78, RZ ;  /* 0x000000ff004e7202 */ /* 0x000fe20000000f00 */
[----:B------:R-:W-:Y:S01]  /*1200*/  CS2R R28, SRZ ;  /* 0x00000000001c7805 */ /* 0x000fe2000001ff00 */
[----:B------:R-:W-:Y:S01]  /*1210*/  IMAD.MOV.U32 R76, RZ, RZ, RZ ;  /* 0x000000ffff4c7224 */ /* 0x000fe200078e00ff */
[----:B------:R-:W-:Y:S01]  /*1220*/  CS2R R30, SRZ ;  /* 0x00000000001e7805 */ /* 0x000fe2000001ff00 */
[----:B------:R-:W-:Y:S01]  /*1230*/  IMAD.MOV.U32 R74, RZ, RZ, RZ ;  /* 0x000000ffff4a7224 */ /* 0x000fe200078e00ff */
[----:B------:R-:W-:Y:S01]  /*1240*/  MOV R72, RZ ;  /* 0x000000ff00487202 */ /* 0x000fe20000000f00 */
[----:B------:R-:W-:Y:S01]  /*1250*/  IMAD.MOV.U32 R70, RZ, RZ, RZ ;  /* 0x000000ffff467224 */ /* 0x000fe200078e00ff */
        /* <DEDUP_REMOVED lines=15> */
[----:B------:R-:W-:Y:S01]  /*1350*/  IMAD.MOV.U32 R166, RZ, RZ, RZ ;  /* 0x000000ffffa67224 */ /* 0x000fe200078e00ff */
[----:B------:R-:W-:Y:S01]  /*1360*/  CS2R R162, SRZ ;  /* 0x0000000000a27805 */ /* 0x000fe2000001ff00 */
[----:B------:R-:W-:Y:S01]  /*1370*/  CS2R R160, SRZ ;  /* 0x0000000000a07805 */ /* 0x000fe2000001ff00 */
[----:B------:R-:W-:Y:S01]  /*1380*/  MOV R53, RZ ;  /* 0x000000ff00357202 */ /* 0x000fe20000000f00 */
[----:B------:R-:W-:Y:S01]  /*1390*/  IMAD.MOV.U32 R158, RZ, RZ, RZ ;  /* 0x000000ffff9e7224 */ /* 0x000fe200078e00ff */
        /* <DEDUP_REMOVED lines=14> */
[----:B------:R-:W-:-:S02]  /*1480*/  MOV R174, RZ ;  /* 0x000000ff00ae7202 */ /* 0x000fc40000000f00 */
[----:B--2---:R-:W-:-:S04]  /*1490*/  LOP3.LUT R6, R6, 0xffffffef, RZ, 0xc0, !PT ;  /* 0xffffffef06067812 */ /* 0x004fc800078ec0ff */
[----:B------:R-:W-:-:S05]  /*14a0*/  @P1 LOP3.LUT R6, R6, 0x10, RZ, 0xfc, !PT ;  /* 0x0000001006061812 */ /* 0x000fca00078efcff */
[----:B------:R1:W-:Y:S04]  /*14b0*/  STL [R1+0xe4], R6 ;  /* 0x0000e40601007387 */ /* 0x0003e80000100800 */
[----:B------:R2:W-:Y:S04]  /*14c0*/  STL [R1+0xa8], R52 ;  /* 0x0000a83401007387 */ /* 0x0005e80000100800 */
[----:B------:R2:W-:Y:S01]  /*14d0*/  STL [R1+0xa4], R54 ;  /* 0x0000a43601007387 */ /* 0x0005e20000100800 */
[----:B-1----:R-:W-:Y:S01]  /*14e0*/  CS2R R6, SRZ ;  /* 0x0000000000067805 */ /* 0x002fe2000001ff00 */
[----:B------:R-:W-:Y:S05]  /*14f0*/  @!P0 BRA `(.L_x_473) ;  /* 0x0000d17000008947 */ /* 0x000fea0003800000 */
[----:B------:R-:W-:Y:S01]  /*1500*/  ISETP.NE.U32.AND P0, PT, RZ, c[0x0][0x340], PT ;  /* 0x0000d000ff007a0c */ /* 0x000fe20003f05070 */
[----:B------:R-:W3:Y:S03]  /*1510*/  LDL.64 R50, [R1+0x90] ;  /* 0x0000900001327983 */ /* 0x000ee60000100a00 */
[----:B------:R-:W-:Y:S01]  /*1520*/  ISETP.NE.AND.EX P0, PT, RZ, c[0x0][0x344], PT, P0 ;  /* 0x0000d100ff007a0c */ /* 0x000fe20003f05300 */
[----:B------:R-:W4:Y:S04]  /*1530*/  LDL R47, [R1+0x9c] ;  /* 0x00009c00012f7983 */ /* 0x000f280000100800 */
[----:B------:R-:W5:Y:S04]  /*1540*/  LDL R31, [R1+0x88] ;  /* 0x00008800011f7983 */ /* 0x000f680000100800 */
[----:B--2---:R-:W2:Y:S04]  /*1550*/  LDL R30, [R1+0x98] ;  /* 0x00009800011e7983 */ /* 0x004ea80000100800 */
[----:B------:R-:W-:Y:S01]  /*1560*/  @P0 MOV R2, 0x4 ;  /* 0x0000000400020802 */ /* 0x000fe20000000f00 */
[----:B------:R-:W1:Y:S04]  /*1570*/  S2R R56, SR_TID.X ;  /* 0x0000000000387919 */ /* 0x000e680000002100 */
[----:B------:R-:W-:-:S05]  /*1580*/  @P0 IMAD.WIDE R2, R52, R2, c[0x0][0x340] ;  /* 0x0000d00034020625 */ /* 0x000fca00078e0202 */
[----:B------:R3:W2:Y:S01]  /*1590*/  @P0 LDG.E R9, [R2.64] ;  /* 0x0000000602090981 */ /* 0x0006a2000c1e1900 */
[----:B-1----:R-:W-:-:S04]  /*15a0*/  SHF.R.S32.HI R46, RZ, 0x1f, R56 ;  /* 0x0000001fff2e7819 */ /* 0x002fc80000011438 */
[----:B------:R-:W-:-:S04]  /*15b0*/  LEA.HI R46, R46, R56, RZ, 0x3 ;  /* 0x000000382e2e7211 */ /* 0x000fc800078f18ff */
[----:B------:R-:W-:-:S04]  /*15c0*/  SHF.R.S32.HI R46, RZ, 0x3, R46 ;  /* 0x00000003ff2e7819 */ /* 0x000fc8000001142e */
[----:B------:R-:W-:-:S05]  /*15d0*/  SHF.R.S32.HI R6, RZ, 0x1f, R46 ;  /* 0x0000001fff067819 */ /* 0x000fca000001142e */
[C---:B------:R-:W-:Y:S02]  /*15e0*/  IMAD R0, R6.reuse, c[0x0][0x1e0], RZ ;  /* 0x0000780006007a24 */ /* 0x040fe400078e02ff */
[----:B------:R-:W-:Y:S02]  /*15f0*/  IMAD R6, R6, c[0x0][0x208], RZ ;  /* 0x0000820006067a24 */ /* 0x000fe400078e02ff */
[----:B------:R-:W-:Y:S01]  /*1600*/  IMAD R0, R46, c[0x0][0x1e4], R0 ;  /* 0x000079002e007a24 */ /* 0x000fe200078e0200 */
[----:B------:R-:W-:-:S05]  /*1610*/  SHF.R.S32.HI R13, RZ, 0x1f, R54 ;  /* 0x0000001fff0d7819 */ /* 0x000fca0000011436 */
[----:B------:R-:W-:-:S04]  /*1620*/  IMAD R8, R13, c[0x0][0x210], RZ ;  /* 0x000084000d087a24 */ /* 0x000fc800078e02ff */
[----:B------:R-:W-:Y:S01]  /*1630*/  IMAD R8, R54, c[0x0][0x214], R8 ;  /* 0x0000850036087a24 */ /* 0x000fe200078e0208 */
[----:B------:R-:W-:Y:S01]  /*1640*/  WARPSYNC 0xffffffff ;  /* 0xffffffff00007948 */ /* 0x000fe20003800000 */
[----:B---3--:R-:W-:-:S04]  /*1650*/  IMAD.WIDE.U32 R4, R46, c[0x0][0x1e0], R50 ;  /* 0x000078002e047a25 */ /* 0x008fc800078e0032 */
[----:B------:R-:W-:Y:S01]  /*1660*/  IMAD.WIDE.U32 R2, R46, c[0x0][0x208], R50 ;  /* 0x000082002e027a25 */ /* 0x000fe200078e0032 */
[----:B------:R-:W-:-:S03]  /*1670*/  IADD3 R5, R5, R0, RZ ;  /* 0x0000000005057210 */ /* 0x000fc60007ffe0ff */
[----:B------:R-:W-:Y:S02]  /*1680*/  IMAD R0, R46, c[0x0][0x20c], R6 ;  /* 0x000083002e007a24 */ /* 0x000fe400078e0206 */
[----:B------:R-:W-:Y:S02]  /*1690*/  IMAD R6, R13, c[0x0][0x1e8], RZ ;  /* 0x00007a000d067a24 */ /* 0x000fe400078e02ff */
[----:B------:R-:W-:Y:S02]  /*16a0*/  IMAD.IADD R3, R3, 0x1, R0 ;  /* 0x0000000103037824 */ /* 0x000fe400078e0200 */
[C---:B------:R-:W-:Y:S02]  /*16b0*/  IMAD R6, R54.reuse, c[0x0][0x1ec], R6 ;  /* 0x00007b0036067a24 */ /* 0x040fe400078e0206 */
[----:B------:R-:W-:Y:S01]  /*16c0*/  IMAD.WIDE.U32 R4, R54, c[0x0][0x1e8], R4 ;  /* 0x00007a0036047a25 */ /* 0x000fe200078e0004 */
[----:B----4-:R-:W-:-:S03]  /*16d0*/  ISETP.GE.AND P5, PT, R47, c[0x0][0x1d4], PT ;  /* 0x000075002f007a0c */ /* 0x010fc60003fa6270 */
[----:B------:R-:W-:Y:S01]  /*16e0*/  IMAD.WIDE.U32 R2, R54, c[0x0][0x210], R2 ;  /* 0x0000840036027a25 */ /* 0x000fe200078e0002 */
[----:B------:R-:W-:-:S03]  /*16f0*/  ISETP.GE.AND P6, PT, R50, c[0x0][0x1d4], PT ;  /* 0x0000750032007a0c */ /* 0x000fc60003fc6270 */
[----:B------:R-:W-:Y:S01]  /*1700*/  IMAD.IADD R7, R5, 0x1, R6 ;  /* 0x0000000105077824 */ /* 0x000fe200078e0206 */
[----:B------:R-:W-:Y:S01]  /*1710*/  SEL R0, RZ, 0xffffffff, P5 ;  /* 0xffffffffff007807 */ /* 0x000fe20002800000 */
[----:B------:R-:W-:Y:S01]  /*1720*/  IMAD.IADD R5, R3, 0x1, R8 ;  /* 0x0000000103057824 */ /* 0x000fe200078e0208 */
[----:B------:R-:W-:Y:S02]  /*1730*/  SHF.R.S32.HI R8, RZ, 0x1f, R52 ;  /* 0x0000001fff087819 */ /* 0x000fe40000011434 */
[----:B------:R-:W-:Y:S02]  /*1740*/  SEL R10, RZ, 0x1, P6 ;  /* 0x00000001ff0a7807 */ /* 0x000fe40003000000 */
[----:B------:R-:W-:Y:S02]  /*1750*/  SHF.L.U32 R0, R0, 0x1, RZ ;  /* 0x0000000100007819 */ /* 0x000fe400000006ff */
[----:B--2---:R-:W-:Y:S01]  /*1760*/  @P0 SHF.R.S32.HI R3, RZ, 0x1f, R9 ;  /* 0x0000001fff030819 */ /* 0x004fe20000011409 */
[----:B------:R-:W-:Y:S01]  /*1770*/  @!P0 IMAD.MOV.U32 R3, RZ, RZ, R8 ;  /* 0x000000ffff038224 */ /* 0x000fe200078e0008 */
[----:B------:R-:W-:-:S02]  /*1780*/  MOV R6, R4 ;  /* 0x0000000400067202 */ /* 0x000fc40000000f00 */
[----:B------:R-:W-:Y:S01]  /*1790*/  MOV R4, R2 ;  /* 0x0000000200047202 */ /* 0x000fe20000000f00 */
[----:B------:R-:W-:Y:S01]  /*17a0*/  @P0 IMAD.MOV.U32 R2, RZ, RZ, R9 ;  /* 0x000000ffff020224 */ /* 0x000fe200078e0009 */
[----:B------:R-:W-:Y:S01]  /*17b0*/  LOP3.LUT R12, R0, 0x2, R10, 0xe2, !PT ;  /* 0x00000002000c7812 */ /* 0x000fe200078ee20a */
[C---:B------:R-:W-:Y:S01]  /*17c0*/  IMAD R0, R3.reuse, c[0x0][0x1f0], RZ ;  /* 0x00007c0003007a24 */ /* 0x040fe200078e02ff */
[----:B------:R-:W-:Y:S01]  /*17d0*/  @!P0 MOV R2, R52 ;  /* 0x0000003400028202 */ /* 0x000fe20000000f00 */
[----:B------:R-:W-:-:S04]  /*17e0*/  IMAD R3, R3, c[0x0][0x218], RZ ;  /* 0x0000860003037a24 */ /* 0x000fc800078e02ff */
[----:B------:R-:W-:-:S04]  /*17f0*/  IMAD.WIDE.U32 R90, R2, c[0x0][0x1f0], R6 ;  /* 0x00007c00025a7a25 */ /* 0x000fc800078e0006 */
[C---:B------:R-:W-:Y:S02]  /*1800*/  IMAD R0, R2.reuse, c[0x0][0x1f4], R0 ;  /* 0x00007d0002007a24 */ /* 0x040fe400078e0200 */
[----:B------:R-:W-:-:S04]  /*1810*/  IMAD.WIDE.U32 R28, R2, c[0x0][0x218], R4 ;  /* 0x00008600021c7a25 */ /* 0x000fc800078e0004 */
[----:B------:R-:W-:Y:S01]  /*1820*/  IMAD R2, R2, c[0x0][0x21c], R3 ;  /* 0x0000870002027a24 */ /* 0x000fe200078e0203 */
[----:B------:R-:W-:Y:S01]  /*1830*/  IADD3 R88, R91, R0, RZ ;  /* 0x000000005b587210 */ /* 0x000fe20007ffe0ff */
[----:B------:R1:W-:Y:S02]  /*1840*/  STL.64 [R1+0x68], R90 ;  /* 0x0000685a01007387 */ /* 0x0003e40000100a00 */
[----:B------:R-:W-:Y:S02]  /*1850*/  IMAD.IADD R27, R29, 0x1, R2 ;  /* 0x000000011d1b7824 */ /* 0x000fe400078e0202 */
[----:B------:R1:W-:Y:S04]  /*1860*/  STL.64 [R1+0x70], R28 ;  /* 0x0000701c01007387 */ /* 0x0003e80000100a00 */
[----:B------:R1:W-:Y:S04]  /*1870*/  STL [R1+0x64], R88 ;  /* 0x0000645801007387 */ /* 0x0003e80000100800 */
[----:B------:R1:W-:Y:S01]  /*1880*/  STL [R1+0x78], R27 ;  /* 0x0000781b01007387 */ /* 0x0003e20000100800 */
[----:B------:R-:W-:-:S02]  /*1890*/  ISETP.GE.AND P4, PT, R30, c[0x0][0x1d4], PT ;  /* 0x000075001e007a0c */ /* 0x000fc40003f86270 */
[----:B-----5:R-:W-:Y:S02]  /*18a0*/  ISETP.GE.AND P3, PT, R31, c[0x0][0x1d4], PT ;  /* 0x000075001f007a0c */ /* 0x020fe40003f66270 */
[----:B------:R-:W-:Y:S02]  /*18b0*/  SEL R11, RZ, 0x4, P4 ;  /* 0x00000004ff0b7807 */ /* 0x000fe40002000000 */
[----:B------:R-:W-:-:S04]  /*18c0*/  SEL R10, RZ, 0x8, P3 ;  /* 0x00000008ff0a7807 */ /* 0x000fc80001800000 */
[----:B------:R-:W-:Y:S02]  /*18d0*/  LOP3.LUT R22, R10, R12, R11, 0xfe, !PT ;  /* 0x0000000c0a167212 */ /* 0x000fe400078efe0b */
[----:B------:R-:W2:Y:S01]  /*18e0*/  LDL R14, [R1+0xe8] ;  /* 0x0000e800010e7983 */ /* 0x000ea20000100800 */
[----:B------:R-:W-:Y:S01]  /*18f0*/  IMAD.MOV.U32 R135, RZ, RZ, R55 ;  /* 0x000000ffff877224 */ /* 0x000fe200078e0037 */
[----:B------:R-:W-:Y:S01]  /*1900*/  P2R R24, PR, RZ, 0x20 ;  /* 0x00000020ff187803 */ /* 0x000fe20000000000 */
[----:B------:R-:W-:Y:S01]  /*1910*/  IMAD R5, R13, c[0x0][0x1b8], RZ ;  /* 0x00006e000d057a24 */ /* 0x000fe200078e02ff */
[----:B------:R-:W3:Y:S01]  /*1920*/  LDL R34, [R1+0xbc] ;  /* 0x0000bc0001227983 */ /* 0x000ee20000100800 */
[C---:B------:R-:W-:Y:S01]  /*1930*/  IMAD.WIDE.U32 R2, R54.reuse, c[0x0][0x1b8], RZ ;  /* 0x00006e0036027a25 */ /* 0x040fe200078e00ff */
[----:B------:R-:W-:Y:S02]  /*1940*/  P2R R25, PR, RZ, 0x8 ;  /* 0x00000008ff197803 */ /* 0x000fe40000000000 */
[----:B------:R-:W4:Y:S01]  /*1950*/  LDL R33, [R1+0xb8] ;  /* 0x0000b80001217983 */ /* 0x000f220000100800 */
[----:B------:R-:W-:Y:S01]  /*1960*/  IMAD R5, R54, c[0x0][0x1bc], R5 ;  /* 0x00006f0036057a24 */ /* 0x000fe200078e0205 */
[----:B------:R-:W-:-:S02]  /*1970*/  P2R R23, PR, RZ, 0x10 ;  /* 0x00000010ff177803 */ /* 0x000fc40000000000 */
[----:B------:R-:W5:Y:S04]  /*1980*/  LDL R32, [R1+0xb4] ;  /* 0x0000b40001207983 */ /* 0x000f680000100800 */
[----:B------:R-:W3:Y:S01]  /*1990*/  LDL R86, [R1+0x58] ;  /* 0x0000580001567983 */ /* 0x000ee20000100800 */
[----:B------:R-:W-:Y:S02]  /*19a0*/  IMAD R8, R8, c[0x0][0x1c0], RZ ;  /* 0x0000700008087a24 */ /* 0x000fe400078e02ff */
[----:B------:R-:W-:Y:S01]  /*19b0*/  IMAD.IADD R3, R3, 0x1, R5 ;  /* 0x0000000103037824 */ /* 0x000fe200078e0205 */
[----:B------:R-:W3:Y:S01]  /*19c0*/  LDL R80, [R1+0x2c] ;  /* 0x00002c0001507983 */ /* 0x000ee20000100800 */
[C---:B------:R-:W-:Y:S02]  /*19d0*/  IMAD R8, R52.reuse, c[0x0][0x1c4], R8 ;  /* 0x0000710034087a24 */ /* 0x040fe400078e0208 */
[----:B------:R-:W-:Y:S01]  /*19e0*/  IMAD.WIDE.U32 R2, R52, c[0x0][0x1c0], R2 ;  /* 0x0000700034027a25 */ /* 0x000fe200078e0002 */
[----:B------:R-:W3:Y:S03]  /*19f0*/  LDL R83, [R1+0x38] ;  /* 0x0000380001537983 */ /* 0x000ee60000100800 */
[----:B------:R-:W-:Y:S01]  /*1a00*/  IMAD.IADD R3, R3, 0x1, R8 ;  /* 0x0000000103037824 */ /* 0x000fe200078e0208 */
[----:B------:R-:W3:Y:S01]  /*1a10*/  LDL R82, [R1+0x34] ;  /* 0x0000340001527983 */ /* 0x000ee20000100800 */
[----:B------:R-:W-:-:S02]  /*1a20*/  IMAD R26, R87, c[0x0][0x168], RZ ;  /* 0x00005a00571a7a24 */ /* 0x000fc400078e02ff */
[--C-:B------:R-:W-:Y:S01]  /*1a30*/  IMAD.IADD R7, R46, 0x1, R135.reuse ;  /* 0x000000012e077824 */ /* 0x100fe200078e0287 */
[----:B------:R-:W-:Y:S01]  /*1a40*/  ISETP.GE.AND P5, PT, R50, c[0x0][0x198], PT ;  /* 0x0000660032007a0c */ /* 0x000fe20003fa6270 */
[----:B------:R-:W-:Y:S01]  /*1a50*/  IMAD.MOV.U32 R134, RZ, RZ, R48 ;  /* 0x000000ffff867224 */ /* 0x000fe200078e0030 */
[----:B------:R-:W-:Y:S01]  /*1a60*/  BAR.SYNC.DEFER_BLOCKING 0x0 ;  /* 0x0000000000007b1d */ /* 0x000fe20000010000 */
[----:B------:R-:W-:Y:S02]  /*1a70*/  ISETP.GE.AND P3, PT, R47, c[0x0][0x198], PT ;  /* 0x000066002f007a0c */ /* 0x000fe40003f66270 */
[----:B------:R-:W-:Y:S01]  /*1a80*/  ISETP.GE.AND P4, PT, R30, c[0x0][0x198], PT ;  /* 0x000066001e007a0c */ /* 0x000fe20003f86270 */
[----:B------:R-:W-:Y:S02]  /*1a90*/  IMAD.MOV.U32 R85, RZ, RZ, -0x40 ;  /* 0xffffffc0ff557424 */ /* 0x000fe400078e00ff */
[----:B------:R-:W3:Y:S01]  /*1aa0*/  LDL R81, [R1+0x30] ;  /* 0x0000300001517983 */ /* 0x000ee20000100800 */
[----:B--2---:R-:W-:-:S04]  /*1ab0*/  IMAD.IADD R4, R14, 0x1, R135 ;  /* 0x000000010e047824 */ /* 0x004fc800078e0287 */
[----:B------:R-:W-:-:S04]  /*1ac0*/  @P1 IMAD.HI.U32 R6, R4, c[0x0][0x2c8], RZ ;  /* 0x0000b20004061a27 */ /* 0x000fc800078e00ff */
[----:B------:R-:W-:Y:S01]  /*1ad0*/  IMAD.MOV.U32 R0, RZ, RZ, R4 ;  /* 0x000000ffff007224 */ /* 0x000fe200078e0004 */
[----:B------:R-:W-:-:S04]  /*1ae0*/  @P1 SHF.R.U32.HI R0, RZ, c[0x0][0x2cc], R6 ;  /* 0x0000b300ff001a19 */ /* 0x000fc80000011606 */
[--C-:B------:R-:W-:Y:S01]  /*1af0*/  SHF.R.S32.HI R6, RZ, 0x1f, R0.reuse ;  /* 0x0000001fff067819 */ /* 0x100fe20000011400 */
[----:B------:R-:W-:-:S04]  /*1b00*/  IMAD.MOV R5, RZ, RZ, -R0 ;  /* 0x000000ffff057224 */ /* 0x000fc800078e0a00 */
[----:B------:R-:W-:Y:S02]  /*1b10*/  IMAD R4, R5, c[0x0][0x2c4], R4 ;  /* 0x0000b10005047a24 */ /* 0x000fe400078e0204 */
[----:B------:R-:W-:Y:S02]  /*1b20*/  IMAD R5, R6, c[0x0][0x1b0], RZ ;  /* 0x00006c0006057a24 */ /* 0x000fe400078e02ff */
[----:B------:R-:W-:-:S04]  /*1b30*/  IMAD.WIDE.U32 R2, R0, c[0x0][0x1b0], R2 ;  /* 0x00006c0000027a25 */ /* 0x000fc800078e0002 */
[----:B------:R-:W-:Y:S01]  /*1b40*/  IMAD R6, R0, c[0x0][0x1b4], R5 ;  /* 0x00006d0000067a24 */ /* 0x000fe200078e0205 */
[----:B------:R-:W-:-:S03]  /*1b50*/  SHF.R.S32.HI R5, RZ, 0x1f, R4 ;  /* 0x0000001fff057819 */ /* 0x000fc60000011404 */
[----:B------:R-:W-:Y:S02]  /*1b60*/  IMAD.IADD R3, R3, 0x1, R6 ;  /* 0x0000000103037824 */ /* 0x000fe400078e0206 */
[----:B------:R-:W-:Y:S02]  /*1b70*/  IMAD R0, R5, c[0x0][0x1a8], RZ ;  /* 0x00006a0005007a24 */ /* 0x000fe400078e02ff */
[----:B------:R-:W-:-:S04]  /*1b80*/  IMAD.WIDE.U32 R2, R4, c[0x0][0x1a8], R2 ;  /* 0x00006a0004027a25 */ /* 0x000fc800078e0002 */
[----:B------:R-:W-:Y:S01]  /*1b90*/  IMAD R0, R4, c[0x0][0x1ac], R0 ;  /* 0x00006b0004007a24 */ /* 0x000fe200078e0200 */
[----:B------:R-:W-:-:S03]  /*1ba0*/  LEA R6, P0, R2, c[0x0][0x160], 0x1 ;  /* 0x0000580002067a11 */ /* 0x000fc600078008ff */
[----:B------:R-:W-:Y:S02]  /*1bb0*/  IMAD.IADD R5, R3, 0x1, R0 ;  /* 0x0000000103057824 */ /* 0x000fe400078e0200 */
[----:B------:R-:W2:Y:S03]  /*1bc0*/  SHFL.IDX PT, R3, R6, RZ, 0x181f ;  /* 0x00181fff06037589 */ /* 0x000ea600000e0000 */
[----:B------:R-:W-:-:S05]  /*1bd0*/  LEA.HI.X R5, R2, c[0x0][0x164], R5, 0x1, P0 ;  /* 0x0000590002057a11 */ /* 0x000fca00000f0c05 */
[----:B------:R-:W1:Y:S01]  /*1be0*/  SHFL.IDX PT, R4, R5, RZ, 0x181f ;  /* 0x00181fff05047589 */ /* 0x000e6200000e0000 */
[----:B------:R-:W-:-:S03]  /*1bf0*/  ISETP.GE.AND P0, PT, R7, R26, PT ;  /* 0x0000001a0700720c */ /* 0x000fc60003f06270 */
[----:B------:R-:W3:Y:S10]  /*1c00*/  SHFL.IDX PT, R0, R6, 0x1, 0x181f ;  /* 0x00381f0006007f89 */ /* 0x000ef400000e0000 */
[----:B--2---:R-:W-:-:S04]  /*1c10*/  @!P0 LEA R14, P1, R50, R3, 0x1 ;  /* 0x00000003320e8211 */ /* 0x004fc800078208ff */
[-C--:B-1----:R-:W-:Y:S02]  /*1c20*/  @!P0 LEA.HI.X R15, R50, R4.reuse, R51, 0x1, P1 ;  /* 0x00000004320f8211 */ /* 0x082fe400008f0c33 */
[CC--:B------:R-:W-:Y:S01]  /*1c30*/  @!P0 LEA R12, P1, R47.reuse, R3.reuse, 0x1 ;  /* 0x000000032f0c8211 */ /* 0x0c0fe200078208ff */
[----:B------:R-:W1:Y:S03]  /*1c40*/  SHFL.IDX PT, R2, R5, 0x1, 0x181f ;  /* 0x00381f0005027f89 */ /* 0x000e6600000e0000 */
[----:B---3--:R-:W-:Y:S01]  /*1c50*/  @!P0 LEA.HI.X R13, R47, R4, R34, 0x1, P1 ;  /* 0x000000042f0d8211 */ /* 0x008fe200008f0c22 */
[----:B------:R2:W-:Y:S01]  /*1c60*/  @!P0 LDGSTS.E.BYPASS.LTC128B.128 [R86+0x100], [R14.64], !P5 ;  /* 0x001000000e568fae */ /* 0x0005e2000e901d46 */
[----:B------:R-:W-:-:S03]  /*1c70*/  @!P0 LEA R10, P1, R30, R3, 0x1 ;  /* 0x000000031e0a8211 */ /* 0x000fc600078208ff */
[----:B------:R3:W-:Y:S01]  /*1c80*/  @!P0 LDGSTS.E.BYPASS.LTC128B.128 [R86+0x4100], [R12.64], !P3 ;  /* 0x041000000c568fae */ /* 0x0007e2000d901d46 */
[----:B----4-:R-:W-:Y:S02]  /*1c90*/  @!P0 LEA.HI.X R11, R30, R4, R33, 0x1, P1 ;  /* 0x000000041e0b8211 */ /* 0x010fe400008f0c21 */
[----:B------:R-:W-:Y:S02]  /*1ca0*/  @!P0 LEA R8, P1, R31, R3, 0x1 ;  /* 0x000000031f088211 */ /* 0x000fe400078208ff */
[----:B------:R-:W-:Y:S01]  /*1cb0*/  IADD3 R3, R7, 0x20, RZ ;  /* 0x0000002007037810 */ /* 0x000fe20007ffe0ff */
[----:B------:R4:W-:Y:S03]  /*1cc0*/  @!P0 LDGSTS.E.BYPASS.LTC128B.128 [R86+0x8100], [R10.64], !P4 ;  /* 0x081000000a568fae */ /* 0x0009e6000e101d46 */
[----:B------:R-:W-:Y:S02]  /*1cd0*/  ISETP.GE.AND P2, PT, R3, R26, PT ;  /* 0x0000001a0300720c */ /* 0x000fe40003f46270 */
[----:B-----5:R-:W-:-:S11]  /*1ce0*/  @!P0 LEA.HI.X R9, R31, R4, R32, 0x1, P1 ;  /* 0x000000041f098211 */ /* 0x020fd600008f0c20 */
[----:B------:R-:W-:-:S04]  /*1cf0*/  @!P2 LEA R20, P1, R50, R0, 0x1 ;  /* 0x000000003214a211 */ /* 0x000fc800078208ff */
[----:B-1----:R-:W-:Y:S02]  /*1d00*/  @!P2 LEA.HI.X R21, R50, R2, R51, 0x1, P1 ;  /* 0x000000023215a211 */ /* 0x002fe400008f0c33 */
[----:B------:R-:W-:-:S04]  /*1d10*/  @!P2 LEA R18, P1, R47, R0, 0x1 ;  /* 0x000000002f12a211 */ /* 0x000fc800078208ff */
[----:B------:R-:W-:Y:S02]  /*1d20*/  @!P2 LEA.HI.X R19, R47, R2, R34, 0x1, P1 ;  /* 0x000000022f13a211 */ /* 0x000fe400008f0c22 */
[----:B------:R-:W-:-:S13]  /*1d30*/  ISETP.GE.AND P1, PT, R31, c[0x0][0x198], PT ;  /* 0x000066001f007a0c */ /* 0x000fda0003f26270 */
[----:B------:R1:W-:Y:S01]  /*1d40*/  @!P0 LDGSTS.E.BYPASS.LTC128B.128 [R86+0xc100], [R8.64], !P1 ;  /* 0x0c10000008568fae */ /* 0x0003e2000c901d46 */
[C---:B----4-:R-:W-:Y:S02]  /*1d50*/  @!P2 LEA R10, P0, R30.reuse, R0, 0x1 ;  /* 0x000000001e0aa211 */ /* 0x050fe400078008ff */
[----:B------:R-:W-:Y:S01]  /*1d60*/  IADD3 R3, R7, 0x40, RZ ;  /* 0x0000004007037810 */ /* 0x000fe20007ffe0ff */
[----:B------:R4:W-:Y:S01]  /*1d70*/  @!P2 LDGSTS.E.BYPASS.LTC128B.128 [R86+0x1100], [R20.64], !P5 ;  /* 0x011000001456afae */ /* 0x0009e2000e901d46 */
[----:B------:R-:W-:Y:S02]  /*1d80*/  @!P2 LEA.HI.X R11, R30, R2, R33, 0x1, P0 ;  /* 0x000000021e0ba211 */ /* 0x000fe400000f0c21 */
[----:B------:R-:W-:Y:S01]  /*1d90*/  ISETP.GE.AND P1, PT, R3, R26, PT ;  /* 0x0000001a0300720c */ /* 0x000fe20003f26270 */
[----:B------:R5:W-:Y:S04]  /*1da0*/  @!P2 LDGSTS.E.BYPASS.LTC128B.128 [R86+0x5100], [R18.64], !P3 ;  /* 0x051000001256afae */ /* 0x000be8000d901d46 */
[----:B------:R2:W-:Y:S01]  /*1db0*/  @!P2 LDGSTS.E.BYPASS.LTC128B.128 [R86+0x9100], [R10.64], !P4 ;  /* 0x091000000a56afae */ /* 0x0005e2000e101d46 */
[----:B-1----:R-:W-:-:S03]  /*1dc0*/  @!P2 LEA R8, P0, R31, R0, 0x1 ;  /* 0x000000001f08a211 */ /* 0x002fc600078008ff */
[----:B------:R-:W1:Y:S01]  /*1dd0*/  SHFL.IDX PT, R0, R6, 0x2, 0x181f ;  /* 0x00581f0006007f89 */ /* 0x000e6200000e0000 */
[----:B------:R-:W-:-:S03]  /*1de0*/  @!P2 LEA.HI.X R9, R31, R2, R32, 0x1, P0 ;  /* 0x000000021f09a211 */ /* 0x000fc600000f0c20 */
[----:B------:R-:W2:Y:S01]  /*1df0*/  SHFL.IDX PT, R2, R5, 0x2, 0x181f ;  /* 0x00581f0005027f89 */ /* 0x000ea200000e0000 */
[----:B-1----:R-:W-:-:S04]  /*1e00*/  @!P1 LEA R16, P0, R50, R0, 0x1 ;  /* 0x0000000032109211 */ /* 0x002fc800078008ff */
[----:B--2---:R-:W-:Y:S02]  /*1e10*/  @!P1 LEA.HI.X R17, R50, R2, R51, 0x1, P0 ;  /* 0x0000000232119211 */ /* 0x004fe400000f0c33 */
[----:B------:R-:W-:-:S04]  /*1e20*/  @!P1 LEA R14, P0, R47, R0, 0x1 ;  /* 0x000000002f0e9211 */ /* 0x000fc800078008ff */
[----:B------:R-:W-:Y:S02]  /*1e30*/  @!P1 LEA.HI.X R15, R47, R2, R34, 0x1, P0 ;  /* 0x000000022f0f9211 */ /* 0x000fe400000f0c22 */
[----:B------:R-:W-:-:S13]  /*1e40*/  ISETP.GE.AND P0, PT, R31, c[0x0][0x198], PT ;  /* 0x000066001f007a0c */ /* 0x000fda0003f06270 */
[----:B------:R1:W-:Y:S01]  /*1e50*/  @!P2 LDGSTS.E.BYPASS.LTC128B.128 [R86+0xd100], [R8.64], !P0 ;  /* 0x0d1000000856afae */ /* 0x0003e2000c101d46 */
[C---:B---3--:R-:W-:Y:S02]  /*1e60*/  @!P1 LEA R12, P0, R30.reuse, R0, 0x1 ;  /* 0x000000001e0c9211 */ /* 0x048fe400078008ff */
[----:B------:R-:W-:Y:S01]  /*1e70*/  IADD3 R7, R7, 0x60, RZ ;  /* 0x0000006007077810 */ /* 0x000fe20007ffe0ff */
[----:B------:R2:W-:Y:S01]  /*1e80*/  @!P1 LDGSTS.E.BYPASS.LTC128B.128 [R86+0x2100], [R16.64], !P5 ;  /* 0x0210000010569fae */ /* 0x0005e2000e901d46 */
[----:B------:R-:W-:Y:S02]  /*1e90*/  @!P1 LEA.HI.X R13, R30, R2, R33, 0x1, P0 ;  /* 0x000000021e0d9211 */ /* 0x000fe400000f0c21 */
[C---:B------:R-:W-:Y:S01]  /*1ea0*/  @!P1 LEA R10, P0, R31.reuse, R0, 0x1 ;  /* 0x000000001f0a9211 */ /* 0x040fe200078008ff */
[----:B------:R3:W-:Y:S04]  /*1eb0*/  @!P1 LDGSTS.E.BYPASS.LTC128B.128 [R86+0x6100], [R14.64], !P3 ;  /* 0x061000000e569fae */ /* 0x0007e8000d901d46 */
[----:B------:R-:W1:Y:S01]  /*1ec0*/  SHFL.IDX PT, R0, R6, 0x3, 0x181f ;  /* 0x00781f0006007f89 */ /* 0x000e6200000e0000 */
[----:B------:R-:W-:-:S03]  /*1ed0*/  @!P1 LEA.HI.X R11, R31, R2, R32, 0x1, P0 ;  /* 0x000000021f0b9211 */ /* 0x000fc600000f0c20 */
[----:B------:R-:W4:Y:S01]  /*1ee0*/  SHFL.IDX PT, R2, R5, 0x3, 0x181f ;  /* 0x00781f0005027f89 */ /* 0x000f2200000e0000 */
[----:B------:R-:W-:-:S03]  /*1ef0*/  ISETP.GE.AND P0, PT, R7, R26, PT ;  /* 0x0000001a0700720c */ /* 0x000fc60003f06270 */
[----:B------:R5:W-:Y:S04]  /*1f00*/  @!P1 LDGSTS.E.BYPASS.LTC128B.128 [R86+0xa100], [R12.64], !P4 ;  /* 0x0a1000000c569fae */ /* 0x000be8000e101d46 */
[----:B--2---:R-:W2:Y:S04]  /*1f10*/  LDL R17, [R1+0x8] ;  /* 0x0000080001117983 */ /* 0x004ea80000100800 */
[----:B---3--:R-:W3:Y:S02]  /*1f20*/  LDL R14, [R1+0x4c] ;  /* 0x00004c00010e7983 */ /* 0x008ee40000100800 */
[----:B-1----:R-:W-:-:S02]  /*1f30*/  @!P0 LEA R4, P2, R50, R0, 0x1 ;  /* 0x0000000032048211 */ /* 0x002fc400078408ff */
[----:B------:R-:W2:Y:S02]  /*1f40*/  LDL R16, [R1+0x44] ;  /* 0x0000440001107983 */ /* 0x000ea40000100800 */
[----:B----4-:R-:W-:Y:S02]  /*1f50*/  @!P0 LEA.HI.X R5, R50, R2, R51, 0x1, P2 ;  /* 0x0000000232058211 */ /* 0x010fe400010f0c33 */
[----:B------:R-:W-:-:S04]  /*1f60*/  @!P0 LEA R8, P2, R47, R0, 0x1 ;  /* 0x000000002f088211 */ /* 0x000fc800078408ff */
[----:B------:R-:W-:Y:S01]  /*1f70*/  @!P0 LEA.HI.X R9, R47, R2, R34, 0x1, P2 ;  /* 0x000000022f098211 */ /* 0x000fe200010f0c22 */
[----:B-----5:R-:W4:Y:S01]  /*1f80*/  LDL R13, [R1+0x54] ;  /* 0x00005400010d7983 */ /* 0x020f220000100800 */
[----:B------:R-:W-:-:S03]  /*1f90*/  ISETP.GE.AND P2, PT, R31, c[0x0][0x198], PT ;  /* 0x000066001f007a0c */ /* 0x000fc60003f46270 */
[----:B------:R-:W5:Y:S10]  /*1fa0*/  LDL R12, [R1+0x50] ;  /* 0x00005000010c7983 */ /* 0x000f740000100800 */
[----:B------:R1:W-:Y:S01]  /*1fb0*/  @!P1 LDGSTS.E.BYPASS.LTC128B.128 [R86+0xe100], [R10.64], !P2 ;  /* 0x0e1000000a569fae */ /* 0x0003e2000d101d46 */
[----:B------:R-:W-:-:S04]  /*1fc0*/  @!P0 LEA R6, P1, R30, R0, 0x1 ;  /* 0x000000001e068211 */ /* 0x000fc800078208ff */
[----:B------:R-:W-:Y:S02]  /*1fd0*/  @!P0 LEA.HI.X R7, R30, R2, R33, 0x1, P1 ;  /* 0x000000021e078211 */ /* 0x000fe400008f0c21 */
[----:B------:R-:W-:-:S13]  /*1fe0*/  ISETP.GE.AND P1, PT, R50, c[0x0][0x198], PT ;  /* 0x0000660032007a0c */ /* 0x000fda0003f26270 */
[----:B------:R1:W-:Y:S04]  /*1ff0*/  @!P0 LDGSTS.E.BYPASS.LTC128B.128 [R86+0x3100], [R4.64], !P1 ;  /* 0x0310000004568fae */ /* 0x0003e8000c901d46 */
[----:B------:R1:W-:Y:S02]  /*2000*/  @!P0 LDGSTS.E.BYPASS.LTC128B.128 [R86+0x7100], [R8.64], !P3 ;  /* 0x0710000008568fae */ /* 0x0003e4000d901d46 */
[----:B-1----:R-:W-:-:S04]  /*2010*/  @!P0 LEA R4, P1, R31, R0, 0x1 ;  /* 0x000000001f048211 */ /* 0x002fc800078208ff */
[----:B------:R-:W-:Y:S02]  /*2020*/  @!P0 LEA.HI.X R5, R31, R2, R32, 0x1, P1 ;  /* 0x000000021f058211 */ /* 0x000fe400008f0c20 */
[----:B------:R-:W-:-:S13]  /*2030*/  ISETP.GE.AND P1, PT, R30, c[0x0][0x198], PT ;  /* 0x000066001e007a0c */ /* 0x000fda0003f26270 */
[----:B------:R1:W-:Y:S04]  /*2040*/  @!P0 LDGSTS.E.BYPASS.LTC128B.128 [R86+0xb100], [R6.64], !P1 ;  /* 0x0b10000006568fae */ /* 0x0003e8000c901d46 */
[----:B------:R1:W-:Y:S01]  /*2050*/  @!P0 LDGSTS.E.BYPASS.LTC128B.128 [R86+0xf100], [R4.64], !P2 ;  /* 0x0f10000004568fae */ /* 0x0003e2000d101d46 */
[----:B------:R-:W-:Y:S02]  /*2060*/  ISETP.NE.AND P5, PT, R24, RZ, PT ;  /* 0x000000ff1800720c */ /* 0x000fe40003fa5270 */
[----:B------:R-:W-:Y:S01]  /*2070*/  ISETP.NE.AND P4, PT, R23, RZ, PT ;  /* 0x000000ff1700720c */ /* 0x000fe20003f85270 */
[----:B------:R-:W0:Y:S01]  /*2080*/  LDGDEPBAR ;  /* 0x00000000000079af */ /* 0x000e220000000000 */
[----:B-1----:R-:W-:Y:S02]  /*2090*/  IADD3 R6, R134, -0x1, RZ ;  /* 0xffffffff86067810 */ /* 0x002fe40007ffe0ff */
[----:B------:R-:W-:-:S02]  /*20a0*/  IADD3 R7, -R46, c[0x0][0x1d0], RZ ;  /* 0x000074002e077a10 */ /* 0x000fc40007ffe1ff */
[----:B------:R-:W-:-:S03]  /*20b0*/  SHF.R.S32.HI R8, RZ, 0x1f, R6 ;  /* 0x0000001fff087819 */ /* 0x000fc60000011406 */
[----:B------:R-:W-:Y:S02]  /*20c0*/  IMAD R7, R6, -0x40, R7 ;  /* 0xffffffc006077824 */ /* 0x000fe400078e0207 */
[----:B------:R-:W-:-:S03]  /*20d0*/  IMAD R2, R8, c[0x0][0x1e0], RZ ;  /* 0x0000780008027a24 */ /* 0x000fc600078e02ff */
[----:B------:R-:W-:Y:S01]  /*20e0*/  ISETP.GE.AND P1, PT, R7, 0x1, PT ;  /* 0x000000010700780c */ /* 0x000fe20003f26270 */
[----:B------:R-:W-:-:S04]  /*20f0*/  IMAD.WIDE.U32 R4, R6, c[0x0][0x1e0], RZ ;  /* 0x0000780006047a25 */ /* 0x000fc800078e00ff */
[----:B------:R-:W-:Y:S01]  /*2100*/  IMAD R2, R6, c[0x0][0x1e4], R2 ;  /* 0x0000790006027a24 */ /* 0x000fe200078e0202 */
[----:B------:R-:W-:-:S03]  /*2110*/  LEA R0, P0, R4, R90, 0x6 ;  /* 0x0000005a04007211 */ /* 0x000fc600078030ff */
[----:B------:R-:W-:Y:S01]  /*2120*/  IMAD.IADD R2, R5, 0x1, R2 ;  /* 0x0000000105027824 */ /* 0x000fe200078e0202 */
[----:B------:R-:W-:-:S04]  /*2130*/  ISETP.NE.AND P3, PT, R25, RZ, PT ;  /* 0x000000ff1900720c */ /* 0x000fc80003f65270 */
[----:B------:R-:W-:Y:S02]  /*2140*/  LEA.HI.X R4, R4, R88, R2, 0x6, P0 ;  /* 0x0000005804047211 */ /* 0x000fe400000f3402 */
[----:B------:R-:W-:-:S04]  /*2150*/  @P1 LEA R2, P0, R0, c[0x0][0x1c8], 0x1 ;  /* 0x0000720000021a11 */ /* 0x000fc800078008ff */
[C---:B------:R-:W-:Y:S02]  /*2160*/  @P1 LEA.HI.X R3, R0.reuse, c[0x0][0x1cc], R4, 0x1, P0 ;  /* 0x0000730000031a11 */ /* 0x040fe400000f0c04 */
[----:B------:R-:W-:Y:S01]  /*2170*/  ISETP.GE.AND P0, PT, R7, 0x21, PT ;  /* 0x000000210700780c */ /* 0x000fe20003f06270 */
[----:B------:R-:W-:Y:S02]  /*2180*/  IMAD.MOV.U32 R5, RZ, RZ, 0x20 ;  /* 0x00000020ff057424 */ /* 0x000fe400078e00ff */
[----:B------:R1:W-:Y:S02]  /*2190*/  @P1 LDGSTS.E.BYPASS.LTC128B.128 [R86+0x10100], [R2.64], !P6 ;  /* 0x1010000002561fae */ /* 0x0003e4000f101d46 */
[----:B------:R-:W-:Y:S02]  /*21a0*/  IMAD.WIDE.U32 R10, R5, c[0x0][0x1e0], RZ ;  /* 0x00007800050a7a25 */ /* 0x000fe400078e00ff */
[----:B------:R1:W-:Y:S04]  /*21b0*/  @P1 LDGSTS.E.BYPASS.LTC128B.128 [R86+0x12100], [R2.64+0x80], !P5 ;  /* 0x1210008002561fae */ /* 0x0003e8000e901d46 */
[----:B------:R1:W-:Y:S04]  /*21c0*/  @P1 LDGSTS.E.BYPASS.LTC128B.128 [R86+0x14100], [R2.64+0x100], !P4 ;  /* 0x1410010002561fae */ /* 0x0003e8000e101d46 */
[----:B------:R1:W-:Y:S01]  /*21d0*/  @P1 LDGSTS.E.BYPASS.LTC128B.128 [R86+0x16100], [R2.64+0x180], !P3 ;  /* 0x1610018002561fae */ /* 0x0003e2000d901d46 */
[----:B------:R-:W-:-:S03]  /*21e0*/  @P0 IADD3 R0, P1, R0, R10, RZ ;  /* 0x0000000a00000210 */ /* 0x000fc60007f3e0ff */
[----:B------:R-:W2:Y:S01]  /*21f0*/  LDL R10, [R1+0x3c] ;  /* 0x00003c00010a7983 */ /* 0x000ea20000100800 */
[----:B-1----:R-:W-:-:S05]  /*2200*/  IMAD R2, R5, c[0x0][0x1e4], RZ ;  /* 0x0000790005027a24 */ /* 0x002fca00078e02ff */
[----:B------:R-:W-:Y:S02]  /*2210*/  @P0 IADD3.X R4, R4, R11, R2, P1, !PT ;  /* 0x0000000b04040210 */ /* 0x000fe40000ffe402 */
[----:B------:R-:W2:Y:S01]  /*2220*/  LDL R11, [R1+0x40] ;  /* 0x00004000010b7983 */ /* 0x000ea20000100800 */
[----:B------:R-:W-:Y:S01]  /*2230*/  @P0 LEA R2, P1, R0, c[0x0][0x1c8], 0x1 ;  /* 0x0000720000020a11 */ /* 0x000fe200078208ff */
[----:B------:R-:W-:-:S03]  /*2240*/  IMAD R7, R8, c[0x0][0x208], RZ ;  /* 0x0000820008077a24 */ /* 0x000fc600078e02ff */
[----:B------:R-:W-:Y:S01]  /*2250*/  @P0 LEA.HI.X R3, R0, c[0x0][0x1cc], R4, 0x1, P1 ;  /* 0x0000730000030a11 */ /* 0x000fe200008f0c04 */
[----:B------:R-:W-:-:S04]  /*2260*/  IMAD.WIDE.U32 R4, R6, c[0x0][0x208], RZ ;  /* 0x0000820006047a25 */ /* 0x000fc800078e00ff */
[----:B------:R-:W-:Y:S01]  /*2270*/  IMAD R7, R6, c[0x0][0x20c], R7 ;  /* 0x0000830006077a24 */ /* 0x000fe200078e0207 */
[----:B------:R1:W-:Y:S04]  /*2280*/  @P0 LDGSTS.E.BYPASS.LTC128B.128 [R86+0x11100], [R2.64], !P6 ;  /* 0x1110000002560fae */ /* 0x0003e8000f101d46 */
[----:B------:R1:W-:Y:S01]  /*2290*/  @P0 LDGSTS.E.BYPASS.LTC128B.128 [R86+0x13100], [R2.64+0x80], !P5 ;  /* 0x1310008002560fae */ /* 0x0003e2000e901d46 */
[----:B------:R-:W-:-:S03]  /*22a0*/  IMAD.IADD R7, R5, 0x1, R7 ;  /* 0x0000000105077824 */ /* 0x000fc600078e0207 */
[----:B------:R1:W-:Y:S04]  /*22b0*/  @P0 LDGSTS.E.BYPASS.LTC128B.128 [R86+0x15100], [R2.64+0x100], !P4 ;  /* 0x1510010002560fae */ /* 0x0003e8000e101d46 */
[----:B------:R1:W-:Y:S01]  /*22c0*/  @P0 LDGSTS.E.BYPASS.LTC128B.128 [R86+0x17100], [R2.64+0x180], !P3 ;  /* 0x1710018002560fae */ /* 0x0003e2000d901d46 */
[C---:B------:R-:W-:Y:S01]  /*22d0*/  LEA R0, P0, R4.reuse, R28, 0x6 ;  /* 0x0000001c04007211 */ /* 0x040fe200078030ff */
[----:B------:R-:W-:Y:S01]  /*22e0*/  IMAD.MOV.U32 R5, RZ, RZ, c[0x0][0x208] ;  /* 0x00008200ff057624 */ /* 0x000fe200078e00ff */
[----:B------:R-:W-:Y:S01]  /*22f0*/  P2R R8, PR, RZ, 0x40 ;  /* 0x00000040ff087803 */ /* 0x000fe20000000000 */
[----:B------:R-:W0:Y:S01]  /*2300*/  LDGDEPBAR ;  /* 0x00000000000079af */ /* 0x000e220000000000 */
[----:B------:R-:W-:Y:S01]  /*2310*/  LEA.HI.X R4, R4, R27, R7, 0x6, P0 ;  /* 0x0000001b04047211 */ /* 0x000fe200000f3407 */
[----:B------:R-:W-:Y:S01]  /*2320*/  IMAD.MOV.U32 R7, RZ, RZ, c[0x0][0x20c] ;  /* 0x00008300ff077624 */ /* 0x000fe200078e00ff */
[----:B-1----:R-:W-:Y:S01]  /*2330*/  LOP3.LUT R3, R22, 0x1, RZ, 0xc0, !PT ;  /* 0x0000000116037812 */ /* 0x002fe200078ec0ff */
[----:B------:R-:W-:Y:S01]  /*2340*/  IMAD R84, R6, R85, c[0x0][0x1d0] ;  /* 0x0000740006547624 */ /* 0x000fe200078e0255 */
[----:B------:R-:W-:Y:S01]  /*2350*/  LEA R2, P0, R0, c[0x0][0x1f8], 0x1 ;  /* 0x00007e0000027a11 */ /* 0x000fe200078008ff */
[----:B------:R-:W-:-:S04]  /*2360*/  DEPBAR.LE SB0, 0x1 ;  /* 0x000080400000791a */ /* 0x000fc80000000000 */
[----:B------:R-:W-:Y:S01]  /*2370*/  BAR.SYNC.DEFER_BLOCKING 0x0 ;  /* 0x0000000000007b1d */ /* 0x000fe20000010000 */
[----:B------:R-:W-:Y:S02]  /*2380*/  ISETP.NE.U32.AND P6, PT, R3, 0x1, PT ;  /* 0x000000010300780c */ /* 0x000fe40003fc5070 */
[----:B------:R-:W-:Y:S02]  /*2390*/  LEA.HI.X R3, R0, c[0x0][0x1fc], R4, 0x1, P0 ;  /* 0x00007f0000037a11 */ /* 0x000fe400000f0c04 */
[----:B------:R-:W-:-:S04]  /*23a0*/  LEA R4, P0, R5, R2, 0x6 ;  /* 0x0000000205047211 */ /* 0x000fc800078030ff */
[----:B------:R-:W-:Y:S02]  /*23b0*/  LEA.HI.X R5, R5, R3, R7, 0x6, P0 ;  /* 0x0000000305057211 */ /* 0x000fe400000f3407 */
[----:B------:R-:W2:Y:S01]  /*23c0*/  LDL R7, [R1] ;  /* 0x0000000001077983 */ /* 0x000ea20000100800 */
[----:B------:R-:W-:-:S03]  /*23d0*/  IMAD.IADD R0, R84, 0x1, -R46 ;  /* 0x0000000154007824 */ /* 0x000fc600078e0a2e */
[----:B------:R-:W1:Y:S02]  /*23e0*/  S2R R46, SR_TID.X ;  /* 0x00000000002e7919 */ /* 0x000e640000002100 */
[----:B-1----:R-:W-:Y:S02]  /*23f0*/  SHF.R.S32.HI R15, RZ, 0x1f, R46 ;  /* 0x0000001fff0f7819 */ /* 0x002fe4000001142e */
[----:B---3--:R-:W-:Y:S02]  /*2400*/  LDSM.16.M88.4 R176, [R14] ;  /* 0x000000000eb0783b */ /* 0x008fe40000000200 */
[----:B------:R-:W-:Y:S02]  /*2410*/  LEA.HI R15, R15, R46, RZ, 0x5 ;  /* 0x0000002e0f0f7211 */ /* 0x000fe400078f28ff */
[----:B------:R-:W-:Y:S02]  /*2420*/  LDSM.16.M88.4 R204, [R14+0x4000] ;  /* 0x004000000ecc783b */ /* 0x000fe40000000200 */
[----:B------:R-:W-:-:S02]  /*2430*/  SHF.R.S32.HI R15, RZ, 0x5, R15 ;  /* 0x00000005ff0f7819 */ /* 0x000fc4000001140f */
[----:B------:R-:W-:Y:S03]  /*2440*/  LDSM.16.M88.4 R220, [R14+0x8000] ;  /* 0x008000000edc783b */ /* 0x000fe60000000200 */
[----:B------:R-:W-:Y:S01]  /*2450*/  IMAD R15, R15, 0x800, R248 ;  /* 0x000008000f0f7824 */ /* 0x000fe200078e02f8 */
[----:B----4-:R-:W-:Y:S04]  /*2460*/  LDSM.16.M88.4 R192, [R13] ;  /* 0x000000000dc0783b */ /* 0x010fe80000000200 */
[----:B------:R-:W-:Y:S04]  /*2470*/  LDSM.16.M88.4 R172, [R15] ;  /* 0x000000000fac783b */ /* 0x000fe80000000200 */
[----:B-----5:R-:W-:Y:S04]  /*2480*/  LDSM.16.M88.4 R196, [R12] ;  /* 0x000000000cc4783b */ /* 0x020fe80000000200 */
[----:B------:R-:W-:Y:S04]  /*2490*/  LDSM.16.M88.4 R200, [R15+0x4000] ;  /* 0x004000000fc8783b */ /* 0x000fe80000000200 */
        /* <DEDUP_REMOVED lines=9> */
[----:B------:R-:W-:Y:S01]  /*2530*/  BAR.SYNC.DEFER_BLOCKING 0x0 ;  /* 0x0000000000007b1d */ /* 0x000fe20000010000 */
[----:B------:R-:W-:-:S05]  /*2540*/  ISETP.LT.OR P0, PT, R0, 0x1, P6 ;  /* 0x000000010000780c */ /* 0x000fca0003701670 */
[----:B------:R-:W-:-:S04]  /*2550*/  DEPBAR.LE SB0, 0x0 ;  /* 0x000080000000791a */ /* 0x000fc80000000000 */
[----:B------:R-:W-:Y:S01]  /*2560*/  BAR.SYNC.DEFER_BLOCKING 0x0 ;  /* 0x0000000000007b1d */ /* 0x000fe20000010000 */
[C---:B------:R-:W-:Y:S02]  /*2570*/  LOP3.LUT P2, RZ, R22.reuse, 0x2, RZ, 0xc0, !PT ;  /* 0x0000000216ff7812 */ /* 0x040fe4000784c0ff */
[----:B------:R-:W-:-:S03]  /*2580*/  LOP3.LUT P1, RZ, R22, 0x4, RZ, 0xc0, !PT ;  /* 0x0000000416ff7812 */ /* 0x000fc6000782c0ff */
[----:B------:R-:W1:Y:S04]  /*2590*/  LDSM.16.M88.4 R12, [R249] ;  /* 0x00000000f90c783b */ /* 0x000e680000000200 */
[----:B------:R-:W-:Y:S04]  /*25a0*/  LDSM.16.M88.4 R24, [R249+0x800] ;  /* 0x00080000f918783b */ /* 0x000fe80000000200 */
[----:B------:R-:W3:Y:S04]  /*25b0*/  LDSM.16.M88.4 R28, [R249+0x1000] ;  /* 0x00100000f91c783b */ /* 0x000ee80000000200 */
[----:B------:R-:W4:Y:S04]  /*25c0*/  LDSM.16.M88.4 R32, [R249+0x1800] ;  /* 0x00180000f920783b */ /* 0x000f280000000200 */
[----:B--2---:R-:W4:Y:S04]  /*25d0*/  LDSM.16.M88.4 R40, [R17] ;  /* 0x000000001128783b */ /* 0x004f280000000200 */
[----:B------:R1:W-:Y:S01]  /*25e0*/  LDSM.16.M88.4 R52, [R16] ;  /* 0x000000001034783b */ /* 0x0003e20000000200 */
[----:B------:R-:W-:-:S03]  /*25f0*/  P2R R9, PR, RZ, 0x20 ;  /* 0x00000020ff097803 */ /* 0x000fc60000000000 */
[----:B------:R-:W-:Y:S04]  /*2600*/  LDSM.16.M88.4 R68, [R10] ;  /* 0x000000000a44783b */ /* 0x000fe80000000200 */
[----:B------:R5:W1:Y:S04]  /*2610*/  LDSM.16.M88.4 R60, [R11] ;  /* 0x000000000b3c783b */ /* 0x000a680000000200 */
[----:B------:R-:W-:Y:S01]  /*2620*/  @!PT LDS RZ, [RZ] ;  /* 0x00000000fffff984 */ /* 0x000fe20000000800 */
[----:B------:R-:W-:Y:S01]  /*2630*/  @!PT LDS RZ, [RZ] ;  /* 0x00000000fffff984 */ /* 0x000fe20000000800 */
[----:B------:R-:W-:Y:S01]  /*2640*/  @!PT LDS RZ, [RZ] ;  /* 0x00000000fffff984 */ /* 0x000fe20000000800 */
[----:B------:R1:W-:Y:S01]  /*2650*/  LDGSTS.E.BYPASS.LTC128B.128 [R86+0x100], [R2.64], !P0 ;  /* 0x0010000002567fae */ /* 0x0003e2000c101d46 */
[----:B------:R-:W-:-:S13]  /*2660*/  ISETP.LT.OR P0, PT, R0, 0x1, !P2 ;  /* 0x000000010000780c */ /* 0x000fda0005701670 */
[----:B------:R4:W-:Y:S01]  /*2670*/  LDGSTS.E.BYPASS.LTC128B.128 [R86+0x2100], [R2.64+0x80], !P0 ;  /* 0x0210008002567fae */ /* 0x0009e2000c101d46 */
[C---:B------:R-:W-:Y:S02]  /*2680*/  ISETP.LT.OR P0, PT, R0.reuse, 0x1, !P1 ;  /* 0x000000010000780c */ /* 0x040fe40004f01670 */
[C---:B------:R-:W-:Y:S02]  /*2690*/  ISETP.LT.OR P6, PT, R0.reuse, 0x21, P6 ;  /* 0x000000210000780c */ /* 0x040fe400037c1670 */
[C---:B------:R-:W-:Y:S02]  /*26a0*/  ISETP.LT.OR P2, PT, R0.reuse, 0x21, !P2 ;  /* 0x000000210000780c */ /* 0x040fe40005741670 */
[----:B------:R-:W-:-:S07]  /*26b0*/  ISETP.LT.OR P1, PT, R0, 0x21, !P1 ;  /* 0x000000210000780c */ /* 0x000fce0004f21670 */
[----:B------:R4:W-:Y:S01]  /*26c0*/  LDGSTS.E.BYPASS.LTC128B.128 [R86+0x4100], [R2.64+0x100], !P0 ;  /* 0x0410010002567fae */ /* 0x0009e2000c101d46 */
[----:B------:R-:W-:-:S04]  /*26d0*/  LOP3.LUT P0, RZ, R22, 0x8, RZ, 0xc0, !PT ;  /* 0x0000000816ff7812 */ /* 0x000fc8000780c0ff */
[C---:B------:R-:W-:Y:S02]  /*26e0*/  ISETP.LT.OR P5, PT, R0.reuse, 0x1, !P0 ;  /* 0x000000010000780c */ /* 0x040fe400047a1670 */
[----:B------:R-:W-:Y:S02]  /*26f0*/  ISETP.LT.OR P0, PT, R0, 0x21, !P0 ;  /* 0x000000210000780c */ /* 0x000fe40004701670 */
[----:B------:R-:W2:Y:S01]  /*2700*/  LDL R0, [R1+0x1c] ;  /* 0x00001c0001007983 */ /* 0x000ea20000100800 */
[C---:B-1----:R-:W-:Y:S08]  /*2710*/  HMMA.16816.F32 R16, R172.reuse, R14, RZ ;  /* 0x0000000eac10723c */ /* 0x042ff000000018ff */
[----:B------:R1:W-:Y:S01]  /*2720*/  LDGSTS.E.BYPASS.LTC128B.128 [R86+0x6100], [R2.64+0x180], !P5 ;  /* 0x0610018002567fae */ /* 0x0003e2000e901d46 */
[----:B------:R-:W-:Y:S01]  /*2730*/  ISETP.NE.AND P5, PT, R9, RZ, PT ;  /* 0x000000ff0900720c */ /* 0x000fe20003fa5270 */
[----:B---3--:R-:W-:Y:S02]  /*2740*/  HMMA.16816.F32 R36, R172, R30, RZ ;  /* 0x0000001eac24723c */ /* 0x008fe400000018ff */
[----:B------:R3:W-:Y:S01]  /*2750*/  LDGSTS.E.BYPASS.LTC128B.128 [R86+0x1100], [R4.64], !P6 ;  /* 0x0110000004567fae */ /* 0x0007e2000f101d46 */
[----:B------:R-:W-:-:S03]  /*2760*/  ISETP.NE.AND P6, PT, R8, RZ, PT ;  /* 0x000000ff0800720c */ /* 0x000fc60003fc5270 */
[----:B------:R3:W-:Y:S02]  /*2770*/  LDGSTS.E.BYPASS.LTC128B.128 [R86+0x3100], [R4.64+0x80], !P2 ;  /* 0x0310008004567fae */ /* 0x0007e4000d101d46 */
[C---:B-----5:R-:W-:Y:S02]  /*2780*/  HMMA.16816.F32 R8, R172.reuse, R12, RZ ;  /* 0x0000000cac08723c */ /* 0x060fe400000018ff */
[----:B------:R3:W-:Y:S04]  /*2790*/  LDGSTS.E.BYPASS.LTC128B.128 [R86+0x5100], [R4.64+0x100], !P1 ;  /* 0x0510010004567fae */ /* 0x0007e8000c901d46 */
[----:B------:R3:W-:Y:S02]  /*27a0*/  LDGSTS.E.BYPASS.LTC128B.128 [R86+0x7100], [R4.64+0x180], !P0 ;  /* 0x0710018004567fae */ /* 0x0007e4000c101d46 */
[C---:B----4-:R-:W-:Y:S02]  /*27b0*/  HMMA.16816.F32 R48, R172.reuse, R32, RZ ;  /* 0x00000020ac30723c */ /* 0x050fe400000018ff */
[----:B------:R-:W4:Y:S04]  /*27c0*/  LDSM.16.M88.4 R76, [R7+0x1800] ;  /* 0x00180000074c783b */ /* 0x000f280000000200 */
[----:B------:R-:W-:Y:S02]  /*27d0*/  LDSM.16.M88.4 R72, [R7+0x1000] ;  /* 0x001000000748783b */ /* 0x000fe40000000200 */
[----:B------:R-:W-:Y:S02]  /*27e0*/  HMMA.16816.F32 R44, R172, R34, RZ ;  /* 0x00000022ac2c723c */ /* 0x000fe400000018ff */
[----:B-1----:R-:W5:Y:S04]  /*27f0*/  LDL R3, [R1+0x24] ;  /* 0x0000240001037983 */ /* 0x002f680000100800 */
[----:B------:R-:W5:Y:S02]  /*2800*/  LDL R2, [R1+0x20] ;  /* 0x0000200001027983 */ /* 0x000f640000100800 */
[C---:B------:R-:W-:Y:S02]  /*2810*/  HMMA.16816.F32 R8, R176.reuse, R40, R8 ;  /* 0x00000028b008723c */ /* 0x040fe40000001808 */
[----:B------:R-:W-:Y:S04]  /*2820*/  LDSM.16.M88.4 R56, [R7] ;  /* 0x000000000738783b */ /* 0x000fe80000000200 */
[----:B------:R-:W-:Y:S02]  /*2830*/  LDSM.16.M88.4 R64, [R7+0x800] ;  /* 0x000800000740783b */ /* 0x000fe40000000200 */
[C---:B------:R-:W-:Y:S02]  /*2840*/  HMMA.16816.F32 R16, R176.reuse, R42, R16 ;  /* 0x0000002ab010723c */ /* 0x040fe40000001810 */
[----:B---3--:R-:W3:Y:S04]  /*2850*/  LDL R4, [R1+0x28] ;  /* 0x0000280001047983 */ /* 0x008ee80000100800 */
[----:B------:R-:W0:Y:S02]  /*2860*/  LDGDEPBAR ;  /* 0x00000000000079af */ /* 0x000e240000000000 */
[C---:B------:R-:W-:Y:S08]  /*2870*/  HMMA.16816.F32 R32, R176.reuse, R62, R36 ;  /* 0x0000003eb020723c */ /* 0x040ff00000001824 */
[C---:B------:R-:W-:Y:S01]  /*2880*/  HMMA.16816.F32 R36, R176.reuse, R68, R48 ;  /* 0x00000044b024723c */ /* 0x040fe20000001830 */
[----:B------:R-:W-:Y:S07]  /*2890*/  LDSM.16.M88.4 R48, [R249+0x2000] ;  /* 0x00200000f930783b */ /* 0x000fee0000000200 */
[----:B------:R-:W-:Y:S01]  /*28a0*/  HMMA.16816.F32 R40, R176, R70, R44 ;  /* 0x00000046b028723c */ /* 0x000fe2000000182c */
[----:B------:R-:W1:Y:S04]  /*28b0*/  LDSM.16.M88.4 R68, [R250+0x1800] ;  /* 0x00180000fa44783b */ /* 0x000e680000000200 */
[----:B------:R-:W-:Y:S03]  /*28c0*/  LDSM.16.M88.4 R44, [R83] ;  /* 0x00000000532c783b */ /* 0x000fe60000000200 */
[----:B------:R-:W-:Y:S08]  /*28d0*/  HMMA.16816.F32 R12, R172, R28, RZ ;  /* 0x0000001cac0c723c */ /* 0x000ff000000018ff */
[C---:B----4-:R-:W-:Y:S08]  /*28e0*/  HMMA.16816.F32 R36, R192.reuse, R76, R36 ;  /* 0x0000004cc024723c */ /* 0x050ff00000001824 */
[----:B------:R-:W-:Y:S01]  /*28f0*/  HMMA.16816.F32 R40, R192, R78, R40 ;  /* 0x0000004ec028723c */ /* 0x000fe20000001828 */
[----:B------:R-:W4:Y:S07]  /*2900*/  LDSM.16.M88.4 R76, [R249+0x3800] ;  /* 0x00380000f94c783b */ /* 0x000f2e0000000200 */
[----:B------:R-:W-:Y:S01]  /*2910*/  HMMA.16816.F32 R28, R176, R60, R12 ;  /* 0x0000003cb01c723c */ /* 0x000fe2000000180c */
[----:B------:R-:W-:Y:S04]  /*2920*/  LDSM.16.M88.4 R12, [R250] ;  /* 0x00000000fa0c783b */ /* 0x000fe80000000200 */
[----:B------:R-:W-:Y:S03]  /*2930*/  LDSM.16.M88.4 R60, [R250+0x1000] ;  /* 0x00100000fa3c783b */ /* 0x000fe60000000200 */
[C---:B-1----:R-:W-:Y:S08]  /*2940*/  HMMA.16816.F32 R36, R196.reuse, R68, R36 ;  /* 0x00000044c424723c */ /* 0x042ff00000001824 */
[----:B------:R-:W-:Y:S01]  /*2950*/  HMMA.16816.F32 R40, R196, R70, R40 ;  /* 0x00000046c428723c */ /* 0x000fe20000001828 */
[----:B------:R-:W-:Y:S07]  /*2960*/  LDSM.16.M88.4 R68, [R7+0x3000] ;  /* 0x003000000744783b */ /* 0x000fee0000000200 */
[C---:B------:R-:W-:Y:S08]  /*2970*/  HMMA.16816.F32 R28, R192.reuse, R72, R28 ;  /* 0x00000048c01c723c */ /* 0x040ff0000000181c */
[----:B------:R-:W-:Y:S01]  /*2980*/  HMMA.16816.F32 R32, R192, R74, R32 ;  /* 0x0000004ac020723c */ /* 0x000fe20000001820 */
[----:B------:R-:W1:Y:S07]  /*2990*/  LDSM.16.M88.4 R72, [R80] ;  /* 0x000000005048783b */ /* 0x000e6e0000000200 */
[C---:B----4-:R-:W-:Y:S08]  /*29a0*/  HMMA.16816.F32 R36, R200.reuse, R76, R36 ;  /* 0x0000004cc824723c */ /* 0x050ff00000001824 */
[----:B------:R-:W-:Y:S01]  /*29b0*/  HMMA.16816.F32 R40, R200, R78, R40 ;  /* 0x0000004ec828723c */ /* 0x000fe20000001828 */
[----:B------:R-:W4:Y:S11]  /*29c0*/  LDSM.16.M88.4 R76, [R7+0x3800] ;  /* 0x00380000074c783b */ /* 0x000f360000000200 */
[----:B------:R-:W-:Y:S04]  /*29d0*/  @!UPT UIADD3 URZ, URZ, URZ, URZ ;  /* 0x0000003f3f3ff290 */ /* 0x000fe8000fffe03f */
[C---:B-1----:R-:W-:Y:S08]  /*29e0*/  HMMA.16816.F32 R36, R204.reuse, R72, R36 ;  /* 0x00000048cc24723c */ /* 0x042ff00000001824 */
[----:B------:R-:W-:Y:S01]  /*29f0*/  HMMA.16816.F32 R40, R204, R74, R40 ;  /* 0x0000004acc28723c */ /* 0x000fe20000001828 */
[----:B------:R-:W1:Y:S11]  /*2a00*/  LDSM.16.M88.4 R72, [R250+0x3800] ;  /* 0x00380000fa48783b */ /* 0x000e760000000200 */
[----:B------:R-:W-:Y:S04]  /*2a10*/  @!UPT UIADD3 URZ, URZ, URZ, URZ ;  /* 0x0000003f3f3ff290 */ /* 0x000fe8000fffe03f */
[C---:B----4-:R-:W-:Y:S08]  /*2a20*/  HMMA.16816.F32 R36, R208.reuse, R76, R36 ;  /* 0x0000004cd024723c */ /* 0x050ff00000001824 */
[----:B------:R-:W-:Y:S01]  /*2a30*/  HMMA.16816.F32 R40, R208, R78, R40 ;  /* 0x0000004ed028723c */ /* 0x000fe20000001828 */
[----:B------:R-:W-:Y:S11]  /*2a40*/  LDSM.16.M88.4 R76, [R249+0x5800] ;  /* 0x00580000f94c783b */ /* 0x000ff60000000200 */
[----:B------:R-:W-:Y:S04]  /*2a50*/  @!UPT UIADD3 URZ, URZ, URZ, URZ ;  /* 0x0000003f3f3ff290 */ /* 0x000fe8000fffe03f */
[C---:B-1----:R-:W-:Y:S08]  /*2a60*/  HMMA.16816.F32 R36, R212.reuse, R72, R36 ;  /* 0x00000048d424723c */ /* 0x042ff00000001824 */
[----:B------:R-:W-:Y:S08]  /*2a70*/  HMMA.16816.F32 R40, R212, R74, R40 ;  /* 0x0000004ad428723c */ /* 0x000ff00000001828 */
[C---:B------:R-:W-:Y:S08]  /*2a80*/  HMMA.16816.F32 R20, R172.reuse, R24, RZ ;  /* 0x00000018ac14723c */ /* 0x040ff000000018ff */
[----:B------:R-:W-:Y:S01]  /*2a90*/  HMMA.16816.F32 R24, R172, R26, RZ ;  /* 0x0000001aac18723c */ /* 0x000fe200000018ff */
[----:B--2---:R1:W-:Y:S04]  /*2aa0*/  LDSM.16.M88.4 R72, [R0] ;  /* 0x000000000048783b */ /* 0x0043e80000000200 */
[----:B-1----:R-:W2:Y:S11]  /*2ab0*/  LDL R0, [R1+0x14] ;  /* 0x0000140001007983 */ /* 0x002eb60000100800 */
[C---:B------:R-:W-:Y:S08]  /*2ac0*/  HMMA.16816.F32 R20, R176.reuse, R52, R20 ;  /* 0x00000034b014723c */ /* 0x040ff00000001814 */
[----:B------:R-:W-:Y:S01]  /*2ad0*/  HMMA.16816.F32 R24, R176, R54, R24 ;  /* 0x00000036b018723c */ /* 0x000fe20000001818 */
[----:B------:R-:W1:Y:S07]  /*2ae0*/  LDSM.16.M88.4 R52, [R250+0x800] ;  /* 0x00080000fa34783b */ /* 0x000e6e0000000200 */
[C---:B------:R-:W-:Y:S08]  /*2af0*/  HMMA.16816.F32 R8, R192.reuse, R56, R8 ;  /* 0x00000038c008723c */ /* 0x040ff00000001808 */
[C---:B------:R-:W-:Y:S01]  /*2b00*/  HMMA.16816.F32 R16, R192.reuse, R58, R16 ;  /* 0x0000003ac010723c */ /* 0x040fe20000001810 */
[----:B------:R-:W4:Y:S07]  /*2b10*/  LDSM.16.M88.4 R56, [R249+0x2800] ;  /* 0x00280000f938783b */ /* 0x000f2e0000000200 */
[C---:B------:R-:W-:Y:S08]  /*2b20*/  HMMA.16816.F32 R20, R192.reuse, R64, R20 ;  /* 0x00000040c014723c */ /* 0x040ff00000001814 */
[----:B------:R-:W-:Y:S01]  /*2b30*/  HMMA.16816.F32 R24, R192, R66, R24 ;  /* 0x00000042c018723c */ /* 0x000fe20000001818 */
[----:B------:R-:W3:Y:S07]  /*2b40*/  LDSM.16.M88.4 R64, [R249+0x3000] ;  /* 0x00300000f940783b */ /* 0x000eee0000000200 */
[C---:B------:R-:W-:Y:S08]  /*2b50*/  HMMA.16816.F32 R8, R196.reuse, R12, R8 ;  /* 0x0000000cc408723c */ /* 0x040ff00000001808 */
[C---:B------:R-:W-:Y:S08]  /*2b60*/  HMMA.16816.F32 R16, R196.reuse, R14, R16 ;  /* 0x0000000ec410723c */ /* 0x040ff00000001810 */
[C---:B-1----:R-:W-:Y:S08]  /*2b70*/  HMMA.16816.F32 R20, R196.reuse, R52, R20 ;  /* 0x00000034c414723c */ /* 0x042ff00000001814 */
[C---:B------:R-:W-:Y:S01]  /*2b80*/  HMMA.16816.F32 R24, R196.reuse, R54, R24 ;  /* 0x00000036c418723c */ /* 0x040fe20000001818 */
[----:B------:R-:W1:Y:S07]  /*2b90*/  LDSM.16.M88.4 R52, [R82] ;  /* 0x000000005234783b */ /* 0x000e6e0000000200 */
[C---:B------:R-:W-:Y:S08]  /*2ba0*/  HMMA.16816.F32 R28, R196.reuse, R60, R28 ;  /* 0x0000003cc41c723c */ /* 0x040ff0000000181c */
[----:B------:R-:W-:Y:S01]  /*2bb0*/  HMMA.16816.F32 R32, R196, R62, R32 ;  /* 0x0000003ec420723c */ /* 0x000fe20000001820 */
[----:B------:R-:W1:Y:S07]  /*2bc0*/  LDSM.16.M88.4 R60, [R81] ;  /* 0x00000000513c783b */ /* 0x000e6e0000000200 */
[C---:B------:R-:W-:Y:S08]  /*2bd0*/  HMMA.16816.F32 R12, R200.reuse, R48, R8 ;  /* 0x00000030c80c723c */ /* 0x040ff00000001808 */
[C---:B------:R-:W-:Y:S01]  /*2be0*/  HMMA.16816.F32 R8, R200.reuse, R50, R16 ;  /* 0x00000032c808723c */ /* 0x040fe20000001810 */
[----:B------:R-:W1:Y:S07]  /*2bf0*/  LDSM.16.M88.4 R48, [R7+0x2000] ;  /* 0x002000000730783b */ /* 0x000e6e0000000200 */
[C---:B----4-:R-:W-:Y:S08]  /*2c00*/  HMMA.16816.F32 R20, R200.reuse, R56, R20 ;  /* 0x00000038c814723c */ /* 0x050ff00000001814 */
[C---:B------:R-:W-:Y:S01]  /*2c10*/  HMMA.16816.F32 R24, R200.reuse, R58, R24 ;  /* 0x0000003ac818723c */ /* 0x040fe20000001818 */
[----:B------:R-:W4:Y:S07]  /*2c20*/  LDSM.16.M88.4 R56, [R7+0x2800] ;  /* 0x002800000738783b */ /* 0x000f2e0000000200 */
[C---:B---3--:R-:W-:Y:S08]  /*2c30*/  HMMA.16816.F32 R28, R200.reuse, R64, R28 ;  /* 0x00000040c81c723c */ /* 0x048ff0000000181c */
[----:B------:R-:W-:Y:S01]  /*2c40*/  HMMA.16816.F32 R32, R200, R66, R32 ;  /* 0x00000042c820723c */ /* 0x000fe20000001820 */
[----:B------:R-:W-:Y:S07]  /*2c50*/  LDSM.16.M88.4 R64, [R250+0x3000] ;  /* 0x00300000fa40783b */ /* 0x000fee0000000200 */
[C---:B------:R-:W-:Y:S08]  /*2c60*/  HMMA.16816.F32 R16, R204.reuse, R44, R12 ;  /* 0x0000002ccc10723c */ /* 0x040ff0000000180c */
[C---:B------:R-:W-:Y:S01]  /*2c70*/  HMMA.16816.F32 R12, R204.reuse, R46, R8 ;  /* 0x0000002ecc0c723c */ /* 0x040fe20000001808 */
[----:B------:R-:W3:Y:S07]  /*2c80*/  LDSM.16.M88.4 R44, [R250+0x2000] ;  /* 0x00200000fa2c783b */ /* 0x000eee0000000200 */
[C---:B-1----:R-:W-:Y:S08]  /*2c90*/  HMMA.16816.F32 R8, R204.reuse, R52, R20 ;  /* 0x00000034cc08723c */ /* 0x042ff00000001814 */
[C---:B------:R-:W-:Y:S01]  /*2ca0*/  HMMA.16816.F32 R24, R204.reuse, R54, R24 ;  /* 0x00000036cc18723c */ /* 0x040fe20000001818 */
[----:B------:R-:W1:Y:S07]  /*2cb0*/  LDSM.16.M88.4 R52, [R250+0x2800] ;  /* 0x00280000fa34783b */ /* 0x000e6e0000000200 */
[C---:B------:R-:W-:Y:S08]  /*2cc0*/  HMMA.16816.F32 R28, R204.reuse, R60, R28 ;  /* 0x0000003ccc1c723c */ /* 0x040ff0000000181c */
[----:B------:R-:W-:Y:S01]  /*2cd0*/  HMMA.16816.F32 R32, R204, R62, R32 ;  /* 0x0000003ecc20723c */ /* 0x000fe20000001820 */
[----:B------:R-:W-:Y:S07]  /*2ce0*/  LDSM.16.M88.4 R60, [R249+0x4800] ;  /* 0x00480000f93c783b */ /* 0x000fee0000000200 */
[C---:B------:R-:W-:Y:S08]  /*2cf0*/  HMMA.16816.F32 R20, R208.reuse, R48, R16 ;  /* 0x00000030d014723c */ /* 0x040ff00000001810 */
[C---:B------:R-:W-:Y:S01]  /*2d00*/  HMMA.16816.F32 R16, R208.reuse, R50, R12 ;  /* 0x00000032d010723c */ /* 0x040fe2000000180c */
[----:B------:R-:W1:Y:S07]  /*2d10*/  LDSM.16.M88.4 R48, [R249+0x4000] ;  /* 0x00400000f930783b */ /* 0x000e6e0000000200 */
[C---:B----4-:R-:W-:Y:S08]  /*2d20*/  HMMA.16816.F32 R12, R208.reuse, R56, R8 ;  /* 0x00000038d00c723c */ /* 0x050ff00000001808 */
[C---:B------:R-:W-:Y:S01]  /*2d30*/  HMMA.16816.F32 R8, R208.reuse, R58, R24 ;  /* 0x0000003ad008723c */ /* 0x040fe20000001818 */
[----:B-----5:R4:W-:Y:S07]  /*2d40*/  LDSM.16.M88.4 R56, [R3] ;  /* 0x000000000338783b */ /* 0x0209ee0000000200 */
[C---:B------:R-:W-:Y:S08]  /*2d50*/  HMMA.16816.F32 R28, R208.reuse, R68, R28 ;  /* 0x00000044d01c723c */ /* 0x040ff0000000181c */
[----:B------:R-:W-:Y:S01]  /*2d60*/  HMMA.16816.F32 R32, R208, R70, R32 ;  /* 0x00000046d020723c */ /* 0x000fe20000001820 */
[----:B------:R-:W5:Y:S04]  /*2d70*/  LDSM.16.M88.4 R68, [R249+0x5000] ;  /* 0x00500000f944783b */ /* 0x000f680000000200 */
[----:B----4-:R-:W4:Y:S03]  /*2d80*/  LDL R3, [R1+0x18] ;  /* 0x0000180001037983 */ /* 0x010f260000100800 */
[C---:B---3--:R-:W-:Y:S08]  /*2d90*/  HMMA.16816.F32 R24, R212.reuse, R44, R20 ;  /* 0x0000002cd418723c */ /* 0x048ff00000001814 */
[C---:B------:R-:W-:Y:S01]  /*2da0*/  HMMA.16816.F32 R20, R212.reuse, R46, R16 ;  /* 0x0000002ed414723c */ /* 0x040fe20000001810 */
[----:B------:R-:W3:Y:S07]  /*2db0*/  LDSM.16.M88.4 R44, [R4] ;  /* 0x00000000042c783b */ /* 0x000eee0000000200 */
[C---:B-1----:R-:W-:Y:S08]  /*2dc0*/  HMMA.16816.F32 R16, R212.reuse, R52, R12 ;  /* 0x00000034d410723c */ /* 0x042ff0000000180c */
[C---:B------:R-:W-:Y:S01]  /*2dd0*/  HMMA.16816.F32 R12, R212.reuse, R54, R8 ;  /* 0x00000036d40c723c */ /* 0x040fe20000001808 */
[----:B------:R-:W-:Y:S07]  /*2de0*/  LDSM.16.M88.4 R52, [R7+0x4000] ;  /* 0x004000000734783b */ /* 0x000fee0000000200 */
[C---:B------:R-:W-:Y:S08]  /*2df0*/  HMMA.16816.F32 R8, R212.reuse, R64, R28 ;  /* 0x00000040d408723c */ /* 0x040ff0000000181c */
[----:B------:R-:W-:Y:S01]  /*2e00*/  HMMA.16816.F32 R32, R212, R66, R32 ;  /* 0x00000042d420723c */ /* 0x000fe20000001820 */
[----:B------:R1:W2:Y:S07]  /*2e10*/  LDSM.16.M88.4 R64, [R2] ;  /* 0x000000000240783b */ /* 0x0002ae0000000200 */
[C---:B------:R-:W-:Y:S08]  /*2e20*/  HMMA.16816.F32 R28, R216.reuse, R48, R24 ;  /* 0x00000030d81c723c */ /* 0x040ff00000001818 */
[C---:B------:R-:W-:Y:S08]  /*2e30*/  HMMA.16816.F32 R24, R216.reuse, R50, R20 ;  /* 0x00000032d818723c */ /* 0x040ff00000001814 */
[C---:B------:R-:W-:Y:S01]  /*2e40*/  HMMA.16816.F32 R20, R216.reuse, R60, R16 ;  /* 0x0000003cd814723c */ /* 0x040fe20000001810 */
[----:B-1----:R-:W4:Y:S07]  /*2e50*/  LDL R2, [R1+0x10] ;  /* 0x0000100001027983 */ /* 0x002f2e0000100800 */
[C---:B------:R-:W-:Y:S08]  /*2e60*/  HMMA.16816.F32 R16, R216.reuse, R62, R12 ;  /* 0x0000003ed810723c */ /* 0x040ff0000000180c */
[C---:B-----5:R-:W-:Y:S08]  /*2e70*/  HMMA.16816.F32 R12, R216.reuse, R68, R8 ;  /* 0x00000044d80c723c */ /* 0x060ff00000001808 */
[C---:B------:R-:W-:Y:S01]  /*2e80*/  HMMA.16816.F32 R8, R216.reuse, R70, R32 ;  /* 0x00000046d808723c */ /* 0x040fe20000001820 */
[----:B------:R-:W-:Y:S07]  /*2e90*/  LDSM.16.M88.4 R68, [R7+0x4800] ;  /* 0x004800000744783b */ /* 0x000fee0000000200 */
[----:B------:R-:W-:Y:S08]  /*2ea0*/  HMMA.16816.F32 R36, R216, R76, R36 ;  /* 0x0000004cd824723c */ /* 0x000ff00000001824 */
[C---:B---3--:R-:W-:Y:S08]  /*2eb0*/  HMMA.16816.F32 R32, R220.reuse, R44, R28 ;  /* 0x0000002cdc20723c */ /* 0x048ff0000000181c */
[C---:B------:R-:W-:Y:S08]  /*2ec0*/  HMMA.16816.F32 R28, R220.reuse, R46, R24 ;  /* 0x0000002edc1c723c */ /* 0x040ff00000001818 */
[C---:B------:R-:W-:Y:S08]  /*2ed0*/  HMMA.16816.F32 R24, R220.reuse, R56, R20 ;  /* 0x00000038dc18723c */ /* 0x040ff00000001814 */
[C---:B------:R-:W-:Y:S01]  /*2ee0*/  HMMA.16816.F32 R20, R220.reuse, R58, R16 ;  /* 0x0000003adc14723c */ /* 0x040fe20000001810 */
[----:B------:R-:W-:Y:S07]  /*2ef0*/  LDSM.16.M88.4 R56, [R7+0x5800] ;  /* 0x005800000738783b */ /* 0x000fee0000000200 */
[C---:B--2---:R-:W-:Y:S01]  /*2f00*/  HMMA.16816.F32 R16, R220.reuse, R64, R12 ;  /* 0x00000040dc10723c */ /* 0x044fe2000000180c */
[----:B------:R-:W1:Y:S07]  /*2f10*/  LDSM.16.M88.4 R12, [R7+0x5000] ;  /* 0x00500000070c783b */ /* 0x000e6e0000000200 */
[C---:B------:R-:W-:Y:S08]  /*2f20*/  HMMA.16816.F32 R8, R220.reuse, R66, R8 ;  /* 0x00000042dc08723c */ /* 0x040ff00000001808 */
[----:B------:R-:W-:Y:S01]  /*2f30*/  HMMA.16816.F32 R64, R220, R72, R36 ;  /* 0x00000048dc40723c */ /* 0x000fe20000001824 */
[----:B------:R-:W2:Y:S07]  /*2f40*/  LDSM.16.M88.4 R36, [R250+0x4000] ;  /* 0x00400000fa24783b */ /* 0x000eae0000000200 */
[C---:B------:R-:W-:Y:S08]  /*2f50*/  HMMA.16816.F32 R48, R224.reuse, R52, R32 ;  /* 0x00000034e030723c */ /* 0x040ff00000001820 */
[C---:B------:R-:W-:Y:S01]  /*2f60*/  HMMA.16816.F32 R44, R224.reuse, R54, R28 ;  /* 0x00000036e02c723c */ /* 0x040fe2000000181c */
[----:B------:R-:W3:Y:S07]  /*2f70*/  LDSM.16.M88.4 R52, [R250+0x4800] ;  /* 0x00480000fa34783b */ /* 0x000eee0000000200 */
[C---:B-1----:R-:W-:Y:S01]  /*2f80*/  HMMA.16816.F32 R28, R224.reuse, R12, R16 ;  /* 0x0000000ce01c723c */ /* 0x042fe20000001810 */
[----:B------:R-:W1:Y:S07]  /*2f90*/  LDSM.16.M88.4 R16, [R249+0x6000] ;  /* 0x00600000f910783b */ /* 0x000e6e0000000200 */
[----:B------:R-:W-:Y:S08]  /*2fa0*/  HMMA.16816.F32 R12, R224, R14, R8 ;  /* 0x0000000ee00c723c */ /* 0x000ff00000001808 */
[----:B--2---:R-:W-:Y:S01]  /*2fb0*/  HMMA.16816.F32 R8, R228, R36, R48 ;  /* 0x00000024e408723c */ /* 0x004fe20000001830 */
[----:B------:R2:W-:Y:S04]  /*2fc0*/  LDSM.16.M88.4 R48, [R0] ;  /* 0x000000000030783b */ /* 0x0005e80000000200 */
[----:B--2---:R-:W2:Y:S03]  /*2fd0*/  LDL R0, [R1+0xc] ;  /* 0x00000c0001007983 */ /* 0x004ea60000100800 */
[----:B------:R-:W-:Y:S08]  /*2fe0*/  HMMA.16816.F32 R40, R216, R78, R40 ;  /* 0x0000004ed828723c */ /* 0x000ff00000001828 */
[----:B------:R-:W-:Y:S11]  /*2ff0*/  HMMA.16816.F32 R32, R224, R70, R20 ;  /* 0x00000046e020723c */ /* 0x000ff60000001814 */
[----:B------:R-:W-:Y:S05]  /*3000*/  @!UPT UIADD3 URZ, URZ, URZ, URZ ;  /* 0x0000003f3f3ff290 */ /* 0x000fea000fffe03f */
[----:B------:R-:W-:Y:S01]  /*3010*/  HMMA.16816.F32 R60, R220, R74, R40 ;  /* 0x0000004adc3c723c */ /* 0x000fe20000001828 */
[----:B------:R-:W-:Y:S07]  /*3020*/  LDSM.16.M88.4 R72, [R250+0x5800] ;  /* 0x00580000fa48783b */ /* 0x000fee0000000200 */
[----:B------:R-:W-:Y:S01]  /*3030*/  HMMA.16816.F32 R40, R224, R68, R24 ;  /* 0x00000044e028723c */ /* 0x000fe20000001818 */
[----:B------:R-:W5:Y:S07]  /*3040*/  LDSM.16.M88.4 R68, [R250+0x5000] ;  /* 0x00500000fa44783b */ /* 0x000f6e0000000200 */
[C---:B------:R-:W-:Y:S01]  /*3050*/  HMMA.16816.F32 R20, R228.reuse, R38, R44 ;  /* 0x00000026e414723c */ /* 0x040fe2000000182c */
[----:B------:R-:W-:Y:S11]  /*3060*/  LDSM.16.M88.4 R44, [R249+0x6800] ;  /* 0x00680000f92c783b */ /* 0x000ff60000000200 */
[----:B------:R-:W-:Y:S04]  /*3070*/  @!UPT UIADD3 URZ, URZ, URZ, URZ ;  /* 0x0000003f3f3ff290 */ /* 0x000fe8000fffe03f */
[C---:B---3--:R-:W-:Y:S01]  /*3080*/  HMMA.16816.F32 R36, R228.reuse, R52, R40 ;  /* 0x00000034e424723c */ /* 0x048fe20000001828 */
[----:B------:R-:W-:Y:S07]  /*3090*/  LDSM.16.M88.4 R40, [R250+0x6000] ;  /* 0x00600000fa28783b */ /* 0x000fee0000000200 */
[----:B------:R-:W-:Y:S01]  /*30a0*/  HMMA.16816.F32 R52, R228, R54, R32 ;  /* 0x00000036e434723c */ /* 0x000fe20000001820 */
[----:B----4-:R-:W3:Y:S07]  /*30b0*/  LDSM.16.M88.4 R32, [R3] ;  /* 0x000000000320783b */ /* 0x010eee0000000200 */
[----:B-1----:R-:W-:Y:S08]  /*30c0*/  HMMA.16816.F32 R8, R232, R16, R8 ;  /* 0x00000010e808723c */ /* 0x002ff00000001808 */
[C---:B------:R-:W-:Y:S01]  /*30d0*/  HMMA.16816.F32 R24, R224.reuse, R56, R64 ;  /* 0x00000038e018723c */ /* 0x040fe20000001840 */
[----:B------:R-:W-:Y:S07]  /*30e0*/  LDSM.16.M88.4 R64, [R249+0x7800] ;  /* 0x00780000f940783b */ /* 0x000fee0000000200 */
[----:B------:R-:W-:Y:S08]  /*30f0*/  HMMA.16816.F32 R80, R224, R58, R60 ;  /* 0x0000003ae050723c */ /* 0x000ff0000000183c */
[C---:B-----5:R-:W-:Y:S01]  /*3100*/  HMMA.16816.F32 R60, R228.reuse, R68, R28 ;  /* 0x00000044e43c723c */ /* 0x060fe2000000181c */
[----:B------:R-:W1:Y:S07]  /*3110*/  LDSM.16.M88.4 R28, [R7+0x6000] ;  /* 0x00600000071c783b */ /* 0x000e6e0000000200 */
[----:B------:R-:W-:Y:S08]  /*3120*/  HMMA.16816.F32 R56, R228, R70, R12 ;  /* 0x00000046e438723c */ /* 0x000ff0000000180c */
[----:B------:R-:W-:Y:S08]  /*3130*/  HMMA.16816.F32 R12, R232, R18, R20 ;  /* 0x00000012e80c723c */ /* 0x000ff00000001814 */
[----:B---3--:R-:W-:Y:S08]  /*3140*/  HMMA.16816.F32 R8, R236, R32, R8 ;  /* 0x00000020ec08723c */ /* 0x008ff00000001808 */
[----:B------:R-:W-:Y:S01]  /*3150*/  HMMA.16816.F32 R16, R232, R44, R36 ;  /* 0x0000002ce810723c */ /* 0x000fe20000001824 */
[----:B------:R-:W3:Y:S07]  /*3160*/  LDSM.16.M88.4 R36, [R249+0x7000] ;  /* 0x00700000f924783b */ /* 0x000eee0000000200 */
[----:B------:R-:W-:Y:S08]  /*3170*/  HMMA.16816.F32 R12, R236, R34, R12 ;  /* 0x00000022ec0c723c */ /* 0x000ff0000000180c */
[----:B-1----:R-:W-:Y:S08]  /*3180*/  HMMA.16816.F32 R8, R240, R28, R8 ;  /* 0x0000001cf008723c */ /* 0x002ff00000001808 */
[----:B------:R-:W-:Y:S08]  /*3190*/  HMMA.16816.F32 R76, R228, R72, R24 ;  /* 0x00000048e44c723c */ /* 0x000ff00000001818 */
[----:B------:R-:W-:Y:S01]  /*31a0*/  HMMA.16816.F32 R24, R232, R46, R52 ;  /* 0x0000002ee818723c */ /* 0x000fe20000001834 */
[----:B------:R-:W1:Y:S04]  /*31b0*/  LDSM.16.M88.4 R52, [R2] ;  /* 0x000000000234783b */ /* 0x000e680000000200 */
[----:B------:R-:W4:Y:S03]  /*31c0*/  LDSM.16.M88.4 R44, [R7+0x6800] ;  /* 0x00680000072c783b */ /* 0x000f260000000200 */
[----:B------:R-:W-:Y:S08]  /*31d0*/  HMMA.16816.F32 R12, R240, R30, R12 ;  /* 0x0000001ef00c723c */ /* 0x000ff0000000180c */
[----:B------:R-:W-:Y:S08]  /*31e0*/  HMMA.16816.F32 R32, R244, R40, R8 ;  /* 0x00000028f420723c */ /* 0x000ff00000001808 */
[----:B------:R-:W-:Y:S08]  /*31f0*/  HMMA.16816.F32 R20, R236, R48, R16 ;  /* 0x00000030ec14723c */ /* 0x000ff00000001810 */
[----:B---3--:R-:W-:Y:S08]  /*3200*/  HMMA.16816.F32 R8, R232, R36, R60 ;  /* 0x00000024e808723c */ /* 0x008ff0000000183c */
[----:B------:R-:W-:Y:S08]  /*3210*/  HMMA.16816.F32 R16, R236, R50, R24 ;  /* 0x00000032ec10723c */ /* 0x000ff00000001818 */
[----:B------:R-:W-:Y:S01]  /*3220*/  HMMA.16816.F32 R28, R244, R42, R12 ;  /* 0x0000002af41c723c */ /* 0x000fe2000000180c */
[----:B------:R-:W3:Y:S07]  /*3230*/  LDSM.16.M88.4 R40, [R7+0x7000] ;  /* 0x007000000728783b */ /* 0x000eee0000000200 */
[----:B------:R-:W-:Y:S01]  /*3240*/  HMMA.16816.F32 R36, R232, R38, R56 ;  /* 0x00000026e824723c */ /* 0x000fe20000001838 */
[----:B------:R-:W5:Y:S07]  /*3250*/  LDSM.16.M88.4 R56, [R250+0x6800] ;  /* 0x00680000fa38783b */ /* 0x000f6e0000000200 */
[----:B-1----:R-:W-:Y:S08]  /*3260*/  HMMA.16816.F32 R12, R236, R52, R8 ;  /* 0x00000034ec0c723c */ /* 0x002ff00000001808 */
[----:B----4-:R-:W-:Y:S08]  /*3270*/  HMMA.16816.F32 R8, R240, R46, R16 ;  /* 0x0000002ef008723c */ /* 0x010ff00000001810 */
[----:B------:R-:W-:Y:S08]  /*3280*/  HMMA.16816.F32 R68, R228, R74, R80 ;  /* 0x0000004ae444723c */ /* 0x000ff00000001850 */
[----:B------:R-:W-:Y:S01]  /*3290*/  HMMA.16816.F32 R20, R240, R44, R20 ;  /* 0x0000002cf014723c */ /* 0x000fe20000001814 */
[----:B------:R-:W-:Y:S01]  /*32a0*/  FMUL.FTZ R32, R32, c[0x0][0x320] ;  /* 0x0000c80020207a20 */ /* 0x000fe20000410000 */
[----:B------:R-:W-:Y:S01]  /*32b0*/  LDSM.16.M88.4 R44, [R250+0x7000] ;  /* 0x00700000fa2c783b */ /* 0x000fe20000000200 */
[----:B------:R-:W-:-:S02]  /*32c0*/  FMUL.FTZ R33, R33, c[0x0][0x320] ;  /* 0x0000c80021217a20 */ /* 0x000fc40000410000 */
[----:B------:R-:W-:-:S03]  /*32d0*/  FMUL.FTZ R34, R34, c[0x0][0x320] ;  /* 0x0000c80022227a20 */ /* 0x000fc60000410000 */
[----:B------:R-:W-:Y:S01]  /*32e0*/  HMMA.16816.F32 R60, R232, R64, R76 ;  /* 0x00000040e83c723c */ /* 0x000fe2000000184c */
[----:B------:R-:W-:Y:S01]  /*32f0*/  FMUL.FTZ R35, R35, c[0x0][0x320] ;  /* 0x0000c80023237a20 */ /* 0x000fe20000410000 */
[----:B------:R-:W1:Y:S06]  /*3300*/  MUFU.TANH R72, R32 ;  /* 0x0000002000487308 */ /* 0x000e6c0000002400 */
[----:B---3--:R-:W-:Y:S02]  /*3310*/  HMMA.16816.F32 R16, R240, R40, R12 ;  /* 0x00000028f010723c */ /* 0x008fe4000000180c */
[----:B------:R-:W3:Y:S01]  /*3320*/  MUFU.TANH R64, R33 ;  /* 0x0000002100407308 */ /* 0x000ee20000002400 */
[----:B--2---:R-:W2:Y:S05]  /*3330*/  LDSM.16.M88.4 R48, [R0] ;  /* 0x000000000030783b */ /* 0x004eaa0000000200 */
[----:B-----5:R-:W-:Y:S02]  /*3340*/  HMMA.16816.F32 R12, R244, R58, R8 ;  /* 0x0000003af40c723c */ /* 0x020fe40000001808 */
[----:B------:R-:W4:Y:S06]  /*3350*/  MUFU.TANH R73, R34 ;  /* 0x0000002200497308 */ /* 0x000f2c0000002400 */
[----:B------:R-:W-:Y:S02]  /*3360*/  HMMA.16816.F32 R8, R232, R66, R68 ;  /* 0x00000042e808723c */ /* 0x000fe40000001844 */
[----:B------:R5:W1:Y:S06]  /*3370*/  MUFU.TANH R65, R35 ;  /* 0x0000002300417308 */ /* 0x000a6c0000002400 */
[----:B-----5:R-:W-:Y:S01]  /*3380*/  HMMA.16816.F32 R32, R236, R54, R36 ;  /* 0x00000036ec20723c */ /* 0x020fe20000001824 */
[----:B------:R-:W5:Y:S07]  /*3390*/  LDSM.16.M88.4 R36, [R7+0x7800] ;  /* 0x007800000724783b */ /* 0x000f6e0000000200 */
[----:B------:R-:W-:Y:S01]  /*33a0*/  HMMA.16816.F32 R24, R244, R56, R20 ;  /* 0x00000038f418723c */ /* 0x000fe20000001814 */
[----:B------:R-:W-:-:S02]  /*33b0*/  FMUL.FTZ R28, R28, c[0x0][0x320] ;  /* 0x0000c8001c1c7a20 */ /* 0x000fc40000410000 */
[----:B------:R-:W-:Y:S02]  /*33c0*/  FMUL.FTZ R29, R29, c[0x0][0x320] ;  /* 0x0000c8001d1d7a20 */ /* 0x000fe40000410000 */
[----:B------:R-:W-:-:S03]  /*33d0*/  FMUL.FTZ R30, R30, c[0x0][0x320] ;  /* 0x0000c8001e1e7a20 */ /* 0x000fc60000410000 */
[C---:B--2---:R-:W-:Y:S01]  /*33e0*/  HMMA.16816.F32 R20, R236.reuse, R48, R60 ;  /* 0x00000030ec14723c */ /* 0x044fe2000000183c */
[----:B------:R-:W-:Y:S01]  /*33f0*/  FMUL.FTZ R31, R31, c[0x0][0x320] ;  /* 0x0000c8001f1f7a20 */ /* 0x000fe20000410000 */
[----:B------:R-:W2:Y:S06]  /*3400*/  MUFU.TANH R56, R28 ;  /* 0x0000001c00387308 */ /* 0x000eac0000002400 */
[----:B------:R-:W-:Y:S02]  /*3410*/  HMMA.16816.F32 R8, R236, R50, R8 ;  /* 0x00000032ec08723c */ /* 0x000fe40000001808 */
[----:B------:R-:W1:Y:S08]  /*3420*/  MUFU.TANH R54, R29 ;  /* 0x0000001d00367308 */ /* 0x000e700000002400 */
[----:B------:R-:W1:Y:S08]  /*3430*/  MUFU.TANH R57, R30 ;  /* 0x0000001e00397308 */ /* 0x000e700000002400 */
[----:B------:R1:W1:Y:S01]  /*3440*/  MUFU.TANH R55, R31 ;  /* 0x0000001f00377308 */ /* 0x0002620000002400 */
[----:B------:R-:W-:-:S02]  /*3450*/  FMUL.FTZ R24, R24, c[0x0][0x320] ;  /* 0x0000c80018187a20 */ /* 0x000fc40000410000 */
[----:B------:R-:W-:Y:S02]  /*3460*/  FMUL.FTZ R25, R25, c[0x0][0x320] ;  /* 0x0000c80019197a20 */ /* 0x000fe40000410000 */
[----:B------:R-:W-:Y:S01]  /*3470*/  FMUL.FTZ R26, R26, c[0x0][0x320] ;  /* 0x0000c8001a1a7a20 */ /* 0x000fe20000410000 */
[----:B-1----:R-:W-:Y:S01]  /*3480*/  HMMA.16816.F32 R28, R240, R42, R32 ;  /* 0x0000002af01c723c */ /* 0x002fe20000001820 */
[----:B------:R-:W1:Y:S01]  /*3490*/  LDSM.16.M88.4 R32, [R250+0x7800] ;  /* 0x00780000fa20783b */ /* 0x000e620000000200 */
[----:B------:R-:W-:Y:S01]  /*34a0*/  FMUL.FTZ R27, R27, c[0x0][0x320] ;  /* 0x0000c8001b1b7a20 */ /* 0x000fe20000410000 */
[----:B------:R-:W1:Y:S01]  /*34b0*/  MUFU.TANH R53, R24 ;  /* 0x0000001800357308 */ /* 0x000e620000002400 */
[----:B------:R-:W-:Y:S01]  /*34c0*/  FMUL.FTZ R12, R12, c[0x0][0x320] ;  /* 0x0000c8000c0c7a20 */ /* 0x000fe20000410000 */
[----:B------:R-:W-:Y:S01]  /*34d0*/  ISETP.GE.AND P0, PT, R134, 0x2, PT ;  /* 0x000000028600780c */ /* 0x000fe20003f06270 */
[----:B------:R-:W-:Y:S01]  /*34e0*/  FMUL.FTZ R13, R13, c[0x0][0x320] ;  /* 0x0000c8000d0d7a20 */ /* 0x000fe20000410000 */
[----:B------:R-:W-:-:S04]  /*34f0*/  DEPBAR.LE SB0, 0x0 ;  /* 0x000080000000791a */ /* 0x000fc80000000000 */
[----:B------:R-:W1:Y:S01]  /*3500*/  MUFU.TANH R52, R25 ;  /* 0x0000001900347308 */ /* 0x000e620000002400 */
[----:B-----5:R-:W-:Y:S07]  /*3510*/  HMMA.16816.F32 R8, R240, R38, R8 ;  /* 0x00000026f008723c */ /* 0x020fee0000001808 */
[----:B------:R-:W1:Y:S08]  /*3520*/  MUFU.TANH R48, R26 ;  /* 0x0000001a00307308 */ /* 0x000e700000002400 */
[----:B------:R5:W1:Y:S02]  /*3530*/  MUFU.TANH R43, R27 ;  /* 0x0000001b002b7308 */ /* 0x000a640000002400 */
[----:B-----5:R-:W-:Y:S08]  /*3540*/  HMMA.16816.F32 R24, R244, R44, R16 ;  /* 0x0000002cf418723c */ /* 0x020ff00000001810 */
[----:B------:R-:W-:Y:S01]  /*3550*/  HMMA.16816.F32 R16, R240, R36, R20 ;  /* 0x00000024f010723c */ /* 0x000fe20000001814 */
[----:B------:R-:W-:-:S02]  /*3560*/  FMUL.FTZ R14, R14, c[0x0][0x320] ;  /* 0x0000c8000e0e7a20 */ /* 0x000fc40000410000 */
[----:B------:R-:W-:Y:S01]  /*3570*/  FMUL.FTZ R15, R15, c[0x0][0x320] ;  /* 0x0000c8000f0f7a20 */ /* 0x000fe20000410000 */
[----:B------:R-:W1:Y:S08]  /*3580*/  MUFU.TANH R40, R12 ;  /* 0x0000000c00287308 */ /* 0x000e700000002400 */
[----:B------:R-:W2:Y:S01]  /*3590*/  MUFU.TANH R41, R13 ;  /* 0x0000000d00297308 */ /* 0x000ea20000002400 */
[C---:B------:R-:W-:Y:S07]  /*35a0*/  HMMA.16816.F32 R20, R244.reuse, R46, R28 ;  /* 0x0000002ef414723c */ /* 0x040fee000000181c */
[----:B------:R-:W2:Y:S01]  /*35b0*/  MUFU.TANH R42, R14 ;  /* 0x0000000e002a7308 */ /* 0x000ea20000002400 */
[C---:B-1----:R-:W-:Y:S07]  /*35c0*/  HMMA.16816.F32 R8, R244.reuse, R34, R8 ;  /* 0x00000022f408723c */ /* 0x042fee0000001808 */
[----:B------:R1:W1:Y:S02]  /*35d0*/  MUFU.TANH R36, R15 ;  /* 0x0000000f00247308 */ /* 0x0002640000002400 */
[----:B-1----:R-:W-:Y:S01]  /*35e0*/  HMMA.16816.F32 R12, R244, R32, R16 ;  /* 0x00000020f40c723c */ /* 0x002fe20000001810 */
[----:B------:R-:W-:-:S02]  /*35f0*/  FMUL.FTZ R24, R24, c[0x0][0x320] ;  /* 0x0000c80018187a20 */ /* 0x000fc40000410000 */
[----:B------:R-:W-:-:S03]  /*3600*/  FMUL.FTZ R26, R26, c[0x0][0x320] ;  /* 0x0000c8001a1a7a20 */ /* 0x000fc60000410000 */
[----:B------:R1:W1:Y:S01]  /*3610*/  MUFU.TANH R28, R24 ;  /* 0x00000018001c7308 */ /* 0x0002620000002400 */
[----:B------:R-:W-:Y:S02]  /*3620*/  FMUL.FTZ R27, R27, c[0x0][0x320] ;  /* 0x0000c8001b1b7a20 */ /* 0x000fe40000410000 */
[----:B------:R-:W-:Y:S02]  /*3630*/  FMUL.FTZ R20, R20, c[0x0][0x320] ;  /* 0x0000c80014147a20 */ /* 0x000fe40000410000 */
[----:B------:R-:W-:Y:S02]  /*3640*/  FMUL.FTZ R19, R21, c[0x0][0x320] ;  /* 0x0000c80015137a20 */ /* 0x000fe40000410000 */
[----:B------:R-:W-:Y:S02]  /*3650*/  FMUL.FTZ R22, R22, c[0x0][0x320] ;  /* 0x0000c80016167a20 */ /* 0x000fe40000410000 */
[----:B------:R-:W-:Y:S02]  /*3660*/  FMUL.FTZ R23, R23, c[0x0][0x320] ;  /* 0x0000c80017177a20 */ /* 0x000fe40000410000 */
[----:B------:R-:W-:-:S02]  /*3670*/  FMUL.FTZ R8, R8, c[0x0][0x320] ;  /* 0x0000c80008087a20 */ /* 0x000fc40000410000 */
[----:B------:R-:W-:-:S05]  /*3680*/  FMUL.FTZ R7, R9, c[0x0][0x320] ;  /* 0x0000c80009077a20 */ /* 0x000fca0000410000 */
[----:B------:R-:W-:Y:S02]  /*3690*/  FMUL.FTZ R12, R12, c[0x0][0x320] ;  /* 0x0000c8000c0c7a20 */ /* 0x000fe40000410000 */
[----:B-1----:R-:W-:Y:S02]  /*36a0*/  FMUL.FTZ R24, R25, c[0x0][0x320] ;  /* 0x0000c80019187a20 */ /* 0x002fe40000410000 */
[----:B------:R1:W1:Y:S01]  /*36b0*/  MUFU.TANH R18, R12 ;  /* 0x0000000c00127308 */ /* 0x0002620000002400 */
[----:B------:R-:W-:Y:S02]  /*36c0*/  FMUL.FTZ R14, R14, c[0x0][0x320] ;  /* 0x0000c8000e0e7a20 */ /* 0x000fe40000410000 */
[----:B------:R-:W-:Y:S02]  /*36d0*/  FMUL.FTZ R15, R15, c[0x0][0x320] ;  /* 0x0000c8000f0f7a20 */ /* 0x000fe40000410000 */
[----:B------:R-:W-:Y:S02]  /*36e0*/  FMUL.FTZ R10, R10, c[0x0][0x320] ;  /* 0x0000c8000a0a7a20 */ /* 0x000fe40000410000 */
[----:B------:R-:W-:Y:S01]  /*36f0*/  FMUL.FTZ R11, R11, c[0x0][0x320] ;  /* 0x0000c8000b0b7a20 */ /* 0x000fe20000410000 */
[----:B------:R2:W2:Y:S01]  /*3700*/  MUFU.TANH R30, R26 ;  /* 0x0000001a001e7308 */ /* 0x0004a20000002400 */
[----:B-1----:R-:W-:-:S07]  /*3710*/  FMUL.FTZ R12, R13, c[0x0][0x320] ;  /* 0x0000c8000d0c7a20 */ /* 0x002fce0000410000 */
[----:B------:R1:W1:Y:S08]  /*3720*/  MUFU.TANH R29, R27 ;  /* 0x0000001b001d7308 */ /* 0x0002700000002400 */
[----:B------:R1:W1:Y:S08]  /*3730*/  MUFU.TANH R27, R22 ;  /* 0x00000016001b7308 */ /* 0x0002700000002400 */
[----:B------:R1:W1:Y:S08]  /*3740*/  MUFU.TANH R26, R23 ;  /* 0x00000017001a7308 */ /* 0x0002700000002400 */
[----:B------:R-:W1:Y:S08]  /*3750*/  MUFU.TANH R24, R24 ;  /* 0x0000001800187308 */ /* 0x000e700000002400 */
[----:B------:R-:W1:Y:S08]  /*3760*/  MUFU.TANH R20, R20 ;  /* 0x0000001400147308 */ /* 0x000e700000002400 */
[----:B------:R-:W1:Y:S08]  /*3770*/  MUFU.TANH R19, R19 ;  /* 0x0000001300137308 */ /* 0x000e700000002400 */
[----:B------:R-:W1:Y:S08]  /*3780*/  MUFU.TANH R12, R12 ;  /* 0x0000000c000c7308 */ /* 0x000e700000002400 */
[----:B------:R1:W1:Y:S08]  /*3790*/  MUFU.TANH R25, R14 ;  /* 0x0000000e00197308 */ /* 0x0002700000002400 */
[----:B------:R1:W1:Y:S08]  /*37a0*/  MUFU.TANH R23, R15 ;  /* 0x0000000f00177308 */ /* 0x0002700000002400 */
[----:B------:R-:W1:Y:S08]  /*37b0*/  MUFU.TANH R8, R8 ;  /* 0x0000000800087308 */ /* 0x000e700000002400 */
[----:B------:R-:W1:Y:S08]  /*37c0*/  MUFU.TANH R7, R7 ;  /* 0x0000000700077308 */ /* 0x000e700000002400 */
[----:B------:R1:W1:Y:S08]  /*37d0*/  MUFU.TANH R21, R10 ;  /* 0x0000000a00157308 */ /* 0x0002700000002400 */
[----:B------:R1:W1:Y:S01]  /*37e0*/  MUFU.TANH R22, R11 ;  /* 0x0000000b00167308 */ /* 0x0002620000002400 */
[----:B------:R-:W-:Y:S01]  /*37f0*/  BSSY B0, `(.L_x_474) ;  /* 0x000001c000007945 */ /* 0x000fe20003800000 */
[----:B------:R-:W-:Y:S06]  /*3800*/  BAR.SYNC.DEFER_BLOCKING 0x0 ;  /* 0x0000000000007b1d */ /* 0x000fec0000010000 */
[----:B------:R-:W-:Y:S05]  /*3810*/  @!P0 BRA `(.L_x_475) ;  /* 0x0000019000008947 */ /* 0x000fea0003800000 */
[----:B--234-:R-:W-:Y:S01]  /*3820*/  IADD3 R0, R134, -0x2, RZ ;  /* 0xfffffffe86007810 */ /* 0x01cfe20007ffe0ff */
[----:B------:R-:W-:-:S03]  /*3830*/  IMAD.MOV.U32 R9, RZ, RZ, c[0x0][0x1e4] ;  /* 0x00007900ff097624 */ /* 0x000fc600078e00ff */
[----:B------:R-:W-:Y:S01]  /*3840*/  SHF.R.S32.HI R2, RZ, 0x1f, R0 ;  /* 0x0000001fff027819 */ /* 0x000fe20000011400 */
[----:B------:R-:W-:-:S04]  /*3850*/  IMAD.WIDE.U32 R4, R0, c[0x0][0x1e0], RZ ;  /* 0x0000780000047a25 */ /* 0x000fc800078e00ff */
[----:B------:R-:W-:-:S04]  /*3860*/  IMAD R2, R2, c[0x0][0x1e0], RZ ;  /* 0x0000780002027a24 */ /* 0x000fc800078e02ff */
[----:B------:R-:W-:Y:S01]  /*3870*/  IMAD R2, R0, c[0x0][0x1e4], R2 ;  /* 0x0000790000027a24 */ /* 0x000fe200078e0202 */
[----:B------:R-:W-:-:S03]  /*3880*/  LEA R0, P0, R4, R90, 0x6 ;  /* 0x0000005a04007211 */ /* 0x000fc600078030ff */
[----:B------:R-:W-:Y:S01]  /*3890*/  IMAD.IADD R3, R5, 0x1, R2 ;  /* 0x0000000105037824 */ /* 0x000fe200078e0202 */
[----:B------:R-:W-:Y:S01]  /*38a0*/  LEA R2, P1, R0, c[0x0][0x1c8], 0x1 ;  /* 0x0000720000027a11 */ /* 0x000fe200078208ff */
[----:B------:R-:W-:-:S03]  /*38b0*/  IMAD.MOV.U32 R5, RZ, RZ, c[0x0][0x1e0] ;  /* 0x00007800ff057624 */ /* 0x000fc600078e00ff */
[----:B------:R-:W-:Y:S02]  /*38c0*/  LEA.HI.X R3, R4, R88, R3, 0x6, P0 ;  /* 0x0000005804037211 */ /* 0x000fe400000f3403 */
[----:B------:R-:W-:Y:S02]  /*38d0*/  LEA R4, P0, R5, R2, 0x6 ;  /* 0x0000000205047211 */ /* 0x000fe400078030ff */
[----:B------:R-:W-:-:S04]  /*38e0*/  LEA.HI.X R3, R0, c[0x0][0x1cc], R3, 0x1, P1 ;  /* 0x0000730000037a11 */ /* 0x000fc800008f0c03 */
[----:B------:R-:W-:Y:S01]  /*38f0*/  LEA.HI.X R5, R5, R3, R9, 0x6, P0 ;  /* 0x0000000305057211 */ /* 0x000fe200000f3409 */
        /* <DEDUP_REMOVED lines=11> */
.L_x_475:
[----:B--234-:R-:W-:Y:S05]  /*39b0*/  BSYNC B0 ;  /* 0x0000000000007941 */ /* 0x01cfea0003800000 */
.L_x_474:
[----:B------:R-:W2:Y:S04]  /*39c0*/  LDL R0, [R1+0xac] ;  /* 0x0000ac0001007983 */ /* 0x000ea80000100800 */
[----:B------:R-:W3:Y:S01]  /*39d0*/  LDL R3, [R1+0xb0] ;  /* 0x0000b00001037983 */ /* 0x000ee20000100800 */
[----:B------:R-:W-:Y:S01]  /*39e0*/  ISETP.NE.AND P0, PT, R87, 0x1, PT ;  /* 0x000000015700780c */ /* 0x000fe20003f05270 */
[----:B------:R-:W-:-:S02]  /*39f0*/  IMAD R6, R6, R85, 0x1 ;  /* 0x0000000106067424 */ /* 0x000fc400078e0255 */
[----:B------:R-:W4:Y:S04]  /*3a00*/  LDL R49, [R1+0x48] ;  /* 0x0000480001317983 */ /* 0x000f280000100800 */
[----:B------:R-:W5:Y:S04]  /*3a10*/  LDL R112, [R1+0x4] ;  /* 0x0000040001707983 */ /* 0x000f680000100800 */
[----:B------:R-:W-:Y:S04]  /*3a20*/  LDSM.16.MT88.4 R44, [R251] ;  /* 0x00000000fb2c783b */ /* 0x000fe80000004200 */
[----:B------:R-:W-:Y:S04]  /*3a30*/  LDSM.16.MT88.4 R68, [R251+0x2000] ;  /* 0x00200000fb44783b */ /* 0x000fe80000004200 */
[----:B------:R-:W-:Y:S04]  /*3a40*/  LDSM.16.MT88.4 R76, [R248+0x4000] ;  /* 0x00400000f84c783b */ /* 0x000fe80000004200 */
[----:B------:R-:W0:Y:S01]  /*3a50*/  LDGDEPBAR ;  /* 0x00000000000079af */ /* 0x000e220000000000 */
[----:B--2---:R-:W-:-:S04]  /*3a60*/  IMAD.IADD R0, R0, 0x1, R135 ;  /* 0x0000000100007824 */ /* 0x004fc800078e0287 */
[----:B------:R-:W-:-:S05]  /*3a70*/  @P0 IMAD.HI.U32 R2, R0, c[0x0][0x2c8], RZ ;  /* 0x0000b20000020a27 */ /* 0x000fca00078e00ff */
[----:B------:R-:W-:Y:S01]  /*3a80*/  @P0 SHF.R.U32.HI R0, RZ, c[0x0][0x2cc], R2 ;  /* 0x0000b300ff000a19 */ /* 0x000fe20000011602 */
[----:B-----5:R-:W-:Y:S04]  /*3a90*/  LDSM.16.MT88.4 R60, [R112+0x800] ;  /* 0x00080000703c783b */ /* 0x020fe80000004200 */
[----:B------:R-:W2:Y:S04]  /*3aa0*/  SHFL.IDX PT, R2, R0, RZ, 0x1c1f ;  /* 0x001c1fff00027589 */ /* 0x000ea800000e0000 */
[----:B------:R3:W5:Y:S02]  /*3ab0*/  SHFL.IDX PT, R4, R0, 0x1, 0x1c1f ;  /* 0x003c1f0000047f89 */ /* 0x00076400000e0000 */
[----:B---3--:R-:W-:Y:S01]  /*3ac0*/  IADD3 R0, -R3, c[0x0][0x1d0], R6 ;  /* 0x0000740003007a10 */ /* 0x008fe20007ffe106 */
[----:B------:R-:W-:-:S03]  /*3ad0*/  IMAD.IADD R3, R84, 0x1, -R3 ;  /* 0x0000000154037824 */ /* 0x000fc600078e0a03 */
[----:B------:R-:W-:-:S05]  /*3ae0*/  IADD3 R0, R0, -c[0x0][0x168], RZ ;  /* 0x80005a0000007a10 */ /* 0x000fca0007ffe0ff */
[----:B--2---:R-:W-:-:S05]  /*3af0*/  IMAD.IADD R2, R0, 0x1, R2 ;  /* 0x0000000100027824 */ /* 0x004fca00078e0202 */
[----:B------:R-:W-:-:S04]  /*3b00*/  IMNMX R2, R3, R2, PT ;  /* 0x0000000203027217 */ /* 0x000fc80003800200 */
[C---:B------:R-:W-:Y:S02]  /*3b10*/  ISETP.GT.AND P0, PT, R2.reuse, RZ, PT ;  /* 0x000000ff0200720c */ /* 0x040fe40003f04270 */
[----:B------:R-:W-:Y:S02]  /*3b20*/  ISETP.GT.AND P1, PT, R2, 0x1, PT ;  /* 0x000000010200780c */ /* 0x000fe40003f24270 */
[----:B------:R-:W-:Y:S02]  /*3b30*/  FSEL R16, R72, -INF , P0 ;  /* 0xff80000048107808 */ /* 0x000fe40000000000 */
[----:B------:R-:W-:Y:S02]  /*3b40*/  ISETP.GT.AND P0, PT, R2, 0x8, PT ;  /* 0x000000080200780c */ /* 0x000fe40003f04270 */
[----:B-1----:R-:W-:Y:S02]  /*3b50*/  FSEL R15, R64, -INF , P1 ;  /* 0xff800000400f7808 */ /* 0x002fe40000800000 */
[----:B------:R-:W-:Y:S01]  /*3b60*/  ISETP.GT.AND P1, PT, R2, 0x9, PT ;  /* 0x000000090200780c */ /* 0x000fe20003f24270 */
[----:B-----5:R-:W-:Y:S01]  /*3b70*/  IMAD.IADD R0, R0, 0x1, R4 ;  /* 0x0000000100007824 */ /* 0x020fe200078e0204 */
[----:B------:R-:W-:-:S02]  /*3b80*/  FSEL R5, R56, -INF , P0 ;  /* 0xff80000038057808 */ /* 0x000fc40000000000 */
[----:B------:R-:W-:Y:S02]  /*3b90*/  ISETP.GT.AND P0, PT, R2, 0x10, PT ;  /* 0x000000100200780c */ /* 0x000fe40003f04270 */
[----:B------:R-:W-:Y:S02]  /*3ba0*/  FSEL R4, R54, -INF , P1 ;  /* 0xff80000036047808 */ /* 0x000fe40000800000 */
[----:B------:R-:W-:Y:S02]  /*3bb0*/  ISETP.GT.AND P1, PT, R2, 0x11, PT ;  /* 0x000000110200780c */ /* 0x000fe40003f24270 */
[----:B------:R-:W-:Y:S02]  /*3bc0*/  FMNMX.FTZ R6, R16, R15, !PT ;  /* 0x0000000f10067209 */ /* 0x000fe40007810000 */
[----:B------:R-:W-:Y:S02]  /*3bd0*/  IMNMX R0, R3, R0, PT ;  /* 0x0000000003007217 */ /* 0x000fe40003800200 */
[----:B------:R-:W-:-:S02]  /*3be0*/  FSEL R3, R53, -INF , P0 ;  /* 0xff80000035037808 */ /* 0x000fc40000000000 */
[----:B------:R-:W-:Y:S02]  /*3bf0*/  ISETP.GT.AND P0, PT, R2, 0x18, PT ;  /* 0x000000180200780c */ /* 0x000fe40003f04270 */
[----:B------:R-:W-:Y:S02]  /*3c00*/  FSEL R14, R52, -INF , P1 ;  /* 0xff800000340e7808 */ /* 0x000fe40000800000 */
[----:B------:R-:W-:Y:S02]  /*3c10*/  FMNMX.FTZ R6, R5, R6, !PT ;  /* 0x0000000605067209 */ /* 0x000fe40007810000 */
[----:B------:R-:W-:Y:S02]  /*3c20*/  ISETP.GT.AND P1, PT, R2, 0x19, PT ;  /* 0x000000190200780c */ /* 0x000fe40003f24270 */
[----:B------:R-:W-:Y:S02]  /*3c30*/  FSEL R13, R40, -INF , P0 ;  /* 0xff800000280d7808 */ /* 0x000fe40000000000 */
[----:B------:R-:W-:-:S02]  /*3c40*/  ISETP.GT.AND P0, PT, R2, 0x20, PT ;  /* 0x000000200200780c */ /* 0x000fc40003f04270 */
[----:B------:R-:W-:Y:S02]  /*3c50*/  FMNMX.FTZ R6, R4, R6, !PT ;  /* 0x0000000604067209 */ /* 0x000fe40007810000 */
[----:B------:R-:W-:Y:S02]  /*3c60*/  FSEL R17, R41, -INF , P1 ;  /* 0xff80000029117808 */ /* 0x000fe40000800000 */
[----:B------:R-:W-:Y:S02]  /*3c70*/  ISETP.GT.AND P1, PT, R2, 0x21, PT ;  /* 0x000000210200780c */ /* 0x000fe40003f24270 */
[----:B------:R-:W-:Y:S02]  /*3c80*/  FSEL R108, R28, -INF , P0 ;  /* 0xff8000001c6c7808 */ /* 0x000fe40000000000 */
[----:B------:R-:W-:Y:S02]  /*3c90*/  FMNMX.FTZ R6, R3, R6, !PT ;  /* 0x0000000603067209 */ /* 0x000fe40007810000 */
[----:B------:R-:W-:-:S02]  /*3ca0*/  ISETP.GT.AND P0, PT, R2, 0x28, PT ;  /* 0x000000280200780c */ /* 0x000fc40003f04270 */
[----:B------:R-:W-:Y:S02]  /*3cb0*/  FSEL R107, R24, -INF , P1 ;  /* 0xff800000186b7808 */ /* 0x000fe40000800000 */
[----:B------:R-:W-:Y:S02]  /*3cc0*/  ISETP.GT.AND P1, PT, R2, 0x29, PT ;  /* 0x000000290200780c */ /* 0x000fe40003f24270 */
[----:B------:R-:W-:Y:S02]  /*3cd0*/  FMNMX.FTZ R6, R14, R6, !PT ;  /* 0x000000060e067209 */ /* 0x000fe40007810000 */
[----:B------:R-:W-:Y:S02]  /*3ce0*/  FSEL R105, R20, -INF , P0 ;  /* 0xff80000014697808 */ /* 0x000fe40000000000 */
[----:B------:R-:W-:Y:S02]  /*3cf0*/  ISETP.GT.AND P0, PT, R2, 0x30, PT ;  /* 0x000000300200780c */ /* 0x000fe40003f04270 */
[----:B------:R-:W-:-:S02]  /*3d00*/  FSEL R104, R19, -INF , P1 ;  /* 0xff80000013687808 */ /* 0x000fc40000800000 */
[----:B------:R-:W-:Y:S02]  /*3d10*/  ISETP.GT.AND P1, PT, R2, 0x31, PT ;  /* 0x000000310200780c */ /* 0x000fe40003f24270 */
[----:B------:R-:W-:Y:S02]  /*3d20*/  FMNMX.FTZ R6, R13, R6, !PT ;  /* 0x000000060d067209 */ /* 0x000fe40007810000 */
[----:B------:R-:W-:Y:S02]  /*3d30*/  FSEL R102, R18, -INF , P0 ;  /* 0xff80000012667808 */ /* 0x000fe40000000000 */
[----:B------:R-:W-:Y:S02]  /*3d40*/  ISETP.GT.AND P0, PT, R2, 0x38, PT ;  /* 0x000000380200780c */ /* 0x000fe40003f04270 */
[----:B------:R-:W-:Y:S02]  /*3d50*/  FSEL R98, R12, -INF , P1 ;  /* 0xff8000000c627808 */ /* 0x000fe40000800000 */
[----:B------:R-:W-:-:S02]  /*3d60*/  FMNMX.FTZ R6, R17, R6, !PT ;  /* 0x0000000611067209 */ /* 0x000fc40007810000 */
[----:B------:R-:W-:Y:S02]  /*3d70*/  ISETP.GT.AND P1, PT, R2, 0x39, PT ;  /* 0x000000390200780c */ /* 0x000fe40003f24270 */
[----:B------:R-:W-:Y:S02]  /*3d80*/  FSEL R97, R8, -INF , P0 ;  /* 0xff80000008617808 */ /* 0x000fe40000000000 */
[----:B------:R-:W-:Y:S02]  /*3d90*/  FMNMX.FTZ R2, R108, R6, !PT ;  /* 0x000000066c027209 */ /* 0x000fe40007810000 */
[C---:B------:R-:W-:Y:S02]  /*3da0*/  ISETP.GT.AND P0, PT, R0.reuse, RZ, PT ;  /* 0x000000ff0000720c */ /* 0x040fe40003f04270 */
[----:B------:R-:W-:Y:S02]  /*3db0*/  FSEL R96, R7, -INF , P1 ;  /* 0xff80000007607808 */ /* 0x000fe40000800000 */
[----:B------:R-:W-:-:S02]  /*3dc0*/  ISETP.GT.AND P1, PT, R0, 0x1, PT ;  /* 0x000000010000780c */ /* 0x000fc40003f24270 */
[----:B------:R-:W-:Y:S02]  /*3dd0*/  FMNMX.FTZ R2, R107, R2, !PT ;  /* 0x000000026b027209 */ /* 0x000fe40007810000 */
[----:B------:R-:W-:Y:S02]  /*3de0*/  FSEL R12, R73, -INF , P0 ;  /* 0xff800000490c7808 */ /* 0x000fe40000000000 */
[C---:B------:R-:W-:Y:S01]  /*3df0*/  ISETP.GT.AND P0, PT, R0.reuse, 0x8, PT ;  /* 0x000000080000780c */ /* 0x040fe20003f04270 */
[----:B------:R-:W-:Y:S01]  /*3e00*/  LDSM.16.MT88.4 R72, [R251+0x2800] ;  /* 0x00280000fb48783b */ /* 0x000fe20000004200 */
[----:B------:R-:W-:Y:S02]  /*3e10*/  FSEL R11, R65, -INF , P1 ;  /* 0xff800000410b7808 */ /* 0x000fe40000800000 */
[----:B------:R-:W-:Y:S01]  /*3e20*/  FMNMX.FTZ R2, R105, R2, !PT ;  /* 0x0000000269027209 */ /* 0x000fe20007810000 */
[----:B------:R-:W-:Y:S01]  /*3e30*/  LDSM.16.MT88.4 R64, [R252+0x2000] ;  /* 0x00200000fc40783b */ /* 0x000fe20000004200 */
[----:B------:R-:W-:-:S02]  /*3e40*/  ISETP.GT.AND P1, PT, R0, 0x9, PT ;  /* 0x000000090000780c */ /* 0x000fc40003f24270 */
[----:B------:R-:W-:Y:S02]  /*3e50*/  FSEL R10, R57, -INF , P0 ;  /* 0xff800000390a7808 */ /* 0x000fe40000000000 */
[----:B------:R-:W-:Y:S01]  /*3e60*/  FMNMX.FTZ R6, R12, R11, !PT ;  /* 0x0000000b0c067209 */ /* 0x000fe20007810000 */
[----:B------:R-:W-:Y:S01]  /*3e70*/  LDSM.16.MT88.4 R56, [R251+0x800] ;  /* 0x00080000fb38783b */ /* 0x000fe20000004200 */
[----:B------:R-:W-:Y:S02]  /*3e80*/  FMNMX.FTZ R2, R104, R2, !PT ;  /* 0x0000000268027209 */ /* 0x000fe40007810000 */
[----:B------:R-:W-:Y:S02]  /*3e90*/  ISETP.GT.AND P0, PT, R0, 0x10, PT ;  /* 0x000000100000780c */ /* 0x000fe40003f04270 */
[----:B------:R-:W-:Y:S02]  /*3ea0*/  FSEL R9, R55, -INF , P1 ;  /* 0xff80000037097808 */ /* 0x000fe40000800000 */
[----:B------:R-:W-:Y:S01]  /*3eb0*/  FMNMX.FTZ R6, R10, R6, !PT ;  /* 0x000000060a067209 */ /* 0x000fe20007810000 */
[----:B------:R-:W-:Y:S01]  /*3ec0*/  LDSM.16.MT88.4 R52, [R112+0x2000] ;  /* 0x002000007034783b */ /* 0x000fe20000004200 */
[----:B------:R-:W-:-:S02]  /*3ed0*/  FMNMX.FTZ R2, R102, R2, !PT ;  /* 0x0000000266027209 */ /* 0x000fc40007810000 */
[----:B------:R-:W-:Y:S02]  /*3ee0*/  ISETP.GT.AND P1, PT, R0, 0x11, PT ;  /* 0x000000110000780c */ /* 0x000fe40003f24270 */
[----:B------:R-:W-:Y:S02]  /*3ef0*/  FSEL R8, R48, -INF , P0 ;  /* 0xff80000030087808 */ /* 0x000fe40000000000 */
[----:B------:R-:W-:Y:S02]  /*3f00*/  FMNMX.FTZ R6, R9, R6, !PT ;  /* 0x0000000609067209 */ /* 0x000fe40007810000 */
[----:B------:R-:W-:Y:S02]  /*3f10*/  FMNMX.FTZ R2, R98, R2, !PT ;  /* 0x0000000262027209 */ /* 0x000fe40007810000 */
[----:B------:R-:W-:Y:S02]  /*3f20*/  ISETP.GT.AND P0, PT, R0, 0x18, PT ;  /* 0x000000180000780c */ /* 0x000fe40003f04270 */
[----:B------:R-:W-:-:S02]  /*3f30*/  FSEL R7, R43, -INF , P1 ;  /* 0xff8000002b077808 */ /* 0x000fc40000800000 */
[----:B------:R-:W-:Y:S02]  /*3f40*/  FMNMX.FTZ R18, R8, R6, !PT ;  /* 0x0000000608127209 */ /* 0x000fe40007810000 */
        /* <DEDUP_REMOVED lines=8> */
[----:B------:R-:W-:Y:S01]  /*3fd0*/  FMNMX.FTZ R2, R6, R19, !PT ;  /* 0x0000001306027209 */ /* 0x000fe20007810000 */
[----:B------:R-:W-:Y:S01]  /*3fe0*/  LDSM.16.MT88.4 R36, [R248+0x800] ;  /* 0x00080000f824783b */ /* 0x000fe20000004200 */
[----:B------:R-:W-:Y:S02]  /*3ff0*/  ISETP.GT.AND P1, PT, R0, 0x21, PT ;  /* 0x000000210000780c */ /* 0x000fe40003f24270 */
[----:B------:R-:W-:Y:S02]  /*4000*/  FSEL R101, R30, -INF , P0 ;  /* 0xff8000001e657808 */ /* 0x000fe40000000000 */
[----:B------:R-:W-:-:S02]  /*4010*/  FMNMX.FTZ R2, R18, R2, !PT ;  /* 0x0000000212027209 */ /* 0x000fc40007810000 */
[C---:B------:R-:W-:Y:S02]  /*4020*/  ISETP.GT.AND P0, PT, R0.reuse, 0x28, PT ;  /* 0x000000280000780c */ /* 0x040fe40003f04270 */
[----:B------:R-:W-:Y:S02]  /*4030*/  FSEL R106, R29, -INF , P1 ;  /* 0xff8000001d6a7808 */ /* 0x000fe40000800000 */
[----:B------:R-:W-:Y:S01]  /*4040*/  FMNMX.FTZ R2, R101, R2, !PT ;  /* 0x0000000265027209 */ /* 0x000fe20007810000 */
[----:B------:R-:W1:Y:S01]  /*4050*/  SHFL.BFLY PT, R19, R133, 0x2, 0x1f ;  /* 0x0c401f0085137f89 */ /* 0x000e6200000e0000 */
[----:B------:R-:W-:Y:S02]  /*4060*/  ISETP.GT.AND P1, PT, R0, 0x29, PT ;  /* 0x000000290000780c */ /* 0x000fe40003f24270 */
[----:B------:R-:W-:Y:S01]  /*4070*/  FSEL R103, R27, -INF , P0 ;  /* 0xff8000001b677808 */ /* 0x000fe20000000000 */
[----:B------:R-:W-:Y:S01]  /*4080*/  LDSM.16.MT88.4 R28, [R252] ;  /* 0x00000000fc1c783b */ /* 0x000fe20000004200 */
[----:B------:R-:W-:-:S02]  /*4090*/  FMNMX.FTZ R2, R106, R2, !PT ;  /* 0x000000026a027209 */ /* 0x000fc40007810000 */
[----:B------:R-:W-:Y:S02]  /*40a0*/  ISETP.GT.AND P0, PT, R0, 0x30, PT ;  /* 0x000000300000780c */ /* 0x000fe40003f04270 */
[----:B------:R-:W-:Y:S02]  /*40b0*/  FSEL R111, R26, -INF , P1 ;  /* 0xff8000001a6f7808 */ /* 0x000fe40000800000 */
[----:B------:R-:W-:Y:S02]  /*40c0*/  FMNMX.FTZ R2, R103, R2, !PT ;  /* 0x0000000267027209 */ /* 0x000fe40007810000 */
[C---:B------:R-:W-:Y:S02]  /*40d0*/  ISETP.GT.AND P2, PT, R0.reuse, 0x31, PT ;  /* 0x000000310000780c */ /* 0x040fe40003f44270 */
[----:B------:R-:W-:Y:S02]  /*40e0*/  FSEL R110, R25, -INF , P0 ;  /* 0xff800000196e7808 */ /* 0x000fe40000000000 */
[----:B------:R-:W-:Y:S01]  /*40f0*/  FMNMX.FTZ R2, R111, R2, !PT ;  /* 0x000000026f027209 */ /* 0x000fe20007810000 */
[----:B----4-:R-:W-:Y:S01]  /*4100*/  LDSM.16.MT88.4 R24, [R49] ;  /* 0x000000003118783b */ /* 0x010fe20000004200 */
[----:B------:R-:W-:-:S02]  /*4110*/  ISETP.GT.AND P1, PT, R0, 0x38, PT ;  /* 0x000000380000780c */ /* 0x000fc40003f24270 */
[----:B------:R-:W-:Y:S02]  /*4120*/  FSEL R109, R23, -INF , P2 ;  /* 0xff800000176d7808 */ /* 0x000fe40001000000 */
[----:B------:R-:W-:Y:S02]  /*4130*/  FMNMX.FTZ R2, R110, R2, !PT ;  /* 0x000000026e027209 */ /* 0x000fe40007810000 */
[----:B------:R-:W-:Y:S02]  /*4140*/  ISETP.GT.AND P0, PT, R0, 0x39, PT ;  /* 0x000000390000780c */ /* 0x000fe40003f04270 */
[----:B------:R-:W-:Y:S02]  /*4150*/  FSEL R100, R21, -INF , P1 ;  /* 0xff80000015647808 */ /* 0x000fe40000800000 */
[----:B------:R-:W-:Y:S02]  /*4160*/  FMNMX.FTZ R132, R109, R2, !PT ;  /* 0x000000026d847209 */ /* 0x000fe40007810000 */
[----:B------:R-:W-:-:S02]  /*4170*/  FSEL R99, R22, -INF , P0 ;  /* 0xff80000016637808 */ /* 0x000fc40000000000 */
[----:B------:R-:W-:Y:S01]  /*4180*/  FMNMX.FTZ R132, R100, R132, !PT ;  /* 0x0000008464847209 */ /* 0x000fe20007810000 */
[----:B------:R-:W-:Y:S03]  /*4190*/  LDSM.16.MT88.4 R20, [R248] ;  /* 0x00000000f814783b */ /* 0x000fe60000004200 */
        /* <DEDUP_REMOVED lines=10> */
[----:B------:R-:W-:Y:S01]  /*4240*/  FFMA.FTZ R3, R3, c[0x0][0x2d0], -R2 ;  /* 0x0000b40003037a23 */ /* 0x000fe20000010802 */
[----:B-1----:R-:W-:-:S04]  /*4250*/  FMNMX.FTZ R132, R132, R0, !PT ;  /* 0x0000000084847209 */ /* 0x002fc80007810000 */
[C---:B------:R-:W-:Y:S01]  /*4260*/  FSETP.NEU.FTZ.AND P0, PT, R132.reuse, -INF , PT ;  /* 0xff8000008400780b */ /* 0x040fe20003f1d000 */
[----:B------:R-:W-:Y:S01]  /*4270*/  FMUL.FTZ R0, R132, c[0x0][0x2d0] ;  /* 0x0000b40084007a20 */ /* 0x000fe20000410000 */
[----:B------:R1:W-:Y:S04]  /*4280*/  MUFU.EX2 R90, R3 ;  /* 0x00000003005a7308 */ /* 0x0003e80000000800 */
[----:B------:R-:W-:Y:S01]  /*4290*/  FSEL R0, R0, RZ, P0 ;  /* 0x000000ff00007208 */ /* 0x000fe20000000000 */
[--C-:B------:R-:W-:Y:S02]  /*42a0*/  FFMA.FTZ R16, R16, c[0x0][0x2d0], -R2.reuse ;  /* 0x0000b40010107a23 */ /* 0x100fe40000010802 */
[--C-:B------:R-:W-:Y:S02]  /*42b0*/  FFMA.FTZ R15, R15, c[0x0][0x2d0], -R2.reuse ;  /* 0x0000b4000f0f7a23 */ /* 0x100fe40000010802 */
[----:B------:R-:W-:-:S02]  /*42c0*/  FFMA.FTZ R5, R5, c[0x0][0x2d0], -R2 ;  /* 0x0000b40005057a23 */ /* 0x000fc40000010802 */
[----:B------:R-:W-:Y:S02]  /*42d0*/  FFMA.FTZ R4, R4, c[0x0][0x2d0], -R2 ;  /* 0x0000b40004047a23 */ /* 0x000fe40000010802 */
[--C-:B-1----:R-:W-:Y:S02]  /*42e0*/  FFMA.FTZ R3, R10, c[0x0][0x2d0], -R0.reuse ;  /* 0x0000b4000a037a23 */ /* 0x102fe40000010800 */
[--C-:B------:R-:W-:Y:S02]  /*42f0*/  FFMA.FTZ R12, R12, c[0x0][0x2d0], -R0.reuse ;  /* 0x0000b4000c0c7a23 */ /* 0x100fe40000010800 */
[----:B------:R1:W-:Y:S01]  /*4300*/  MUFU.EX2 R82, R3 ;  /* 0x0000000300527308 */ /* 0x0003e20000000800 */
[----:B------:R-:W-:-:S07]  /*4310*/  FFMA.FTZ R11, R11, c[0x0][0x2d0], -R0 ;  /* 0x0000b4000b0b7a23 */ /* 0x000fce0000010800 */
[----:B------:R-:W-:Y:S01]  /*4320*/  MUFU.EX2 R85, R16 ;  /* 0x0000001000557308 */ /* 0x000fe20000000800 */
[----:B-1----:R-:W-:-:S07]  /*4330*/  FFMA.FTZ R3, R9, c[0x0][0x2d0], -R0 ;  /* 0x0000b40009037a23 */ /* 0x002fce0000010800 */
[----:B------:R-:W1:Y:S08]  /*4340*/  MUFU.EX2 R83, R15 ;  /* 0x0000000f00537308 */ /* 0x000e700000000800 */
[----:B------:R-:W-:Y:S08]  /*4350*/  MUFU.EX2 R87, R5 ;  /* 0x0000000500577308 */ /* 0x000ff00000000800 */
[----:B------:R-:W-:Y:S08]  /*4360*/  MUFU.EX2 R89, R4 ;  /* 0x0000000400597308 */ /* 0x000ff00000000800 */
[----:B------:R1:W-:Y:S08]  /*4370*/  MUFU.EX2 R81, R12 ;  /* 0x0000000c00517308 */ /* 0x0003f00000000800 */
[----:B------:R-:W-:Y:S08]  /*4380*/  MUFU.EX2 R80, R11 ;  /* 0x0000000b00507308 */ /* 0x000ff00000000800 */
[----:B------:R2:W3:Y:S01]  /*4390*/  MUFU.EX2 R84, R3 ;  /* 0x0000000300547308 */ /* 0x0004e20000000800 */
[----:B------:R-:W-:-:S02]  /*43a0*/  FFMA.FTZ R14, R14, c[0x0][0x2d0], -R2 ;  /* 0x0000b4000e0e7a23 */ /* 0x000fc40000010802 */
[----:B------:R-:W-:Y:S01]  /*43b0*/  FFMA.FTZ R13, R13, c[0x0][0x2d0], -R2 ;  /* 0x0000b4000d0d7a23 */ /* 0x000fe20000010802 */
[----:B-1----:R-:W-:Y:S01]  /*43c0*/  F2FP.PACK_AB R12, R83, R85 ;  /* 0x00000055530c723e */ /* 0x002fe200000000ff */
[----:B--2---:R-:W-:-:S04]  /*43d0*/  FFMA.FTZ R3, R8, c[0x0][0x2d0], -R0 ;  /* 0x0000b40008037a23 */ /* 0x004fc80000010800 */
[----:B------:R1:W-:Y:S01]  /*43e0*/  MUFU.EX2 R86, R3 ;  /* 0x0000000300567308 */ /* 0x0003e20000000800 */
[----:B---3--:R-:W-:Y:S01]  /*43f0*/  F2FP.PACK_AB R15, R84, R82 ;  /* 0x00000052540f723e */ /* 0x008fe200000000ff */
[----:B------:R-:W-:-:S06]  /*4400*/  FFMA.FTZ R17, R17, c[0x0][0x2d0], -R2 ;  /* 0x0000b40011117a23 */ /* 0x000fcc0000010802 */
[----:B------:R2:W3:Y:S01]  /*4410*/  MUFU.EX2 R93, R14 ;  /* 0x0000000e005d7308 */ /* 0x0004e20000000800 */
[----:B-1----:R-:W-:-:S07]  /*4420*/  FFMA.FTZ R3, R7, c[0x0][0x2d0], -R0 ;  /* 0x0000b40007037a23 */ /* 0x002fce0000010800 */
[----:B------:R1:W-:Y:S08]  /*4430*/  MUFU.EX2 R94, R13 ;  /* 0x0000000d005e7308 */ /* 0x0003f00000000800 */
[----:B------:R4:W5:Y:S01]  /*4440*/  MUFU.EX2 R88, R3 ;  /* 0x0000000300587308 */ /* 0x0009620000000800 */
[----:B--2---:R-:W-:Y:S02]  /*4450*/  F2FP.PACK_AB R14, R89, R87 ;  /* 0x00000057590e723e */ /* 0x004fe400000000ff */
[----:B-1----:R-:W-:Y:S01]  /*4460*/  F2FP.PACK_AB R13, R80, R81 ;  /* 0x00000051500d723e */ /* 0x002fe200000000ff */
[----:B----4-:R-:W-:-:S04]  /*4470*/  FFMA.FTZ R3, R6, c[0x0][0x2d0], -R0 ;  /* 0x0000b40006037a23 */ /* 0x010fc80000010800 */
[----:B------:R1:W-:Y:S02]  /*4480*/  MUFU.EX2 R92, R3 ;  /* 0x00000003005c7308 */ /* 0x0003e40000000800 */
[C---:B------:R-:W-:Y:S06]  /*4490*/  HMMA.16816.F32 R4, R12.reuse, R20, RZ ;  /* 0x000000140c04723c */ /* 0x040fec00000018ff */
[----:B------:R-:W2:Y:S02]  /*44a0*/  MUFU.EX2 R95, R17 ;  /* 0x00000011005f7308 */ /* 0x000ea40000000800 */
[----:B------:R-:W-:Y:S01]  /*44b0*/  HMMA.16816.F32 R20, R12, R22, RZ ;  /* 0x000000160c14723c */ /* 0x000fe200000018ff */
[----:B-1----:R-:W-:-:S05]  /*44c0*/  FFMA.FTZ R3, R18, c[0x0][0x2d0], -R0 ;  /* 0x0000b40012037a23 */ /* 0x002fca0000010800 */
[----:B------:R-:W1:Y:S01]  /*44d0*/  MUFU.EX2 R91, R3 ;  /* 0x00000003005b7308 */ /* 0x000e620000000800 */
[----:B---3--:R-:W-:Y:S02]  /*44e0*/  F2FP.PACK_AB R8, R93, R90 ;  /* 0x0000005a5d08723e */ /* 0x008fe400000000ff */
[----:B-----5:R-:W-:Y:S02]  /*44f0*/  F2FP.PACK_AB R9, R88, R86 ;  /* 0x000000565809723e */ /* 0x020fe400000000ff */
[----:B--2---:R-:W-:Y:S02]  /*4500*/  F2FP.PACK_AB R10, R95, R94 ;  /* 0x0000005e5f0a723e */ /* 0x004fe400000000ff */
[----:B-1----:R-:W-:-:S07]  /*4510*/  F2FP.PACK_AB R11, R91, R92 ;  /* 0x0000005c5b0b723e */ /* 0x002fce00000000ff */
[C---:B------:R-:W-:Y:S08]  /*4520*/  HMMA.16816.F32 R136, R8.reuse, R36, R4 ;  /* 0x000000240888723c */ /* 0x040ff00000001804 */
[----:B------:R-:W-:Y:S01]  /*4530*/  HMMA.16816.F32 R4, R8, R38, R20 ;  /* 0x000000260804723c */ /* 0x000fe20000001814 */
[----:B------:R-:W1:Y:S07]  /*4540*/  LDSM.16.MT88.4 R20, [R248+0x2000] ;  /* 0x00200000f814783b */ /* 0x000e6e0000004200 */
[C---:B------:R-:W-:Y:S11]  /*4550*/  HMMA.16816.F32 R32, R12.reuse, R28, RZ ;  /* 0x0000001c0c20723c */ /* 0x040ff600000018ff */
[----:B------:R-:W-:Y:S05]  /*4560*/  @!UPT UIADD3 URZ, URZ, URZ, URZ ;  /* 0x0000003f3f3ff290 */ /* 0x000fea000fffe03f */
[----:B------:R-:W-:Y:S02]  /*4570*/  IMAD.MOV.U32 R127, RZ, RZ, R6 ;  /* 0x000000ffff7f7224 */ /* 0x000fe400078e0006 */
[----:B------:R-:W-:Y:S02]  /*4580*/  IMAD.MOV.U32 R126, RZ, RZ, R5 ;  /* 0x000000ffff7e7224 */ /* 0x000fe400078e0005 */
[----:B------:R-:W-:Y:S02]  /*4590*/  IMAD.MOV.U32 R129, RZ, RZ, R7 ;  /* 0x000000ffff817224 */ /* 0x000fe400078e0007 */
[----:B------:R-:W-:Y:S02]  /*45a0*/  IMAD.MOV.U32 R128, RZ, RZ, R4 ;  /* 0x000000ffff807224 */ /* 0x000fe400078e0004 */
[C---:B------:R-:W-:Y:S08]  /*45b0*/  HMMA.16816.F32 R4, R12.reuse, R44, RZ ;  /* 0x0000002c0c04723c */ /* 0x040ff000000018ff */
[----:B------:R-:W-:Y:S11]  /*45c0*/  HMMA.16816.F32 R16, R12, R30, RZ ;  /* 0x0000001e0c10723c */ /* 0x000ff600000018ff */
[----:B------:R-:W-:Y:S05]  /*45d0*/  @!UPT UIADD3 URZ, URZ, URZ, URZ ;  /* 0x0000003f3f3ff290 */ /* 0x000fea000fffe03f */
[C---:B------:R-:W-:Y:S08]  /*45e0*/  HMMA.16816.F32 R28, R8.reuse, R56, R4 ;  /* 0x00000038081c723c */ /* 0x040ff00000001804 */
[C---:B------:R-:W-:Y:S08]  /*45f0*/  HMMA.16816.F32 R144, R8.reuse, R40, R32 ;  /* 0x000000280890723c */ /* 0x040ff00000001820 */
[----:B------:R-:W-:Y:S01]  /*4600*/  HMMA.16816.F32 R152, R8, R42, R16 ;  /* 0x0000002a0898723c */ /* 0x000fe20000001810 */
[----:B------:R-:W2:Y:S07]  /*4610*/  LDSM.16.MT88.4 R40, [R252+0x2800] ;  /* 0x00280000fc28783b */ /* 0x000eae0000004200 */
[----:B------:R-:W-:Y:S01]  /*4620*/  HMMA.16816.F32 R48, R12, R46, RZ ;  /* 0x0000002e0c30723c */ /* 0x000fe200000018ff */
[----:B------:R-:W3:Y:S01]  /*4630*/  LDSM.16.MT88.4 R44, [R248+0x2800] ;  /* 0x00280000f82c783b */ /* 0x000ee20000004200 */
[----:B------:R-:W-:Y:S01]  /*4640*/  IMAD.MOV.U32 R125, RZ, RZ, R29 ;  /* 0x000000ffff7d7224 */ /* 0x000fe200078e001d */
[----:B------:R-:W-:Y:S01]  /*4650*/  MOV R124, R28 ;  /* 0x0000001c007c7202 */ /* 0x000fe20000000f00 */
[----:B------:R-:W-:-:S02]  /*4660*/  IMAD.MOV.U32 R123, RZ, RZ, R31 ;  /* 0x000000ffff7b7224 */ /* 0x000fc400078e001f */
[----:B------:R-:W-:Y:S02]  /*4670*/  IMAD.MOV.U32 R122, RZ, RZ, R30 ;  /* 0x000000ffff7a7224 */ /* 0x000fe400078e001e */
[C---:B------:R-:W-:Y:S08]  /*4680*/  HMMA.16816.F32 R36, R12.reuse, R24, RZ ;  /* 0x000000180c24723c */ /* 0x040ff000000018ff */
[C---:B------:R-:W-:Y:S08]  /*4690*/  HMMA.16816.F32 R32, R12.reuse, R26, RZ ;  /* 0x0000001a0c20723c */ /* 0x040ff000000018ff */
[C---:B-1----:R-:W-:Y:S08]  /*46a0*/  HMMA.16816.F32 R28, R12.reuse, R20, RZ ;  /* 0x000000140c1c723c */ /* 0x042ff000000018ff */
[C---:B------:R-:W-:Y:S08]  /*46b0*/  HMMA.16816.F32 R24, R12.reuse, R22, RZ ;  /* 0x000000160c18723c */ /* 0x040ff000000018ff */
[C---:B------:R-:W-:Y:S08]  /*46c0*/  HMMA.16816.F32 R20, R12.reuse, R64, RZ ;  /* 0x000000400c14723c */ /* 0x040ff000000018ff */
[C---:B------:R-:W-:Y:S08]  /*46d0*/  HMMA.16816.F32 R4, R12.reuse, R68, RZ ;  /* 0x000000440c04723c */ /* 0x040ff000000018ff */
[----:B------:R-:W-:Y:S08]  /*46e0*/  HMMA.16816.F32 R16, R12, R66, RZ ;  /* 0x000000420c10723c */ /* 0x000ff000000018ff */
[C---:B--2---:R-:W-:Y:S08]  /*46f0*/  HMMA.16816.F32 R20, R8.reuse, R40, R20 ;  /* 0x000000280814723c */ /* 0x044ff00000001814 */
[C---:B------:R-:W-:Y:S01]  /*4700*/  HMMA.16816.F32 R160, R8.reuse, R58, R48 ;  /* 0x0000003a08a0723c */ /* 0x040fe20000001830 */
[----:B------:R-:W1:Y:S04]  /*4710*/  LDSM.16.MT88.4 R48, [R112+0x2800] ;  /* 0x002800007030783b */ /* 0x000e680000004200 */
[----:B------:R-:W-:Y:S03]  /*4720*/  LDSM.16.MT88.4 R56, [R248+0x4800] ;  /* 0x00480000f838783b */ /* 0x000fe60000004200 */
[C---:B------:R-:W-:Y:S01]  /*4730*/  HMMA.16816.F32 R140, R8.reuse, R60, R36 ;  /* 0x0000003c088c723c */ /* 0x040fe20000001824 */
[----:B------:R-:W2:Y:S07]  /*4740*/  LDSM.16.MT88.4 R36, [R252+0x4000] ;  /* 0x00400000fc24783b */ /* 0x000eae0000004200 */
[C---:B---3--:R-:W-:Y:S08]  /*4750*/  HMMA.16816.F32 R28, R8.reuse, R44, R28 ;  /* 0x0000002c081c723c */ /* 0x048ff0000000181c */
[----:B------:R-:W-:Y:S01]  /*4760*/  HMMA.16816.F32 R4, R8, R72, R4 ;  /* 0x000000480804723c */ /* 0x000fe20000001804 */
[----:B------:R-:W-:-:S02]  /*4770*/  IMAD.MOV.U32 R67, RZ, RZ, R21 ;  /* 0x000000ffff437224 */ /* 0x000fc400078e0015 */
[----:B------:R-:W-:-:S05]  /*4780*/  IMAD.MOV.U32 R66, RZ, RZ, R22 ;  /* 0x000000ffff427224 */ /* 0x000fca00078e0016 */
[----:B------:R-:W-:Y:S01]  /*4790*/  HMMA.16816.F32 R44, R8, R46, R24 ;  /* 0x0000002e082c723c */ /* 0x000fe20000001818 */
[----:B------:R-:W-:Y:S02]  /*47a0*/  IMAD.MOV.U32 R65, RZ, RZ, R23 ;  /* 0x000000ffff417224 */ /* 0x000fe400078e0017 */
[----:B------:R-:W-:-:S05]  /*47b0*/  IMAD.MOV.U32 R64, RZ, RZ, R20 ;  /* 0x000000ffff407224 */ /* 0x000fca00078e0014 */
[----:B------:R-:W-:Y:S08]  /*47c0*/  HMMA.16816.F32 R24, R12, R70, RZ ;  /* 0x000000460c18723c */ /* 0x000ff000000018ff */
[----:B------:R-:W-:Y:S01]  /*47d0*/  HMMA.16816.F32 R188, R8, R62, R32 ;  /* 0x0000003e08bc723c */ /* 0x000fe20000001820 */
[----:B------:R-:W-:Y:S01]  /*47e0*/  IMAD.MOV.U32 R117, RZ, RZ, R30 ;  /* 0x000000ffff757224 */ /* 0x000fe200078e001e */
[----:B------:R-:W-:Y:S01]  /*47f0*/  MOV R115, R28 ;  /* 0x0000001c00737202 */ /* 0x000fe20000000f00 */
[----:B------:R-:W-:-:S02]  /*4800*/  IMAD.MOV.U32 R116, RZ, RZ, R31 ;  /* 0x000000ffff747224 */ /* 0x000fc400078e001f */
[----:B------:R-:W-:Y:S01]  /*4810*/  IMAD.MOV.U32 R114, RZ, RZ, R29 ;  /* 0x000000ffff727224 */ /* 0x000fe200078e001d */
[----:B------:R-:W-:Y:S01]  /*4820*/  MOV R130, R7 ;  /* 0x0000000700827202 */ /* 0x000fe20000000f00 */
[----:B------:R-:W-:Y:S01]  /*4830*/  LDSM.16.MT88.4 R28, [R252+0x4800] ;  /* 0x00480000fc1c783b */ /* 0x000fe20000004200 */
[----:B------:R-:W-:Y:S03]  /*4840*/  HMMA.16816.F32 R60, R8, R42, R16 ;  /* 0x0000002a083c723c */ /* 0x000fe60000001810 */
[----:B------:R-:W3:Y:S01]  /*4850*/  LDSM.16.MT88.4 R40, [R251+0x4000] ;  /* 0x00400000fb28783b */ /* 0x000ee20000004200 */
[----:B------:R-:W-:Y:S02]  /*4860*/  IMAD.MOV.U32 R113, RZ, RZ, R5 ;  /* 0x000000ffff717224 */ /* 0x000fe400078e0005 */
[----:B------:R-:W-:Y:S01]  /*4870*/  IMAD.MOV.U32 R3, RZ, RZ, R4 ;  /* 0x000000ffff037224 */ /* 0x000fe200078e0004 */
[----:B------:R-:W4:Y:S01]  /*4880*/  LDSM.16.MT88.4 R32, [R251+0x4800] ;  /* 0x00480000fb20783b */ /* 0x000f220000004200 */
[C---:B------:R-:W-:Y:S08]  /*4890*/  HMMA.16816.F32 R20, R12.reuse, R52, RZ ;  /* 0x000000340c14723c */ /* 0x040ff000000018ff */
[----:B------:R-:W-:Y:S01]  /*48a0*/  HMMA.16816.F32 R16, R12, R54, RZ ;  /* 0x000000360c10723c */ /* 0x000fe200000018ff */
[----:B------:R-:W-:-:S07]  /*48b0*/  IMAD.MOV.U32 R131, RZ, RZ, R6 ;  /* 0x000000ffff837224 */ /* 0x000fce00078e0006 */
[----:B------:R-:W-:Y:S08]  /*48c0*/  HMMA.16816.F32 R4, R12, R76, RZ ;  /* 0x0000004c0c04723c */ /* 0x000ff000000018ff */
[----:B------:R-:W-:Y:S08]  /*48d0*/  HMMA.16816.F32 R68, R8, R74, R24 ;  /* 0x0000004a0844723c */ /* 0x000ff00000001818 */
[----:B------:R-:W-:Y:S08]  /*48e0*/  HMMA.16816.F32 R24, R12, R78, RZ ;  /* 0x0000004e0c18723c */ /* 0x000ff000000018ff */
[C---:B-1----:R-:W-:Y:S08]  /*48f0*/  HMMA.16816.F32 R72, R8.reuse, R48, R20 ;  /* 0x000000300848723c */ /* 0x042ff00000001814 */
[----:B------:R-:W-:Y:S08]  /*4900*/  HMMA.16816.F32 R164, R8, R50, R16 ;  /* 0x0000003208a4723c */ /* 0x000ff00000001810 */
[C---:B--2---:R-:W-:Y:S08]  /*4910*/  HMMA.16816.F32 R20, R12.reuse, R36, RZ ;  /* 0x000000240c14723c */ /* 0x044ff000000018ff */
[----:B------:R-:W-:Y:S01]  /*4920*/  HMMA.16816.F32 R16, R12, R38, RZ ;  /* 0x000000260c10723c */ /* 0x000fe200000018ff */
[----:B------:R-:W1:Y:S01]  /*4930*/  LDSM.16.MT88.4 R36, [R112+0x4000] ;  /* 0x004000007024783b */ /* 0x000e620000004200 */
[----:B------:R-:W-:-:S02]  /*4940*/  IMAD.MOV.U32 R121, RZ, RZ, R143 ;  /* 0x000000ffff797224 */ /* 0x000fc400078e008f */
[----:B------:R-:W-:-:S04]  /*4950*/  IMAD.MOV.U32 R120, RZ, RZ, R140 ;  /* 0x000000ffff787224 */ /* 0x000fc800078e008c */
[----:B------:R-:W-:Y:S01]  /*4960*/  HMMA.16816.F32 R180, R8, R56, R4 ;  /* 0x0000003808b4723c */ /* 0x000fe20000001804 */
[----:B------:R-:W-:Y:S02]  /*4970*/  IMAD.MOV.U32 R119, RZ, RZ, R142 ;  /* 0x000000ffff777224 */ /* 0x000fe400078e008e */
[----:B------:R-:W-:-:S05]  /*4980*/  IMAD.MOV.U32 R118, RZ, RZ, R141 ;  /* 0x000000ffff767224 */ /* 0x000fca00078e008d */
[----:B---3--:R-:W-:Y:S08]  /*4990*/  HMMA.16816.F32 R4, R12, R40, RZ ;  /* 0x000000280c04723c */ /* 0x008ff000000018ff */
[C---:B------:R-:W-:Y:S08]  /*49a0*/  HMMA.16816.F32 R140, R8.reuse, R58, R24 ;  /* 0x0000003a088c723c */ /* 0x040ff00000001818 */
[C---:B------:R-:W-:Y:S01]  /*49b0*/  HMMA.16816.F32 R156, R8.reuse, R28, R20 ;  /* 0x0000001c089c723c */ /* 0x040fe20000001814 */
[----:B------:R-:W-:Y:S01]  /*49c0*/  IMAD.MOV.U32 R59, RZ, RZ, R112 ;  /* 0x000000ffff3b7224 */ /* 0x000fe200078e0070 */
[----:B------:R-:W-:Y:S04]  /*49d0*/  LDSM.16.MT88.4 R24, [R248+0x6000] ;  /* 0x00600000f818783b */ /* 0x000fe80000004200 */
[----:B------:R-:W2:Y:S02]  /*49e0*/  LDSM.16.MT88.4 R20, [R59+0x4800] ;  /* 0x004800003b14783b */ /* 0x000ea40000004200 */
[----:B----4-:R-:W-:Y:S08]  /*49f0*/  HMMA.16816.F32 R148, R8, R32, R4 ;  /* 0x000000200894723c */ /* 0x010ff00000001804 */
[----:B-1----:R-:W-:Y:S01]  /*4a00*/  HMMA.16816.F32 R4, R12, R36, RZ ;  /* 0x000000240c04723c */ /* 0x002fe200000018ff */
[----:B------:R-:W-:-:S02]  /*4a10*/  IMAD.MOV.U32 R49, RZ, RZ, R123 ;  /* 0x000000ffff317224 */ /* 0x000fc400078e007b */
[----:B------:R-:W-:Y:S02]  /*4a20*/  IMAD.MOV.U32 R48, RZ, RZ, R122 ;  /* 0x000000ffff307224 */ /* 0x000fe400078e007a */
[----:B------:R-:W-:Y:S02]  /*4a30*/  IMAD.MOV.U32 R50, RZ, RZ, R121 ;  /* 0x000000ffff327224 */ /* 0x000fe400078e0079 */
[----:B------:R-:W-:Y:S11]  /*4a40*/  IMAD.MOV.U32 R51, RZ, RZ, R120 ;  /* 0x000000ffff337224 */ /* 0x000ff600078e0078 */
[----:B------:R-:W-:Y:S06]  /*4a50*/  @!UPT UIADD3 URZ, URZ, URZ, URZ ;  /* 0x0000003f3f3ff290 */ /* 0x000fec000fffe03f */
[----:B--2---:R-:W-:Y:S08]  /*4a60*/  HMMA.16816.F32 R120, R8, R20, R4 ;  /* 0x000000140878723c */ /* 0x004ff00000001804 */
[----:B------:R-:W-:Y:S01]  /*4a70*/  HMMA.16816.F32 R4, R12, R38, RZ ;  /* 0x000000260c04723c */ /* 0x000fe200000018ff */
[----:B------:R-:W-:Y:S02]  /*4a80*/  IMAD.MOV.U32 R56, RZ, RZ, R115 ;  /* 0x000000ffff387224 */ /* 0x000fe400078e0073 */
[----:B------:R-:W-:-:S02]  /*4a90*/  IMAD.MOV.U32 R57, RZ, RZ, R114 ;  /* 0x000000ffff397224 */ /* 0x000fc400078e0072 */
[----:B------:R-:W-:Y:S11]  /*4aa0*/  IMAD.MOV.U32 R77, RZ, RZ, R113 ;  /* 0x000000ffff4d7224 */ /* 0x000ff600078e0071 */
[----:B------:R-:W-:Y:S08]  /*4ab0*/  @!UPT UIADD3 URZ, URZ, URZ, URZ ;  /* 0x0000003f3f3ff290 */ /* 0x000ff0000fffe03f */
[----:B------:R-:W-:Y:S01]  /*4ac0*/  HMMA.16816.F32 R112, R8, R22, R4 ;  /* 0x000000160870723c */ /* 0x000fe20000001804 */
[----:B------:R-:W1:Y:S07]  /*4ad0*/  LDSM.16.MT88.4 R20, [R248+0x6800] ;  /* 0x00680000f814783b */ /* 0x000e6e0000004200 */
[----:B------:R-:W-:Y:S01]  /*4ae0*/  HMMA.16816.F32 R4, R12, R24, RZ ;  /* 0x000000180c04723c */ /* 0x000fe200000018ff */
[----:B------:R-:W-:Y:S02]  /*4af0*/  IMAD.MOV.U32 R53, RZ, RZ, R127 ;  /* 0x000000ffff357224 */ /* 0x000fe400078e007f */
[----:B------:R-:W-:-:S02]  /*4b00*/  IMAD.MOV.U32 R52, RZ, RZ, R126 ;  /* 0x000000ffff347224 */ /* 0x000fc400078e007e */
[----:B------:R-:W-:Y:S02]  /*4b10*/  IMAD.MOV.U32 R54, RZ, RZ, R125 ;  /* 0x000000ffff367224 */ /* 0x000fe400078e007d */
[----:B------:R-:W-:Y:S02]  /*4b20*/  IMAD.MOV.U32 R55, RZ, RZ, R124 ;  /* 0x000000ffff377224 */ /* 0x000fe400078e007c */
[----:B------:R-:W-:Y:S08]  /*4b30*/  HMMA.16816.F32 R124, R8, R30, R16 ;  /* 0x0000001e087c723c */ /* 0x000ff00000001810 */
[----:B------:R-:W-:Y:S01]  /*4b40*/  HMMA.16816.F32 R16, R12, R42, RZ ;  /* 0x0000002a0c10723c */ /* 0x000fe200000018ff */
[----:B------:R-:W-:-:S02]  /*4b50*/  IMAD.MOV.U32 R76, RZ, RZ, R3 ;  /* 0x000000ffff4c7224 */ /* 0x000fc400078e0003 */
[----:B------:R-:W-:-:S05]  /*4b60*/  FADD.FTZ R3, R85, R83 ;  /* 0x0000005355037221 */ /* 0x000fca0000010000 */
[----:B-1----:R-:W-:Y:S08]  /*4b70*/  HMMA.16816.F32 R184, R8, R20, R4 ;  /* 0x0000001408b8723c */ /* 0x002ff00000001804 */
[----:B------:R-:W-:Y:S01]  /*4b80*/  HMMA.16816.F32 R4, R12, R26, RZ ;  /* 0x0000001a0c04723c */ /* 0x000fe200000018ff */
[----:B------:R-:W-:Y:S01]  /*4b90*/  MOV R41, R119 ;  /* 0x0000007700297202 */ /* 0x000fe20000000f00 */
[----:B------:R-:W-:-:S02]  /*4ba0*/  IMAD.MOV.U32 R40, RZ, RZ, R118 ;  /* 0x000000ffff287224 */ /* 0x000fc400078e0076 */
[----:B------:R-:W-:Y:S02]  /*4bb0*/  IMAD.MOV.U32 R78, RZ, RZ, R117 ;  /* 0x000000ffff4e7224 */ /* 0x000fe400078e0075 */
[----:B------:R-:W-:Y:S02]  /*4bc0*/  IMAD.MOV.U32 R79, RZ, RZ, R116 ;  /* 0x000000ffff4f7224 */ /* 0x000fe400078e0074 */
[----:B------:R-:W-:Y:S01]  /*4bd0*/  HMMA.16816.F32 R116, R8, R34, R16 ;  /* 0x000000220874723c */ /* 0x000fe20000001810 */
[----:B------:R-:W-:-:S06]  /*4be0*/  FADD.FTZ R3, R87, R3 ;  /* 0x0000000357037221 */ /* 0x000fcc0000010000 */
[----:B------:R-:W-:Y:S02]  /*4bf0*/  FADD.FTZ R17, R81, R80 ;  /* 0x0000005051117221 */ /* 0x000fe40000010000 */
[----:B------:R-:W-:Y:S02]  /*4c00*/  FADD.FTZ R16, R89, R3 ;  /* 0x0000000359107221 */ /* 0x000fe40000010000 */
[----:B------:R-:W-:-:S04]  /*4c10*/  FADD.FTZ R17, R82, R17 ;  /* 0x0000001152117221 */ /* 0x000fc80000010000 */
[----:B------:R-:W-:Y:S01]  /*4c20*/  FADD.FTZ R3, R84, R17 ;  /* 0x0000001154037221 */ /* 0x000fe20000010000 */
[----:B------:R-:W-:Y:S01]  /*4c30*/  HMMA.16816.F32 R168, R8, R22, R4 ;  /* 0x0000001608a8723c */ /* 0x000fe20000001804 */
[----:B------:R-:W-:Y:S06]  /*4c40*/  LDSM.16.MT88.4 R20, [R252+0x6800] ;  /* 0x00680000fc14783b */ /* 0x000fec0000004200 */
[----:B------:R-:W-:Y:S02]  /*4c50*/  FADD.FTZ R4, R90, R16 ;  /* 0x000000105a047221 */ /* 0x000fe40000010000 */
[----:B------:R-:W1:Y:S02]  /*4c60*/  LDSM.16.MT88.4 R16, [R252+0x6000] ;  /* 0x00600000fc10783b */ /* 0x000e640000004200 */
[----:B------:R-:W-:-:S02]  /*4c70*/  FADD.FTZ R25, R93, R4 ;  /* 0x000000045d197221 */ /* 0x000fc40000010000 */
[----:B-1----:R-:W-:Y:S01]  /*4c80*/  HMMA.16816.F32 R4, R12, R16, RZ ;  /* 0x000000100c04723c */ /* 0x002fe200000018ff */
[----:B------:R-:W-:Y:S02]  /*4c90*/  FADD.FTZ R3, R86, R3 ;  /* 0x0000000356037221 */ /* 0x000fe40000010000 */
[--C-:B------:R-:W-:Y:S11]  /*4ca0*/  FFMA.FTZ R24, R108, c[0x0][0x2d0], -R2.reuse ;  /* 0x0000b4006c187a23 */ /* 0x100ff60000010802 */
[----:B------:R-:W-:Y:S10]  /*4cb0*/  @!UPT UIADD3 URZ, URZ, URZ, URZ ;  /* 0x0000003f3f3ff290 */ /* 0x000ff4000fffe03f */
[----:B------:R-:W-:Y:S08]  /*4cc0*/  HMMA.16816.F32 R80, R8, R20, R4 ;  /* 0x000000140850723c */ /* 0x000ff00000001804 */
[----:B------:R-:W-:Y:S01]  /*4cd0*/  HMMA.16816.F32 R4, R12, R18, RZ ;  /* 0x000000120c04723c */ /* 0x000fe200000018ff */
[--C-:B------:R-:W-:Y:S02]  /*4ce0*/  FFMA.FTZ R26, R107, c[0x0][0x2d0], -R2.reuse ;  /* 0x0000b4006b1a7a23 */ /* 0x100fe40000010802 */
[----:B------:R-:W-:Y:S01]  /*4cf0*/  FADD.FTZ R27, R88, R3 ;  /* 0x00000003581b7221 */ /* 0x000fe20000010000 */
[----:B------:R-:W-:Y:S01]  /*4d00*/  MOV R89, R52 ;  /* 0x0000003400597202 */ /* 0x000fe20000000f00 */
[----:B------:R-:W-:-:S02]  /*4d10*/  FFMA.FTZ R28, R105, c[0x0][0x2d0], -R2 ;  /* 0x0000b400691c7a23 */ /* 0x000fc40000010802 */
[----:B------:R-:W-:Y:S02]  /*4d20*/  IMAD.MOV.U32 R107, RZ, RZ, R54 ;  /* 0x000000ffff6b7224 */ /* 0x000fe400078e0036 */
[----:B------:R-:W-:Y:S02]  /*4d30*/  IMAD.MOV.U32 R105, RZ, RZ, R55 ;  /* 0x000000ffff697224 */ /* 0x000fe400078e0037 */
[----:B------:R-:W-:Y:S02]  /*4d40*/  IMAD.MOV.U32 R90, RZ, RZ, R53 ;  /* 0x000000ffff5a7224 */ /* 0x000fe400078e0035 */
[----:B------:R-:W-:Y:S02]  /*4d50*/  IMAD.MOV.U32 R53, RZ, RZ, R67 ;  /* 0x000000ffff357224 */ /* 0x000fe400078e0043 */
[----:B------:R-:W-:Y:S02]  /*4d60*/  IMAD.MOV.U32 R54, RZ, RZ, R66 ;  /* 0x000000ffff367224 */ /* 0x000fe400078e0042 */
[----:B------:R-:W-:-:S02]  /*4d70*/  IMAD.MOV.U32 R55, RZ, RZ, R65 ;  /* 0x000000ffff377224 */ /* 0x000fc400078e0041 */
[----:B------:R-:W-:Y:S01]  /*4d80*/  IMAD.MOV.U32 R52, RZ, RZ, R64 ;  /* 0x000000ffff347224 */ /* 0x000fe200078e0040 */
[----:B------:R-:W1:Y:S01]  /*4d90*/  MUFU.EX2 R3, R24 ;  /* 0x0000001800037308 */ /* 0x000e620000000800 */
[--C-:B------:R-:W-:Y:S02]  /*4da0*/  FFMA.FTZ R29, R104, c[0x0][0x2d0], -R2.reuse ;  /* 0x0000b400681d7a23 */ /* 0x100fe40000010802 */
[--C-:B------:R-:W-:Y:S01]  /*4db0*/  FFMA.FTZ R36, R102, c[0x0][0x2d0], -R2.reuse ;  /* 0x0000b40066247a23 */ /* 0x100fe20000010802 */
[----:B------:R-:W-:Y:S01]  /*4dc0*/  HMMA.16816.F32 R64, R8, R22, R4 ;  /* 0x000000160840723c */ /* 0x000fe20000001804 */
[--C-:B------:R-:W-:Y:S01]  /*4dd0*/  FFMA.FTZ R37, R98, c[0x0][0x2d0], -R2.reuse ;  /* 0x0000b40062257a23 */ /* 0x100fe20000010802 */
[----:B------:R-:W-:Y:S01]  /*4de0*/  LDSM.16.MT88.4 R20, [R251+0x6800] ;  /* 0x00680000fb14783b */ /* 0x000fe20000004200 */
[--C-:B------:R-:W-:Y:S02]  /*4df0*/  FFMA.FTZ R38, R97, c[0x0][0x2d0], -R2.reuse ;  /* 0x0000b40061267a23 */ /* 0x100fe40000010802 */
[----:B------:R-:W-:-:S02]  /*4e00*/  FFMA.FTZ R39, R96, c[0x0][0x2d0], -R2 ;  /* 0x0000b40060277a23 */ /* 0x000fc40000010802 */
[----:B------:R2:W-:Y:S01]  /*4e10*/  MUFU.EX2 R2, R26 ;  /* 0x0000001a00027308 */ /* 0x0005e20000000800 */
[----:B------:R-:W-:Y:S02]  /*4e20*/  FADD.FTZ R4, R94, R25 ;  /* 0x000000195e047221 */ /* 0x000fe40000010000 */
[----:B------:R-:W-:Y:S02]  /*4e30*/  FADD.FTZ R5, R92, R27 ;  /* 0x0000001b5c057221 */ /* 0x000fe40000010000 */
[--C-:B------:R-:W-:Y:S01]  /*4e40*/  FFMA.FTZ R6, R101, c[0x0][0x2d0], -R0.reuse ;  /* 0x0000b40065067a23 */ /* 0x100fe20000010800 */
[----:B--2---:R-:W2:Y:S01]  /*4e50*/  LDSM.16.MT88.4 R24, [R251+0x6000] ;  /* 0x00600000fb18783b */ /* 0x004ea20000004200 */
[----:B------:R-:W-:Y:S02]  /*4e60*/  FADD.FTZ R18, R91, R5 ;  /* 0x000000055b127221 */ /* 0x000fe40000010000 */
[----:B------:R-:W-:Y:S02]  /*4e70*/  FFMA.FTZ R5, R106, c[0x0][0x2d0], -R0 ;  /* 0x0000b4006a057a23 */ /* 0x000fe40000010800 */
[----:B------:R-:W3:Y:S01]  /*4e80*/  MUFU.EX2 R6, R6 ;  /* 0x0000000600067308 */ /* 0x000ee20000000800 */
[----:B------:R-:W-:-:S07]  /*4e90*/  FADD.FTZ R4, R95, R4 ;  /* 0x000000045f047221 */ /* 0x000fce0000010000 */
[----:B------:R-:W4:Y:S08]  /*4ea0*/  MUFU.EX2 R5, R5 ;  /* 0x0000000500057308 */ /* 0x000f300000000800 */
[----:B------:R-:W5:Y:S08]  /*4eb0*/  MUFU.EX2 R16, R28 ;  /* 0x0000001c00107308 */ /* 0x000f700000000800 */
[----:B------:R4:W2:Y:S01]  /*4ec0*/  MUFU.EX2 R7, R29 ;  /* 0x0000001d00077308 */ /* 0x0008a20000000800 */
[----:B-1----:R-:W-:-:S02]  /*4ed0*/  FADD.FTZ R4, R3, R4 ;  /* 0x0000000403047221 */ /* 0x002fc40000010000 */
[--C-:B------:R-:W-:Y:S02]  /*4ee0*/  FFMA.FTZ R31, R103, c[0x0][0x2d0], -R0.reuse ;  /* 0x0000b400671f7a23 */ /* 0x100fe40000010800 */
[--C-:B------:R-:W-:Y:S02]  /*4ef0*/  FFMA.FTZ R30, R111, c[0x0][0x2d0], -R0.reuse ;  /* 0x0000b4006f1e7a23 */ /* 0x100fe40000010800 */
[--C-:B------:R-:W-:Y:S02]  /*4f00*/  FFMA.FTZ R33, R110, c[0x0][0x2d0], -R0.reuse ;  /* 0x0000b4006e217a23 */ /* 0x100fe40000010800 */
[--C-:B------:R-:W-:Y:S02]  /*4f10*/  FFMA.FTZ R32, R109, c[0x0][0x2d0], -R0.reuse ;  /* 0x0000b4006d207a23 */ /* 0x100fe40000010800 */
[--C-:B------:R-:W-:Y:S02]  /*4f20*/  FFMA.FTZ R35, R100, c[0x0][0x2d0], -R0.reuse ;  /* 0x0000b40064237a23 */ /* 0x100fe40000010800 */
[----:B------:R-:W-:-:S02]  /*4f30*/  FFMA.FTZ R34, R99, c[0x0][0x2d0], -R0 ;  /* 0x0000b40063227a23 */ /* 0x000fc40000010800 */
[----:B---3--:R-:W-:Y:S02]  /*4f40*/  FADD.FTZ R0, R6, R18 ;  /* 0x0000001206007221 */ /* 0x008fe40000010000 */
[C---:B------:R-:W-:Y:S01]  /*4f50*/  FADD.FTZ R17, R2.reuse, R4 ;  /* 0x0000000402117221 */ /* 0x040fe20000010000 */
[----:B------:R-:W-:Y:S01]  /*4f60*/  F2FP.PACK_AB R4, R2, R3 ;  /* 0x000000030204723e */ /* 0x000fe200000000ff */
[C---:B----4-:R-:W-:Y:S01]  /*4f70*/  FADD.FTZ R29, R5.reuse, R0 ;  /* 0x00000000051d7221 */ /* 0x050fe20000010000 */
[----:B------:R-:W-:Y:S01]  /*4f80*/  F2FP.PACK_AB R5, R5, R6 ;  /* 0x000000060505723e */ /* 0x000fe200000000ff */
[----:B-----5:R-:W-:Y:S01]  /*4f90*/  FADD.FTZ R2, R16, R17 ;  /* 0x0000001110027221 */ /* 0x020fe20000010000 */
[C---:B--2---:R-:W-:Y:S02]  /*4fa0*/  F2FP.PACK_AB R6, R7.reuse, R16 ;  /* 0x000000100706723e */ /* 0x044fe400000000ff */
[----:B------:R-:W-:Y:S01]  /*4fb0*/  HMMA.16816.F32 R16, R12, R24, RZ ;  /* 0x000000180c10723c */ /* 0x000fe200000018ff */
[----:B------:R-:W-:Y:S01]  /*4fc0*/  MOV R108, R59 ;  /* 0x0000003b006c7202 */ /* 0x000fe20000000f00 */
[----:B------:R-:W-:-:S06]  /*4fd0*/  FADD.FTZ R28, R7, R2 ;  /* 0x00000002071c7221 */ /* 0x000fcc0000010000 */
[----:B------:R-:W-:Y:S01]  /*4fe0*/  HMMA.16816.F32 R24, R12, R26, RZ ;  /* 0x0000001a0c18723c */ /* 0x000fe200000018ff */
[----:B------:R-:W-:Y:S01]  /*4ff0*/  IMAD.MOV.U32 R59, RZ, RZ, R50 ;  /* 0x000000ffff3b7224 */ /* 0x000fe200078e0032 */
[----:B------:R-:W1:Y:S01]  /*5000*/  MUFU.EX2 R2, R31 ;  /* 0x0000001f00027308 */ /* 0x000e620000000800 */
[----:B------:R-:W-:Y:S02]  /*5010*/  IMAD.MOV.U32 R87, RZ, RZ, R51 ;  /* 0x000000ffff577224 */ /* 0x000fe400078e0033 */
[----:B------:R-:W-:Y:S02]  /*5020*/  IMAD.MOV.U32 R86, RZ, RZ, R48 ;  /* 0x000000ffff567224 */ /* 0x000fe400078e0030 */
[----:B------:R-:W-:-:S03]  /*5030*/  IMAD.MOV.U32 R84, RZ, RZ, R49 ;  /* 0x000000ffff547224 */ /* 0x000fc600078e0031 */
[----:B------:R-:W-:Y:S06]  /*5040*/  MUFU.EX2 R0, R30 ;  /* 0x0000001e00007308 */ /* 0x000fec0000000800 */
[----:B------:R-:W-:Y:S02]  /*5050*/  HMMA.16816.F32 R48, R8, R20, R16 ;  /* 0x000000140830723c */ /* 0x000fe40000001810 */
[----:B------:R-:W2:Y:S08]  /*5060*/  MUFU.EX2 R16, R36 ;  /* 0x0000002400107308 */ /* 0x000eb00000000800 */
[----:B------:R-:W3:Y:S01]  /*5070*/  MUFU.EX2 R3, R37 ;  /* 0x0000002500037308 */ /* 0x000ee20000000800 */
[----:B-1----:R-:W-:-:S07]  /*5080*/  FADD.FTZ R7, R2, R29 ;  /* 0x0000001d02077221 */ /* 0x002fce0000010000 */
[----:B------:R-:W1:Y:S08]  /*5090*/  MUFU.EX2 R18, R33 ;  /* 0x0000002100127308 */ /* 0x000e700000000800 */
[----:B------:R-:W4:Y:S01]  /*50a0*/  MUFU.EX2 R20, R38 ;  /* 0x0000002600147308 */ /* 0x000f220000000800 */
[----:B------:R-:W-:Y:S02]  /*50b0*/  IMAD.MOV.U32 R85, RZ, RZ, R40 ;  /* 0x000000ffff557224 */ /* 0x000fe400078e0028 */
[----:B------:R-:W-:-:S05]  /*50c0*/  IMAD.MOV.U32 R58, RZ, RZ, R41 ;  /* 0x000000ffff3a7224 */ /* 0x000fca00078e0029 */
[----:B------:R-:W5:Y:S01]  /*50d0*/  MUFU.EX2 R17, R32 ;  /* 0x0000002000117308 */ /* 0x000f620000000800 */
[----:B--2---:R-:W-:Y:S01]  /*50e0*/  FADD.FTZ R21, R16, R28 ;  /* 0x0000001c10157221 */ /* 0x004fe20000010000 */
[----:B------:R-:W-:Y:S06]  /*50f0*/  HMMA.16816.F32 R40, R8, R22, R24 ;  /* 0x000000160828723c */ /* 0x000fec0000001818 */
[----:B------:R-:W2:Y:S01]  /*5100*/  MUFU.EX2 R19, R39 ;  /* 0x0000002700137308 */ /* 0x000ea20000000800 */
[C---:B------:R-:W-:Y:S01]  /*5110*/  FADD.FTZ R22, R0.reuse, R7 ;  /* 0x0000000700167221 */ /* 0x040fe20000010000 */
[----:B------:R-:W-:Y:S01]  /*5120*/  F2FP.PACK_AB R7, R0, R2 ;  /* 0x000000020007723e */ /* 0x000fe200000000ff */
[----:B---3--:R-:W-:-:S02]  /*5130*/  FADD.FTZ R2, R3, R21 ;  /* 0x0000001503027221 */ /* 0x008fc40000010000 */
[----:B-1----:R-:W-:Y:S02]  /*5140*/  FADD.FTZ R0, R18, R22 ;  /* 0x0000001612007221 */ /* 0x002fe40000010000 */
[----:B------:R-:W-:Y:S02]  /*5150*/  IMAD.MOV.U32 R95, RZ, RZ, R84 ;  /* 0x000000ffff5f7224 */ /* 0x000fe400078e0054 */
[----:B----4-:R-:W-:Y:S02]  /*5160*/  FADD.FTZ R2, R20, R2 ;  /* 0x0000000214027221 */ /* 0x010fe40000010000 */
[----:B------:R-:W-:Y:S02]  /*5170*/  IMAD.MOV.U32 R84, RZ, RZ, R87 ;  /* 0x000000ffff547224 */ /* 0x000fe400078e0057 */
[----:B------:R-:W-:Y:S01]  /*5180*/  IMAD.MOV.U32 R102, RZ, RZ, R128 ;  /* 0x000000ffff667224 */ /* 0x000fe200078e0080 */
[----:B------:R-:W-:Y:S01]  /*5190*/  F2FP.PACK_AB R128, R3, R16 ;  /* 0x000000100380723e */ /* 0x000fe200000000ff */
[----:B------:R-:W-:Y:S01]  /*51a0*/  IMAD.MOV.U32 R87, RZ, RZ, R59 ;  /* 0x000000ffff577224 */ /* 0x000fe200078e003b */
[----:B------:R-:W-:Y:S01]  /*51b0*/  MOV R59, R79 ;  /* 0x0000004f003b7202 */ /* 0x000fe20000000f00 */
[----:B------:R-:W-:Y:S01]  /*51c0*/  IMAD.MOV.U32 R104, RZ, RZ, R129 ;  /* 0x000000ffff687224 */ /* 0x000fe200078e0081 */
[C---:B-----5:R-:W-:Y:S01]  /*51d0*/  F2FP.PACK_AB R129, R17.reuse, R18 ;  /* 0x000000121181723e */ /* 0x060fe200000000ff */
[----:B------:R-:W-:-:S02]  /*51e0*/  FADD.FTZ R3, R17, R0 ;  /* 0x0000000011037221 */ /* 0x000fc40000010000 */
[----:B------:R-:W-:Y:S01]  /*51f0*/  IMAD.MOV.U32 R79, RZ, RZ, R130 ;  /* 0x000000ffff4f7224 */ /* 0x000fe200078e0082 */
[C---:B--2---:R-:W-:Y:S01]  /*5200*/  F2FP.PACK_AB R130, R19.reuse, R20 ;  /* 0x000000141382723e */ /* 0x044fe200000000ff */
[----:B------:R-:W-:Y:S02]  /*5210*/  FADD.FTZ R0, R19, R2 ;  /* 0x0000000213007221 */ /* 0x000fe40000010000 */
[----:B------:R-:W1:Y:S01]  /*5220*/  LDSM.16.MT88.4 R16, [R108+0x6000] ;  /* 0x006000006c10783b */ /* 0x000e620000004200 */
[----:B------:R-:W2:Y:S03]  /*5230*/  MUFU.EX2 R2, R35 ;  /* 0x0000002300027308 */ /* 0x000ea60000000800 */
[----:B------:R3:W-:Y:S01]  /*5240*/  STL [R1+0x7c], R0 ;  /* 0x00007c0001007387 */ /* 0x0007e20000100800 */
[----:B------:R-:W-:Y:S02]  /*5250*/  IMAD.MOV.U32 R94, RZ, RZ, R86 ;  /* 0x000000ffff5e7224 */ /* 0x000fe400078e0056 */
[----:B------:R-:W-:-:S02]  /*5260*/  IMAD.MOV.U32 R86, RZ, RZ, R58 ;  /* 0x000000ffff567224 */ /* 0x000fc400078e003a */
[----:B------:R-:W-:Y:S02]  /*5270*/  IMAD.MOV.U32 R58, RZ, RZ, R78 ;  /* 0x000000ffff3a7224 */ /* 0x000fe400078e004e */
[----:B------:R-:W-:Y:S02]  /*5280*/  IMAD.MOV.U32 R78, RZ, RZ, R131 ;  /* 0x000000ffff4e7224 */ /* 0x000fe400078e0083 */
[----:B--2---:R-:W-:Y:S01]  /*5290*/  FADD.FTZ R3, R2, R3 ;  /* 0x0000000302037221 */ /* 0x004fe20000010000 */
[----:B---3--:R-:W2:Y:S01]  /*52a0*/  MUFU.EX2 R0, R34 ;  /* 0x0000002200007308 */ /* 0x008ea20000000800 */
[----:B-1----:R-:W-:Y:S02]  /*52b0*/  HMMA.16816.F32 R20, R12, R16, RZ ;  /* 0x000000100c14723c */ /* 0x002fe400000018ff */
[C---:B--2---:R-:W-:Y:S01]  /*52c0*/  FADD.FTZ R3, R0.reuse, R3 ;  /* 0x0000000300037221 */ /* 0x044fe20000010000 */
[----:B------:R-:W-:Y:S01]  /*52d0*/  F2FP.PACK_AB R131, R0, R2 ;  /* 0x000000020083723e */ /* 0x000fe200000000ff */
[----:B------:R-:W-:-:S04]  /*52e0*/  IMAD.MOV.U32 R0, RZ, RZ, R108 ;  /* 0x000000ffff007224 */ /* 0x000fc800078e006c */
[----:B------:R-:W-:Y:S01]  /*52f0*/  HMMA.16816.F32 R12, R12, R18, RZ ;  /* 0x000000120c0c723c */ /* 0x000fe200000018ff */
[----:B------:R-:W1:Y:S01]  /*5300*/  LDSM.16.MT88.4 R16, [R0+0x6800] ;  /* 0x006800000010783b */ /* 0x000e620000004200 */
[----:B------:R-:W-:Y:S01]  /*5310*/  IMAD.MOV.U32 R88, RZ, RZ, R102 ;  /* 0x000000ffff587224 */ /* 0x000fe200078e0066 */
[----:B------:R-:W-:Y:S11]  /*5320*/  MOV R91, R104 ;  /* 0x00000068005b7202 */ /* 0x000ff60000000f00 */
[----:B------:R-:W-:Y:S02]  /*5330*/  @!UPT UIADD3 URZ, URZ, URZ, URZ ;  /* 0x0000003f3f3ff290 */ /* 0x000fe4000fffe03f */
[C---:B-1----:R-:W-:Y:S08]  /*5340*/  HMMA.16816.F32 R20, R8.reuse, R16, R20 ;  /* 0x000000100814723c */ /* 0x042ff00000001814 */
[----:B------:R-:W-:Y:S01]  /*5350*/  HMMA.16816.F32 R12, R8, R18, R12 ;  /* 0x00000012080c723c */ /* 0x000fe2000000180c */
[----:B------:R-:W1:Y:S07]  /*5360*/  LDSM.16.MT88.4 R8, [R248+0x1000] ;  /* 0x00100000f808783b */ /* 0x000e6e0000004200 */
[C---:B-1----:R-:W-:Y:S08]  /*5370*/  HMMA.16816.F32 R136, R4.reuse, R8, R136 ;  /* 0x000000080488723c */ /* 0x042ff00000001888 */
[----:B------:R-:W-:Y:S01]  /*5380*/  HMMA.16816.F32 R16, R4, R10, R88 ;  /* 0x0000000a0410723c */ /* 0x000fe20000001858 */
[----:B------:R-:W1:Y:S01]  /*5390*/  LDSM.16.MT88.4 R8, [R252+0x1000] ;  /* 0x00100000fc08783b */ /* 0x000e620000004200 */
[----:B------:R-:W-:-:S02]  /*53a0*/  IMAD.MOV.U32 R92, RZ, RZ, R105 ;  /* 0x000000ffff5c7224 */ /* 0x000fc400078e0069 */
[----:B------:R-:W-:-:S04]  /*53b0*/  IMAD.MOV.U32 R93, RZ, RZ, R107 ;  /* 0x000000ffff5d7224 */ /* 0x000fc800078e006b */
        /* <DEDUP_REMOVED lines=21> */
[----:B------:R2:W-:Y:S04]  /*5510*/  STL [R1+0x80], R3 ;  /* 0x0000800301007387 */ /* 0x0005e80000100800 */
[----:B------:R-:W-:Y:S01]  /*5520*/  LDSM.16.MT88.4 R164, [R0+0x1800] ;  /* 0x0018000000a4783b */ /* 0x000fe20000004200 */
[C---:B-1----:R-:W-:Y:S08]  /*5530*/  HMMA.16816.F32 R84, R4.reuse, R8, R180 ;  /* 0x000000080454723c */ /* 0x042ff000000018b4 */
[----:B------:R-:W-:Y:S01]  /*5540*/  HMMA.16816.F32 R88, R4, R10, R140 ;  /* 0x0000000a0458723c */ /* 0x000fe2000000188c */
[----:B------:R-:W1:Y:S01]  /*5550*/  LDSM.16.MT88.4 R8, [R252+0x5000] ;  /* 0x00500000fc08783b */ /* 0x000e620000004200 */
[----:B--2---:R-:W-:-:S03]  /*5560*/  IMAD.MOV.U32 R3, RZ, RZ, c[0x0][0x2c4] ;  /* 0x0000b100ff037624 */ /* 0x004fc600078e00ff */
[----:B------:R-:W-:Y:S03]  /*5570*/  LDSM.16.MT88.4 R140, [R248+0x1800] ;  /* 0x00180000f88c783b */ /* 0x000fe60000004200 */
[C---:B-1----:R-:W-:Y:S08]  /*5580*/  HMMA.16816.F32 R92, R4.reuse, R8, R156 ;  /* 0x00000008045c723c */ /* 0x042ff0000000189c */
[----:B------:R-:W-:Y:S01]  /*5590*/  HMMA.16816.F32 R96, R4, R10, R124 ;  /* 0x0000000a0460723c */ /* 0x000fe2000000187c */
[----:B------:R-:W1:Y:S01]  /*55a0*/  LDSM.16.MT88.4 R8, [R251+0x5000] ;  /* 0x00500000fb08783b */ /* 0x000e620000004200 */
[----:B------:R-:W-:-:S03]  /*55b0*/  ISETP.NE.AND P2, PT, R3, 0x1, PT ;  /* 0x000000010300780c */ /* 0x000fc60003f45270 */
[----:B------:R-:W-:Y:S03]  /*55c0*/  LDSM.16.MT88.4 R156, [R251+0x1800] ;  /* 0x00180000fb9c783b */ /* 0x000fe60000004200 */
[C---:B-1----:R-:W-:Y:S08]  /*55d0*/  HMMA.16816.F32 R100, R4.reuse, R8, R148 ;  /* 0x000000080464723c */ /* 0x042ff00000001894 */
[----:B------:R-:W-:Y:S01]  /*55e0*/  HMMA.16816.F32 R104, R4, R10, R116 ;  /* 0x0000000a0468723c */ /* 0x000fe20000001874 */
[----:B------:R-:W1:Y:S01]  /*55f0*/  LDSM.16.MT88.4 R8, [R0+0x5000] ;  /* 0x005000000008783b */ /* 0x000e620000004200 */
[----:B------:R-:W-:-:S03]  /*5600*/  @P2 IMAD.HI.U32 R2, R135, c[0x0][0x2c8], RZ ;  /* 0x0000b20087022a27 */ /* 0x000fc600078e00ff */
[----:B------:R-:W-:Y:S03]  /*5610*/  LDSM.16.MT88.4 R148, [R252+0x1800] ;  /* 0x00180000fc94783b */ /* 0x000fe60000004200 */
[C---:B-1----:R-:W-:Y:S08]  /*5620*/  HMMA.16816.F32 R108, R4.reuse, R8, R120 ;  /* 0x00000008046c723c */ /* 0x042ff00000001878 */
[C---:B------:R-:W-:Y:S01]  /*5630*/  HMMA.16816.F32 R112, R4.reuse, R10, R112 ;  /* 0x0000000a0470723c */ /* 0x040fe20000001870 */
[----:B------:R-:W1:Y:S07]  /*5640*/  LDSM.16.MT88.4 R8, [R248+0x7000] ;  /* 0x00700000f808783b */ /* 0x000e6e0000004200 */
[C---:B-1----:R-:W-:Y:S08]  /*5650*/  HMMA.16816.F32 R184, R4.reuse, R8, R184 ;  /* 0x0000000804b8723c */ /* 0x042ff000000018b8 */
[C---:B------:R-:W-:Y:S01]  /*5660*/  HMMA.16816.F32 R168, R4.reuse, R10, R168 ;  /* 0x0000000a04a8723c */ /* 0x040fe200000018a8 */
[----:B------:R-:W1:Y:S07]  /*5670*/  LDSM.16.MT88.4 R8, [R252+0x7000] ;  /* 0x00700000fc08783b */ /* 0x000e6e0000004200 */
[C---:B-1----:R-:W-:Y:S01]  /*5680*/  HMMA.16816.F32 R120, R4.reuse, R8, R80 ;  /* 0x000000080478723c */ /* 0x042fe20000001850 */
[----:B------:R-:W-:Y:S07]  /*5690*/  LDSM.16.MT88.4 R80, [R252+0x5800] ;  /* 0x00580000fc50783b */ /* 0x000fee0000004200 */
[C---:B------:R-:W-:Y:S01]  /*56a0*/  HMMA.16816.F32 R116, R4.reuse, R10, R64 ;  /* 0x0000000a0474723c */ /* 0x040fe20000001840 */
[----:B------:R-:W1:Y:S04]  /*56b0*/  LDSM.16.MT88.4 R8, [R251+0x7000] ;  /* 0x00700000fb08783b */ /* 0x000e680000004200 */
[----:B------:R-:W-:Y:S03]  /*56c0*/  LDSM.16.MT88.4 R64, [R0+0x3800] ;  /* 0x003800000040783b */ /* 0x000fe60000004200 */
[C---:B-1----:R-:W-:Y:S01]  /*56d0*/  HMMA.16816.F32 R124, R4.reuse, R10, R40 ;  /* 0x0000000a047c723c */ /* 0x042fe20000001828 */
[----:B------:R-:W1:Y:S07]  /*56e0*/  LDSM.16.MT88.4 R40, [R248+0x3800] ;  /* 0x00380000f828783b */ /* 0x000e6e0000004200 */
[----:B------:R-:W-:Y:S01]  /*56f0*/  HMMA.16816.F32 R180, R4, R8, R48 ;  /* 0x0000000804b4723c */ /* 0x000fe20000001830 */
[----:B------:R-:W2:Y:S04]  /*5700*/  LDSM.16.MT88.4 R48, [R252+0x3800] ;  /* 0x00380000fc30783b */ /* 0x000ea80000004200 */
[----:B------:R-:W-:Y:S03]  /*5710*/  LDSM.16.MT88.4 R8, [R0+0x7000] ;  /* 0x007000000008783b */ /* 0x000fe60000004200 */
[C---:B-1----:R-:W-:Y:S08]  /*5720*/  HMMA.16816.F32 R36, R128.reuse, R40, R36 ;  /* 0x000000288024723c */ /* 0x042ff00000001824 */
[C---:B------:R-:W-:Y:S08]  /*5730*/  HMMA.16816.F32 R40, R128.reuse, R42, R44 ;  /* 0x0000002a8028723c */ /* 0x040ff0000000182c */
[C---:B--2---:R-:W-:Y:S08]  /*5740*/  HMMA.16816.F32 R44, R128.reuse, R48, R52 ;  /* 0x00000030802c723c */ /* 0x044ff00000001834 */
[C---:B------:R-:W-:Y:S01]  /*5750*/  HMMA.16816.F32 R48, R128.reuse, R50, R56 ;  /* 0x000000328030723c */ /* 0x040fe20000001838 */
[----:B------:R-:W1:Y:S07]  /*5760*/  LDSM.16.MT88.4 R56, [R251+0x3800] ;  /* 0x00380000fb38783b */ /* 0x000e6e0000004200 */
        /* <DEDUP_REMOVED lines=9> */
[C---:B--2---:R-:W-:Y:S08]  /*5800*/  HMMA.16816.F32 R92, R128.reuse, R96, R108 ;  /* 0x00000060805c723c */ /* 0x044ff0000000186c */
[C---:B------:R-:W-:Y:S01]  /*5810*/  HMMA.16816.F32 R96, R128.reuse, R98, R112 ;  /* 0x000000628060723c */ /* 0x040fe20000001870 */
[----:B------:R-:W1:Y:S07]  /*5820*/  LDSM.16.MT88.4 R112, [R252+0x7800] ;  /* 0x00780000fc70783b */ /* 0x000e6e0000004200 */
[----:B------:R-:W-:Y:S01]  /*5830*/  HMMA.16816.F32 R72, R128, R74, R88 ;  /* 0x0000004a8048723c */ /* 0x000fe20000001858 */
[----:B------:R-:W2:Y:S07]  /*5840*/  LDSM.16.MT88.4 R88, [R251+0x5800] ;  /* 0x00580000fb58783b */ /* 0x000eae0000004200 */
[C---:B------:R-:W-:Y:S08]  /*5850*/  HMMA.16816.F32 R20, R4.reuse, R8, R20 ;  /* 0x000000080414723c */ /* 0x040ff00000001814 */
[----:B------:R-:W-:Y:S01]  /*5860*/  HMMA.16816.F32 R12, R4, R10, R12 ;  /* 0x0000000a040c723c */ /* 0x000fe2000000180c */
[----:B------:R3:W-:Y:S07]  /*5870*/  LDSM.16.MT88.4 R4, [R0+0x7800] ;  /* 0x007800000004783b */ /* 0x0007ee0000004200 */
[----:B-1----:R-:W-:Y:S01]  /*5880*/  HMMA.16816.F32 R108, R128, R112, R120 ;  /* 0x00000070806c723c */ /* 0x002fe20000001878 */
[----:B------:R-:W1:Y:S01]  /*5890*/  LDSM.16.MT88.4 R120, [R251+0x7800] ;  /* 0x00780000fb78783b */ /* 0x000e620000004200 */
[----:B---3--:R-:W-:-:S06]  /*58a0*/  IMAD.MOV.U32 R0, RZ, RZ, R135 ;  /* 0x000000ffff007224 */ /* 0x008fcc00078e0087 */
[----:B--2---:R-:W-:Y:S01]  /*58b0*/  HMMA.16816.F32 R84, R128, R88, R100 ;  /* 0x000000588054723c */ /* 0x004fe20000001864 */
[----:B------:R-:W-:Y:S01]  /*58c0*/  @P2 SHF.R.U32.HI R0, RZ, c[0x0][0x2cc], R2 ;  /* 0x0000b300ff002a19 */ /* 0x000fe20000011602 */
[----:B------:R-:W-:-:S06]  /*58d0*/  IMAD.MOV.U32 R2, RZ, RZ, c[0x0][0x168] ;  /* 0x00005a00ff027624 */ /* 0x000fcc00078e00ff */
[----:B------:R-:W-:Y:S01]  /*58e0*/  HMMA.16816.F32 R88, R128, R90, R104 ;  /* 0x0000005a8058723c */ /* 0x000fe20000001868 */
[----:B------:R-:W2:Y:S01]  /*58f0*/  LDSM.16.MT88.4 R104, [R248+0x7800] ;  /* 0x00780000f868783b */ /* 0x000ea20000004200 */
[----:B------:R-:W-:-:S04]  /*5900*/  IADD3 R0, R0, c[0x0][0x1d0], -R2 ;  /* 0x0000740000007a10 */ /* 0x000fc80007ffe802 */
[----:B------:R-:W-:-:S04]  /*5910*/  SHF.R.S32.HI R2, RZ, 0x1f, R0 ;  /* 0x0000001fff027819 */ /* 0x000fc80000011400 */
[----:B------:R-:W-:Y:S01]  /*5920*/  LEA.HI R0, R2, R0, RZ, 0x6 ;  /* 0x0000000002007211 */ /* 0x000fe200078f30ff */
[----:B------:R-:W-:Y:S03]  /*5930*/  HMMA.16816.F32 R112, R128, R114, R116 ;  /* 0x000000728070723c */ /* 0x000fe60000001874 */
[----:B------:R-:W-:-:S04]  /*5940*/  SHF.R.S32.HI R0, RZ, 0x6, R0 ;  /* 0x00000006ff007819 */ /* 0x000fc80000011400 */
[----:B------:R-:W-:Y:S01]  /*5950*/  IMNMX R0, RZ, R0, !PT ;  /* 0x00000000ff007217 */ /* 0x000fe20007800200 */
[C---:B-1----:R-:W-:Y:S08]  /*5960*/  HMMA.16816.F32 R116, R128.reuse, R120, R180 ;  /* 0x000000788074723c */ /* 0x042ff000000018b4 */
[C---:B------:R-:W-:Y:S08]  /*5970*/  HMMA.16816.F32 R120, R128.reuse, R122, R124 ;  /* 0x0000007a8078723c */ /* 0x040ff0000000187c */
[----:B------:R-:W-:Y:S07]  /*5980*/  HMMA.16816.F32 R124, R128, R4, R20 ;  /* 0x00000004807c723c */ /* 0x000fee0000001814 */
[----:B------:R-:W-:-:S05]  /*5990*/  IADD3 R4, R134, -0x2, RZ ;  /* 0xfffffffe86047810 */ /* 0x000fca0007ffe0ff */
[----:B------:R1:W-:Y:S04]  /*59a0*/  STL [R1+0x5c], R4 ;  /* 0x00005c0401007387 */ /* 0x0003e80000100800 */
[----:B------:R1:W-:Y:S01]  /*59b0*/  STL [R1+0x84], R0 ;  /* 0x0000840001007387 */ /* 0x0003e20000100800 */
[----:B------:R-:W-:Y:S01]  /*59c0*/  ISETP.GE.AND P0, PT, R4, R0, PT ;  /* 0x000000000400720c */ /* 0x000fe20003f06270 */
[C---:B------:R-:W-:Y:S08]  /*59d0*/  HMMA.16816.F32 R136, R128.reuse, R140, R136 ;  /* 0x0000008c8088723c */ /* 0x040ff00000001888 */
        /* <DEDUP_REMOVED lines=9> */
[----:B------:R-:W-:Y:S01]  /*5a70*/  HMMA.16816.F32 R128, R128, R6, R12 ;  /* 0x000000068080723c */ /* 0x000fe2000000180c */
[----:B------:R-:W-:Y:S01]  /*5a80*/  @!UPT UIADD3 URZ, URZ, URZ, URZ ;  /* 0x0000003f3f3ff290 */ /* 0x000fe2000fffe03f */
[----:B------:R-:W-:Y:S11]  /*5a90*/  @!P0 BRA `(.L_x_476) ;  /* 0x000043b000008947 */ /* 0x000ff60003800000 */
[----:B-1----:R-:W-:Y:S02]  /*5aa0*/  MOV R0, R4 ;  /* 0x0000000400007202 */ /* 0x002fe40000000f00 */
[----:B------:R-:W-:-:S02]  /*5ab0*/  MOV R134, R132 ;  /* 0x0000008400867202 */ /* 0x000fc40000000f00 */
[----:B------:R-:W-:Y:S01]  /*5ac0*/  MOV R3, R133 ;  /* 0x0000008500037202 */ /* 0x000fe20000000f00 */
[----:B------:R1:W-:Y:S06]  /*5ad0*/  STL [R1+0x60], R0 ;  /* 0x0000600001007387 */ /* 0x0003ec0000100800 */
.L_x_477:
[----:B------:R-:W2:Y:S01]  /*5ae0*/  LDL R2, [R1+0x60] ;  /* 0x0000600001027983 */ /* 0x000ea20000100800 */
[----:B------:R-:W-:Y:S04]  /*5af0*/  DEPBAR.LE SB0, 0x0 ;  /* 0x000080000000791a */ /* 0x000fe80000000000 */
[----:B------:R-:W3:Y:S01]  /*5b00*/  LDL.64 R16, [R1+0x70] ;  /* 0x0000700001107983 */ /* 0x000ee20000100a00 */
[----:B------:R-:W-:Y:S05]  /*5b10*/  WARPSYNC 0xffffffff ;  /* 0xffffffff00007948 */ /* 0x000fea0003800000 */
[----:B------:R-:W4:Y:S04]  /*5b20*/  LDL R13, [R1+0x78] ;  /* 0x00007800010d7983 */ /* 0x000f280000100800 */
[----:B------:R-:W-:Y:S06]  /*5b30*/  STL.64 [R1+0x138], R128 ;  /* 0x0001388001007387 */ /* 0x000fec0000100a00 */
[----:B-1----:R1:W-:Y:S04]  /*5b40*/  STL [R1+0x134], R130 ;  /* 0x0001348201007387 */ /* 0x0023e80000100800 */
[----:B------:R1:W-:Y:S04]  /*5b50*/  STL [R1+0x130], R131 ;  /* 0x0001308301007387 */ /* 0x0003e80000100800 */
[----:B------:R-:W4:Y:S04]  /*5b60*/  LDL R168, [R1+0x8] ;  /* 0x0000080001a87983 */ /* 0x000f280000100800 */
[----:B------:R-:W4:Y:S04]  /*5b70*/  LDL R180, [R1+0x44] ;  /* 0x0000440001b47983 */ /* 0x000f280000100800 */
[----:B------:R-:W4:Y:S04]  /*5b80*/  LDL R135, [R1+0x40] ;  /* 0x0000400001877983 */ /* 0x000f280000100800 */
[----:B------:R-:W-:Y:S08]  /*5b90*/  BAR.SYNC.DEFER_BLOCKING 0x0 ;  /* 0x0000000000007b1d */ /* 0x000ff00000010000 */
[----:B------:R-:W-:Y:S08]  /*5ba0*/  LDSM.16.M88.4 R24, [R249+0x1000] ;  /* 0x00100000f918783b */ /* 0x000ff00000000200 */
[----:B-1----:R-:W4:Y:S04]  /*5bb0*/  LDL R130, [R1+0x3c] ;  /* 0x00003c0001827983 */ /* 0x002f280000100800 */
[----:B------:R-:W4:Y:S01]  /*5bc0*/  LDL R131, [R1+0x58] ;  /* 0x0000580001837983 */ /* 0x000f220000100800 */
[C---:B--2---:R-:W-:Y:S11]  /*5bd0*/  ISETP.GE.AND P1, PT, R2.reuse, RZ, PT ;  /* 0x000000ff0200720c */ /* 0x044ff60003f26270 */
[----:B------:R-:W-:Y:S02]  /*5be0*/  @!UPT UIADD3 URZ, URZ, URZ, URZ ;  /* 0x0000003f3f3ff290 */ /* 0x000fe4000fffe03f */
[----:B------:R-:W-:Y:S01]  /*5bf0*/  @P1 SHF.R.S32.HI R0, RZ, 0x1f, R2 ;  /* 0x0000001fff001819 */ /* 0x000fe20000011402 */
[----:B------:R-:W-:Y:S01]  /*5c00*/  @P1 IMAD.WIDE.U32 R4, R2, c[0x0][0x208], RZ ;  /* 0x0000820002041a25 */ /* 0x000fe200078e00ff */
[----:B---3--:R-:W-:Y:S03]  /*5c10*/  @P1 IADD3 R10, P0, R16, 0x40, RZ ;  /* 0x00000040100a1810 */ /* 0x008fe60007f1e0ff */
[----:B------:R-:W-:Y:S01]  /*5c20*/  @P1 IMAD R0, R0, c[0x0][0x208], RZ ;  /* 0x0000820000001a24 */ /* 0x000fe200078e02ff */
[-C--:B----4-:R-:W-:Y:S01]  /*5c30*/  @P1 IADD3.X R9, RZ, R13.reuse, RZ, P0, !PT ;  /* 0x0000000dff091210 */ /* 0x090fe200007fe4ff */
[----:B------:R-:W-:Y:S02]  /*5c40*/  @P1 IMAD.MOV.U32 R6, RZ, RZ, c[0x0][0x20c] ;  /* 0x00008300ff061624 */ /* 0x000fe400078e00ff */
[----:B------:R-:W-:Y:S01]  /*5c50*/  @P1 IMAD R0, R2, c[0x0][0x20c], R0 ;  /* 0x0000830002001a24 */ /* 0x000fe200078e0200 */
[C---:B------:R-:W-:Y:S04]  /*5c60*/  @P1 SHF.L.U32 R2, R4.reuse, 0x6, RZ ;  /* 0x0000000604021819 */ /* 0x040fe800000006ff */
[----:B------:R-:W-:Y:S02]  /*5c70*/  @P1 IADD3 R0, R5, R0, RZ ;  /* 0x0000000005001210 */ /* 0x000fe40007ffe0ff */
[----:B------:R-:W-:Y:S01]  /*5c80*/  @P1 MOV R5, c[0x0][0x208] ;  /* 0x0000820000051a02 */ /* 0x000fe20000000f00 */
[----:B------:R-:W-:Y:S01]  /*5c90*/  LDSM.16.M88.4 R168, [R168] ;  /* 0x00000000a8a8783b */ /* 0x000fe20000000200 */
[----:B------:R-:W-:Y:S02]  /*5ca0*/  @P1 SHF.L.U64.HI R0, R4, 0x6, R0 ;  /* 0x0000000604001819 */ /* 0x000fe40000010200 */
[C---:B------:R-:W-:Y:S04]  /*5cb0*/  @P1 LEA R4, P0, R5.reuse, R2, 0x5 ;  /* 0x0000000205041211 */ /* 0x040fe800078028ff */
[----:B------:R-:W-:Y:S01]  /*5cc0*/  @P1 LEA.HI.X R5, R5, R0, R6, 0x5, P0 ;  /* 0x0000000005051211 */ /* 0x000fe200000f2c06 */
[----:B------:R-:W-:Y:S01]  /*5cd0*/  LDSM.16.M88.4 R180, [R180] ;  /* 0x00000000b4b4783b */ /* 0x000fe20000000200 */
[----:B------:R-:W-:Y:S04]  /*5ce0*/  @P1 IADD3 R6, P0, R2, R16, RZ ;  /* 0x0000001002061210 */ /* 0x000fe80007f1e0ff */
[-C--:B------:R-:W-:Y:S02]  /*5cf0*/  @P1 IADD3.X R8, R0, R13.reuse, RZ, P0, !PT ;  /* 0x0000000d00081210 */ /* 0x080fe400007fe4ff */
[----:B------:R-:W-:Y:S01]  /*5d00*/  @P1 IADD3 R7, P0, R2, R10, RZ ;  /* 0x0000000a02071210 */ /* 0x000fe20007f1e0ff */
[----:B------:R-:W-:Y:S04]  /*5d10*/  LDSM.16.M88.4 R184, [R135] ;  /* 0x0000000087b8783b */ /* 0x000fe80000000200 */
[----:B------:R-:W-:Y:S01]  /*5d20*/  @P1 IMAD.X R11, R0, 0x1, R9, P0 ;  /* 0x00000001000b1824 */ /* 0x000fe200000e0609 */
[C---:B------:R-:W-:Y:S04]  /*5d30*/  @P1 LEA R132, P0, R6.reuse, c[0x0][0x1f8], 0x1 ;  /* 0x00007e0006841a11 */ /* 0x040fe800078008ff */
[----:B------:R-:W-:Y:S02]  /*5d40*/  @P1 LEA.HI.X R133, R6, c[0x0][0x1fc], R8, 0x1, P0 ;  /* 0x00007f0006851a11 */ /* 0x000fe400000f0c08 */
[C---:B------:R-:W-:Y:S04]  /*5d50*/  @P1 LEA R28, P0, R7.reuse, c[0x0][0x1f8], 0x1 ;  /* 0x00007e00071c1a11 */ /* 0x040fe800078008ff */
[----:B------:R-:W-:Y:S02]  /*5d60*/  @P1 LEA.HI.X R29, R7, c[0x0][0x1fc], R11, 0x1, P0 ;  /* 0x00007f00071d1a11 */ /* 0x000fe400000f0c0b */
[----:B------:R-:W-:Y:S04]  /*5d70*/  @P1 IADD3 R8, P0, R16, 0x80, RZ ;  /* 0x0000008010081810 */ /* 0x000fe80007f1e0ff */
[----:B------:R-:W-:Y:S02]  /*5d80*/  @P1 IADD3.X R7, RZ, R13, RZ, P0, !PT ;  /* 0x0000000dff071210 */ /* 0x000fe400007fe4ff */
[----:B------:R-:W-:Y:S04]  /*5d90*/  @P1 IADD3 R6, P0, R2, R8, RZ ;  /* 0x0000000802061210 */ /* 0x000fe80007f1e0ff */
[----:B------:R-:W-:Y:S01]  /*5da0*/  @P1 IADD3.X R11, R0, R7, RZ, P0, !PT ;  /* 0x00000007000b1210 */ /* 0x000fe200007fe4ff */
[----:B------:R1:W-:Y:S01]  /*5db0*/  LDSM.16.M88.4 R188, [R130] ;  /* 0x0000000082bc783b */ /* 0x0003e20000000200 */
[C---:B------:R-:W-:Y:S04]  /*5dc0*/  @P1 LEA R14, P0, R6.reuse, c[0x0][0x1f8], 0x1 ;  /* 0x00007e00060e1a11 */ /* 0x040fe800078008ff */
[----:B------:R-:W-:Y:S02]  /*5dd0*/  @P1 LEA.HI.X R15, R6, c[0x0][0x1fc], R11, 0x1, P0 ;  /* 0x00007f00060f1a11 */ /* 0x000fe400000f0c0b */
[----:B------:R-:W-:Y:S04]  /*5de0*/  @P1 IADD3 R6, P0, R16, 0xc0, RZ ;  /* 0x000000c010061810 */ /* 0x000fe80007f1e0ff */
[----:B------:R-:W-:Y:S02]  /*5df0*/  @P1 IADD3.X R12, RZ, R13, RZ, P0, !PT ;  /* 0x0000000dff0c1210 */ /* 0x000fe400007fe4ff */
[----:B------:R-:W-:Y:S05]  /*5e00*/  @P1 IADD3 R2, P0, R2, R6, RZ ;  /* 0x0000000602021210 */ /* 0x000fea0007f1e0ff */
[----:B------:R-:W-:Y:S01]  /*5e10*/  @P1 IMAD.X R0, R0, 0x1, R12, P0 ;  /* 0x0000000100001824 */ /* 0x000fe200000e060c */
[C---:B------:R-:W-:Y:S04]  /*5e20*/  @P1 LEA R22, P0, R2.reuse, c[0x0][0x1f8], 0x1 ;  /* 0x00007e0002161a11 */ /* 0x040fe800078008ff */
[----:B------:R-:W-:Y:S01]  /*5e30*/  @P1 LEA.HI.X R23, R2, c[0x0][0x1fc], R0, 0x1, P0 ;  /* 0x00007f0002171a11 */ /* 0x000fe200000f0c00 */
[----:B-1----:R-:W2:Y:S01]  /*5e40*/  LDL R130, [R1+0x38] ;  /* 0x0000380001827983 */ /* 0x002ea20000100800 */
[C---:B------:R-:W-:Y:S04]  /*5e50*/  @P1 IADD3 R2, P0, R4.reuse, R10, RZ ;  /* 0x0000000a04021210 */ /* 0x040fe80007f1e0ff */
[C---:B------:R-:W-:Y:S02]  /*5e60*/  @P1 IADD3.X R21, R5.reuse, R9, RZ, P0, !PT ;  /* 0x0000000905151210 */ /* 0x040fe400007fe4ff */
[C---:B------:R-:W-:Y:S02]  /*5e70*/  @P1 IADD3 R0, P0, R4.reuse, R8, RZ ;  /* 0x0000000804001210 */ /* 0x040fe40007f1e0ff */
[----:B------:R-:W1:Y:S02]  /*5e80*/  LDSM.16.M88.4 R8, [R249] ;  /* 0x00000000f908783b */ /* 0x000e640000000200 */
[C---:B------:R-:W-:Y:S02]  /*5e90*/  @P1 IADD3.X R7, R5.reuse, R7, RZ, P0, !PT ;  /* 0x0000000705071210 */ /* 0x040fe400007fe4ff */
[C---:B------:R-:W-:Y:S04]  /*5ea0*/  @P1 IADD3 R6, P0, R4.reuse, R6, RZ ;  /* 0x0000000604061210 */ /* 0x040fe80007f1e0ff */
[C---:B------:R-:W-:Y:S02]  /*5eb0*/  @P1 IADD3.X R32, R5.reuse, R12, RZ, P0, !PT ;  /* 0x0000000c05201210 */ /* 0x040fe400007fe4ff */
[----:B------:R-:W-:Y:S02]  /*5ec0*/  @P1 IADD3 R4, P0, R4, R16, RZ ;  /* 0x0000001004041210 */ /* 0x000fe40007f1e0ff */
[----:B------:R-:W3:Y:S03]  /*5ed0*/  LDSM.16.M88.4 R16, [R249+0x800] ;  /* 0x00080000f910783b */ /* 0x000ee60000000200 */
[----:B------:R-:W-:Y:S01]  /*5ee0*/  @P1 IMAD.X R5, R5, 0x1, R13, P0 ;  /* 0x0000000105051824 */ /* 0x000fe200000e060d */
[C---:B------:R-:W-:Y:S04]  /*5ef0*/  @P1 LEA R12, P0, R4.reuse, c[0x0][0x1f8], 0x1 ;  /* 0x00007e00040c1a11 */ /* 0x040fe800078008ff */
[----:B------:R-:W-:Y:S02]  /*5f00*/  @P1 LEA.HI.X R13, R4, c[0x0][0x1fc], R5, 0x1, P0 ;  /* 0x00007f00040d1a11 */ /* 0x000fe400000f0c05 */
[C---:B------:R-:W-:Y:S04]  /*5f10*/  @P1 LEA R20, P0, R2.reuse, c[0x0][0x1f8], 0x1 ;  /* 0x00007e0002141a11 */ /* 0x040fe800078008ff */
[----:B------:R-:W-:Y:S02]  /*5f20*/  @P1 LEA.HI.X R21, R2, c[0x0][0x1fc], R21, 0x1, P0 ;  /* 0x00007f0002151a11 */ /* 0x000fe400000f0c15 */
[C---:B------:R-:W-:Y:S01]  /*5f30*/  @P1 LEA R30, P0, R0.reuse, c[0x0][0x1f8], 0x1 ;  /* 0x00007e00001e1a11 */ /* 0x040fe200078008ff */
[----:B------:R-:W4:Y:S03]  /*5f40*/  LDL R2, [R1+0x2c] ;  /* 0x00002c0001027983 */ /* 0x000f260000100800 */
[----:B------:R-:W-:Y:S02]  /*5f50*/  @P1 LEA.HI.X R31, R0, c[0x0][0x1fc], R7, 0x1, P0 ;  /* 0x00007f00001f1a11 */ /* 0x000fe400000f0c07 */
[----:B------:R-:W2:Y:S01]  /*5f60*/  LDL R0, [R1] ;  /* 0x0000000001007983 */ /* 0x000ea20000100800 */
[C---:B------:R-:W-:Y:S04]  /*5f70*/  @P1 LEA R128, P0, R6.reuse, c[0x0][0x1f8], 0x1 ;  /* 0x00007e0006801a11 */ /* 0x040fe800078008ff */
[----:B------:R-:W-:Y:S02]  /*5f80*/  @P1 LEA.HI.X R129, R6, c[0x0][0x1fc], R32, 0x1, P0 ;  /* 0x00007f0006811a11 */ /* 0x000fe400000f0c20 */
[C---:B-1---5:R-:W-:Y:S01]  /*5f90*/  HMMA.16816.F32 R4, R172.reuse, R8, RZ ;  /* 0x00000008ac04723c */ /* 0x062fe200000018ff */
[----:B------:R-:W1:Y:S07]  /*5fa0*/  LDSM.16.M88.4 R32, [R249+0x1800] ;  /* 0x00180000f920783b */ /* 0x000e6e0000000200 */
[C---:B------:R-:W-:Y:S01]  /*5fb0*/  HMMA.16816.F32 R8, R172.reuse, R10, RZ ;  /* 0x0000000aac08723c */ /* 0x040fe200000018ff */
[----:B------:R-:W-:Y:S01]  /*5fc0*/  @!PT LDS RZ, [RZ] ;  /* 0x00000000fffff984 */ /* 0x000fe20000000800 */
[----:B------:R-:W-:Y:S01]  /*5fd0*/  @!PT LDS RZ, [RZ] ;  /* 0x00000000fffff984 */ /* 0x000fe20000000800 */
[----:B------:R-:W-:Y:S01]  /*5fe0*/  @!PT LDS RZ, [RZ] ;  /* 0x00000000fffff984 */ /* 0x000fe20000000800 */
[----:B------:R1:W-:Y:S08]  /*5ff0*/  @P1 LDGSTS.E.BYPASS.LTC128B.128 [R131+0x100], [R132.64], !P6 ;  /* 0x0010000084831fae */ /* 0x0003f0000f101d46 */
[----:B------:R1:W-:Y:S08]  /*6000*/  @P1 LDGSTS.E.BYPASS.LTC128B.128 [R131+0x2100], [R28.64], !P5 ;  /* 0x021000001c831fae */ /* 0x0003f0000e901d46 */
[----:B------:R3:W-:Y:S08]  /*6010*/  @P1 LDGSTS.E.BYPASS.LTC128B.128 [R131+0x4100], [R14.64], !P4 ;  /* 0x041000000e831fae */ /* 0x0007f0000e101d46 */
[----:B------:R1:W-:Y:S08]  /*6020*/  @P1 LDGSTS.E.BYPASS.LTC128B.128 [R131+0x6100], [R22.64], !P3 ;  /* 0x0610000016831fae */ /* 0x0003f0000d901d46 */
[----:B------:R3:W-:Y:S08]  /*6030*/  @P1 LDGSTS.E.BYPASS.LTC128B.128 [R131+0x1100], [R12.64], !P6 ;  /* 0x011000000c831fae */ /* 0x0007f0000f101d46 */
[----:B------:R1:W-:Y:S08]  /*6040*/  @P1 LDGSTS.E.BYPASS.LTC128B.128 [R131+0x3100], [R20.64], !P5 ;  /* 0x0310000014831fae */ /* 0x0003f0000e901d46 */
[----:B------:R1:W-:Y:S08]  /*6050*/  @P1 LDGSTS.E.BYPASS.LTC128B.128 [R131+0x5100], [R30.64], !P4 ;  /* 0x051000001e831fae */ /* 0x0003f0000e101d46 */
[----:B------:R1:W-:Y:S01]  /*6060*/  @P1 LDGSTS.E.BYPASS.LTC128B.128 [R131+0x7100], [R128.64], !P3 ;  /* 0x0710000080831fae */ /* 0x0003e2000d901d46 */
[C---:B---3--:R-:W-:Y:S07]  /*6070*/  HMMA.16816.F32 R12, R172.reuse, R16, RZ ;  /* 0x00000010ac0c723c */ /* 0x048fee00000018ff */
[----:B------:R-:W0:Y:S01]  /*6080*/  LDGDEPBAR ;  /* 0x00000000000079af */ /* 0x000e220000000000 */
[C---:B------:R-:W-:Y:S08]  /*6090*/  HMMA.16816.F32 R16, R172.reuse, R18, RZ ;  /* 0x00000012ac10723c */ /* 0x040ff000000018ff */
[C---:B-1----:R-:W-:Y:S08]  /*60a0*/  HMMA.16816.F32 R20, R172.reuse, R24, RZ ;  /* 0x00000018ac14723c */ /* 0x042ff000000018ff */
[C---:B------:R-:W-:Y:S01]  /*60b0*/  HMMA.16816.F32 R24, R172.reuse, R26, RZ ;  /* 0x0000001aac18723c */ /* 0x040fe200000018ff */
[----:B------:R-:W3:Y:S04]  /*60c0*/  LDL R129, [R1+0x34] ;  /* 0x0000340001817983 */ /* 0x000ee80000100800 */
[----:B------:R-:W3:Y:S03]  /*60d0*/  LDL R128, [R1+0x30] ;  /* 0x0000300001807983 */ /* 0x000ee60000100800 */
[C---:B------:R-:W-:Y:S01]  /*60e0*/  HMMA.16816.F32 R28, R172.reuse, R32, RZ ;  /* 0x00000020ac1c723c */ /* 0x040fe200000018ff */
[----:B------:R-:W-:Y:S04]  /*60f0*/  STL [R1+0x100], R172 ;  /* 0x000100ac01007387 */ /* 0x000fe80000100800 */
[----:B------:R-:W-:Y:S03]  /*6100*/  STL [R1+0xfc], R173 ;  /* 0x0000fcad01007387 */ /* 0x000fe60000100800 */
[----:B------:R-:W-:Y:S01]  /*6110*/  HMMA.16816.F32 R32, R172, R34, RZ ;  /* 0x00000022ac20723c */ /* 0x000fe200000018ff */
[----:B------:R-:W-:Y:S04]  /*6120*/  STL [R1+0xf8], R174 ;  /* 0x0000f8ae01007387 */ /* 0x000fe80000100800 */
[----:B------:R-:W-:Y:S03]  /*6130*/  STL [R1+0xf4], R175 ;  /* 0x0000f4af01007387 */ /* 0x000fe60000100800 */
[C---:B------:R-:W-:Y:S01]  /*6140*/  HMMA.16816.F32 R4, R176.reuse, R168, R4 ;  /* 0x000000a8b004723c */ /* 0x040fe20000001804 */
[----:B------:R-:W-:Y:S04]  /*6150*/  STL [R1+0x110], R176 ;  /* 0x000110b001007387 */ /* 0x000fe80000100800 */
[----:B------:R-:W-:Y:S03]  /*6160*/  STL [R1+0x10c], R177 ;  /* 0x00010cb101007387 */ /* 0x000fe60000100800 */
[C---:B------:R-:W-:Y:S01]  /*6170*/  HMMA.16816.F32 R8, R176.reuse, R170, R8 ;  /* 0x000000aab008723c */ /* 0x040fe20000001808 */
[----:B------:R1:W-:Y:S04]  /*6180*/  STL [R1+0x108], R178 ;  /* 0x000108b201007387 */ /* 0x0003e80000100800 */
[----:B------:R-:W-:Y:S03]  /*6190*/  STL [R1+0x104], R179 ;  /* 0x000104b301007387 */ /* 0x000fe60000100800 */
[C---:B------:R-:W-:Y:S01]  /*61a0*/  HMMA.16816.F32 R12, R176.reuse, R180, R12 ;  /* 0x000000b4b00c723c */ /* 0x040fe2000000180c */
[----:B------:R-:W-:Y:S04]  /*61b0*/  STL [R1+0x120], R192 ;  /* 0x000120c001007387 */ /* 0x000fe80000100800 */
        /* <DEDUP_REMOVED lines=8> */
[----:B------:R-:W-:Y:S07]  /*6240*/  STL [R1+0x124], R199 ;  /* 0x000124c701007387 */ /* 0x000fee0000100800 */
[C---:B------:R-:W-:Y:S08]  /*6250*/  HMMA.16816.F32 R28, R176.reuse, R188, R28 ;  /* 0x000000bcb01c723c */ /* 0x040ff0000000181c */
[----:B------:R-:W-:Y:S07]  /*6260*/  HMMA.16816.F32 R32, R176, R190, R32 ;  /* 0x000000beb020723c */ /* 0x000fee0000001820 */
[----:B-1----:R-:W-:Y:S04]  /*6270*/  MOV R178, c[0x0][0x2c4] ;  /* 0x0000b10000b27a02 */ /* 0x002fe80000000f00 */
[----:B------:R-:W-:Y:S01]  /*6280*/  ISETP.NE.AND P2, PT, R178, 0x1, PT ;  /* 0x00000001b200780c */ /* 0x000fe20003f45270 */
[----:B--2---:R-:W1:Y:S08]  /*6290*/  LDSM.16.M88.4 R168, [R0] ;  /* 0x0000000000a8783b */ /* 0x004e700000000200 */
[----:B------:R-:W2:Y:S08]  /*62a0*/  LDSM.16.M88.4 R180, [R0+0x800] ;  /* 0x0008000000b4783b */ /* 0x000eb00000000200 */
[----:B------:R-:W-:Y:S01]  /*62b0*/  LDSM.16.M88.4 R184, [R0+0x1800] ;  /* 0x0018000000b8783b */ /* 0x000fe20000000200 */
[C---:B-1----:R-:W-:Y:S08]  /*62c0*/  HMMA.16816.F32 R4, R192.reuse, R168, R4 ;  /* 0x000000a8c004723c */ /* 0x042ff00000001804 */
[C---:B------:R-:W-:Y:S01]  /*62d0*/  HMMA.16816.F32 R8, R192.reuse, R170, R8 ;  /* 0x000000aac008723c */ /* 0x040fe20000001808 */
[----:B------:R-:W1:Y:S07]  /*62e0*/  LDSM.16.M88.4 R168, [R0+0x1000] ;  /* 0x0010000000a8783b */ /* 0x000e6e0000000200 */
[C---:B--2---:R-:W-:Y:S08]  /*62f0*/  HMMA.16816.F32 R12, R192.reuse, R180, R12 ;  /* 0x000000b4c00c723c */ /* 0x044ff0000000180c */
[C---:B------:R-:W-:Y:S01]  /*6300*/  HMMA.16816.F32 R16, R192.reuse, R182, R16 ;  /* 0x000000b6c010723c */ /* 0x040fe20000001810 */
[----:B------:R-:W2:Y:S07]  /*6310*/  LDSM.16.M88.4 R180, [R250] ;  /* 0x00000000fab4783b */ /* 0x000eae0000000200 */
[C---:B-1----:R-:W-:Y:S08]  /*6320*/  HMMA.16816.F32 R20, R192.reuse, R168, R20 ;  /* 0x000000a8c014723c */ /* 0x042ff00000001814 */
[C---:B------:R-:W-:Y:S01]  /*6330*/  HMMA.16816.F32 R24, R192.reuse, R170, R24 ;  /* 0x000000aac018723c */ /* 0x040fe20000001818 */
[----:B------:R-:W1:Y:S07]  /*6340*/  LDSM.16.M88.4 R168, [R250+0x800] ;  /* 0x00080000faa8783b */ /* 0x000e6e0000000200 */
[C---:B------:R-:W-:Y:S08]  /*6350*/  HMMA.16816.F32 R28, R192.reuse, R184, R28 ;  /* 0x000000b8c01c723c */ /* 0x040ff0000000181c */
[----:B------:R-:W-:Y:S01]  /*6360*/  HMMA.16816.F32 R32, R192, R186, R32 ;  /* 0x000000bac020723c */ /* 0x000fe20000001820 */
[----:B------:R-:W3:Y:S07]  /*6370*/  LDSM.16.M88.4 R184, [R250+0x1000] ;  /* 0x00100000fab8783b */ /* 0x000eee0000000200 */
[C---:B--2---:R-:W-:Y:S08]  /*6380*/  HMMA.16816.F32 R4, R196.reuse, R180, R4 ;  /* 0x000000b4c404723c */ /* 0x044ff00000001804 */
[C---:B------:R-:W-:Y:S01]  /*6390*/  HMMA.16816.F32 R8, R196.reuse, R182, R8 ;  /* 0x000000b6c408723c */ /* 0x040fe20000001808 */
[----:B------:R-:W2:Y:S07]  /*63a0*/  LDSM.16.M88.4 R180, [R250+0x1800] ;  /* 0x00180000fab4783b */ /* 0x000eae0000000200 */
[C---:B-1----:R-:W-:Y:S08]  /*63b0*/  HMMA.16816.F32 R12, R196.reuse, R168, R12 ;  /* 0x000000a8c40c723c */ /* 0x042ff0000000180c */
[C---:B------:R-:W-:Y:S01]  /*63c0*/  HMMA.16816.F32 R16, R196.reuse, R170, R16 ;  /* 0x000000aac410723c */ /* 0x040fe20000001810 */
[----:B------:R-:W1:Y:S07]  /*63d0*/  LDSM.16.M88.4 R168, [R249+0x2000] ;  /* 0x00200000f9a8783b */ /* 0x000e6e0000000200 */
[C---:B---3--:R-:W-:Y:S08]  /*63e0*/  HMMA.16816.F32 R20, R196.reuse, R184, R20 ;  /* 0x000000b8c414723c */ /* 0x048ff00000001814 */
[C---:B------:R-:W-:Y:S01]  /*63f0*/  HMMA.16816.F32 R24, R196.reuse, R186, R24 ;  /* 0x000000bac418723c */ /* 0x040fe20000001818 */
[----:B------:R-:W3:Y:S07]  /*6400*/  LDSM.16.M88.4 R184, [R249+0x2800] ;  /* 0x00280000f9b8783b */ /* 0x000eee0000000200 */
[C---:B--2---:R-:W-:Y:S08]  /*6410*/  HMMA.16816.F32 R28, R196.reuse, R180, R28 ;  /* 0x000000b4c41c723c */ /* 0x044ff0000000181c */
[----:B------:R-:W-:Y:S01]  /*6420*/  HMMA.16816.F32 R32, R196, R182, R32 ;  /* 0x000000b6c420723c */ /* 0x000fe20000001820 */
[----:B------:R-:W2:Y:S07]  /*6430*/  LDSM.16.M88.4 R180, [R249+0x3000] ;  /* 0x00300000f9b4783b */ /* 0x000eae0000000200 */
[C---:B-1----:R-:W-:Y:S08]  /*6440*/  HMMA.16816.F32 R4, R200.reuse, R168, R4 ;  /* 0x000000a8c804723c */ /* 0x042ff00000001804 */
[C---:B------:R-:W-:Y:S01]  /*6450*/  HMMA.16816.F32 R8, R200.reuse, R170, R8 ;  /* 0x000000aac808723c */ /* 0x040fe20000001808 */
[----:B------:R-:W1:Y:S07]  /*6460*/  LDSM.16.M88.4 R168, [R249+0x3800] ;  /* 0x00380000f9a8783b */ /* 0x000e6e0000000200 */
[C---:B---3--:R-:W-:Y:S08]  /*6470*/  HMMA.16816.F32 R12, R200.reuse, R184, R12 ;  /* 0x000000b8c80c723c */ /* 0x048ff0000000180c */
[C---:B------:R-:W-:Y:S01]  /*6480*/  HMMA.16816.F32 R16, R200.reuse, R186, R16 ;  /* 0x000000bac810723c */ /* 0x040fe20000001810 */
[----:B------:R3:W4:Y:S07]  /*6490*/  LDSM.16.M88.4 R184, [R130] ;  /* 0x0000000082b8783b */ /* 0x00072e0000000200 */
[C---:B--2---:R-:W-:Y:S08]  /*64a0*/  HMMA.16816.F32 R20, R200.reuse, R180, R20 ;  /* 0x000000b4c814723c */ /* 0x044ff00000001814 */
[C---:B------:R-:W-:Y:S01]  /*64b0*/  HMMA.16816.F32 R24, R200.reuse, R182, R24 ;  /* 0x000000b6c818723c */ /* 0x040fe20000001818 */
[----:B------:R2:W2:Y:S07]  /*64c0*/  LDSM.16.M88.4 R180, [R129] ;  /* 0x0000000081b4783b */ /* 0x0004ae0000000200 */
[C---:B-1----:R-:W-:Y:S01]  /*64d0*/  HMMA.16816.F32 R28, R200.reuse, R168, R28 ;  /* 0x000000a8c81c723c */ /* 0x042fe2000000181c */
[----:B---3--:R-:W3:Y:S07]  /*64e0*/  LDL R130, [R1+0x28] ;  /* 0x0000280001827983 */ /* 0x008eee0000100800 */
[----:B------:R-:W-:Y:S01]  /*64f0*/  HMMA.16816.F32 R32, R200, R170, R32 ;  /* 0x000000aac820723c */ /* 0x000fe20000001820 */
[----:B------:R1:W1:Y:S07]  /*6500*/  LDSM.16.M88.4 R168, [R128] ;  /* 0x0000000080a8783b */ /* 0x00026e0000000200 */
[C---:B----4-:R-:W-:Y:S01]  /*6510*/  HMMA.16816.F32 R4, R204.reuse, R184, R4 ;  /* 0x000000b8cc04723c */ /* 0x050fe20000001804 */
[----:B--2---:R-:W2:Y:S07]  /*6520*/  LDL R129, [R1+0x24] ;  /* 0x0000240001817983 */ /* 0x004eae0000100800 */
[C---:B------:R-:W-:Y:S01]  /*6530*/  HMMA.16816.F32 R8, R204.reuse, R186, R8 ;  /* 0x000000bacc08723c */ /* 0x040fe20000001808 */
[----:B------:R4:W4:Y:S07]  /*6540*/  LDSM.16.M88.4 R184, [R2] ;  /* 0x0000000002b8783b */ /* 0x00092e0000000200 */
[C---:B------:R-:W-:Y:S01]  /*6550*/  HMMA.16816.F32 R12, R204.reuse, R180, R12 ;  /* 0x000000b4cc0c723c */ /* 0x040fe2000000180c */
[----:B-1----:R-:W2:Y:S07]  /*6560*/  LDL R128, [R1+0x20] ;  /* 0x0000200001807983 */ /* 0x002eae0000100800 */
[C---:B------:R-:W-:Y:S01]  /*6570*/  HMMA.16816.F32 R16, R204.reuse, R182, R16 ;  /* 0x000000b6cc10723c */ /* 0x040fe20000001810 */
[----:B------:R-:W1:Y:S07]  /*6580*/  LDSM.16.M88.4 R180, [R0+0x2000] ;  /* 0x0020000000b4783b */ /* 0x000e6e0000000200 */
[C---:B------:R-:W-:Y:S01]  /*6590*/  HMMA.16816.F32 R20, R204.reuse, R168, R20 ;  /* 0x000000a8cc14723c */ /* 0x040fe20000001814 */
[----:B----4-:R-:W2:Y:S07]  /*65a0*/  LDL R2, [R1+0x1c] ;  /* 0x00001c0001027983 */ /* 0x010eae0000100800 */
        /* <DEDUP_REMOVED lines=33> */
[C---:B------:R-:W-:Y:S08]  /*67c0*/  HMMA.16816.F32 R16, R216.reuse, R182, R16 ;  /* 0x000000b6d810723c */ /* 0x040ff00000001810 */
[C---:B------:R-:W-:Y:S08]  /*67d0*/  HMMA.16816.F32 R20, R216.reuse, R168, R20 ;  /* 0x000000a8d814723c */ /* 0x040ff00000001814 */
[C---:B------:R-:W-:Y:S08]  /*67e0*/  HMMA.16816.F32 R24, R216.reuse, R170, R24 ;  /* 0x000000aad818723c */ /* 0x040ff00000001818 */
[C---:B------:R-:W-:Y:S08]  /*67f0*/  HMMA.16816.F32 R28, R216.reuse, R184, R28 ;  /* 0x000000b8d81c723c */ /* 0x040ff0000000181c */
[----:B------:R-:W-:Y:S01]  /*6800*/  HMMA.16816.F32 R32, R216, R186, R32 ;  /* 0x000000bad820723c */ /* 0x000fe20000001820 */
[----:B---3--:R1:W3:Y:S08]  /*6810*/  LDSM.16.M88.4 R180, [R130] ;  /* 0x0000000082b4783b */ /* 0x0082f00000000200 */
[----:B--2---:R2:W2:Y:S08]  /*6820*/  LDSM.16.M88.4 R168, [R129] ;  /* 0x0000000081a8783b */ /* 0x0044b00000000200 */
[----:B-1----:R-:W4:Y:S04]  /*6830*/  LDL R130, [R1+0x18] ;  /* 0x0000180001827983 */ /* 0x002f280000100800 */
[----:B------:R1:W1:Y:S01]  /*6840*/  LDSM.16.M88.4 R184, [R128] ;  /* 0x0000000080b8783b */ /* 0x0002620000000200 */
[C---:B---3--:R-:W-:Y:S07]  /*6850*/  HMMA.16816.F32 R4, R220.reuse, R180, R4 ;  /* 0x000000b4dc04723c */ /* 0x048fee0000001804 */
[----:B--2---:R-:W2:Y:S01]  /*6860*/  LDL R129, [R1+0x14] ;  /* 0x0000140001817983 */ /* 0x004ea20000100800 */
[C---:B------:R-:W-:Y:S03]  /*6870*/  HMMA.16816.F32 R8, R220.reuse, R182, R8 ;  /* 0x000000b6dc08723c */ /* 0x040fe60000001808 */
[----:B------:R3:W3:Y:S05]  /*6880*/  LDSM.16.M88.4 R180, [R2] ;  /* 0x0000000002b4783b */ /* 0x0006ea0000000200 */
[C---:B------:R-:W-:Y:S03]  /*6890*/  HMMA.16816.F32 R12, R220.reuse, R168, R12 ;  /* 0x000000a8dc0c723c */ /* 0x040fe6000000180c */
[----:B-1----:R-:W2:Y:S05]  /*68a0*/  LDL R128, [R1+0x10] ;  /* 0x0000100001807983 */ /* 0x002eaa0000100800 */
[C---:B------:R-:W-:Y:S01]  /*68b0*/  HMMA.16816.F32 R16, R220.reuse, R170, R16 ;  /* 0x000000aadc10723c */ /* 0x040fe20000001810 */
[----:B------:R-:W1:Y:S07]  /*68c0*/  LDSM.16.M88.4 R168, [R0+0x4000] ;  /* 0x0040000000a8783b */ /* 0x000e6e0000000200 */
[C---:B------:R-:W-:Y:S01]  /*68d0*/  HMMA.16816.F32 R20, R220.reuse, R184, R20 ;  /* 0x000000b8dc14723c */ /* 0x040fe20000001814 */
[----:B---3--:R-:W2:Y:S04]  /*68e0*/  LDL R2, [R1+0xc] ;  /* 0x00000c0001027983 */ /* 0x008ea80000100800 */
[----:B------:R-:W2:Y:S03]  /*68f0*/  LDL.LU R174, [R1+0x60] ;  /* 0x0000600001ae7983 */ /* 0x000ea60000300800 */
[C---:B------:R-:W-:Y:S01]  /*6900*/  HMMA.16816.F32 R24, R220.reuse, R186, R24 ;  /* 0x000000badc18723c */ /* 0x040fe20000001818 */
[----:B------:R-:W1:Y:S07]  /*6910*/  LDSM.16.M88.4 R184, [R0+0x4800] ;  /* 0x0048000000b8783b */ /* 0x000e6e0000000200 */
[C---:B------:R-:W-:Y:S01]  /*6920*/  HMMA.16816.F32 R28, R220.reuse, R180, R28 ;  /* 0x000000b4dc1c723c */ /* 0x040fe2000000181c */
[----:B------:R-:W2:Y:S04]  /*6930*/  LDL R188, [R1+0xa0] ;  /* 0x0000a00001bc7983 */ /* 0x000ea80000100800 */
[----:B------:R-:W2:Y:S03]  /*6940*/  LDL R179, [R1+0xac] ;  /* 0x0000ac0001b37983 */ /* 0x000ea60000100800 */
[----:B------:R-:W-:Y:S01]  /*6950*/  HMMA.16816.F32 R32, R220, R182, R32 ;  /* 0x000000b6dc20723c */ /* 0x000fe20000001820 */
[----:B------:R-:W1:Y:S07]  /*6960*/  LDSM.16.M88.4 R180, [R0+0x5000] ;  /* 0x0050000000b4783b */ /* 0x000e6e0000000200 */
[C---:B-1----:R-:W-:Y:S01]  /*6970*/  HMMA.16816.F32 R4, R224.reuse, R168, R4 ;  /* 0x000000a8e004723c */ /* 0x042fe20000001804 */
[----:B------:R-:W2:Y:S07]  /*6980*/  LDL R177, [R1+0xb0] ;  /* 0x0000b00001b17983 */ /* 0x000eae0000100800 */
        /* <DEDUP_REMOVED lines=32> */
[----:B----4-:R1:W4:Y:S08]  /*6b90*/  LDSM.16.M88.4 R168, [R130] ;  /* 0x0000000082a8783b */ /* 0x0103300000000200 */
[----:B--2---:R-:W2:Y:S08]  /*6ba0*/  LDSM.16.M88.4 R184, [R129] ;  /* 0x0000000081b8783b */ /* 0x004eb00000000200 */
[----:B-1----:R-:W3:Y:S04]  /*6bb0*/  LDL R130, [R1+0x64] ;  /* 0x0000640001827983 */ /* 0x002ee80000100800 */
[----:B------:R1:W2:Y:S01]  /*6bc0*/  LDSM.16.M88.4 R180, [R128] ;  /* 0x0000000080b4783b */ /* 0x0002a20000000200 */
[C---:B----4-:R-:W-:Y:S08]  /*6bd0*/  HMMA.16816.F32 R4, R236.reuse, R168, R4 ;  /* 0x000000a8ec04723c */ /* 0x050ff00000001804 */
[C---:B------:R-:W-:Y:S01]  /*6be0*/  HMMA.16816.F32 R8, R236.reuse, R170, R8 ;  /* 0x000000aaec08723c */ /* 0x040fe20000001808 */
[----:B--2---:R-:W2:Y:S03]  /*6bf0*/  LDSM.16.M88.4 R168, [R2] ;  /* 0x0000000002a8783b */ /* 0x004ea60000000200 */
[C---:B------:R-:W-:Y:S02]  /*6c00*/  IADD3 R175, R174.reuse, -0x1, RZ ;  /* 0xffffffffaeaf7810 */ /* 0x040fe40007ffe0ff */
[----:B------:R-:W-:Y:S02]  /*6c10*/  ISETP.GE.AND P1, PT, R174, 0x1, PT ;  /* 0x00000001ae00780c */ /* 0x000fe40003f26270 */
[C---:B------:R-:W-:Y:S01]  /*6c20*/  HMMA.16816.F32 R12, R236.reuse, R184, R12 ;  /* 0x000000b8ec0c723c */ /* 0x040fe2000000180c */
[----:B-1----:R-:W4:Y:S07]  /*6c30*/  LDL.64 R128, [R1+0x68] ;  /* 0x0000680001807983 */ /* 0x002f2e0000100a00 */
[C---:B------:R-:W-:Y:S01]  /*6c40*/  HMMA.16816.F32 R16, R236.reuse, R186, R16 ;  /* 0x000000baec10723c */ /* 0x040fe20000001810 */
[----:B------:R-:W1:Y:S07]  /*6c50*/  LDSM.16.M88.4 R184, [R0+0x6000] ;  /* 0x0060000000b8783b */ /* 0x000e6e0000000200 */
[C---:B------:R-:W-:Y:S08]  /*6c60*/  HMMA.16816.F32 R20, R236.reuse, R180, R20 ;  /* 0x000000b4ec14723c */ /* 0x040ff00000001814 */
[C---:B------:R-:W-:Y:S01]  /*6c70*/  HMMA.16816.F32 R24, R236.reuse, R182, R24 ;  /* 0x000000b6ec18723c */ /* 0x040fe20000001818 */
[----:B------:R-:W1:Y:S07]  /*6c80*/  LDSM.16.M88.4 R180, [R0+0x6800] ;  /* 0x0068000000b4783b */ /* 0x000e6e0000000200 */
[C---:B--2---:R-:W-:Y:S08]  /*6c90*/  HMMA.16816.F32 R28, R236.reuse, R168, R28 ;  /* 0x000000a8ec1c723c */ /* 0x044ff0000000181c */
[----:B------:R-:W-:Y:S01]  /*6ca0*/  HMMA.16816.F32 R32, R236, R170, R32 ;  /* 0x000000aaec20723c */ /* 0x000fe20000001820 */
[----:B------:R-:W2:Y:S07]  /*6cb0*/  LDSM.16.M88.4 R168, [R0+0x7000] ;  /* 0x0070000000a8783b */ /* 0x000eae0000000200 */
[C---:B-1----:R-:W-:Y:S08]  /*6cc0*/  HMMA.16816.F32 R4, R240.reuse, R184, R4 ;  /* 0x000000b8f004723c */ /* 0x042ff00000001804 */
[C---:B------:R-:W-:Y:S01]  /*6cd0*/  HMMA.16816.F32 R8, R240.reuse, R186, R8 ;  /* 0x000000baf008723c */ /* 0x040fe20000001808 */
[----:B------:R1:W1:Y:S07]  /*6ce0*/  LDSM.16.M88.4 R184, [R0+0x7800] ;  /* 0x0078000000b8783b */ /* 0x00026e0000000200 */
[C---:B------:R-:W-:Y:S08]  /*6cf0*/  HMMA.16816.F32 R12, R240.reuse, R180, R12 ;  /* 0x000000b4f00c723c */ /* 0x040ff0000000180c */
[C---:B------:R-:W-:Y:S01]  /*6d00*/  HMMA.16816.F32 R16, R240.reuse, R182, R16 ;  /* 0x000000b6f010723c */ /* 0x040fe20000001810 */
[----:B------:R-:W1:Y:S07]  /*6d10*/  LDSM.16.M88.4 R180, [R250+0x6000] ;  /* 0x00600000fab4783b */ /* 0x000e6e0000000200 */
[C---:B--2---:R-:W-:Y:S04]  /*6d20*/  HMMA.16816.F32 R20, R240.reuse, R168, R20 ;  /* 0x000000a8f014723c */ /* 0x044fe80000001814 */
[----:B-1----:R-:W-:Y:S04]  /*6d30*/  @P1 SHF.R.S32.HI R0, RZ, 0x1f, R175 ;  /* 0x0000001fff001819 */ /* 0x002fe800000114af */
[C---:B------:R-:W-:Y:S01]  /*6d40*/  HMMA.16816.F32 R24, R240.reuse, R170, R24 ;  /* 0x000000aaf018723c */ /* 0x040fe20000001818 */
[----:B------:R-:W1:Y:S03]  /*6d50*/  LDSM.16.M88.4 R168, [R250+0x6800] ;  /* 0x00680000faa8783b */ /* 0x000e660000000200 */
[----:B------:R-:W-:Y:S04]  /*6d60*/  @P1 IMAD R0, R0, c[0x0][0x1e0], RZ ;  /* 0x0000780000001a24 */ /* 0x000fe800078e02ff */
[C---:B------:R-:W-:Y:S08]  /*6d70*/  HMMA.16816.F32 R28, R240.reuse, R184, R28 ;  /* 0x000000b8f01c723c */ /* 0x040ff0000000181c */
[----:B------:R-:W-:Y:S08]  /*6d80*/  HMMA.16816.F32 R32, R240, R186, R32 ;  /* 0x000000baf020723c */ /* 0x000ff00000001820 */
[C---:B------:R-:W-:Y:S08]  /*6d90*/  HMMA.16816.F32 R4, R244.reuse, R180, R4 ;  /* 0x000000b4f404723c */ /* 0x040ff00000001804 */
[C---:B------:R-:W-:Y:S01]  /*6da0*/  HMMA.16816.F32 R8, R244.reuse, R182, R8 ;  /* 0x000000b6f408723c */ /* 0x040fe20000001808 */
[----:B------:R-:W2:Y:S07]  /*6db0*/  LDSM.16.M88.4 R180, [R250+0x7000] ;  /* 0x00700000fab4783b */ /* 0x000eae0000000200 */
[C---:B-1----:R-:W-:Y:S08]  /*6dc0*/  HMMA.16816.F32 R12, R244.reuse, R168, R12 ;  /* 0x000000a8f40c723c */ /* 0x042ff0000000180c */
[C---:B------:R-:W-:Y:S04]  /*6dd0*/  HMMA.16816.F32 R16, R244.reuse, R170, R16 ;  /* 0x000000aaf410723c */ /* 0x040fe80000001810 */
[----:B------:R-:W-:Y:S02]  /*6de0*/  FMUL.FTZ R4, R4, c[0x0][0x320] ;  /* 0x0000c80004047a20 */ /* 0x000fe40000410000 */
[----:B------:R-:W-:Y:S02]  /*6df0*/  FMUL.FTZ R5, R5, c[0x0][0x320] ;  /* 0x0000c80005057a20 */ /* 0x000fe40000410000 */
[----:B------:R-:W1:Y:S01]  /*6e00*/  MUFU.TANH R191, R4 ;  /* 0x0000000400bf7308 */ /* 0x000e620000002400 */
[----:B------:R-:W-:Y:S03]  /*6e10*/  FMUL.FTZ R6, R6, c[0x0][0x320] ;  /* 0x0000c80006067a20 */ /* 0x000fe60000410000 */
[----:B------:R-:W-:Y:S02]  /*6e20*/  FMUL.FTZ R7, R7, c[0x0][0x320] ;  /* 0x0000c80007077a20 */ /* 0x000fe40000410000 */
[----:B------:R-:W-:Y:S02]  /*6e30*/  FMUL.FTZ R2, R8, c[0x0][0x320] ;  /* 0x0000c80008027a20 */ /* 0x000fe40000410000 */
[----:B------:R-:W-:Y:S02]  /*6e40*/  @P1 IMAD R8, R175, c[0x0][0x1e4], R0 ;  /* 0x00007900af081a24 */ /* 0x000fe400078e0200 */
[----:B------:R1:W1:Y:S01]  /*6e50*/  MUFU.TANH R176, R5 ;  /* 0x0000000500b07308 */ /* 0x0002620000002400 */
[----:B------:R-:W-:Y:S02]  /*6e60*/  FMUL.FTZ R10, R10, c[0x0][0x320] ;  /* 0x0000c8000a0a7a20 */ /* 0x000fe40000410000 */
[----:B------:R-:W-:Y:S02]  /*6e70*/  FMUL.FTZ R11, R11, c[0x0][0x320] ;  /* 0x0000c8000b0b7a20 */ /* 0x000fe40000410000 */
[----:B------:R-:W-:Y:S01]  /*6e80*/  FMUL.FTZ R14, R14, c[0x0][0x320] ;  /* 0x0000c8000e0e7a20 */ /* 0x000fe20000410000 */
[C---:B--2---:R-:W-:Y:S04]  /*6e90*/  HMMA.16816.F32 R20, R244.reuse, R180, R20 ;  /* 0x000000b4f414723c */ /* 0x044fe80000001814 */
[----:B------:R-:W2:Y:S01]  /*6ea0*/  MUFU.TANH R173, R6 ;  /* 0x0000000600ad7308 */ /* 0x000ea20000002400 */
[----:B------:R-:W-:Y:S02]  /*6eb0*/  FMUL.FTZ R9, R9, c[0x0][0x320] ;  /* 0x0000c80009097a20 */ /* 0x000fe40000410000 */
[----:B------:R-:W-:Y:S01]  /*6ec0*/  FMUL.FTZ R18, R18, c[0x0][0x320] ;  /* 0x0000c80012127a20 */ /* 0x000fe20000410000 */
[C---:B------:R-:W-:Y:S04]  /*6ed0*/  HMMA.16816.F32 R24, R244.reuse, R182, R24 ;  /* 0x000000b6f418723c */ /* 0x040fe80000001818 */
[----:B------:R-:W-:Y:S02]  /*6ee0*/  FMUL.FTZ R17, R17, c[0x0][0x320] ;  /* 0x0000c80011117a20 */ /* 0x000fe40000410000 */
[----:B------:R2:W2:Y:S01]  /*6ef0*/  MUFU.TANH R172, R7 ;  /* 0x0000000700ac7308 */ /* 0x0004a20000002400 */
[----:B------:R-:W-:Y:S02]  /*6f00*/  FMUL.FTZ R16, R16, c[0x0][0x320] ;  /* 0x0000c80010107a20 */ /* 0x000fe40000410000 */
[----:B------:R-:W-:Y:S03]  /*6f10*/  FMUL.FTZ R15, R15, c[0x0][0x320] ;  /* 0x0000c8000f0f7a20 */ /* 0x000fe60000410000 */
[----:B-1----:R-:W-:Y:S04]  /*6f20*/  @P1 IMAD.WIDE.U32 R4, R175, c[0x0][0x1e0], RZ ;  /* 0x00007800af041a25 */ /* 0x002fe800078e00ff */
[----:B------:R3:W1:Y:S01]  /*6f30*/  MUFU.TANH R185, R2 ;  /* 0x0000000200b97308 */ /* 0x0006620000002400 */
[----:B------:R-:W-:Y:S01]  /*6f40*/  FMUL.FTZ R20, R20, c[0x0][0x320] ;  /* 0x0000c80014147a20 */ /* 0x000fe20000410000 */
[----:B------:R-:W-:Y:S01]  /*6f50*/  @P1 IADD3 R8, R5, R8, RZ ;  /* 0x0000000805081210 */ /* 0x000fe20007ffe0ff */
[----:B------:R-:W-:Y:S01]  /*6f60*/  FMUL.FTZ R12, R12, c[0x0][0x320] ;  /* 0x0000c8000c0c7a20 */ /* 0x000fe20000410000 */
[C---:B------:R-:W-:Y:S01]  /*6f70*/  @P1 SHF.L.U32 R132, R4.reuse, 0x6, RZ ;  /* 0x0000000604841819 */ /* 0x040fe200000006ff */
[----:B------:R-:W-:Y:S01]  /*6f80*/  FMUL.FTZ R13, R13, c[0x0][0x320] ;  /* 0x0000c8000d0d7a20 */ /* 0x000fe20000410000 */
[----:B------:R-:W-:Y:S01]  /*6f90*/  @P1 SHF.L.U64.HI R8, R4, 0x6, R8 ;  /* 0x0000000604081819 */ /* 0x000fe20000010208 */
[----:B------:R-:W-:Y:S02]  /*6fa0*/  FMUL.FTZ R21, R21, c[0x0][0x320] ;  /* 0x0000c80015157a20 */ /* 0x000fe40000410000 */
[----:B------:R-:W-:Y:S01]  /*6fb0*/  FMUL.FTZ R22, R22, c[0x0][0x320] ;  /* 0x0000c80016167a20 */ /* 0x000fe20000410000 */
[----:B------:R-:W-:Y:S01]  /*6fc0*/  MUFU.TANH R135, R10 ;  /* 0x0000000a00877308 */ /* 0x000fe20000002400 */
[----:B------:R-:W-:Y:S02]  /*6fd0*/  FMUL.FTZ R23, R23, c[0x0][0x320] ;  /* 0x0000c80017177a20 */ /* 0x000fe40000410000 */
[----:B------:R-:W-:Y:S01]  /*6fe0*/  FMUL.FTZ R24, R24, c[0x0][0x320] ;  /* 0x0000c80018187a20 */ /* 0x000fe20000410000 */
[----:B--2---:R-:W2:Y:S01]  /*6ff0*/  LDSM.16.M88.4 R4, [R250+0x7800] ;  /* 0x00780000fa04783b */ /* 0x004ea20000000200 */
[----:B------:R-:W-:Y:S04]  /*7000*/  DEPBAR.LE SB0, 0x0 ;  /* 0x000080000000791a */ /* 0x000fe80000000000 */
[----:B------:R-:W-:Y:S01]  /*7010*/  FMUL.FTZ R25, R25, c[0x0][0x320] ;  /* 0x0000c80019197a20 */ /* 0x000fe20000410000 */
[----:B------:R-:W-:Y:S01]  /*7020*/  MUFU.TANH R133, R11 ;  /* 0x0000000b00857308 */ /* 0x000fe20000002400 */
[----:B------:R-:W-:Y:S01]  /*7030*/  FMUL.FTZ R26, R26, c[0x0][0x320] ;  /* 0x0000c8001a1a7a20 */ /* 0x000fe20000410000 */
[----:B------:R-:W-:Y:S01]  /*7040*/  BAR.SYNC.DEFER_BLOCKING 0x0 ;  /* 0x0000000000007b1d */ /* 0x000fe20000010000 */
[----:B------:R-:W-:Y:S01]  /*7050*/  FMUL.FTZ R27, R27, c[0x0][0x320] ;  /* 0x0000c8001b1b7a20 */ /* 0x000fe20000410000 */
[C---:B--2---:R-:W-:Y:S06]  /*7060*/  HMMA.16816.F32 R28, R244.reuse, R4, R28 ;  /* 0x00000004f41c723c */ /* 0x044fec000000181c */
[----:B------:R2:W1:Y:S02]  /*7070*/  MUFU.TANH R184, R9 ;  /* 0x0000000900b87308 */ /* 0x0004640000002400 */
[----:B------:R-:W-:Y:S08]  /*7080*/  HMMA.16816.F32 R32, R244, R6, R32 ;  /* 0x00000006f420723c */ /* 0x000ff00000001820 */
[----:B------:R1:W-:Y:S10]  /*7090*/  MUFU.TANH R190, R18 ;  /* 0x0000001200be7308 */ /* 0x0003f40000002400 */
[----:B------:R-:W-:Y:S01]  /*70a0*/  MUFU.TANH R187, R14 ;  /* 0x0000000e00bb7308 */ /* 0x000fe20000002400 */
[----:B------:R-:W-:Y:S02]  /*70b0*/  FMUL.FTZ R28, R28, c[0x0][0x320] ;  /* 0x0000c8001c1c7a20 */ /* 0x000fe40000410000 */
[----:B------:R-:W-:Y:S02]  /*70c0*/  FMUL.FTZ R29, R29, c[0x0][0x320] ;  /* 0x0000c8001d1d7a20 */ /* 0x000fe40000410000 */
[----:B------:R-:W-:Y:S05]  /*70d0*/  FMUL.FTZ R30, R30, c[0x0][0x320] ;  /* 0x0000c8001e1e7a20 */ /* 0x000fea0000410000 */
[----:B------:R-:W-:Y:S01]  /*70e0*/  MUFU.TANH R189, R17 ;  /* 0x0000001100bd7308 */ /* 0x000fe20000002400 */
[----:B------:R-:W-:Y:S02]  /*70f0*/  FMUL.FTZ R32, R32, c[0x0][0x320] ;  /* 0x0000c80020207a20 */ /* 0x000fe40000410000 */
[----:B------:R-:W-:Y:S02]  /*7100*/  FMUL.FTZ R34, R34, c[0x0][0x320] ;  /* 0x0000c80022227a20 */ /* 0x000fe40000410000 */
[----:B------:R-:W-:Y:S05]  /*7110*/  FMUL.FTZ R35, R35, c[0x0][0x320] ;  /* 0x0000c80023237a20 */ /* 0x000fea0000410000 */
[----:B------:R-:W-:Y:S10]  /*7120*/  MUFU.TANH R186, R15 ;  /* 0x0000000f00ba7308 */ /* 0x000ff40000002400 */
[----:B------:R-:W1:Y:S01]  /*7130*/  MUFU.TANH R12, R12 ;  /* 0x0000000c000c7308 */ /* 0x000e620000002400 */
[----:B----4-:R-:W-:Y:S09]  /*7140*/  @P1 IADD3 R0, P0, R132, R128, RZ ;  /* 0x0000008084001210 */ /* 0x010ff20007f1e0ff */
[----:B------:R-:W4:Y:S01]  /*7150*/  MUFU.TANH R13, R13 ;  /* 0x0000000d000d7308 */ /* 0x000f220000002400 */
[----:B---3--:R-:W-:Y:S02]  /*7160*/  @P1 IADD3.X R2, R8, R130, RZ, P0, !PT ;  /* 0x0000008208021210 */ /* 0x008fe400007fe4ff */
[C---:B------:R-:W-:Y:S04]  /*7170*/  @P1 LEA R168, P0, R0.reuse, c[0x0][0x1c8], 0x1 ;  /* 0x0000720000a81a11 */ /* 0x040fe800078008ff */
[----:B------:R-:W-:Y:S03]  /*7180*/  @P1 LEA.HI.X R169, R0, c[0x0][0x1cc], R2, 0x1, P0 ;  /* 0x0000730000a91a11 */ /* 0x000fe600000f0c02 */
[----:B------:R-:W-:Y:S01]  /*7190*/  MUFU.TANH R21, R21 ;  /* 0x0000001500157308 */ /* 0x000fe20000002400 */
[----:B------:R-:W-:Y:S02]  /*71a0*/  @P1 IADD3 R181, P0, R128, 0x40, RZ ;  /* 0x0000004080b51810 */ /* 0x000fe40007f1e0ff */
[----:B------:R-:W-:Y:S01]  /*71b0*/  IADD3 R0, R179, R188, RZ ;  /* 0x000000bcb3007210 */ /* 0x000fe20007ffe0ff */
[----:B------:R-:W-:Y:S01]  /*71c0*/  @!PT LDS RZ, [RZ] ;  /* 0x00000000fffff984 */ /* 0x000fe20000000800 */
[----:B------:R-:W-:Y:S01]  /*71d0*/  @!PT LDS RZ, [RZ] ;  /* 0x00000000fffff984 */ /* 0x000fe20000000800 */
[----:B------:R-:W-:Y:S01]  /*71e0*/  @!PT LDS RZ, [RZ] ;  /* 0x00000000fffff984 */ /* 0x000fe20000000800 */
[----:B------:R3:W-:Y:S02]  /*71f0*/  @P1 LDGSTS.E.BYPASS.LTC128B.128 [R131+0x10100], [R168.64], !P6 ;  /* 0x10100000a8831fae */ /* 0x0007e4000f101d46 */
[--C-:B------:R-:W-:Y:S01]  /*7200*/  @P1 IMAD.X R180, RZ, RZ, R130.reuse, P0 ;  /* 0x000000ffffb41224 */ /* 0x100fe200000e0682 */
[----:B------:R-:W-:Y:S01]  /*7210*/  @P1 IADD3 R2, P0, R132, R181, RZ ;  /* 0x000000b584021210 */ /* 0x000fe20007f1e0ff */
[----:B--2---:R-:W-:Y:S02]  /*7220*/  @P2 IMAD.HI.U32 R9, R0, c[0x0][0x2c8], RZ ;  /* 0x0000b20000092a27 */ /* 0x004fe400078e00ff */
[----:B------:R-:W2:Y:S01]  /*7230*/  MUFU.TANH R188, R16 ;  /* 0x0000001000bc7308 */ /* 0x000ea20000002400 */
[----:B------:R-:W-:Y:S02]  /*7240*/  @P1 IADD3.X R11, R8, R180, RZ, P0, !PT ;  /* 0x000000b4080b1210 */ /* 0x000fe400007fe4ff */
[C---:B------:R-:W-:Y:S02]  /*7250*/  @P1 LEA R10, P0, R2.reuse, c[0x0][0x1c8], 0x1 ;  /* 0x00007200020a1a11 */ /* 0x040fe400078008ff */
[----:B------:R-:W-:Y:S02]  /*7260*/  @P2 SHF.R.U32.HI R0, RZ, c[0x0][0x2cc], R9 ;  /* 0x0000b300ff002a19 */ /* 0x000fe40000011609 */
[----:B------:R-:W-:Y:S02]  /*7270*/  @P1 LEA.HI.X R11, R2, c[0x0][0x1cc], R11, 0x1, P0 ;  /* 0x00007300020b1a11 */ /* 0x000fe400000f0c0b */
[----:B------:R-:W-:Y:S01]  /*7280*/  @P1 IADD3 R171, P0, R128, 0x80, RZ ;  /* 0x0000008080ab1810 */ /* 0x000fe20007f1e0ff */
[----:B------:R-:W-:Y:S01]  /*7290*/  MUFU.TANH R22, R22 ;  /* 0x0000001600167308 */ /* 0x000fe20000002400 */
[----:B------:R-:W-:Y:S01]  /*72a0*/  MOV R9, 0xffffffc0 ;  /* 0xffffffc000097802 */ /* 0x000fe20000000f00 */
[----:B------:R1:W-:Y:S02]  /*72b0*/  @P1 LDGSTS.E.BYPASS.LTC128B.128 [R131+0x12100], [R10.64], !P5 ;  /* 0x121000000a831fae */ /* 0x0003e4000e901d46 */
[----:B------:R-:W-:Y:S01]  /*72c0*/  @P1 IMAD.X R170, RZ, RZ, R130, P0 ;  /* 0x000000ffffaa1224 */ /* 0x000fe200000e0682 */
[----:B------:R-:W-:Y:S05]  /*72d0*/  @P1 IADD3 R2, P0, R132, R171, RZ ;  /* 0x000000ab84021210 */ /* 0x000fea0007f1e0ff */
[----:B------:R-:W-:Y:S10]  /*72e0*/  MUFU.TANH R23, R23 ;  /* 0x0000001700177308 */ /* 0x000ff40000002400 */
[----:B------:R-:W-:Y:S01]  /*72f0*/  MUFU.TANH R24, R24 ;  /* 0x0000001800187308 */ /* 0x000fe20000002400 */
[----:B-1----:R-:W1:Y:S09]  /*7300*/  SHFL.IDX PT, R11, R0, RZ, 0x1c1f ;  /* 0x001c1fff000b7589 */ /* 0x002e7200000e0000 */
[----:B------:R-:W-:Y:S01]  /*7310*/  MUFU.TANH R25, R25 ;  /* 0x0000001900197308 */ /* 0x000fe20000002400 */
[----:B------:R1:W2:Y:S09]  /*7320*/  SHFL.IDX PT, R10, R0, 0x1, 0x1c1f ;  /* 0x003c1f00000a7f89 */ /* 0x0002b200000e0000 */
[----:B------:R-:W-:Y:S10]  /*7330*/  MUFU.TANH R28, R28 ;  /* 0x0000001c001c7308 */ /* 0x000ff40000002400 */
[----:B------:R-:W-:Y:S01]  /*7340*/  MUFU.TANH R29, R29 ;  /* 0x0000001d001d7308 */ /* 0x000fe20000002400 */
[----:B-1----:R-:W-:Y:S09]  /*7350*/  @P1 IADD3.X R0, R8, R170, RZ, P0, !PT ;  /* 0x000000aa08001210 */ /* 0x002ff200007fe4ff */
[----:B------:R-:W-:Y:S01]  /*7360*/  MUFU.TANH R32, R32 ;  /* 0x0000002000207308 */ /* 0x000fe20000002400 */
[C---:B------:R-:W-:Y:S04]  /*7370*/  @P1 LEA R4, P0, R2.reuse, c[0x0][0x1c8], 0x1 ;  /* 0x0000720002041a11 */ /* 0x040fe800078008ff */
[----:B------:R-:W-:Y:S01]  /*7380*/  @P1 LEA.HI.X R5, R2, c[0x0][0x1cc], R0, 0x1, P0 ;  /* 0x0000730002051a11 */ /* 0x000fe200000f0c00 */
[----:B------:R-:W-:Y:S01]  /*7390*/  IMAD R0, R174, R9, 0x1 ;  /* 0x00000001ae007424 */ /* 0x000fe200078e0209 */
[----:B---3--:R-:W-:Y:S03]  /*73a0*/  @P1 IADD3 R169, P0, R128, 0xc0, RZ ;  /* 0x000000c080a91810 */ /* 0x008fe60007f1e0ff */
[----:B------:R1:W-:Y:S01]  /*73b0*/  @P1 LDGSTS.E.BYPASS.LTC128B.128 [R131+0x14100], [R4.64], !P4 ;  /* 0x1410000004831fae */ /* 0x0003e2000e101d46 */
[----:B------:R-:W-:Y:S01]  /*73c0*/  @P1 IADD3.X R9, RZ, R130, RZ, P0, !PT ;  /* 0x00000082ff091210 */ /* 0x000fe200007fe4ff */
[----:B------:R-:W-:Y:S01]  /*73d0*/  MUFU.TANH R26, R26 ;  /* 0x0000001a001a7308 */ /* 0x000fe20000002400 */
[----:B------:R-:W-:Y:S04]  /*73e0*/  IADD3 R0, R0, c[0x0][0x1d0], -R177 ;  /* 0x0000740000007a10 */ /* 0x000fe80007ffe8b1 */
[----:B------:R-:W-:Y:S05]  /*73f0*/  IADD3 R0, R0, -c[0x0][0x168], RZ ;  /* 0x80005a0000007a10 */ /* 0x000fea0007ffe0ff */
[C---:B------:R-:W-:Y:S01]  /*7400*/  IMAD.IADD R2, R0.reuse, 0x1, R11 ;  /* 0x0000000100027824 */ /* 0x040fe200078e020b */
[----:B--2---:R-:W-:Y:S01]  /*7410*/  IADD3 R0, R0, R10, RZ ;  /* 0x0000000a00007210 */ /* 0x004fe20007ffe0ff */
[----:B------:R-:W-:Y:S01]  /*7420*/  @P1 IMAD.MOV.U32 R10, RZ, RZ, c[0x0][0x1e4] ;  /* 0x00007900ff0a1624 */ /* 0x000fe200078e00ff */
[----:B------:R-:W-:Y:S10]  /*7430*/  MUFU.TANH R27, R27 ;  /* 0x0000001b001b7308 */ /* 0x000ff40000002400 */
[----:B------:R-:W-:Y:S01]  /*7440*/  MUFU.TANH R30, R30 ;  /* 0x0000001e001e7308 */ /* 0x000fe20000002400 */
[----:B-1----:R-:W-:Y:S04]  /*7450*/  @P1 IADD3 R4, P0, R132, R169, RZ ;  /* 0x000000a984041210 */ /* 0x002fe80007f1e0ff */
[----:B------:R-:W-:Y:S02]  /*7460*/  @P1 IADD3.X R5, R8, R9, RZ, P0, !PT ;  /* 0x0000000908051210 */ /* 0x000fe400007fe4ff */
[C---:B------:R-:W-:Y:S04]  /*7470*/  @P1 LEA R6, P0, R4.reuse, c[0x0][0x1c8], 0x1 ;  /* 0x0000720004061a11 */ /* 0x040fe800078008ff */
[----:B------:R-:W-:Y:S02]  /*7480*/  @P1 LEA.HI.X R7, R4, c[0x0][0x1cc], R5, 0x1, P0 ;  /* 0x0000730004071a11 */ /* 0x000fe400000f0c05 */
[----:B------:R-:W-:Y:S03]  /*7490*/  @P1 MOV R5, c[0x0][0x1e0] ;  /* 0x0000780000051a02 */ /* 0x000fe60000000f00 */
[----:B------:R1:W-:Y:S01]  /*74a0*/  @P1 LDGSTS.E.BYPASS.LTC128B.128 [R131+0x16100], [R6.64], !P3 ;  /* 0x1610000006831fae */ /* 0x0003e2000d901d46 */
[C---:B------:R-:W-:Y:S04]  /*74b0*/  @P1 LEA R4, P0, R5.reuse, R132, 0x5 ;  /* 0x0000008405041211 */ /* 0x040fe800078028ff */
[----:B------:R-:W-:Y:S01]  /*74c0*/  @P1 LEA.HI.X R8, R5, R8, R10, 0x5, P0 ;  /* 0x0000000805081211 */ /* 0x000fe200000f2c0a */
[----:B------:R-:W-:Y:S01]  /*74d0*/  FMUL.FTZ R5, R19, c[0x0][0x320] ;  /* 0x0000c80013057a20 */ /* 0x000fe20000410000 */
[----:B------:R2:W-:Y:S01]  /*74e0*/  MUFU.TANH R10, R20 ;  /* 0x00000014000a7308 */ /* 0x0005e20000002400 */
[C---:B------:R-:W-:Y:S04]  /*74f0*/  ISETP.GT.AND P0, PT, R2.reuse, RZ, PT ;  /* 0x000000ff0200720c */ /* 0x040fe80003f04270 */
[----:B------:R-:W-:Y:S02]  /*7500*/  FSEL R19, R191, -INF , P0 ;  /* 0xff800000bf137808 */ /* 0x000fe40000000000 */
[----:B------:R-:W-:Y:S03]  /*7510*/  ISETP.GT.AND P0, PT, R2, 0x1, PT ;  /* 0x000000010200780c */ /* 0x000fe60003f04270 */
[----:B------:R3:W3:Y:S01]  /*7520*/  MUFU.TANH R191, R5 ;  /* 0x0000000500bf7308 */ /* 0x0006e20000002400 */
[----:B------:R-:W-:Y:S02]  /*7530*/  FSEL R18, R176, -INF , P0 ;  /* 0xff800000b0127808 */ /* 0x000fe40000000000 */
[C---:B------:R-:W-:Y:S04]  /*7540*/  ISETP.GT.AND P0, PT, R0.reuse, RZ, PT ;  /* 0x000000ff0000720c */ /* 0x040fe80003f04270 */
[----:B------:R-:W-:Y:S02]  /*7550*/  FSEL R168, R173, -INF , P0 ;  /* 0xff800000ada87808 */ /* 0x000fe40000000000 */
[----:B------:R-:W-:Y:S01]  /*7560*/  ISETP.GT.AND P0, PT, R0, 0x1, PT ;  /* 0x000000010000780c */ /* 0x000fe20003f04270 */
[----:B-1----:R-:W-:Y:S01]  /*7570*/  FMUL.FTZ R7, R33, c[0x0][0x320] ;  /* 0x0000c80021077a20 */ /* 0x002fe20000410000 */
[----:B------:R-:W-:Y:S02]  /*7580*/  FMNMX.FTZ R6, R168, R134, !PT ;  /* 0x00000086a8067209 */ /* 0x000fe40007810000 */
[----:B--2---:R-:W-:Y:S02]  /*7590*/  FSEL R20, R172, -INF , P0 ;  /* 0xff800000ac147808 */ /* 0x004fe40000000000 */
[----:B------:R-:W-:Y:S01]  /*75a0*/  ISETP.GT.AND P0, PT, R2, 0x8, PT ;  /* 0x000000080200780c */ /* 0x000fe20003f04270 */
[----:B------:R-:W1:Y:S01]  /*75b0*/  MUFU.TANH R7, R7 ;  /* 0x0000000700077308 */ /* 0x000e620000002400 */
[----:B------:R-:W-:Y:S02]  /*75c0*/  FMNMX.FTZ R6, R20, R6, !PT ;  /* 0x0000000614067209 */ /* 0x000fe40007810000 */
[----:B------:R-:W-:Y:S02]  /*75d0*/  FSEL R14, R185, -INF , P0 ;  /* 0xff800000b90e7808 */ /* 0x000fe40000000000 */
[----:B------:R-:W-:Y:S02]  /*75e0*/  ISETP.GT.AND P0, PT, R2, 0x9, PT ;  /* 0x000000090200780c */ /* 0x000fe40003f04270 */
[----:B---3--:R-:W-:Y:S02]  /*75f0*/  FMNMX.FTZ R5, R19, R3, !PT ;  /* 0x0000000313057209 */ /* 0x008fe40007810000 */
[----:B------:R-:W-:Y:S02]  /*7600*/  FSEL R17, R184, -INF , P0 ;  /* 0xff800000b8117808 */ /* 0x000fe40000000000 */
[----:B------:R-:W-:Y:S02]  /*7610*/  ISETP.GT.AND P0, PT, R0, 0x8, PT ;  /* 0x000000080000780c */ /* 0x000fe40003f04270 */
[----:B------:R-:W-:Y:S02]  /*7620*/  FMNMX.FTZ R5, R18, R5, !PT ;  /* 0x0000000512057209 */ /* 0x000fe40007810000 */
[----:B------:R-:W-:Y:S02]  /*7630*/  FSEL R16, R135, -INF , P0 ;  /* 0xff80000087107808 */ /* 0x000fe40000000000 */
[----:B------:R-:W-:Y:S01]  /*7640*/  ISETP.GT.AND P0, PT, R0, 0x9, PT ;  /* 0x000000090000780c */ /* 0x000fe20003f04270 */
[----:B------:R-:W-:Y:S01]  /*7650*/  MUFU.TANH R135, R35 ;  /* 0x0000002300877308 */ /* 0x000fe20000002400 */
[----:B------:R-:W-:Y:S02]  /*7660*/  FMNMX.FTZ R5, R14, R5, !PT ;  /* 0x000000050e057209 */ /* 0x000fe40007810000 */
[----:B------:R-:W-:Y:S02]  /*7670*/  FSEL R15, R133, -INF , P0 ;  /* 0xff800000850f7808 */ /* 0x000fe40000000000 */
[----:B------:R-:W-:Y:S02]  /*7680*/  ISETP.GT.AND P0, PT, R2, 0x10, PT ;  /* 0x000000100200780c */ /* 0x000fe40003f04270 */
[----:B------:R-:W-:Y:S02]  /*7690*/  FMNMX.FTZ R5, R17, R5, !PT ;  /* 0x0000000511057209 */ /* 0x000fe40007810000 */
[----:B------:R-:W-:Y:S02]  /*76a0*/  FSEL R185, R12, -INF , P0 ;  /* 0xff8000000cb97808 */ /* 0x000fe40000000000 */
[----:B------:R-:W-:Y:S02]  /*76b0*/  ISETP.GT.AND P0, PT, R2, 0x11, PT ;  /* 0x000000110200780c */ /* 0x000fe40003f04270 */
[----:B------:R-:W-:Y:S02]  /*76c0*/  FMNMX.FTZ R5, R185, R5, !PT ;  /* 0x00000005b9057209 */ /* 0x000fe40007810000 */
[----:B----4-:R-:W-:Y:S02]  /*76d0*/  FSEL R184, R13, -INF , P0 ;  /* 0xff8000000db87808 */ /* 0x010fe40000000000 */
[----:B------:R-:W-:Y:S02]  /*76e0*/  ISETP.GT.AND P0, PT, R0, 0x10, PT ;  /* 0x000000100000780c */ /* 0x000fe40003f04270 */
[----:B------:R-:W-:Y:S02]  /*76f0*/  FMNMX.FTZ R5, R184, R5, !PT ;  /* 0x00000005b8057209 */ /* 0x000fe40007810000 */
[----:B------:R-:W-:Y:S02]  /*7700*/  FSEL R187, R187, -INF , P0 ;  /* 0xff800000bbbb7808 */ /* 0x000fe40000000000 */
        /* <DEDUP_REMOVED lines=15> */
[----:B------:R-:W-:Y:S04]  /*7800*/  ISETP.GT.AND P0, PT, R2, 0x20, PT ;  /* 0x000000200200780c */ /* 0x000fe80003f04270 */
[----:B------:R-:W-:Y:S01]  /*7810*/  FSEL R197, R10, -INF , P0 ;  /* 0xff8000000ac57808 */ /* 0x000fe20000000000 */
[----:B------:R-:W-:Y:S01]  /*7820*/  FMUL.FTZ R10, R31, c[0x0][0x320] ;  /* 0x0000c8001f0a7a20 */ /* 0x000fe20000410000 */
[----:B------:R-:W-:Y:S02]  /*7830*/  ISETP.GT.AND P0, PT, R2, 0x21, PT ;  /* 0x000000210200780c */ /* 0x000fe40003f04270 */
[----:B------:R-:W-:Y:S02]  /*7840*/  FMNMX.FTZ R5, R197, R5, !PT ;  /* 0x00000005c5057209 */ /* 0x000fe40007810000 */
[----:B------:R-:W-:Y:S01]  /*7850*/  FSEL R198, R21, -INF , P0 ;  /* 0xff80000015c67808 */ /* 0x000fe20000000000 */
[----:B------:R-:W2:Y:S01]  /*7860*/  MUFU.TANH R10, R10 ;  /* 0x0000000a000a7308 */ /* 0x000ea20000002400 */
[----:B------:R-:W-:Y:S02]  /*7870*/  ISETP.GT.AND P0, PT, R0, 0x20, PT ;  /* 0x000000200000780c */ /* 0x000fe40003f04270 */
[----:B------:R-:W-:Y:S02]  /*7880*/  FMNMX.FTZ R5, R198, R5, !PT ;  /* 0x00000005c6057209 */ /* 0x000fe40007810000 */
[----:B------:R-:W-:Y:S02]  /*7890*/  FSEL R132, R22, -INF , P0 ;  /* 0xff80000016847808 */ /* 0x000fe40000000000 */
[----:B------:R-:W-:Y:S04]  /*78a0*/  ISETP.GT.AND P0, PT, R0, 0x21, PT ;  /* 0x000000210000780c */ /* 0x000fe80003f04270 */
[----:B------:R-:W-:Y:S02]  /*78b0*/  FSEL R11, R23, -INF , P0 ;  /* 0xff800000170b7808 */ /* 0x000fe40000000000 */
[----:B------:R-:W-:Y:S02]  /*78c0*/  ISETP.GT.AND P0, PT, R2, 0x28, PT ;  /* 0x000000280200780c */ /* 0x000fe40003f04270 */
[----:B------:R-:W-:Y:S02]  /*78d0*/  MOV R23, R132 ;  /* 0x0000008400177202 */ /* 0x000fe40000000f00 */
[----:B------:R-:W-:Y:S02]  /*78e0*/  FSEL R199, R24, -INF , P0 ;  /* 0xff80000018c77808 */ /* 0x000fe40000000000 */
[C---:B------:R-:W-:Y:S02]  /*78f0*/  ISETP.GT.AND P0, PT, R2.reuse, 0x29, PT ;  /* 0x000000290200780c */ /* 0x040fe40003f04270 */
        /* <DEDUP_REMOVED lines=13> */
[----:B------:R3:W4:Y:S01]  /*79d0*/  MUFU.TANH R6, R34 ;  /* 0x0000002200067308 */ /* 0x0007220000002400 */
[----:B------:R-:W-:Y:S02]  /*79e0*/  FMNMX.FTZ R5, R176, R5, !PT ;  /* 0x00000005b0057209 */ /* 0x000fe40007810000 */
[----:B------:R-:W-:Y:S02]  /*79f0*/  FMNMX.FTZ R2, R190, R2, !PT ;  /* 0x00000002be027209 */ /* 0x000fe40007810000 */
[----:B-1----:R-:W-:Y:S02]  /*7a00*/  FSEL R177, R7, -INF , P0 ;  /* 0xff80000007b17808 */ /* 0x002fe40000000000 */
[----:B------:R-:W-:Y:S02]  /*7a10*/  FMNMX.FTZ R2, R191, R2, !PT ;  /* 0x00000002bf027209 */ /* 0x000fe40007810000 */
[----:B------:R-:W-:Y:S02]  /*7a20*/  FMNMX.FTZ R5, R177, R5, !PT ;  /* 0x00000005b1057209 */ /* 0x000fe40007810000 */
[----:B------:R-:W-:Y:S02]  /*7a30*/  ISETP.GT.AND P0, PT, R0, 0x28, PT ;  /* 0x000000280000780c */ /* 0x000fe40003f04270 */
[----:B------:R-:W-:Y:S01]  /*7a40*/  FMNMX.FTZ R2, R23, R2, !PT ;  /* 0x0000000217027209 */ /* 0x000fe20007810000 */
[----:B------:R-:W1:Y:S01]  /*7a50*/  SHFL.BFLY PT, R133, R5, 0x2, 0x1f ;  /* 0x0c401f0005857f89 */ /* 0x000e6200000e0000 */
[----:B------:R-:W-:Y:S02]  /*7a60*/  FSEL R193, R26, -INF , P0 ;  /* 0xff8000001ac17808 */ /* 0x000fe40000000000 */
[C---:B------:R-:W-:Y:S04]  /*7a70*/  ISETP.GT.AND P0, PT, R0.reuse, 0x29, PT ;  /* 0x000000290000780c */ /* 0x040fe80003f04270 */
[----:B------:R-:W-:Y:S02]  /*7a80*/  FSEL R178, R27, -INF , P0 ;  /* 0xff8000001bb27808 */ /* 0x000fe40000000000 */
[----:B------:R-:W-:Y:S02]  /*7a90*/  ISETP.GT.AND P0, PT, R0, 0x30, PT ;  /* 0x000000300000780c */ /* 0x000fe40003f04270 */
[----:B---3--:R-:W-:Y:S02]  /*7aa0*/  MOV R34, R11 ;  /* 0x0000000b00227202 */ /* 0x008fe40000000f00 */
[----:B------:R-:W-:Y:S02]  /*7ab0*/  FSEL R179, R30, -INF , P0 ;  /* 0xff8000001eb37808 */ /* 0x000fe40000000000 */
[----:B------:R-:W-:Y:S02]  /*7ac0*/  FMNMX.FTZ R2, R34, R2, !PT ;  /* 0x0000000222027209 */ /* 0x000fe40007810000 */
[----:B------:R-:W-:Y:S02]  /*7ad0*/  ISETP.GT.AND P0, PT, R0, 0x31, PT ;  /* 0x000000310000780c */ /* 0x000fe40003f04270 */
[----:B------:R-:W-:Y:S02]  /*7ae0*/  FMNMX.FTZ R2, R193, R2, !PT ;  /* 0x00000002c1027209 */ /* 0x000fe40007810000 */
[----:B--2---:R-:W-:Y:S02]  /*7af0*/  FSEL R172, R10, -INF , P0 ;  /* 0xff8000000aac7808 */ /* 0x004fe40000000000 */
[----:B------:R-:W-:Y:S02]  /*7b00*/  FMNMX.FTZ R2, R178, R2, !PT ;  /* 0x00000002b2027209 */ /* 0x000fe40007810000 */
[----:B------:R-:W-:Y:S02]  /*7b10*/  ISETP.GT.AND P0, PT, R0, 0x38, PT ;  /* 0x000000380000780c */ /* 0x000fe40003f04270 */
[----:B------:R-:W-:Y:S02]  /*7b20*/  FMNMX.FTZ R2, R179, R2, !PT ;  /* 0x00000002b3027209 */ /* 0x000fe40007810000 */
[----:B----4-:R-:W-:Y:S02]  /*7b30*/  FSEL R173, R6, -INF , P0 ;  /* 0xff80000006ad7808 */ /* 0x010fe40000000000 */
[----:B------:R-:W-:Y:S02]  /*7b40*/  ISETP.GT.AND P0, PT, R0, 0x39, PT ;  /* 0x000000390000780c */ /* 0x000fe40003f04270 */
[----:B------:R-:W-:Y:S02]  /*7b50*/  FMNMX.FTZ R0, R172, R2, !PT ;  /* 0x00000002ac007209 */ /* 0x000fe40007810000 */
[----:B------:R-:W-:Y:S02]  /*7b60*/  FSEL R135, R135, -INF , P0 ;  /* 0xff80000087877808 */ /* 0x000fe40000000000 */
[----:B------:R-:W-:Y:S02]  /*7b70*/  @P1 IADD3 R2, P0, R4, R128, RZ ;  /* 0x0000008004021210 */ /* 0x000fe40007f1e0ff */
[----:B------:R-:W-:Y:S01]  /*7b80*/  FMNMX.FTZ R0, R173, R0, !PT ;  /* 0x00000000ad007209 */ /* 0x000fe20007810000 */
[----:B------:R-:W2:Y:S01]  /*7b90*/  LDL.LU.64 R128, [R1+0x138] ;  /* 0x0001380001807983 */ /* 0x000ea20000300a00 */
[----:B-1----:R-:W-:Y:S02]  /*7ba0*/  FMNMX.FTZ R133, R5, R133, !PT ;  /* 0x0000008505857209 */ /* 0x002fe40007810000 */
[----:B------:R-:W-:Y:S02]  /*7bb0*/  @P1 IADD3.X R5, R8, R130, RZ, P0, !PT ;  /* 0x0000008208051210 */ /* 0x000fe400007fe4ff */
[C---:B------:R-:W-:Y:S01]  /*7bc0*/  @P1 LEA R10, P0, R2.reuse, c[0x0][0x1c8], 0x1 ;  /* 0x00007200020a1a11 */ /* 0x040fe200078008ff */
[----:B------:R-:W1:Y:S01]  /*7bd0*/  SHFL.BFLY PT, R6, R133, 0x1, 0x1f ;  /* 0x0c201f0085067f89 */ /* 0x000e6200000e0000 */
[----:B------:R-:W-:Y:S02]  /*7be0*/  FMNMX.FTZ R0, R135, R0, !PT ;  /* 0x0000000087007209 */ /* 0x000fe40007810000 */
[----:B------:R-:W-:Y:S02]  /*7bf0*/  @P1 LEA.HI.X R11, R2, c[0x0][0x1cc], R5, 0x1, P0 ;  /* 0x00007300020b1a11 */ /* 0x000fe400000f0c05 */
[----:B------:R-:W-:Y:S03]  /*7c00*/  @P1 IADD3 R5, P0, R4, R181, RZ ;  /* 0x000000b504051210 */ /* 0x000fe60007f1e0ff */
[----:B------:R-:W3:Y:S02]  /*7c10*/  SHFL.BFLY PT, R2, R0, 0x2, 0x1f ;  /* 0x0c401f0000027f89 */ /* 0x000ee400000e0000 */
[----:B------:R-:W-:Y:S01]  /*7c20*/  @P1 IMAD.X R180, R8, 0x1, R180, P0 ;  /* 0x0000000108b41824 */ /* 0x000fe200000e06b4 */
[C---:B------:R-:W-:Y:S04]  /*7c30*/  @P1 LEA R12, P0, R5.reuse, c[0x0][0x1c8], 0x1 ;  /* 0x00007200050c1a11 */ /* 0x040fe800078008ff */
[----:B------:R-:W-:Y:S01]  /*7c40*/  @P1 LEA.HI.X R13, R5, c[0x0][0x1cc], R180, 0x1, P0 ;  /* 0x00007300050d1a11 */ /* 0x000fe200000f0cb4 */
[----:B------:R4:W-:Y:S01]  /*7c50*/  @P1 LDGSTS.E.BYPASS.LTC128B.128 [R131+0x11100], [R10.64], !P6 ;  /* 0x111000000a831fae */ /* 0x0009e2000f101d46 */
[----:B------:R-:W-:Y:S04]  /*7c60*/  @P1 IADD3 R5, P0, R4, R171, RZ ;  /* 0x000000ab04051210 */ /* 0x000fe80007f1e0ff */
[----:B------:R-:W-:Y:S02]  /*7c70*/  @P1 IADD3.X R170, R8, R170, RZ, P0, !PT ;  /* 0x000000aa08aa1210 */ /* 0x000fe400007fe4ff */
[----:B------:R-:W-:Y:S01]  /*7c80*/  @P1 IADD3 R4, P0, R4, R169, RZ ;  /* 0x000000a904041210 */ /* 0x000fe20007f1e0ff */
[----:B------:R4:W-:Y:S01]  /*7c90*/  @P1 LDGSTS.E.BYPASS.LTC128B.128 [R131+0x13100], [R12.64], !P5 ;  /* 0x131000000c831fae */ /* 0x0009e2000e901d46 */
[----:B-1----:R-:W-:Y:S02]  /*7ca0*/  FMNMX.FTZ R133, R133, R6, !PT ;  /* 0x0000000685857209 */ /* 0x002fe40007810000 */
[----:B------:R-:W-:Y:S02]  /*7cb0*/  @P1 IADD3.X R7, R8, R9, RZ, P0, !PT ;  /* 0x0000000908071210 */ /* 0x000fe400007fe4ff */
[----:B------:R-:W-:Y:S01]  /*7cc0*/  @P1 LEA R8, P0, R5, c[0x0][0x1c8], 0x1 ;  /* 0x0000720005081a11 */ /* 0x000fe200078008ff */
[----:B------:R-:W-:Y:S01]  /*7cd0*/  FMUL.FTZ R180, R133, c[0x0][0x2d0] ;  /* 0x0000b40085b47a20 */ /* 0x000fe20000410000 */
[----:B---3--:R-:W-:Y:S01]  /*7ce0*/  FMNMX.FTZ R0, R0, R2, !PT ;  /* 0x0000000200007209 */ /* 0x008fe20007810000 */
[----:B------:R-:W3:Y:S01]  /*7cf0*/  LDL.LU R130, [R1+0x134] ;  /* 0x0001340001827983 */ /* 0x000ee20000300800 */
[----:B------:R-:W-:Y:S02]  /*7d00*/  @P1 LEA.HI.X R9, R5, c[0x0][0x1cc], R170, 0x1, P0 ;  /* 0x0000730005091a11 */ /* 0x000fe400000f0caa */
[C---:B------:R-:W-:Y:S01]  /*7d10*/  @P1 LEA R6, P0, R4.reuse, c[0x0][0x1c8], 0x1 ;  /* 0x0000720004061a11 */ /* 0x040fe200078008ff */
[----:B------:R-:W1:Y:S03]  /*7d20*/  SHFL.BFLY PT, R2, R0, 0x1, 0x1f ;  /* 0x0c201f0000027f89 */ /* 0x000e6600000e0000 */
[----:B------:R-:W-:Y:S02]  /*7d30*/  @P1 LEA.HI.X R7, R4, c[0x0][0x1cc], R7, 0x1, P0 ;  /* 0x0000730004071a11 */ /* 0x000fe400000f0c07 */
[----:B------:R-:W-:Y:S03]  /*7d40*/  FSETP.NEU.FTZ.AND P0, PT, R133, -INF , PT ;  /* 0xff8000008500780b */ /* 0x000fe60003f1d000 */
[----:B------:R4:W-:Y:S01]  /*7d50*/  @P1 LDGSTS.E.BYPASS.LTC128B.128 [R131+0x15100], [R8.64], !P4 ;  /* 0x1510000008831fae */ /* 0x0009e2000e101d46 */
[----:B------:R-:W-:Y:S05]  /*7d60*/  FSEL R180, R180, RZ, P0 ;  /* 0x000000ffb4b47208 */ /* 0x000fea0000000000 */
[--C-:B------:R-:W-:Y:S02]  /*7d70*/  FFMA.FTZ R18, R18, c[0x0][0x2d0], -R180.reuse ;  /* 0x0000b40012127a23 */ /* 0x100fe400000108b4 */
[----:B------:R4:W-:Y:S01]  /*7d80*/  @P1 LDGSTS.E.BYPASS.LTC128B.128 [R131+0x17100], [R6.64], !P3 ;  /* 0x1710000006831fae */ /* 0x0009e2000d901d46 */
[--C-:B------:R-:W-:Y:S01]  /*7d90*/  FFMA.FTZ R17, R17, c[0x0][0x2d0], -R180.reuse ;  /* 0x0000b40011117a23 */ /* 0x100fe200000108b4 */
[----:B------:R-:W-:Y:S01]  /*7da0*/  MUFU.EX2 R24, R18 ;  /* 0x0000001200187308 */ /* 0x000fe20000000800 */
[--C-:B------:R-:W-:Y:S02]  /*7db0*/  FFMA.FTZ R14, R14, c[0x0][0x2d0], -R180.reuse ;  /* 0x0000b4000e0e7a23 */ /* 0x100fe400000108b4 */
[----:B------:R-:W-:Y:S01]  /*7dc0*/  FFMA.FTZ R19, R19, c[0x0][0x2d0], -R180 ;  /* 0x0000b40013137a23 */ /* 0x000fe200000108b4 */
[----:B-1----:R-:W-:Y:S02]  /*7dd0*/  FMNMX.FTZ R132, R0, R2, !PT ;  /* 0x0000000200847209 */ /* 0x002fe40007810000 */
[----:B------:R-:W-:Y:S01]  /*7de0*/  LDSM.16.MT88.4 R28, [R251] ;  /* 0x00000000fb1c783b */ /* 0x000fe20000004200 */
[----:B------:R-:W-:Y:S03]  /*7df0*/  FSEL R0, R133, RZ, P0 ;  /* 0x000000ff85007208 */ /* 0x000fe60000000000 */
[----:B------:R-:W-:Y:S01]  /*7e00*/  MUFU.EX2 R22, R17 ;  /* 0x0000001100167308 */ /* 0x000fe20000000800 */
[C---:B------:R-:W-:Y:S01]  /*7e10*/  FSETP.NEU.FTZ.AND P0, PT, R132.reuse, -INF , PT ;  /* 0xff8000008400780b */ /* 0x040fe20003f1d000 */
[----:B------:R-:W-:Y:S02]  /*7e20*/  FMUL.FTZ R181, R132, c[0x0][0x2d0] ;  /* 0x0000b40084b57a20 */ /* 0x000fe40000410000 */
[----:B------:R-:W-:Y:S01]  /*7e30*/  FADD.FTZ R0, -R0, R3 ;  /* 0x0000000300007221 */ /* 0x000fe20000010100 */
[----:B------:R-:W-:Y:S01]  /*7e40*/  FSEL R2, R132, RZ, P0 ;  /* 0x000000ff84027208 */ /* 0x000fe20000000000 */
[----:B------:R-:W0:Y:S01]  /*7e50*/  LDGDEPBAR ;  /* 0x00000000000079af */ /* 0x000e220000000000 */
[----:B------:R-:W-:Y:S01]  /*7e60*/  FSEL R181, R181, RZ, P0 ;  /* 0x000000ffb5b57208 */ /* 0x000fe20000000000 */
[----:B------:R-:W-:Y:S02]  /*7e70*/  FMUL.FTZ R0, R0, c[0x0][0x2d0] ;  /* 0x0000b40000007a20 */ /* 0x000fe40000410000 */
[----:B------:R-:W1:Y:S02]  /*7e80*/  MUFU.EX2 R32, R14 ;  /* 0x0000000e00207308 */ /* 0x000e640000000800 */
[--C-:B------:R-:W-:Y:S02]  /*7e90*/  FFMA.FTZ R15, R15, c[0x0][0x2d0], -R181.reuse ;  /* 0x0000b4000f0f7a23 */ /* 0x100fe400000108b5 */
[--C-:B------:R-:W-:Y:S01]  /*7ea0*/  FFMA.FTZ R16, R16, c[0x0][0x2d0], -R181.reuse ;  /* 0x0000b40010107a23 */ /* 0x100fe200000108b5 */
[----:B----4-:R-:W4:Y:S01]  /*7eb0*/  LDL.LU R131, [R1+0x130] ;  /* 0x0001300001837983 */ /* 0x010f220000300800 */
[--C-:B------:R-:W-:Y:S02]  /*7ec0*/  FFMA.FTZ R20, R20, c[0x0][0x2d0], -R181.reuse ;  /* 0x0000b40014147a23 */ /* 0x100fe400000108b5 */
[----:B------:R-:W-:Y:S02]  /*7ed0*/  FFMA.FTZ R168, R168, c[0x0][0x2d0], -R181 ;  /* 0x0000b400a8a87a23 */ /* 0x000fe400000108b5 */
[----:B------:R-:W1:Y:S10]  /*7ee0*/  MUFU.EX2 R3, R0 ;  /* 0x0000000000037308 */ /* 0x000e740000000800 */
[----:B------:R1:W-:Y:S02]  /*7ef0*/  MUFU.EX2 R35, R15 ;  /* 0x0000000f00237308 */ /* 0x0003e40000000800 */
[----:B-1----:R-:W-:Y:S08]  /*7f00*/  F2FP.PACK_AB R170, R22, R32 ;  /* 0x0000002016aa723e */ /* 0x002ff000000000ff */
[----:B------:R-:W1:Y:S01]  /*7f10*/  MUFU.EX2 R21, R16 ;  /* 0x0000001000157308 */ /* 0x000e620000000800 */
[C---:B------:R-:W-:Y:S02]  /*7f20*/  FMUL.FTZ R4, R3.reuse, R136 ;  /* 0x0000008803047220 */ /* 0x040fe40000410000 */
[----:B------:R-:W2:Y:S01]  /*7f30*/  LDL R136, [R1+0x48] ;  /* 0x0000480001887983 */ /* 0x000ea20000100800 */
[C---:B------:R-:W-:Y:S02]  /*7f40*/  FMUL.FTZ R25, R3.reuse, R157 ;  /* 0x0000009d03197220 */ /* 0x040fe40000410000 */
[----:B------:R-:W-:Y:S01]  /*7f50*/  FADD.FTZ R0, -R2, R134 ;  /* 0x0000008602007221 */ /* 0x000fe20000010100 */
[----:B------:R-:W4:Y:S01]  /*7f60*/  LDL.LU R157, [R1+0x7c] ;  /* 0x00007c00019d7983 */ /* 0x000f220000300800 */
[----:B------:R-:W-:Y:S01]  /*7f70*/  MOV R134, R24 ;  /* 0x0000001800867202 */ /* 0x000fe20000000f00 */
[C---:B------:R-:W-:Y:S01]  /*7f80*/  FMUL.FTZ R24, R3.reuse, R156 ;  /* 0x0000009c03187220 */ /* 0x040fe20000410000 */
[----:B------:R1:W-:Y:S01]  /*7f90*/  MUFU.EX2 R33, R20 ;  /* 0x0000001400217308 */ /* 0x0003e20000000800 */
[----:B------:R-:W4:Y:S01]  /*7fa0*/  LDL.LU R156, [R1+0x80] ;  /* 0x00008000019c7983 */ /* 0x000f220000300800 */
[C---:B------:R-:W-:Y:S02]  /*7fb0*/  FMUL.FTZ R17, R3.reuse, R149 ;  /* 0x0000009503117220 */ /* 0x040fe40000410000 */
[----:B------:R-:W-:Y:S01]  /*7fc0*/  FMUL.FTZ R0, R0, c[0x0][0x2d0] ;  /* 0x0000b40000007a20 */ /* 0x000fe20000410000 */
[----:B------:R-:W4:Y:S01]  /*7fd0*/  LDL R149, [R1+0x4] ;  /* 0x0000040001957983 */ /* 0x000f220000100800 */
[----:B------:R-:W-:Y:S02]  /*7fe0*/  IMAD.MOV.U32 R2, RZ, RZ, R23 ;  /* 0x000000ffff027224 */ /* 0x000fe400078e0017 */
[----:B------:R-:W-:Y:S01]  /*7ff0*/  FMUL.FTZ R8, R3, R140 ;  /* 0x0000008c03087220 */ /* 0x000fe20000410000 */
[----:B------:R-:W1:Y:S01]  /*8000*/  LDSM.16.MT88.4 R12, [R248] ;  /* 0x00000000f80c783b */ /* 0x000e620000004200 */
[----:B------:R-:W1:Y:S02]  /*8010*/  MUFU.EX2 R0, R0 ;  /* 0x0000000000007308 */ /* 0x000e640000000800 */
[----:B-1----:R-:W-:Y:S01]  /*8020*/  F2FP.PACK_AB R171, R35, R21 ;  /* 0x0000001523ab723e */ /* 0x002fe200000000ff */
[C---:B------:R-:W-:Y:S01]  /*8030*/  FMUL.FTZ R9, R3.reuse, R141 ;  /* 0x0000008d03097220 */ /* 0x040fe20000410000 */
[----:B------:R-:W-:Y:S01]  /*8040*/  MOV R140, R22 ;  /* 0x00000016008c7202 */ /* 0x000fe20000000f00 */
[C---:B------:R-:W-:Y:S01]  /*8050*/  FMUL.FTZ R5, R3.reuse, R137 ;  /* 0x0000008903057220 */ /* 0x040fe20000410000 */
[----:B------:R-:W-:Y:S01]  /*8060*/  MOV R141, R21 ;  /* 0x00000015008d7202 */ /* 0x000fe20000000f00 */
[C---:B------:R-:W-:Y:S01]  /*8070*/  FMUL.FTZ R16, R3.reuse, R148 ;  /* 0x0000009403107220 */ /* 0x040fe20000410000 */
[----:B------:R-:W-:Y:S01]  /*8080*/  MOV R148, R32 ;  /* 0x0000002000947202 */ /* 0x000fe20000000f00 */
[C---:B------:R-:W-:Y:S01]  /*8090*/  FMUL.FTZ R32, R3.reuse, R164 ;  /* 0x000000a403207220 */ /* 0x040fe20000410000 */
[----:B------:R1:W1:Y:S01]  /*80a0*/  MUFU.EX2 R183, R19 ;  /* 0x0000001300b77308 */ /* 0x0002620000000800 */
[C---:B------:R-:W-:Y:S02]  /*80b0*/  FMUL.FTZ R36, R3.reuse, R36 ;  /* 0x0000002403247220 */ /* 0x040fe40000410000 */
[C---:B------:R-:W-:Y:S01]  /*80c0*/  FMUL.FTZ R37, R3.reuse, R37 ;  /* 0x0000002503257220 */ /* 0x040fe20000410000 */
[----:B------:R-:W1:Y:S01]  /*80d0*/  LDSM.16.MT88.4 R20, [R252] ;  /* 0x00000000fc14783b */ /* 0x000e620000004200 */
[C---:B------:R-:W-:Y:S02]  /*80e0*/  FMUL.FTZ R40, R3.reuse, R40 ;  /* 0x0000002803287220 */ /* 0x040fe40000410000 */
[C---:B------:R-:W-:Y:S02]  /*80f0*/  FMUL.FTZ R41, R3.reuse, R41 ;  /* 0x0000002903297220 */ /* 0x040fe40000410000 */
[C---:B------:R-:W-:Y:S01]  /*8100*/  FMUL.FTZ R44, R3.reuse, R44 ;  /* 0x0000002c032c7220 */ /* 0x040fe20000410000 */
[----:B------:R1:W1:Y:S01]  /*8110*/  MUFU.EX2 R182, R168 ;  /* 0x000000a800b67308 */ /* 0x0002620000000800 */
[C---:B------:R-:W-:Y:S02]  /*8120*/  FMUL.FTZ R45, R3.reuse, R45 ;  /* 0x0000002d032d7220 */ /* 0x040fe40000410000 */
[----:B------:R-:W-:Y:S02]  /*8130*/  FMUL.FTZ R48, R3, R48 ;  /* 0x0000003003307220 */ /* 0x000fe40000410000 */
[C---:B------:R-:W-:Y:S02]  /*8140*/  FMUL.FTZ R6, R0.reuse, R138 ;  /* 0x0000008a00067220 */ /* 0x040fe40000410000 */
[C---:B------:R-:W-:Y:S02]  /*8150*/  FMUL.FTZ R7, R0.reuse, R139 ;  /* 0x0000008b00077220 */ /* 0x040fe40000410000 */
[C---:B------:R-:W-:Y:S02]  /*8160*/  FMUL.FTZ R10, R0.reuse, R142 ;  /* 0x0000008e000a7220 */ /* 0x040fe40000410000 */
[C---:B------:R-:W-:Y:S02]  /*8170*/  FMUL.FTZ R11, R0.reuse, R143 ;  /* 0x0000008f000b7220 */ /* 0x040fe40000410000 */
[C---:B------:R-:W-:Y:S02]  /*8180*/  FMUL.FTZ R18, R0.reuse, R150 ;  /* 0x0000009600127220 */ /* 0x040fe40000410000 */
[C---:B-1----:R-:W-:Y:S01]  /*8190*/  FMUL.FTZ R19, R0.reuse, R151 ;  /* 0x0000009700137220 */ /* 0x042fe20000410000 */
[----:B------:R-:W-:Y:S01]  /*81a0*/  MOV R151, R34 ;  /* 0x0000002200977202 */ /* 0x000fe20000000f00 */
[C---:B------:R-:W-:Y:S02]  /*81b0*/  FMUL.FTZ R26, R0.reuse, R158 ;  /* 0x0000009e001a7220 */ /* 0x040fe40000410000 */
[C---:B------:R-:W-:Y:S02]  /*81c0*/  FMUL.FTZ R27, R0.reuse, R159 ;  /* 0x0000009f001b7220 */ /* 0x040fe40000410000 */
[----:B------:R-:W-:Y:S02]  /*81d0*/  IMAD.MOV.U32 R150, RZ, RZ, R33 ;  /* 0x000000ffff967224 */ /* 0x000fe400078e0021 */
[----:B------:R-:W-:Y:S01]  /*81e0*/  FMUL.FTZ R34, R0, R166 ;  /* 0x000000a600227220 */ /* 0x000fe20000410000 */
[----:B------:R-:W-:Y:S01]  /*81f0*/  F2FP.PACK_AB R168, R134, R183 ;  /* 0x000000b786a8723e */ /* 0x000fe200000000ff */
[C---:B------:R-:W-:Y:S01]  /*8200*/  FMUL.FTZ R38, R0.reuse, R38 ;  /* 0x0000002600267220 */ /* 0x040fe20000410000 */
[----:B------:R-:W-:Y:S01]  /*8210*/  F2FP.PACK_AB R169, R33, R182 ;  /* 0x000000b621a9723e */ /* 0x000fe200000000ff */
[C---:B------:R-:W-:Y:S02]  /*8220*/  FMUL.FTZ R33, R3.reuse, R165 ;  /* 0x000000a503217220 */ /* 0x040fe40000410000 */
[C---:B------:R-:W-:Y:S02]  /*8230*/  FMUL.FTZ R39, R0.reuse, R39 ;  /* 0x0000002700277220 */ /* 0x040fe40000410000 */
[C---:B------:R-:W-:Y:S02]  /*8240*/  FMUL.FTZ R42, R0.reuse, R42 ;  /* 0x0000002a002a7220 */ /* 0x040fe40000410000 */
[C---:B------:R-:W-:Y:S05]  /*8250*/  HMMA.16816.F32 R4, R168.reuse, R12, R4 ;  /* 0x0000000ca804723c */ /* 0x040fea0000001804 */
[C---:B------:R-:W-:Y:S02]  /*8260*/  FMUL.FTZ R43, R0.reuse, R43 ;  /* 0x0000002b002b7220 */ /* 0x040fe40000410000 */
[C---:B------:R-:W-:Y:S01]  /*8270*/  FMUL.FTZ R12, R3.reuse, R144 ;  /* 0x00000090030c7220 */ /* 0x040fe20000410000 */
[C---:B------:R-:W-:Y:S04]  /*8280*/  HMMA.16816.F32 R8, R168.reuse, R14, R8 ;  /* 0x0000000ea808723c */ /* 0x040fe80000001808 */
[C---:B------:R-:W-:Y:S02]  /*8290*/  FMUL.FTZ R13, R3.reuse, R145 ;  /* 0x00000091030d7220 */ /* 0x040fe40000410000 */
[C---:B------:R-:W-:Y:S02]  /*82a0*/  FMUL.FTZ R46, R0.reuse, R46 ;  /* 0x0000002e002e7220 */ /* 0x040fe40000410000 */
[C---:B------:R-:W-:Y:S04]  /*82b0*/  FMUL.FTZ R14, R0.reuse, R146 ;  /* 0x00000092000e7220 */ /* 0x040fe80000410000 */
[C---:B------:R-:W-:Y:S02]  /*82c0*/  FMUL.FTZ R15, R0.reuse, R147 ;  /* 0x00000093000f7220 */ /* 0x040fe40000410000 */
[----:B------:R-:W-:Y:S01]  /*82d0*/  LDSM.16.MT88.4 R144, [R252+0x800] ;  /* 0x00080000fc90783b */ /* 0x000fe20000004200 */
[C---:B------:R-:W-:Y:S02]  /*82e0*/  FMUL.FTZ R47, R0.reuse, R47 ;  /* 0x0000002f002f7220 */ /* 0x040fe40000410000 */
[C---:B------:R-:W-:Y:S02]  /*82f0*/  FMUL.FTZ R49, R3.reuse, R49 ;  /* 0x0000003103317220 */ /* 0x040fe40000410000 */
[C---:B------:R-:W-:Y:S03]  /*8300*/  HMMA.16816.F32 R12, R168.reuse, R20, R12 ;  /* 0x00000014a80c723c */ /* 0x040fe6000000180c */
[C---:B------:R-:W-:Y:S02]  /*8310*/  FMUL.FTZ R50, R0.reuse, R50 ;  /* 0x0000003200327220 */ /* 0x040fe40000410000 */
[C---:B------:R-:W-:Y:S02]  /*8320*/  FMUL.FTZ R51, R0.reuse, R51 ;  /* 0x0000003300337220 */ /* 0x040fe40000410000 */
[C---:B------:R-:W-:Y:S01]  /*8330*/  FMUL.FTZ R20, R3.reuse, R152 ;  /* 0x0000009803147220 */ /* 0x040fe20000410000 */
[C---:B------:R-:W-:Y:S04]  /*8340*/  HMMA.16816.F32 R16, R168.reuse, R22, R16 ;  /* 0x00000016a810723c */ /* 0x040fe80000001810 */
[C---:B------:R-:W-:Y:S01]  /*8350*/  FMUL.FTZ R21, R3.reuse, R153 ;  /* 0x0000009903157220 */ /* 0x040fe20000410000 */
[----:B------:R-:W-:Y:S01]  /*8360*/  MOV R153, R141 ;  /* 0x0000008d00997202 */ /* 0x000fe20000000f00 */
[C---:B------:R-:W-:Y:S02]  /*8370*/  FMUL.FTZ R52, R3.reuse, R52 ;  /* 0x0000003403347220 */ /* 0x040fe40000410000 */
[C---:B------:R-:W-:Y:S01]  /*8380*/  FMUL.FTZ R22, R0.reuse, R154 ;  /* 0x0000009a00167220 */ /* 0x040fe20000410000 */
[----:B------:R-:W-:Y:S03]  /*8390*/  MOV R154, R35 ;  /* 0x00000023009a7202 */ /* 0x000fe60000000f00 */
[C---:B------:R-:W-:Y:S01]  /*83a0*/  FMUL.FTZ R23, R0.reuse, R155 ;  /* 0x0000009b00177220 */ /* 0x040fe20000410000 */
[----:B------:R-:W-:Y:S01]  /*83b0*/  MOV R155, R2 ;  /* 0x00000002009b7202 */ /* 0x000fe20000000f00 */
[----:B------:R-:W-:Y:S02]  /*83c0*/  IMAD.MOV.U32 R152, RZ, RZ, R140 ;  /* 0x000000ffff987224 */ /* 0x000fe400078e008c */
[----:B------:R-:W-:Y:S01]  /*83d0*/  LDSM.16.MT88.4 R140, [R248+0x800] ;  /* 0x00080000f88c783b */ /* 0x000fe20000004200 */
[C---:B------:R-:W-:Y:S02]  /*83e0*/  FMUL.FTZ R35, R0.reuse, R167 ;  /* 0x000000a700237220 */ /* 0x040fe40000410000 */
[C---:B------:R-:W-:Y:S03]  /*83f0*/  HMMA.16816.F32 R20, R168.reuse, R28, R20 ;  /* 0x0000001ca814723c */ /* 0x040fe60000001814 */
[C---:B------:R-:W-:Y:S02]  /*8400*/  FMUL.FTZ R53, R3.reuse, R53 ;  /* 0x0000003503357220 */ /* 0x040fe40000410000 */
[C---:B------:R-:W-:Y:S02]  /*8410*/  FMUL.FTZ R54, R0.reuse, R54 ;  /* 0x0000003600367220 */ /* 0x040fe40000410000 */
[C---:B------:R-:W-:Y:S01]  /*8420*/  FMUL.FTZ R28, R3.reuse, R160 ;  /* 0x000000a0031c7220 */ /* 0x040fe20000410000 */
[C---:B------:R-:W-:Y:S04]  /*8430*/  HMMA.16816.F32 R24, R168.reuse, R30, R24 ;  /* 0x0000001ea818723c */ /* 0x040fe80000001818 */
[C---:B------:R-:W-:Y:S02]  /*8440*/  FMUL.FTZ R29, R3.reuse, R161 ;  /* 0x000000a1031d7220 */ /* 0x040fe40000410000 */
[C---:B------:R-:W-:Y:S02]  /*8450*/  FMUL.FTZ R55, R0.reuse, R55 ;  /* 0x0000003700377220 */ /* 0x040fe40000410000 */
[C---:B------:R-:W-:Y:S04]  /*8460*/  FMUL.FTZ R30, R0.reuse, R162 ;  /* 0x000000a2001e7220 */ /* 0x040fe80000410000 */
        /* <DEDUP_REMOVED lines=43> */
[C---:B------:R-:W-:Y:S02]  /*8720*/  FMUL.FTZ R98, R0.reuse, R98 ;  /* 0x0000006200627220 */ /* 0x040fe40000410000 */
[C---:B------:R-:W-:Y:S02]  /*8730*/  FMUL.FTZ R99, R0.reuse, R99 ;  /* 0x0000006300637220 */ /* 0x040fe40000410000 */
[--C-:B------:R-:W-:Y:S02]  /*8740*/  FFMA.FTZ R2, R185, c[0x0][0x2d0], -R180.reuse ;  /* 0x0000b400b9027a23 */ /* 0x100fe400000108b4 */
[C---:B------:R-:W-:Y:S02]  /*8750*/  FMUL.FTZ R100, R3.reuse, R100 ;  /* 0x0000006403647220 */ /* 0x040fe40000410000 */
        /* <DEDUP_REMOVED lines=13> */
[----:B-1----:R-:W-:Y:S02]  /*8830*/  FFMA.FTZ R2, R184, c[0x0][0x2d0], -R180 ;  /* 0x0000b400b8027a23 */ /* 0x002fe400000108b4 */
[C---:B------:R-:W-:Y:S02]  /*8840*/  FMUL.FTZ R113, R3.reuse, R113 ;  /* 0x0000007103717220 */ /* 0x040fe40000410000 */
[----:B------:R1:W1:Y:S01]  /*8850*/  MUFU.EX2 R161, R2 ;  /* 0x0000000200a17308 */ /* 0x0002620000000800 */
        /* <DEDUP_REMOVED lines=10> */
[C---:B------:R-:W-:Y:S02]  /*8900*/  FMUL.FTZ R126, R0.reuse, R126 ;  /* 0x0000007e007e7220 */ /* 0x040fe40000410000 */
[C---:B------:R-:W-:Y:S02]  /*8910*/  FMUL.FTZ R127, R0.reuse, R127 ;  /* 0x0000007f007f7220 */ /* 0x040fe40000410000 */
[----:B-1----:R-:W-:Y:S02]  /*8920*/  FFMA.FTZ R2, R187, c[0x0][0x2d0], -R181 ;  /* 0x0000b400bb027a23 */ /* 0x002fe400000108b5 */
[C---:B------:R-:W-:Y:S02]  /*8930*/  FMUL.FTZ R124, R3.reuse, R124 ;  /* 0x0000007c037c7220 */ /* 0x040fe40000410000 */
[----:B------:R1:W-:Y:S01]  /*8940*/  MUFU.EX2 R160, R2 ;  /* 0x0000000200a07308 */ /* 0x0003e20000000800 */
[C---:B------:R-:W-:Y:S02]  /*8950*/  FMUL.FTZ R125, R3.reuse, R125 ;  /* 0x0000007d037d7220 */ /* 0x040fe40000410000 */
[C---:B---3--:R-:W-:Y:S01]  /*8960*/  FMUL.FTZ R130, R0.reuse, R130 ;  /* 0x0000008200827220 */ /* 0x048fe20000410000 */
[----:B--2---:R-:W2:Y:S01]  /*8970*/  LDSM.16.MT88.4 R136, [R136] ;  /* 0x000000008888783b */ /* 0x004ea20000004200 */
[C---:B----4-:R-:W-:Y:S02]  /*8980*/  FMUL.FTZ R131, R0.reuse, R131 ;  /* 0x0000008300837220 */ /* 0x050fe40000410000 */
[C---:B------:R-:W-:Y:S02]  /*8990*/  FMUL.FTZ R128, R3.reuse, R128 ;  /* 0x0000008003807220 */ /* 0x040fe40000410000 */
[C---:B------:R-:W-:Y:S01]  /*89a0*/  FFMA.FTZ R183, R3.reuse, R157, R183 ;  /* 0x0000009d03b77223 */ /* 0x040fe200000100b7 */
[----:B------:R-:W-:Y:S01]  /*89b0*/  MOV R157, R154 ;  /* 0x0000009a009d7202 */ /* 0x000fe20000000f00 */
[----:B------:R-:W-:Y:S02]  /*89c0*/  FMUL.FTZ R129, R3, R129 ;  /* 0x0000008103817220 */ /* 0x000fe40000410000 */
[----:B------:R-:W-:Y:S02]  /*89d0*/  FFMA.FTZ R182, R0, R156, R182 ;  /* 0x0000009c00b67223 */ /* 0x000fe400000100b6 */
[--C-:B------:R-:W-:Y:S02]  /*89e0*/  FFMA.FTZ R0, R197, c[0x0][0x2d0], -R180.reuse ;  /* 0x0000b400c5007a23 */ /* 0x100fe400000108b4 */
[----:B------:R3:W5:Y:S01]  /*89f0*/  LDL.LU R197, [R1+0x12c] ;  /* 0x00012c0001c57983 */ /* 0x0007620000300800 */
[--C-:B------:R-:W-:Y:S04]  /*8a00*/  FFMA.FTZ R156, R195, c[0x0][0x2d0], -R180.reuse ;  /* 0x0000b400c39c7a23 */ /* 0x100fe800000108b4 */
[----:B------:R-:W-:Y:S01]  /*8a10*/  MUFU.EX2 R165, R156 ;  /* 0x0000009c00a57308 */ /* 0x000fe20000000800 */
[--C-:B-1----:R-:W-:Y:S09]  /*8a20*/  FFMA.FTZ R2, R186, c[0x0][0x2d0], -R181.reuse ;  /* 0x0000b400ba027a23 */ /* 0x102ff200000108b5 */
[----:B------:R1:W4:Y:S01]  /*8a30*/  MUFU.EX2 R162, R2 ;  /* 0x0000000200a27308 */ /* 0x0003220000000800 */
[C---:B--2---:R-:W-:Y:S08]  /*8a40*/  HMMA.16816.F32 R28, R168.reuse, R136, R28 ;  /* 0x00000088a81c723c */ /* 0x044ff0000000181c */
[C---:B------:R-:W-:Y:S01]  /*8a50*/  HMMA.16816.F32 R32, R168.reuse, R138, R32 ;  /* 0x0000008aa820723c */ /* 0x040fe20000001820 */
[----:B------:R-:W2:Y:S03]  /*8a60*/  LDSM.16.MT88.4 R136, [R248+0x2000] ;  /* 0x00200000f888783b */ /* 0x000ea60000004200 */
[--C-:B-1----:R-:W-:Y:S04]  /*8a70*/  FFMA.FTZ R2, R188, c[0x0][0x2d0], -R180.reuse ;  /* 0x0000b400bc027a23 */ /* 0x102fe800000108b4 */
[----:B------:R1:W-:Y:S04]  /*8a80*/  MUFU.EX2 R185, R2 ;  /* 0x0000000200b97308 */ /* 0x0003e80000000800 */
[--C-:B-1----:R-:W-:Y:S06]  /*8a90*/  FFMA.FTZ R2, R189, c[0x0][0x2d0], -R180.reuse ;  /* 0x0000b400bd027a23 */ /* 0x102fec00000108b4 */
[----:B------:R1:W1:Y:S01]  /*8aa0*/  MUFU.EX2 R184, R2 ;  /* 0x0000000200b87308 */ /* 0x0002620000000800 */
[C---:B--2---:R-:W-:Y:S08]  /*8ab0*/  HMMA.16816.F32 R36, R168.reuse, R136, R36 ;  /* 0x00000088a824723c */ /* 0x044ff00000001824 */
[C---:B------:R-:W-:Y:S01]  /*8ac0*/  HMMA.16816.F32 R40, R168.reuse, R138, R40 ;  /* 0x0000008aa828723c */ /* 0x040fe20000001828 */
[----:B------:R-:W2:Y:S03]  /*8ad0*/  LDSM.16.MT88.4 R136, [R252+0x2000] ;  /* 0x00200000fc88783b */ /* 0x000ea60000004200 */
[--C-:B-1----:R-:W-:Y:S02]  /*8ae0*/  FFMA.FTZ R2, R190, c[0x0][0x2d0], -R181.reuse ;  /* 0x0000b400be027a23 */ /* 0x102fe400000108b5 */
[--C-:B------:R-:W-:Y:S06]  /*8af0*/  FFMA.FTZ R190, R176, c[0x0][0x2d0], -R180.reuse ;  /* 0x0000b400b0be7a23 */ /* 0x100fec00000108b4 */
[----:B------:R-:W-:Y:S01]  /*8b00*/  MUFU.EX2 R190, R190 ;  /* 0x000000be00be7308 */ /* 0x000fe20000000800 */
[C---:B--2---:R-:W-:Y:S08]  /*8b10*/  HMMA.16816.F32 R44, R168.reuse, R136, R44 ;  /* 0x00000088a82c723c */ /* 0x044ff0000000182c */
        /* <DEDUP_REMOVED lines=30> */
[----:B------:R-:W-:Y:S01]  /*8d00*/  F2FP.PACK_AB R136, R161, R159 ;  /* 0x0000009fa188723e */ /* 0x000fe200000000ff */
[----:B------:R-:W-:Y:S01]  /*8d10*/  HMMA.16816.F32 R128, R168, R138, R128 ;  /* 0x0000008aa880723c */ /* 0x000fe20000001880 */
[----:B------:R1:W-:Y:S03]  /*8d20*/  MUFU.EX2 R168, R2 ;  /* 0x0000000200a87308 */ /* 0x0003e60000000800 */
[----:B----4-:R-:W-:Y:S03]  /*8d30*/  F2FP.PACK_AB R137, R162, R160 ;  /* 0x000000a0a289723e */ /* 0x010fe600000000ff */
[----:B------:R-:W-:Y:S04]  /*8d40*/  F2FP.PACK_AB R138, R184, R185 ;  /* 0x000000b9b88a723e */ /* 0x000fe800000000ff */
[----:B------:R2:W-:Y:S01]  /*8d50*/  MUFU.EX2 R171, R0 ;  /* 0x0000000000ab7308 */ /* 0x0005e20000000800 */
[----:B-1----:R-:W-:Y:S09]  /*8d60*/  FFMA.FTZ R2, R191, c[0x0][0x2d0], -R181 ;  /* 0x0000b400bf027a23 */ /* 0x002ff200000108b5 */
[----:B------:R-:W1:Y:S01]  /*8d70*/  MUFU.EX2 R187, R2 ;  /* 0x0000000200bb7308 */ /* 0x000e620000000800 */
[--C-:B--2---:R-:W-:Y:S02]  /*8d80*/  FFMA.FTZ R0, R198, c[0x0][0x2d0], -R180.reuse ;  /* 0x0000b400c6007a23 */ /* 0x104fe400000108b4 */
[----:B------:R3:W5:Y:S07]  /*8d90*/  LDL.LU R198, [R1+0x128] ;  /* 0x0001280001c67983 */ /* 0x00076e0000300800 */
[----:B------:R2:W4:Y:S01]  /*8da0*/  MUFU.EX2 R3, R0 ;  /* 0x0000000000037308 */ /* 0x0005220000000800 */
[----:B-1----:R-:W-:Y:S01]  /*8db0*/  F2FP.PACK_AB R139, R187, R168 ;  /* 0x000000a8bb8b723e */ /* 0x002fe200000000ff */
[----:B------:R-:W-:Y:S02]  /*8dc0*/  FADD.FTZ R2, R134, R183 ;  /* 0x000000b786027221 */ /* 0x000fe40000010000 */
[----:B------:R-:W-:Y:S02]  /*8dd0*/  FFMA.FTZ R134, R194, c[0x0][0x2d0], -R180 ;  /* 0x0000b400c2867a23 */ /* 0x000fe400000108b4 */
[----:B------:R-:W-:Y:S02]  /*8de0*/  FADD.FTZ R2, R148, R2 ;  /* 0x0000000294027221 */ /* 0x000fe40000010000 */
[C---:B------:R-:W-:Y:S02]  /*8df0*/  HMMA.16816.F32 R4, R136.reuse, R140, R4 ;  /* 0x0000008c8804723c */ /* 0x040fe40000001804 */
[----:B------:R-:W1:Y:S03]  /*8e00*/  MUFU.EX2 R169, R134 ;  /* 0x0000008600a97308 */ /* 0x000e660000000800 */
[----:B--2---:R-:W-:Y:S01]  /*8e10*/  FFMA.FTZ R0, R155, c[0x0][0x2d0], -R181 ;  /* 0x0000b4009b007a23 */ /* 0x004fe200000108b5 */
[----:B----4-:R-:W-:Y:S01]  /*8e20*/  MOV R183, R3 ;  /* 0x0000000300b77202 */ /* 0x010fe20000000f00 */
[----:B------:R-:W-:Y:S01]  /*8e30*/  FADD.FTZ R3, R150, R182 ;  /* 0x000000b696037221 */ /* 0x000fe20000010000 */
[C---:B------:R-:W-:Y:S01]  /*8e40*/  HMMA.16816.F32 R8, R136.reuse, R142, R8 ;  /* 0x0000008e8808723c */ /* 0x040fe20000001808 */
[----:B------:R-:W2:Y:S03]  /*8e50*/  LDSM.16.MT88.4 R140, [R251+0x800] ;  /* 0x00080000fb8c783b */ /* 0x000ea60000004200 */
[----:B------:R4:W-:Y:S01]  /*8e60*/  MUFU.EX2 R170, R0 ;  /* 0x0000000000aa7308 */ /* 0x0009e20000000800 */
[----:B------:R-:W-:Y:S02]  /*8e70*/  IMAD.MOV.U32 R182, RZ, RZ, R149 ;  /* 0x000000ffffb67224 */ /* 0x000fe400078e0095 */
[----:B------:R-:W-:Y:S01]  /*8e80*/  FADD.FTZ R3, R153, R3 ;  /* 0x0000000399037221 */ /* 0x000fe20000010000 */
[C---:B------:R-:W-:Y:S04]  /*8e90*/  HMMA.16816.F32 R12, R136.reuse, R144, R12 ;  /* 0x00000090880c723c */ /* 0x040fe8000000180c */
[----:B------:R-:W-:Y:S02]  /*8ea0*/  FADD.FTZ R158, R152, R2 ;  /* 0x00000002989e7221 */ /* 0x000fe40000010000 */
[----:B------:R-:W-:Y:S01]  /*8eb0*/  LDSM.16.MT88.4 R152, [R251+0x1000] ;  /* 0x00100000fb98783b */ /* 0x000fe20000004200 */
[----:B------:R-:W-:Y:S01]  /*8ec0*/  FFMA.FTZ R2, R173, c[0x0][0x2d0], -R181 ;  /* 0x0000b400ad027a23 */ /* 0x000fe200000108b5 */
[C---:B------:R-:W-:Y:S04]  /*8ed0*/  HMMA.16816.F32 R16, R136.reuse, R146, R16 ;  /* 0x000000928810723c */ /* 0x040fe80000001810 */
[----:B------:R-:W-:Y:S02]  /*8ee0*/  FADD.FTZ R157, R157, R3 ;  /* 0x000000039d9d7221 */ /* 0x000fe40000010000 */
[----:B------:R-:W1:Y:S01]  /*8ef0*/  LDSM.16.MT88.4 R144, [R149+0x800] ;  /* 0x000800009590783b */ /* 0x000e620000004200 */
[----:B------:R-:W-:Y:S02]  /*8f00*/  FADD.FTZ R3, R159, R158 ;  /* 0x0000009e9f037221 */ /* 0x000fe40000010000 */
[----:B----4-:R-:W-:Y:S03]  /*8f10*/  FFMA.FTZ R0, R151, c[0x0][0x2d0], -R181 ;  /* 0x0000b40097007a23 */ /* 0x010fe600000108b5 */
[----:B------:R-:W-:Y:S01]  /*8f20*/  FADD.FTZ R3, R161, R3 ;  /* 0x00000003a1037221 */ /* 0x000fe20000010000 */
[----:B------:R4:W-:Y:S03]  /*8f30*/  MUFU.EX2 R186, R0 ;  /* 0x0000000000ba7308 */ /* 0x0009e60000000800 */
[----:B------:R-:W-:Y:S01]  /*8f40*/  FADD.FTZ R3, R185, R3 ;  /* 0x00000003b9037221 */ /* 0x000fe20000010000 */
[C---:B--2---:R-:W-:Y:S08]  /*8f50*/  HMMA.16816.F32 R20, R136.reuse, R140, R20 ;  /* 0x0000008c8814723c */ /* 0x044ff00000001814 */
[C---:B------:R-:W-:Y:S01]  /*8f60*/  HMMA.16816.F32 R24, R136.reuse, R142, R24 ;  /* 0x0000008e8818723c */ /* 0x040fe20000001818 */
[----:B------:R-:W2:Y:S03]  /*8f70*/  LDSM.16.MT88.4 R140, [R248+0x2800] ;  /* 0x00280000f88c783b */ /* 0x000ea60000004200 */
[--C-:B----4-:R-:W-:Y:S05]  /*8f80*/  FFMA.FTZ R0, R199, c[0x0][0x2d0], -R180.reuse ;  /* 0x0000b400c7007a23 */ /* 0x110fea00000108b4 */
[----:B------:R3:W5:Y:S01]  /*8f90*/  LDL.LU R199, [R1+0x124] ;  /* 0x0001240001c77983 */ /* 0x0007620000300800 */
[----:B------:R4:W-:Y:S01]  /*8fa0*/  MUFU.EX2 R166, R0 ;  /* 0x0000000000a67308 */ /* 0x0009e20000000800 */
[C---:B-1----:R-:W-:Y:S08]  /*8fb0*/  HMMA.16816.F32 R28, R136.reuse, R144, R28 ;  /* 0x00000090881c723c */ /* 0x042ff0000000181c */
[C---:B------:R-:W-:Y:S01]  /*8fc0*/  HMMA.16816.F32 R32, R136.reuse, R146, R32 ;  /* 0x000000928820723c */ /* 0x040fe20000001820 */
[----:B------:R-:W1:Y:S03]  /*8fd0*/  LDSM.16.MT88.4 R144, [R252+0x2800] ;  /* 0x00280000fc90783b */ /* 0x000e660000004200 */
[--C-:B----4-:R-:W-:Y:S05]  /*8fe0*/  FFMA.FTZ R0, R192, c[0x0][0x2d0], -R180.reuse ;  /* 0x0000b400c0007a23 */ /* 0x110fea00000108b4 */
[----:B------:R3:W5:Y:S03]  /*8ff0*/  LDL.LU R192, [R1+0x120] ;  /* 0x0001200001c07983 */ /* 0x0007660000300800 */
[----:B------:R-:W-:Y:S01]  /*9000*/  FFMA.FTZ R180, R177, c[0x0][0x2d0], -R180 ;  /* 0x0000b400b1b47a23 */ /* 0x000fe200000108b4 */
[----:B------:R4:W-:Y:S01]  /*9010*/  MUFU.EX2 R167, R0 ;  /* 0x0000000000a77308 */ /* 0x0009e20000000800 */
[C---:B--2---:R-:W-:Y:S08]  /*9020*/  HMMA.16816.F32 R36, R136.reuse, R140, R36 ;  /* 0x0000008c8824723c */ /* 0x044ff00000001824 */
[C---:B------:R-:W-:Y:S01]  /*9030*/  HMMA.16816.F32 R40, R136.reuse, R142, R40 ;  /* 0x0000008e8828723c */ /* 0x040fe20000001828 */
[----:B------:R-:W2:Y:S01]  /*9040*/  LDSM.16.MT88.4 R140, [R251+0x2800] ;  /* 0x00280000fb8c783b */ /* 0x000ea20000004200 */
[----:B------:R-:W-:Y:S06]  /*9050*/  MUFU.EX2 R188, R180 ;  /* 0x000000b400bc7308 */ /* 0x000fec0000000800 */
[C---:B-1----:R-:W-:Y:S04]  /*9060*/  HMMA.16816.F32 R44, R136.reuse, R144, R44 ;  /* 0x00000090882c723c */ /* 0x042fe8000000182c */
[--C-:B----4-:R-:W-:Y:S02]  /*9070*/  FFMA.FTZ R0, R193, c[0x0][0x2d0], -R181.reuse ;  /* 0x0000b400c1007a23 */ /* 0x110fe400000108b5 */
[----:B------:R3:W5:Y:S02]  /*9080*/  LDL.LU R193, [R1+0x11c] ;  /* 0x00011c0001c17983 */ /* 0x0007640000300800 */
[----:B------:R1:W-:Y:S01]  /*9090*/  MUFU.EX2 R163, R0 ;  /* 0x0000000000a37308 */ /* 0x0003e20000000800 */
[C---:B------:R-:W-:Y:S01]  /*90a0*/  HMMA.16816.F32 R48, R136.reuse, R146, R48 ;  /* 0x000000928830723c */ /* 0x040fe20000001830 */
[----:B------:R-:W4:Y:S08]  /*90b0*/  LDSM.16.MT88.4 R144, [R149+0x2800] ;  /* 0x002800009590783b */ /* 0x000f300000004200 */
[----:B------:R3:W5:Y:S04]  /*90c0*/  LDL.LU R194, [R1+0x118] ;  /* 0x0001180001c27983 */ /* 0x0007680000300800 */
[----:B------:R3:W5:Y:S04]  /*90d0*/  LDL.LU R195, [R1+0x114] ;  /* 0x0001140001c37983 */ /* 0x0007680000300800 */
[----:B------:R3:W5:Y:S01]  /*90e0*/  LDL.LU R176, [R1+0x110] ;  /* 0x0001100001b07983 */ /* 0x0007620000300800 */
[C---:B--2---:R-:W-:Y:S03]  /*90f0*/  HMMA.16816.F32 R52, R136.reuse, R140, R52 ;  /* 0x0000008c8834723c */ /* 0x044fe60000001834 */
[----:B------:R3:W5:Y:S01]  /*9100*/  LDL.LU R177, [R1+0x10c] ;  /* 0x00010c0001b17983 */ /* 0x0007620000300800 */
[--C-:B-1----:R-:W-:Y:S03]  /*9110*/  FFMA.FTZ R0, R178, c[0x0][0x2d0], -R181.reuse ;  /* 0x0000b400b2007a23 */ /* 0x102fe600000108b5 */
[----:B------:R3:W5:Y:S01]  /*9120*/  LDL.LU R178, [R1+0x108] ;  /* 0x0001080001b27983 */ /* 0x0007620000300800 */
[----:B------:R1:W-:Y:S01]  /*9130*/  MUFU.EX2 R164, R0 ;  /* 0x0000000000a47308 */ /* 0x0003e20000000800 */
[C---:B------:R-:W-:Y:S02]  /*9140*/  HMMA.16816.F32 R56, R136.reuse, R142, R56 ;  /* 0x0000008e8838723c */ /* 0x040fe40000001838 */
[----:B------:R-:W2:Y:S06]  /*9150*/  LDSM.16.MT88.4 R140, [R248+0x4800] ;  /* 0x00480000f88c783b */ /* 0x000eac0000004200 */
[C---:B----4-:R-:W-:Y:S08]  /*9160*/  HMMA.16816.F32 R60, R136.reuse, R144, R60 ;  /* 0x00000090883c723c */ /* 0x050ff0000000183c */
[C---:B------:R-:W-:Y:S01]  /*9170*/  HMMA.16816.F32 R64, R136.reuse, R146, R64 ;  /* 0x000000928840723c */ /* 0x040fe20000001840 */
[----:B------:R-:W4:Y:S03]  /*9180*/  LDSM.16.MT88.4 R144, [R252+0x4800] ;  /* 0x00480000fc90783b */ /* 0x000f260000004200 */
[--C-:B-1----:R-:W-:Y:S04]  /*9190*/  FFMA.FTZ R0, R179, c[0x0][0x2d0], -R181.reuse ;  /* 0x0000b400b3007a23 */ /* 0x102fe800000108b5 */
[----:B------:R1:W-:Y:S01]  /*91a0*/  MUFU.EX2 R189, R0 ;  /* 0x0000000000bd7308 */ /* 0x0003e20000000800 */
[----:B------:R3:W5:Y:S01]  /*91b0*/  LDL.LU R179, [R1+0x104] ;  /* 0x0001040001b37983 */ /* 0x0007620000300800 */
[C---:B--2---:R-:W-:Y:S08]  /*91c0*/  HMMA.16816.F32 R68, R136.reuse, R140, R68 ;  /* 0x0000008c8844723c */ /* 0x044ff00000001844 */
[C---:B------:R-:W-:Y:S01]  /*91d0*/  HMMA.16816.F32 R72, R136.reuse, R142, R72 ;  /* 0x0000008e8848723c */ /* 0x040fe20000001848 */
[----:B------:R-:W2:Y:S03]  /*91e0*/  LDSM.16.MT88.4 R140, [R251+0x4800] ;  /* 0x00480000fb8c783b */ /* 0x000ea60000004200 */
[--C-:B-1----:R-:W-:Y:S02]  /*91f0*/  FFMA.FTZ R0, R172, c[0x0][0x2d0], -R181.reuse ;  /* 0x0000b400ac007a23 */ /* 0x102fe400000108b5 */
[----:B------:R-:W-:Y:S02]  /*9200*/  FFMA.FTZ R181, R135, c[0x0][0x2d0], -R181 ;  /* 0x0000b40087b57a23 */ /* 0x000fe400000108b5 */
[----:B------:R1:W1:Y:S01]  /*9210*/  MUFU.EX2 R191, R0 ;  /* 0x0000000000bf7308 */ /* 0x0002620000000800 */
[----:B------:R3:W5:Y:S01]  /*9220*/  LDL.LU R172, [R1+0x100] ;  /* 0x0001000001ac7983 */ /* 0x0007620000300800 */
[C---:B----4-:R-:W-:Y:S03]  /*9230*/  HMMA.16816.F32 R76, R136.reuse, R144, R76 ;  /* 0x00000090884c723c */ /* 0x050fe6000000184c */
[----:B------:R3:W5:Y:S05]  /*9240*/  LDL.LU R173, [R1+0xfc] ;  /* 0x0000fc0001ad7983 */ /* 0x00076a0000300800 */
[----:B------:R-:W-:Y:S01]  /*9250*/  MUFU.EX2 R134, R181 ;  /* 0x000000b500867308 */ /* 0x000fe20000000800 */
[C---:B------:R-:W-:Y:S01]  /*9260*/  HMMA.16816.F32 R80, R136.reuse, R146, R80 ;  /* 0x000000928850723c */ /* 0x040fe20000001850 */
[----:B------:R-:W4:Y:S08]  /*9270*/  LDSM.16.MT88.4 R144, [R149+0x4800] ;  /* 0x004800009590783b */ /* 0x000f300000004200 */
[----:B------:R3:W3:Y:S03]  /*9280*/  MUFU.EX2 R135, R2 ;  /* 0x0000000200877308 */ /* 0x0006e60000000800 */
[----:B-1----:R-:W-:Y:S02]  /*9290*/  FADD.FTZ R0, R160, R157 ;  /* 0x0000009da0007221 */ /* 0x002fe40000010000 */
[----:B------:R-:W-:Y:S02]  /*92a0*/  LDSM.16.MT88.4 R156, [R252+0x1800] ;  /* 0x00180000fc9c783b */ /* 0x000fe40000004200 */
[----:B------:R-:W-:Y:S01]  /*92b0*/  FADD.FTZ R0, R162, R0 ;  /* 0x00000000a2007221 */ /* 0x000fe20000010000 */
[C---:B--2---:R-:W-:Y:S03]  /*92c0*/  HMMA.16816.F32 R84, R136.reuse, R140, R84 ;  /* 0x0000008c8854723c */ /* 0x044fe60000001854 */
[----:B------:R-:W-:Y:S05]  /*92d0*/  FADD.FTZ R0, R168, R0 ;  /* 0x00000000a8007221 */ /* 0x000fea0000010000 */
[C---:B------:R-:W-:Y:S01]  /*92e0*/  HMMA.16816.F32 R88, R136.reuse, R142, R88 ;  /* 0x0000008e8858723c */ /* 0x040fe20000001858 */
[----:B------:R-:W1:Y:S03]  /*92f0*/  LDSM.16.MT88.4 R140, [R248+0x6800] ;  /* 0x00680000f88c783b */ /* 0x000e660000004200 */
[----:B---3--:R-:W-:Y:S01]  /*9300*/  FADD.FTZ R2, R184, R3 ;  /* 0x00000003b8027221 */ /* 0x008fe20000010000 */
[----:B------:R-:W-:Y:S02]  /*9310*/  MOV R3, R169 ;  /* 0x000000a900037202 */ /* 0x000fe40000000f00 */
[----:B------:R-:W-:Y:S01]  /*9320*/  F2FP.PACK_AB R169, R191, R189 ;  /* 0x000000bdbfa9723e */ /* 0x000fe200000000ff */
[C---:B----4-:R-:W-:Y:S08]  /*9330*/  HMMA.16816.F32 R92, R136.reuse, R144, R92 ;  /* 0x00000090885c723c */ /* 0x050ff0000000185c */
[C---:B------:R-:W-:Y:S01]  /*9340*/  HMMA.16816.F32 R96, R136.reuse, R146, R96 ;  /* 0x000000928860723c */ /* 0x040fe20000001860 */
[----:B------:R-:W2:Y:S07]  /*9350*/  LDSM.16.MT88.4 R144, [R252+0x6800] ;  /* 0x00680000fc90783b */ /* 0x000eae0000004200 */
[C---:B-1----:R-:W-:Y:S08]  /*9360*/  HMMA.16816.F32 R100, R136.reuse, R140, R100 ;  /* 0x0000008c8864723c */ /* 0x042ff00000001864 */
[C---:B------:R-:W-:Y:S01]  /*9370*/  HMMA.16816.F32 R104, R136.reuse, R142, R104 ;  /* 0x0000008e8868723c */ /* 0x040fe20000001868 */
[----:B------:R-:W1:Y:S07]  /*9380*/  LDSM.16.MT88.4 R140, [R251+0x6800] ;  /* 0x00680000fb8c783b */ /* 0x000e6e0000004200 */
[C---:B--2---:R-:W-:Y:S08]  /*9390*/  HMMA.16816.F32 R108, R136.reuse, R144, R108 ;  /* 0x00000090886c723c */ /* 0x044ff0000000186c */
[C---:B------:R-:W-:Y:S01]  /*93a0*/  HMMA.16816.F32 R112, R136.reuse, R146, R112 ;  /* 0x000000928870723c */ /* 0x040fe20000001870 */
[----:B------:R-:W2:Y:S08]  /*93b0*/  LDSM.16.MT88.4 R144, [R149+0x6800] ;  /* 0x006800009590783b */ /* 0x000eb00000004200 */
[----:B------:R-:W3:Y:S01]  /*93c0*/  LDSM.16.MT88.4 R148, [R248+0x1000] ;  /* 0x00100000f894783b */ /* 0x000ee20000004200 */
[C---:B-1----:R-:W-:Y:S08]  /*93d0*/  HMMA.16816.F32 R116, R136.reuse, R140, R116 ;  /* 0x0000008c8874723c */ /* 0x042ff00000001874 */
[C---:B------:R-:W-:Y:S01]  /*93e0*/  HMMA.16816.F32 R120, R136.reuse, R142, R120 ;  /* 0x0000008e8878723c */ /* 0x040fe20000001878 */
[----:B------:R-:W1:Y:S07]  /*93f0*/  LDSM.16.MT88.4 R140, [R252+0x1000] ;  /* 0x00100000fc8c783b */ /* 0x000e6e0000004200 */
[C---:B--2---:R-:W-:Y:S08]  /*9400*/  HMMA.16816.F32 R124, R136.reuse, R144, R124 ;  /* 0x00000090887c723c */ /* 0x044ff0000000187c */
[----:B------:R-:W-:Y:S01]  /*9410*/  HMMA.16816.F32 R128, R136, R146, R128 ;  /* 0x000000928880723c */ /* 0x000fe20000001880 */
[----:B------:R-:W2:Y:S06]  /*9420*/  LDSM.16.MT88.4 R144, [R182+0x1000] ;  /* 0x00100000b690783b */ /* 0x000eac0000004200 */
[----:B------:R-:W-:Y:S02]  /*9430*/  F2FP.PACK_AB R136, R183, R171 ;  /* 0x000000abb788723e */ /* 0x000fe400000000ff */
[----:B------:R-:W-:Y:S03]  /*9440*/  F2FP.PACK_AB R137, R186, R170 ;  /* 0x000000aaba89723e */ /* 0x000fe600000000ff */
[----:B------:R-:W-:Y:S02]  /*9450*/  F2FP.PACK_AB R138, R167, R166 ;  /* 0x000000a6a78a723e */ /* 0x000fe400000000ff */
[----:B------:R-:W-:Y:S07]  /*9460*/  F2FP.PACK_AB R139, R164, R163 ;  /* 0x000000a3a48b723e */ /* 0x000fee00000000ff */
[C---:B---3--:R-:W-:Y:S08]  /*9470*/  HMMA.16816.F32 R4, R136.reuse, R148, R4 ;  /* 0x000000948804723c */ /* 0x048ff00000001804 */
[C---:B------:R-:W-:Y:S01]  /*9480*/  HMMA.16816.F32 R8, R136.reuse, R150, R8 ;  /* 0x000000968808723c */ /* 0x040fe20000001808 */
[----:B------:R-:W-:Y:S07]  /*9490*/  LDSM.16.MT88.4 R148, [R252+0x3000] ;  /* 0x00300000fc94783b */ /* 0x000fee0000004200 */
[C---:B-1----:R-:W-:Y:S08]  /*94a0*/  HMMA.16816.F32 R12, R136.reuse, R140, R12 ;  /* 0x0000008c880c723c */ /* 0x042ff0000000180c */
[C---:B------:R-:W-:Y:S01]  /*94b0*/  HMMA.16816.F32 R16, R136.reuse, R142, R16 ;  /* 0x0000008e8810723c */ /* 0x040fe20000001810 */
[----:B------:R-:W1:Y:S07]  /*94c0*/  LDSM.16.MT88.4 R140, [R248+0x3000] ;  /* 0x00300000f88c783b */ /* 0x000e6e0000004200 */
[C---:B------:R-:W-:Y:S08]  /*94d0*/  HMMA.16816.F32 R20, R136.reuse, R152, R20 ;  /* 0x000000988814723c */ /* 0x040ff00000001814 */
[C---:B------:R-:W-:Y:S01]  /*94e0*/  HMMA.16816.F32 R24, R136.reuse, R154, R24 ;  /* 0x0000009a8818723c */ /* 0x040fe20000001818 */
[----:B------:R-:W3:Y:S07]  /*94f0*/  LDSM.16.MT88.4 R152, [R251+0x3000] ;  /* 0x00300000fb98783b */ /* 0x000eee0000004200 */
[C---:B--2---:R-:W-:Y:S08]  /*9500*/  HMMA.16816.F32 R28, R136.reuse, R144, R28 ;  /* 0x00000090881c723c */ /* 0x044ff0000000181c */
[C---:B------:R-:W-:Y:S01]  /*9510*/  HMMA.16816.F32 R32, R136.reuse, R146, R32 ;  /* 0x000000928820723c */ /* 0x040fe20000001820 */
[----:B------:R-:W-:Y:S07]  /*9520*/  LDSM.16.MT88.4 R144, [R248+0x5000] ;  /* 0x00500000f890783b */ /* 0x000fee0000004200 */
[C---:B-1----:R-:W-:Y:S08]  /*9530*/  HMMA.16816.F32 R36, R136.reuse, R140, R36 ;  /* 0x0000008c8824723c */ /* 0x042ff00000001824 */
[C---:B------:R-:W-:Y:S01]  /*9540*/  HMMA.16816.F32 R40, R136.reuse, R142, R40 ;  /* 0x0000008e8828723c */ /* 0x040fe20000001828 */
[----:B------:R-:W1:Y:S07]  /*9550*/  LDSM.16.MT88.4 R140, [R182+0x3000] ;  /* 0x00300000b68c783b */ /* 0x000e6e0000004200 */
[C---:B------:R-:W-:Y:S08]  /*9560*/  HMMA.16816.F32 R44, R136.reuse, R148, R44 ;  /* 0x00000094882c723c */ /* 0x040ff0000000182c */
[C---:B------:R-:W-:Y:S01]  /*9570*/  HMMA.16816.F32 R48, R136.reuse, R150, R48 ;  /* 0x000000968830723c */ /* 0x040fe20000001830 */
[----:B------:R-:W2:Y:S07]  /*9580*/  LDSM.16.MT88.4 R148, [R252+0x5000] ;  /* 0x00500000fc94783b */ /* 0x000eae0000004200 */
        /* <DEDUP_REMOVED lines=18> */
[C---:B---3--:R-:W-:Y:S07]  /*96b0*/  HMMA.16816.F32 R100, R136.reuse, R144, R100 ;  /* 0x000000908864723c */ /* 0x048fee0000001864 */
[----:B------:R-:W-:Y:S01]  /*96c0*/  MOV R145, R183 ;  /* 0x000000b700917202 */ /* 0x000fe20000000f00 */
[C---:B------:R-:W-:Y:S04]  /*96d0*/  HMMA.16816.F32 R104, R136.reuse, R146, R104 ;  /* 0x000000928868723c */ /* 0x040fe80000001868 */
[----:B------:R-:W-:Y:S03]  /*96e0*/  MOV R144, R186 ;  /* 0x000000ba00907202 */ /* 0x000fe60000000f00 */
[----:B------:R-:W-:Y:S01]  /*96f0*/  MOV R146, R163 ;  /* 0x000000a300927202 */ /* 0x000fe20000000f00 */
[C---:B-1----:R-:W-:Y:S01]  /*9700*/  HMMA.16816.F32 R108, R136.reuse, R140, R108 ;  /* 0x0000008c886c723c */ /* 0x042fe2000000186c */
[----:B------:R-:W-:Y:S03]  /*9710*/  LDSM.16.MT88.4 R160, [R251+0x1800] ;  /* 0x00180000fba0783b */ /* 0x000fe60000004200 */
[----:B------:R-:W-:Y:S04]  /*9720*/  MOV R147, R166 ;  /* 0x000000a600937202 */ /* 0x000fe80000000f00 */
[C---:B------:R-:W-:Y:S01]  /*9730*/  HMMA.16816.F32 R112, R136.reuse, R142, R112 ;  /* 0x0000008e8870723c */ /* 0x040fe20000001870 */
[----:B------:R-:W1:Y:S07]  /*9740*/  LDSM.16.MT88.4 R140, [R248+0x1800] ;  /* 0x00180000f88c783b */ /* 0x000e6e0000004200 */
[C---:B------:R-:W-:Y:S07]  /*9750*/  HMMA.16816.F32 R116, R136.reuse, R148, R116 ;  /* 0x000000948874723c */ /* 0x040fee0000001874 */
[----:B------:R-:W-:Y:S01]  /*9760*/  MOV R149, R182 ;  /* 0x000000b600957202 */ /* 0x000fe20000000f00 */
[C---:B------:R-:W-:Y:S01]  /*9770*/  HMMA.16816.F32 R120, R136.reuse, R150, R120 ;  /* 0x000000968878723c */ /* 0x040fe20000001878 */
[----:B------:R-:W-:Y:S03]  /*9780*/  LDSM.16.MT88.4 R180, [R248+0x3800] ;  /* 0x00380000f8b4783b */ /* 0x000fe60000004200 */
[----:B------:R-:W-:Y:S03]  /*9790*/  IMAD.MOV.U32 R148, RZ, RZ, R167 ;  /* 0x000000ffff947224 */ /* 0x000fe600078e00a7 */
[----:B------:R-:W-:Y:S01]  /*97a0*/  MOV R150, R165 ;  /* 0x000000a500967202 */ /* 0x000fe20000000f00 */
[C---:B--2---:R-:W-:Y:S04]  /*97b0*/  HMMA.16816.F32 R124, R136.reuse, R152, R124 ;  /* 0x00000098887c723c */ /* 0x044fe8000000187c */
[----:B------:R-:W-:Y:S01]  /*97c0*/  IMAD.MOV.U32 R151, RZ, RZ, R164 ;  /* 0x000000ffff977224 */ /* 0x000fe200078e00a4 */
[----:B------:R-:W-:Y:S01]  /*97d0*/  F2FP.PACK_AB R168, R150, R3 ;  /* 0x0000000396a8723e */ /* 0x000fe200000000ff */
[----:B------:R2:W3:Y:S01]  /*97e0*/  LDSM.16.MT88.4 R164, [R149+0x1800] ;  /* 0x0018000095a4783b */ /* 0x0004e20000004200 */
[----:B------:R-:W-:Y:S01]  /*97f0*/  MOV R152, R171 ;  /* 0x000000ab00987202 */ /* 0x000fe20000000f00 */
[----:B------:R-:W-:Y:S04]  /*9800*/  HMMA.16816.F32 R128, R136, R154, R128 ;  /* 0x0000009a8880723c */ /* 0x000fe80000001880 */
[----:B------:R-:W-:Y:S02]  /*9810*/  MOV R153, R170 ;  /* 0x000000aa00997202 */ /* 0x000fe40000000f00 */
[----:B------:R-:W-:Y:S01]  /*9820*/  F2FP.PACK_AB R170, R188, R190 ;  /* 0x000000bebcaa723e */ /* 0x000fe200000000ff */
[----:B------:R-:W-:Y:S01]  /*9830*/  IMAD.MOV.U32 R155, RZ, RZ, R187 ;  /* 0x000000ffff9b7224 */ /* 0x000fe200078e00bb */
[----:B------:R-:W-:Y:S01]  /*9840*/  F2FP.PACK_AB R171, R134, R135 ;  /* 0x0000008786ab723e */ /* 0x000fe200000000ff */
[----:B------:R-:W4:Y:S06]  /*9850*/  LDSM.16.MT88.4 R184, [R252+0x3800] ;  /* 0x00380000fcb8783b */ /* 0x000f2c0000004200 */
[C---:B-1----:R-:W-:Y:S07]  /*9860*/  HMMA.16816.F32 R136, R168.reuse, R140, R4 ;  /* 0x0000008ca888723c */ /* 0x042fee0000001804 */
[----:B------:R-:W-:Y:S01]  /*9870*/  MOV R5, R150 ;  /* 0x0000009600057202 */ /* 0x000fe20000000f00 */
[C---:B------:R-:W-:Y:S04]  /*9880*/  HMMA.16816.F32 R140, R168.reuse, R142, R8 ;  /* 0x0000008ea88c723c */ /* 0x040fe80000001808 */
[----:B------:R-:W-:Y:S01]  /*9890*/  MOV R6, R151 ;  /* 0x0000009700067202 */ /* 0x000fe20000000f00 */
[----:B------:R-:W-:Y:S01]  /*98a0*/  IMAD.MOV.U32 R7, RZ, RZ, R148 ;  /* 0x000000ffff077224 */ /* 0x000fe200078e0094 */
[----:B------:R-:W-:Y:S01]  /*98b0*/  MOV R4, R155 ;  /* 0x0000009b00047202 */ /* 0x000fe20000000f00 */
[----:B------:R-:W-:Y:S01]  /*98c0*/  IMAD.MOV.U32 R11, RZ, RZ, R145 ;  /* 0x000000ffff0b7224 */ /* 0x000fe200078e0091 */
[----:B------:R-:W-:Y:S04]  /*98d0*/  MOV R8, R146 ;  /* 0x0000009200087202 */ /* 0x000fe80000000f00 */
[----:B------:R-:W-:Y:S02]  /*98e0*/  MOV R9, R147 ;  /* 0x0000009300097202 */ /* 0x000fe40000000f00 */
[----:B------:R-:W-:Y:S02]  /*98f0*/  MOV R10, R144 ;  /* 0x00000090000a7202 */ /* 0x000fe40000000f00 */
[C---:B------:R-:W-:Y:S07]  /*9900*/  HMMA.16816.F32 R144, R168.reuse, R156, R12 ;  /* 0x0000009ca890723c */ /* 0x040fee000000180c */
[----:B------:R-:W-:Y:S02]  /*9910*/  MOV R15, R149 ;  /* 0x00000095000f7202 */ /* 0x000fe40000000f00 */
[C---:B--2---:R-:W-:Y:S07]  /*9920*/  HMMA.16816.F32 R148, R168.reuse, R158, R16 ;  /* 0x0000009ea894723c */ /* 0x044fee0000001810 */
[----:B------:R-:W-:Y:S02]  /*9930*/  MOV R18, R152 ;  /* 0x0000009800127202 */ /* 0x000fe40000000f00 */
[----:B------:R-:W-:Y:S02]  /*9940*/  MOV R19, R153 ;  /* 0x0000009900137202 */ /* 0x000fe40000000f00 */
[C---:B------:R-:W-:Y:S07]  /*9950*/  HMMA.16816.F32 R152, R168.reuse, R160, R20 ;  /* 0x000000a0a898723c */ /* 0x040fee0000001814 */
[----:B------:R-:W-:Y:S01]  /*9960*/  MOV R23, R4 ;  /* 0x0000000400177202 */ /* 0x000fe20000000f00 */
[C---:B------:R-:W-:Y:S01]  /*9970*/  HMMA.16816.F32 R156, R168.reuse, R162, R24 ;  /* 0x000000a2a89c723c */ /* 0x040fe20000001818 */
[----:B------:R-:W-:Y:S03]  /*9980*/  LDSM.16.MT88.4 R24, [R251+0x7800] ;  /* 0x00780000fb18783b */ /* 0x000fe60000004200 */
[----:B------:R-:W-:Y:S04]  /*9990*/  IMAD.MOV.U32 R22, RZ, RZ, R15 ;  /* 0x000000ffff167224 */ /* 0x000fe800078e000f */
[C---:B---3--:R-:W-:Y:S01]  /*99a0*/  HMMA.16816.F32 R160, R168.reuse, R164, R28 ;  /* 0x000000a4a8a0723c */ /* 0x048fe2000000181c */
[----:B------:R-:W2:Y:S04]  /*99b0*/  LDL R31, [R1+0x84] ;  /* 0x00008400011f7983 */ /* 0x000ea80000100800 */
[----:B------:R-:W-:Y:S02]  /*99c0*/  LDSM.16.MT88.4 R12, [R248+0x5800] ;  /* 0x00580000f80c783b */ /* 0x000fe40000004200 */
[----:B------:R-:W-:Y:S01]  /*99d0*/  IMAD.MOV.U32 R28, RZ, RZ, R7 ;  /* 0x000000ffff1c7224 */ /* 0x000fe200078e0007 */
[C---:B------:R-:W-:Y:S04]  /*99e0*/  HMMA.16816.F32 R164, R168.reuse, R166, R32 ;  /* 0x000000a6a8a4723c */ /* 0x040fe80000001820 */
[----:B------:R-:W-:Y:S02]  /*99f0*/  MOV R29, R6 ;  /* 0x00000006001d7202 */ /* 0x000fe40000000f00 */
[----:B------:R-:W-:Y:S01]  /*9a00*/  MOV R30, R5 ;  /* 0x00000005001e7202 */ /* 0x000fe20000000f00 */
[----:B------:R-:W-:Y:S01]  /*9a10*/  IMAD.MOV.U32 R32, RZ, RZ, R11 ;  /* 0x000000ffff207224 */ /* 0x000fe200078e000b */
[C---:B------:R-:W-:Y:S01]  /*9a20*/  HMMA.16816.F32 R36, R168.reuse, R180, R36 ;  /* 0x000000b4a824723c */ /* 0x040fe20000001824 */
[----:B------:R-:W1:Y:S03]  /*9a30*/  LDSM.16.MT88.4 R4, [R251+0x3800] ;  /* 0x00380000fb04783b */ /* 0x000e660000004200 */
[----:B------:R-:W-:Y:S02]  /*9a40*/  MOV R34, R9 ;  /* 0x0000000900227202 */ /* 0x000fe40000000f00 */
[----:B------:R-:W-:Y:S02]  /*9a50*/  MOV R33, R10 ;  /* 0x0000000a00217202 */ /* 0x000fe40000000f00 */
[C---:B------:R-:W-:Y:S04]  /*9a60*/  HMMA.16816.F32 R40, R168.reuse, R182, R40 ;  /* 0x000000b6a828723c */ /* 0x040fe80000001828 */
[----:B------:R-:W-:Y:S02]  /*9a70*/  MOV R180, R18 ;  /* 0x0000001200b47202 */ /* 0x000fe40000000f00 */
[----:B------:R-:W-:Y:S01]  /*9a80*/  MOV R181, R19 ;  /* 0x0000001300b57202 */ /* 0x000fe20000000f00 */
[----:B------:R-:W-:Y:S01]  /*9a90*/  IMAD.MOV.U32 R183, RZ, RZ, R23 ;  /* 0x000000ffffb77224 */ /* 0x000fe200078e0017 */
[C---:B----4-:R-:W-:Y:S01]  /*9aa0*/  HMMA.16816.F32 R44, R168.reuse, R184, R44 ;  /* 0x000000b8a82c723c */ /* 0x050fe2000000182c */
[----:B------:R-:W-:Y:S03]  /*9ab0*/  LDSM.16.MT88.4 R16, [R252+0x5800] ;  /* 0x00580000fc10783b */ /* 0x000fe60000004200 */
[----:B------:R-:W-:Y:S01]  /*9ac0*/  FADD.FTZ R2, R180, R2 ;  /* 0x00000002b4027221 */ /* 0x000fe20000010000 */
[----:B------:R-:W-:Y:S01]  /*9ad0*/  MOV R35, R8 ;  /* 0x0000000800237202 */ /* 0x000fe20000000f00 */
[----:B------:R-:W-:Y:S01]  /*9ae0*/  FADD.FTZ R0, R183, R0 ;  /* 0x00000000b7007221 */ /* 0x000fe20000010000 */
[----:B------:R-:W-:Y:S01]  /*9af0*/  MOV R182, R22 ;  /* 0x0000001600b67202 */ /* 0x000fe20000000f00 */
[C---:B------:R-:W-:Y:S01]  /*9b00*/  HMMA.16816.F32 R48, R168.reuse, R186, R48 ;  /* 0x000000baa830723c */ /* 0x040fe20000001830 */
[----:B------:R-:W3:Y:S03]  /*9b10*/  LDSM.16.MT88.4 R8, [R22+0x3800] ;  /* 0x003800001608783b */ /* 0x000ee60000004200 */
[----:B------:R-:W-:Y:S02]  /*9b20*/  FADD.FTZ R2, R32, R2 ;  /* 0x0000000220027221 */ /* 0x000fe40000010000 */
[----:B------:R-:W-:Y:S02]  /*9b30*/  FADD.FTZ R0, R181, R0 ;  /* 0x00000000b5007221 */ /* 0x000fe40000010000 */
[----:B------:R-:W-:Y:S01]  /*9b40*/  FADD.FTZ R2, R34, R2 ;  /* 0x0000000222027221 */ /* 0x000fe20000010000 */
[----:B------:R-:W4:Y:S03]  /*9b50*/  LDSM.16.MT88.4 R20, [R251+0x5800] ;  /* 0x00580000fb14783b */ /* 0x000f260000004200 */
[----:B------:R-:W-:Y:S02]  /*9b60*/  FADD.FTZ R0, R33, R0 ;  /* 0x0000000021007221 */ /* 0x000fe40000010000 */
[----:B------:R-:W-:Y:S02]  /*9b70*/  FADD.FTZ R2, R28, R2 ;  /* 0x000000021c027221 */ /* 0x000fe40000010000 */
[----:B------:R-:W-:Y:S01]  /*9b80*/  FADD.FTZ R0, R35, R0 ;  /* 0x0000000023007221 */ /* 0x000fe20000010000 */
[C---:B-1----:R-:W-:Y:S03]  /*9b90*/  HMMA.16816.F32 R52, R168.reuse, R4, R52 ;  /* 0x00000004a834723c */ /* 0x042fe60000001834 */
[----:B------:R-:W-:Y:S02]  /*9ba0*/  FADD.FTZ R2, R3, R2 ;  /* 0x0000000203027221 */ /* 0x000fe40000010000 */
[----:B------:R-:W-:Y:S03]  /*9bb0*/  FADD.FTZ R0, R29, R0 ;  /* 0x000000001d007221 */ /* 0x000fe60000010000 */
[C---:B------:R-:W-:Y:S01]  /*9bc0*/  HMMA.16816.F32 R56, R168.reuse, R6, R56 ;  /* 0x00000006a838723c */ /* 0x040fe20000001838 */
[----:B------:R-:W1:Y:S03]  /*9bd0*/  LDSM.16.MT88.4 R4, [R182+0x5800] ;  /* 0x00580000b604783b */ /* 0x000e660000004200 */
[----:B------:R-:W-:Y:S02]  /*9be0*/  FADD.FTZ R3, R189, R0 ;  /* 0x00000000bd037221 */ /* 0x000fe40000010000 */
[----:B------:R-:W-:Y:S02]  /*9bf0*/  FADD.FTZ R0, R30, R2 ;  /* 0x000000021e007221 */ /* 0x000fe40000010000 */
[----:B------:R-:W-:Y:S04]  /*9c00*/  FADD.FTZ R3, R191, R3 ;  /* 0x00000003bf037221 */ /* 0x000fe80000010000 */
[----:B------:R-:W-:Y:S02]  /*9c10*/  FADD.FTZ R2, R190, R0 ;  /* 0x00000000be027221 */ /* 0x000fe40000010000 */
[----:B------:R-:W-:Y:S01]  /*9c20*/  FADD.FTZ R0, R135, R3 ;  /* 0x0000000387007221 */ /* 0x000fe20000010000 */
[----:B------:R-:W-:Y:S01]  /*9c30*/  MOV R3, R133 ;  /* 0x0000008500037202 */ /* 0x000fe20000000f00 */
[C---:B---3--:R-:W-:Y:S03]  /*9c40*/  HMMA.16816.F32 R60, R168.reuse, R8, R60 ;  /* 0x00000008a83c723c */ /* 0x048fe6000000183c */
[----:B------:R-:W-:Y:S02]  /*9c50*/  FADD.FTZ R2, R188, R2 ;  /* 0x00000002bc027221 */ /* 0x000fe40000010000 */
[----:B------:R-:W-:Y:S01]  /*9c60*/  FADD.FTZ R0, R134, R0 ;  /* 0x0000000086007221 */ /* 0x000fe20000010000 */
[----:B------:R-:W-:Y:S02]  /*9c70*/  MOV R134, R132 ;  /* 0x0000008400867202 */ /* 0x000fe40000000f00 */
[C---:B------:R-:W-:Y:S01]  /*9c80*/  HMMA.16816.F32 R64, R168.reuse, R10, R64 ;  /* 0x0000000aa840723c */ /* 0x040fe20000001840 */
[----:B------:R-:W3:Y:S07]  /*9c90*/  LDSM.16.MT88.4 R8, [R248+0x7800] ;  /* 0x00780000f808783b */ /* 0x000eee0000004200 */
[C---:B------:R-:W-:Y:S08]  /*9ca0*/  HMMA.16816.F32 R68, R168.reuse, R12, R68 ;  /* 0x0000000ca844723c */ /* 0x040ff00000001844 */
[C---:B------:R-:W-:Y:S01]  /*9cb0*/  HMMA.16816.F32 R72, R168.reuse, R14, R72 ;  /* 0x0000000ea848723c */ /* 0x040fe20000001848 */
[----:B------:R-:W3:Y:S07]  /*9cc0*/  LDSM.16.MT88.4 R12, [R252+0x7800] ;  /* 0x00780000fc0c783b */ /* 0x000eee0000004200 */
[C---:B------:R-:W-:Y:S08]  /*9cd0*/  HMMA.16816.F32 R76, R168.reuse, R16, R76 ;  /* 0x00000010a84c723c */ /* 0x040ff0000000184c */
[C---:B------:R-:W-:Y:S01]  /*9ce0*/  HMMA.16816.F32 R80, R168.reuse, R18, R80 ;  /* 0x00000012a850723c */ /* 0x040fe20000001850 */
[----:B------:R-:W3:Y:S07]  /*9cf0*/  LDSM.16.MT88.4 R16, [R182+0x7800] ;  /* 0x00780000b610783b */ /* 0x000eee0000004200 */
[C---:B----4-:R-:W-:Y:S08]  /*9d00*/  HMMA.16816.F32 R84, R168.reuse, R20, R84 ;  /* 0x00000014a854723c */ /* 0x050ff00000001854 */
[C---:B------:R-:W-:Y:S08]  /*9d10*/  HMMA.16816.F32 R88, R168.reuse, R22, R88 ;  /* 0x00000016a858723c */ /* 0x040ff00000001858 */
[C---:B-1----:R-:W-:Y:S08]  /*9d20*/  HMMA.16816.F32 R92, R168.reuse, R4, R92 ;  /* 0x00000004a85c723c */ /* 0x042ff0000000185c */
        /* <DEDUP_REMOVED lines=8> */
[----:B------:R-:W-:Y:S03]  /*9db0*/  HMMA.16816.F32 R128, R168, R18, R128 ;  /* 0x00000012a880723c */ /* 0x000fe60000001880 */
[----:B--2---:R-:W-:Y:S02]  /*9dc0*/  ISETP.GT.AND P0, PT, R174, R31, PT ;  /* 0x0000001fae00720c */ /* 0x004fe40003f04270 */
[----:B------:R1:W5:Y:S04]  /*9dd0*/  LDL.LU R174, [R1+0xf8] ;  /* 0x0000f80001ae7983 */ /* 0x0003680000300800 */
[----:B------:R-:W-:Y:S04]  /*9de0*/  STL [R1+0x7c], R2 ;  /* 0x00007c0201007387 */ /* 0x000fe80000100800 */
[----:B------:R-:W-:Y:S04]  /*9df0*/  STL [R1+0x5c], R175 ;  /* 0x00005caf01007387 */ /* 0x000fe80000100800 */
[----:B------:R2:W-:Y:S02]  /*9e00*/  STL [R1+0x80], R0 ;  /* 0x0000800001007387 */ /* 0x0005e40000100800 */
[----:B--2---:R-:W-:Y:S02]  /*9e10*/  MOV R0, R175 ;  /* 0x000000af00007202 */ /* 0x004fe40000000f00 */
[----:B------:R1:W5:Y:S04]  /*9e20*/  LDL.LU R175, [R1+0xf4] ;  /* 0x0000f40001af7983 */ /* 0x0003680000300800 */
[----:B------:R1:W-:Y:S01]  /*9e30*/  STL [R1+0x60], R0 ;  /* 0x0000600001007387 */ /* 0x0003e20000100800 */
[----:B------:R-:W-:-:S05]  /*9e40*/  @P0 BRA `(.L_x_477) ;  /* 0xffffbc9000000947 */ /* 0x000fca000383ffff */
.L_x_476:
[----:B-1----:R-:W2:Y:S02]  /*9e50*/  LDL R0, [R1+0x5c] ;  /* 0x00005c0001007983 */ /* 0x002ea40000100800 */
[----:B--2---:R-:W-:-:S13]  /*9e60*/  ISETP.GE.AND P0, PT, R0, RZ, PT ;  /* 0x000000ff0000720c */ /* 0x004fda0003f06270 */
[----:B------:R-:W-:Y:S05]  /*9e70*/  @!P0 BRA `(.L_x_478) ;  /* 0x00003db000008947 */ /* 0x000fea0003800000 */
[----:B------:R-:W-:Y:S02]  /*9e80*/  MOV R135, R132 ;  /* 0x0000008400877202 */ /* 0x000fe40000000f00 */
[----:B------:R-:W-:Y:S02]  /*9e90*/  MOV R134, R133 ;  /* 0x0000008500867202 */ /* 0x000fe40000000f00 */
.L_x_479:
[----:B------:R-:W2:Y:S01]  /*9ea0*/  LDL R133, [R1+0x8] ;  /* 0x0000080001857983 */ /* 0x000ea20000100800 */
[----:B------:R-:W-:Y:S04]  /*9eb0*/  DEPBAR.LE SB0, 0x0 ;  /* 0x000080000000791a */ /* 0x000fe80000000000 */
[----:B------:R-:W3:Y:S01]  /*9ec0*/  LDL.64 R30, [R1+0x70] ;  /* 0x00007000011e7983 */ /* 0x000ee20000100a00 */
[----:B------:R-:W-:Y:S05]  /*9ed0*/  WARPSYNC 0xffffffff ;  /* 0xffffffff00007948 */ /* 0x000fea0003800000 */
[----:B------:R-:W4:Y:S04]  /*9ee0*/  LDL R29, [R1+0x44] ;  /* 0x00004400011d7983 */ /* 0x000f280000100800 */
[----:B------:R-:W4:Y:S04]  /*9ef0*/  LDL R23, [R1+0x78] ;  /* 0x0000780001177983 */ /* 0x000f280000100800 */
[----:B------:R-:W4:Y:S04]  /*9f00*/  LDL R28, [R1+0x40] ;  /* 0x00004000011c7983 */ /* 0x000f280000100800 */
[----:B------:R-:W4:Y:S04]  /*9f10*/  LDL R14, [R1+0x3c] ;  /* 0x00003c00010e7983 */ /* 0x000f280000100800 */
[----:B------:R-:W4:Y:S04]  /*9f20*/  LDL.LU R132, [R1+0x5c] ;  /* 0x00005c0001847983 */ /* 0x000f280000300800 */
[----:B------:R1:W-:Y:S04]  /*9f30*/  STL [R1+0x11c], R131 ;  /* 0x00011c8301007387 */ /* 0x0003e80000100800 */
[----:B------:R-:W-:Y:S08]  /*9f40*/  BAR.SYNC.DEFER_BLOCKING 0x0 ;  /* 0x0000000000007b1d */ /* 0x000ff00000010000 */
[----:B------:R-:W2:Y:S08]  /*9f50*/  LDSM.16.M88.4 R8, [R249] ;  /* 0x00000000f908783b */ /* 0x000eb00000000200 */
[----:B-1----:R-:W4:Y:S04]  /*9f60*/  LDL R131, [R1+0x58] ;  /* 0x0000580001837983 */ /* 0x002f280000100800 */
[----:B------:R-:W1:Y:S08]  /*9f70*/  LDSM.16.M88.4 R16, [R249+0x800] ;  /* 0x00080000f910783b */ /* 0x000e700000000200 */
[----:B------:R-:W1:Y:S08]  /*9f80*/  LDSM.16.M88.4 R24, [R249+0x1000] ;  /* 0x00100000f918783b */ /* 0x000e700000000200 */
[----:B------:R-:W1:Y:S08]  /*9f90*/  LDSM.16.M88.4 R32, [R249+0x1800] ;  /* 0x00180000f920783b */ /* 0x000e700000000200 */
[----:B--2---:R2:W1:Y:S01]  /*9fa0*/  LDSM.16.M88.4 R168, [R133] ;  /* 0x0000000085a8783b */ /* 0x0044620000000200 */
[----:B---3--:R-:W-:Y:S07]  /*9fb0*/  IADD3 R15, P0, R30, 0x40, RZ ;  /* 0x000000401e0f7810 */ /* 0x008fee0007f1e0ff */
[----:B----4-:R3:W4:Y:S01]  /*9fc0*/  LDSM.16.M88.4 R180, [R29] ;  /* 0x000000001db4783b */ /* 0x0107220000000200 */
[----:B------:R-:W-:Y:S07]  /*9fd0*/  IADD3.X R21, RZ, R23, RZ, P0, !PT ;  /* 0x00000017ff157210 */ /* 0x000fee00007fe4ff */
[----:B------:R1:W1:Y:S08]  /*9fe0*/  LDSM.16.M88.4 R184, [R28] ;  /* 0x000000001cb8783b */ /* 0x0002700000000200 */
[----:B--2---:R-:W4:Y:S01]  /*9ff0*/  LDL R133, [R1] ;  /* 0x0000000001857983 */ /* 0x004f220000100800 */
[----:B------:R-:W-:Y:S01]  /*a000*/  SHF.R.S32.HI R0, RZ, 0x1f, R132 ;  /* 0x0000001fff007819 */ /* 0x000fe20000011484 */
[----:B------:R-:W-:Y:S02]  /*a010*/  IMAD.WIDE.U32 R6, R132, c[0x0][0x208], RZ ;  /* 0x0000820084067a25 */ /* 0x000fe400078e00ff */
[----:B------:R1:W1:Y:S02]  /*a020*/  LDSM.16.M88.4 R188, [R14] ;  /* 0x000000000ebc783b */ /* 0x0002640000000200 */
[----:B------:R-:W-:Y:S01]  /*a030*/  IMAD R0, R0, c[0x0][0x208], RZ ;  /* 0x0000820000007a24 */ /* 0x000fe200078e02ff */
[----:B------:R-:W-:Y:S03]  /*a040*/  SHF.L.U32 R4, R6, 0x6, RZ ;  /* 0x0000000606047819 */ /* 0x000fe600000006ff */
[----:B------:R-:W-:Y:S01]  /*a050*/  IMAD R0, R132, c[0x0][0x20c], R0 ;  /* 0x0000830084007a24 */ /* 0x000fe200078e0200 */
[C---:B------:R-:W-:Y:S02]  /*a060*/  IADD3 R2, P1, R4.reuse, R30, RZ ;  /* 0x0000001e04027210 */ /* 0x040fe40007f3e0ff */
[----:B------:R-:W-:Y:S02]  /*a070*/  IADD3 R3, P2, R4, R15, RZ ;  /* 0x0000000f04037210 */ /* 0x000fe40007f5e0ff */
[----:B------:R-:W-:Y:S02]  /*a080*/  IADD3 R0, R7, R0, RZ ;  /* 0x0000000007007210 */ /* 0x000fe40007ffe0ff */
[----:B------:R-:W-:Y:S02]  /*a090*/  LEA R12, P0, R2, c[0x0][0x1f8], 0x1 ;  /* 0x00007e00020c7a11 */ /* 0x000fe400078008ff */
[----:B------:R-:W-:Y:S04]  /*a0a0*/  SHF.L.U64.HI R0, R6, 0x6, R0 ;  /* 0x0000000606007819 */ /* 0x000fe80000010200 */
[----:B------:R-:W-:Y:S02]  /*a0b0*/  IADD3.X R5, R0, R23, RZ, P1, !PT ;  /* 0x0000001700057210 */ /* 0x000fe40000ffe4ff */
[C---:B------:R-:W-:Y:S02]  /*a0c0*/  LEA R6, P1, R3.reuse, c[0x0][0x1f8], 0x1 ;  /* 0x00007e0003067a11 */ /* 0x040fe400078208ff */
[----:B------:R-:W-:Y:S02]  /*a0d0*/  LEA.HI.X R13, R2, c[0x0][0x1fc], R5, 0x1, P0 ;  /* 0x00007f00020d7a11 */ /* 0x000fe400000f0c05 */
[----:B------:R-:W-:Y:S02]  /*a0e0*/  IADD3.X R7, R0, R21, RZ, P2, !PT ;  /* 0x0000001500077210 */ /* 0x000fe400017fe4ff */
[----:B------:R-:W-:Y:S02]  /*a0f0*/  IADD3 R20, P0, R30, 0x80, RZ ;  /* 0x000000801e147810 */ /* 0x000fe40007f1e0ff */
[----:B------:R-:W-:Y:S02]  /*a100*/  LEA.HI.X R7, R3, c[0x0][0x1fc], R7, 0x1, P1 ;  /* 0x00007f0003077a11 */ /* 0x000fe400008f0c07 */
[----:B------:R-:W-:Y:S02]  /*a110*/  IADD3.X R22, RZ, R23, RZ, P0, !PT ;  /* 0x00000017ff167210 */ /* 0x000fe400007fe4ff */
[----:B------:R-:W-:Y:S01]  /*a120*/  IADD3 R3, P0, R4, R20, RZ ;  /* 0x0000001404037210 */ /* 0x000fe20007f1e0ff */
[----:B------:R-:W-:Y:S01]  /*a130*/  @!PT LDS RZ, [RZ] ;  /* 0x00000000fffff984 */ /* 0x000fe20000000800 */
[----:B------:R-:W-:Y:S01]  /*a140*/  @!PT LDS RZ, [RZ] ;  /* 0x00000000fffff984 */ /* 0x000fe20000000800 */
[----:B------:R-:W-:Y:S01]  /*a150*/  @!PT LDS RZ, [RZ] ;  /* 0x00000000fffff984 */ /* 0x000fe20000000800 */
[----:B------:R1:W-:Y:S08]  /*a160*/  LDGSTS.E.BYPASS.LTC128B.128 [R131+0x100], [R12.64], !P6 ;  /* 0x001000000c837fae */ /* 0x0003f0000f101d46 */
[----:B------:R3:W-:Y:S01]  /*a170*/  LDGSTS.E.BYPASS.LTC128B.128 [R131+0x2100], [R6.64], !P5 ;  /* 0x0210000006837fae */ /* 0x0007e2000e901d46 */
[----:B-1----:R-:W-:Y:S02]  /*a180*/  MOV R12, c[0x0][0x208] ;  /* 0x00008200000c7a02 */ /* 0x002fe40000000f00 */
[----:B------:R-:W-:Y:S02]  /*a190*/  MOV R13, c[0x0][0x20c] ;  /* 0x00008300000d7a02 */ /* 0x000fe40000000f00 */
[----:B------:R-:W-:Y:S02]  /*a1a0*/  LEA R2, P1, R12, R4, 0x5 ;  /* 0x000000040c027211 */ /* 0x000fe400078228ff */
[C---:B---3--:R-:W-:Y:S02]  /*a1b0*/  LEA R6, P2, R3.reuse, c[0x0][0x1f8], 0x1 ;  /* 0x00007e0003067a11 */ /* 0x048fe400078408ff */
[----:B------:R-:W-:Y:S02]  /*a1c0*/  IADD3.X R7, R0, R22, RZ, P0, !PT ;  /* 0x0000001600077210 */ /* 0x000fe400007fe4ff */
[----:B------:R-:W-:Y:S02]  /*a1d0*/  IADD3 R5, P0, R30, 0xc0, RZ ;  /* 0x000000c01e057810 */ /* 0x000fe40007f1e0ff */
[----:B------:R-:W-:Y:S02]  /*a1e0*/  LEA.HI.X R7, R3, c[0x0][0x1fc], R7, 0x1, P2 ;  /* 0x00007f0003077a11 */ /* 0x000fe400010f0c07 */
[----:B------:R-:W-:Y:S02]  /*a1f0*/  LEA.HI.X R3, R12, R0, R13, 0x5, P1 ;  /* 0x000000000c037211 */ /* 0x000fe400008f2c0d */
[----:B------:R-:W-:Y:S01]  /*a200*/  IADD3 R4, P1, R4, R5, RZ ;  /* 0x0000000504047210 */ /* 0x000fe20007f3e0ff */
[----:B------:R1:W-:Y:S01]  /*a210*/  LDGSTS.E.BYPASS.LTC128B.128 [R131+0x4100], [R6.64], !P4 ;  /* 0x0410000006837fae */ /* 0x0003e2000e101d46 */
[----:B------:R-:W-:Y:S02]  /*a220*/  IADD3.X R29, RZ, R23, RZ, P0, !PT ;  /* 0x00000017ff1d7210 */ /* 0x000fe400007fe4ff */
[----:B------:R-:W-:Y:S02]  /*a230*/  LEA R12, P0, R4, c[0x0][0x1f8], 0x1 ;  /* 0x00007e00040c7a11 */ /* 0x000fe400078008ff */
[----:B------:R-:W-:Y:S02]  /*a240*/  IADD3 R28, P2, R2, R5, RZ ;  /* 0x00000005021c7210 */ /* 0x000fe40007f5e0ff */
[----:B-1----:R-:W-:Y:S02]  /*a250*/  IADD3.X R6, R0, R29, RZ, P1, !PT ;  /* 0x0000001d00067210 */ /* 0x002fe40000ffe4ff */
[----:B------:R-:W-:Y:S02]  /*a260*/  IADD3 R0, P1, R2, R30, RZ ;  /* 0x0000001e02007210 */ /* 0x000fe40007f3e0ff */
[----:B------:R-:W-:Y:S02]  /*a270*/  LEA.HI.X R13, R4, c[0x0][0x1fc], R6, 0x1, P0 ;  /* 0x00007f00040d7a11 */ /* 0x000fe400000f0c06 */
[----:B------:R-:W-:Y:S02]  /*a280*/  LEA R14, P0, R0, c[0x0][0x1f8], 0x1 ;  /* 0x00007e00000e7a11 */ /* 0x000fe400078008ff */
[C---:B------:R-:W-:Y:S01]  /*a290*/  IADD3.X R6, R3.reuse, R23, RZ, P1, !PT ;  /* 0x0000001703067210 */ /* 0x040fe20000ffe4ff */
[----:B------:R1:W-:Y:S01]  /*a2a0*/  LDGSTS.E.BYPASS.LTC128B.128 [R131+0x6100], [R12.64], !P3 ;  /* 0x061000000c837fae */ /* 0x0003e2000d901d46 */
[----:B------:R-:W-:Y:S02]  /*a2b0*/  IADD3 R4, P1, R2, R15, RZ ;  /* 0x0000000f02047210 */ /* 0x000fe40007f3e0ff */
[----:B------:R-:W-:Y:S02]  /*a2c0*/  LEA.HI.X R15, R0, c[0x0][0x1fc], R6, 0x1, P0 ;  /* 0x00007f00000f7a11 */ /* 0x000fe400000f0c06 */
[----:B------:R-:W-:Y:S02]  /*a2d0*/  IADD3 R0, P0, R2, R20, RZ ;  /* 0x0000001402007210 */ /* 0x000fe40007f1e0ff */
[C---:B------:R-:W-:Y:S01]  /*a2e0*/  IADD3.X R21, R3.reuse, R21, RZ, P1, !PT ;  /* 0x0000001503157210 */ /* 0x040fe20000ffe4ff */
[----:B------:R1:W-:Y:S01]  /*a2f0*/  LDGSTS.E.BYPASS.LTC128B.128 [R131+0x1100], [R14.64], !P6 ;  /* 0x011000000e837fae */ /* 0x0003e2000f101d46 */
[C---:B------:R-:W-:Y:S02]  /*a300*/  LEA R20, P1, R4.reuse, c[0x0][0x1f8], 0x1 ;  /* 0x00007e0004147a11 */ /* 0x040fe400078208ff */
[C---:B------:R-:W-:Y:S02]  /*a310*/  IADD3.X R2, R3.reuse, R22, RZ, P0, !PT ;  /* 0x0000001603027210 */ /* 0x040fe400007fe4ff */
[----:B------:R-:W-:Y:S02]  /*a320*/  LEA.HI.X R21, R4, c[0x0][0x1fc], R21, 0x1, P1 ;  /* 0x00007f0004157a11 */ /* 0x000fe400008f0c15 */
[C---:B-----5:R-:W-:Y:S03]  /*a330*/  HMMA.16816.F32 R4, R172.reuse, R8, RZ ;  /* 0x00000008ac04723c */ /* 0x060fe600000018ff */
[C---:B------:R-:W-:Y:S01]  /*a340*/  LEA R22, P0, R0.reuse, c[0x0][0x1f8], 0x1 ;  /* 0x00007e0000167a11 */ /* 0x040fe200078008ff */
[----:B------:R3:W-:Y:S01]  /*a350*/  LDGSTS.E.BYPASS.LTC128B.128 [R131+0x3100], [R20.64], !P5 ;  /* 0x0310000014837fae */ /* 0x0007e2000e901d46 */
[----:B------:R-:W-:Y:S02]  /*a360*/  IADD3.X R3, R3, R29, RZ, P2, !PT ;  /* 0x0000001d03037210 */ /* 0x000fe400017fe4ff */
[----:B------:R-:W-:Y:S01]  /*a370*/  LEA.HI.X R23, R0, c[0x0][0x1fc], R2, 0x1, P0 ;  /* 0x00007f0000177a11 */ /* 0x000fe200000f0c02 */
[C---:B------:R-:W-:Y:S01]  /*a380*/  HMMA.16816.F32 R8, R172.reuse, R10, RZ ;  /* 0x0000000aac08723c */ /* 0x040fe200000018ff */
[C---:B------:R-:W-:Y:S03]  /*a390*/  LEA R2, P0, R28.reuse, c[0x0][0x1f8], 0x1 ;  /* 0x00007e001c027a11 */ /* 0x040fe600078008ff */
[----:B------:R3:W-:Y:S01]  /*a3a0*/  LDGSTS.E.BYPASS.LTC128B.128 [R131+0x5100], [R22.64], !P4 ;  /* 0x0510000016837fae */ /* 0x0007e2000e101d46 */
[----:B------:R-:W-:Y:S02]  /*a3b0*/  LEA.HI.X R3, R28, c[0x0][0x1fc], R3, 0x1, P0 ;  /* 0x00007f001c037a11 */ /* 0x000fe400000f0c03 */
[C---:B------:R-:W-:Y:S02]  /*a3c0*/  ISETP.GT.AND P0, PT, R132.reuse, RZ, PT ;  /* 0x000000ff8400720c */ /* 0x040fe40003f04270 */
[----:B------:R-:W-:Y:S01]  /*a3d0*/  IADD3 R132, R132, -0x1, RZ ;  /* 0xffffffff84847810 */ /* 0x000fe20007ffe0ff */
[C---:B-1----:R-:W-:Y:S02]  /*a3e0*/  HMMA.16816.F32 R12, R172.reuse, R16, RZ ;  /* 0x00000010ac0c723c */ /* 0x042fe400000018ff */
[----:B------:R1:W-:Y:S06]  /*a3f0*/  LDGSTS.E.BYPASS.LTC128B.128 [R131+0x7100], [R2.64], !P3 ;  /* 0x0710000002837fae */ /* 0x0003ec000d901d46 */
[C---:B------:R-:W-:Y:S02]  /*a400*/  HMMA.16816.F32 R16, R172.reuse, R18, RZ ;  /* 0x00000012ac10723c */ /* 0x040fe400000018ff */
[----:B------:R-:W2:Y:S04]  /*a410*/  LDL R0, [R1+0x2c] ;  /* 0x00002c0001007983 */ /* 0x000ea80000100800 */
[----:B------:R-:W0:Y:S02]  /*a420*/  LDGDEPBAR ;  /* 0x00000000000079af */ /* 0x000e240000000000 */
[C---:B---3--:R-:W-:Y:S08]  /*a430*/  HMMA.16816.F32 R20, R172.reuse, R24, RZ ;  /* 0x00000018ac14723c */ /* 0x048ff000000018ff */
[C---:B------:R-:W-:Y:S01]  /*a440*/  HMMA.16816.F32 R24, R172.reuse, R26, RZ ;  /* 0x0000001aac18723c */ /* 0x040fe200000018ff */
[----:B-1----:R-:W3:Y:S04]  /*a450*/  LDL R2, [R1+0x34] ;  /* 0x0000340001027983 */ /* 0x002ee80000100800 */
[----:B------:R-:W2:Y:S03]  /*a460*/  LDL R3, [R1+0x30] ;  /* 0x0000300001037983 */ /* 0x000ea60000100800 */
[C---:B------:R-:W-:Y:S01]  /*a470*/  HMMA.16816.F32 R28, R172.reuse, R32, RZ ;  /* 0x00000020ac1c723c */ /* 0x040fe200000018ff */
[----:B------:R1:W-:Y:S07]  /*a480*/  STL [R1+0x100], R172 ;  /* 0x000100ac01007387 */ /* 0x0003ee0000100800 */
[----:B------:R-:W-:Y:S08]  /*a490*/  HMMA.16816.F32 R32, R172, R34, RZ ;  /* 0x00000022ac20723c */ /* 0x000ff000000018ff */
[C---:B------:R-:W-:Y:S08]  /*a4a0*/  HMMA.16816.F32 R4, R176.reuse, R168, R4 ;  /* 0x000000a8b004723c */ /* 0x040ff00000001804 */
[C---:B------:R-:W-:Y:S01]  /*a4b0*/  HMMA.16816.F32 R8, R176.reuse, R170, R8 ;  /* 0x000000aab008723c */ /* 0x040fe20000001808 */
[----:B-1----:R-:W2:Y:S04]  /*a4c0*/  LDL R172, [R1+0x38] ;  /* 0x0000380001ac7983 */ /* 0x002ea80000100800 */
[----:B------:R-:W-:Y:S03]  /*a4d0*/  STL [R1+0xfc], R173 ;  /* 0x0000fcad01007387 */ /* 0x000fe60000100800 */
[C---:B----4-:R-:W-:Y:S01]  /*a4e0*/  HMMA.16816.F32 R12, R176.reuse, R180, R12 ;  /* 0x000000b4b00c723c */ /* 0x050fe2000000180c */
        /* <DEDUP_REMOVED lines=11> */
[C---:B------:R-:W-:Y:S08]  /*a5a0*/  HMMA.16816.F32 R28, R176.reuse, R188, R28 ;  /* 0x000000bcb01c723c */ /* 0x040ff0000000181c */
[----:B------:R-:W-:Y:S01]  /*a5b0*/  HMMA.16816.F32 R32, R176, R190, R32 ;  /* 0x000000beb020723c */ /* 0x000fe20000001820 */
[----:B------:R-:W1:Y:S08]  /*a5c0*/  LDSM.16.M88.4 R168, [R133] ;  /* 0x0000000085a8783b */ /* 0x000e700000000200 */
[----:B------:R-:W4:Y:S08]  /*a5d0*/  LDSM.16.M88.4 R180, [R133+0x800] ;  /* 0x0008000085b4783b */ /* 0x000f300000000200 */
[----:B------:R-:W-:Y:S01]  /*a5e0*/  LDSM.16.M88.4 R184, [R133+0x1800] ;  /* 0x0018000085b8783b */ /* 0x000fe20000000200 */
[C---:B-1----:R-:W-:Y:S08]  /*a5f0*/  HMMA.16816.F32 R4, R192.reuse, R168, R4 ;  /* 0x000000a8c004723c */ /* 0x042ff00000001804 */
[C---:B------:R-:W-:Y:S01]  /*a600*/  HMMA.16816.F32 R8, R192.reuse, R170, R8 ;  /* 0x000000aac008723c */ /* 0x040fe20000001808 */
[----:B------:R-:W1:Y:S07]  /*a610*/  LDSM.16.M88.4 R168, [R133+0x1000] ;  /* 0x0010000085a8783b */ /* 0x000e6e0000000200 */
[C---:B----4-:R-:W-:Y:S08]  /*a620*/  HMMA.16816.F32 R12, R192.reuse, R180, R12 ;  /* 0x000000b4c00c723c */ /* 0x050ff0000000180c */
[C---:B------:R-:W-:Y:S01]  /*a630*/  HMMA.16816.F32 R16, R192.reuse, R182, R16 ;  /* 0x000000b6c010723c */ /* 0x040fe20000001810 */
[----:B------:R-:W4:Y:S07]  /*a640*/  LDSM.16.M88.4 R180, [R250] ;  /* 0x00000000fab4783b */ /* 0x000f2e0000000200 */
[C---:B-1----:R-:W-:Y:S08]  /*a650*/  HMMA.16816.F32 R20, R192.reuse, R168, R20 ;  /* 0x000000a8c014723c */ /* 0x042ff00000001814 */
[C---:B------:R-:W-:Y:S01]  /*a660*/  HMMA.16816.F32 R24, R192.reuse, R170, R24 ;  /* 0x000000aac018723c */ /* 0x040fe20000001818 */
[----:B------:R-:W1:Y:S07]  /*a670*/  LDSM.16.M88.4 R168, [R250+0x800] ;  /* 0x00080000faa8783b */ /* 0x000e6e0000000200 */
[C---:B------:R-:W-:Y:S08]  /*a680*/  HMMA.16816.F32 R28, R192.reuse, R184, R28 ;  /* 0x000000b8c01c723c */ /* 0x040ff0000000181c */
[----:B------:R-:W-:Y:S01]  /*a690*/  HMMA.16816.F32 R32, R192, R186, R32 ;  /* 0x000000bac020723c */ /* 0x000fe20000001820 */
[----:B------:R-:W1:Y:S07]  /*a6a0*/  LDSM.16.M88.4 R184, [R250+0x1000] ;  /* 0x00100000fab8783b */ /* 0x000e6e0000000200 */
[C---:B----4-:R-:W-:Y:S08]  /*a6b0*/  HMMA.16816.F32 R4, R196.reuse, R180, R4 ;  /* 0x000000b4c404723c */ /* 0x050ff00000001804 */
[C---:B------:R-:W-:Y:S01]  /*a6c0*/  HMMA.16816.F32 R8, R196.reuse, R182, R8 ;  /* 0x000000b6c408723c */ /* 0x040fe20000001808 */
[----:B------:R-:W4:Y:S07]  /*a6d0*/  LDSM.16.M88.4 R180, [R250+0x1800] ;  /* 0x00180000fab4783b */ /* 0x000f2e0000000200 */
[C---:B-1----:R-:W-:Y:S08]  /*a6e0*/  HMMA.16816.F32 R12, R196.reuse, R168, R12 ;  /* 0x000000a8c40c723c */ /* 0x042ff0000000180c */
[C---:B------:R-:W-:Y:S01]  /*a6f0*/  HMMA.16816.F32 R16, R196.reuse, R170, R16 ;  /* 0x000000aac410723c */ /* 0x040fe20000001810 */
[----:B------:R-:W1:Y:S07]  /*a700*/  LDSM.16.M88.4 R168, [R249+0x2000] ;  /* 0x00200000f9a8783b */ /* 0x000e6e0000000200 */
[C---:B------:R-:W-:Y:S08]  /*a710*/  HMMA.16816.F32 R20, R196.reuse, R184, R20 ;  /* 0x000000b8c414723c */ /* 0x040ff00000001814 */
[C---:B------:R-:W-:Y:S01]  /*a720*/  HMMA.16816.F32 R24, R196.reuse, R186, R24 ;  /* 0x000000bac418723c */ /* 0x040fe20000001818 */
[----:B------:R-:W3:Y:S07]  /*a730*/  LDSM.16.M88.4 R184, [R249+0x2800] ;  /* 0x00280000f9b8783b */ /* 0x000eee0000000200 */
[C---:B----4-:R-:W-:Y:S08]  /*a740*/  HMMA.16816.F32 R28, R196.reuse, R180, R28 ;  /* 0x000000b4c41c723c */ /* 0x050ff0000000181c */
[----:B------:R-:W-:Y:S01]  /*a750*/  HMMA.16816.F32 R32, R196, R182, R32 ;  /* 0x000000b6c420723c */ /* 0x000fe20000001820 */
[----:B------:R-:W4:Y:S07]  /*a760*/  LDSM.16.M88.4 R180, [R249+0x3000] ;  /* 0x00300000f9b4783b */ /* 0x000f2e0000000200 */
[C---:B-1----:R-:W-:Y:S08]  /*a770*/  HMMA.16816.F32 R4, R200.reuse, R168, R4 ;  /* 0x000000a8c804723c */ /* 0x042ff00000001804 */
[C---:B------:R-:W-:Y:S01]  /*a780*/  HMMA.16816.F32 R8, R200.reuse, R170, R8 ;  /* 0x000000aac808723c */ /* 0x040fe20000001808 */
[----:B------:R-:W1:Y:S07]  /*a790*/  LDSM.16.M88.4 R168, [R249+0x3800] ;  /* 0x00380000f9a8783b */ /* 0x000e6e0000000200 */
[C---:B---3--:R-:W-:Y:S08]  /*a7a0*/  HMMA.16816.F32 R12, R200.reuse, R184, R12 ;  /* 0x000000b8c80c723c */ /* 0x048ff0000000180c */
[C---:B------:R-:W-:Y:S01]  /*a7b0*/  HMMA.16816.F32 R16, R200.reuse, R186, R16 ;  /* 0x000000bac810723c */ /* 0x040fe20000001810 */
[----:B--2---:R2:W3:Y:S07]  /*a7c0*/  LDSM.16.M88.4 R184, [R172] ;  /* 0x00000000acb8783b */ /* 0x0044ee0000000200 */
[C---:B----4-:R-:W-:Y:S08]  /*a7d0*/  HMMA.16816.F32 R20, R200.reuse, R180, R20 ;  /* 0x000000b4c814723c */ /* 0x050ff00000001814 */
[C---:B------:R-:W-:Y:S01]  /*a7e0*/  HMMA.16816.F32 R24, R200.reuse, R182, R24 ;  /* 0x000000b6c818723c */ /* 0x040fe20000001818 */
[----:B------:R4:W3:Y:S07]  /*a7f0*/  LDSM.16.M88.4 R180, [R2] ;  /* 0x0000000002b4783b */ /* 0x0008ee0000000200 */
[C---:B-1----:R-:W-:Y:S01]  /*a800*/  HMMA.16816.F32 R28, R200.reuse, R168, R28 ;  /* 0x000000a8c81c723c */ /* 0x042fe2000000181c */
[----:B--2---:R-:W2:Y:S07]  /*a810*/  LDL R172, [R1+0x28] ;  /* 0x0000280001ac7983 */ /* 0x004eae0000100800 */
[----:B------:R-:W-:Y:S01]  /*a820*/  HMMA.16816.F32 R32, R200, R170, R32 ;  /* 0x000000aac820723c */ /* 0x000fe20000001820 */
[----:B------:R1:W1:Y:S08]  /*a830*/  LDSM.16.M88.4 R168, [R3] ;  /* 0x0000000003a8783b */ /* 0x0002700000000200 */
[----:B----4-:R-:W4:Y:S01]  /*a840*/  LDL R2, [R1+0x20] ;  /* 0x0000200001027983 */ /* 0x010f220000100800 */
[C---:B---3--:R-:W-:Y:S08]  /*a850*/  HMMA.16816.F32 R4, R204.reuse, R184, R4 ;  /* 0x000000b8cc04723c */ /* 0x048ff00000001804 */
[C---:B------:R-:W-:Y:S01]  /*a860*/  HMMA.16816.F32 R8, R204.reuse, R186, R8 ;  /* 0x000000bacc08723c */ /* 0x040fe20000001808 */
[----:B------:R3:W3:Y:S07]  /*a870*/  LDSM.16.M88.4 R184, [R0] ;  /* 0x0000000000b8783b */ /* 0x0006ee0000000200 */
[C---:B------:R-:W-:Y:S01]  /*a880*/  HMMA.16816.F32 R12, R204.reuse, R180, R12 ;  /* 0x000000b4cc0c723c */ /* 0x040fe2000000180c */
[----:B-1----:R-:W4:Y:S07]  /*a890*/  LDL R3, [R1+0x24] ;  /* 0x0000240001037983 */ /* 0x002f2e0000100800 */
[C---:B------:R-:W-:Y:S01]  /*a8a0*/  HMMA.16816.F32 R16, R204.reuse, R182, R16 ;  /* 0x000000b6cc10723c */ /* 0x040fe20000001810 */
[----:B------:R-:W1:Y:S07]  /*a8b0*/  LDSM.16.M88.4 R180, [R133+0x2000] ;  /* 0x0020000085b4783b */ /* 0x000e6e0000000200 */
[C---:B------:R-:W-:Y:S01]  /*a8c0*/  HMMA.16816.F32 R20, R204.reuse, R168, R20 ;  /* 0x000000a8cc14723c */ /* 0x040fe20000001814 */
[----:B---3--:R-:W4:Y:S07]  /*a8d0*/  LDL R0, [R1+0x1c] ;  /* 0x00001c0001007983 */ /* 0x008f2e0000100800 */
        /* <DEDUP_REMOVED lines=38> */
[----:B--2---:R1:W2:Y:S08]  /*ab40*/  LDSM.16.M88.4 R180, [R172] ;  /* 0x00000000acb4783b */ /* 0x0042b00000000200 */
[----:B----4-:R4:W-:Y:S08]  /*ab50*/  LDSM.16.M88.4 R184, [R2] ;  /* 0x0000000002b8783b */ /* 0x0109f00000000200 */
[----:B-1----:R-:W3:Y:S04]  /*ab60*/  LDL R172, [R1+0x18] ;  /* 0x0000180001ac7983 */ /* 0x002ee80000100800 */
[----:B------:R1:W1:Y:S01]  /*ab70*/  LDSM.16.M88.4 R168, [R3] ;  /* 0x0000000003a8783b */ /* 0x0002620000000200 */
[C---:B--2---:R-:W-:Y:S07]  /*ab80*/  HMMA.16816.F32 R4, R220.reuse, R180, R4 ;  /* 0x000000b4dc04723c */ /* 0x044fee0000001804 */
[----:B----4-:R-:W2:Y:S01]  /*ab90*/  LDL R2, [R1+0x10] ;  /* 0x0000100001027983 */ /* 0x010ea20000100800 */
[C---:B------:R-:W-:Y:S03]  /*aba0*/  HMMA.16816.F32 R8, R220.reuse, R182, R8 ;  /* 0x000000b6dc08723c */ /* 0x040fe60000001808 */
[----:B------:R4:W1:Y:S08]  /*abb0*/  LDSM.16.M88.4 R180, [R0] ;  /* 0x0000000000b4783b */ /* 0x0008700000000200 */
[----:B-1----:R-:W2:Y:S04]  /*abc0*/  LDL R3, [R1+0x14] ;  /* 0x0000140001037983 */ /* 0x002ea80000100800 */
[----:B----4-:R-:W4:Y:S01]  /*abd0*/  LDL R0, [R1+0xc] ;  /* 0x00000c0001007983 */ /* 0x010f220000100800 */
        /* <DEDUP_REMOVED lines=42> */
[----:B---3--:R-:W1:Y:S08]  /*ae80*/  LDSM.16.M88.4 R168, [R172] ;  /* 0x00000000aca8783b */ /* 0x008e700000000200 */
[----:B--2---:R-:W-:Y:S08]  /*ae90*/  LDSM.16.M88.4 R180, [R2] ;  /* 0x0000000002b4783b */ /* 0x004ff00000000200 */
[----:B------:R-:W2:Y:S01]  /*aea0*/  LDSM.16.M88.4 R184, [R3] ;  /* 0x0000000003b8783b */ /* 0x000ea20000000200 */
[C---:B-1----:R-:W-:Y:S08]  /*aeb0*/  HMMA.16816.F32 R4, R236.reuse, R168, R4 ;  /* 0x000000a8ec04723c */ /* 0x042ff00000001804 */
[C---:B------:R-:W-:Y:S01]  /*aec0*/  HMMA.16816.F32 R8, R236.reuse, R170, R8 ;  /* 0x000000aaec08723c */ /* 0x040fe20000001808 */
[----:B----4-:R-:W1:Y:S07]  /*aed0*/  LDSM.16.M88.4 R168, [R0] ;  /* 0x0000000000a8783b */ /* 0x010e6e0000000200 */
[C---:B--2---:R-:W-:Y:S08]  /*aee0*/  HMMA.16816.F32 R12, R236.reuse, R184, R12 ;  /* 0x000000b8ec0c723c */ /* 0x044ff0000000180c */
[C---:B------:R-:W-:Y:S01]  /*aef0*/  HMMA.16816.F32 R16, R236.reuse, R186, R16 ;  /* 0x000000baec10723c */ /* 0x040fe20000001810 */
[----:B------:R-:W2:Y:S07]  /*af00*/  LDSM.16.M88.4 R184, [R133+0x6000] ;  /* 0x0060000085b8783b */ /* 0x000eae0000000200 */
[C---:B------:R-:W-:Y:S08]  /*af10*/  HMMA.16816.F32 R20, R236.reuse, R180, R20 ;  /* 0x000000b4ec14723c */ /* 0x040ff00000001814 */
[C---:B------:R-:W-:Y:S01]  /*af20*/  HMMA.16816.F32 R24, R236.reuse, R182, R24 ;  /* 0x000000b6ec18723c */ /* 0x040fe20000001818 */
[----:B------:R-:W3:Y:S07]  /*af30*/  LDSM.16.M88.4 R180, [R133+0x6800] ;  /* 0x0068000085b4783b */ /* 0x000eee0000000200 */
[C---:B-1----:R-:W-:Y:S08]  /*af40*/  HMMA.16816.F32 R28, R236.reuse, R168, R28 ;  /* 0x000000a8ec1c723c */ /* 0x042ff0000000181c */
[----:B------:R-:W-:Y:S01]  /*af50*/  HMMA.16816.F32 R32, R236, R170, R32 ;  /* 0x000000aaec20723c */ /* 0x000fe20000001820 */
        /* <DEDUP_REMOVED lines=8> */
[C---:B------:R-:W-:Y:S01]  /*afe0*/  HMMA.16816.F32 R24, R240.reuse, R170, R24 ;  /* 0x000000aaf018723c */ /* 0x040fe20000001818 */
[----:B------:R-:W1:Y:S07]  /*aff0*/  LDSM.16.M88.4 R168, [R250+0x6800] ;  /* 0x00680000faa8783b */ /* 0x000e6e0000000200 */
[C---:B--2---:R-:W-:Y:S08]  /*b000*/  HMMA.16816.F32 R28, R240.reuse, R184, R28 ;  /* 0x000000b8f01c723c */ /* 0x044ff0000000181c */
[----:B------:R-:W-:Y:S08]  /*b010*/  HMMA.16816.F32 R32, R240, R186, R32 ;  /* 0x000000baf020723c */ /* 0x000ff00000001820 */
[C---:B---3--:R-:W-:Y:S08]  /*b020*/  HMMA.16816.F32 R4, R244.reuse, R180, R4 ;  /* 0x000000b4f404723c */ /* 0x048ff00000001804 */
[C---:B------:R-:W-:Y:S08]  /*b030*/  HMMA.16816.F32 R8, R244.reuse, R182, R8 ;  /* 0x000000b6f408723c */ /* 0x040ff00000001808 */
[C---:B-1----:R-:W-:Y:S08]  /*b040*/  HMMA.16816.F32 R12, R244.reuse, R168, R12 ;  /* 0x000000a8f40c723c */ /* 0x042ff0000000180c */
[C---:B------:R-:W-:Y:S04]  /*b050*/  HMMA.16816.F32 R16, R244.reuse, R170, R16 ;  /* 0x000000aaf410723c */ /* 0x040fe80000001810 */
[----:B------:R-:W-:Y:S02]  /*b060*/  FMUL.FTZ R4, R4, c[0x0][0x320] ;  /* 0x0000c80004047a20 */ /* 0x000fe40000410000 */
[----:B------:R-:W-:Y:S02]  /*b070*/  FMUL.FTZ R5, R5, c[0x0][0x320] ;  /* 0x0000c80005057a20 */ /* 0x000fe40000410000 */
[----:B------:R-:W-:Y:S01]  /*b080*/  FMUL.FTZ R6, R6, c[0x0][0x320] ;  /* 0x0000c80006067a20 */ /* 0x000fe20000410000 */
[----:B------:R-:W-:Y:S03]  /*b090*/  MUFU.TANH R182, R4 ;  /* 0x0000000400b67308 */ /* 0x000fe60000002400 */
[----:B------:R-:W-:Y:S02]  /*b0a0*/  FMUL.FTZ R7, R7, c[0x0][0x320] ;  /* 0x0000c80007077a20 */ /* 0x000fe40000410000 */
[----:B------:R-:W-:Y:S02]  /*b0b0*/  FMUL.FTZ R8, R8, c[0x0][0x320] ;  /* 0x0000c80008087a20 */ /* 0x000fe40000410000 */
[----:B------:R-:W-:Y:S02]  /*b0c0*/  FMUL.FTZ R9, R9, c[0x0][0x320] ;  /* 0x0000c80009097a20 */ /* 0x000fe40000410000 */
[----:B------:R-:W-:Y:S01]  /*b0d0*/  FMUL.FTZ R10, R10, c[0x0][0x320] ;  /* 0x0000c8000a0a7a20 */ /* 0x000fe20000410000 */
[----:B------:R-:W-:Y:S01]  /*b0e0*/  MUFU.TANH R184, R5 ;  /* 0x0000000500b87308 */ /* 0x000fe20000002400 */
[----:B------:R-:W-:Y:S02]  /*b0f0*/  FMUL.FTZ R11, R11, c[0x0][0x320] ;  /* 0x0000c8000b0b7a20 */ /* 0x000fe40000410000 */
        /* <DEDUP_REMOVED lines=8> */
[----:B------:R-:W-:Y:S03]  /*b180*/  FMUL.FTZ R15, R15, c[0x0][0x320] ;  /* 0x0000c8000f0f7a20 */ /* 0x000fe60000410000 */
[----:B------:R1:W-:Y:S10]  /*b190*/  MUFU.TANH R188, R7 ;  /* 0x0000000700bc7308 */ /* 0x0003f40000002400 */
[----:B------:R-:W-:Y:S10]  /*b1a0*/  MUFU.TANH R183, R8 ;  /* 0x0000000800b77308 */ /* 0x000ff40000002400 */
[----:B------:R-:W-:Y:S01]  /*b1b0*/  MUFU.TANH R180, R9 ;  /* 0x0000000900b47308 */ /* 0x000fe20000002400 */
[----:B-1----:R-:W1:Y:S09]  /*b1c0*/  LDSM.16.M88.4 R4, [R250+0x7000] ;  /* 0x00700000fa04783b */ /* 0x002e720000000200 */
[----:B------:R-:W-:Y:S10]  /*b1d0*/  MUFU.TANH R185, R10 ;  /* 0x0000000a00b97308 */ /* 0x000ff40000002400 */
[----:B------:R2:W-:Y:S10]  /*b1e0*/  MUFU.TANH R186, R11 ;  /* 0x0000000b00ba7308 */ /* 0x0005f40000002400 */
[----:B------:R-:W3:Y:S10]  /*b1f0*/  MUFU.TANH R0, R13 ;  /* 0x0000000d00007308 */ /* 0x000ef40000002400 */
[----:B------:R-:W2:Y:S01]  /*b200*/  MUFU.TANH R2, R14 ;  /* 0x0000000e00027308 */ /* 0x000ea20000002400 */
[C---:B-1----:R-:W-:Y:S01]  /*b210*/  HMMA.16816.F32 R20, R244.reuse, R4, R20 ;  /* 0x00000004f414723c */ /* 0x042fe20000001814 */
[----:B--2---:R-:W1:Y:S01]  /*b220*/  LDSM.16.M88.4 R8, [R250+0x7800] ;  /* 0x00780000fa08783b */ /* 0x004e620000000200 */
[----:B------:R-:W-:Y:S07]  /*b230*/  DEPBAR.LE SB0, 0x0 ;  /* 0x000080000000791a */ /* 0x000fee0000000000 */
[----:B------:R-:W-:Y:S01]  /*b240*/  MUFU.TANH R3, R19 ;  /* 0x0000001300037308 */ /* 0x000fe20000002400 */
[C---:B------:R-:W-:Y:S01]  /*b250*/  HMMA.16816.F32 R24, R244.reuse, R6, R24 ;  /* 0x00000006f418723c */ /* 0x040fe20000001818 */
[----:B------:R-:W-:Y:S06]  /*b260*/  BAR.SYNC.DEFER_BLOCKING 0x0 ;  /* 0x0000000000007b1d */ /* 0x000fec0000010000 */
[----:B------:R-:W-:Y:S05]  /*b270*/  @P0 IMAD.WIDE.U32 R6, R132, c[0x0][0x1e0], RZ ;  /* 0x0000780084060a25 */ /* 0x000fea00078e00ff */
[----:B------:R-:W-:Y:S02]  /*b280*/  @P0 SHF.L.U32 R5, R6, 0x6, RZ ;  /* 0x0000000606050819 */ /* 0x000fe400000006ff */
[----:B------:R-:W-:Y:S02]  /*b290*/  FMUL.FTZ R20, R20, c[0x0][0x320] ;  /* 0x0000c80014147a20 */ /* 0x000fe40000410000 */
[----:B------:R-:W-:Y:S02]  /*b2a0*/  FMUL.FTZ R21, R21, c[0x0][0x320] ;  /* 0x0000c80015157a20 */ /* 0x000fe40000410000 */
[----:B------:R-:W-:Y:S02]  /*b2b0*/  FMUL.FTZ R22, R22, c[0x0][0x320] ;  /* 0x0000c80016167a20 */ /* 0x000fe40000410000 */
[----:B------:R-:W-:Y:S04]  /*b2c0*/  FMUL.FTZ R23, R23, c[0x0][0x320] ;  /* 0x0000c80017177a20 */ /* 0x000fe80000410000 */
[----:B------:R-:W-:Y:S01]  /*b2d0*/  FMUL.FTZ R26, R26, c[0x0][0x320] ;  /* 0x0000c8001a1a7a20 */ /* 0x000fe20000410000 */
[----:B------:R-:W-:Y:S01]  /*b2e0*/  MUFU.TANH R19, R20 ;  /* 0x0000001400137308 */ /* 0x000fe20000002400 */
[----:B------:R-:W-:Y:S02]  /*b2f0*/  FMUL.FTZ R27, R27, c[0x0][0x320] ;  /* 0x0000c8001b1b7a20 */ /* 0x000fe40000410000 */
[----:B------:R-:W-:Y:S02]  /*b300*/  FMUL.FTZ R24, R24, c[0x0][0x320] ;  /* 0x0000c80018187a20 */ /* 0x000fe40000410000 */
[----:B------:R-:W-:Y:S01]  /*b310*/  FMUL.FTZ R25, R25, c[0x0][0x320] ;  /* 0x0000c80019197a20 */ /* 0x000fe20000410000 */
[C---:B-1----:R-:W-:Y:S04]  /*b320*/  HMMA.16816.F32 R28, R244.reuse, R8, R28 ;  /* 0x00000008f41c723c */ /* 0x042fe8000000181c */
[----:B------:R-:W-:Y:S04]  /*b330*/  MUFU.TANH R195, R26 ;  /* 0x0000001a00c37308 */ /* 0x000fe80000002400 */
[----:B------:R-:W-:Y:S06]  /*b340*/  HMMA.16816.F32 R32, R244, R10, R32 ;  /* 0x0000000af420723c */ /* 0x000fec0000001820 */
[----:B------:R1:W-:Y:S10]  /*b350*/  MUFU.TANH R172, R27 ;  /* 0x0000001b00ac7308 */ /* 0x0003f40000002400 */
[----:B------:R2:W-:Y:S01]  /*b360*/  MUFU.TANH R4, R24 ;  /* 0x0000001800047308 */ /* 0x0005e20000002400 */
[----:B------:R-:W-:Y:S02]  /*b370*/  FMUL.FTZ R28, R28, c[0x0][0x320] ;  /* 0x0000c8001c1c7a20 */ /* 0x000fe40000410000 */
[----:B------:R-:W-:Y:S02]  /*b380*/  FMUL.FTZ R29, R29, c[0x0][0x320] ;  /* 0x0000c8001d1d7a20 */ /* 0x000fe40000410000 */
[----:B------:R-:W-:Y:S02]  /*b390*/  FMUL.FTZ R30, R30, c[0x0][0x320] ;  /* 0x0000c8001e1e7a20 */ /* 0x000fe40000410000 */
[----:B------:R-:W-:Y:S03]  /*b3a0*/  FMUL.FTZ R31, R31, c[0x0][0x320] ;  /* 0x0000c8001f1f7a20 */ /* 0x000fe60000410000 */
[----:B------:R-:W-:Y:S01]  /*b3b0*/  MUFU.TANH R20, R21 ;  /* 0x0000001500147308 */ /* 0x000fe20000002400 */
[----:B------:R-:W-:Y:S02]  /*b3c0*/  FMUL.FTZ R32, R32, c[0x0][0x320] ;  /* 0x0000c80020207a20 */ /* 0x000fe40000410000 */
[----:B------:R-:W-:Y:S01]  /*b3d0*/  FMUL.FTZ R33, R33, c[0x0][0x320] ;  /* 0x0000c80021217a20 */ /* 0x000fe20000410000 */
[----:B-1----:R-:W4:Y:S01]  /*b3e0*/  LDL.64 R26, [R1+0x68] ;  /* 0x00006800011a7983 */ /* 0x002f220000100a00 */
[----:B------:R-:W-:Y:S05]  /*b3f0*/  FMUL.FTZ R34, R34, c[0x0][0x320] ;  /* 0x0000c80022227a20 */ /* 0x000fea0000410000 */
[----:B------:R-:W-:Y:S01]  /*b400*/  MUFU.TANH R21, R22 ;  /* 0x0000001600157308 */ /* 0x000fe20000002400 */
[----:B--2---:R-:W2:Y:S04]  /*b410*/  LDL R24, [R1+0x64] ;  /* 0x0000640001187983 */ /* 0x004ea80000100800 */
[----:B------:R-:W-:Y:S05]  /*b420*/  STL [R1+0x5c], R132 ;  /* 0x00005c8401007387 */ /* 0x000fea0000100800 */
[----:B------:R3:W-:Y:S10]  /*b430*/  MUFU.TANH R22, R23 ;  /* 0x0000001700167308 */ /* 0x0007f40000002400 */
[----:B------:R-:W-:Y:S10]  /*b440*/  MUFU.TANH R191, R17 ;  /* 0x0000001100bf7308 */ /* 0x000ff40000002400 */
[----:B------:R1:W-:Y:S01]  /*b450*/  MUFU.TANH R17, R18 ;  /* 0x0000001200117308 */ /* 0x0003e20000002400 */
[----:B---3--:R-:W-:Y:S02]  /*b460*/  MOV R23, R0 ;  /* 0x0000000000177202 */ /* 0x008fe40000000f00 */
[----:B------:R-:W-:Y:S07]  /*b470*/  FMNMX.FTZ R0, R182, R134, !PT ;  /* 0x00000086b6007209 */ /* 0x000fee0007810000 */
[----:B------:R-:W-:Y:S01]  /*b480*/  MUFU.TANH R178, R32 ;  /* 0x0000002000b27308 */ /* 0x000fe20000002400 */
[----:B------:R-:W-:Y:S04]  /*b490*/  FMNMX.FTZ R0, R184, R0, !PT ;  /* 0x00000000b8007209 */ /* 0x000fe80007810000 */
[----:B------:R-:W-:Y:S04]  /*b4a0*/  FMNMX.FTZ R0, R183, R0, !PT ;  /* 0x00000000b7007209 */ /* 0x000fe80007810000 */
[----:B------:R-:W-:Y:S01]  /*b4b0*/  FMNMX.FTZ R0, R180, R0, !PT ;  /* 0x00000000b4007209 */ /* 0x000fe20007810000 */
[----:B------:R-:W3:Y:S01]  /*b4c0*/  MUFU.TANH R133, R12 ;  /* 0x0000000c00857308 */ /* 0x000ee20000002400 */
[----:B-1----:R-:W-:Y:S02]  /*b4d0*/  MOV R18, R2 ;  /* 0x0000000200127202 */ /* 0x002fe40000000f00 */
[----:B------:R-:W-:Y:S07]  /*b4e0*/  FMNMX.FTZ R2, R187, R135, !PT ;  /* 0x00000087bb027209 */ /* 0x000fee0007810000 */
[----:B------:R-:W1:Y:S01]  /*b4f0*/  MUFU.TANH R170, R16 ;  /* 0x0000001000aa7308 */ /* 0x000e620000002400 */
[----:B------:R-:W-:Y:S04]  /*b500*/  FMNMX.FTZ R2, R188, R2, !PT ;  /* 0x00000002bc027209 */ /* 0x000fe80007810000 */
[----:B------:R-:W-:Y:S04]  /*b510*/  FMNMX.FTZ R2, R185, R2, !PT ;  /* 0x00000002b9027209 */ /* 0x000fe80007810000 */
[----:B------:R-:W-:Y:S01]  /*b520*/  FMNMX.FTZ R2, R186, R2, !PT ;  /* 0x00000002ba027209 */ /* 0x000fe20007810000 */
[----:B------:R-:W1:Y:S03]  /*b530*/  MUFU.TANH R171, R15 ;  /* 0x0000000f00ab7308 */ /* 0x000e660000002400 */
[----:B------:R-:W-:Y:S02]  /*b540*/  FMNMX.FTZ R2, R18, R2, !PT ;  /* 0x0000000212027209 */ /* 0x000fe40007810000 */
[----:B---3--:R-:W-:Y:S04]  /*b550*/  MOV R32, R133 ;  /* 0x0000008500207202 */ /* 0x008fe80000000f00 */
[----:B------:R-:W-:Y:S01]  /*b560*/  FMNMX.FTZ R0, R32, R0, !PT ;  /* 0x0000000020007209 */ /* 0x000fe20007810000 */
[----:B------:R3:W-:Y:S03]  /*b570*/  MUFU.TANH R179, R33 ;  /* 0x0000002100b37308 */ /* 0x0007e60000002400 */
[----:B------:R-:W-:Y:S04]  /*b580*/  FMNMX.FTZ R0, R23, R0, !PT ;  /* 0x0000000017007209 */ /* 0x000fe80007810000 */
[----:B-1----:R-:W-:Y:S03]  /*b590*/  FMNMX.FTZ R0, R170, R0, !PT ;  /* 0x00000000aa007209 */ /* 0x002fe60007810000 */
[----:B------:R-:W1:Y:S01]  /*b5a0*/  MUFU.TANH R194, R25 ;  /* 0x0000001900c27308 */ /* 0x000e620000002400 */
[----:B------:R-:W-:Y:S02]  /*b5b0*/  FMNMX.FTZ R0, R191, R0, !PT ;  /* 0x00000000bf007209 */ /* 0x000fe40007810000 */
[----:B------:R-:W-:Y:S02]  /*b5c0*/  FMNMX.FTZ R2, R171, R2, !PT ;  /* 0x00000002ab027209 */ /* 0x000fe40007810000 */
[----:B------:R-:W-:Y:S02]  /*b5d0*/  FMNMX.FTZ R0, R19, R0, !PT ;  /* 0x0000000013007209 */ /* 0x000fe40007810000 */
[----:B------:R-:W-:Y:S03]  /*b5e0*/  FMNMX.FTZ R2, R17, R2, !PT ;  /* 0x0000000211027209 */ /* 0x000fe60007810000 */
[----:B------:R-:W1:Y:S01]  /*b5f0*/  MUFU.TANH R176, R28 ;  /* 0x0000001c00b07308 */ /* 0x000e620000002400 */
[----:B---3--:R-:W-:Y:S04]  /*b600*/  MOV R33, R3 ;  /* 0x0000000300217202 */ /* 0x008fe80000000f00 */
[----:B------:R-:W-:Y:S02]  /*b610*/  FMNMX.FTZ R3, R33, R2, !PT ;  /* 0x0000000221037209 */ /* 0x000fe40007810000 */
[----:B------:R-:W-:Y:S01]  /*b620*/  FMNMX.FTZ R2, R20, R0, !PT ;  /* 0x0000000014027209 */ /* 0x000fe20007810000 */
[----:B------:R-:W-:Y:S02]  /*b630*/  FMUL.FTZ R0, R35, c[0x0][0x320] ;  /* 0x0000c80023007a20 */ /* 0x000fe40000410000 */
[----:B------:R-:W3:Y:S01]  /*b640*/  MUFU.TANH R177, R29 ;  /* 0x0000001d00b17308 */ /* 0x000ee20000002400 */
[----:B------:R-:W-:Y:S02]  /*b650*/  FMNMX.FTZ R3, R21, R3, !PT ;  /* 0x0000000315037209 */ /* 0x000fe40007810000 */
[----:B------:R-:W-:Y:S02]  /*b660*/  MOV R35, R4 ;  /* 0x0000000400237202 */ /* 0x000fe40000000f00 */
[----:B------:R-:W-:Y:S02]  /*b670*/  FMNMX.FTZ R3, R22, R3, !PT ;  /* 0x0000000316037209 */ /* 0x000fe40007810000 */
[----:B------:R-:W-:Y:S02]  /*b680*/  FMNMX.FTZ R2, R35, R2, !PT ;  /* 0x0000000223027209 */ /* 0x000fe40007810000 */
[----:B------:R-:W-:Y:S01]  /*b690*/  @P0 SHF.R.S32.HI R4, RZ, 0x1f, R132 ;  /* 0x0000001fff040819 */ /* 0x000fe20000011484 */
[----:B------:R1:W-:Y:S04]  /*b6a0*/  MUFU.TANH R168, R0 ;  /* 0x0000000000a87308 */ /* 0x0003e80000002400 */
[----:B------:R-:W-:Y:S04]  /*b6b0*/  @P0 IMAD R4, R4, c[0x0][0x1e0], RZ ;  /* 0x0000780004040a24 */ /* 0x000fe800078e02ff */
[----:B------:R-:W-:Y:S02]  /*b6c0*/  @P0 IMAD R4, R132, c[0x0][0x1e4], R4 ;  /* 0x0000790084040a24 */ /* 0x000fe400078e0204 */
[----:B------:R-:W3:Y:S03]  /*b6d0*/  MUFU.TANH R174, R30 ;  /* 0x0000001e00ae7308 */ /* 0x000ee60000002400 */
[----:B------:R-:W-:Y:S04]  /*b6e0*/  @P0 IADD3 R4, R7, R4, RZ ;  /* 0x0000000407040210 */ /* 0x000fe80007ffe0ff */
[----:B------:R-:W-:Y:S03]  /*b6f0*/  @P0 SHF.L.U64.HI R4, R6, 0x6, R4 ;  /* 0x0000000606040819 */ /* 0x000fe60000010204 */
[----:B------:R-:W3:Y:S01]  /*b700*/  MUFU.TANH R175, R31 ;  /* 0x0000001f00af7308 */ /* 0x000ee20000002400 */
[----:B-1----:R-:W-:Y:S02]  /*b710*/  FMNMX.FTZ R0, R194, R2, !PT ;  /* 0x00000002c2007209 */ /* 0x002fe40007810000 */
[----:B------:R-:W-:Y:S02]  /*b720*/  FMNMX.FTZ R2, R195, R3, !PT ;  /* 0x00000003c3027209 */ /* 0x000fe40007810000 */
[----:B------:R-:W-:Y:S05]  /*b730*/  FMNMX.FTZ R0, R176, R0, !PT ;  /* 0x00000000b0007209 */ /* 0x000fea0007810000 */
[----:B------:R-:W1:Y:S01]  /*b740*/  MUFU.TANH R169, R34 ;  /* 0x0000002200a97308 */ /* 0x000e620000002400 */
[----:B------:R-:W-:Y:S02]  /*b750*/  FMNMX.FTZ R2, R172, R2, !PT ;  /* 0x00000002ac027209 */ /* 0x000fe40007810000 */
[----:B---3--:R-:W-:Y:S02]  /*b760*/  FMNMX.FTZ R0, R177, R0, !PT ;  /* 0x00000000b1007209 */ /* 0x008fe40007810000 */
[----:B------:R-:W-:Y:S02]  /*b770*/  FMNMX.FTZ R2, R174, R2, !PT ;  /* 0x00000002ae027209 */ /* 0x000fe40007810000 */
[----:B------:R-:W-:Y:S04]  /*b780*/  FMNMX.FTZ R3, R178, R0, !PT ;  /* 0x00000000b2037209 */ /* 0x000fe80007810000 */
[----:B------:R-:W-:Y:S02]  /*b790*/  FMNMX.FTZ R3, R179, R3, !PT ;  /* 0x00000003b3037209 */ /* 0x000fe40007810000 */
[----:B------:R-:W-:Y:S03]  /*b7a0*/  FMNMX.FTZ R0, R175, R2, !PT ;  /* 0x00000002af007209 */ /* 0x000fe60007810000 */
[----:B------:R-:W3:Y:S01]  /*b7b0*/  SHFL.BFLY PT, R133, R3, 0x2, 0x1f ;  /* 0x0c401f0003857f89 */ /* 0x000ee200000e0000 */
[----:B-1----:R-:W-:Y:S02]  /*b7c0*/  FMNMX.FTZ R0, R169, R0, !PT ;  /* 0x00000000a9007209 */ /* 0x002fe40007810000 */
[----:B------:R-:W-:Y:S02]  /*b7d0*/  MOV R34, R23 ;  /* 0x0000001700227202 */ /* 0x000fe40000000f00 */
[----:B------:R-:W-:Y:S05]  /*b7e0*/  FMNMX.FTZ R0, R168, R0, !PT ;  /* 0x00000000a8007209 */ /* 0x000fea0007810000 */
[----:B------:R-:W1:Y:S01]  /*b7f0*/  SHFL.BFLY PT, R2, R0, 0x2, 0x1f ;  /* 0x0c401f0000027f89 */ /* 0x000e6200000e0000 */
[----:B---3--:R-:W-:Y:S07]  /*b800*/  FMNMX.FTZ R133, R3, R133, !PT ;  /* 0x0000008503857209 */ /* 0x008fee0007810000 */
[----:B------:R-:W3:Y:S01]  /*b810*/  SHFL.BFLY PT, R10, R133, 0x1, 0x1f ;  /* 0x0c201f00850a7f89 */ /* 0x000ee200000e0000 */
[----:B-1----:R-:W-:Y:S07]  /*b820*/  FMNMX.FTZ R0, R0, R2, !PT ;  /* 0x0000000200007209 */ /* 0x002fee0007810000 */
[----:B------:R-:W1:Y:S01]  /*b830*/  SHFL.BFLY PT, R3, R0, 0x1, 0x1f ;  /* 0x0c201f0000037f89 */ /* 0x000e6200000e0000 */
[----:B---3--:R-:W-:Y:S05]  /*b840*/  FMNMX.FTZ R133, R133, R10, !PT ;  /* 0x0000000a85857209 */ /* 0x008fea0007810000 */
[----:B------:R-:W-:Y:S04]  /*b850*/  FMUL.FTZ R181, R133, c[0x0][0x2d0] ;  /* 0x0000b40085b57a20 */ /* 0x000fe80000410000 */
[----:B------:R-:W-:Y:S04]  /*b860*/  FFMA.FTZ R10, R184, c[0x0][0x2d0], -R181 ;  /* 0x0000b400b80a7a23 */ /* 0x000fe800000108b5 */
[----:B------:R-:W-:Y:S01]  /*b870*/  MUFU.EX2 R189, R10 ;  /* 0x0000000a00bd7308 */ /* 0x000fe20000000800 */
[----:B-1----:R-:W-:Y:S02]  /*b880*/  FMNMX.FTZ R132, R0, R3, !PT ;  /* 0x0000000300847209 */ /* 0x002fe40007810000 */
[----:B----4-:R-:W-:Y:S02]  /*b890*/  @P0 IADD3 R16, P1, R26, 0x40, RZ ;  /* 0x000000401a100810 */ /* 0x010fe40007f3e0ff */
[----:B------:R-:W-:Y:S02]  /*b8a0*/  @P0 IADD3 R7, P2, R5, R26, RZ ;  /* 0x0000001a05070210 */ /* 0x000fe40007f5e0ff */
[-C--:B--2---:R-:W-:Y:S02]  /*b8b0*/  @P0 IADD3.X R15, RZ, R24.reuse, RZ, P1, !PT ;  /* 0x00000018ff0f0210 */ /* 0x084fe40000ffe4ff */
[----:B------:R-:W-:Y:S02]  /*b8c0*/  @P0 LEA R6, P1, R7, c[0x0][0x1c8], 0x1 ;  /* 0x0000720007060a11 */ /* 0x000fe400078208ff */
[----:B------:R-:W-:Y:S02]  /*b8d0*/  @P0 IADD3.X R8, R4, R24, RZ, P2, !PT ;  /* 0x0000001804080210 */ /* 0x000fe400017fe4ff */
[----:B------:R-:W-:Y:S02]  /*b8e0*/  @P0 IADD3 R2, P2, R5, R16, RZ ;  /* 0x0000001005020210 */ /* 0x000fe40007f5e0ff */
[----:B------:R-:W-:Y:S02]  /*b8f0*/  @P0 LEA.HI.X R7, R7, c[0x0][0x1cc], R8, 0x1, P1 ;  /* 0x0000730007070a11 */ /* 0x000fe400008f0c08 */
[----:B------:R-:W-:Y:S02]  /*b900*/  @P0 LEA R8, P1, R2, c[0x0][0x1c8], 0x1 ;  /* 0x0000720002080a11 */ /* 0x000fe400078208ff */
[----:B------:R-:W-:Y:S01]  /*b910*/  @P0 IADD3.X R9, R4, R15, RZ, P2, !PT ;  /* 0x0000000f04090210 */ /* 0x000fe200017fe4ff */
[----:B------:R1:W-:Y:S03]  /*b920*/  @P0 LDGSTS.E.BYPASS.LTC128B.128 [R131+0x10100], [R6.64], !P6 ;  /* 0x1010000006830fae */ /* 0x0003e6000f101d46 */
[----:B------:R-:W-:Y:S01]  /*b930*/  @P0 LEA.HI.X R9, R2, c[0x0][0x1cc], R9, 0x1, P1 ;  /* 0x0000730002090a11 */ /* 0x000fe200008f0c09 */
[----:B------:R-:W-:Y:S01]  /*b940*/  FADD.FTZ R2, -R133, R134 ;  /* 0x0000008685027221 */ /* 0x000fe20000010100 */
[----:B------:R-:W-:Y:S02]  /*b950*/  @P0 IADD3 R14, P1, R26, 0x80, RZ ;  /* 0x000000801a0e0810 */ /* 0x000fe40007f3e0ff */
[----:B------:R-:W-:Y:S01]  /*b960*/  MOV R134, R22 ;  /* 0x0000001600867202 */ /* 0x000fe20000000f00 */
[----:B------:R2:W-:Y:S01]  /*b970*/  @P0 LDGSTS.E.BYPASS.LTC128B.128 [R131+0x12100], [R8.64], !P5 ;  /* 0x1210000008830fae */ /* 0x0005e2000e901d46 */
[----:B------:R-:W-:Y:S01]  /*b980*/  @P0 IADD3.X R13, RZ, R24, RZ, P1, !PT ;  /* 0x00000018ff0d0210 */ /* 0x000fe20000ffe4ff */
[----:B------:R-:W-:Y:S04]  /*b990*/  FMUL.FTZ R0, R2, c[0x0][0x2d0] ;  /* 0x0000b40002007a20 */ /* 0x000fe80000410000 */
[----:B------:R3:W4:Y:S01]  /*b9a0*/  MUFU.EX2 R2, R0 ;  /* 0x0000000000027308 */ /* 0x0007220000000800 */
[----:B-1----:R-:W-:Y:S04]  /*b9b0*/  @P0 IADD3 R7, P2, R5, R14, RZ ;  /* 0x0000000e05070210 */ /* 0x002fe80007f5e0ff */
[C---:B------:R-:W-:Y:S02]  /*b9c0*/  @P0 LEA R6, P1, R7.reuse, c[0x0][0x1c8], 0x1 ;  /* 0x0000720007060a11 */ /* 0x040fe400078208ff */
[----:B------:R-:W-:Y:S01]  /*b9d0*/  @P0 IADD3.X R3, R4, R13, RZ, P2, !PT ;  /* 0x0000000d04030210 */ /* 0x000fe200017fe4ff */
[----:B--2---:R-:W-:Y:S03]  /*b9e0*/  FFMA.FTZ R8, R182, c[0x0][0x2d0], -R181 ;  /* 0x0000b400b6087a23 */ /* 0x004fe600000108b5 */
[----:B------:R-:W-:Y:S01]  /*b9f0*/  @P0 LEA.HI.X R7, R7, c[0x0][0x1cc], R3, 0x1, P1 ;  /* 0x0000730007070a11 */ /* 0x000fe200008f0c03 */
[----:B---3--:R-:W-:Y:S01]  /*ba00*/  FADD.FTZ R0, -R132, R135 ;  /* 0x0000008784007221 */ /* 0x008fe20000010100 */
[----:B------:R-:W-:Y:S01]  /*ba10*/  @P0 IADD3 R12, P1, R26, 0xc0, RZ ;  /* 0x000000c01a0c0810 */ /* 0x000fe20007f3e0ff */
[----:B------:R1:W-:Y:S01]  /*ba20*/  MUFU.EX2 R135, R8 ;  /* 0x0000000800877308 */ /* 0x0003e20000000800 */
[----:B----4-:R-:W-:Y:S01]  /*ba30*/  FMUL.FTZ R25, R2, R157 ;  /* 0x0000009d02197220 */ /* 0x010fe20000410000 */
[----:B------:R2:W-:Y:S01]  /*ba40*/  @P0 LDGSTS.E.BYPASS.LTC128B.128 [R131+0x14100], [R6.64], !P4 ;  /* 0x1410000006830fae */ /* 0x0005e2000e101d46 */
[----:B------:R-:W-:Y:S01]  /*ba50*/  @P0 IADD3 R3, P2, R5, R12, RZ ;  /* 0x0000000c05030210 */ /* 0x000fe20007f5e0ff */
[----:B------:R-:W-:Y:S01]  /*ba60*/  FMUL.FTZ R0, R0, c[0x0][0x2d0] ;  /* 0x0000b40000007a20 */ /* 0x000fe20000410000 */
[----:B------:R-:W-:Y:S01]  /*ba70*/  @P0 IADD3.X R9, RZ, R24, RZ, P1, !PT ;  /* 0x00000018ff090210 */ /* 0x000fe20000ffe4ff */
[C---:B------:R-:W-:Y:S02]  /*ba80*/  FMUL.FTZ R36, R2.reuse, R36 ;  /* 0x0000002402247220 */ /* 0x040fe40000410000 */
[C---:B------:R-:W-:Y:S02]  /*ba90*/  FMUL.FTZ R37, R2.reuse, R37 ;  /* 0x0000002502257220 */ /* 0x040fe40000410000 */
[----:B------:R-:W3:Y:S01]  /*baa0*/  MUFU.EX2 R0, R0 ;  /* 0x0000000000007308 */ /* 0x000ee20000000800 */
[C---:B------:R-:W-:Y:S02]  /*bab0*/  FMUL.FTZ R40, R2.reuse, R40 ;  /* 0x0000002802287220 */ /* 0x040fe40000410000 */
[C---:B------:R-:W-:Y:S02]  /*bac0*/  FMUL.FTZ R41, R2.reuse, R41 ;  /* 0x0000002902297220 */ /* 0x040fe40000410000 */
[C---:B------:R-:W-:Y:S02]  /*bad0*/  FMUL.FTZ R44, R2.reuse, R44 ;  /* 0x0000002c022c7220 */ /* 0x040fe40000410000 */
[C---:B------:R-:W-:Y:S02]  /*bae0*/  FMUL.FTZ R45, R2.reuse, R45 ;  /* 0x0000002d022d7220 */ /* 0x040fe40000410000 */
[C---:B------:R-:W-:Y:S02]  /*baf0*/  FMUL.FTZ R48, R2.reuse, R48 ;  /* 0x0000003002307220 */ /* 0x040fe40000410000 */
[C---:B------:R-:W-:Y:S02]  /*bb00*/  FMUL.FTZ R49, R2.reuse, R49 ;  /* 0x0000003102317220 */ /* 0x040fe40000410000 */
[C---:B------:R-:W-:Y:S01]  /*bb10*/  FMUL.FTZ R52, R2.reuse, R52 ;  /* 0x0000003402347220 */ /* 0x040fe20000410000 */
[----:B-1----:R-:W-:Y:S01]  /*bb20*/  @P0 MOV R8, c[0x0][0x1e4] ;  /* 0x0000790000080a02 */ /* 0x002fe20000000f00 */
[C---:B------:R-:W-:Y:S02]  /*bb30*/  FMUL.FTZ R53, R2.reuse, R53 ;  /* 0x0000003502357220 */ /* 0x040fe40000410000 */
[C---:B------:R-:W-:Y:S01]  /*bb40*/  FMUL.FTZ R56, R2.reuse, R56 ;  /* 0x0000003802387220 */ /* 0x040fe20000410000 */
[C---:B--2---:R-:W-:Y:S01]  /*bb50*/  @P0 LEA R6, P1, R3.reuse, c[0x0][0x1c8], 0x1 ;  /* 0x0000720003060a11 */ /* 0x044fe200078208ff */
[----:B------:R-:W-:Y:S01]  /*bb60*/  FMUL.FTZ R57, R2, R57 ;  /* 0x0000003902397220 */ /* 0x000fe20000410000 */
[----:B------:R-:W-:Y:S01]  /*bb70*/  @P0 IADD3.X R7, R4, R9, RZ, P2, !PT ;  /* 0x0000000904070210 */ /* 0x000fe200017fe4ff */
[----:B------:R-:W-:Y:S02]  /*bb80*/  FMUL.FTZ R60, R2, R60 ;  /* 0x0000003c023c7220 */ /* 0x000fe40000410000 */
[C---:B---3--:R-:W-:Y:S01]  /*bb90*/  FMUL.FTZ R27, R0.reuse, R159 ;  /* 0x0000009f001b7220 */ /* 0x048fe20000410000 */
[----:B------:R-:W-:Y:S01]  /*bba0*/  @P0 LEA.HI.X R7, R3, c[0x0][0x1cc], R7, 0x1, P1 ;  /* 0x0000730003070a11 */ /* 0x000fe200008f0c07 */
[C---:B------:R-:W-:Y:S01]  /*bbb0*/  FMUL.FTZ R38, R0.reuse, R38 ;  /* 0x0000002600267220 */ /* 0x040fe20000410000 */
[----:B------:R-:W-:Y:S01]  /*bbc0*/  @P0 MOV R3, c[0x0][0x1e0] ;  /* 0x0000780000030a02 */ /* 0x000fe20000000f00 */
[C---:B------:R-:W-:Y:S02]  /*bbd0*/  FMUL.FTZ R39, R0.reuse, R39 ;  /* 0x0000002700277220 */ /* 0x040fe40000410000 */
[----:B------:R1:W-:Y:S01]  /*bbe0*/  @P0 LDGSTS.E.BYPASS.LTC128B.128 [R131+0x16100], [R6.64], !P3 ;  /* 0x1610000006830fae */ /* 0x0003e2000d901d46 */
[C---:B------:R-:W-:Y:S01]  /*bbf0*/  @P0 LEA R5, P1, R3.reuse, R5, 0x5 ;  /* 0x0000000503050211 */ /* 0x040fe200078228ff */
[C---:B------:R-:W-:Y:S02]  /*bc00*/  FMUL.FTZ R42, R0.reuse, R42 ;  /* 0x0000002a002a7220 */ /* 0x040fe40000410000 */
[C---:B------:R-:W-:Y:S01]  /*bc10*/  FMUL.FTZ R43, R0.reuse, R43 ;  /* 0x0000002b002b7220 */ /* 0x040fe20000410000 */
[----:B------:R-:W-:Y:S01]  /*bc20*/  @P0 LEA.HI.X R4, R3, R4, R8, 0x5, P1 ;  /* 0x0000000403040211 */ /* 0x000fe200008f2c08 */
[C---:B------:R-:W-:Y:S01]  /*bc30*/  FMUL.FTZ R46, R0.reuse, R46 ;  /* 0x0000002e002e7220 */ /* 0x040fe20000410000 */
[----:B------:R-:W-:Y:S01]  /*bc40*/  @P0 IADD3 R3, P2, R5, R26, RZ ;  /* 0x0000001a05030210 */ /* 0x000fe20007f5e0ff */
[C---:B------:R-:W-:Y:S02]  /*bc50*/  FMUL.FTZ R26, R0.reuse, R158 ;  /* 0x0000009e001a7220 */ /* 0x040fe40000410000 */
[C---:B------:R-:W-:Y:S01]  /*bc60*/  FMUL.FTZ R47, R0.reuse, R47 ;  /* 0x0000002f002f7220 */ /* 0x040fe20000410000 */
[----:B------:R-:W-:Y:S01]  /*bc70*/  @P0 LEA R10, P1, R3, c[0x0][0x1c8], 0x1 ;  /* 0x00007200030a0a11 */ /* 0x000fe200078208ff */
[C---:B------:R-:W-:Y:S02]  /*bc80*/  FMUL.FTZ R50, R0.reuse, R50 ;  /* 0x0000003200327220 */ /* 0x040fe40000410000 */
[C---:B------:R-:W-:Y:S02]  /*bc90*/  FMUL.FTZ R51, R0.reuse, R51 ;  /* 0x0000003300337220 */ /* 0x040fe40000410000 */
[C---:B------:R-:W-:Y:S02]  /*bca0*/  FMUL.FTZ R54, R0.reuse, R54 ;  /* 0x0000003600367220 */ /* 0x040fe40000410000 */
[C---:B------:R-:W-:Y:S02]  /*bcb0*/  FMUL.FTZ R55, R0.reuse, R55 ;  /* 0x0000003700377220 */ /* 0x040fe40000410000 */
[C---:B------:R-:W-:Y:S02]  /*bcc0*/  FMUL.FTZ R58, R0.reuse, R58 ;  /* 0x0000003a003a7220 */ /* 0x040fe40000410000 */
[----:B------:R-:W-:Y:S02]  /*bcd0*/  FMUL.FTZ R59, R0, R59 ;  /* 0x0000003b003b7220 */ /* 0x000fe40000410000 */
[----:B------:R-:W-:Y:S02]  /*bce0*/  FMUL.FTZ R61, R2, R61 ;  /* 0x0000003d023d7220 */ /* 0x000fe40000410000 */
[----:B------:R-:W-:Y:S01]  /*bcf0*/  FMUL.FTZ R62, R0, R62 ;  /* 0x0000003e003e7220 */ /* 0x000fe20000410000 */
[----:B-1----:R-:W-:Y:S01]  /*bd00*/  @P0 IADD3.X R6, R4, R24, RZ, P2, !PT ;  /* 0x0000001804060210 */ /* 0x002fe200017fe4ff */
[--C-:B------:R-:W-:Y:S02]  /*bd10*/  FFMA.FTZ R7, R183, c[0x0][0x2d0], -R181.reuse ;  /* 0x0000b400b7077a23 */ /* 0x100fe400000108b5 */
[----:B------:R-:W-:Y:S01]  /*bd20*/  FMUL.FTZ R24, R2, R156 ;  /* 0x0000009c02187220 */ /* 0x000fe20000410000 */
[----:B------:R-:W-:Y:S01]  /*bd30*/  @P0 LEA.HI.X R11, R3, c[0x0][0x1cc], R6, 0x1, P1 ;  /* 0x00007300030b0a11 */ /* 0x000fe200008f0c06 */
[----:B------:R-:W-:Y:S01]  /*bd40*/  FFMA.FTZ R3, R180, c[0x0][0x2d0], -R181 ;  /* 0x0000b400b4037a23 */ /* 0x000fe200000108b5 */
[----:B------:R1:W-:Y:S01]  /*bd50*/  MUFU.EX2 R190, R7 ;  /* 0x0000000700be7308 */ /* 0x0003e20000000800 */
[C---:B------:R-:W-:Y:S01]  /*bd60*/  @P0 IADD3 R6, P1, R5.reuse, R16, RZ ;  /* 0x0000001005060210 */ /* 0x040fe20007f3e0ff */
[C---:B------:R-:W-:Y:S01]  /*bd70*/  FMUL.FTZ R16, R2.reuse, R148 ;  /* 0x0000009402107220 */ /* 0x040fe20000410000 */
[----:B------:R2:W-:Y:S01]  /*bd80*/  @P0 LDGSTS.E.BYPASS.LTC128B.128 [R131+0x11100], [R10.64], !P6 ;  /* 0x111000000a830fae */ /* 0x0005e2000f101d46 */
[----:B------:R-:W-:Y:S01]  /*bd90*/  MOV R148, R33 ;  /* 0x0000002100947202 */ /* 0x000fe20000000f00 */
[----:B------:R-:W-:Y:S01]  /*bda0*/  FMUL.FTZ R33, R2, R165 ;  /* 0x000000a502217220 */ /* 0x000fe20000410000 */
[----:B------:R-:W-:Y:S01]  /*bdb0*/  @P0 IADD3.X R15, R4, R15, RZ, P1, !PT ;  /* 0x0000000f040f0210 */ /* 0x000fe20000ffe4ff */
[----:B------:R-:W-:Y:S02]  /*bdc0*/  FMUL.FTZ R63, R0, R63 ;  /* 0x0000003f003f7220 */ /* 0x000fe40000410000 */
[C---:B------:R-:W-:Y:S01]  /*bdd0*/  FMUL.FTZ R64, R2.reuse, R64 ;  /* 0x0000004002407220 */ /* 0x040fe20000410000 */
[----:B------:R3:W4:Y:S01]  /*bde0*/  MUFU.EX2 R173, R3 ;  /* 0x0000000300ad7308 */ /* 0x0007220000000800 */
[----:B------:R-:W-:Y:S02]  /*bdf0*/  FMUL.FTZ R65, R2, R65 ;  /* 0x0000004102417220 */ /* 0x000fe40000410000 */
[C---:B------:R-:W-:Y:S02]  /*be00*/  FMUL.FTZ R66, R0.reuse, R66 ;  /* 0x0000004200427220 */ /* 0x040fe40000410000 */
[----:B------:R-:W-:Y:S02]  /*be10*/  FMUL.FTZ R67, R0, R67 ;  /* 0x0000004300437220 */ /* 0x000fe40000410000 */
[C---:B------:R-:W-:Y:S02]  /*be20*/  FMUL.FTZ R68, R2.reuse, R68 ;  /* 0x0000004402447220 */ /* 0x040fe40000410000 */
[----:B------:R-:W-:Y:S02]  /*be30*/  FMUL.FTZ R69, R2, R69 ;  /* 0x0000004502457220 */ /* 0x000fe40000410000 */
[C---:B------:R-:W-:Y:S02]  /*be40*/  FMUL.FTZ R70, R0.reuse, R70 ;  /* 0x0000004600467220 */ /* 0x040fe40000410000 */
[----:B------:R-:W-:Y:S01]  /*be50*/  FMUL.FTZ R71, R0, R71 ;  /* 0x0000004700477220 */ /* 0x000fe20000410000 */
[C---:B-1----:R-:W-:Y:S01]  /*be60*/  @P0 IADD3 R7, P2, R5.reuse, R14, RZ ;  /* 0x0000000e05070210 */ /* 0x042fe20007f5e0ff */
[C---:B------:R-:W-:Y:S01]  /*be70*/  FMUL.FTZ R72, R2.reuse, R72 ;  /* 0x0000004802487220 */ /* 0x040fe20000410000 */
[----:B------:R-:W-:Y:S01]  /*be80*/  @P0 IADD3 R5, P1, R5, R12, RZ ;  /* 0x0000000c05050210 */ /* 0x000fe20007f3e0ff */
[----:B------:R-:W-:Y:S01]  /*be90*/  FMUL.FTZ R73, R2, R73 ;  /* 0x0000004902497220 */ /* 0x000fe20000410000 */
[----:B------:R-:W-:Y:S01]  /*bea0*/  @P0 IADD3.X R13, R4, R13, RZ, P2, !PT ;  /* 0x0000000d040d0210 */ /* 0x000fe200017fe4ff */
[----:B------:R-:W-:Y:S01]  /*beb0*/  FMUL.FTZ R74, R0, R74 ;  /* 0x0000004a004a7220 */ /* 0x000fe20000410000 */
[----:B------:R-:W-:Y:S01]  /*bec0*/  @P0 IADD3.X R14, R4, R9, RZ, P1, !PT ;  /* 0x00000009040e0210 */ /* 0x000fe20000ffe4ff */
[----:B--2---:R-:W-:Y:S01]  /*bed0*/  FMUL.FTZ R10, R0, R142 ;  /* 0x0000008e000a7220 */ /* 0x004fe20000410000 */
[----:B------:R-:W-:Y:S01]  /*bee0*/  @P0 LEA R8, P2, R6, c[0x0][0x1c8], 0x1 ;  /* 0x0000720006080a11 */ /* 0x000fe200078408ff */
[----:B------:R-:W-:Y:S02]  /*bef0*/  FMUL.FTZ R11, R0, R143 ;  /* 0x0000008f000b7220 */ /* 0x000fe40000410000 */
[----:B---3--:R-:W-:Y:S01]  /*bf00*/  FMUL.FTZ R3, R132, c[0x0][0x2d0] ;  /* 0x0000b40084037a20 */ /* 0x008fe20000410000 */
[----:B------:R-:W-:Y:S01]  /*bf10*/  @P0 LEA.HI.X R9, R6, c[0x0][0x1cc], R15, 0x1, P2 ;  /* 0x0000730006090a11 */ /* 0x000fe200010f0c0f */
[----:B------:R-:W-:Y:S01]  /*bf20*/  FMUL.FTZ R75, R0, R75 ;  /* 0x0000004b004b7220 */ /* 0x000fe20000410000 */
[----:B------:R-:W-:Y:S01]  /*bf30*/  @P0 LEA R6, P1, R7, c[0x0][0x1c8], 0x1 ;  /* 0x0000720007060a11 */ /* 0x000fe200078208ff */
[----:B------:R-:W-:Y:S01]  /*bf40*/  FFMA.FTZ R4, R187, c[0x0][0x2d0], -R3 ;  /* 0x0000b400bb047a23 */ /* 0x000fe20000010803 */
[----:B------:R-:W-:Y:S01]  /*bf50*/  MOV R187, R21 ;  /* 0x0000001500bb7202 */ /* 0x000fe20000000f00 */
[----:B------:R1:W-:Y:S01]  /*bf60*/  @P0 LDGSTS.E.BYPASS.LTC128B.128 [R131+0x13100], [R8.64], !P5 ;  /* 0x1310000008830fae */ /* 0x0003e2000e901d46 */
[----:B------:R-:W-:Y:S01]  /*bf70*/  @P0 LEA.HI.X R7, R7, c[0x0][0x1cc], R13, 0x1, P1 ;  /* 0x0000730007070a11 */ /* 0x000fe200008f0c0d */
[----:B------:R2:W-:Y:S01]  /*bf80*/  MUFU.EX2 R180, R4 ;  /* 0x0000000400b47308 */ /* 0x0005e20000000800 */
[--C-:B------:R-:W-:Y:S01]  /*bf90*/  FFMA.FTZ R12, R188, c[0x0][0x2d0], -R3.reuse ;  /* 0x0000b400bc0c7a23 */ /* 0x100fe20000010803 */
[----:B------:R-:W-:Y:S01]  /*bfa0*/  MOV R188, R20 ;  /* 0x0000001400bc7202 */ /* 0x000fe20000000f00 */
[C---:B------:R-:W-:Y:S02]  /*bfb0*/  FMUL.FTZ R76, R2.reuse, R76 ;  /* 0x0000004c024c7220 */ /* 0x040fe40000410000 */
[----:B------:R-:W-:Y:S01]  /*bfc0*/  FMUL.FTZ R77, R2, R77 ;  /* 0x0000004d024d7220 */ /* 0x000fe20000410000 */
[----:B------:R3:W-:Y:S01]  /*bfd0*/  @P0 LDGSTS.E.BYPASS.LTC128B.128 [R131+0x15100], [R6.64], !P4 ;  /* 0x1510000006830fae */ /* 0x0007e2000e101d46 */
[C---:B------:R-:W-:Y:S02]  /*bfe0*/  FMUL.FTZ R78, R0.reuse, R78 ;  /* 0x0000004e004e7220 */ /* 0x040fe40000410000 */
[----:B------:R-:W-:Y:S01]  /*bff0*/  FMUL.FTZ R79, R0, R79 ;  /* 0x0000004f004f7220 */ /* 0x000fe20000410000 */
[----:B------:R3:W3:Y:S01]  /*c000*/  MUFU.EX2 R182, R12 ;  /* 0x0000000c00b67308 */ /* 0x0006e20000000800 */
[C---:B------:R-:W-:Y:S02]  /*c010*/  FMUL.FTZ R80, R2.reuse, R80 ;  /* 0x0000005002507220 */ /* 0x040fe40000410000 */
[----:B------:R-:W-:Y:S02]  /*c020*/  FMUL.FTZ R81, R2, R81 ;  /* 0x0000005102517220 */ /* 0x000fe40000410000 */
[C---:B------:R-:W-:Y:S02]  /*c030*/  FMUL.FTZ R82, R0.reuse, R82 ;  /* 0x0000005200527220 */ /* 0x040fe40000410000 */
[----:B------:R-:W-:Y:S02]  /*c040*/  FMUL.FTZ R83, R0, R83 ;  /* 0x0000005300537220 */ /* 0x000fe40000410000 */
[C---:B------:R-:W-:Y:S02]  /*c050*/  FMUL.FTZ R84, R2.reuse, R84 ;  /* 0x0000005402547220 */ /* 0x040fe40000410000 */
[----:B------:R-:W-:Y:S02]  /*c060*/  FMUL.FTZ R85, R2, R85 ;  /* 0x0000005502557220 */ /* 0x000fe40000410000 */
[----:B------:R-:W-:Y:S01]  /*c070*/  FMUL.FTZ R86, R0, R86 ;  /* 0x0000005600567220 */ /* 0x000fe20000410000 */
[----:B--2---:R-:W-:Y:S01]  /*c080*/  @P0 LEA R4, P1, R5, c[0x0][0x1c8], 0x1 ;  /* 0x0000720005040a11 */ /* 0x004fe200078208ff */
[--C-:B-1----:R-:W-:Y:S01]  /*c090*/  FFMA.FTZ R8, R185, c[0x0][0x2d0], -R3.reuse ;  /* 0x0000b400b9087a23 */ /* 0x102fe20000010803 */
[----:B------:R-:W-:Y:S01]  /*c0a0*/  MOV R185, R18 ;  /* 0x0000001200b97202 */ /* 0x000fe20000000f00 */
[----:B------:R-:W-:Y:S01]  /*c0b0*/  FMUL.FTZ R9, R2, R141 ;  /* 0x0000008d02097220 */ /* 0x000fe20000410000 */
[----:B------:R-:W-:Y:S01]  /*c0c0*/  @P0 LEA.HI.X R5, R5, c[0x0][0x1cc], R14, 0x1, P1 ;  /* 0x0000730005050a11 */ /* 0x000fe200008f0c0e */
[----:B------:R1:W-:Y:S01]  /*c0d0*/  MUFU.EX2 R183, R8 ;  /* 0x0000000800b77308 */ /* 0x0003e20000000800 */
[C---:B------:R-:W-:Y:S02]  /*c0e0*/  FMUL.FTZ R18, R0.reuse, R150 ;  /* 0x0000009600127220 */ /* 0x040fe40000410000 */
[C---:B------:R-:W-:Y:S01]  /*c0f0*/  FMUL.FTZ R87, R0.reuse, R87 ;  /* 0x0000005700577220 */ /* 0x040fe20000410000 */
[----:B------:R2:W-:Y:S01]  /*c100*/  @P0 LDGSTS.E.BYPASS.LTC128B.128 [R131+0x17100], [R4.64], !P3 ;  /* 0x1710000004830fae */ /* 0x0005e2000d901d46 */
[C---:B---3--:R-:W-:Y:S01]  /*c110*/  FMUL.FTZ R6, R0.reuse, R138 ;  /* 0x0000008a00067220 */ /* 0x048fe20000410000 */
[----:B----4-:R-:W-:Y:S01]  /*c120*/  F2FP.PACK_AB R138, R173, R190 ;  /* 0x000000bead8a723e */ /* 0x010fe200000000ff */
[----:B------:R-:W-:Y:S02]  /*c130*/  FMUL.FTZ R7, R0, R139 ;  /* 0x0000008b00077220 */ /* 0x000fe40000410000 */
[C---:B------:R-:W-:Y:S02]  /*c140*/  FMUL.FTZ R88, R2.reuse, R88 ;  /* 0x0000005802587220 */ /* 0x040fe40000410000 */
[----:B------:R-:W-:Y:S01]  /*c150*/  FMUL.FTZ R89, R2, R89 ;  /* 0x0000005902597220 */ /* 0x000fe20000410000 */
[----:B------:R-:W3:Y:S01]  /*c160*/  LDSM.16.MT88.4 R12, [R248] ;  /* 0x00000000f80c783b */ /* 0x000ee20000004200 */
[C---:B------:R-:W-:Y:S02]  /*c170*/  FMUL.FTZ R90, R0.reuse, R90 ;  /* 0x0000005a005a7220 */ /* 0x040fe40000410000 */
[----:B------:R-:W-:Y:S02]  /*c180*/  FMUL.FTZ R91, R0, R91 ;  /* 0x0000005b005b7220 */ /* 0x000fe40000410000 */
[C---:B------:R-:W-:Y:S02]  /*c190*/  FMUL.FTZ R92, R2.reuse, R92 ;  /* 0x0000005c025c7220 */ /* 0x040fe40000410000 */
[----:B------:R-:W-:Y:S01]  /*c1a0*/  FMUL.FTZ R93, R2, R93 ;  /* 0x0000005d025d7220 */ /* 0x000fe20000410000 */
[----:B------:R-:W3:Y:S01]  /*c1b0*/  LDSM.16.MT88.4 R20, [R252] ;  /* 0x00000000fc14783b */ /* 0x000ee20000004200 */
[C---:B------:R-:W-:Y:S02]  /*c1c0*/  FMUL.FTZ R94, R0.reuse, R94 ;  /* 0x0000005e005e7220 */ /* 0x040fe40000410000 */
[----:B------:R-:W-:Y:S02]  /*c1d0*/  FMUL.FTZ R95, R0, R95 ;  /* 0x0000005f005f7220 */ /* 0x000fe40000410000 */
[C---:B-1----:R-:W-:Y:S02]  /*c1e0*/  FMUL.FTZ R8, R2.reuse, R140 ;  /* 0x0000008c02087220 */ /* 0x042fe40000410000 */
[C---:B------:R-:W-:Y:S01]  /*c1f0*/  FMUL.FTZ R96, R2.reuse, R96 ;  /* 0x0000006002607220 */ /* 0x040fe20000410000 */
[----:B------:R-:W1:Y:S01]  /*c200*/  LDSM.16.MT88.4 R28, [R251] ;  /* 0x00000000fb1c783b */ /* 0x000e620000004200 */
[----:B------:R-:W-:Y:S02]  /*c210*/  FMUL.FTZ R97, R2, R97 ;  /* 0x0000006102617220 */ /* 0x000fe40000410000 */
[----:B--2---:R-:W-:Y:S01]  /*c220*/  FFMA.FTZ R4, R186, c[0x0][0x2d0], -R3 ;  /* 0x0000b400ba047a23 */ /* 0x004fe20000010803 */
[----:B------:R-:W-:Y:S01]  /*c230*/  MOV R186, R19 ;  /* 0x0000001300ba7202 */ /* 0x000fe20000000f00 */
[----:B------:R-:W-:Y:S01]  /*c240*/  FMUL.FTZ R5, R2, R137 ;  /* 0x0000008902057220 */ /* 0x000fe20000410000 */
[----:B------:R-:W-:Y:S01]  /*c250*/  F2FP.PACK_AB R137, R182, R180 ;  /* 0x000000b4b689723e */ /* 0x000fe200000000ff */
[----:B------:R-:W2:Y:S01]  /*c260*/  MUFU.EX2 R184, R4 ;  /* 0x0000000400b87308 */ /* 0x000ea20000000800 */
[----:B------:R-:W4:Y:S01]  /*c270*/  LDL.LU R131, [R1+0x11c] ;  /* 0x00011c0001837983 */ /* 0x000f220000300800 */
[C---:B------:R-:W-:Y:S01]  /*c280*/  FMUL.FTZ R19, R0.reuse, R151 ;  /* 0x0000009700137220 */ /* 0x040fe20000410000 */
[----:B------:R-:W-:Y:S01]  /*c290*/  MOV R151, R148 ;  /* 0x0000009400977202 */ /* 0x000fe20000000f00 */
[C---:B------:R-:W-:Y:S01]  /*c2a0*/  FMUL.FTZ R98, R0.reuse, R98 ;  /* 0x0000006200627220 */ /* 0x040fe20000410000 */
[----:B------:R-:W4:Y:S01]  /*c2b0*/  LDL R140, [R1+0x48] ;  /* 0x00004800018c7983 */ /* 0x000f220000100800 */
[----:B------:R-:W-:Y:S02]  /*c2c0*/  FMUL.FTZ R99, R0, R99 ;  /* 0x0000006300637220 */ /* 0x000fe40000410000 */
[C---:B------:R-:W-:Y:S01]  /*c2d0*/  FMUL.FTZ R100, R2.reuse, R100 ;  /* 0x0000006402647220 */ /* 0x040fe20000410000 */
[----:B------:R-:W0:Y:S01]  /*c2e0*/  LDGDEPBAR ;  /* 0x00000000000079af */ /* 0x000e220000000000 */
[----:B------:R-:W-:Y:S02]  /*c2f0*/  FMUL.FTZ R101, R2, R101 ;  /* 0x0000006502657220 */ /* 0x000fe40000410000 */
[C---:B------:R-:W-:Y:S02]  /*c300*/  FMUL.FTZ R102, R0.reuse, R102 ;  /* 0x0000006600667220 */ /* 0x040fe40000410000 */
[----:B------:R-:W-:Y:S02]  /*c310*/  FMUL.FTZ R103, R0, R103 ;  /* 0x0000006700677220 */ /* 0x000fe40000410000 */
[C---:B------:R-:W-:Y:S02]  /*c320*/  FMUL.FTZ R104, R2.reuse, R104 ;  /* 0x0000006802687220 */ /* 0x040fe40000410000 */
[----:B------:R-:W-:Y:S02]  /*c330*/  FMUL.FTZ R105, R2, R105 ;  /* 0x0000006902697220 */ /* 0x000fe40000410000 */
[C---:B------:R-:W-:Y:S02]  /*c340*/  FMUL.FTZ R106, R0.reuse, R106 ;  /* 0x0000006a006a7220 */ /* 0x040fe40000410000 */
[----:B------:R-:W-:Y:S01]  /*c350*/  FMUL.FTZ R107, R0, R107 ;  /* 0x0000006b006b7220 */ /* 0x000fe20000410000 */
[----:B--2---:R-:W-:Y:S01]  /*c360*/  F2FP.PACK_AB R139, R184, R183 ;  /* 0x000000b7b88b723e */ /* 0x004fe200000000ff */
[----:B------:R-:W-:Y:S01]  /*c370*/  FMUL.FTZ R4, R2, R136 ;  /* 0x0000008802047220 */ /* 0x000fe20000410000 */
[----:B------:R-:W-:Y:S01]  /*c380*/  F2FP.PACK_AB R136, R189, R135 ;  /* 0x00000087bd88723e */ /* 0x000fe200000000ff */
[--C-:B------:R-:W-:Y:S02]  /*c390*/  FFMA.FTZ R157, R176, c[0x0][0x2d0], -R181.reuse ;  /* 0x0000b400b09d7a23 */ /* 0x100fe400000108b5 */
[--C-:B------:R-:W-:Y:S02]  /*c3a0*/  FFMA.FTZ R158, R177, c[0x0][0x2d0], -R181.reuse ;  /* 0x0000b400b19e7a23 */ /* 0x100fe400000108b5 */
[--C-:B------:R-:W-:Y:S02]  /*c3b0*/  FFMA.FTZ R159, R178, c[0x0][0x2d0], -R181.reuse ;  /* 0x0000b400b29f7a23 */ /* 0x100fe400000108b5 */
[C---:B---3--:R-:W-:Y:S05]  /*c3c0*/  HMMA.16816.F32 R4, R136.reuse, R12, R4 ;  /* 0x0000000c8804723c */ /* 0x048fea0000001804 */
[C---:B------:R-:W-:Y:S02]  /*c3d0*/  FMUL.FTZ R108, R2.reuse, R108 ;  /* 0x0000006c026c7220 */ /* 0x040fe40000410000 */
[C---:B------:R-:W-:Y:S01]  /*c3e0*/  FMUL.FTZ R12, R2.reuse, R144 ;  /* 0x00000090020c7220 */ /* 0x040fe20000410000 */
[C---:B------:R-:W-:Y:S04]  /*c3f0*/  HMMA.16816.F32 R8, R136.reuse, R14, R8 ;  /* 0x0000000e8808723c */ /* 0x040fe80000001808 */
[C---:B------:R-:W-:Y:S01]  /*c400*/  FMUL.FTZ R13, R2.reuse, R145 ;  /* 0x00000091020d7220 */ /* 0x040fe20000410000 */
[----:B------:R-:W-:Y:S01]  /*c410*/  MOV R144, R17 ;  /* 0x0000001100907202 */ /* 0x000fe20000000f00 */
[----:B------:R-:W-:Y:S01]  /*c420*/  FMUL.FTZ R17, R2, R149 ;  /* 0x0000009502117220 */ /* 0x000fe20000410000 */
[----:B------:R-:W-:Y:S01]  /*c430*/  MOV R145, R186 ;  /* 0x000000ba00917202 */ /* 0x000fe20000000f00 */
[C---:B------:R-:W-:Y:S01]  /*c440*/  FMUL.FTZ R14, R0.reuse, R146 ;  /* 0x00000092000e7220 */ /* 0x040fe20000410000 */
[----:B------:R-:W-:Y:S03]  /*c450*/  MOV R146, R188 ;  /* 0x000000bc00927202 */ /* 0x000fe60000000f00 */
[C---:B------:R-:W-:Y:S01]  /*c460*/  FMUL.FTZ R15, R0.reuse, R147 ;  /* 0x00000093000f7220 */ /* 0x040fe20000410000 */
[----:B------:R-:W-:Y:S01]  /*c470*/  MOV R147, R34 ;  /* 0x0000002200937202 */ /* 0x000fe20000000f00 */
[----:B------:R-:W-:Y:S01]  /*c480*/  FMUL.FTZ R34, R0, R166 ;  /* 0x000000a600227220 */ /* 0x000fe20000410000 */
[----:B------:R-:W-:Y:S01]  /*c490*/  MOV R148, R146 ;  /* 0x0000009200947202 */ /* 0x000fe20000000f00 */
[----:B------:R-:W-:Y:S01]  /*c4a0*/  FMUL.FTZ R109, R2, R109 ;  /* 0x0000006d026d7220 */ /* 0x000fe20000410000 */
[----:B------:R-:W-:Y:S01]  /*c4b0*/  MOV R149, R145 ;  /* 0x0000009100957202 */ /* 0x000fe20000000f00 */
[C---:B------:R-:W-:Y:S01]  /*c4c0*/  FMUL.FTZ R110, R0.reuse, R110 ;  /* 0x0000006e006e7220 */ /* 0x040fe20000410000 */
[C---:B------:R-:W-:Y:S03]  /*c4d0*/  HMMA.16816.F32 R12, R136.reuse, R20, R12 ;  /* 0x00000014880c723c */ /* 0x040fe6000000180c */
[----:B------:R-:W-:Y:S01]  /*c4e0*/  MOV R186, R187 ;  /* 0x000000bb00ba7202 */ /* 0x000fe20000000f00 */
[C---:B------:R-:W-:Y:S01]  /*c4f0*/  FMUL.FTZ R111, R0.reuse, R111 ;  /* 0x0000006f006f7220 */ /* 0x040fe20000410000 */
[----:B------:R-:W-:Y:S01]  /*c500*/  MOV R187, R35 ;  /* 0x0000002300bb7202 */ /* 0x000fe20000000f00 */
[----:B------:R-:W-:Y:S01]  /*c510*/  FMUL.FTZ R35, R0, R167 ;  /* 0x000000a700237220 */ /* 0x000fe20000410000 */
[----:B------:R-:W-:Y:S01]  /*c520*/  MOV R188, R134 ;  /* 0x0000008600bc7202 */ /* 0x000fe20000000f00 */
[C---:B------:R-:W-:Y:S04]  /*c530*/  HMMA.16816.F32 R16, R136.reuse, R22, R16 ;  /* 0x000000168810723c */ /* 0x040fe80000001810 */
[C---:B------:R-:W-:Y:S01]  /*c540*/  FMUL.FTZ R20, R2.reuse, R152 ;  /* 0x0000009802147220 */ /* 0x040fe20000410000 */
[----:B------:R-:W-:Y:S01]  /*c550*/  MOV R134, R32 ;  /* 0x0000002000867202 */ /* 0x000fe20000000f00 */
[----:B------:R-:W3:Y:S01]  /*c560*/  LDL R152, [R1+0x4] ;  /* 0x0000040001987983 */ /* 0x000ee20000100800 */
[----:B------:R-:W-:Y:S02]  /*c570*/  FMUL.FTZ R21, R2, R153 ;  /* 0x0000009902157220 */ /* 0x000fe40000410000 */
[C---:B------:R-:W-:Y:S01]  /*c580*/  FMUL.FTZ R22, R0.reuse, R154 ;  /* 0x0000009a00167220 */ /* 0x040fe20000410000 */
[----:B------:R-:W3:Y:S02]  /*c590*/  LDL.LU R150, [R1+0x7c] ;  /* 0x00007c0001967983 */ /* 0x000ee40000300800 */
[----:B------:R-:W-:Y:S02]  /*c5a0*/  FMUL.FTZ R23, R0, R155 ;  /* 0x0000009b00177220 */ /* 0x000fe40000410000 */
[----:B------:R-:W-:Y:S02]  /*c5b0*/  FMUL.FTZ R32, R2, R164 ;  /* 0x000000a402207220 */ /* 0x000fe40000410000 */
[--C-:B------:R-:W-:Y:S02]  /*c5c0*/  FFMA.FTZ R134, R134, c[0x0][0x2d0], -R181.reuse ;  /* 0x0000b40086867a23 */ /* 0x100fe400000108b5 */
[C---:B------:R-:W-:Y:S01]  /*c5d0*/  FMUL.FTZ R112, R2.reuse, R112 ;  /* 0x0000007002707220 */ /* 0x040fe20000410000 */
[C---:B-1----:R-:W-:Y:S03]  /*c5e0*/  HMMA.16816.F32 R20, R136.reuse, R28, R20 ;  /* 0x0000001c8814723c */ /* 0x042fe60000001814 */
[----:B------:R-:W-:Y:S02]  /*c5f0*/  FMUL.FTZ R113, R2, R113 ;  /* 0x0000007102717220 */ /* 0x000fe40000410000 */
[----:B------:R-:W-:Y:S02]  /*c600*/  FMUL.FTZ R114, R0, R114 ;  /* 0x0000007200727220 */ /* 0x000fe40000410000 */
[C---:B------:R-:W-:Y:S01]  /*c610*/  FMUL.FTZ R28, R2.reuse, R160 ;  /* 0x000000a0021c7220 */ /* 0x040fe20000410000 */
[C---:B------:R-:W-:Y:S01]  /*c620*/  HMMA.16816.F32 R24, R136.reuse, R30, R24 ;  /* 0x0000001e8818723c */ /* 0x040fe20000001818 */
[----:B------:R1:W-:Y:S03]  /*c630*/  MUFU.EX2 R160, R134 ;  /* 0x0000008600a07308 */ /* 0x0003e60000000800 */
[----:B------:R-:W-:Y:S02]  /*c640*/  FMUL.FTZ R29, R2, R161 ;  /* 0x000000a1021d7220 */ /* 0x000fe40000410000 */
[C---:B------:R-:W-:Y:S02]  /*c650*/  FMUL.FTZ R115, R0.reuse, R115 ;  /* 0x0000007300737220 */ /* 0x040fe40000410000 */
[C---:B------:R-:W-:Y:S04]  /*c660*/  FMUL.FTZ R30, R0.reuse, R162 ;  /* 0x000000a2001e7220 */ /* 0x040fe80000410000 */
[----:B------:R-:W-:Y:S02]  /*c670*/  FMUL.FTZ R31, R0, R163 ;  /* 0x000000a3001f7220 */ /* 0x000fe40000410000 */
[C---:B------:R-:W-:Y:S02]  /*c680*/  FMUL.FTZ R116, R2.reuse, R116 ;  /* 0x0000007402747220 */ /* 0x040fe40000410000 */
[----:B------:R-:W-:Y:S02]  /*c690*/  FMUL.FTZ R117, R2, R117 ;  /* 0x0000007502757220 */ /* 0x000fe40000410000 */
[C---:B------:R-:W-:Y:S02]  /*c6a0*/  FMUL.FTZ R118, R0.reuse, R118 ;  /* 0x0000007600767220 */ /* 0x040fe40000410000 */
[----:B------:R-:W-:Y:S02]  /*c6b0*/  FMUL.FTZ R119, R0, R119 ;  /* 0x0000007700777220 */ /* 0x000fe40000410000 */
[C---:B------:R-:W-:Y:S02]  /*c6c0*/  FMUL.FTZ R120, R2.reuse, R120 ;  /* 0x0000007802787220 */ /* 0x040fe40000410000 */
[----:B------:R-:W-:Y:S02]  /*c6d0*/  FMUL.FTZ R121, R2, R121 ;  /* 0x0000007902797220 */ /* 0x000fe40000410000 */
[----:B-1----:R-:W-:Y:S02]  /*c6e0*/  FFMA.FTZ R134, R147, c[0x0][0x2d0], -R181 ;  /* 0x0000b40093867a23 */ /* 0x002fe400000108b5 */
[C---:B------:R-:W-:Y:S02]  /*c6f0*/  FMUL.FTZ R122, R0.reuse, R122 ;  /* 0x0000007a007a7220 */ /* 0x040fe40000410000 */
[----:B------:R1:W1:Y:S01]  /*c700*/  MUFU.EX2 R161, R134 ;  /* 0x0000008600a17308 */ /* 0x0002620000000800 */
[----:B------:R-:W-:Y:S02]  /*c710*/  FMUL.FTZ R123, R0, R123 ;  /* 0x0000007b007b7220 */ /* 0x000fe40000410000 */
[C---:B------:R-:W-:Y:S02]  /*c720*/  FMUL.FTZ R124, R2.reuse, R124 ;  /* 0x0000007c027c7220 */ /* 0x040fe40000410000 */
[----:B------:R-:W-:Y:S02]  /*c730*/  FMUL.FTZ R125, R2, R125 ;  /* 0x0000007d027d7220 */ /* 0x000fe40000410000 */
[C---:B------:R-:W-:Y:S02]  /*c740*/  FMUL.FTZ R126, R0.reuse, R126 ;  /* 0x0000007e007e7220 */ /* 0x040fe40000410000 */
[----:B------:R-:W-:Y:S02]  /*c750*/  FMUL.FTZ R127, R0, R127 ;  /* 0x0000007f007f7220 */ /* 0x000fe40000410000 */
[C---:B------:R-:W-:Y:S02]  /*c760*/  FMUL.FTZ R128, R2.reuse, R128 ;  /* 0x0000008002807220 */ /* 0x040fe40000410000 */
[----:B------:R-:W-:Y:S02]  /*c770*/  FMUL.FTZ R129, R2, R129 ;  /* 0x0000008102817220 */ /* 0x000fe40000410000 */
[----:B------:R-:W-:Y:S02]  /*c780*/  FMUL.FTZ R130, R0, R130 ;  /* 0x0000008200827220 */ /* 0x000fe40000410000 */
[--C-:B------:R-:W-:Y:S02]  /*c790*/  FFMA.FTZ R169, R169, c[0x0][0x2d0], -R3.reuse ;  /* 0x0000b400a9a97a23 */ /* 0x100fe40000010803 */
[--C-:B-1----:R-:W-:Y:S04]  /*c7a0*/  FFMA.FTZ R134, R185, c[0x0][0x2d0], -R3.reuse ;  /* 0x0000b400b9867a23 */ /* 0x102fe80000010803 */
[----:B------:R1:W-:Y:S02]  /*c7b0*/  MUFU.EX2 R156, R134 ;  /* 0x00000086009c7308 */ /* 0x0003e40000000800 */
[----:B-1----:R-:W-:Y:S08]  /*c7c0*/  FFMA.FTZ R134, R171, c[0x0][0x2d0], -R3 ;  /* 0x0000b400ab867a23 */ /* 0x002ff00000010803 */
[----:B------:R1:W1:Y:S02]  /*c7d0*/  MUFU.EX2 R171, R134 ;  /* 0x0000008600ab7308 */ /* 0x0002640000000800 */
[--C-:B-1----:R-:W-:Y:S08]  /*c7e0*/  FFMA.FTZ R134, R170, c[0x0][0x2d0], -R181.reuse ;  /* 0x0000b400aa867a23 */ /* 0x102ff000000108b5 */
[----:B------:R1:W-:Y:S02]  /*c7f0*/  MUFU.EX2 R185, R134 ;  /* 0x0000008600b97308 */ /* 0x0003e40000000800 */
[----:B-1----:R-:W-:Y:S08]  /*c800*/  FFMA.FTZ R134, R191, c[0x0][0x2d0], -R181 ;  /* 0x0000b400bf867a23 */ /* 0x002ff000000108b5 */
[----:B------:R1:W1:Y:S02]  /*c810*/  MUFU.EX2 R165, R134 ;  /* 0x0000008600a57308 */ /* 0x0002640000000800 */
[--C-:B-1----:R-:W-:Y:S02]  /*c820*/  FFMA.FTZ R134, R144, c[0x0][0x2d0], -R3.reuse ;  /* 0x0000b40090867a23 */ /* 0x102fe40000010803 */
[----:B------:R-:W-:Y:S06]  /*c830*/  LDSM.16.MT88.4 R144, [R252+0x800] ;  /* 0x00080000fc90783b */ /* 0x000fec0000004200 */
[----:B------:R1:W-:Y:S02]  /*c840*/  MUFU.EX2 R170, R134 ;  /* 0x0000008600aa7308 */ /* 0x0003e40000000800 */
[----:B-1----:R-:W-:Y:S08]  /*c850*/  FFMA.FTZ R134, R151, c[0x0][0x2d0], -R3 ;  /* 0x0000b40097867a23 */ /* 0x002ff00000010803 */
[----:B------:R1:W1:Y:S01]  /*c860*/  MUFU.EX2 R164, R134 ;  /* 0x0000008600a47308 */ /* 0x0002620000000800 */
[----:B----4-:R-:W-:Y:S01]  /*c870*/  FMUL.FTZ R131, R0, R131 ;  /* 0x0000008300837220 */ /* 0x010fe20000410000 */
[----:B------:R-:W4:Y:S08]  /*c880*/  LDSM.16.MT88.4 R140, [R140] ;  /* 0x000000008c8c783b */ /* 0x000f300000004200 */
[----:B-1----:R-:W2:Y:S01]  /*c890*/  LDL.LU R134, [R1+0x80] ;  /* 0x0000800001867983 */ /* 0x002ea20000300800 */
[C---:B----4-:R-:W-:Y:S08]  /*c8a0*/  HMMA.16816.F32 R28, R136.reuse, R140, R28 ;  /* 0x0000008c881c723c */ /* 0x050ff0000000181c */
[C---:B------:R-:W-:Y:S01]  /*c8b0*/  HMMA.16816.F32 R32, R136.reuse, R142, R32 ;  /* 0x0000008e8820723c */ /* 0x040fe20000001820 */
[----:B------:R-:W1:Y:S03]  /*c8c0*/  LDSM.16.MT88.4 R140, [R248+0x2000] ;  /* 0x00200000f88c783b */ /* 0x000e660000004200 */
[----:B---3--:R-:W-:Y:S02]  /*c8d0*/  FFMA.FTZ R135, R2, R150, R135 ;  /* 0x0000009602877223 */ /* 0x008fe40000010087 */
[----:B------:R-:W-:Y:S02]  /*c8e0*/  FFMA.FTZ R2, R149, c[0x0][0x2d0], -R181 ;  /* 0x0000b40095027a23 */ /* 0x000fe400000108b5 */
[----:B------:R-:W-:Y:S01]  /*c8f0*/  FADD.FTZ R135, R189, R135 ;  /* 0x00000087bd877221 */ /* 0x000fe20000010000 */
        /* <DEDUP_REMOVED lines=14> */
[----:B------:R-:W1:Y:S03]  /*c9e0*/  LDSM.16.MT88.4 R140, [R252+0x4000] ;  /* 0x00400000fc8c783b */ /* 0x000e660000004200 */
[----:B--2---:R-:W-:Y:S02]  /*c9f0*/  FFMA.FTZ R134, R0, R134, R180 ;  /* 0x0000008600867223 */ /* 0x004fe400000100b4 */
[----:B------:R-:W-:Y:S04]  /*ca00*/  FFMA.FTZ R0, R188, c[0x0][0x2d0], -R3 ;  /* 0x0000b400bc007a23 */ /* 0x000fe80000010803 */
[----:B------:R2:W-:Y:S01]  /*ca10*/  MUFU.EX2 R166, R0 ;  /* 0x0000000000a67308 */ /* 0x0005e20000000800 */
[C---:B-1----:R-:W-:Y:S08]  /*ca20*/  HMMA.16816.F32 R76, R136.reuse, R140, R76 ;  /* 0x0000008c884c723c */ /* 0x042ff0000000184c */
[C---:B------:R-:W-:Y:S01]  /*ca30*/  HMMA.16816.F32 R80, R136.reuse, R142, R80 ;  /* 0x0000008e8850723c */ /* 0x040fe20000001850 */
[----:B------:R-:W1:Y:S03]  /*ca40*/  LDSM.16.MT88.4 R140, [R251+0x4000] ;  /* 0x00400000fb8c783b */ /* 0x000e660000004200 */
[--C-:B--2---:R-:W-:Y:S04]  /*ca50*/  FFMA.FTZ R0, R187, c[0x0][0x2d0], -R181.reuse ;  /* 0x0000b400bb007a23 */ /* 0x104fe800000108b5 */
[----:B------:R2:W-:Y:S04]  /*ca60*/  MUFU.EX2 R163, R0 ;  /* 0x0000000000a37308 */ /* 0x0005e80000000800 */
[----:B--2---:R-:W-:Y:S02]  /*ca70*/  FFMA.FTZ R0, R194, c[0x0][0x2d0], -R181 ;  /* 0x0000b400c2007a23 */ /* 0x004fe400000108b5 */
[----:B------:R2:W5:Y:S04]  /*ca80*/  LDL.LU R194, [R1+0x118] ;  /* 0x0001180001c27983 */ /* 0x0005680000300800 */
[----:B------:R3:W-:Y:S01]  /*ca90*/  MUFU.EX2 R162, R0 ;  /* 0x0000000000a27308 */ /* 0x0007e20000000800 */
[C---:B-1----:R-:W-:Y:S08]  /*caa0*/  HMMA.16816.F32 R84, R136.reuse, R140, R84 ;  /* 0x0000008c8854723c */ /* 0x042ff00000001854 */
[C---:B------:R-:W-:Y:S01]  /*cab0*/  HMMA.16816.F32 R88, R136.reuse, R142, R88 ;  /* 0x0000008e8858723c */ /* 0x040fe20000001858 */
[----:B------:R-:W1:Y:S03]  /*cac0*/  LDSM.16.MT88.4 R140, [R152+0x4000] ;  /* 0x00400000988c783b */ /* 0x000e660000004200 */
[--C-:B---3--:R-:W-:Y:S05]  /*cad0*/  FFMA.FTZ R0, R195, c[0x0][0x2d0], -R3.reuse ;  /* 0x0000b400c3007a23 */ /* 0x108fea0000010803 */
[----:B------:R2:W5:Y:S01]  /*cae0*/  LDL.LU R195, [R1+0x114] ;  /* 0x0001140001c37983 */ /* 0x0005620000300800 */
[----:B------:R3:W-:Y:S03]  /*caf0*/  MUFU.EX2 R191, R0 ;  /* 0x0000000000bf7308 */ /* 0x0007e60000000800 */
[----:B------:R2:W5:Y:S04]  /*cb00*/  LDL.LU R176, [R1+0x110] ;  /* 0x0001100001b07983 */ /* 0x0005680000300800 */
[----:B------:R2:W5:Y:S04]  /*cb10*/  LDL.LU R177, [R1+0x10c] ;  /* 0x00010c0001b17983 */ /* 0x0005680000300800 */
[----:B------:R2:W5:Y:S01]  /*cb20*/  LDL.LU R178, [R1+0x108] ;  /* 0x0001080001b27983 */ /* 0x0005620000300800 */
[----:B---3--:R-:W-:Y:S01]  /*cb30*/  FFMA.FTZ R0, R172, c[0x0][0x2d0], -R3 ;  /* 0x0000b400ac007a23 */ /* 0x008fe20000010803 */
        /* <DEDUP_REMOVED lines=22> */
[C---:B------:R-:W-:Y:S08]  /*cca0*/  HMMA.16816.F32 R12, R136.reuse, R144, R12 ;  /* 0x00000090880c723c */ /* 0x040ff0000000180c */
[C---:B------:R-:W-:Y:S01]  /*ccb0*/  HMMA.16816.F32 R16, R136.reuse, R146, R16 ;  /* 0x000000928810723c */ /* 0x040fe20000001810 */
[----:B------:R-:W3:Y:S07]  /*ccc0*/  LDSM.16.MT88.4 R144, [R152+0x800] ;  /* 0x000800009890783b */ /* 0x000eee0000004200 */
[C---:B-1----:R-:W-:Y:S08]  /*ccd0*/  HMMA.16816.F32 R20, R136.reuse, R140, R20 ;  /* 0x0000008c8814723c */ /* 0x042ff00000001814 */
[C---:B------:R-:W-:Y:S01]  /*cce0*/  HMMA.16816.F32 R24, R136.reuse, R142, R24 ;  /* 0x0000008e8818723c */ /* 0x040fe20000001818 */
[----:B------:R-:W1:Y:S07]  /*ccf0*/  LDSM.16.MT88.4 R140, [R248+0x2800] ;  /* 0x00280000f88c783b */ /* 0x000e6e0000004200 */
[C---:B---3--:R-:W-:Y:S08]  /*cd00*/  HMMA.16816.F32 R28, R136.reuse, R144, R28 ;  /* 0x00000090881c723c */ /* 0x048ff0000000181c */
        /* <DEDUP_REMOVED lines=29> */
[C---:B---3--:R-:W-:Y:S01]  /*cee0*/  HMMA.16816.F32 R108, R136.reuse, R144, R108 ;  /* 0x00000090886c723c */ /* 0x048fe2000000186c */
[----:B------:R3:W4:Y:S07]  /*cef0*/  MUFU.EX2 R144, R2 ;  /* 0x0000000200907308 */ /* 0x00072e0000000800 */
[C---:B------:R-:W-:Y:S04]  /*cf00*/  HMMA.16816.F32 R112, R136.reuse, R146, R112 ;  /* 0x000000928870723c */ /* 0x040fe80000001870 */
[--C-:B---3--:R-:W-:Y:S01]  /*cf10*/  FFMA.FTZ R2, R148, c[0x0][0x2d0], -R181.reuse ;  /* 0x0000b40094027a23 */ /* 0x108fe200000108b5 */
[----:B----4-:R-:W-:Y:S01]  /*cf20*/  MOV R180, R144 ;  /* 0x0000009000b47202 */ /* 0x010fe20000000f00 */
[----:B------:R-:W-:Y:S01]  /*cf30*/  FFMA.FTZ R181, R179, c[0x0][0x2d0], -R181 ;  /* 0x0000b400b3b57a23 */ /* 0x000fe200000108b5 */
[----:B------:R-:W3:Y:S01]  /*cf40*/  LDSM.16.MT88.4 R144, [R152+0x6800] ;  /* 0x006800009890783b */ /* 0x000ee20000004200 */
[----:B------:R4:W2:Y:S01]  /*cf50*/  MUFU.EX2 R167, R2 ;  /* 0x0000000200a77308 */ /* 0x0008a20000000800 */
[C---:B-1----:R-:W-:Y:S06]  /*cf60*/  HMMA.16816.F32 R116, R136.reuse, R140, R116 ;  /* 0x0000008c8874723c */ /* 0x042fec0000001874 */
[----:B------:R1:W5:Y:S03]  /*cf70*/  LDL.LU R179, [R1+0x104] ;  /* 0x0001040001b37983 */ /* 0x0003660000300800 */
[----:B------:R-:W-:Y:S01]  /*cf80*/  MUFU.EX2 R187, R181 ;  /* 0x000000b500bb7308 */ /* 0x000fe20000000800 */
[----:B------:R1:W5:Y:S01]  /*cf90*/  LDL.LU R172, [R1+0x100] ;  /* 0x0001000001ac7983 */ /* 0x0003620000300800 */
[C---:B------:R-:W-:Y:S03]  /*cfa0*/  HMMA.16816.F32 R120, R136.reuse, R142, R120 ;  /* 0x0000008e8878723c */ /* 0x040fe60000001878 */
[----:B------:R-:W-:Y:S01]  /*cfb0*/  LDSM.16.MT88.4 R140, [R252+0x1000] ;  /* 0x00100000fc8c783b */ /* 0x000fe20000004200 */
[----:B----4-:R-:W-:Y:S04]  /*cfc0*/  FFMA.FTZ R2, R186, c[0x0][0x2d0], -R3 ;  /* 0x0000b400ba027a23 */ /* 0x010fe80000010803 */
[----:B------:R-:W-:Y:S10]  /*cfd0*/  MUFU.EX2 R186, R159 ;  /* 0x0000009f00ba7308 */ /* 0x000ff40000000800 */
[----:B------:R4:W1:Y:S01]  /*cfe0*/  MUFU.EX2 R148, R2 ;  /* 0x0000000200947308 */ /* 0x0008620000000800 */
[C---:B---3--:R-:W-:Y:S08]  /*cff0*/  HMMA.16816.F32 R124, R136.reuse, R144, R124 ;  /* 0x00000090887c723c */ /* 0x048ff0000000187c */
[----:B------:R-:W-:Y:S07]  /*d000*/  HMMA.16816.F32 R128, R136, R146, R128 ;  /* 0x000000928880723c */ /* 0x000fee0000001880 */
[----:B--2---:R-:W-:Y:S02]  /*d010*/  F2FP.PACK_AB R136, R167, R180 ;  /* 0x000000b4a788723e */ /* 0x004fe400000000ff */
[----:B------:R-:W-:Y:S03]  /*d020*/  F2FP.PACK_AB R138, R162, R163 ;  /* 0x000000a3a28a723e */ /* 0x000fe600000000ff */
[----:B----4-:R-:W-:Y:S01]  /*d030*/  FADD.FTZ R2, R182, R134 ;  /* 0x00000086b6027221 */ /* 0x010fe20000010000 */
[----:B-1----:R-:W-:Y:S01]  /*d040*/  MOV R182, R148 ;  /* 0x0000009400b67202 */ /* 0x002fe20000000f00 */
[----:B------:R-:W-:Y:S01]  /*d050*/  FADD.FTZ R134, R190, R135 ;  /* 0x00000087be867221 */ /* 0x000fe20000010000 */
[----:B------:R-:W1:Y:S01]  /*d060*/  LDSM.16.MT88.4 R148, [R248+0x1000] ;  /* 0x00100000f894783b */ /* 0x000e620000004200 */
[----:B------:R-:W2:Y:S01]  /*d070*/  MUFU.EX2 R190, R0 ;  /* 0x0000000000be7308 */ /* 0x000ea20000000800 */
[----:B------:R-:W-:Y:S01]  /*d080*/  FADD.FTZ R2, R183, R2 ;  /* 0x00000002b7027221 */ /* 0x000fe20000010000 */
[----:B------:R-:W-:Y:S01]  /*d090*/  MOV R183, R152 ;  /* 0x0000009800b77202 */ /* 0x000fe20000000f00 */
[----:B------:R-:W-:Y:S01]  /*d0a0*/  FADD.FTZ R134, R173, R134 ;  /* 0x00000086ad867221 */ /* 0x000fe20000010000 */
[----:B------:R-:W-:Y:S01]  /*d0b0*/  F2FP.PACK_AB R137, R166, R182 ;  /* 0x000000b6a689723e */ /* 0x000fe200000000ff */
[----:B------:R-:W-:Y:S01]  /*d0c0*/  FADD.FTZ R2, R184, R2 ;  /* 0x00000002b8027221 */ /* 0x000fe20000010000 */
[----:B------:R-:W-:Y:S01]  /*d0d0*/  MOV R135, R164 ;  /* 0x000000a400877202 */ /* 0x000fe20000000f00 */
[----:B------:R-:W3:Y:S02]  /*d0e0*/  LDSM.16.MT88.4 R152, [R251+0x1000] ;  /* 0x00100000fb98783b */ /* 0x000ee40000004200 */
[----:B------:R-:W-:Y:S01]  /*d0f0*/  FADD.FTZ R2, R156, R2 ;  /* 0x000000029c027221 */ /* 0x000fe20000010000 */
[----:B------:R4:W-:Y:S03]  /*d100*/  MUFU.EX2 R164, R157 ;  /* 0x0000009d00a47308 */ /* 0x0009e60000000800 */
[----:B------:R-:W-:Y:S02]  /*d110*/  FADD.FTZ R2, R171, R2 ;  /* 0x00000002ab027221 */ /* 0x000fe40000010000 */
[----:B------:R-:W3:Y:S08]  /*d120*/  LDSM.16.MT88.4 R144, [R183+0x1000] ;  /* 0x00100000b790783b */ /* 0x000ef00000004200 */
[----:B------:R3:W5:Y:S01]  /*d130*/  LDL.LU R173, [R1+0xfc] ;  /* 0x0000fc0001ad7983 */ /* 0x0007620000300800 */
[----:B--2---:R-:W-:Y:S01]  /*d140*/  F2FP.PACK_AB R139, R190, R191 ;  /* 0x000000bfbe8b723e */ /* 0x004fe200000000ff */
[--C-:B------:R-:W-:Y:S02]  /*d150*/  FFMA.FTZ R0, R174, c[0x0][0x2d0], -R3.reuse ;  /* 0x0000b400ae007a23 */ /* 0x100fe40000010803 */
[----:B------:R2:W5:Y:S02]  /*d160*/  LDL.LU R174, [R1+0xf8] ;  /* 0x0000f80001ae7983 */ /* 0x0005640000300800 */
[----:B------:R2:W-:Y:S01]  /*d170*/  MUFU.EX2 R188, R0 ;  /* 0x0000000000bc7308 */ /* 0x0005e20000000800 */
[----:B----4-:R-:W-:Y:S01]  /*d180*/  MOV R157, R165 ;  /* 0x000000a5009d7202 */ /* 0x010fe20000000f00 */
[C---:B-1----:R-:W-:Y:S08]  /*d190*/  HMMA.16816.F32 R4, R136.reuse, R148, R4 ;  /* 0x000000948804723c */ /* 0x042ff00000001804 */
[----:B------:R1:W4:Y:S01]  /*d1a0*/  MUFU.EX2 R165, R158 ;  /* 0x0000009e00a57308 */ /* 0x0003220000000800 */
[C---:B------:R-:W-:Y:S01]  /*d1b0*/  HMMA.16816.F32 R8, R136.reuse, R150, R8 ;  /* 0x000000968808723c */ /* 0x040fe20000001808 */
[----:B------:R-:W-:Y:S02]  /*d1c0*/  LDSM.16.MT88.4 R148, [R252+0x3000] ;  /* 0x00300000fc94783b */ /* 0x000fe40000004200 */
[--C-:B--2---:R-:W-:Y:S05]  /*d1d0*/  FFMA.FTZ R0, R175, c[0x0][0x2d0], -R3.reuse ;  /* 0x0000b400af007a23 */ /* 0x104fea0000010803 */
[C---:B------:R-:W-:Y:S01]  /*d1e0*/  HMMA.16816.F32 R12, R136.reuse, R140, R12 ;  /* 0x0000008c880c723c */ /* 0x040fe2000000180c */
[----:B------:R2:W5:Y:S01]  /*d1f0*/  LDL.LU R175, [R1+0xf4] ;  /* 0x0000f40001af7983 */ /* 0x0005620000300800 */
[----:B------:R2:W2:Y:S02]  /*d200*/  MUFU.EX2 R189, R0 ;  /* 0x0000000000bd7308 */ /* 0x0004a40000000800 */
[----:B------:R-:W-:Y:S01]  /*d210*/  FFMA.FTZ R3, R168, c[0x0][0x2d0], -R3 ;  /* 0x0000b400a8037a23 */ /* 0x000fe20000010803 */
[----:B------:R-:W-:Y:S03]  /*d220*/  MOV R168, R157 ;  /* 0x0000009d00a87202 */ /* 0x000fe60000000f00 */
[C---:B------:R-:W-:Y:S01]  /*d230*/  HMMA.16816.F32 R16, R136.reuse, R142, R16 ;  /* 0x0000008e8810723c */ /* 0x040fe20000001810 */
[----:B------:R-:W4:Y:S07]  /*d240*/  LDSM.16.MT88.4 R140, [R248+0x3000] ;  /* 0x00300000f88c783b */ /* 0x000f2e0000004200 */
[C---:B---3--:R-:W-:Y:S01]  /*d250*/  HMMA.16816.F32 R20, R136.reuse, R152, R20 ;  /* 0x000000988814723c */ /* 0x048fe20000001814 */
[----:B-1----:R-:W-:Y:S07]  /*d260*/  LDSM.16.MT88.4 R156, [R252+0x1800] ;  /* 0x00180000fc9c783b */ /* 0x002fee0000004200 */
[C---:B------:R-:W-:Y:S01]  /*d270*/  HMMA.16816.F32 R24, R136.reuse, R154, R24 ;  /* 0x0000009a8818723c */ /* 0x040fe20000001818 */
[----:B------:R-:W1:Y:S03]  /*d280*/  LDSM.16.MT88.4 R152, [R251+0x3000] ;  /* 0x00300000fb98783b */ /* 0x000e660000004200 */
[----:B--2---:R-:W-:Y:S02]  /*d290*/  FADD.FTZ R0, R160, R134 ;  /* 0x00000086a0007221 */ /* 0x004fe40000010000 */
[----:B------:R2:W-:Y:S02]  /*d2a0*/  MUFU.EX2 R134, R3 ;  /* 0x0000000300867308 */ /* 0x0005e40000000800 */
[C---:B------:R-:W-:Y:S04]  /*d2b0*/  HMMA.16816.F32 R28, R136.reuse, R144, R28 ;  /* 0x00000090881c723c */ /* 0x040fe8000000181c */
[----:B------:R-:W-:Y:S04]  /*d2c0*/  FADD.FTZ R0, R161, R0 ;  /* 0x00000000a1007221 */ /* 0x000fe80000010000 */
[C---:B------:R-:W-:Y:S01]  /*d2d0*/  HMMA.16816.F32 R32, R136.reuse, R146, R32 ;  /* 0x000000928820723c */ /* 0x040fe20000001820 */
[----:B------:R-:W-:Y:S07]  /*d2e0*/  LDSM.16.MT88.4 R144, [R248+0x5000] ;  /* 0x00500000f890783b */ /* 0x000fee0000004200 */
[C---:B----4-:R-:W-:Y:S04]  /*d2f0*/  HMMA.16816.F32 R36, R136.reuse, R140, R36 ;  /* 0x0000008c8824723c */ /* 0x050fe80000001824 */
[----:B--2---:R-:W-:Y:S02]  /*d300*/  FADD.FTZ R3, R185, R0 ;  /* 0x00000000b9037221 */ /* 0x004fe40000010000 */
[----:B------:R-:W-:Y:S02]  /*d310*/  FADD.FTZ R0, R170, R2 ;  /* 0x00000002aa007221 */ /* 0x000fe40000010000 */
[C---:B------:R-:W-:Y:S01]  /*d320*/  HMMA.16816.F32 R40, R136.reuse, R142, R40 ;  /* 0x0000008e8828723c */ /* 0x040fe20000001828 */
[----:B------:R-:W2:Y:S03]  /*d330*/  LDSM.16.MT88.4 R140, [R183+0x3000] ;  /* 0x00300000b78c783b */ /* 0x000ea60000004200 */
[----:B------:R-:W-:Y:S04]  /*d340*/  MOV R2, R168 ;  /* 0x000000a800027202 */ /* 0x000fe80000000f00 */
[C---:B------:R-:W-:Y:S04]  /*d350*/  HMMA.16816.F32 R44, R136.reuse, R148, R44 ;  /* 0x00000094882c723c */ /* 0x040fe8000000182c */
[----:B------:R-:W-:Y:S04]  /*d360*/  FADD.FTZ R2, R2, R3 ;  /* 0x0000000302027221 */ /* 0x000fe80000010000 */
[C---:B------:R-:W-:Y:S01]  /*d370*/  HMMA.16816.F32 R48, R136.reuse, R150, R48 ;  /* 0x000000968830723c */ /* 0x040fe20000001830 */
[----:B------:R-:W3:Y:S07]  /*d380*/  LDSM.16.MT88.4 R148, [R252+0x5000] ;  /* 0x00500000fc94783b */ /* 0x000eee0000004200 */
[C---:B-1----:R-:W-:Y:S08]  /*d390*/  HMMA.16816.F32 R52, R136.reuse, R152, R52 ;  /* 0x000000988834723c */ /* 0x042ff00000001834 */
[C---:B------:R-:W-:Y:S01]  /*d3a0*/  HMMA.16816.F32 R56, R136.reuse, R154, R56 ;  /* 0x0000009a8838723c */ /* 0x040fe20000001838 */
[----:B------:R-:W-:Y:S07]  /*d3b0*/  LDSM.16.MT88.4 R152, [R183+0x5000] ;  /* 0x00500000b798783b */ /* 0x000fee0000004200 */
[C---:B--2---:R-:W-:Y:S08]  /*d3c0*/  HMMA.16816.F32 R60, R136.reuse, R140, R60 ;  /* 0x0000008c883c723c */ /* 0x044ff0000000183c */
        /* <DEDUP_REMOVED lines=14> */
[C---:B--2---:R-:W-:Y:S07]  /*d4b0*/  HMMA.16816.F32 R100, R136.reuse, R144, R100 ;  /* 0x000000908864723c */ /* 0x044fee0000001864 */
[----:B------:R-:W-:Y:S01]  /*d4c0*/  MOV R145, R167 ;  /* 0x000000a700917202 */ /* 0x000fe20000000f00 */
[C---:B------:R-:W-:Y:S04]  /*d4d0*/  HMMA.16816.F32 R104, R136.reuse, R146, R104 ;  /* 0x000000928868723c */ /* 0x040fe80000001868 */
[----:B------:R-:W-:Y:S03]  /*d4e0*/  MOV R144, R166 ;  /* 0x000000a600907202 */ /* 0x000fe60000000f00 */
[----:B------:R-:W-:Y:S01]  /*d4f0*/  MOV R147, R163 ;  /* 0x000000a300937202 */ /* 0x000fe20000000f00 */
[C---:B-1----:R-:W-:Y:S04]  /*d500*/  HMMA.16816.F32 R108, R136.reuse, R140, R108 ;  /* 0x0000008c886c723c */ /* 0x042fe8000000186c */
[----:B------:R-:W-:Y:S02]  /*d510*/  MOV R146, R162 ;  /* 0x000000a200927202 */ /* 0x000fe40000000f00 */
[----:B------:R-:W-:Y:S02]  /*d520*/  LDSM.16.MT88.4 R160, [R251+0x1800] ;  /* 0x00180000fba0783b */ /* 0x000fe40000004200 */
[C---:B------:R-:W-:Y:S06]  /*d530*/  HMMA.16816.F32 R112, R136.reuse, R142, R112 ;  /* 0x0000008e8870723c */ /* 0x040fec0000001870 */
[----:B------:R-:W1:Y:S02]  /*d540*/  LDSM.16.MT88.4 R140, [R248+0x1800] ;  /* 0x00180000f88c783b */ /* 0x000e640000004200 */
[C---:B------:R-:W-:Y:S07]  /*d550*/  HMMA.16816.F32 R116, R136.reuse, R148, R116 ;  /* 0x000000948874723c */ /* 0x040fee0000001874 */
[----:B------:R-:W-:Y:S01]  /*d560*/  MOV R148, R183 ;  /* 0x000000b700947202 */ /* 0x000fe20000000f00 */
[C---:B------:R-:W-:Y:S04]  /*d570*/  HMMA.16816.F32 R120, R136.reuse, R150, R120 ;  /* 0x000000968878723c */ /* 0x040fe80000001878 */
[----:B------:R-:W-:Y:S02]  /*d580*/  MOV R149, R135 ;  /* 0x0000008700957202 */ /* 0x000fe40000000f00 */
[----:B------:R2:W4:Y:S01]  /*d590*/  MUFU.EX2 R135, R169 ;  /* 0x000000a900877308 */ /* 0x0005220000000800 */
[----:B------:R-:W-:Y:S01]  /*d5a0*/  MOV R150, R165 ;  /* 0x000000a500967202 */ /* 0x000fe20000000f00 */
[C---:B---3--:R-:W-:Y:S04]  /*d5b0*/  HMMA.16816.F32 R124, R136.reuse, R152, R124 ;  /* 0x00000098887c723c */ /* 0x048fe8000000187c */
[----:B------:R-:W-:Y:S02]  /*d5c0*/  MOV R151, R164 ;  /* 0x000000a400977202 */ /* 0x000fe40000000f00 */
[----:B------:R3:W3:Y:S01]  /*d5d0*/  LDSM.16.MT88.4 R164, [R148+0x1800] ;  /* 0x0018000094a4783b */ /* 0x0006e20000004200 */
[----:B------:R-:W-:Y:S01]  /*d5e0*/  MOV R152, R182 ;  /* 0x000000b600987202 */ /* 0x000fe20000000f00 */
[----:B------:R-:W-:Y:S04]  /*d5f0*/  HMMA.16816.F32 R128, R136, R154, R128 ;  /* 0x0000009a8880723c */ /* 0x000fe80000001880 */
[----:B------:R-:W-:Y:S02]  /*d600*/  F2FP.PACK_AB R168, R150, R151 ;  /* 0x0000009796a8723e */ /* 0x000fe400000000ff */
[----:B------:R-:W-:Y:S02]  /*d610*/  MOV R153, R180 ;  /* 0x000000b400997202 */ /* 0x000fe40000000f00 */
[----:B------:R-:W-:Y:S01]  /*d620*/  MOV R154, R187 ;  /* 0x000000bb009a7202 */ /* 0x000fe20000000f00 */
[----:B------:R-:W3:Y:S03]  /*d630*/  LDSM.16.MT88.4 R180, [R248+0x3800] ;  /* 0x00380000f8b4783b */ /* 0x000ee60000004200 */
[----:B------:R-:W-:Y:S02]  /*d640*/  MOV R155, R186 ;  /* 0x000000ba009b7202 */ /* 0x000fe40000000f00 */
[----:B--2---:R-:W-:Y:S02]  /*d650*/  F2FP.PACK_AB R169, R189, R188 ;  /* 0x000000bcbda9723e */ /* 0x004fe400000000ff */
[----:B------:R-:W-:Y:S01]  /*d660*/  F2FP.PACK_AB R170, R154, R155 ;  /* 0x0000009b9aaa723e */ /* 0x000fe200000000ff */
[----:B------:R-:W2:Y:S01]  /*d670*/  LDSM.16.MT88.4 R184, [R252+0x3800] ;  /* 0x00380000fcb8783b */ /* 0x000ea20000004200 */
[----:B----4-:R-:W-:Y:S07]  /*d680*/  F2FP.PACK_AB R171, R134, R135 ;  /* 0x0000008786ab723e */ /* 0x010fee00000000ff */
[C---:B-1----:R-:W-:Y:S07]  /*d690*/  HMMA.16816.F32 R136, R168.reuse, R140, R4 ;  /* 0x0000008ca888723c */ /* 0x042fee0000001804 */
[----:B------:R-:W-:Y:S01]  /*d6a0*/  MOV R6, R150 ;  /* 0x0000009600067202 */ /* 0x000fe20000000f00 */
[C---:B------:R-:W-:Y:S04]  /*d6b0*/  HMMA.16816.F32 R140, R168.reuse, R142, R8 ;  /* 0x0000008ea88c723c */ /* 0x040fe80000001808 */
[----:B------:R-:W-:Y:S02]  /*d6c0*/  MOV R7, R151 ;  /* 0x0000009700077202 */ /* 0x000fe40000000f00 */
[----:B------:R-:W-:Y:S02]  /*d6d0*/  MOV R4, R154 ;  /* 0x0000009a00047202 */ /* 0x000fe40000000f00 */
[----:B------:R-:W-:Y:S04]  /*d6e0*/  MOV R8, R146 ;  /* 0x0000009200087202 */ /* 0x000fe80000000f00 */
[----:B------:R-:W-:Y:S02]  /*d6f0*/  MOV R9, R147 ;  /* 0x0000009300097202 */ /* 0x000fe40000000f00 */
[----:B------:R-:W-:Y:S02]  /*d700*/  MOV R10, R144 ;  /* 0x00000090000a7202 */ /* 0x000fe40000000f00 */
[----:B------:R-:W-:Y:S02]  /*d710*/  MOV R11, R145 ;  /* 0x00000091000b7202 */ /* 0x000fe40000000f00 */
[C---:B------:R-:W-:Y:S03]  /*d720*/  HMMA.16816.F32 R144, R168.reuse, R156, R12 ;  /* 0x0000009ca890723c */ /* 0x040fe6000000180c */
[----:B------:R-:W-:Y:S04]  /*d730*/  MOV R5, R155 ;  /* 0x0000009b00057202 */ /* 0x000fe80000000f00 */
[----:B------:R-:W-:Y:S02]  /*d740*/  MOV R14, R148 ;  /* 0x00000094000e7202 */ /* 0x000fe40000000f00 */
[----:B------:R-:W-:Y:S02]  /*d750*/  MOV R15, R149 ;  /* 0x00000095000f7202 */ /* 0x000fe40000000f00 */
[C---:B---3--:R-:W-:Y:S07]  /*d760*/  HMMA.16816.F32 R148, R168.reuse, R158, R16 ;  /* 0x0000009ea894723c */ /* 0x048fee0000001810 */
[----:B------:R-:W-:Y:S02]  /*d770*/  MOV R18, R152 ;  /* 0x0000009800127202 */ /* 0x000fe40000000f00 */
[----:B------:R-:W-:Y:S02]  /*d780*/  MOV R19, R153 ;  /* 0x0000009900137202 */ /* 0x000fe40000000f00 */
[C---:B------:R-:W-:Y:S07]  /*d790*/  HMMA.16816.F32 R152, R168.reuse, R160, R20 ;  /* 0x000000a0a898723c */ /* 0x040fee0000001814 */
[----:B------:R-:W-:Y:S01]  /*d7a0*/  MOV R22, R14 ;  /* 0x0000000e00167202 */ /* 0x000fe20000000f00 */
[C---:B------:R-:W-:Y:S01]  /*d7b0*/  HMMA.16816.F32 R156, R168.reuse, R162, R24 ;  /* 0x000000a2a89c723c */ /* 0x040fe20000001818 */
[----:B------:R-:W-:Y:S03]  /*d7c0*/  LDSM.16.MT88.4 R24, [R251+0x7800] ;  /* 0x00780000fb18783b */ /* 0x000fe60000004200 */
[----:B------:R-:W-:Y:S04]  /*d7d0*/  MOV R23, R15 ;  /* 0x0000000f00177202 */ /* 0x000fe80000000f00 */
[C---:B------:R-:W-:Y:S01]  /*d7e0*/  HMMA.16816.F32 R160, R168.reuse, R164, R28 ;  /* 0x000000a4a8a0723c */ /* 0x040fe2000000181c */
[----:B------:R-:W-:Y:S06]  /*d7f0*/  LDSM.16.MT88.4 R12, [R248+0x5800] ;  /* 0x00580000f80c783b */ /* 0x000fec0000004200 */
[----:B------:R-:W-:Y:S01]  /*d800*/  MOV R31, R4 ;  /* 0x00000004001f7202 */ /* 0x000fe20000000f00 */
[C---:B------:R-:W-:Y:S04]  /*d810*/  HMMA.16816.F32 R164, R168.reuse, R166, R32 ;  /* 0x000000a6a8a4723c */ /* 0x040fe80000001820 */
[----:B------:R-:W-:Y:S02]  /*d820*/  MOV R30, R5 ;  /* 0x00000005001e7202 */ /* 0x000fe40000000f00 */
[----:B------:R-:W-:Y:S02]  /*d830*/  MOV R29, R6 ;  /* 0x00000006001d7202 */ /* 0x000fe40000000f00 */
[C---:B------:R-:W-:Y:S04]  /*d840*/  HMMA.16816.F32 R36, R168.reuse, R180, R36 ;  /* 0x000000b4a824723c */ /* 0x040fe80000001824 */
[----:B------:R-:W-:Y:S02]  /*d850*/  MOV R28, R7 ;  /* 0x00000007001c7202 */ /* 0x000fe40000000f00 */
[----:B------:R-:W1:Y:S01]  /*d860*/  LDSM.16.MT88.4 R4, [R251+0x3800] ;  /* 0x00380000fb04783b */ /* 0x000e620000004200 */
[----:B------:R-:W-:Y:S01]  /*d870*/  MOV R35, R8 ;  /* 0x0000000800237202 */ /* 0x000fe20000000f00 */
[C---:B------:R-:W-:Y:S04]  /*d880*/  HMMA.16816.F32 R40, R168.reuse, R182, R40 ;  /* 0x000000b6a828723c */ /* 0x040fe80000001828 */
[----:B------:R-:W-:Y:S02]  /*d890*/  MOV R34, R9 ;  /* 0x0000000900227202 */ /* 0x000fe40000000f00 */
[----:B------:R-:W-:Y:S02]  /*d8a0*/  MOV R33, R10 ;  /* 0x0000000a00217202 */ /* 0x000fe40000000f00 */
[C---:B--2---:R-:W-:Y:S04]  /*d8b0*/  HMMA.16816.F32 R44, R168.reuse, R184, R44 ;  /* 0x000000b8a82c723c */ /* 0x044fe8000000182c */
[----:B------:R-:W-:Y:S02]  /*d8c0*/  MOV R32, R11 ;  /* 0x0000000b00207202 */ /* 0x000fe40000000f00 */
[----:B------:R-:W2:Y:S01]  /*d8d0*/  LDSM.16.MT88.4 R8, [R22+0x3800] ;  /* 0x003800001608783b */ /* 0x000ea20000004200 */
[----:B------:R-:W-:Y:S01]  /*d8e0*/  MOV R181, R18 ;  /* 0x0000001200b57202 */ /* 0x000fe20000000f00 */
[C---:B------:R-:W-:Y:S04]  /*d8f0*/  HMMA.16816.F32 R48, R168.reuse, R186, R48 ;  /* 0x000000baa830723c */ /* 0x040fe80000001830 */
[----:B------:R-:W-:Y:S02]  /*d900*/  MOV R180, R19 ;  /* 0x0000001300b47202 */ /* 0x000fe40000000f00 */
[----:B------:R-:W3:Y:S01]  /*d910*/  LDSM.16.MT88.4 R16, [R252+0x5800] ;  /* 0x00580000fc10783b */ /* 0x000ee20000004200 */
[----:B------:R-:W-:Y:S02]  /*d920*/  MOV R182, R22 ;  /* 0x0000001600b67202 */ /* 0x000fe40000000f00 */
[----:B------:R-:W-:Y:S03]  /*d930*/  MOV R183, R23 ;  /* 0x0000001700b77202 */ /* 0x000fe60000000f00 */
[----:B------:R-:W-:Y:S02]  /*d940*/  FADD.FTZ R2, R180, R2 ;  /* 0x00000002b4027221 */ /* 0x000fe40000010000 */
[----:B------:R-:W4:Y:S01]  /*d950*/  LDSM.16.MT88.4 R20, [R251+0x5800] ;  /* 0x00580000fb14783b */ /* 0x000f220000004200 */
[----:B------:R-:W-:Y:S02]  /*d960*/  FADD.FTZ R0, R183, R0 ;  /* 0x00000000b7007221 */ /* 0x000fe40000010000 */
        /* <DEDUP_REMOVED lines=8> */
[----:B------:R-:W-:Y:S04]  /*d9f0*/  FADD.FTZ R0, R191, R0 ;  /* 0x00000000bf007221 */ /* 0x000fe80000010000 */
[C---:B--2---:R-:W-:Y:S04]  /*da00*/  HMMA.16816.F32 R60, R168.reuse, R8, R60 ;  /* 0x00000008a83c723c */ /* 0x044fe8000000183c */
[----:B------:R-:W-:Y:S02]  /*da10*/  FADD.FTZ R3, R190, R0 ;  /* 0x00000000be037221 */ /* 0x000fe40000010000 */
[----:B------:R-:W-:Y:S02]  /*da20*/  FADD.FTZ R0, R28, R2 ;  /* 0x000000021c007221 */ /* 0x000fe40000010000 */
[C---:B------:R-:W-:Y:S01]  /*da30*/  HMMA.16816.F32 R64, R168.reuse, R10, R64 ;  /* 0x0000000aa840723c */ /* 0x040fe20000001840 */
[----:B------:R-:W2:Y:S03]  /*da40*/  LDSM.16.MT88.4 R8, [R248+0x7800] ;  /* 0x00780000f808783b */ /* 0x000ea60000004200 */
[----:B------:R-:W-:Y:S02]  /*da50*/  FADD.FTZ R0, R29, R0 ;  /* 0x000000001d007221 */ /* 0x000fe40000010000 */
[----:B------:R-:W-:Y:S02]  /*da60*/  FADD.FTZ R3, R188, R3 ;  /* 0x00000003bc037221 */ /* 0x000fe40000010000 */
[C---:B------:R-:W-:Y:S04]  /*da70*/  HMMA.16816.F32 R68, R168.reuse, R12, R68 ;  /* 0x0000000ca844723c */ /* 0x040fe80000001844 */
[----:B------:R-:W-:Y:S02]  /*da80*/  FADD.FTZ R2, R30, R0 ;  /* 0x000000001e027221 */ /* 0x000fe40000010000 */
[----:B------:R-:W-:Y:S02]  /*da90*/  FADD.FTZ R3, R189, R3 ;  /* 0x00000003bd037221 */ /* 0x000fe40000010000 */
[C---:B------:R-:W-:Y:S01]  /*daa0*/  HMMA.16816.F32 R72, R168.reuse, R14, R72 ;  /* 0x0000000ea848723c */ /* 0x040fe20000001848 */
[----:B------:R-:W2:Y:S03]  /*dab0*/  LDSM.16.MT88.4 R12, [R252+0x7800] ;  /* 0x00780000fc0c783b */ /* 0x000ea60000004200 */
[----:B------:R-:W-:Y:S02]  /*dac0*/  FADD.FTZ R2, R31, R2 ;  /* 0x000000021f027221 */ /* 0x000fe40000010000 */
[----:B------:R-:W-:Y:S01]  /*dad0*/  FADD.FTZ R0, R135, R3 ;  /* 0x0000000387007221 */ /* 0x000fe20000010000 */
[----:B------:R-:W-:Y:S01]  /*dae0*/  MOV R135, R132 ;  /* 0x0000008400877202 */ /* 0x000fe20000000f00 */
[C---:B---3--:R-:W-:Y:S01]  /*daf0*/  HMMA.16816.F32 R76, R168.reuse, R16, R76 ;  /* 0x00000010a84c723c */ /* 0x048fe2000000184c */
[----:B------:R-:W-:Y:S03]  /*db00*/  STL [R1+0x7c], R2 ;  /* 0x00007c0201007387 */ /* 0x000fe60000100800 */
[----:B------:R-:W-:Y:S01]  /*db10*/  FADD.FTZ R0, R134, R0 ;  /* 0x0000000086007221 */ /* 0x000fe20000010000 */
[----:B------:R-:W-:Y:S03]  /*db20*/  MOV R134, R133 ;  /* 0x0000008500867202 */ /* 0x000fe60000000f00 */
[C---:B------:R-:W-:Y:S01]  /*db30*/  HMMA.16816.F32 R80, R168.reuse, R18, R80 ;  /* 0x00000012a850723c */ /* 0x040fe20000001850 */
[----:B------:R-:W3:Y:S07]  /*db40*/  LDSM.16.MT88.4 R16, [R182+0x7800] ;  /* 0x00780000b610783b */ /* 0x000eee0000004200 */
[C---:B----4-:R-:W-:Y:S01]  /*db50*/  HMMA.16816.F32 R84, R168.reuse, R20, R84 ;  /* 0x00000014a854723c */ /* 0x050fe20000001854 */
[----:B------:R4:W-:Y:S07]  /*db60*/  STL [R1+0x80], R0 ;  /* 0x0000800001007387 */ /* 0x0009ee0000100800 */
[C---:B------:R-:W-:Y:S08]  /*db70*/  HMMA.16816.F32 R88, R168.reuse, R22, R88 ;  /* 0x00000016a858723c */ /* 0x040ff00000001858 */
[C---:B-1----:R-:W-:Y:S08]  /*db80*/  HMMA.16816.F32 R92, R168.reuse, R4, R92 ;  /* 0x00000004a85c723c */ /* 0x042ff0000000185c */
[C---:B------:R-:W-:Y:S08]  /*db90*/  HMMA.16816.F32 R96, R168.reuse, R6, R96 ;  /* 0x00000006a860723c */ /* 0x040ff00000001860 */
[C---:B--2---:R-:W-:Y:S08]  /*dba0*/  HMMA.16816.F32 R100, R168.reuse, R8, R100 ;  /* 0x00000008a864723c */ /* 0x044ff00000001864 */
[C---:B------:R-:W-:Y:S08]  /*dbb0*/  HMMA.16816.F32 R104, R168.reuse, R10, R104 ;  /* 0x0000000aa868723c */ /* 0x040ff00000001868 */
[C---:B------:R-:W-:Y:S08]  /*dbc0*/  HMMA.16816.F32 R108, R168.reuse, R12, R108 ;  /* 0x0000000ca86c723c */ /* 0x040ff0000000186c */
[C---:B------:R-:W-:Y:S08]  /*dbd0*/  HMMA.16816.F32 R112, R168.reuse, R14, R112 ;  /* 0x0000000ea870723c */ /* 0x040ff00000001870 */
[C---:B------:R-:W-:Y:S08]  /*dbe0*/  HMMA.16816.F32 R116, R168.reuse, R24, R116 ;  /* 0x00000018a874723c */ /* 0x040ff00000001874 */
[C---:B------:R-:W-:Y:S08]  /*dbf0*/  HMMA.16816.F32 R120, R168.reuse, R26, R120 ;  /* 0x0000001aa878723c */ /* 0x040ff00000001878 */
[C---:B---3--:R-:W-:Y:S08]  /*dc00*/  HMMA.16816.F32 R124, R168.reuse, R16, R124 ;  /* 0x00000010a87c723c */ /* 0x048ff0000000187c */
[----:B------:R-:W-:Y:S01]  /*dc10*/  HMMA.16816.F32 R128, R168, R18, R128 ;  /* 0x00000012a880723c */ /* 0x000fe20000001880 */
[----:B----4-:R-:W-:-:S07]  /*dc20*/  @P0 BRA `(.L_x_479) ;  /* 0xffffc27000000947 */ /* 0x010fce000383ffff */
.L_x_478:
[----:B------:R-:W-:Y:S07]  /*dc30*/  @!UPT UIADD3 URZ, URZ, URZ, URZ ;  /* 0x0000003f3f3ff290 */ /* 0x000fee000fffe03f */
[----:B------:R-:W-:Y:S02]  /*dc40*/  MOV R7, 0x1f ;  /* 0x0000001f00077802 */ /* 0x000fe40000000f00 */
[----:B------:R-:W-:Y:S01]  /*dc50*/  MOV R6, 0xffffffff ;  /* 0xffffffff00067802 */ /* 0x000fe20000000f00 */
[----:B------:R-:W-:Y:S06]  /*dc60*/  BRA.DIV ~URZ, `(.L_x_480) ;  /* 0x00002f227f007947 */ /* 0x000fec000b800000 */
[----:B------:R-:W2:Y:S04]  /*dc70*/  LDL R0, [R1+0x7c] ;  /* 0x00007c0001007983 */ /* 0x000ea80000100800 */
[----:B--2---:R1:W2:Y:S02]  /*dc80*/  SHFL.BFLY PT, R4, R0, 0x2, 0x1f ;  /* 0x0c401f0000047f89 */ /* 0x0042a400000e0000 */
.L_x_512:
[----:B-1----:R-:W3:Y:S02]  /*dc90*/  LDL.LU R0, [R1+0x7c] ;  /* 0x00007c0001007983 */ /* 0x002ee40000300800 */
[----:B--23--:R-:W-:Y:S01]  /*dca0*/  FADD.FTZ R4, R4, R0 ;  /* 0x0000000004047221 */ /* 0x00cfe20000010000 */
[----:B------:R-:W-:Y:S05]  /*dcb0*/  BRA.DIV ~URZ, `(.L_x_481) ;  /* 0x00002f327f007947 */ /* 0x000fea000b800000 */
[----:B------:R-:W2:Y:S04]  /*dcc0*/  LDL.LU R5, [R1+0x80] ;  /* 0x0000800001057983 */ /* 0x000ea80000300800 */
[----:B------:R-:W1:Y:S02]  /*dcd0*/  SHFL.BFLY PT, R2, R4, 0x1, 0x1f ;  /* 0x0c201f0004027f89 */ /* 0x000e6400000e0000 */
[----:B-1----:R-:W-:-:S02]  /*dce0*/  FADD.FTZ R4, R4, R2 ;  /* 0x0000000204047221 */ /* 0x002fc40000010000 */
[----:B--2---:R-:W1:Y:S02]  /*dcf0*/  SHFL.BFLY PT, R0, R5, 0x2, 0x1f ;  /* 0x0c401f0005007f89 */ /* 0x004e6400000e0000 */
[----:B-1----:R-:W-:-:S05]  /*dd00*/  FADD.FTZ R0, R0, R5 ;  /* 0x0000000500007221 */ /* 0x002fca0000010000 */
[----:B------:R1:W2:Y:S02]  /*dd10*/  SHFL.BFLY PT, R3, R0, 0x1, 0x1f ;  /* 0x0c201f0000037f89 */ /* 0x0002a400000e0000 */
.L_x_513:
[----:B------:R-:W-:Y:S01]  /*dd20*/  FSETP.NE.FTZ.AND P1, PT, R4, RZ, PT ;  /* 0x000000ff0400720b */ /* 0x000fe20003f35000 */
[----:B--2---:R-:W-:Y:S01]  /*dd30*/  FADD.FTZ R3, R3, R0 ;  /* 0x0000000003037221 */ /* 0x004fe20000010000 */
[----:B------:R-:W-:Y:S02]  /*dd40*/  MOV R2, RZ ;  /* 0x000000ff00027202 */ /* 0x000fe40000000f00 */
[----:B-1----:R-:W-:Y:S02]  /*dd50*/  MOV R0, RZ ;  /* 0x000000ff00007202 */ /* 0x002fe40000000f00 */
[----:B------:R-:W-:Y:S02]  /*dd60*/  FSETP.NE.FTZ.AND P0, PT, R3, RZ, PT ;  /* 0x000000ff0300720b */ /* 0x000fe40003f15000 */
[----:B-----5:R-:W-:-:S05]  /*dd70*/  MOV R174, 0xff800000 ;  /* 0xff80000000ae7802 */ /* 0x020fca0000000f00 */
[----:B------:R-:W1:Y:S01]  /*dd80*/  @P1 MUFU.RCP R2, R4 ;  /* 0x0000000400021308 */ /* 0x000e620000001000 */
[----:B------:R-:W-:-:S07]  /*dd90*/  @P1 MOV R6, 0x3f317218 ;  /* 0x3f31721800061802 */ /* 0x000fce0000000f00 */
[----:B------:R-:W2:Y:S01]  /*dda0*/  @P1 MUFU.LG2 R4, R4 ;  /* 0x0000000400041308 */ /* 0x000ea20000000c00 */
[----:B-1----:R-:W-:-:S07]  /*ddb0*/  FMUL.FTZ R134, R2, R36 ;  /* 0x0000002402867220 */ /* 0x002fce0000410000 */
[----:B------:R-:W1:Y:S01]  /*ddc0*/  @P0 MUFU.RCP R0, R3 ;  /* 0x0000000300000308 */ /* 0x000e620000001000 */
        /* <DEDUP_REMOVED lines=64> */
[----:B------:R3:W4:Y:S01]  /*e1d0*/  @P0 MUFU.LG2 R2, R3 ;  /* 0x0000000300020308 */ /* 0x0007220000000c00 */
[----:B--2---:R-:W-:Y:S02]  /*e1e0*/  @P1 FMUL.FTZ R5, R4, 0.69314718246459960938 ;  /* 0x3f31721804051820 */ /* 0x004fe40000410000 */
[----:B------:R-:W-:Y:S02]  /*e1f0*/  @P1 FMUL.FTZ R4, R6, c[0x0][0x2d0] ;  /* 0x0000b40006041a20 */ /* 0x000fe40000410000 */
[----:B-1----:R-:W-:Y:S01]  /*e200*/  FMUL.FTZ R6, R0, R46 ;  /* 0x0000002e00067220 */ /* 0x002fe20000410000 */
[----:B------:R-:W-:Y:S01]  /*e210*/  MOV R46, 0x1 ;  /* 0x00000001002e7802 */ /* 0x000fe20000000f00 */
[----:B------:R-:W-:-:S02]  /*e220*/  @P1 FFMA.FTZ R174, R4, R133, R5 ;  /* 0x0000008504ae1223 */ /* 0x000fc40000010005 */
[C---:B------:R-:W-:Y:S02]  /*e230*/  FMUL.FTZ R45, R0.reuse, R43 ;  /* 0x0000002b002d7220 */ /* 0x040fe40000410000 */
[C---:B------:R-:W-:Y:S02]  /*e240*/  FMUL.FTZ R138, R0.reuse, R138 ;  /* 0x0000008a008a7220 */ /* 0x040fe40000410000 */
[C---:B------:R-:W-:Y:S02]  /*e250*/  FMUL.FTZ R139, R0.reuse, R139 ;  /* 0x0000008b008b7220 */ /* 0x040fe40000410000 */
[----:B------:R-:W-:Y:S01]  /*e260*/  FMUL.FTZ R142, R0, R142 ;  /* 0x0000008e008e7220 */ /* 0x000fe20000410000 */
[----:B---3--:R-:W-:Y:S01]  /*e270*/  @P0 MOV R3, 0x3f317218 ;  /* 0x3f31721800030802 */ /* 0x008fe20000000f00 */
[----:B----4-:R-:W-:Y:S02]  /*e280*/  @P0 FMUL.FTZ R2, R2, 0.69314718246459960938 ;  /* 0x3f31721802020820 */ /* 0x010fe40000410000 */
[----:B------:R-:W-:-:S02]  /*e290*/  FMUL.FTZ R61, R0, R143 ;  /* 0x0000008f003d7220 */ /* 0x000fc40000410000 */
[----:B------:R-:W-:Y:S02]  /*e2a0*/  @P0 FMUL.FTZ R3, R3, c[0x0][0x2d0] ;  /* 0x0000b40003030a20 */ /* 0x000fe40000410000 */
        /* <DEDUP_REMOVED lines=58> */
[----:B------:R-:W-:Y:S01]  /*e650*/  PRMT R0, R46, 0x7610, R0 ;  /* 0x000076102e007816 */ /* 0x000fe20000000000 */
[----:B------:R-:W-:-:S02]  /*e660*/  @P0 FFMA.FTZ R65, R3, R132, R2 ;  /* 0x0000008403410223 */ /* 0x000fc40000010002 */
.L_x_473:
[----:B------:R1:W5:Y:S01]  /*e670*/  LDL R48, [R1+0xc0] ;  /* 0x0000c00001307983 */ /* 0x0003620000100800 */
[----:B------:R-:W-:Y:S03]  /*e680*/  BSSY B0, `(.L_x_482) ;  /* 0x0000012000007945 */ /* 0x000fe60003800000 */
[----:B------:R-:W3:Y:S02]  /*e690*/  S2R R67, SR_TID.X ;  /* 0x0000000000437919 */ /* 0x000ee40000002100 */
[----:B---3--:R-:W-:-:S13]  /*e6a0*/  LOP3.LUT P0, RZ, R67, 0xff, RZ, 0xc0, !PT ;  /* 0x000000ff43ff7812 */ /* 0x008fda000780c0ff */
[----:B------:R-:W-:Y:S05]  /*e6b0*/  @P0 BRA `(.L_x_483) ;  /* 0x000000e000000947 */ /* 0x000fea0003800000 */
[----:B-1----:R-:W1:Y:S01]  /*e6c0*/  S2R R46, SR_LANEID ;  /* 0x00000000002e7919 */ /* 0x002e620000000000 */
[----:B------:R-:W-:Y:S01]  /*e6d0*/  VOTEU.ANY UR4, UPT, PT ;  /* 0x0000000000047886 */ /* 0x000fe200038e0100 */
[----:B------:R-:W-:Y:S01]  /*e6e0*/  IMAD.MOV.U32 R47, RZ, RZ, c[0x0][0x584] ;  /* 0x00016100ff2f7624 */ /* 0x000fe200078e00ff */
[----:B------:R-:W1:Y:S08]  /*e6f0*/  FLO.U32 R3, UR4 ;  /* 0x0000000400037d00 */ /* 0x000e7000080e0000 */
[----:B------:R-:W3:Y:S01]  /*e700*/  POPC R2, UR4 ;  /* 0x0000000400027d09 */ /* 0x000ee20008000000 */
[----:B-1----:R-:W-:Y:S01]  /*e710*/  ISETP.EQ.U32.AND P0, PT, R3, R46, PT ;  /* 0x0000002e0300720c */ /* 0x002fe20003f02070 */
[----:B------:R-:W-:-:S12]  /*e720*/  IMAD.MOV.U32 R46, RZ, RZ, c[0x0][0x580] ;  /* 0x00016000ff2e7624 */ /* 0x000fd800078e00ff */
[----:B---3--:R1:W3:Y:S04]  /*e730*/  @P0 ATOMG.E.ADD.STRONG.GPU PT, R2, [R46.64], R2 ;  /* 0x000000022e0209a8 */ /* 0x0082e800081ee1c6 */
[----:B-1----:R-:W1:Y:S04]  /*e740*/  S2R R46, SR_LTMASK ;  /* 0x00000000002e7919 */ /* 0x002e680000003900 */
[----:B---3--:R1:W3:Y:S02]  /*e750*/  SHFL.IDX PT, R3, R2, R3, 0x1f ;  /* 0x00001f0302037589 */ /* 0x0082e400000e0000 */
[----:B-1----:R-:W-:-:S06]  /*e760*/  LOP3.LUT R2, R46, UR4, RZ, 0xc0, !PT ;  /* 0x000000042e027c12 */ /* 0x002fcc000f8ec0ff */
[----:B------:R-:W3:Y:S02]  /*e770*/  POPC R2, R2 ;  /* 0x0000000200027309 */ /* 0x000ee40000000000 */
[----:B---3-5:R-:W-:-:S05]  /*e780*/  IADD3 R48, R3, c[0x0][0xc], R2 ;  /* 0x0000030003307a10 */ /* 0x028fca0007ffe002 */
[----:B------:R1:W-:Y:S02]  /*e790*/  STL [R1+0xc0], R48 ;  /* 0x0000c03001007387 */ /* 0x0003e40000100800 */
.L_x_483:
[----:B-1----:R-:W-:Y:S05]  /*e7a0*/  BSYNC B0 ;  /* 0x0000000000007941 */ /* 0x002fea0003800000 */
.L_x_482:
[----:B------:R-:W-:Y:S01]  /*e7b0*/  PRMT R0, R0, 0x9910, RZ ;  /* 0x0000991000007816 */ /* 0x000fe200000000ff */
[----:B------:R-:W-:Y:S01]  /*e7c0*/  BSSY B1, `(.L_x_484) ;  /* 0x0000226000017945 */ /* 0x000fe20003800000 */
[----:B-----5:R-:W-:Y:S02]  /*e7d0*/  IMAD.MOV.U32 R81, RZ, RZ, R48 ;  /* 0x000000ffff517224 */ /* 0x020fe400078e0030 */
[----:B------:R-:W-:Y:S01]  /*e7e0*/  ISETP.NE.AND P0, PT, R0, RZ, PT ;  /* 0x000000ff0000720c */ /* 0x000fe20003f05270 */
[----:B------:R-:W-:-:S12]  /*e7f0*/  IMAD.MOV.U32 R83, RZ, RZ, -0x1 ;  /* 0xffffffffff537424 */ /* 0x000fd800078e00ff */
[----:B------:R-:W-:Y:S05]  /*e800*/  @!P0 BRA `(.L_x_485) ;  /* 0x000015a000008947 */ /* 0x000fea0003800000 */
[----:B------:R-:W3:Y:S04]  /*e810*/  LDL R87, [R1+0xc4] ;  /* 0x0000c40001577983 */ /* 0x000ee80000100800 */
[----:B------:R-:W4:Y:S04]  /*e820*/  LDL R85, [R1+0xc8] ;  /* 0x0000c80001557983 */ /* 0x000f280000100800 */
[----:B------:R-:W5:Y:S04]  /*e830*/  LDL R79, [R1+0xd0] ;  /* 0x0000d000014f7983 */ /* 0x000f680000100800 */
[----:B--2---:R-:W2:Y:S04]  /*e840*/  LDL R77, [R1+0xcc] ;  /* 0x0000cc00014d7983 */ /* 0x004ea80000100800 */
[----:B------:R-:W2:Y:S04]  /*e850*/  LDL R75, [R1+0xe0] ;  /* 0x0000e000014b7983 */ /* 0x000ea80000100800 */
[----:B------:R-:W2:Y:S04]  /*e860*/  LDL R73, [R1+0xd8] ;  /* 0x0000d80001497983 */ /* 0x000ea80000100800 */
[----:B------:R-:W2:Y:S04]  /*e870*/  LDL R71, [R1+0xdc] ;  /* 0x0000dc0001477983 */ /* 0x000ea80000100800 */
[----:B------:R-:W2:Y:S01]  /*e880*/  LDL R69, [R1+0xd4] ;  /* 0x0000d40001457983 */ /* 0x000ea20000100800 */
[----:B------:R-:W-:Y:S01]  /*e890*/  WARPSYNC 0xffffffff ;  /* 0xffffffff00007948 */ /* 0x000fe20003800000 */
[----:B------:R-:W-:-:S02]  /*e8a0*/  F2FP.PACK_AB R64, R137, R136 ;  /* 0x000000888940723e */ /* 0x000fc400000000ff */
[----:B------:R-:W-:Y:S01]  /*e8b0*/  BAR.SYNC.DEFER_BLOCKING 0x1, 0x100 ;  /* 0x0044000000007b1d */ /* 0x000fe20000010000 */
        /* <DEDUP_REMOVED lines=62> */
[----:B------:R-:W-:Y:S01]  /*eca0*/  F2FP.PACK_AB R0, R131, R130 ;  /* 0x000000828300723e */ /* 0x000fe200000000ff */
[----:B---3--:R1:W-:Y:S04]  /*ecb0*/  STS [R87], R64 ;  /* 0x0000004057007388 */ /* 0x0083e80000000800 */
[----:B------:R1:W-:Y:S04]  /*ecc0*/  STS [R87+0x400], R63 ;  /* 0x0004003f57007388 */ /* 0x0003e80000000800 */
[----:B----4-:R1:W-:Y:S04]  /*ecd0*/  STS [R85], R62 ;  /* 0x0000003e55007388 */ /* 0x0103e80000000800 */
[----:B------:R1:W-:Y:S04]  /*ece0*/  STS [R85+0x400], R61 ;  /* 0x0004003d55007388 */ /* 0x0003e80000000800 */
[----:B-----5:R1:W-:Y:S04]  /*ecf0*/  STS [R79], R60 ;  /* 0x0000003c4f007388 */ /* 0x0203e80000000800 */
[----:B------:R1:W-:Y:S04]  /*ed00*/  STS [R79+0x400], R59 ;  /* 0x0004003b4f007388 */ /* 0x0003e80000000800 */
[----:B--2---:R1:W-:Y:S04]  /*ed10*/  STS [R77], R58 ;  /* 0x0000003a4d007388 */ /* 0x0043e80000000800 */
[----:B------:R1:W-:Y:S04]  /*ed20*/  STS [R77+0x400], R57 ;  /* 0x000400394d007388 */ /* 0x0003e80000000800 */
[----:B------:R1:W-:Y:S04]  /*ed30*/  STS [R75], R56 ;  /* 0x000000384b007388 */ /* 0x0003e80000000800 */
[----:B------:R1:W-:Y:S04]  /*ed40*/  STS [R75+0x400], R55 ;  /* 0x000400374b007388 */ /* 0x0003e80000000800 */
[----:B------:R1:W-:Y:S04]  /*ed50*/  STS [R73], R54 ;  /* 0x0000003649007388 */ /* 0x0003e80000000800 */
[----:B------:R1:W-:Y:S04]  /*ed60*/  STS [R73+0x400], R53 ;  /* 0x0004003549007388 */ /* 0x0003e80000000800 */
[----:B------:R1:W-:Y:S04]  /*ed70*/  STS [R71], R52 ;  /* 0x0000003447007388 */ /* 0x0003e80000000800 */
[----:B------:R1:W-:Y:S04]  /*ed80*/  STS [R71+0x400], R51 ;  /* 0x0004003347007388 */ /* 0x0003e80000000800 */
[----:B------:R1:W-:Y:S04]  /*ed90*/  STS [R69], R50 ;  /* 0x0000003245007388 */ /* 0x0003e80000000800 */
        /* <DEDUP_REMOVED lines=49> */
[----:B------:R-:W-:Y:S06]  /*f0b0*/  BAR.SYNC.DEFER_BLOCKING 0x1, 0x100 ;  /* 0x0044000000007b1d */ /* 0x000fec0000010000 */
[----:B------:R-:W-:Y:S05]  /*f0c0*/  BRA.CONV ~URZ, `(.L_x_486) ;  /* 0x000000737f007947 */ /* 0x000fea000b800000 */
[----:B-1----:R-:W-:Y:S01]  /*f0d0*/  SHF.R.S32.HI R5, RZ, 0x1f, R67 ;  /* 0x0000001fff057819 */ /* 0x002fe20000011443 */
[----:B------:R-:W-:Y:S01]  /*f0e0*/  IMAD.MOV.U32 R4, RZ, RZ, RZ ;  /* 0x000000ffff047224 */ /* 0x000fe200078e00ff */
[----:B------:R-:W-:Y:S01]  /*f0f0*/  MOV R6, 0xf140 ;  /* 0x0000f14000067802 */ /* 0x000fe20000000f00 */
[----:B------:R-:W-:Y:S01]  /*f100*/  IMAD.MOV.U32 R0, RZ, RZ, 0x1f ;  /* 0x0000001fff007424 */ /* 0x000fe200078e00ff */
[----:B------:R-:W-:-:S04]  /*f110*/  LEA.HI R5, R5, R67, RZ, 0x7 ;  /* 0x0000004305057211 */ /* 0x000fc800078f38ff */
[----:B------:R-:W-:Y:S02]  /*f120*/  SHF.R.S32.HI R5, RZ, 0x7, R5 ;  /* 0x00000007ff057819 */ /* 0x000fe40000011405 */
[----:B------:R-:W-:Y:S05]  /*f130*/  CALL.REL.NOINC `($__internal_1_$__cuda_sm70_shflsync_idx_p) ;  /* 0x00001f7000007944 */ /* 0x000fea0003c00000 */
.L_x_486:
[----:B-1----:R-:W2:Y:S04]  /*f140*/  LDL R2, [R1+0xac] ;  /* 0x0000ac0001027983 */ /* 0x002ea80000100800 */
[----:B------:R-:W3:Y:S04]  /*f150*/  LDL R13, [R1+0xe8] ;  /* 0x0000e800010d7983 */ /* 0x000ee80000100800 */
[----:B------:R-:W4:Y:S04]  /*f160*/  LDL.LU R11, [R1+0xa4] ;  /* 0x0000a400010b7983 */ /* 0x000f280000300800 */
[----:B------:R-:W2:Y:S04]  /*f170*/  LDL.LU R12, [R1+0xa8] ;  /* 0x0000a800010c7983 */ /* 0x000ea80000300800 */
[----:B------:R-:W2:Y:S01]  /*f180*/  LDL.LU R17, [R1+0xa0] ;  /* 0x0000a00001117983 */ /* 0x000ea20000300800 */
[----:B------:R-:W-:-:S03]  /*f190*/  IMAD.MOV.U32 R0, RZ, RZ, 0x1 ;  /* 0x00000001ff007424 */ /* 0x000fc600078e00ff */
[----:B------:R-:W3:Y:S02]  /*f1a0*/  LDL R14, [R1+0xf0] ;  /* 0x0000f000010e7983 */ /* 0x000ee40000100800 */
[----:B------:R-:W-:Y:S02]  /*f1b0*/  ISETP.NE.AND P0, PT, R0, c[0x0][0x4e8], PT ;  /* 0x00013a0000007a0c */ /* 0x000fe40003f05270 */
[----:B------:R-:W1:Y:S04]  /*f1c0*/  S2R R16, SR_TID.X ;  /* 0x0000000000107919 */ /* 0x000e680000002100 */
[----:B------:R2:W5:Y:S04]  /*f1d0*/  LDL.64 R86, [R1+0x90] ;  /* 0x0000900001567983 */ /* 0x0005680000100a00 */
[----:B------:R2:W5:Y:S04]  /*f1e0*/  LDL R85, [R1+0xbc] ;  /* 0x0000bc0001557983 */ /* 0x0005680000100800 */
[----:B------:R2:W5:Y:S04]  /*f1f0*/  LDL R84, [R1+0x9c] ;  /* 0x00009c0001547983 */ /* 0x0005680000100800 */
[----:B------:R2:W5:Y:S04]  /*f200*/  LDL R82, [R1+0xb8] ;  /* 0x0000b80001527983 */ /* 0x0005680000100800 */
[----:B------:R2:W5:Y:S01]  /*f210*/  LDL R80, [R1+0x98] ;  /* 0x0000980001507983 */ /* 0x0005620000100800 */
[----:B-1----:R-:W-:-:S04]  /*f220*/  SHF.R.S32.HI R15, RZ, 0x1f, R16 ;  /* 0x0000001fff0f7819 */ /* 0x002fc80000011410 */
[----:B------:R-:W-:-:S04]  /*f230*/  LEA.HI R15, R15, R16, RZ, 0x5 ;  /* 0x000000100f0f7211 */ /* 0x000fc800078f28ff */
[----:B------:R-:W-:-:S04]  /*f240*/  LOP3.LUT R15, R15, 0xffffffe0, RZ, 0xc0, !PT ;  /* 0xffffffe00f0f7812 */ /* 0x000fc800078ec0ff */
[----:B------:R-:W-:Y:S02]  /*f250*/  IADD3 R15, -R15, R16, RZ ;  /* 0x000000100f0f7210 */ /* 0x000fe40007ffe1ff */
[----:B----4-:R-:W-:-:S05]  /*f260*/  SHF.R.S32.HI R5, RZ, 0x1f, R11 ;  /* 0x0000001fff057819 */ /* 0x010fca000001140b */
[----:B------:R-:W-:Y:S01]  /*f270*/  IMAD R6, R5, c[0x0][0x490], RZ ;  /* 0x0001240005067a24 */ /* 0x000fe200078e02ff */
[----:B--2---:R-:W-:Y:S01]  /*f280*/  IADD3 R4, R2, R17, RZ ;  /* 0x0000001102047210 */ /* 0x004fe20007ffe0ff */
[----:B------:R-:W-:-:S04]  /*f290*/  IMAD.WIDE.U32 R2, R11, c[0x0][0x490], RZ ;  /* 0x000124000b027a25 */ /* 0x000fc800078e00ff */
[----:B------:R-:W-:-:S04]  /*f2a0*/  @P0 IMAD.HI.U32 R7, R4, c[0x0][0x4ec], RZ ;  /* 0x00013b0004070a27 */ /* 0x000fc800078e00ff */
[----:B------:R-:W-:Y:S02]  /*f2b0*/  IMAD R6, R11, c[0x0][0x494], R6 ;  /* 0x000125000b067a24 */ /* 0x000fe400078e0206 */
[----:B------:R-:W-:Y:S01]  /*f2c0*/  IMAD.MOV.U32 R0, RZ, RZ, R4 ;  /* 0x000000ffff007224 */ /* 0x000fe200078e0004 */
[----:B------:R-:W-:Y:S02]  /*f2d0*/  @P0 SHF.R.U32.HI R0, RZ, c[0x0][0x4f0], R7 ;  /* 0x00013c00ff000a19 */ /* 0x000fe40000011607 */
[----:B------:R-:W-:-:S03]  /*f2e0*/  IADD3 R3, R3, R6, RZ ;  /* 0x0000000603037210 */ /* 0x000fc60007ffe0ff */
[----:B------:R-:W-:Y:S02]  /*f2f0*/  IMAD.MOV R8, RZ, RZ, -R0 ;  /* 0x000000ffff087224 */ /* 0x000fe400078e0a00 */
[----:B------:R-:W-:-:S04]  /*f300*/  IMAD.WIDE.U32 R6, R12, c[0x0][0x498], R2 ;  /* 0x000126000c067a25 */ /* 0x000fc800078e0002 */
[----:B------:R-:W-:Y:S01]  /*f310*/  IMAD R2, R8, c[0x0][0x4e8], R4 ;  /* 0x00013a0008027a24 */ /* 0x000fe200078e0204 */
[----:B------:R-:W-:Y:S02]  /*f320*/  IADD3 R4, P1, R0, R6, RZ ;  /* 0x0000000600047210 */ /* 0x000fe40007f3e0ff */
[----:B---3--:R-:W-:Y:S02]  /*f330*/  IADD3 R6, R13, R17, RZ ;  /* 0x000000110d067210 */ /* 0x008fe40007ffe0ff */
[----:B------:R-:W2:Y:S01]  /*f340*/  LDL R13, [R1+0x58] ;  /* 0x00005800010d7983 */ /* 0x000ea20000100800 */
[----:B------:R-:W-:-:S05]  /*f350*/  SHF.R.S32.HI R10, RZ, 0x1f, R12 ;  /* 0x0000001fff0a7819 */ /* 0x000fca000001140c */
[----:B------:R-:W-:Y:S01]  /*f360*/  IMAD R9, R10, c[0x0][0x498], RZ ;  /* 0x000126000a097a24 */ /* 0x000fe200078e02ff */
[----:B------:R-:W-:-:S03]  /*f370*/  SHF.R.S32.HI R8, RZ, 0x1f, R0 ;  /* 0x0000001fff087819 */ /* 0x000fc60000011400 */
[----:B------:R-:W-:Y:S01]  /*f380*/  IMAD R3, R12, c[0x0][0x49c], R9 ;  /* 0x000127000c037a24 */ /* 0x000fe200078e0209 */
[----:B------:R-:W-:Y:S01]  /*f390*/  SHF.R.S32.HI R9, RZ, 0x1f, R2 ;  /* 0x0000001fff097819 */ /* 0x000fe20000011402 */
[----:B------:R-:W-:-:S03]  /*f3a0*/  IMAD R0, R5, c[0x0][0x3e8], RZ ;  /* 0x0000fa0005007a24 */ /* 0x000fc600078e02ff */
[----:B------:R-:W-:Y:S01]  /*f3b0*/  IADD3.X R5, R8, R7, R3, P1, !PT ;  /* 0x0000000708057210 */ /* 0x000fe20000ffe403 */
[----:B------:R-:W-:Y:S02]  /*f3c0*/  IMAD R3, R9, c[0x0][0x488], RZ ;  /* 0x0001220009037a24 */ /* 0x000fe400078e02ff */
[C---:B------:R-:W-:Y:S02]  /*f3d0*/  IMAD R7, R11.reuse, c[0x0][0x3ec], R0 ;  /* 0x0000fb000b077a24 */ /* 0x040fe400078e0200 */
[----:B------:R-:W-:-:S04]  /*f3e0*/  IMAD.WIDE.U32 R8, R11, c[0x0][0x3e8], RZ ;  /* 0x0000fa000b087a25 */ /* 0x000fc800078e00ff */
[C---:B------:R-:W-:Y:S02]  /*f3f0*/  IMAD R11, R2.reuse, c[0x0][0x48c], R3 ;  /* 0x00012300020b7a24 */ /* 0x040fe400078e0203 */
[----:B------:R-:W-:-:S04]  /*f400*/  IMAD.WIDE.U32 R4, R2, c[0x0][0x488], R4 ;  /* 0x0001220002047a25 */ /* 0x000fc800078e0004 */
[----:B------:R-:W-:Y:S01]  /*f410*/  @P0 IMAD.HI.U32 R2, R6, c[0x0][0x4ec], RZ ;  /* 0x00013b0006020a27 */ /* 0x000fe200078e00ff */
[----:B------:R-:W-:-:S03]  /*f420*/  IADD3 R3, R9, R7, RZ ;  /* 0x0000000709037210 */ /* 0x000fc60007ffe0ff */
[----:B------:R-:W-:Y:S01]  /*f430*/  IMAD.MOV.U32 R0, RZ, RZ, R6 ;  /* 0x000000ffff007224 */ /* 0x000fe200078e0006 */
[----:B------:R-:W-:Y:S01]  /*f440*/  @P0 SHF.R.U32.HI R0, RZ, c[0x0][0x4f0], R2 ;  /* 0x00013c00ff000a19 */ /* 0x000fe20000011602 */
[----:B------:R-:W-:Y:S01]  /*f450*/  IMAD.IADD R5, R5, 0x1, R11 ;  /* 0x0000000105057824 */ /* 0x000fe200078e020b */
[----:B------:R-:W-:Y:S01]  /*f460*/  LEA R9, P0, R4, c[0x0][0x450], 0x2 ;  /* 0x0001140004097a11 */ /* 0x000fe200078010ff */
[----:B------:R-:W-:Y:S01]  /*f470*/  IMAD R10, R10, c[0x0][0x3f0], RZ ;  /* 0x0000fc000a0a7a24 */ /* 0x000fe200078e02ff */
[----:B------:R-:W-:Y:S02]  /*f480*/  MOV R2, R8 ;  /* 0x0000000800027202 */ /* 0x000fe40000000f00 */
[----:B------:R-:W-:Y:S01]  /*f490*/  LEA.HI.X R4, R4, c[0x0][0x454], R5, 0x2, P0 ;  /* 0x0001150004047a11 */ /* 0x000fe200000f1405 */
[C---:B------:R-:W-:Y:S02]  /*f4a0*/  IMAD R5, R12.reuse, c[0x0][0x3f4], R10 ;  /* 0x0000fd000c057a24 */ /* 0x040fe400078e020a */
[----:B------:R-:W-:Y:S01]  /*f4b0*/  IMAD.WIDE.U32 R2, R12, c[0x0][0x3f0], R2 ;  /* 0x0000fc000c027a25 */ /* 0x000fe200078e0002 */
[----:B------:R-:W-:-:S02]  /*f4c0*/  LOP3.LUT P0, RZ, R15, 0x3, RZ, 0xc0, !PT ;  /* 0x000000030fff7812 */ /* 0x000fc4000780c0ff */
[----:B------:R1:W5:Y:S01]  /*f4d0*/  LDL R15, [R1+0xb4] ;  /* 0x0000b400010f7983 */ /* 0x0003620000100800 */
[----:B------:R-:W-:Y:S01]  /*f4e0*/  IMAD.IADD R3, R3, 0x1, R5 ;  /* 0x0000000103037824 */ /* 0x000fe200078e0205 */
[----:B------:R-:W-:Y:S02]  /*f4f0*/  IADD3 R5, R14, R17, RZ ;  /* 0x000000110e057210 */ /* 0x000fe40007ffe0ff */
[----:B------:R1:W5:Y:S01]  /*f500*/  LDL R14, [R1+0x88] ;  /* 0x00008800010e7983 */ /* 0x0003620000100800 */
[----:B------:R-:W-:-:S03]  /*f510*/  ULDC UR5, c[0x0][0x4e8] ;  /* 0x00013a0000057ab9 */ /* 0x000fc60000000800 */
[----:B------:R-:W-:Y:S01]  /*f520*/  SHFL.IDX PT, R10, R9, RZ, 0x1c1f ;  /* 0x001c1fff090a7589 */ /* 0x000fe200000e0000 */
[----:B------:R-:W-:-:S03]  /*f530*/  ULDC UR4, c[0x0][0x388] ;  /* 0x0000e20000047ab9 */ /* 0x000fc60000000800 */
[----:B------:R-:W3:Y:S01]  /*f540*/  SHFL.IDX PT, R11, R4, RZ, 0x1c1f ;  /* 0x001c1fff040b7589 */ /* 0x000ee200000e0000 */
[----:B------:R-:W-:-:S03]  /*f550*/  IMAD.MOV R7, RZ, RZ, -R0 ;  /* 0x000000ffff077224 */ /* 0x000fc600078e0a00 */
[----:B------:R-:W-:Y:S04]  /*f560*/  SHFL.IDX PT, R8, R9, 0x1, 0x1c1f ;  /* 0x003c1f0009087f89 */ /* 0x000fe800000e0000 */
[----:B------:R4:W1:Y:S01]  /*f570*/  SHFL.IDX PT, R9, R4, 0x1, 0x1c1f ;  /* 0x003c1f0004097f89 */ /* 0x00086200000e0000 */
[----:B------:R-:W-:-:S03]  /*f580*/  UIMAD UR4, UR5, UR4, URZ ;  /* 0x00000004050472a4 */ /* 0x000fc6000f8e023f */
[----:B------:R-:W1:Y:S03]  /*f590*/  S2R R18, SR_TID.X ;  /* 0x0000000000127919 */ /* 0x000e660000002100 */
[----:B------:R-:W-:Y:S02]  /*f5a0*/  ISETP.GE.OR P1, PT, R5, UR4, P0 ;  /* 0x0000000405007c0c */ /* 0x000fe40008726670 */
[----:B------:R-:W-:Y:S01]  /*f5b0*/  SHF.R.S32.HI R12, RZ, 0x1f, R0 ;  /* 0x0000001fff0c7819 */ /* 0x000fe20000011400 */
[----:B----4-:R-:W-:Y:S01]  /*f5c0*/  IMAD R4, R7, c[0x0][0x4e8], R6 ;  /* 0x00013a0007047a24 */ /* 0x010fe200078e0206 */
[----:B------:R-:W-:-:S04]  /*f5d0*/  IADD3 R7, R5, 0x8, RZ ;  /* 0x0000000805077810 */ /* 0x000fc80007ffe0ff */
[----:B------:R-:W-:Y:S01]  /*f5e0*/  ISETP.GE.OR P0, PT, R7, UR4, P0 ;  /* 0x0000000407007c0c */ /* 0x000fe20008706670 */
[----:B------:R-:W-:-:S04]  /*f5f0*/  IMAD R6, R12, c[0x0][0x3e0], RZ ;  /* 0x0000f8000c067a24 */ /* 0x000fc800078e02ff */
[----:B---3--:R3:W-:Y:S01]  /*f600*/  @!P1 ST.E [R10.64], R174 ;  /* 0x000000ae0a009985 */ /* 0x0087e2000c101906 */
[----:B------:R-:W-:Y:S01]  /*f610*/  IMAD.WIDE.U32 R2, R0, c[0x0][0x3e0], R2 ;  /* 0x0000f80000027a25 */ /* 0x000fe200078e0002 */
[----:B-1----:R-:W-:-:S03]  /*f620*/  SHF.R.S32.HI R16, RZ, 0x1f, R18 ;  /* 0x0000001fff107819 */ /* 0x002fc60000011412 */
[----:B------:R-:W-:Y:S01]  /*f630*/  IMAD R5, R0, c[0x0][0x3e4], R6 ;  /* 0x0000f90000057a24 */ /* 0x000fe200078e0206 */
[----:B------:R-:W-:Y:S02]  /*f640*/  SHF.R.S32.HI R0, RZ, 0x1f, R4 ;  /* 0x0000001fff007819 */ /* 0x000fe40000011404 */
[----:B------:R3:W-:Y:S01]  /*f650*/  @!P0 ST.E [R8.64], R65 ;  /* 0x0000004108008985 */ /* 0x0007e2000c101906 */
[----:B------:R-:W-:Y:S01]  /*f660*/  IMAD.IADD R3, R3, 0x1, R5 ;  /* 0x0000000103037824 */ /* 0x000fe200078e0205 */
[----:B------:R-:W-:Y:S01]  /*f670*/  LEA.HI R16, R16, R18, RZ, 0x3 ;  /* 0x0000001210107211 */ /* 0x000fe200078f18ff */
[----:B------:R-:W-:Y:S02]  /*f680*/  IMAD R0, R0, c[0x0][0x3d8], RZ ;  /* 0x0000f60000007a24 */ /* 0x000fe400078e02ff */
[----:B------:R-:W-:Y:S01]  /*f690*/  IMAD.WIDE.U32 R2, R4, c[0x0][0x3d8], R2 ;  /* 0x0000f60004027a25 */ /* 0x000fe200078e0002 */
[----:B------:R-:W-:-:S03]  /*f6a0*/  SHF.R.S32.HI R16, RZ, 0x3, R16 ;  /* 0x00000003ff107819 */ /* 0x000fc60000011410 */
[----:B------:R-:W-:Y:S01]  /*f6b0*/  IMAD R0, R4, c[0x0][0x3dc], R0 ;  /* 0x0000f70004007a24 */ /* 0x000fe200078e0200 */
[----:B------:R-:W-:Y:S01]  /*f6c0*/  LEA R5, P0, R2, c[0x0][0x380], 0x1 ;  /* 0x0000e00002057a11 */ /* 0x000fe200078008ff */
[----:B------:R-:W-:-:S03]  /*f6d0*/  IMAD.IADD R4, R16, 0x1, R17 ;  /* 0x0000000110047824 */ /* 0x000fc600078e0211 */
[----:B------:R-:W-:-:S04]  /*f6e0*/  IADD3 R3, R3, R0, RZ ;  /* 0x0000000003037210 */ /* 0x000fc80007ffe0ff */
[----:B------:R-:W-:Y:S02]  /*f6f0*/  LEA.HI.X R3, R2, c[0x0][0x384], R3, 0x1, P0 ;  /* 0x0000e10002037a11 */ /* 0x000fe400000f0c03 */
[----:B------:R-:W-:Y:S01]  /*f700*/  ISETP.GE.AND P0, PT, R4, UR4, PT ;  /* 0x0000000404007c0c */ /* 0x000fe2000bf06270 */
[----:B------:R3:W1:Y:S01]  /*f710*/  SHFL.IDX PT, R0, R5, RZ, 0x181f ;  /* 0x00181fff05007589 */ /* 0x00066200000e0000 */
[----:B------:R-:W-:Y:S03]  /*f720*/  BSSY B0, `(.L_x_487) ;  /* 0x0000023000007945 */ /* 0x000fe60003800000 */
[----:B------:R3:W4:Y:S04]  /*f730*/  SHFL.IDX PT, R2, R3, RZ, 0x181f ;  /* 0x00181fff03027589 */ /* 0x00072800000e0000 */
[----:B--2---:R3:W2:Y:S04]  /*f740*/  LDS.128 R44, [R13+0x1080] ;  /* 0x001080000d2c7984 */ /* 0x0046a80000000c00 */
        /* <DEDUP_REMOVED lines=12> */
[----:B--2-4-:R-:W2:Y:S01]  /*f810*/  LDS.128 R28, [R13+0x80] ;  /* 0x000080000d1c7984 */ /* 0x014ea20000000c00 */
[----:B-----5:R-:W-:-:S02]  /*f820*/  ISETP.GE.AND P3, PT, R86, c[0x0][0x3c8], PT ;  /* 0x0000f20056007a0c */ /* 0x020fc40003f66270 */
[----:B------:R-:W-:Y:S01]  /*f830*/  ISETP.GE.AND P2, PT, R84, c[0x0][0x3c8], PT ;  /* 0x0000f20054007a0c */ /* 0x000fe20003f46270 */
[----:B------:R-:W4:Y:S01]  /*f840*/  LDS.128 R24, [R13+0x4080] ;  /* 0x004080000d187984 */ /* 0x000f220000000c00 */
[----:B------:R-:W-:Y:S02]  /*f850*/  ISETP.GE.AND P1, PT, R80, c[0x0][0x3c8], PT ;  /* 0x0000f20050007a0c */ /* 0x000fe40003f26270 */
[----:B------:R-:W-:Y:S01]  /*f860*/  ISETP.GE.AND P0, PT, R14, c[0x0][0x3c8], PT ;  /* 0x0000f2000e007a0c */ /* 0x000fe20003f06270 */
[----:B------:R-:W3:Y:S04]  /*f870*/  LDS.128 R20, [R13+0x8080] ;  /* 0x008080000d147984 */ /* 0x000ee80000000c00 */
[----:B------:R1:W3:Y:S02]  /*f880*/  LDS.128 R16, [R13+0xc080] ;  /* 0x00c080000d107984 */ /* 0x0002e40000000c00 */
[----:B-1----:R-:W-:-:S02]  /*f890*/  @!P3 LEA R12, P4, R86, R0, 0x1 ;  /* 0x00000000560cb211 */ /* 0x002fc400078808ff */
[-C--:B---3--:R-:W-:Y:S02]  /*f8a0*/  @!P2 LEA R10, P6, R84, R0.reuse, 0x1 ;  /* 0x00000000540aa211 */ /* 0x088fe400078c08ff */
[----:B------:R-:W-:Y:S02]  /*f8b0*/  @!P1 LEA R8, P5, R80, R0, 0x1 ;  /* 0x0000000050089211 */ /* 0x000fe400078a08ff */
[-C--:B------:R-:W-:Y:S02]  /*f8c0*/  @!P2 LEA.HI.X R11, R84, R2.reuse, R85, 0x1, P6 ;  /* 0x00000002540ba211 */ /* 0x080fe400030f0c55 */
[-C--:B------:R-:W-:Y:S02]  /*f8d0*/  @!P1 LEA.HI.X R9, R80, R2.reuse, R82, 0x1, P5 ;  /* 0x0000000250099211 */ /* 0x080fe400028f0c52 */
[----:B------:R-:W-:Y:S02]  /*f8e0*/  @!P3 LEA.HI.X R13, R86, R2, R87, 0x1, P4 ;  /* 0x00000002560db211 */ /* 0x000fe400020f0c57 */
[----:B------:R-:W-:-:S03]  /*f8f0*/  @!P0 LEA R6, P4, R14, R0, 0x1 ;  /* 0x000000000e068211 */ /* 0x000fc600078808ff */
[----:B--2---:R1:W-:Y:S01]  /*f900*/  @!P3 ST.E.128 [R12.64], R28 ;  /* 0x0000001c0c00b985 */ /* 0x0043e2000c101d06 */
[----:B------:R-:W-:-:S03]  /*f910*/  @!P0 LEA.HI.X R7, R14, R2, R15, 0x1, P4 ;  /* 0x000000020e078211 */ /* 0x000fc600020f0c0f */
[----:B----4-:R1:W-:Y:S04]  /*f920*/  @!P2 ST.E.128 [R10.64], R24 ;  /* 0x000000180a00a985 */ /* 0x0103e8000c101d06 */
[----:B------:R1:W-:Y:S04]  /*f930*/  @!P1 ST.E.128 [R8.64], R20 ;  /* 0x0000001408009985 */ /* 0x0003e8000c101d06 */
[----:B------:R1:W-:Y:S02]  /*f940*/  @!P0 ST.E.128 [R6.64], R16 ;  /* 0x0000001006008985 */ /* 0x0003e4000c101d06 */
.L_x_488:
[----:B--2-4-:R-:W-:Y:S05]  /*f950*/  BSYNC B0 ;  /* 0x0000000000007941 */ /* 0x014fea0003800000 */
.L_x_487:
[----:B-1----:R-:W-:Y:S01]  /*f960*/  IADD3 R6, R4, 0x20, RZ ;  /* 0x0000002004067810 */ /* 0x002fe20007ffe0ff */
[----:B------:R1:W2:Y:S01]  /*f970*/  SHFL.IDX PT, R2, R3, 0x1, 0x181f ;  /* 0x00381f0003027f89 */ /* 0x0002a200000e0000 */
[----:B------:R-:W-:Y:S02]  /*f980*/  BSSY B0, `(.L_x_489) ;  /* 0x0000014000007945 */ /* 0x000fe40003800000 */
[----:B------:R-:W-:Y:S01]  /*f990*/  ISETP.GE.AND P0, PT, R6, UR4, PT ;  /* 0x0000000406007c0c */ /* 0x000fe2000bf06270 */
[----:B------:R1:W4:-:S12]  /*f9a0*/  SHFL.IDX PT, R0, R5, 0x1, 0x181f ;  /* 0x00381f0005007f89 */ /* 0x00031800000e0000 */
[----:B------:R-:W-:Y:S05]  /*f9b0*/  @P0 BRA `(.L_x_490) ;  /* 0x0000010000000947 */ /* 0x000fea0003800000 */
[----:B-----5:R-:W-:Y:S02]  /*f9c0*/  ISETP.GE.AND P3, PT, R86, c[0x0][0x3c8], PT ;  /* 0x0000f20056007a0c */ /* 0x020fe40003f66270 */
[----:B------:R-:W-:Y:S02]  /*f9d0*/  ISETP.GE.AND P2, PT, R84, c[0x0][0x3c8], PT ;  /* 0x0000f20054007a0c */ /* 0x000fe40003f46270 */
[----:B------:R-:W-:Y:S02]  /*f9e0*/  ISETP.GE.AND P1, PT, R80, c[0x0][0x3c8], PT ;  /* 0x0000f20050007a0c */ /* 0x000fe40003f26270 */
[----:B------:R-:W-:-:S07]  /*f9f0*/  ISETP.GE.AND P0, PT, R14, c[0x0][0x3c8], PT ;  /* 0x0000f2000e007a0c */ /* 0x000fce0003f06270 */
[-C--:B----4-:R-:W-:Y:S02]  /*fa00*/  @!P3 LEA R12, P4, R86, R0.reuse, 0x1 ;  /* 0x00000000560cb211 */ /* 0x090fe400078808ff */
[----:B---3--:R-:W-:Y:S02]  /*fa10*/  @!P2 LEA R10, P6, R84, R0, 0x1 ;  /* 0x00000000540aa211 */ /* 0x008fe400078c08ff */
[----:B--2---:R-:W-:Y:S02]  /*fa20*/  @!P3 LEA.HI.X R13, R86, R2, R87, 0x1, P4 ;  /* 0x00000002560db211 */ /* 0x004fe400020f0c57 */
[-C--:B------:R-:W-:Y:S02]  /*fa30*/  @!P1 LEA R8, P5, R80, R0.reuse, 0x1 ;  /* 0x0000000050089211 */ /* 0x080fe400078a08ff */
[----:B------:R-:W-:Y:S01]  /*fa40*/  @!P0 LEA R6, P4, R14, R0, 0x1 ;  /* 0x000000000e068211 */ /* 0x000fe200078808ff */
[----:B------:R2:W-:Y:S01]  /*fa50*/  @!P3 ST.E.128 [R12.64], R44 ;  /* 0x0000002c0c00b985 */ /* 0x0005e2000c101d06 */
[----:B------:R-:W-:-:S02]  /*fa60*/  @!P2 LEA.HI.X R11, R84, R2, R85, 0x1, P6 ;  /* 0x00000002540ba211 */ /* 0x000fc400030f0c55 */
[-C--:B------:R-:W-:Y:S02]  /*fa70*/  @!P1 LEA.HI.X R9, R80, R2.reuse, R82, 0x1, P5 ;  /* 0x0000000250099211 */ /* 0x080fe400028f0c52 */
[----:B------:R-:W-:Y:S01]  /*fa80*/  @!P0 LEA.HI.X R7, R14, R2, R15, 0x1, P4 ;  /* 0x000000020e078211 */ /* 0x000fe200020f0c0f */
[----:B------:R2:W-:Y:S04]  /*fa90*/  @!P2 ST.E.128 [R10.64], R40 ;  /* 0x000000280a00a985 */ /* 0x0005e8000c101d06 */
[----:B------:R2:W-:Y:S04]  /*faa0*/  @!P1 ST.E.128 [R8.64], R36 ;  /* 0x0000002408009985 */ /* 0x0005e8000c101d06 */
[----:B------:R2:W-:Y:S02]  /*fab0*/  @!P0 ST.E.128 [R6.64], R32 ;  /* 0x0000002006008985 */ /* 0x0005e4000c101d06 */
.L_x_490:
[----:B------:R-:W-:Y:S05]  /*fac0*/  BSYNC B0 ;  /* 0x0000000000007941 */ /* 0x000fea0003800000 */
.L_x_489:
[----:B--2---:R-:W-:Y:S01]  /*fad0*/  IADD3 R6, R4, 0x40, RZ ;  /* 0x0000004004067810 */ /* 0x004fe20007ffe0ff */
[----:B------:R2:W1:Y:S01]  /*fae0*/  SHFL.IDX PT, R2, R3, 0x2, 0x181f ;  /* 0x00581f0003027f89 */ /* 0x00046200000e0000 */
[----:B------:R-:W-:Y:S02]  /*faf0*/  BSSY B0, `(.L_x_491) ;  /* 0x0000014000007945 */ /* 0x000fe40003800000 */
[----:B------:R-:W-:Y:S01]  /*fb00*/  ISETP.GE.AND P0, PT, R6, UR4, PT ;  /* 0x0000000406007c0c */ /* 0x000fe2000bf06270 */
[----:B----4-:R2:W4:-:S12]  /*fb10*/  SHFL.IDX PT, R0, R5, 0x2, 0x181f ;  /* 0x00581f0005007f89 */ /* 0x01051800000e0000 */
[----:B------:R-:W-:Y:S05]  /*fb20*/  @P0 BRA `(.L_x_492) ;  /* 0x0000010000000947 */ /* 0x000fea0003800000 */
[----:B-----5:R-:W-:Y:S02]  /*fb30*/  ISETP.GE.AND P3, PT, R86, c[0x0][0x3c8], PT ;  /* 0x0000f20056007a0c */ /* 0x020fe40003f66270 */
[----:B------:R-:W-:Y:S02]  /*fb40*/  ISETP.GE.AND P2, PT, R84, c[0x0][0x3c8], PT ;  /* 0x0000f20054007a0c */ /* 0x000fe40003f46270 */
[----:B------:R-:W-:Y:S02]  /*fb50*/  ISETP.GE.AND P1, PT, R80, c[0x0][0x3c8], PT ;  /* 0x0000f20050007a0c */ /* 0x000fe40003f26270 */
[----:B------:R-:W-:-:S07]  /*fb60*/  ISETP.GE.AND P0, PT, R14, c[0x0][0x3c8], PT ;  /* 0x0000f2000e007a0c */ /* 0x000fce0003f06270 */
[-C--:B----4-:R-:W-:Y:S02]  /*fb70*/  @!P3 LEA R12, P4, R86, R0.reuse, 0x1 ;  /* 0x00000000560cb211 */ /* 0x090fe400078808ff */
[----:B---3--:R-:W-:Y:S02]  /*fb80*/  @!P2 LEA R10, P6, R84, R0, 0x1 ;  /* 0x00000000540aa211 */ /* 0x008fe400078c08ff */
[----:B-1----:R-:W-:Y:S02]  /*fb90*/  @!P3 LEA.HI.X R13, R86, R2, R87, 0x1, P4 ;  /* 0x00000002560db211 */ /* 0x002fe400020f0c57 */
        /* <DEDUP_REMOVED lines=9> */
.L_x_492:
[----:B------:R-:W-:Y:S05]  /*fc30*/  BSYNC B0 ;  /* 0x0000000000007941 */ /* 0x000fea0003800000 */
.L_x_491:
[----:B-1----:R1:W2:Y:S04]  /*fc40*/  SHFL.IDX PT, R2, R3, 0x3, 0x181f ;  /* 0x00781f0003027f89 */ /* 0x0022a800000e0000 */
[----:B----4-:R4:W3:Y:S02]  /*fc50*/  SHFL.IDX PT, R0, R5, 0x3, 0x181f ;  /* 0x00781f0005007f89 */ /* 0x0108e400000e0000 */
[----:B-123--:R-:W-:-:S04]  /*fc60*/  IADD3 R3, R4, 0x60, RZ ;  /* 0x0000006004037810 */ /* 0x00efc80007ffe0ff */
[----:B------:R-:W-:-:S13]  /*fc70*/  ISETP.GE.AND P0, PT, R3, UR4, PT ;  /* 0x0000000403007c0c */ /* 0x000fda000bf06270 */
[----:B------:R-:W-:Y:S05]  /*fc80*/  @P0 BRA `(.L_x_493) ;  /* 0x00000d9000000947 */ /* 0x000fea0003800000 */
[----:B----45:R-:W-:Y:S02]  /*fc90*/  ISETP.GE.AND P2, PT, R86, c[0x0][0x3c8], PT ;  /* 0x0000f20056007a0c */ /* 0x030fe40003f46270 */
[----:B------:R-:W-:Y:S02]  /*fca0*/  ISETP.GE.AND P1, PT, R84, c[0x0][0x3c8], PT ;  /* 0x0000f20054007a0c */ /* 0x000fe40003f26270 */
[----:B------:R-:W-:-:S09]  /*fcb0*/  ISETP.GE.AND P0, PT, R80, c[0x0][0x3c8], PT ;  /* 0x0000f20050007a0c */ /* 0x000fd20003f06270 */
[-C--:B------:R-:W-:Y:S02]  /*fcc0*/  @!P2 LEA R8, P5, R86, R0.reuse, 0x1 ;  /* 0x000000005608a211 */ /* 0x080fe400078a08ff */
[-C--:B------:R-:W-:Y:S02]  /*fcd0*/  @!P1 LEA R6, P4, R84, R0.reuse, 0x1 ;  /* 0x0000000054069211 */ /* 0x080fe400078808ff */
[----:B------:R-:W-:Y:S02]  /*fce0*/  @!P0 LEA R4, P3, R80, R0, 0x1 ;  /* 0x0000000050048211 */ /* 0x000fe400078608ff */
[-C--:B------:R-:W-:Y:S02]  /*fcf0*/  @!P2 LEA.HI.X R9, R86, R2.reuse, R87, 0x1, P5 ;  /* 0x000000025609a211 */ /* 0x080fe400028f0c57 */
[-C--:B------:R-:W-:Y:S02]  /*fd00*/  @!P1 LEA.HI.X R7, R84, R2.reuse, R85, 0x1, P4 ;  /* 0x0000000254079211 */ /* 0x080fe400020f0c55 */
[----:B------:R-:W-:Y:S01]  /*fd10*/  @!P0 LEA.HI.X R5, R80, R2, R82, 0x1, P3 ;  /* 0x0000000250058211 */ /* 0x000fe200018f0c52 */
[----:B------:R1:W-:Y:S04]  /*fd20*/  @!P2 ST.E.128 [R8.64], R72 ;  /* 0x000000480800a985 */ /* 0x0003e8000c101d06 */
[----:B------:R1:W-:Y:S04]  /*fd30*/  @!P1 ST.E.128 [R6.64], R68 ;  /* 0x0000004406009985 */ /* 0x0003e8000c101d06 */
[----:B------:R1:W-:Y:S01]  /*fd40*/  @!P0 ST.E.128 [R4.64], R64 ;  /* 0x0000004004008985 */ /* 0x0003e2000c101d06 */
[----:B------:R-:W-:-:S13]  /*fd50*/  ISETP.GE.AND P0, PT, R14, c[0x0][0x3c8], PT ;  /* 0x0000f2000e007a0c */ /* 0x000fda0003f06270 */
[----:B------:R-:W-:Y:S05]  /*fd60*/  @P0 BRA `(.L_x_493) ;  /* 0x00000cb000000947 */ /* 0x000fea0003800000 */
[----:B-1----:R-:W-:-:S04]  /*fd70*/  LEA R4, P0, R14, R0, 0x1 ;  /* 0x000000000e047211 */ /* 0x002fc800078008ff */
[----:B------:R-:W-:-:S05]  /*fd80*/  LEA.HI.X R5, R14, R2, R15, 0x1, P0 ;  /* 0x000000020e057211 */ /* 0x000fca00000f0c0f */
[----:B------:R1:W-:Y:S01]  /*fd90*/  ST.E.128 [R4.64], R76 ;  /* 0x0000004c04007985 */ /* 0x0003e2000c101d06 */
[----:B------:R-:W-:Y:S05]  /*fda0*/  BRA `(.L_x_493) ;  /* 0x00000c7000007947 */ /* 0x000fea0003800000 */
.L_x_485:
[----:B------:R-:W3:Y:S04]  /*fdb0*/  LDL R0, [R1+0xa0] ;  /* 0x0000a00001007983 */ /* 0x000ee80000100800 */
[----:B------:R-:W4:Y:S04]  /*fdc0*/  LDL R14, [R1+0xa4] ;  /* 0x0000a400010e7983 */ /* 0x000f280000100800 */
[----:B------:R-:W5:Y:S01]  /*fdd0*/  LDL R13, [R1+0xa8] ;  /* 0x0000a800010d7983 */ /* 0x000f620000100800 */
[----:B------:R-:W-:Y:S03]  /*fde0*/  BSSY B0, `(.L_x_494) ;  /* 0x0000025000007945 */ /* 0x000fe60003800000 */
[----:B------:R-:W1:Y:S02]  /*fdf0*/  S2R R12, SR_TID.X ;  /* 0x00000000000c7919 */ /* 0x000e640000002100 */
[----:B-1----:R-:W-:Y:S01]  /*fe00*/  ISETP.GE.AND P0, PT, R12, 0x80, PT ;  /* 0x000000800c00780c */ /* 0x002fe20003f06270 */
[----:B---3--:R-:W-:Y:S01]  /*fe10*/  IMAD.MOV.U32 R11, RZ, RZ, R0 ;  /* 0x000000ffff0b7224 */ /* 0x008fe200078e0000 */
[----:B----4-:R-:W-:-:S02]  /*fe20*/  SHF.R.S32.HI R7, RZ, 0x1f, R14 ;  /* 0x0000001fff077819 */ /* 0x010fc4000001140e */
[----:B-----5:R-:W-:-:S09]  /*fe30*/  SHF.R.S32.HI R8, RZ, 0x1f, R13 ;  /* 0x0000001fff087819 */ /* 0x020fd2000001140d */
[----:B------:R-:W-:Y:S05]  /*fe40*/  @P0 BRA `(.L_x_495) ;  /* 0x000001e000000947 */ /* 0x000fea0003800000 */
[----:B------:R-:W-:Y:S02]  /*fe50*/  MOV R2, c[0x0][0x4e8] ;  /* 0x00013a0000027a02 */ /* 0x000fe40000000f00 */
[----:B------:R-:W-:-:S03]  /*fe60*/  IADD3 R6, R11, R12, RZ ;  /* 0x0000000c0b067210 */ /* 0x000fc60007ffe0ff */
[----:B------:R-:W-:-:S05]  /*fe70*/  IMAD R0, R2, c[0x0][0x388], RZ ;  /* 0x0000e20002007a24 */ /* 0x000fca00078e02ff */
[----:B------:R-:W-:-:S13]  /*fe80*/  ISETP.GE.AND P0, PT, R6, R0, PT ;  /* 0x000000000600720c */ /* 0x000fda0003f06270 */
[----:B------:R-:W-:Y:S05]  /*fe90*/  @P0 BRA `(.L_x_495) ;  /* 0x0000019000000947 */ /* 0x000fea0003800000 */
[----:B------:R-:W-:Y:S01]  /*fea0*/  ISETP.NE.AND P0, PT, R2, 0x1, PT ;  /* 0x000000010200780c */ /* 0x000fe20003f05270 */
[----:B------:R-:W-:Y:S01]  /*feb0*/  IMAD R4, R7, c[0x0][0x490], RZ ;  /* 0x0001240007047a24 */ /* 0x000fe200078e02ff */
[----:B------:R-:W-:Y:S01]  /*fec0*/  MOV R0, R6 ;  /* 0x0000000600007202 */ /* 0x000fe20000000f00 */
[----:B------:R-:W-:-:S04]  /*fed0*/  IMAD.WIDE.U32 R2, R14, c[0x0][0x490], RZ ;  /* 0x000124000e027a25 */ /* 0x000fc800078e00ff */
[----:B------:R-:W-:Y:S02]  /*fee0*/  IMAD R4, R14, c[0x0][0x494], R4 ;  /* 0x000125000e047a24 */ /* 0x000fe400078e0204 */
[----:B------:R-:W-:-:S03]  /*fef0*/  IMAD R10, R8, c[0x0][0x498], RZ ;  /* 0x00012600080a7a24 */ /* 0x000fc600078e02ff */
[----:B------:R-:W-:Y:S01]  /*ff00*/  IADD3 R3, R3, R4, RZ ;  /* 0x0000000403037210 */ /* 0x000fe20007ffe0ff */
[----:B------:R-:W-:-:S05]  /*ff10*/  @P0 IMAD.HI.U32 R5, R6, c[0x0][0x4ec], RZ ;  /* 0x00013b0006050a27 */ /* 0x000fca00078e00ff */
[----:B------:R-:W-:Y:S01]  /*ff20*/  @P0 SHF.R.U32.HI R0, RZ, c[0x0][0x4f0], R5 ;  /* 0x00013c00ff000a19 */ /* 0x000fe20000011605 */
[----:B------:R-:W-:-:S03]  /*ff30*/  IMAD.WIDE.U32 R4, R13, c[0x0][0x498], R2 ;  /* 0x000126000d047a25 */ /* 0x000fc600078e0002 */
[C---:B------:R-:W-:Y:S01]  /*ff40*/  IADD3 R9, -R0.reuse, RZ, RZ ;  /* 0x000000ff00097210 */ /* 0x040fe20007ffe1ff */
[----:B------:R-:W-:Y:S01]  /*ff50*/  IMAD R3, R13, c[0x0][0x49c], R10 ;  /* 0x000127000d037a24 */ /* 0x000fe200078e020a */
[----:B------:R-:W-:-:S03]  /*ff60*/  IADD3 R4, P0, R0, R4, RZ ;  /* 0x0000000400047210 */ /* 0x000fc60007f1e0ff */
[----:B------:R-:W-:Y:S01]  /*ff70*/  IMAD R2, R9, c[0x0][0x4e8], R6 ;  /* 0x00013a0009027a24 */ /* 0x000fe200078e0206 */
[----:B------:R-:W-:-:S04]  /*ff80*/  SHF.R.S32.HI R6, RZ, 0x1f, R0 ;  /* 0x0000001fff067819 */ /* 0x000fc80000011400 */
[----:B------:R-:W-:Y:S02]  /*ff90*/  SHF.R.S32.HI R0, RZ, 0x1f, R2 ;  /* 0x0000001fff007819 */ /* 0x000fe40000011402 */
[----:B------:R-:W-:-:S03]  /*ffa0*/  IADD3.X R5, R6, R5, R3, P0, !PT ;  /* 0x0000000506057210 */ /* 0x000fc600007fe403 */
[----:B------:R-:W-:-:S04]  /*ffb0*/  IMAD R0, R0, c[0x0][0x488], RZ ;  /* 0x0001220000007a24 */ /* 0x000fc800078e02ff */
[C---:B------:R-:W-:Y:S02]  /*ffc0*/  IMAD R0, R2.reuse, c[0x0][0x48c], R0 ;  /* 0x0001230002007a24 */ /* 0x040fe400078e0200 */
[----:B------:R-:W-:-:S05]  /*ffd0*/  IMAD.WIDE.U32 R2, R2, c[0x0][0x488], R4 ;  /* 0x0001220002027a25 */ /* 0x000fca00078e0004 */
[----:B------:R-:W-:Y:S02]  /*ffe0*/  IADD3 R0, R3, R0, RZ ;  /* 0x0000000003007210 */ /* 0x000fe40007ffe0ff */
[----:B------:R-:W-:-:S04]  /*fff0*/  LEA R4, P0, R2, c[0x0][0x450], 0x2 ;  /* 0x0001140002047a11 */ /* 0x000fc800078010ff */
[----:B------:R-:W-:Y:S02]  /*10000*/  LEA.HI.X R5, R2, c[0x0][0x454], R0, 0x2, P0 ;  /* 0x0001150002057a11 */ /* 0x000fe400000f1400 */
[----:B------:R-:W-:-:S05]  /*10010*/  MOV R0, 0xff800000 ;  /* 0xff80000000007802 */ /* 0x000fca0000000f00 */
[----:B------:R1:W-:Y:S02]  /*10020*/  STG.E [R4.64], R0 ;  /* 0x0000000004007986 */ /* 0x0003e4000c101906 */
.L_x_495:
[----:B------:R-:W-:Y:S05]  /*10030*/  BSYNC B0 ;  /* 0x0000000000007941 */ /* 0x000fea0003800000 */
.L_x_494:
[----:B------:R-:W3:Y:S01]  /*10040*/  LDL R2, [R1+0xe8] ;  /* 0x0000e80001027983 */ /* 0x000ee20000100800 */
[----:B-1----:R-:W-:Y:S01]  /*10050*/  MOV R0, c[0x0][0x4e8] ;  /* 0x00013a0000007a02 */ /* 0x002fe20000000f00 */
[----:B------:R-:W-:Y:S01]  /*10060*/  IMAD R7, R7, c[0x0][0x3e8], RZ ;  /* 0x0000fa0007077a24 */ /* 0x000fe200078e02ff */
[----:B------:R-:W-:Y:S01]  /*10070*/  SHF.R.S32.HI R9, RZ, 0x1f, R12 ;  /* 0x0000001fff097819 */ /* 0x000fe2000001140c */
[----:B------:R-:W-:Y:S01]  /*10080*/  IMAD R5, R8, c[0x0][0x3f0], RZ ;  /* 0x0000fc0008057a24 */ /* 0x000fe200078e02ff */
[----:B------:R-:W-:Y:S01]  /*10090*/  ISETP.NE.AND P0, PT, R0, 0x1, PT ;  /* 0x000000010000780c */ /* 0x000fe20003f05270 */
[----:B------:R-:W-:Y:S01]  /*100a0*/  IMAD R7, R14, c[0x0][0x3ec], R7 ;  /* 0x0000fb000e077a24 */ /* 0x000fe200078e0207 */
[----:B------:R-:W-:-:S04]  /*100b0*/  LEA.HI R9, R9, R12, RZ, 0x3 ;  /* 0x0000000c09097211 */ /* 0x000fc800078f18ff */
[----:B------:R-:W-:-:S04]  /*100c0*/  SHF.R.S32.HI R9, RZ, 0x3, R9 ;  /* 0x00000003ff097819 */ /* 0x000fc80000011409 */
[-C--:B------:R-:W-:Y:S02]  /*100d0*/  IADD3 R12, R9, R11.reuse, RZ ;  /* 0x0000000b090c7210 */ /* 0x080fe40007ffe0ff */
[----:B---3--:R-:W-:Y:S01]  /*100e0*/  IADD3 R4, R2, R11, RZ ;  /* 0x0000000b02047210 */ /* 0x008fe20007ffe0ff */
[----:B------:R-:W-:-:S03]  /*100f0*/  IMAD.WIDE.U32 R2, R14, c[0x0][0x3e8], RZ ;  /* 0x0000fa000e027a25 */ /* 0x000fc600078e00ff */
[----:B------:R-:W-:Y:S01]  /*10100*/  MOV R0, R4 ;  /* 0x0000000400007202 */ /* 0x000fe20000000f00 */
[----:B------:R-:W-:-:S04]  /*10110*/  @P0 IMAD.HI.U32 R6, R4, c[0x0][0x4ec], RZ ;  /* 0x00013b0004060a27 */ /* 0x000fc800078e00ff */
[----:B------:R-:W-:Y:S01]  /*10120*/  IMAD.IADD R3, R3, 0x1, R7 ;  /* 0x0000000103037824 */ /* 0x000fe200078e0207 */
[----:B------:R-:W-:Y:S01]  /*10130*/  @P0 SHF.R.U32.HI R0, RZ, c[0x0][0x4f0], R6 ;  /* 0x00013c00ff000a19 */ /* 0x000fe20000011606 */
[C---:B------:R-:W-:Y:S02]  /*10140*/  IMAD R7, R13.reuse, c[0x0][0x3f4], R5 ;  /* 0x0000fd000d077a24 */ /* 0x040fe400078e0205 */
[----:B------:R-:W-:Y:S01]  /*10150*/  IMAD.WIDE.U32 R2, R13, c[0x0][0x3f0], R2 ;  /* 0x0000fc000d027a25 */ /* 0x000fe200078e0002 */
[----:B------:R-:W-:Y:S02]  /*10160*/  SHF.R.S32.HI R6, RZ, 0x1f, R0 ;  /* 0x0000001fff067819 */ /* 0x000fe40000011400 */
[----:B------:R-:W-:Y:S02]  /*10170*/  IADD3 R5, -R0, RZ, RZ ;  /* 0x000000ff00057210 */ /* 0x000fe40007ffe1ff */
[----:B------:R-:W-:Y:S01]  /*10180*/  IADD3 R3, R3, R7, RZ ;  /* 0x0000000703037210 */ /* 0x000fe20007ffe0ff */
[----:B------:R-:W-:-:S02]  /*10190*/  IMAD R6, R6, c[0x0][0x3e0], RZ ;  /* 0x0000f80006067a24 */ /* 0x000fc400078e02ff */
[----:B------:R-:W-:Y:S02]  /*101a0*/  IMAD R4, R5, c[0x0][0x4e8], R4 ;  /* 0x00013a0005047a24 */ /* 0x000fe400078e0204 */
[C---:B------:R-:W-:Y:S02]  /*101b0*/  IMAD R5, R0.reuse, c[0x0][0x3e4], R6 ;  /* 0x0000f90000057a24 */ /* 0x040fe400078e0206 */
[----:B------:R-:W-:Y:S01]  /*101c0*/  IMAD.WIDE.U32 R2, R0, c[0x0][0x3e0], R2 ;  /* 0x0000f80000027a25 */ /* 0x000fe200078e0002 */
[----:B------:R-:W-:-:S03]  /*101d0*/  SHF.R.S32.HI R0, RZ, 0x1f, R4 ;  /* 0x0000001fff007819 */ /* 0x000fc60000011404 */
[----:B------:R-:W-:Y:S02]  /*101e0*/  IMAD.IADD R3, R3, 0x1, R5 ;  /* 0x0000000103037824 */ /* 0x000fe400078e0205 */
[----:B------:R-:W-:Y:S02]  /*101f0*/  IMAD R0, R0, c[0x0][0x3d8], RZ ;  /* 0x0000f60000007a24 */ /* 0x000fe400078e02ff */
[----:B------:R-:W-:-:S04]  /*10200*/  IMAD.WIDE.U32 R2, R4, c[0x0][0x3d8], R2 ;  /* 0x0000f60004027a25 */ /* 0x000fc800078e0002 */
[----:B------:R-:W-:Y:S01]  /*10210*/  IMAD R4, R4, c[0x0][0x3dc], R0 ;  /* 0x0000f70004047a24 */ /* 0x000fe200078e0200 */
[----:B------:R-:W-:-:S04]  /*10220*/  LEA R13, P0, R2, c[0x0][0x380], 0x1 ;  /* 0x0000e000020d7a11 */ /* 0x000fc800078008ff */
[----:B------:R-:W-:-:S04]  /*10230*/  IADD3 R3, R3, R4, RZ ;  /* 0x0000000403037210 */ /* 0x000fc80007ffe0ff */
[----:B------:R-:W-:Y:S01]  /*10240*/  LEA.HI.X R3, R2, c[0x0][0x384], R3, 0x1, P0 ;  /* 0x0000e10002037a11 */ /* 0x000fe200000f0c03 */
[----:B------:R-:W-:Y:S05]  /*10250*/  BRA.DIV ~URZ, `(.L_x_496) ;  /* 0x00000a927f007947 */ /* 0x000fea000b800000 */
[----:B------:R1:W3:Y:S02]  /*10260*/  SHFL.IDX PT, R2, R3, RZ, 0x181f ;  /* 0x00181fff03027589 */ /* 0x0002e400000e0000 */
.L_x_514:
[----:B------:R-:W-:Y:S05]  /*10270*/  BRA.DIV ~URZ, `(.L_x_497) ;  /* 0x00000ae27f007947 */ /* 0x000fea000b800000 */
[----:B------:R4:W1:Y:S02]  /*10280*/  SHFL.IDX PT, R0, R13, RZ, 0x181f ;  /* 0x00181fff0d007589 */ /* 0x00086400000e0000 */
.L_x_515:
[----:B------:R-:W-:Y:S01]  /*10290*/  MOV R14, c[0x0][0x4e8] ;  /* 0x00013a00000e7a02 */ /* 0x000fe20000000f00 */
[----:B------:R-:W-:Y:S04]  /*102a0*/  BSSY B0, `(.L_x_498) ;  /* 0x000001b000007945 */ /* 0x000fe80003800000 */
[----:B------:R-:W-:-:S05]  /*102b0*/  IMAD R14, R14, c[0x0][0x388], RZ ;  /* 0x0000e2000e0e7a24 */ /* 0x000fca00078e02ff */
[----:B------:R-:W-:-:S13]  /*102c0*/  ISETP.GE.AND P0, PT, R12, R14, PT ;  /* 0x0000000e0c00720c */ /* 0x000fda0003f06270 */
[----:B------:R-:W-:Y:S05]  /*102d0*/  @P0 BRA `(.L_x_499) ;  /* 0x0000017000000947 */ /* 0x000fea0003800000 */
[----:B------:R-:W5:Y:S04]  /*102e0*/  LDL.64 R6, [R1+0x90] ;  /* 0x0000900001067983 */ /* 0x000f680000100a00 */
[----:B--2---:R-:W2:Y:S04]  /*102f0*/  LDL R4, [R1+0x9c] ;  /* 0x00009c0001047983 */ /* 0x004ea80000100800 */
[----:B----4-:R-:W4:Y:S04]  /*10300*/  LDL R17, [R1+0x98] ;  /* 0x0000980001117983 */ /* 0x010f280000100800 */
[----:B---3--:R-:W3:Y:S04]  /*10310*/  LDL R15, [R1+0x88] ;  /* 0x00008800010f7983 */ /* 0x008ee80000100800 */
[----:B------:R-:W3:Y:S04]  /*10320*/  LDL R5, [R1+0xbc] ;  /* 0x0000bc0001057983 */ /* 0x000ee80000100800 */
[----:B------:R-:W3:Y:S04]  /*10330*/  LDL R18, [R1+0xb8] ;  /* 0x0000b80001127983 */ /* 0x000ee80000100800 */
[----:B------:R-:W3:Y:S01]  /*10340*/  LDL R16, [R1+0xb4] ;  /* 0x0000b40001107983 */ /* 0x000ee20000100800 */
[----:B-----5:R-:W-:-:S02]  /*10350*/  ISETP.GE.AND P3, PT, R6, c[0x0][0x3c8], PT ;  /* 0x0000f20006007a0c */ /* 0x020fc40003f66270 */
[----:B--2---:R-:W-:Y:S02]  /*10360*/  ISETP.GE.AND P2, PT, R4, c[0x0][0x3c8], PT ;  /* 0x0000f20004007a0c */ /* 0x004fe40003f46270 */
[----:B----4-:R-:W-:Y:S02]  /*10370*/  ISETP.GE.AND P1, PT, R17, c[0x0][0x3c8], PT ;  /* 0x0000f20011007a0c */ /* 0x010fe40003f26270 */
[----:B---3--:R-:W-:-:S07]  /*10380*/  ISETP.GE.AND P0, PT, R15, c[0x0][0x3c8], PT ;  /* 0x0000f2000f007a0c */ /* 0x008fce0003f06270 */
[-C--:B-1----:R-:W-:Y:S02]  /*10390*/  @!P3 LEA R10, P4, R6, R0.reuse, 0x1 ;  /* 0x00000000060ab211 */ /* 0x082fe400078808ff */
[----:B------:R-:W-:Y:S02]  /*103a0*/  @!P2 LEA R8, P6, R4, R0, 0x1 ;  /* 0x000000000408a211 */ /* 0x000fe400078c08ff */
[----:B------:R-:W-:Y:S02]  /*103b0*/  @!P3 LEA.HI.X R11, R6, R2, R7, 0x1, P4 ;  /* 0x00000002060bb211 */ /* 0x000fe400020f0c07 */
[----:B------:R-:W-:Y:S02]  /*103c0*/  @!P1 LEA R6, P5, R17, R0, 0x1 ;  /* 0x0000000011069211 */ /* 0x000fe400078a08ff */
[----:B------:R-:W-:Y:S02]  /*103d0*/  @!P2 LEA.HI.X R9, R4, R2, R5, 0x1, P6 ;  /* 0x000000020409a211 */ /* 0x000fe400030f0c05 */
[----:B------:R-:W-:-:S02]  /*103e0*/  @!P0 LEA R4, P4, R15, R0, 0x1 ;  /* 0x000000000f048211 */ /* 0x000fc400078808ff */
[-C--:B------:R-:W-:Y:S02]  /*103f0*/  @!P1 LEA.HI.X R7, R17, R2.reuse, R18, 0x1, P5 ;  /* 0x0000000211079211 */ /* 0x080fe400028f0c12 */
[----:B------:R-:W-:Y:S01]  /*10400*/  @!P0 LEA.HI.X R5, R15, R2, R16, 0x1, P4 ;  /* 0x000000020f058211 */ /* 0x000fe200020f0c10 */
[----:B------:R1:W-:Y:S04]  /*10410*/  @!P3 ST.E.128 [R10.64], RZ ;  /* 0x000000ff0a00b985 */ /* 0x0003e8000c101d06 */
[----:B------:R1:W-:Y:S04]  /*10420*/  @!P2 ST.E.128 [R8.64], RZ ;  /* 0x000000ff0800a985 */ /* 0x0003e8000c101d06 */
[----:B------:R1:W-:Y:S04]  /*10430*/  @!P1 ST.E.128 [R6.64], RZ ;  /* 0x000000ff06009985 */ /* 0x0003e8000c101d06 */
[----:B------:R1:W-:Y:S02]  /*10440*/  @!P0 ST.E.128 [R4.64], RZ ;  /* 0x000000ff04008985 */ /* 0x0003e4000c101d06 */
.L_x_499:
[----:B------:R-:W-:Y:S05]  /*10450*/  BSYNC B0 ;  /* 0x0000000000007941 */ /* 0x000fea0003800000 */
.L_x_498:
[----:B------:R-:W-:Y:S05]  /*10460*/  BRA.DIV ~URZ, `(.L_x_500) ;  /* 0x000009527f007947 */ /* 0x000fea000b800000 */
[----:B---3--:R3:W2:Y:S04]  /*10470*/  SHFL.IDX PT, R2, R3, 0x1, 0x181f ;  /* 0x00381f0003027f89 */ /* 0x0086a800000e0000 */
[----:B-1----:R3:W1:Y:S02]  /*10480*/  SHFL.IDX PT, R0, R13, 0x1, 0x181f ;  /* 0x00381f000d007f89 */ /* 0x00266400000e0000 */
.L_x_516:
[----:B------:R-:W-:Y:S01]  /*10490*/  IADD3 R4, R12, 0x20, RZ ;  /* 0x000000200c047810 */ /* 0x000fe20007ffe0ff */
[----:B------:R-:W-:Y:S03]  /*104a0*/  BSSY B0, `(.L_x_501) ;  /* 0x000001a000007945 */ /* 0x000fe60003800000 */
[----:B------:R-:W-:-:S13]  /*104b0*/  ISETP.GE.AND P0, PT, R4, R14, PT ;  /* 0x0000000e0400720c */ /* 0x000fda0003f06270 */
[----:B------:R-:W-:Y:S05]  /*104c0*/  @P0 BRA `(.L_x_502) ;  /* 0x0000017000000947 */ /* 0x000fea0003800000 */
[----:B------:R-:W5:Y:S04]  /*104d0*/  LDL.64 R6, [R1+0x90] ;  /* 0x0000900001067983 */ /* 0x000f680000100a00 */
[----:B---3--:R-:W3:Y:S04]  /*104e0*/  LDL R5, [R1+0x9c] ;  /* 0x00009c0001057983 */ /* 0x008ee80000100800 */
[----:B----4-:R-:W4:Y:S04]  /*104f0*/  LDL R17, [R1+0x98] ;  /* 0x0000980001117983 */ /* 0x010f280000100800 */
[----:B--2---:R-:W2:Y:S04]  /*10500*/  LDL R15, [R1+0x88] ;  /* 0x00008800010f7983 */ /* 0x004ea80000100800 */
[----:B------:R-:W2:Y:S04]  /*10510*/  LDL R19, [R1+0xbc] ;  /* 0x0000bc0001137983 */ /* 0x000ea80000100800 */
[----:B------:R-:W2:Y:S04]  /*10520*/  LDL R18, [R1+0xb8] ;  /* 0x0000b80001127983 */ /* 0x000ea80000100800 */
[----:B------:R-:W2:Y:S01]  /*10530*/  LDL R16, [R1+0xb4] ;  /* 0x0000b40001107983 */ /* 0x000ea20000100800 */
[----:B-----5:R-:W-:-:S02]  /*10540*/  ISETP.GE.AND P3, PT, R6, c[0x0][0x3c8], PT ;  /* 0x0000f20006007a0c */ /* 0x020fc40003f66270 */
[----:B---3--:R-:W-:Y:S02]  /*10550*/  ISETP.GE.AND P2, PT, R5, c[0x0][0x3c8], PT ;  /* 0x0000f20005007a0c */ /* 0x008fe40003f46270 */
[----:B----4-:R-:W-:Y:S02]  /*10560*/  ISETP.GE.AND P1, PT, R17, c[0x0][0x3c8], PT ;  /* 0x0000f20011007a0c */ /* 0x010fe40003f26270 */
[----:B--2---:R-:W-:-:S07]  /*10570*/  ISETP.GE.AND P0, PT, R15, c[0x0][0x3c8], PT ;  /* 0x0000f2000f007a0c */ /* 0x004fce0003f06270 */
[CC--:B-1----:R-:W-:Y:S02]  /*10580*/  @!P3 LEA R10, P4, R6.reuse, R0.reuse, 0x1 ;  /* 0x00000000060ab211 */ /* 0x0c2fe400078808ff */
        /* <DEDUP_REMOVED lines=11> */
.L_x_502:
[----:B------:R-:W-:Y:S05]  /*10640*/  BSYNC B0 ;  /* 0x0000000000007941 */ /* 0x000fea0003800000 */
.L_x_501:
[----:B------:R-:W-:Y:S05]  /*10650*/  BRA.DIV ~URZ, `(.L_x_503) ;  /* 0x000008227f007947 */ /* 0x000fea000b800000 */
[----:B--2---:R2:W3:Y:S02]  /*10660*/  SHFL.IDX PT, R2, R3, 0x2, 0x181f ;  /* 0x00581f0003027f89 */ /* 0x0044e400000e0000 */
.L_x_517:
[----:B------:R-:W-:Y:S05]  /*10670*/  BRA.DIV ~URZ, `(.L_x_504) ;  /* 0x000008727f007947 */ /* 0x000fea000b800000 */
[----:B-1----:R1:W2:Y:S02]  /*10680*/  SHFL.IDX PT, R0, R13, 0x2, 0x181f ;  /* 0x00581f000d007f89 */ /* 0x0022a400000e0000 */
.L_x_518:
[----:B------:R-:W-:Y:S01]  /*10690*/  IADD3 R4, R12, 0x40, RZ ;  /* 0x000000400c047810 */ /* 0x000fe20007ffe0ff */
[----:B------:R-:W-:Y:S03]  /*106a0*/  BSSY B0, `(.L_x_505) ;  /* 0x000001a000007945 */ /* 0x000fe60003800000 */
[----:B------:R-:W-:-:S13]  /*106b0*/  ISETP.GE.AND P0, PT, R4, R14, PT ;  /* 0x0000000e0400720c */ /* 0x000fda0003f06270 */
[----:B------:R-:W-:Y:S05]  /*106c0*/  @P0 BRA `(.L_x_506) ;  /* 0x0000017000000947 */ /* 0x000fea0003800000 */
[----:B------:R-:W5:Y:S04]  /*106d0*/  LDL.64 R6, [R1+0x90] ;  /* 0x0000900001067983 */ /* 0x000f680000100a00 */
[----:B----4-:R-:W4:Y:S04]  /*106e0*/  LDL R5, [R1+0x9c] ;  /* 0x00009c0001057983 */ /* 0x010f280000100800 */
[----:B---3--:R-:W3:Y:S04]  /*106f0*/  LDL R17, [R1+0x98] ;  /* 0x0000980001117983 */ /* 0x008ee80000100800 */
[----:B--2---:R-:W2:Y:S04]  /*10700*/  LDL R15, [R1+0x88] ;  /* 0x00008800010f7983 */ /* 0x004ea80000100800 */
[----:B------:R-:W2:Y:S04]  /*10710*/  LDL R19, [R1+0xbc] ;  /* 0x0000bc0001137983 */ /* 0x000ea80000100800 */
[----:B------:R-:W2:Y:S04]  /*10720*/  LDL R18, [R1+0xb8] ;  /* 0x0000b80001127983 */ /* 0x000ea80000100800 */
[----:B------:R-:W2:Y:S01]  /*10730*/  LDL R16, [R1+0xb4] ;  /* 0x0000b40001107983 */ /* 0x000ea20000100800 */
[----:B-----5:R-:W-:-:S02]  /*10740*/  ISETP.GE.AND P3, PT, R6, c[0x0][0x3c8], PT ;  /* 0x0000f20006007a0c */ /* 0x020fc40003f66270 */
[----:B----4-:R-:W-:Y:S02]  /*10750*/  ISETP.GE.AND P2, PT, R5, c[0x0][0x3c8], PT ;  /* 0x0000f20005007a0c */ /* 0x010fe40003f46270 */
[----:B---3--:R-:W-:Y:S02]  /*10760*/  ISETP.GE.AND P1, PT, R17, c[0x0][0x3c8], PT ;  /* 0x0000f20011007a0c */ /* 0x008fe40003f26270 */
[----:B--2---:R-:W-:-:S07]  /*10770*/  ISETP.GE.AND P0, PT, R15, c[0x0][0x3c8], PT ;  /* 0x0000f2000f007a0c */ /* 0x004fce0003f06270 */
[CC--:B------:R-:W-:Y:S02]  /*10780*/  @!P3 LEA R10, P4, R6.reuse, R0.reuse, 0x1 ;  /* 0x00000000060ab211 */ /* 0x0c0fe400078808ff */
        /* <DEDUP_REMOVED lines=11> */
.L_x_506:
[----:B------:R-:W-:Y:S05]  /*10840*/  BSYNC B0 ;  /* 0x0000000000007941 */ /* 0x000fea0003800000 */
.L_x_505:
[----:B------:R-:W-:Y:S05]  /*10850*/  BRA.DIV ~URZ, `(.L_x_507) ;  /* 0x000006f27f007947 */ /* 0x000fea000b800000 */
[----:B---3--:R3:W1:Y:S04]  /*10860*/  SHFL.IDX PT, R2, R3, 0x3, 0x181f ;  /* 0x00781f0003027f89 */ /* 0x00866800000e0000 */
[----:B--2---:R3:W2:Y:S02]  /*10870*/  SHFL.IDX PT, R0, R13, 0x3, 0x181f ;  /* 0x00781f000d007f89 */ /* 0x0046a400000e0000 */
.L_x_519:
[----:B------:R-:W-:-:S04]  /*10880*/  IADD3 R12, R12, 0x60, RZ ;  /* 0x000000600c0c7810 */ /* 0x000fc80007ffe0ff */
        /* <DEDUP_REMOVED lines=8> */
[----:B-1----:R-:W2:Y:S01]  /*10910*/  LDL R13, [R1+0xb4] ;  /* 0x0000b400010d7983 */ /* 0x002ea20000100800 */
[----:B-----5:R-:W-:-:S02]  /*10920*/  ISETP.GE.AND P3, PT, R6, c[0x0][0x3c8], PT ;  /* 0x0000f20006007a0c */ /* 0x020fc40003f66270 */
[----:B---3--:R-:W-:Y:S02]  /*10930*/  ISETP.GE.AND P2, PT, R4, c[0x0][0x3c8], PT ;  /* 0x0000f20004007a0c */ /* 0x008fe40003f46270 */
[----:B----4-:R-:W-:Y:S02]  /*10940*/  ISETP.GE.AND P1, PT, R15, c[0x0][0x3c8], PT ;  /* 0x0000f2000f007a0c */ /* 0x010fe40003f26270 */
[----:B--2---:R-:W-:-:S07]  /*10950*/  ISETP.GE.AND P0, PT, R3, c[0x0][0x3c8], PT ;  /* 0x0000f20003007a0c */ /* 0x004fce0003f06270 */
[-C--:B------:R-:W-:Y:S02]  /*10960*/  @!P3 LEA R10, P4, R6, R0.reuse, 0x1 ;  /* 0x00000000060ab211 */ /* 0x080fe400078808ff */
        /* <DEDUP_REMOVED lines=11> */
.L_x_493:
[----:B----4-:R-:W-:Y:S05]  /*10a20*/  BSYNC B1 ;  /* 0x0000000000017941 */ /* 0x010fea0003800000 */
.L_x_484:
[----:B--2---:R-:W2:Y:S02]  /*10a30*/  LDL R0, [R1+0xec] ;  /* 0x0000ec0001007983 */ /* 0x004ea40000100800 */
[----:B--2---:R-:W-:-:S13]  /*10a40*/  ISETP.NE.AND P0, PT, R0, RZ, PT ;  /* 0x000000ff0000720c */ /* 0x004fda0003f05270 */
[----:B------:R-:W-:Y:S01]  /*10a50*/  @P0 WARPSYNC 0xffffffff ;  /* 0xffffffff00000948 */ /* 0x000fe20003800000 */
[----:B------:R-:W-:Y:S06]  /*10a60*/  @P0 BAR.SYNC.DEFER_BLOCKING 0x5, 0x100 ;  /* 0x0144000000000b1d */ /* 0x000fec0000010000 */
[----:B------:R-:W2:Y:S04]  /*10a70*/  @P0 LDS R0, [0x18100] ;  /* 0x01810000ff000984 */ /* 0x000ea80000000800 */
[----:B--2---:R2:W-:Y:S04]  /*10a80*/  @P0 STL [R1+0xc0], R0 ;  /* 0x0000c00001000387 */ /* 0x0045e80000100800 */
[----:B------:R-:W-:Y:S06]  /*10a90*/  @P0 BAR.ARV 0x4, 0x100 ;  /* 0x0104000000000b1d */ /* 0x000fec0000002000 */
[----:B------:R-:W-:Y:S05]  /*10aa0*/  @P0 BRA `(.L_x_508) ;  /* 0x0000009000000947 */ /* 0x000fea0003800000 */
[----:B------:R-:W-:Y:S05]  /*10ab0*/  BRA.DIV ~URZ, `(.L_x_509) ;  /* 0x000005527f007947 */ /* 0x000fea000b800000 */
[----:B--2---:R2:W4:Y:S02]  /*10ac0*/  SHFL.IDX PT, R0, R81, RZ, 0x1f ;  /* 0x00001fff51007589 */ /* 0x00452400000e0000 */
.L_x_520:
[----:B-1----:R-:W1:Y:S01]  /*10ad0*/  S2R R2, SR_TID.X ;  /* 0x0000000000027919 */ /* 0x002e620000002100 */
[----:B------:R-:W-:Y:S03]  /*10ae0*/  WARPSYNC 0xffffffff ;  /* 0xffffffff00007948 */ /* 0x000fe60003800000 */
[----:B------:R-:W-:Y:S06]  /*10af0*/  BAR.SYNC.DEFER_BLOCKING 0x4, 0x100 ;  /* 0x0104000000007b1d */ /* 0x000fec0000010000 */
[----:B----4-:R4:W-:Y:S01]  /*10b00*/  STL [R1+0xc0], R0 ;  /* 0x0000c00001007387 */ /* 0x0109e20000100800 */
[----:B-1----:R-:W-:-:S13]  /*10b10*/  LOP3.LUT P0, RZ, R2, 0xff, RZ, 0xc0, !PT ;  /* 0x000000ff02ff7812 */ /* 0x002fda000780c0ff */
[----:B------:R4:W-:Y:S04]  /*10b20*/  @!P0 STS [0x18100], R81 ;  /* 0x01810051ff008388 */ /* 0x0009e80000000800 */
[----:B------:R-:W-:Y:S06]  /*10b30*/  BAR.ARV 0x5, 0x100 ;  /* 0x0144000000007b1d */ /* 0x000fec0000002000 */
.L_x_508:
[----:B--2-4-:R-:W2:Y:S02]  /*10b40*/  LDL R0, [R1+0xc0] ;  /* 0x0000c00001007983 */ /* 0x014ea40000100800 */
[----:B--2---:R-:W-:-:S13]  /*10b50*/  ISETP.GE.AND P0, PT, R0, c[0x0][0x538], PT ;  /* 0x00014e0000007a0c */ /* 0x004fda0003f06270 */
[----:B-1-3-5:R-:W-:Y:S01]  /*10b60*/  @P0 CALL.REL.NOINC `(.L_x_510) ;  /* 0x0000001000000944 */ /* 0x02afe20003c00000 */
[----:B------:R-:W-:Y:S05]  /*10b70*/  BRA `(.L_x_511) ;  /* 0xffff007000007947 */ /* 0x000fea000383ffff */
.L_x_510:
[----:B------:R-:W-:Y:S05]  /*10b80*/  EXIT ;  /* 0x000000000000794d */ /* 0x000fea0003800000 */
.L_x_480:
[----:B------:R1:W5:Y:S01]  /*10b90*/  LDL R0, [R1+0x7c] ;  /* 0x00007c0001007983 */ /* 0x0003620000100800 */
[----:B------:R-:W-:Y:S02]  /*10ba0*/  MOV R3, 0x2 ;  /* 0x0000000200037802 */ /* 0x000fe40000000f00 */
[----:B------:R-:W-:Y:S02]  /*10bb0*/  MOV R2, 0x10bd0 ;  /* 0x00010bd000027802 */ /* 0x000fe40000000f00 */
[----:B-1---5:R-:W-:Y:S05]  /*10bc0*/  CALL.REL.NOINC `($__internal_0_$__cuda_sm70_shflsync_bfly_p) ;  /* 0x000004a000007944 */ /* 0x022fea0003c00000 */
[----:B------:R-:W-:Y:S01]  /*10bd0*/  MOV R4, R5 ;  /* 0x0000000500047202 */ /* 0x000fe20000000f00 */
[----:B------:R-:W-:Y:S05]  /*10be0*/  BRA `(.L_x_512) ;  /* 0xffffd0a000007947 */ /* 0x000fea000383ffff */
.L_x_481:
[----:B------:R-:W-:Y:S01]  /*10bf0*/  IMAD.MOV.U32 R0, RZ, RZ, R4 ;  /* 0x000000ffff007224 */ /* 0x000fe200078e0004 */
[----:B------:R-:W-:Y:S02]  /*10c00*/  MOV R3, 0x1 ;  /* 0x0000000100037802 */ /* 0x000fe40000000f00 */
[----:B------:R-:W-:Y:S02]  /*10c10*/  MOV R2, 0x10c30 ;  /* 0x00010c3000027802 */ /* 0x000fe40000000f00 */
[----:B-----5:R-:W-:Y:S05]  /*10c20*/  CALL.REL.NOINC `($__internal_0_$__cuda_sm70_shflsync_bfly_p) ;  /* 0x0000044000007944 */ /* 0x020fea0003c00000 */
[----:B------:R1:W5:Y:S01]  /*10c30*/  LDL R0, [R1+0x80] ;  /* 0x0000800001007983 */ /* 0x0003620000100800 */
[----:B------:R-:W-:Y:S01]  /*10c40*/  FADD.FTZ R4, R4, R5 ;  /* 0x0000000504047221 */ /* 0x000fe20000010000 */
[----:B------:R-:W-:Y:S02]  /*10c50*/  MOV R3, 0x2 ;  /* 0x0000000200037802 */ /* 0x000fe40000000f00 */
[----:B------:R-:W-:-:S02]  /*10c60*/  MOV R2, 0x10c80 ;  /* 0x00010c8000027802 */ /* 0x000fc40000000f00 */
[----:B-1---5:R-:W-:Y:S05]  /*10c70*/  CALL.REL.NOINC `($__internal_0_$__cuda_sm70_shflsync_bfly_p) ;  /* 0x000003f000007944 */ /* 0x022fea0003c00000 */
[----:B------:R-:W2:Y:S01]  /*10c80*/  LDL.LU R0, [R1+0x80] ;  /* 0x0000800001007983 */ /* 0x000ea20000300800 */
[----:B------:R-:W-:-:S02]  /*10c90*/  MOV R3, 0x1 ;  /* 0x0000000100037802 */ /* 0x000fc40000000f00 */
[----:B------:R-:W-:Y:S01]  /*10ca0*/  MOV R2, 0x10cd0 ;  /* 0x00010cd000027802 */ /* 0x000fe20000000f00 */
[----:B--2---:R-:W-:Y:S02]  /*10cb0*/  FADD.FTZ R0, R0, R5 ;  /* 0x0000000500007221 */ /* 0x004fe40000010000 */
[----:B------:R-:W-:Y:S05]  /*10cc0*/  CALL.REL.NOINC `($__internal_0_$__cuda_sm70_shflsync_bfly_p) ;  /* 0x000003a000007944 */ /* 0x000fea0003c00000 */
[----:B------:R-:W-:Y:S01]  /*10cd0*/  MOV R3, R5 ;  /* 0x0000000500037202 */ /* 0x000fe20000000f00 */
[----:B------:R-:W-:Y:S05]  /*10ce0*/  BRA `(.L_x_513) ;  /* 0xffffd03000007947 */ /* 0x000fea000383ffff */
.L_x_496:
[----:B------:R-:W-:Y:S01]  /*10cf0*/  IMAD.MOV.U32 R5, RZ, RZ, R3 ;  /* 0x000000ffff057224 */ /* 0x000fe200078e0003 */
[----:B------:R-:W-:Y:S01]  /*10d00*/  MOV R4, RZ ;  /* 0x000000ff00047202 */ /* 0x000fe20000000f00 */
[----:B------:R-:W-:Y:S01]  /*10d10*/  IMAD.MOV.U32 R0, RZ, RZ, 0x181f ;  /* 0x0000181fff007424 */ /* 0x000fe200078e00ff */
[----:B------:R-:W-:Y:S02]  /*10d20*/  MOV R6, 0x10d40 ;  /* 0x00010d4000067802 */ /* 0x000fe40000000f00 */
[----:B--2---:R-:W-:Y:S05]  /*10d30*/  CALL.REL.NOINC `($__internal_1_$__cuda_sm70_shflsync_idx_p) ;  /* 0x0000037000007944 */ /* 0x004fea0003c00000 */
[----:B------:R-:W-:Y:S01]  /*10d40*/  MOV R2, R0 ;  /* 0x0000000000027202 */ /* 0x000fe20000000f00 */
[----:B------:R-:W-:Y:S05]  /*10d50*/  BRA `(.L_x_514) ;  /* 0xfffff51000007947 */ /* 0x000fea000383ffff */
.L_x_497:
[----:B------:R-:W-:Y:S01]  /*10d60*/  IMAD.MOV.U32 R5, RZ, RZ, R13 ;  /* 0x000000ffff057224 */ /* 0x000fe200078e000d */
[----:B------:R-:W-:Y:S01]  /*10d70*/  MOV R4, RZ ;  /* 0x000000ff00047202 */ /* 0x000fe20000000f00 */
[----:B------:R-:W-:Y:S01]  /*10d80*/  IMAD.MOV.U32 R0, RZ, RZ, 0x181f ;  /* 0x0000181fff007424 */ /* 0x000fe200078e00ff */
[----:B------:R-:W-:Y:S02]  /*10d90*/  MOV R6, 0x10db0 ;  /* 0x00010db000067802 */ /* 0x000fe40000000f00 */
[----:B-123--:R-:W-:Y:S05]  /*10da0*/  CALL.REL.NOINC `($__internal_1_$__cuda_sm70_shflsync_idx_p) ;  /* 0x0000030000007944 */ /* 0x00efea0003c00000 */
[----:B------:R-:W-:Y:S05]  /*10db0*/  BRA `(.L_x_515) ;  /* 0xfffff4d000007947 */ /* 0x000fea000383ffff */
.L_x_500:
[----:B-1----:R-:W-:Y:S01]  /*10dc0*/  IMAD.MOV.U32 R5, RZ, RZ, R3 ;  /* 0x000000ffff057224 */ /* 0x002fe200078e0003 */
[----:B------:R-:W-:Y:S01]  /*10dd0*/  MOV R4, 0x1 ;  /* 0x0000000100047802 */ /* 0x000fe20000000f00 */
[----:B------:R-:W-:Y:S01]  /*10de0*/  IMAD.MOV.U32 R0, RZ, RZ, 0x181f ;  /* 0x0000181fff007424 */ /* 0x000fe200078e00ff */
[----:B------:R-:W-:-:S02]  /*10df0*/  MOV R6, 0x10e10 ;  /* 0x00010e1000067802 */ /* 0x000fc40000000f00 */
[----:B--234-:R-:W-:Y:S05]  /*10e00*/  CALL.REL.NOINC `($__internal_1_$__cuda_sm70_shflsync_idx_p) ;  /* 0x000002a000007944 */ /* 0x01cfea0003c00000 */
[----:B------:R-:W-:Y:S01]  /*10e10*/  IMAD.MOV.U32 R2, RZ, RZ, R0 ;  /* 0x000000ffff027224 */ /* 0x000fe200078e0000 */
[----:B------:R-:W-:Y:S01]  /*10e20*/  MOV R4, 0x1 ;  /* 0x0000000100047802 */ /* 0x000fe20000000f00 */
[----:B------:R-:W-:Y:S01]  /*10e30*/  IMAD.MOV.U32 R5, RZ, RZ, R13 ;  /* 0x000000ffff057224 */ /* 0x000fe200078e000d */
[----:B------:R-:W-:-:S02]  /*10e40*/  MOV R0, 0x181f ;  /* 0x0000181f00007802 */ /* 0x000fc40000000f00 */
[----:B------:R-:W-:Y:S02]  /*10e50*/  MOV R6, 0x10e70 ;  /* 0x00010e7000067802 */ /* 0x000fe40000000f00 */
[----:B------:R-:W-:Y:S05]  /*10e60*/  CALL.REL.NOINC `($__internal_1_$__cuda_sm70_shflsync_idx_p) ;  /* 0x0000024000007944 */ /* 0x000fea0003c00000 */
[----:B------:R-:W-:Y:S05]  /*10e70*/  BRA `(.L_x_516) ;  /* 0xfffff61000007947 */ /* 0x000fea000383ffff */
.L_x_503:
[----:B-1----:R-:W-:Y:S01]  /*10e80*/  IMAD.MOV.U32 R5, RZ, RZ, R3 ;  /* 0x000000ffff057224 */ /* 0x002fe200078e0003 */
[----:B------:R-:W-:Y:S01]  /*10e90*/  MOV R4, 0x2 ;  /* 0x0000000200047802 */ /* 0x000fe20000000f00 */
[----:B------:R-:W-:Y:S01]  /*10ea0*/  IMAD.MOV.U32 R0, RZ, RZ, 0x181f ;  /* 0x0000181fff007424 */ /* 0x000fe200078e00ff */
[----:B------:R-:W-:Y:S02]  /*10eb0*/  MOV R6, 0x10ed0 ;  /* 0x00010ed000067802 */ /* 0x000fe40000000f00 */
[----:B--234-:R-:W-:Y:S05]  /*10ec0*/  CALL.REL.NOINC `($__internal_1_$__cuda_sm70_shflsync_idx_p) ;  /* 0x000001e000007944 */ /* 0x01cfea0003c00000 */
[----:B------:R-:W-:Y:S01]  /*10ed0*/  MOV R2, R0 ;  /* 0x0000000000027202 */ /* 0x000fe20000000f00 */
[----:B------:R-:W-:Y:S05]  /*10ee0*/  BRA `(.L_x_517) ;  /* 0xfffff78000007947 */ /* 0x000fea000383ffff */
.L_x_504:
[----:B-1----:R-:W-:Y:S01]  /*10ef0*/  IMAD.MOV.U32 R5, RZ, RZ, R13 ;  /* 0x000000ffff057224 */ /* 0x002fe200078e000d */
[----:B------:R-:W-:Y:S01]  /*10f00*/  MOV R4, 0x2 ;  /* 0x0000000200047802 */ /* 0x000fe20000000f00 */
[----:B------:R-:W-:Y:S01]  /*10f10*/  IMAD.MOV.U32 R0, RZ, RZ, 0x181f ;  /* 0x0000181fff007424 */ /* 0x000fe200078e00ff */
[----:B------:R-:W-:Y:S02]  /*10f20*/  MOV R6, 0x10f40 ;  /* 0x00010f4000067802 */ /* 0x000fe40000000f00 */
[----:B--234-:R-:W-:Y:S05]  /*10f30*/  CALL.REL.NOINC `($__internal_1_$__cuda_sm70_shflsync_idx_p) ;  /* 0x0000017000007944 */ /* 0x01cfea0003c00000 */
[----:B------:R-:W-:Y:S05]  /*10f40*/  BRA `(.L_x_518) ;  /* 0xfffff74000007947 */ /* 0x000fea000383ffff */
.L_x_507:
[----:B--2---:R-:W-:Y:S01]  /*10f50*/  IMAD.MOV.U32 R5, RZ, RZ, R3 ;  /* 0x000000ffff057224 */ /* 0x004fe200078e0003 */
[----:B------:R-:W-:Y:S01]  /*10f60*/  MOV R4, 0x3 ;  /* 0x0000000300047802 */ /* 0x000fe20000000f00 */
[----:B------:R-:W-:Y:S01]  /*10f70*/  IMAD.MOV.U32 R0, RZ, RZ, 0x181f ;  /* 0x0000181fff007424 */ /* 0x000fe200078e00ff */
[----:B------:R-:W-:-:S02]  /*10f80*/  MOV R6, 0x10fa0 ;  /* 0x00010fa000067802 */ /* 0x000fc40000000f00 */
[----:B-1-34-:R-:W-:Y:S05]  /*10f90*/  CALL.REL.NOINC `($__internal_1_$__cuda_sm70_shflsync_idx_p) ;  /* 0x0000011000007944 */ /* 0x01afea0003c00000 */
[----:B------:R-:W-:Y:S01]  /*10fa0*/  IMAD.MOV.U32 R2, RZ, RZ, R0 ;  /* 0x000000ffff027224 */ /* 0x000fe200078e0000 */
[----:B------:R-:W-:Y:S01]  /*10fb0*/  MOV R4, 0x3 ;  /* 0x0000000300047802 */ /* 0x000fe20000000f00 */
[----:B------:R-:W-:Y:S01]  /*10fc0*/  IMAD.MOV.U32 R5, RZ, RZ, R13 ;  /* 0x000000ffff057224 */ /* 0x000fe200078e000d */
[----:B------:R-:W-:-:S02]  /*10fd0*/  MOV R0, 0x181f ;  /* 0x0000181f00007802 */ /* 0x000fc40000000f00 */
[----:B------:R-:W-:Y:S02]  /*10fe0*/  MOV R6, 0x11000 ;  /* 0x0001100000067802 */ /* 0x000fe40000000f00 */
[----:B------:R-:W-:Y:S05]  /*10ff0*/  CALL.REL.NOINC `($__internal_1_$__cuda_sm70_shflsync_idx_p) ;  /* 0x000000b000007944 */ /* 0x000fea0003c00000 */
[----:B------:R-:W-:Y:S05]  /*11000*/  BRA `(.L_x_519) ;  /* 0xfffff87000007947 */ /* 0x000fea000383ffff */
.L_x_509:
[----:B-1----:R-:W-:Y:S01]  /*11010*/  IMAD.MOV.U32 R5, RZ, RZ, R81 ;  /* 0x000000ffff057224 */ /* 0x002fe200078e0051 */
[----:B------:R-:W-:Y:S01]  /*11020*/  MOV R4, RZ ;  /* 0x000000ff00047202 */ /* 0x000fe20000000f00 */
[----:B--2---:R-:W-:Y:S01]  /*11030*/  IMAD.MOV.U32 R0, RZ, RZ, 0x1f ;  /* 0x0000001fff007424 */ /* 0x004fe200078e00ff */
[----:B------:R-:W-:Y:S02]  /*11040*/  MOV R6, 0x11060 ;  /* 0x0001106000067802 */ /* 0x000fe40000000f00 */
[----:B---3-5:R-:W-:Y:S05]  /*11050*/  CALL.REL.NOINC `($__internal_1_$__cuda_sm70_shflsync_idx_p) ;  /* 0x0000005000007944 */ /* 0x028fea0003c00000 */
[----:B------:R-:W-:Y:S05]  /*11060*/  BRA `(.L_x_520) ;  /* 0xfffffa6000007947 */ /* 0x000fea000383ffff */
        .weak           $__internal_0_$__cuda_sm70_shflsync_bfly_p
        .type           $__internal_0_$__cuda_sm70_shflsync_bfly_p,@function
        .size           $__internal_0_$__cuda_sm70_shflsync_bfly_p,($__internal_1_$__cuda_sm70_shflsync_idx_p - $__internal_0_$__cuda_sm70_shflsync_bfly_p)
$__internal_0_$__cuda_sm70_shflsync_bfly_p:
[----:B------:R-:W-:Y:S04]  /*11070*/  WARPSYNC R6 ;  /* 0x0000000600007348 */ /* 0x000fe80003800000 */
[----:B------:R1:W2:Y:S02]  /*11080*/  SHFL.BFLY PT, R5, R0, R3, R7 ;  /* 0x0c00000300057389 */ /* 0x0002a400000e0007 */
[----:B-1----:R-:W-:-:S04]  /*11090*/  MOV R3, 0x0 ;  /* 0x0000000000037802 */ /* 0x002fc80000000f00 */
[----:B--2---:R-:W-:Y:S05]  /*110a0*/  RET.REL.NODEC R2 `(_ZN7cutlass13device_kernelIN5flash19enable_sm80_to_sm89INS1_16FlashAttnFwdSm80INS1_25CollectiveMainloopFwdSm80ILi8ELi1ELb1EN4cute5tupleIJNS5_1CILi128EEENS7_ILi64EEENS7_ILi256EEEEEELi256ENS_6half_tEfNS_4arch4Sm80ELb1ELb0ELb1ELb0ELb0ELb0ELb1ELb0EEENS1_21CollectiveEpilogueFwdINS6_IJS8_SA_S9_EEENS6_IJNS7_ILi1EEESI_SI_EEESC_SE_Li256ELb0ELb1ELb0ELb0EEENS1_30DynamicPersistentTileSchedulerILi256ELi256ELb0ELb1ELb0EEEEEEEEEvNT_6ParamsE) ;  /* 0xfffeef5002007950 */ /* 0x004fea0003c3ffff */
        .weak           $__internal_1_$__cuda_sm70_shflsync_idx_p
        .type           $__internal_1_$__cuda_sm70_shflsync_idx_p,@function
        .size           $__internal_1_$__cuda_sm70_shflsync_idx_p,(.L_x_1534 - $__internal_1_$__cuda_sm70_shflsync_idx_p)
$__internal_1_$__cuda_sm70_shflsync_idx_p:
[----:B------:R-:W-:Y:S04]  /*110b0*/  WARPSYNC R83 ;  /* 0x0000005300007348 */ /* 0x000fe80003800000 */
[----:B------:R1:W2:Y:S02]  /*110c0*/  SHFL.IDX PT, R0, R5, R4, R0 ;  /* 0x0000000405007389 */ /* 0x0002a400000e0000 */
[----:B-1----:R-:W-:Y:S02]  /*110d0*/  MOV R4, R6 ;  /* 0x0000000600047202 */ /* 0x002fe40000000f00 */
[----:B------:R-:W-:-:S04]  /*110e0*/  MOV R5, 0x0 ;  /* 0x0000000000057802 */ /* 0x000fc80000000f00 */
[----:B--2---:R-:W-:Y:S05]  /*110f0*/  RET.REL.NODEC R4 `(_ZN7cutlass13device_kernelIN5flash19enable_sm80_to_sm89INS1_16FlashAttnFwdSm80INS1_25CollectiveMainloopFwdSm80ILi8ELi1ELb1EN4cute5tupleIJNS5_1CILi128EEENS7_ILi64EEENS7_ILi256EEEEEELi256ENS_6half_tEfNS_4arch4Sm80ELb1ELb0ELb1ELb0ELb0ELb0ELb1ELb0EEENS1_21CollectiveEpilogueFwdINS6_IJS8_SA_S9_EEENS6_IJNS7_ILi1EEESI_SI_EEESC_SE_Li256ELb0ELb1ELb0ELb0EEENS1_30DynamicPersistentTileSchedulerILi256ELi256ELb0ELb1ELb0EEEEEEEEEvNT_6ParamsE) ;  /* 0xfffeef0004007950 */ /* 0x004fea0003c3ffff */
.L_x_521:
        /* <DEDUP_REMOVED lines=16> */
.L_x_1534:


//--------------------- .text._ZN7cutlass13device_kernelIN5flash19enable_sm80_to_sm89INS1_16FlashAttnFwdSm80INS1_25CollectiveMainloopFwdSm80ILi8ELi1ELb1EN4cute5tupleIJNS5_1CILi128EEENS7_ILi64EEENS7_ILi256EEEEEELi256ENS_6half_tEfNS_4arch4Sm80ELb1ELb0ELb1ELb1ELb0ELb0ELb1ELb0EEENS1_21CollectiveEpilogueFwdINS6_IJS8_SA_S9_EEENS6_IJNS7_ILi1EEESI_SI_EEESC_SE_Li256ELb1ELb1ELb0ELb0EEENS1_19SingleTileSchedulerILb1ELb0ELb1ELi128EEEEEEEEEvNT_6ParamsE --------------------------
	.section	.text._ZN7cutlass13device_kernelIN5flash19enable_sm80_to_sm89INS1_16FlashAttnFwdSm80INS1_25CollectiveMainloopFwdSm80ILi8ELi1ELb1EN4cute5tupleIJNS5_1CILi128EEENS7_ILi64EEENS7_ILi256EEEEEELi256ENS_6half_tEfNS_4arch4Sm80ELb1ELb0ELb1ELb1ELb0ELb0ELb1ELb0EEENS1_21CollectiveEpilogueFwdINS6_IJS8_SA_S9_EEENS6_IJNS7_ILi1EEESI_SI_EEESC_SE_Li256ELb1ELb1ELb0ELb0EEENS1_19SingleTileSchedulerILb1ELb0ELb1ELi128EEEEEEEEEvNT_6ParamsE,"ax",@progbits
	.sectioninfo	@"SHI_REGISTERS=255"
	.align	128
.text._ZN7cutlass13device_kernelIN5flash19enable_sm80_to_sm89INS1_16FlashAttnFwdSm80INS1_25CollectiveMainloopFwdSm80ILi8ELi1ELb1EN4cute5tupleIJNS5_1CILi128EEENS7_ILi64EEENS7_ILi256EEEEEELi256ENS_6half_tEfNS_4arch4Sm80ELb1ELb0ELb1ELb1ELb0ELb0ELb1ELb0EEENS1_21CollectiveEpilogueFwdINS6_IJS8_SA_S9_EEENS6_IJNS7_ILi1EEESI_SI_EEESC_SE_Li256ELb1ELb1ELb0ELb0EEENS1_19SingleTileSchedulerILb1ELb0ELb1ELi128EEEEEEEEEvNT_6ParamsE:
        .type           _ZN7cutlass13device_kernelIN5flash19enable_sm80_to_sm89INS1_16FlashAttnFwdSm80INS1_25CollectiveMainloopFwdSm80ILi8ELi1ELb1EN4cute5tupleIJNS5_1CILi128EEENS7_ILi64EEENS7_ILi256EEEEEELi256ENS_6half_tEfNS_4arch4Sm80ELb1ELb0ELb1ELb1ELb0ELb0ELb1ELb0EEENS1_21CollectiveEpilogueFwdINS6_IJS8_SA_S9_EEENS6_IJNS7_ILi1EEESI_SI_EEESC_SE_Li256ELb1ELb1ELb0ELb0EEENS1_19SingleTileSchedulerILb1ELb0ELb1ELi128EEEEEEEEEvNT_6ParamsE,@function
        .size           _ZN7cutlass13device_kernelIN5flash19enable_sm80_to_sm89INS1_16FlashAttnFwdSm80INS1_25CollectiveMainloopFwdSm80ILi8ELi1ELb1EN4cute5tupleIJNS5_1CILi128EEENS7_ILi64EEENS7_ILi256EEEEEELi256ENS_6half_tEfNS_4arch4Sm80ELb1ELb0ELb1ELb1ELb0ELb0ELb1ELb0EEENS1_21CollectiveEpilogueFwdINS6_IJS8_SA_S9_EEENS6_IJNS7_ILi1EEESI_SI_EEESC_SE_Li256ELb1ELb1ELb0ELb0EEENS1_19SingleTileSchedulerILb1ELb0ELb1ELi128EEEEEEEEEvNT_6ParamsE,(.L_x_1537 - _ZN7cutlass13device_kernelIN5flash19enable_sm80_to_sm89INS1_16FlashAttnFwdSm80INS1_25CollectiveMainloopFwdSm80ILi8ELi1ELb1EN4cute5tupleIJNS5_1CILi128EEENS7_ILi64EEENS7_ILi256EEEEEELi256ENS_6half_tEfNS_4arch4Sm80ELb1ELb0ELb1ELb1ELb0ELb0ELb1ELb0EEENS1_21CollectiveEpilogueFwdINS6_IJS8_SA_S9_EEENS6_IJNS7_ILi1EEESI_SI_EEESC_SE_Li256ELb1ELb1ELb0ELb0EEENS1_19SingleTileSchedulerILb1ELb0ELb1ELi128EEEEEEEEEvNT_6ParamsE)
        .other          _ZN7cutlass13device_kernelIN5flash19enable_sm80_to_sm89INS1_16FlashAttnFwdSm80INS1_25CollectiveMainloopFwdSm80ILi8ELi1ELb1EN4cute5tupleIJNS5_1CILi128EEENS7_ILi64EEENS7_ILi256EEEEEELi256ENS_6half_tEfNS_4arch4Sm80ELb1ELb0ELb1ELb1ELb0ELb0ELb1ELb0EEENS1_21CollectiveEpilogueFwdINS6_IJS8_SA_S9_EEENS6_IJNS7_ILi1EEESI_SI_EEESC_SE_Li256ELb1ELb1ELb0ELb0EEENS1_19SingleTileSchedulerILb1ELb0ELb1ELi128EEEEEEEEEvNT_6ParamsE,@"STO_CUDA_ENTRY STV_DEFAULT"
_ZN7cutlass13device_kernelIN5flash19enable_sm80_to_sm89INS1_16FlashAttnFwdSm80INS1_25CollectiveMainloopFwdSm80ILi8ELi1ELb1EN4cute5tupleIJNS5_1CILi128EEENS7_ILi64EEENS7_ILi256EEEEEELi256ENS_6half_tEfNS_4arch4Sm80ELb1ELb0ELb1ELb1ELb0ELb0ELb1ELb0EEENS1_21CollectiveEpilogueFwdINS6_IJS8_SA_S9_EEENS6_IJNS7_ILi1EEESI_SI_EEESC_SE_Li256ELb1ELb1ELb0ELb0EEENS1_19SingleTileSchedulerILb1ELb0ELb1ELi128EEEEEEEEEvNT_6ParamsE:
[----:B------:R-:W-:Y:S02]  /*0000*/  MOV R1, c[0x0][0x28] ;  /* 0x00000a0000017a02 */ /* 0x000fe40000000f00 */
[----:B------:R-:W1:Y:S01]  /*0010*/  S2R R101, SR_TID.X ;  /* 0x0000000000657919 */ /* 0x000e620000002100 */
[----:B------:R-:W-:Y:S01]  /*0020*/  IMAD.MOV.U32 R23, RZ, RZ, 0x4 ;  /* 0x00000004ff177424 */ /* 0x000fe200078e00ff */
[----:B------:R-:W2:Y:S01]  /*0030*/  S2UR UR6, SR_CTAID.X ;  /* 0x00000000000679c3 */ /* 0x000ea20000002500 */
[----:B------:R-:W-:Y:S01]  /*0040*/  ULDC.64 UR22, c[0x0][0x118] ;  /* 0x0000460000167ab9 */ /* 0x000fe20000000a00 */
[----:B------:R-:W3:Y:S01]  /*0050*/  S2R R5, SR_CTAID.Z ;  /* 0x0000000000057919 */ /* 0x000ee20000002700 */
[----:B------:R-:W-:Y:S02]  /*0060*/  IADD3 R1, R1, -0x130, RZ ;  /* 0xfffffed001017810 */ /* 0x000fe40007ffe0ff */
[----:B-1----:R-:W-:Y:S01]  /*0070*/  SHF.R.U32.HI R0, RZ, 0x5, R101 ;  /* 0x00000005ff007819 */ /* 0x002fe20000011665 */
[----:B---3--:R-:W-:-:S05]  /*0080*/  IMAD.WIDE R2, R5, R23, c[0x0][0x568] ;  /* 0x00015a0005027625 */ /* 0x008fca00078e0217 */
[----:B------:R-:W1:Y:S02]  /*0090*/  SHFL.IDX PT, R0, R0, RZ, 0x1f ;  /* 0x00001fff00007589 */ /* 0x000e6400000e0000 */
[----:B-1----:R-:W-:-:S13]  /*00a0*/  ISETP.NE.AND P0, PT, R0, RZ, PT ;  /* 0x000000ff0000720c */ /* 0x002fda0003f05270 */
[----:B--2---:R-:W-:Y:S05]  /*00b0*/  @!P0 BRA `(.L_x_522) ;  /* 0x0000014000008947 */ /* 0x004fea0003800000 */
[----:B------:R-:W-:-:S04]  /*00c0*/  ISETP.NE.U32.AND P0, PT, RZ, c[0x0][0x568], PT ;  /* 0x00015a00ff007a0c */ /* 0x000fc80003f05070 */
[----:B------:R-:W-:-:S13]  /*00d0*/  ISETP.NE.AND.EX P0, PT, RZ, c[0x0][0x56c], PT, P0 ;  /* 0x00015b00ff007a0c */ /* 0x000fda0003f05300 */
[----:B------:R-:W-:Y:S05]  /*00e0*/  @!P0 BRA `(.L_x_523) ;  /* 0x0000002000008947 */ /* 0x000fea0003800000 */
[----:B------:R1:W5:Y:S01]  /*00f0*/  LDG.E R0, [R2.64] ;  /* 0x0000001602007981 */ /* 0x000362000c1e1900 */
[----:B------:R-:W-:Y:S05]  /*0100*/  BRA `(.L_x_524) ;  /* 0x0000009000007947 */ /* 0x000fea0003800000 */
.L_x_523:
        /* <DEDUP_REMOVED lines=8> */
.L_x_525:
[----:B------:R-:W-:-:S04]  /*0190*/  MOV R0, c[0x0][0x54c] ;  /* 0x0001530000007a02 */ /* 0x000fc80000000f00 */
.L_x_524:
[----:B------:R-:W-:Y:S01]  /*01a0*/  USHF.L.U32 UR6, UR6, 0x7, URZ ;  /* 0x0000000706067899 */ /* 0x000fe2000800063f */
[----:B-----5:R-:W-:-:S05]  /*01b0*/  IMAD R0, R0, c[0x0][0x548], RZ ;  /* 0x0001520000007a24 */ /* 0x020fca00078e02ff */
[----:B------:R-:W-:-:S04]  /*01c0*/  ISETP.LE.AND P0, PT, R0, UR6, PT ;  /* 0x0000000600007c0c */ /* 0x000fc8000bf03270 */
[----:B------:R-:W-:-:S05]  /*01d0*/  SEL R0, R5, 0xffffffff, !P0 ;  /* 0xffffffff05007807 */ /* 0x000fca0004000000 */
[----:B------:R2:W-:Y:S01]  /*01e0*/  STL [R1+0xe4], R0 ;  /* 0x0000e40001007387 */ /* 0x0005e20000100800 */
[----:B------:R-:W-:Y:S05]  /*01f0*/  BRA `(.L_x_526) ;  /* 0x0000013000007947 */ /* 0x000fea0003800000 */
.L_x_522:
[----:B------:R-:W-:-:S04]  /*0200*/  ISETP.NE.U32.AND P0, PT, RZ, c[0x0][0x568], PT ;  /* 0x00015a00ff007a0c */ /* 0x000fc80003f05070 */
[----:B------:R-:W-:-:S13]  /*0210*/  ISETP.NE.AND.EX P0, PT, RZ, c[0x0][0x56c], PT, P0 ;  /* 0x00015b00ff007a0c */ /* 0x000fda0003f05300 */
[----:B------:R-:W-:Y:S05]  /*0220*/  @!P0 BRA `(.L_x_527) ;  /* 0x0000002000008947 */ /* 0x000fea0003800000 */
[----:B------:R1:W5:Y:S01]  /*0230*/  LDG.E R0, [R2.64] ;  /* 0x0000001602007981 */ /* 0x000362000c1e1900 */
[----:B------:R-:W-:Y:S05]  /*0240*/  BRA `(.L_x_528) ;  /* 0x0000009000007947 */ /* 0x000fea0003800000 */
.L_x_527:
        /* <DEDUP_REMOVED lines=8> */
.L_x_529:
[----:B------:R-:W-:-:S04]  /*02d0*/  MOV R0, c[0x0][0x54c] ;  /* 0x0001530000007a02 */ /* 0x000fc80000000f00 */
.L_x_528:
[----:B------:R-:W-:Y:S01]  /*02e0*/  USHF.L.U32 UR6, UR6, 0x7, URZ ;  /* 0x0000000706067899 */ /* 0x000fe2000800063f */
[----:B-----5:R-:W-:-:S05]  /*02f0*/  IMAD R0, R0, c[0x0][0x548], RZ ;  /* 0x0001520000007a24 */ /* 0x020fca00078e02ff */
[----:B------:R-:W-:-:S04]  /*0300*/  ISETP.LE.AND P0, PT, R0, UR6, PT ;  /* 0x0000000600007c0c */ /* 0x000fc8000bf03270 */
[----:B------:R-:W-:-:S05]  /*0310*/  SEL R0, R5, 0xffffffff, !P0 ;  /* 0xffffffff05007807 */ /* 0x000fca0004000000 */
[----:B------:R2:W-:Y:S04]  /*0320*/  STL [R1+0xe4], R0 ;  /* 0x0000e40001007387 */ /* 0x0005e80000100800 */
.L_x_526:
[----:B------:R-:W3:Y:S02]  /*0330*/  LDL R40, [R1+0xe4] ;  /* 0x0000e40001287983 */ /* 0x000ee40000100800 */
[----:B---3--:R-:W-:-:S13]  /*0340*/  ISETP.GE.AND P0, PT, R40, RZ, PT ;  /* 0x000000ff2800720c */ /* 0x008fda0003f06270 */
[----:B------:R-:W-:Y:S05]  /*0350*/  @!P0 EXIT ;  /* 0x000000000000894d */ /* 0x000fea0003800000 */
[----:B------:R-:W-:Y:S02]  /*0360*/  ISETP.NE.U32.AND P1, PT, RZ, c[0x0][0x370], PT ;  /* 0x0000dc00ff007a0c */ /* 0x000fe40003f25070 */
[----:B------:R-:W-:Y:S02]  /*0370*/  ISETP.NE.U32.AND P0, PT, RZ, c[0x0][0x360], PT ;  /* 0x0000d800ff007a0c */ /* 0x000fe40003f05070 */
[----:B------:R-:W-:Y:S02]  /*0380*/  ISETP.NE.AND.EX P1, PT, RZ, c[0x0][0x374], PT, P1 ;  /* 0x0000dd00ff007a0c */ /* 0x000fe40003f25310 */
[----:B------:R-:W-:Y:S02]  /*0390*/  ISETP.NE.AND.EX P0, PT, RZ, c[0x0][0x364], PT, P0 ;  /* 0x0000d900ff007a0c */ /* 0x000fe40003f05300 */
[----:B------:R-:W-:Y:S02]  /*03a0*/  ISETP.NE.U32.AND P4, PT, RZ, c[0x0][0x348], PT ;  /* 0x0000d200ff007a0c */ /* 0x000fe40003f85070 */
[----:B------:R-:W-:-:S02]  /*03b0*/  ISETP.NE.U32.AND P3, PT, RZ, c[0x0][0x350], PT ;  /* 0x0000d400ff007a0c */ /* 0x000fc40003f65070 */
[----:B------:R-:W-:Y:S02]  /*03c0*/  ISETP.NE.AND.EX P4, PT, RZ, c[0x0][0x34c], PT, P4 ;  /* 0x0000d300ff007a0c */ /* 0x000fe40003f85340 */
[----:B------:R-:W-:-:S03]  /*03d0*/  ISETP.NE.AND.EX P3, PT, RZ, c[0x0][0x354], PT, P3 ;  /* 0x0000d500ff007a0c */ /* 0x000fc60003f65330 */
[----:B------:R-:W-:-:S04]  /*03e0*/  @P1 IMAD.WIDE R4, R40, R23, c[0x0][0x370] ;  /* 0x0000dc0028041625 */ /* 0x000fc800078e0217 */
[----:B-1----:R-:W-:Y:S01]  /*03f0*/  @P0 IMAD.WIDE R2, R40, R23, c[0x0][0x360] ;  /* 0x0000d80028020625 */ /* 0x002fe200078e0217 */
[----:B------:R1:W3:Y:S01]  /*0400*/  @P1 LDG.E R8, [R4.64] ;  /* 0x0000001604081981 */ /* 0x0002e2000c1e1900 */
[----:B------:R-:W-:-:S03]  /*0410*/  CS2R R6, SRZ ;  /* 0x0000000000067805 */ /* 0x000fc6000001ff00 */
[----:B--2---:R2:W4:Y:S01]  /*0420*/  @P0 LDG.E R0, [R2.64] ;  /* 0x0000001602000981 */ /* 0x004522000c1e1900 */
[----:B-1----:R-:W-:-:S04]  /*0430*/  IMAD.WIDE R4, R40, R23, c[0x0][0x348] ;  /* 0x0000d20028047625 */ /* 0x002fc800078e0217 */
[----:B--2---:R-:W-:Y:S01]  /*0440*/  IMAD.WIDE R2, R40, R23, c[0x0][0x350] ;  /* 0x0000d40028027625 */ /* 0x004fe200078e0217 */
[----:B------:R1:W5:Y:S04]  /*0450*/  @P4 LDG.E R6, [R4.64] ;  /* 0x0000001604064981 */ /* 0x000368000c1e1900 */
[----:B------:R1:W5:Y:S01]  /*0460*/  @P3 LDG.E R7, [R2.64] ;  /* 0x0000001602073981 */ /* 0x000362000c1e1900 */
[----:B------:R-:W-:Y:S02]  /*0470*/  UMOV UR7, URZ ;  /* 0x0000003f00077c82 */ /* 0x000fe40008000000 */
[----:B------:R-:W-:Y:S02]  /*0480*/  ULDC UR19, c[0x0][0x168] ;  /* 0x00005a0000137ab9 */ /* 0x000fe40000000800 */
[----:B------:R-:W-:Y:S01]  /*0490*/  ULDC UR10, c[0x0][0x1d0] ;  /* 0x00007400000a7ab9 */ /* 0x000fe20000000800 */
[----:B---3--:R1:W2:Y:S08]  /*04a0*/  @P1 R2UR UR7, R8 ;  /* 0x00000000080713c2 */ /* 0x0082b000000e0000 */
[----:B----4-:R1:W3:Y:S02]  /*04b0*/  @P0 R2UR UR19, R0 ;  /* 0x00000000001303c2 */ /* 0x0102e400000e0000 */
[----:B-123--:R-:W-:Y:S05]  /*04c0*/  @P0 BRA `(.L_x_530) ;  /* 0x0000006000000947 */ /* 0x00efea0003800000 */
[----:B------:R-:W-:Y:S05]  /*04d0*/  @!P4 BRA `(.L_x_530) ;  /* 0x000000500000c947 */ /* 0x000fea0003800000 */
[----:B------:R1:W2:Y:S04]  /*04e0*/  LDG.E R0, [R4.64] ;  /* 0x0000001604007981 */ /* 0x0002a8000c1e1900 */
[----:B-1----:R-:W3:Y:S01]  /*04f0*/  LDG.E R4, [R4.64+0x4] ;  /* 0x0000041604047981 */ /* 0x002ee2000c1e1900 */
[----:B--2---:R-:W1:Y:S08]  /*0500*/  R2UR UR19, R0 ;  /* 0x00000000001373c2 */ /* 0x004e7000000e0000 */
[----:B---3--:R-:W1:Y:S02]  /*0510*/  R2UR UR4, R4 ;  /* 0x00000000040473c2 */ /* 0x008e6400000e0000 */
[----:B-1----:R-:W-:-:S06]  /*0520*/  UIADD3 UR19, -UR19, UR4, URZ ;  /* 0x0000000413137290 */ /* 0x002fcc000fffe13f */
.L_x_530:
[----:B------:R-:W-:-:S04]  /*0530*/  ISETP.NE.U32.AND P0, PT, RZ, c[0x0][0x368], PT ;  /* 0x0000da00ff007a0c */ /* 0x000fc80003f05070 */
[----:B------:R-:W-:-:S13]  /*0540*/  ISETP.NE.AND.EX P0, PT, RZ, c[0x0][0x36c], PT, P0 ;  /* 0x0000db00ff007a0c */ /* 0x000fda0003f05300 */
[----:B------:R-:W-:Y:S05]  /*0550*/  @!P0 BRA `(.L_x_531) ;  /* 0x0000004000008947 */ /* 0x000fea0003800000 */
[----:B------:R-:W-:-:S05]  /*0560*/  IMAD.WIDE R2, R40, R23, c[0x0][0x368] ;  /* 0x0000da0028027625 */ /* 0x000fca00078e0217 */
[----:B------:R-:W2:Y:S02]  /*0570*/  LDG.E R0, [R2.64] ;  /* 0x0000001602007981 */ /* 0x000ea4000c1e1900 */
[----:B--2---:R1:W2:Y:S02]  /*0580*/  R2UR UR10, R0 ;  /* 0x00000000000a73c2 */ /* 0x0042a400000e0000 */
[----:B-12---:R-:W-:Y:S05]  /*0590*/  BRA `(.L_x_532) ;  /* 0x0000006000007947 */ /* 0x006fea0003800000 */
.L_x_531:
[----:B------:R-:W-:Y:S05]  /*05a0*/  @!P3 BRA `(.L_x_532) ;  /* 0x000000500000b947 */ /* 0x000fea0003800000 */
[----:B------:R1:W2:Y:S04]  /*05b0*/  LDG.E R0, [R2.64] ;  /* 0x0000001602007981 */ /* 0x0002a8000c1e1900 */
[----:B-1----:R-:W3:Y:S01]  /*05c0*/  LDG.E R2, [R2.64+0x4] ;  /* 0x0000041602027981 */ /* 0x002ee2000c1e1900 */
[----:B--2---:R-:W1:Y:S08]  /*05d0*/  R2UR UR10, R0 ;  /* 0x00000000000a73c2 */ /* 0x004e7000000e0000 */
[----:B---3--:R-:W1:Y:S02]  /*05e0*/  R2UR UR4, R2 ;  /* 0x00000000020473c2 */ /* 0x008e6400000e0000 */
[----:B-1----:R-:W-:-:S06]  /*05f0*/  UIADD3 UR10, -UR10, UR4, URZ ;  /* 0x000000040a0a7290 */ /* 0x002fcc000fffe13f */
.L_x_532:
[----:B------:R-:W-:Y:S01]  /*0600*/  ULDC UR4, c[0x0][0x2c4] ;  /* 0x0000b10000047ab9 */ /* 0x000fe20000000800 */
[----:B-----5:R-:W-:Y:S01]  /*0610*/  IADD3 R25, R7, UR7, RZ ;  /* 0x0000000707197c10 */ /* 0x020fe2000fffe0ff */
[----:B------:R-:W-:Y:S01]  /*0620*/  UISETP.NE.AND UP1, UPT, UR4, 0x1, UPT ;  /* 0x000000010400788c */ /* 0x000fe2000bf25270 */
[----:B------:R-:W-:Y:S01]  /*0630*/  PLOP3.LUT P1, PT, PT, PT, PT, 0x80, 0x0 ;  /* 0x000000000000781c */ /* 0x000fe20003f2f070 */
[----:B------:R-:W-:Y:S01]  /*0640*/  UIADD3 UR10, -UR7, UR10, URZ ;  /* 0x0000000a070a7290 */ /* 0x000fe2000fffe13f */
[----:B------:R-:W-:Y:S01]  /*0650*/  CS2R R10, SRZ ;  /* 0x00000000000a7805 */ /* 0x000fe2000001ff00 */
[----:B------:R-:W-:Y:S01]  /*0660*/  ULDC.64 UR4, c[0x0][0x2c8] ;  /* 0x0000b20000047ab9 */ /* 0x000fe20000000a00 */
[----:B------:R-:W-:Y:S01]  /*0670*/  IMAD.MOV.U32 R130, RZ, RZ, RZ ;  /* 0x000000ffff827224 */ /* 0x000fe200078e00ff */
[----:B------:R-:W-:Y:S01]  /*0680*/  UIADD3 UR7, UR10, 0x40, -UR19 ;  /* 0x000000400a077890 */ /* 0x000fe2000fffe813 */
[----:B------:R-:W-:Y:S01]  /*0690*/  CS2R R128, SRZ ;  /* 0x0000000000807805 */ /* 0x000fe2000001ff00 */
[----:B------:R-:W-:Y:S01]  /*06a0*/  CS2R R14, SRZ ;  /* 0x00000000000e7805 */ /* 0x000fe2000001ff00 */
[----:B------:R-:W-:Y:S01]  /*06b0*/  IMAD.MOV.U32 R126, RZ, RZ, RZ ;  /* 0x000000ffff7e7224 */ /* 0x000fe200078e00ff */
[----:B------:R-:W-:Y:S01]  /*06c0*/  CS2R R124, SRZ ;  /* 0x00000000007c7805 */ /* 0x000fe2000001ff00 */
[----:B------:R-:W-:Y:S01]  /*06d0*/  @UP1 UIADD3 UR8, UR6, 0x7f, URZ ;  /* 0x0000007f06081890 */ /* 0x000fe2000fffe03f */
[----:B------:R-:W-:Y:S01]  /*06e0*/  MOV R122, RZ ;  /* 0x000000ff007a7202 */ /* 0x000fe20000000f00 */
[----:B------:R-:W-:Y:S01]  /*06f0*/  CS2R R120, SRZ ;  /* 0x0000000000787805 */ /* 0x000fe2000001ff00 */
[----:B------:R-:W-:Y:S01]  /*0700*/  CS2R R12, SRZ ;  /* 0x00000000000c7805 */ /* 0x000fe2000001ff00 */
[----:B------:R-:W-:Y:S01]  /*0710*/  UIMAD.WIDE.U32 UR8, UR8, UR4, URZ ;  /* 0x00000004080872a5 */ /* 0x000fe2000f8e003f */
[----:B------:R-:W-:Y:S01]  /*0720*/  IMAD.MOV.U32 R118, RZ, RZ, RZ ;  /* 0x000000ffff767224 */ /* 0x000fe200078e00ff */
[----:B------:R-:W-:Y:S01]  /*0730*/  UIADD3 UR4, UR6, 0x7f, URZ ;  /* 0x0000007f06047890 */ /* 0x000fe2000fffe03f */
[----:B------:R-:W-:Y:S01]  /*0740*/  CS2R R116, SRZ ;  /* 0x0000000000747805 */ /* 0x000fe2000001ff00 */
[----:B------:R-:W-:Y:S01]  /*0750*/  @UP1 USHF.R.U32.HI UR4, URZ, UR5, UR9 ;  /* 0x000000053f041299 */ /* 0x000fe20008011609 */
[----:B------:R-:W-:Y:S01]  /*0760*/  CS2R R16, SRZ ;  /* 0x0000000000107805 */ /* 0x000fe2000001ff00 */
[----:B------:R-:W-:Y:S01]  /*0770*/  UIADD3 UR5, UR10, 0x3f, URZ ;  /* 0x0000003f0a057890 */ /* 0x000fe2000fffe03f */
[----:B------:R-:W-:Y:S01]  /*0780*/  MOV R114, RZ ;  /* 0x000000ff00727202 */ /* 0x000fe20000000f00 */
[----:B------:R-:W-:Y:S01]  /*0790*/  UIADD3 UR7, UR7, UR4, URZ ;  /* 0x0000000407077290 */ /* 0x000fe2000fffe03f */
[----:B------:R-:W-:Y:S01]  /*07a0*/  CS2R R112, SRZ ;  /* 0x0000000000707805 */ /* 0x000fe2000001ff00 */
[----:B------:R-:W-:Y:S01]  /*07b0*/  USHF.R.S32.HI UR8, URZ, 0x1f, UR5 ;  /* 0x0000001f3f087899 */ /* 0x000fe20008011405 */
[----:B------:R-:W-:Y:S01]  /*07c0*/  CS2R R18, SRZ ;  /* 0x0000000000127805 */ /* 0x000fe2000001ff00 */
[----:B------:R-:W-:Y:S01]  /*07d0*/  USHF.R.S32.HI UR4, URZ, 0x1f, UR7 ;  /* 0x0000001f3f047899 */ /* 0x000fe20008011407 */
[----:B------:R-:W-:Y:S01]  /*07e0*/  IMAD.MOV.U32 R110, RZ, RZ, RZ ;  /* 0x000000ffff6e7224 */ /* 0x000fe200078e00ff */
[----:B------:R-:W-:Y:S01]  /*07f0*/  ULEA.HI UR8, UR8, UR5, URZ, 0x6 ;  /* 0x0000000508087291 */ /* 0x000fe2000f8f303f */
[----:B------:R-:W-:Y:S01]  /*0800*/  CS2R R108, SRZ ;  /* 0x00000000006c7805 */ /* 0x000fe2000001ff00 */
[----:B------:R-:W-:Y:S01]  /*0810*/  ULEA.HI UR4, UR4, UR7, URZ, 0x6 ;  /* 0x0000000704047291 */ /* 0x000fe2000f8f303f */
[----:B------:R-:W-:Y:S01]  /*0820*/  CS2R R106, SRZ ;  /* 0x00000000006a7805 */ /* 0x000fe2000001ff00 */
[----:B------:R-:W-:Y:S01]  /*0830*/  USHF.R.S32.HI UR8, URZ, 0x6, UR8 ;  /* 0x000000063f087899 */ /* 0x000fe20008011408 */
[----:B------:R-:W-:Y:S01]  /*0840*/  CS2R R104, SRZ ;  /* 0x0000000000687805 */ /* 0x000fe2000001ff00 */
[----:B------:R-:W-:Y:S01]  /*0850*/  USHF.R.S32.HI UR4, URZ, 0x6, UR4 ;  /* 0x000000063f047899 */ /* 0x000fe20008011404 */
[----:B------:R-:W-:Y:S01]  /*0860*/  CS2R R102, SRZ ;  /* 0x0000000000667805 */ /* 0x000fe2000001ff00 */
[----:B------:R-:W-:Y:S01]  /*0870*/  MOV R22, RZ ;  /* 0x000000ff00167202 */ /* 0x000fe20000000f00 */
[----:B------:R-:W-:Y:S01]  /*0880*/  IMAD.MOV.U32 R100, RZ, RZ, RZ ;  /* 0x000000ffff647224 */ /* 0x000fe200078e00ff */
[----:B------:R-:W-:Y:S01]  /*0890*/  UISETP.LT.AND UP0, UPT, UR8, UR4, UPT ;  /* 0x000000040800728c */ /* 0x000fe2000bf01270 */
[----:B------:R-:W-:Y:S01]  /*08a0*/  CS2R R98, SRZ ;  /* 0x0000000000627805 */ /* 0x000fe2000001ff00 */
[----:B------:R-:W-:Y:S01]  /*08b0*/  MOV R24, RZ ;  /* 0x000000ff00187202 */ /* 0x000fe20000000f00 */
[----:B------:R-:W-:Y:S01]  /*08c0*/  IMAD.MOV.U32 R96, RZ, RZ, RZ ;  /* 0x000000ffff607224 */ /* 0x000fe200078e00ff */
[----:B------:R-:W-:Y:S01]  /*08d0*/  USEL UR17, UR8, UR4, UP0 ;  /* 0x0000000408117287 */ /* 0x000fe20008000000 */
[----:B------:R-:W-:Y:S01]  /*08e0*/  CS2R R94, SRZ ;  /* 0x00000000005e7805 */ /* 0x000fe2000001ff00 */
[----:B------:R-:W-:Y:S01]  /*08f0*/  CS2R R92, SRZ ;  /* 0x00000000005c7805 */ /* 0x000fe2000001ff00 */
[----:B------:R-:W-:Y:S01]  /*0900*/  CS2R R90, SRZ ;  /* 0x00000000005a7805 */ /* 0x000fe2000001ff00 */
[----:B------:R-:W-:Y:S01]  /*0910*/  UISETP.GE.AND UP0, UPT, UR17, 0x1, UPT ;  /* 0x000000011100788c */ /* 0x000fe2000bf06270 */
[----:B------:R-:W-:Y:S01]  /*0920*/  CS2R R26, SRZ ;  /* 0x00000000001a7805 */ /* 0x000fe2000001ff00 */
[----:B------:R-:W-:Y:S01]  /*0930*/  MOV R88, RZ ;  /* 0x000000ff00587202 */ /* 0x000fe20000000f00 */
[----:B------:R-:W-:Y:S01]  /*0940*/  CS2R R86, SRZ ;  /* 0x0000000000567805 */ /* 0x000fe2000001ff00 */
[----:B------:R-:W-:Y:S01]  /*0950*/  IMAD.MOV.U32 R84, RZ, RZ, RZ ;  /* 0x000000ffff547224 */ /* 0x000fe200078e00ff */
[----:B------:R-:W-:Y:S01]  /*0960*/  CS2R R82, SRZ ;  /* 0x0000000000527805 */ /* 0x000fe2000001ff00 */
[----:B------:R-:W-:Y:S01]  /*0970*/  PLOP3.LUT P0, PT, PT, PT, UP0, 0x80, 0x0 ;  /* 0x000000000000781c */ /* 0x000fe20003f0f008 */
[----:B------:R-:W-:Y:S01]  /*0980*/  CS2R R28, SRZ ;  /* 0x00000000001c7805 */ /* 0x000fe2000001ff00 */
[----:B------:R-:W-:Y:S01]  /*0990*/  MOV R80, RZ ;  /* 0x000000ff00507202 */ /* 0x000fe20000000f00 */
[----:B------:R-:W-:Y:S01]  /*09a0*/  CS2R R78, SRZ ;  /* 0x00000000004e7805 */ /* 0x000fe2000001ff00 */
[----:B------:R-:W-:Y:S01]  /*09b0*/  IMAD.MOV.U32 R76, RZ, RZ, RZ ;  /* 0x000000ffff4c7224 */ /* 0x000fe200078e00ff */
[----:B------:R-:W-:Y:S01]  /*09c0*/  CS2R R74, SRZ ;  /* 0x00000000004a7805 */ /* 0x000fe2000001ff00 */
        /* <DEDUP_REMOVED lines=40> */
[----:B------:R-:W-:Y:S01]  /*0c50*/  ISETP.NE.U32.AND P2, PT, RZ, c[0x0][0x340], PT ;  /* 0x0000d000ff007a0c */ /* 0x000fe20003f45070 */
[----:B------:R-:W1:Y:S01]  /*0c60*/  S2R R26, SR_CTAID.Y ;  /* 0x00000000001a7919 */ /* 0x000e620000002600 */
[----:B------:R-:W-:-:S02]  /*0c70*/  SHF.R.S32.HI R98, RZ, 0x1f, R101 ;  /* 0x0000001fff627819 */ /* 0x000fc40000011465 */
[----:B------:R-:W-:Y:S02]  /*0c80*/  SHF.R.S32.HI R0, RZ, 0x1f, R6 ;  /* 0x0000001fff007819 */ /* 0x000fe40000011406 */
[----:B------:R-:W-:Y:S02]  /*0c90*/  PLOP3.LUT P1, PT, PT, PT, UP1, 0x80, 0x0 ;  /* 0x000000000000781c */ /* 0x000fe40003f2f018 */
[----:B------:R-:W-:Y:S02]  /*0ca0*/  PLOP3.LUT P0, PT, PT, PT, UP1, 0x80, 0x0 ;  /* 0x000000000000781c */ /* 0x000fe40003f0f018 */
[----:B------:R-:W-:Y:S01]  /*0cb0*/  SHF.R.S32.HI R11, RZ, 0x1f, R40 ;  /* 0x0000001fff0b7819 */ /* 0x000fe20000011428 */
[----:B------:R-:W-:Y:S01]  /*0cc0*/  UIADD3 UR9, UR17, -0x1, URZ ;  /* 0xffffffff11097890 */ /* 0x000fe2000fffe03f */
[----:B------:R-:W-:Y:S01]  /*0cd0*/  ISETP.NE.AND.EX P2, PT, RZ, c[0x0][0x344], PT, P2 ;  /* 0x0000d100ff007a0c */ /* 0x000fe20003f45320 */
[----:B------:R-:W-:Y:S02]  /*0ce0*/  ULDC UR4, c[0x0][0x2c4] ;  /* 0x0000b10000047ab9 */ /* 0x000fe40000000800 */
[----:B------:R-:W-:-:S10]  /*0cf0*/  ULDC.64 UR14, c[0x0][0x1e0] ;  /* 0x00007800000e7ab9 */ /* 0x000fd40000000a00 */
[----:B------:R-:W-:-:S05]  /*0d00*/  @P2 IMAD.WIDE R2, R40, R23, c[0x0][0x340] ;  /* 0x0000d00028022625 */ /* 0x000fca00078e0217 */
[----:B------:R2:W3:Y:S01]  /*0d10*/  @P2 LDG.E R12, [R2.64] ;  /* 0x00000016020c2981 */ /* 0x0004e2000c1e1900 */
[-C--:B------:R-:W-:Y:S01]  /*0d20*/  LEA.HI R5, R98, R101.reuse, RZ, 0x3 ;  /* 0x0000006562057211 */ /* 0x080fe200078f18ff */
[----:B------:R-:W-:Y:S01]  /*0d30*/  IMAD R0, R0, c[0x0][0x178], RZ ;  /* 0x00005e0000007a24 */ /* 0x000fe200078e02ff */
[----:B-1----:R-:W-:Y:S01]  /*0d40*/  SHF.R.S32.HI R27, RZ, 0x1f, R26 ;  /* 0x0000001fff1b7819 */ /* 0x002fe2000001141a */
[----:B------:R-:W-:Y:S01]  /*0d50*/  UIMAD UR4, UR19, UR4, URZ ;  /* 0x00000004130472a4 */ /* 0x000fe2000f8e023f */
[----:B------:R-:W-:Y:S01]  /*0d60*/  LOP3.LUT R4, R5, 0xfffffff8, RZ, 0xc0, !PT ;  /* 0xfffffff805047812 */ /* 0x000fe200078ec0ff */
[----:B------:R-:W-:Y:S01]  /*0d70*/  IMAD R0, R6, c[0x0][0x17c], R0 ;  /* 0x00005f0006007a24 */ /* 0x000fe200078e0200 */
[----:B------:R-:W-:Y:S01]  /*0d80*/  SHF.R.S32.HI R19, RZ, 0x3, R5 ;  /* 0x00000003ff137819 */ /* 0x000fe20000011405 */
[----:B------:R-:W-:Y:S01]  /*0d90*/  UMOV UR12, 0x6 ;  /* 0x00000006000c7882 */ /* 0x000fe20000000000 */
[----:B------:R-:W-:Y:S01]  /*0da0*/  LEA.HI R97, R98, R101, RZ, 0x5 ;  /* 0x0000006562617211 */ /* 0x000fe200078f28ff */
[----:B------:R-:W-:Y:S01]  /*0db0*/  IMAD.IADD R21, R101, 0x1, -R4 ;  /* 0x0000000165157824 */ /* 0x000fe200078e0a04 */
[----:B------:R-:W-:Y:S01]  /*0dc0*/  SEL R4, R40, RZ, !P4 ;  /* 0x000000ff28047207 */ /* 0x000fe20006000000 */
[----:B------:R-:W-:Y:S01]  /*0dd0*/  USHF.L.U32 UR8, UR14, 0x6, URZ ;  /* 0x000000060e087899 */ /* 0x000fe2000800063f */
[----:B------:R-:W-:Y:S01]  /*0de0*/  IADD3 R14, R19, UR6, RZ ;  /* 0x00000006130e7c10 */ /* 0x000fe2000fffe0ff */
[C---:B------:R-:W-:Y:S01]  /*0df0*/  IMAD R5, R21.reuse, 0x20, R19 ;  /* 0x0000002015057824 */ /* 0x040fe200078e0213 */
[----:B------:R-:W-:Y:S01]  /*0e00*/  USHF.L.U64.HI UR7, UR14, UR12, UR15 ;  /* 0x0000000c0e077299 */ /* 0x000fe2000801020f */
[----:B------:R-:W-:Y:S01]  /*0e10*/  IMAD.SHL.U32 R8, R21, 0x8, RZ ;  /* 0x0000000815087824 */ /* 0x000fe200078e00ff */
[----:B------:R-:W-:Y:S01]  /*0e20*/  USHF.R.S32.HI UR11, URZ, 0x1f, UR9 ;  /* 0x0000001f3f0b7899 */ /* 0x000fe20008011409 */
[----:B------:R-:W-:Y:S01]  /*0e30*/  IMAD.U32 R104, RZ, RZ, UR8 ;  /* 0x00000008ff687e24 */ /* 0x000fe2000f8e00ff */
[----:B------:R-:W-:Y:S01]  /*0e40*/  IADD3 R5, R5, UR6, RZ ;  /* 0x0000000605057c10 */ /* 0x000fe2000fffe0ff */
[----:B------:R-:W-:Y:S01]  /*0e50*/  UIMAD UR5, UR7, UR9, URZ ;  /* 0x00000009070572a4 */ /* 0x000fe2000f8e023f */
[C---:B------:R-:W-:Y:S01]  /*0e60*/  IADD3 R16, R8.reuse, 0x40, RZ ;  /* 0x0000004008107810 */ /* 0x040fe20007ffe0ff */
[----:B------:R-:W-:Y:S01]  /*0e70*/  USHF.L.U32 UR16, UR14, 0x5, URZ ;  /* 0x000000050e107899 */ /* 0x000fe2000800063f */
[C---:B------:R-:W-:Y:S01]  /*0e80*/  IADD3 R17, R8.reuse, 0x80, RZ ;  /* 0x0000008008117810 */ /* 0x040fe20007ffe0ff */
[----:B------:R-:W-:Y:S01]  /*0e90*/  @P1 IMAD.HI.U32 R7, R5, c[0x0][0x2c8], RZ ;  /* 0x0000b20005071a27 */ /* 0x000fe200078e00ff */
[----:B------:R-:W-:Y:S01]  /*0ea0*/  IADD3 R22, R8, 0xc0, RZ ;  /* 0x000000c008167810 */ /* 0x000fe20007ffe0ff */
[----:B------:R-:W-:Y:S01]  /*0eb0*/  UIMAD UR5, UR11, UR8, UR5 ;  /* 0x000000080b0572a4 */ /* 0x000fe2000f8e0205 */
[----:B------:R-:W-:Y:S01]  /*0ec0*/  BAR.SYNC.DEFER_BLOCKING 0x0 ;  /* 0x0000000000007b1d */ /* 0x000fe20000010000 */
[----:B--2---:R-:W-:Y:S01]  /*0ed0*/  IMAD.WIDE.U32 R2, R6, c[0x0][0x178], RZ ;  /* 0x00005e0006027a25 */ /* 0x004fe200078e00ff */
[----:B------:R-:W-:Y:S01]  /*0ee0*/  SEL R6, R11, RZ, !P4 ;  /* 0x000000ff0b067207 */ /* 0x000fe20006000000 */
[----:B------:R-:W-:Y:S01]  /*0ef0*/  UISETP.GE.AND UP0, UPT, UR17, 0x2, UPT ;  /* 0x000000021100788c */ /* 0x000fe2000bf06270 */
[----:B------:R-:W-:Y:S01]  /*0f00*/  ISETP.GE.AND P5, PT, R8, c[0x0][0x198], PT ;  /* 0x0000660008007a0c */ /* 0x000fe20003fa6270 */
[----:B------:R-:W-:Y:S01]  /*0f10*/  IMAD.IADD R3, R3, 0x1, R0 ;  /* 0x0000000103037824 */ /* 0x000fe200078e0200 */
[----:B------:R-:W-:Y:S01]  /*0f20*/  ISETP.GE.AND P4, PT, R16, c[0x0][0x198], PT ;  /* 0x0000660010007a0c */ /* 0x000fe20003f86270 */
[----:B------:R-:W-:Y:S01]  /*0f30*/  IMAD R0, R27, c[0x0][0x1b8], RZ ;  /* 0x00006e001b007a24 */ /* 0x000fe200078e02ff */
[----:B------:R-:W-:Y:S01]  /*0f40*/  SHF.R.S32.HI R96, RZ, 0x5, R97 ;  /* 0x00000005ff607819 */ /* 0x000fe20000011461 */
[----:B------:R-:W-:Y:S01]  /*0f50*/  IMAD.WIDE.U32 R2, R26, c[0x0][0x1b8], R2 ;  /* 0x00006e001a027a25 */ /* 0x000fe200078e0002 */
[----:B------:R-:W-:-:S03]  /*0f60*/  UIADD3 UR17, UR17, -0x2, URZ ;  /* 0xfffffffe11117890 */ /* 0x000fc6000fffe03f */
[----:B------:R-:W-:Y:S01]  /*0f70*/  IMAD R0, R26, c[0x0][0x1bc], R0 ;  /* 0x00006f001a007a24 */ /* 0x000fe200078e0200 */
[----:B------:R-:W-:Y:S01]  /*0f80*/  @UP0 UIMAD UR7, UR7, UR17, URZ ;  /* 0x00000011070702a4 */ /* 0x000fe2000f8e023f */
[----:B------:R-:W-:Y:S02]  /*0f90*/  IMAD R6, R6, c[0x0][0x1c0], RZ ;  /* 0x0000700006067a24 */ /* 0x000fe400078e02ff */
[----:B------:R-:W-:Y:S02]  /*0fa0*/  IMAD.IADD R3, R3, 0x1, R0 ;  /* 0x0000000103037824 */ /* 0x000fe400078e0200 */
[----:B------:R-:W-:Y:S01]  /*0fb0*/  IMAD.MOV.U32 R0, RZ, RZ, R5 ;  /* 0x000000ffff007224 */ /* 0x000fe200078e0005 */
[----:B------:R-:W-:Y:S01]  /*0fc0*/  @P0 SHF.R.U32.HI R0, RZ, c[0x0][0x2cc], R7 ;  /* 0x0000b300ff000a19 */ /* 0x000fe20000011607 */
[C---:B------:R-:W-:Y:S02]  /*0fd0*/  IMAD R7, R4.reuse, c[0x0][0x1c4], R6 ;  /* 0x0000710004077a24 */ /* 0x040fe400078e0206 */
[----:B------:R-:W-:Y:S01]  /*0fe0*/  IMAD.WIDE.U32 R2, R4, c[0x0][0x1c0], R2 ;  /* 0x0000700004027a25 */ /* 0x000fe200078e0002 */
[----:B------:R-:W-:-:S03]  /*0ff0*/  SHF.R.S32.HI R6, RZ, 0x1f, R0 ;  /* 0x0000001fff067819 */ /* 0x000fc60000011400 */
[----:B------:R-:W-:Y:S01]  /*1000*/  IMAD.MOV R4, RZ, RZ, -R0 ;  /* 0x000000ffff047224 */ /* 0x000fe200078e0a00 */
[----:B------:R-:W-:Y:S01]  /*1010*/  IADD3 R3, R3, R7, RZ ;  /* 0x0000000703037210 */ /* 0x000fe20007ffe0ff */
[----:B------:R-:W-:Y:S02]  /*1020*/  IMAD R6, R6, c[0x0][0x1b0], RZ ;  /* 0x00006c0006067a24 */ /* 0x000fe400078e02ff */
[----:B------:R-:W-:Y:S02]  /*1030*/  IMAD R4, R4, c[0x0][0x2c4], R5 ;  /* 0x0000b10004047a24 */ /* 0x000fe400078e0205 */
[C---:B------:R-:W-:Y:S02]  /*1040*/  IMAD R5, R0.reuse, c[0x0][0x1b4], R6 ;  /* 0x00006d0000057a24 */ /* 0x040fe400078e0206 */
[----:B------:R-:W-:Y:S01]  /*1050*/  IMAD.WIDE.U32 R2, R0, c[0x0][0x1b0], R2 ;  /* 0x00006c0000027a25 */ /* 0x000fe200078e0002 */
[----:B------:R-:W-:-:S03]  /*1060*/  SHF.R.S32.HI R0, RZ, 0x1f, R4 ;  /* 0x0000001fff007819 */ /* 0x000fc60000011404 */
[----:B------:R-:W-:Y:S02]  /*1070*/  IMAD.SHL.U32 R6, R19, 0x40, RZ ;  /* 0x0000004013067824 */ /* 0x000fe400078e00ff */
[----:B------:R-:W-:Y:S02]  /*1080*/  IMAD.IADD R3, R3, 0x1, R5 ;  /* 0x0000000103037824 */ /* 0x000fe400078e0205 */
[----:B------:R-:W-:Y:S01]  /*1090*/  IMAD R5, R0, c[0x0][0x1a8], RZ ;  /* 0x00006a0000057a24 */ /* 0x000fe200078e02ff */
[----:B------:R-:W-:Y:S01]  /*10a0*/  LOP3.LUT R0, R6, 0x1c0, RZ, 0xc0, !PT ;  /* 0x000001c006007812 */ /* 0x000fe200078ec0ff */
[----:B------:R-:W-:Y:S01]  /*10b0*/  IMAD.WIDE.U32 R2, R4, c[0x0][0x1a8], R2 ;  /* 0x00006a0004027a25 */ /* 0x000fe200078e0002 */
[----:B------:R-:W-:Y:S02]  /*10c0*/  IADD3 R6, -R19, UR10, RZ ;  /* 0x0000000a13067c10 */ /* 0x000fe4000fffe1ff */
[----:B------:R-:W-:Y:S01]  /*10d0*/  LOP3.LUT R7, R0, 0x38, R8, 0xf8, !PT ;  /* 0x0000003800077812 */ /* 0x000fe200078ef808 */
[----:B------:R-:W-:Y:S01]  /*10e0*/  IMAD R9, R4, c[0x0][0x1ac], R5 ;  /* 0x00006b0004097a24 */ /* 0x000fe200078e0205 */
[----:B------:R-:W-:Y:S01]  /*10f0*/  SHF.R.U32.HI R4, RZ, 0x3, R0 ;  /* 0x00000003ff047819 */ /* 0x000fe20000011600 */
[----:B------:R-:W-:Y:S01]  /*1100*/  IMAD.U32 R5, RZ, RZ, UR9 ;  /* 0x00000009ff057e24 */ /* 0x000fe2000f8e00ff */
[C---:B------:R-:W-:Y:S01]  /*1110*/  LEA R18, P0, R2.reuse, c[0x0][0x160], 0x1 ;  /* 0x0000580002127a11 */ /* 0x040fe200078008ff */
[----:B------:R-:W-:Y:S01]  /*1120*/  IMAD.IADD R0, R3, 0x1, R9 ;  /* 0x0000000103007824 */ /* 0x000fe200078e0209 */
[----:B------:R-:W-:Y:S01]  /*1130*/  SHF.R.S32.HI R9, RZ, 0x1f, R8 ;  /* 0x0000001fff097819 */ /* 0x000fe20000011408 */
[----:B------:R-:W-:Y:S01]  /*1140*/  IMAD R20, R5, -0x40, R6 ;  /* 0xffffffc005147824 */ /* 0x000fe200078e0206 */
[----:B------:R-:W-:Y:S01]  /*1150*/  LOP3.LUT R5, R7, R4, RZ, 0x3c, !PT ;  /* 0x0000000407057212 */ /* 0x000fe200078e3cff */
[----:B------:R-:W1:Y:S01]  /*1160*/  SHFL.IDX PT, R6, R18, RZ, 0x181f ;  /* 0x00181fff12067589 */ /* 0x000e6200000e0000 */
[----:B------:R-:W-:-:S02]  /*1170*/  LEA.HI.X R15, R2, c[0x0][0x164], R0, 0x1, P0 ;  /* 0x00005900020f7a11 */ /* 0x000fc400000f0c00 */
[----:B------:R-:W-:Y:S02]  /*1180*/  ISETP.GE.AND P0, PT, R14, UR4, PT ;  /* 0x000000040e007c0c */ /* 0x000fe4000bf06270 */
[----:B------:R-:W-:Y:S01]  /*1190*/  LEA.HI R0, R98, R101, RZ, 0x6 ;  /* 0x0000006562007211 */ /* 0x000fe200078f30ff */
[----:B------:R-:W2:Y:S01]  /*11a0*/  SHFL.IDX PT, R7, R15, RZ, 0x181f ;  /* 0x00181fff0f077589 */ /* 0x000ea200000e0000 */
[C---:B------:R-:W-:Y:S02]  /*11b0*/  IADD3 R4, R14.reuse, 0x20, RZ ;  /* 0x000000200e047810 */ /* 0x040fe40007ffe0ff */
[----:B------:R-:W-:Y:S01]  /*11c0*/  IADD3 R2, R14, 0x40, RZ ;  /* 0x000000400e027810 */ /* 0x000fe20007ffe0ff */
[----:B------:R-:W-:Y:S01]  /*11d0*/  IMAD.SHL.U32 R0, R0, 0x8, RZ ;  /* 0x0000000800007824 */ /* 0x000fe200078e00ff */
[----:B------:R-:W-:Y:S02]  /*11e0*/  ISETP.GE.AND P1, PT, R4, UR4, PT ;  /* 0x0000000404007c0c */ /* 0x000fe4000bf26270 */
[----:B------:R-:W-:-:S02]  /*11f0*/  ISETP.GE.AND P6, PT, R2, UR4, PT ;  /* 0x0000000402007c0c */ /* 0x000fc4000bfc6270 */
[----:B------:R-:W-:Y:S02]  /*1200*/  LOP3.LUT R10, R5, 0xfffffe00, R0, 0xf8, !PT ;  /* 0xfffffe00050a7812 */ /* 0x000fe400078ef800 */
[----:B------:R-:W-:Y:S02]  /*1210*/  @!P0 SHF.R.S32.HI R5, RZ, 0x1f, R16 ;  /* 0x0000001fff058819 */ /* 0x000fe40000011410 */
[----:B------:R-:W-:Y:S01]  /*1220*/  @!P0 SHF.R.S32.HI R4, RZ, 0x1f, R17 ;  /* 0x0000001fff048819 */ /* 0x000fe20000011411 */
[----:B------:R-:W-:Y:S01]  /*1230*/  IMAD.SHL.U32 R107, R10, 0x2, RZ ;  /* 0x000000020a6b7824 */ /* 0x000fe200078e00ff */
[----:B------:R-:W-:Y:S02]  /*1240*/  @!P0 SHF.R.S32.HI R0, RZ, 0x1f, R22 ;  /* 0x0000001fff008819 */ /* 0x000fe40000011416 */
[----:B------:R-:W-:Y:S02]  /*1250*/  IADD3 R14, R14, 0x60, RZ ;  /* 0x000000600e0e7810 */ /* 0x000fe40007ffe0ff */
[----:B------:R-:W-:Y:S01]  /*1260*/  @!P0 LEA.HI R0, R0, R22, RZ, 0x3 ;  /* 0x0000001600008211 */ /* 0x000fe200078f18ff */
[----:B------:R-:W-:Y:S03]  /*1270*/  STL [R1+0x48], R107 ;  /* 0x0000486b01007387 */ /* 0x000fe60000100800 */
[----:B------:R-:W-:-:S02]  /*1280*/  @!P0 LOP3.LUT R0, R0, 0xfffffff8, RZ, 0xc0, !PT ;  /* 0xfffffff800008812 */ /* 0x000fc400078ec0ff */
[----:B---3--:R-:W-:Y:S01]  /*1290*/  @P2 SHF.R.S32.HI R3, RZ, 0x1f, R12 ;  /* 0x0000001fff032819 */ /* 0x008fe2000001140c */
[----:B------:R-:W-:Y:S01]  /*12a0*/  @!P2 IMAD.MOV.U32 R3, RZ, RZ, R11 ;  /* 0x000000ffff03a224 */ /* 0x000fe200078e000b */
[----:B------:R-:W-:Y:S01]  /*12b0*/  @P2 MOV R2, R12 ;  /* 0x0000000c00022202 */ /* 0x000fe20000000f00 */
[----:B------:R-:W-:Y:S01]  /*12c0*/  @!P2 IMAD.MOV.U32 R2, RZ, RZ, R40 ;  /* 0x000000ffff02a224 */ /* 0x000fe200078e0028 */
[----:B------:R-:W-:Y:S02]  /*12d0*/  @!P0 LEA.HI R12, R5, R16, RZ, 0x3 ;  /* 0x00000010050c8211 */ /* 0x000fe400078f18ff */
[----:B------:R-:W-:Y:S02]  /*12e0*/  @!P0 LEA.HI R5, R4, R17, RZ, 0x3 ;  /* 0x0000001104058211 */ /* 0x000fe400078f18ff */
[----:B------:R-:W3:Y:S01]  /*12f0*/  SHFL.IDX PT, R4, R18, 0x1, 0x181f ;  /* 0x00381f0012047f89 */ /* 0x000ee200000e0000 */
[----:B------:R-:W-:Y:S02]  /*1300*/  SEL R23, R2, RZ, !P3 ;  /* 0x000000ff02177207 */ /* 0x000fe40005800000 */
[----:B------:R-:W-:-:S02]  /*1310*/  @!P0 LOP3.LUT R10, R5, 0xfffffff8, RZ, 0xc0, !PT ;  /* 0xfffffff8050a8812 */ /* 0x000fc400078ec0ff */
[----:B------:R-:W4:Y:S01]  /*1320*/  SHFL.IDX PT, R5, R15, 0x1, 0x181f ;  /* 0x00381f000f057f89 */ /* 0x000f2200000e0000 */
[----:B------:R-:W-:Y:S02]  /*1330*/  SEL R24, R3, RZ, !P3 ;  /* 0x000000ff03187207 */ /* 0x000fe40005800000 */
[----:B-1----:R-:W-:Y:S01]  /*1340*/  @!P0 LEA R2, P2, R8, R6, 0x1 ;  /* 0x0000000608028211 */ /* 0x002fe200078408ff */
[----:B--2---:R-:W-:Y:S01]  /*1350*/  @!P0 IMAD.WIDE R10, R10, 0x2, R6 ;  /* 0x000000020a0a8825 */ /* 0x004fe200078e0206 */
[----:B------:R-:W-:Y:S02]  /*1360*/  ISETP.GE.AND P3, PT, R17, c[0x0][0x198], PT ;  /* 0x0000660011007a0c */ /* 0x000fe40003f66270 */
[----:B------:R-:W-:Y:S02]  /*1370*/  @!P0 LOP3.LUT R12, R12, 0xfffffff8, RZ, 0xc0, !PT ;  /* 0xfffffff80c0c8812 */ /* 0x000fe400078ec0ff */
[----:B------:R-:W-:Y:S02]  /*1380*/  @!P0 LEA.HI.X R3, R8, R7, R9, 0x1, P2 ;  /* 0x0000000708038211 */ /* 0x000fe400010f0c09 */
[----:B------:R-:W-:Y:S01]  /*1390*/  ISETP.GE.AND P2, PT, R22, c[0x0][0x198], PT ;  /* 0x0000660016007a0c */ /* 0x000fe20003f46270 */
[----:B------:R-:W-:-:S02]  /*13a0*/  @!P0 IMAD.WIDE R12, R12, 0x2, R6 ;  /* 0x000000020c0c8825 */ /* 0x000fc400078e0206 */
[----:B------:R1:W-:Y:S02]  /*13b0*/  @!P0 LDGSTS.E.BYPASS.LTC128B.128 [R107+0x100], [R2.64], !P5 ;  /* 0x00100000026b8fae */ /* 0x0003e4000e901d56 */
[----:B------:R-:W-:Y:S01]  /*13c0*/  @!P0 IMAD.WIDE R6, R0, 0x2, R6 ;  /* 0x0000000200068825 */ /* 0x000fe200078e0206 */
[----:B------:R-:W-:Y:S01]  /*13d0*/  @!P1 SHF.R.S32.HI R0, RZ, 0x1f, R22 ;  /* 0x0000001fff009819 */ /* 0x000fe20000011416 */
[----:B------:R2:W-:Y:S03]  /*13e0*/  @!P0 LDGSTS.E.BYPASS.LTC128B.128 [R107+0x4100], [R12.64], !P4 ;  /* 0x041000000c6b8fae */ /* 0x0005e6000e101d56 */
[----:B------:R-:W-:Y:S01]  /*13f0*/  @!P1 LEA.HI R0, R0, R22, RZ, 0x3 ;  /* 0x0000001600009211 */ /* 0x000fe200078f18ff */
[----:B------:R5:W-:Y:S03]  /*1400*/  @!P0 LDGSTS.E.BYPASS.LTC128B.128 [R107+0x8100], [R10.64], !P3 ;  /* 0x081000000a6b8fae */ /* 0x000be6000d901d56 */
[----:B------:R-:W-:Y:S01]  /*1410*/  @!P1 LOP3.LUT R0, R0, 0xfffffff8, RZ, 0xc0, !PT ;  /* 0xfffffff800009812 */ /* 0x000fe200078ec0ff */
[----:B------:R3:W-:Y:S01]  /*1420*/  @!P0 LDGSTS.E.BYPASS.LTC128B.128 [R107+0xc100], [R6.64], !P2 ;  /* 0x0c100000066b8fae */ /* 0x0007e2000d101d56 */
[----:B-1----:R-:W-:-:S02]  /*1430*/  @!P1 SHF.R.S32.HI R3, RZ, 0x1f, R16 ;  /* 0x0000001fff039819 */ /* 0x002fc40000011410 */
[----:B------:R-:W-:Y:S02]  /*1440*/  @!P1 SHF.R.S32.HI R2, RZ, 0x1f, R17 ;  /* 0x0000001fff029819 */ /* 0x000fe40000011411 */
[----:B------:R-:W-:Y:S02]  /*1450*/  @!P1 LEA.HI R3, R3, R16, RZ, 0x3 ;  /* 0x0000001003039211 */ /* 0x000fe400078f18ff */
[----:B-----5:R-:W-:Y:S02]  /*1460*/  @!P1 LEA.HI R10, R2, R17, RZ, 0x3 ;  /* 0x00000011020a9211 */ /* 0x020fe400078f18ff */
[----:B------:R-:W1:Y:S01]  /*1470*/  SHFL.IDX PT, R2, R18, 0x2, 0x181f ;  /* 0x00581f0012027f89 */ /* 0x000e6200000e0000 */
[----:B--2---:R-:W-:Y:S02]  /*1480*/  @!P1 LOP3.LUT R12, R3, 0xfffffff8, RZ, 0xc0, !PT ;  /* 0xfffffff8030c9812 */ /* 0x004fe400078ec0ff */
[----:B---3--:R-:W-:Y:S01]  /*1490*/  @!P1 LEA R6, P0, R8, R4, 0x1 ;  /* 0x0000000408069211 */ /* 0x008fe200078008ff */
[----:B------:R-:W2:Y:S01]  /*14a0*/  SHFL.IDX PT, R3, R15, 0x2, 0x181f ;  /* 0x00581f000f037f89 */ /* 0x000ea200000e0000 */
[----:B------:R-:W-:Y:S01]  /*14b0*/  @!P1 LOP3.LUT R10, R10, 0xfffffff8, RZ, 0xc0, !PT ;  /* 0xfffffff80a0a9812 */ /* 0x000fe200078ec0ff */
[----:B----4-:R-:W-:Y:S01]  /*14c0*/  @!P1 IMAD.WIDE R12, R12, 0x2, R4 ;  /* 0x000000020c0c9825 */ /* 0x010fe200078e0204 */
[----:B------:R-:W-:-:S02]  /*14d0*/  @!P1 LEA.HI.X R7, R8, R5, R9, 0x1, P0 ;  /* 0x0000000508079211 */ /* 0x000fc400000f0c09 */
[----:B------:R-:W-:Y:S01]  /*14e0*/  ISETP.GE.AND P0, PT, R14, UR4, PT ;  /* 0x000000040e007c0c */ /* 0x000fe2000bf06270 */
[--C-:B------:R-:W-:Y:S01]  /*14f0*/  @!P1 IMAD.WIDE R10, R10, 0x2, R4.reuse ;  /* 0x000000020a0a9825 */ /* 0x100fe200078e0204 */
[----:B------:R-:W-:Y:S01]  /*1500*/  UMOV UR4, 0x5 ;  /* 0x0000000500047882 */ /* 0x000fe20000000000 */
[----:B------:R3:W-:Y:S01]  /*1510*/  @!P1 LDGSTS.E.BYPASS.LTC128B.128 [R107+0x1100], [R6.64], !P5 ;  /* 0x01100000066b9fae */ /* 0x0007e2000e901d56 */
[----:B------:R-:W-:Y:S01]  /*1520*/  USHF.L.U64.HI UR15, UR14, UR4, UR15 ;  /* 0x000000040e0f7299 */ /* 0x000fe2000801020f */
[----:B------:R-:W-:Y:S01]  /*1530*/  @!P1 IMAD.WIDE R4, R0, 0x2, R4 ;  /* 0x0000000200049825 */ /* 0x000fe200078e0204 */
[----:B------:R-:W-:Y:S01]  /*1540*/  @!P6 SHF.R.S32.HI R0, RZ, 0x1f, R22 ;  /* 0x0000001fff00e819 */ /* 0x000fe20000011416 */
[----:B------:R4:W-:Y:S03]  /*1550*/  @!P1 LDGSTS.E.BYPASS.LTC128B.128 [R107+0x5100], [R12.64], !P4 ;  /* 0x051000000c6b9fae */ /* 0x0009e6000e101d56 */
[----:B------:R-:W-:Y:S01]  /*1560*/  @!P6 LEA.HI R0, R0, R22, RZ, 0x3 ;  /* 0x000000160000e211 */ /* 0x000fe200078f18ff */
[----:B------:R2:W-:Y:S03]  /*1570*/  @!P1 LDGSTS.E.BYPASS.LTC128B.128 [R107+0x9100], [R10.64], !P3 ;  /* 0x091000000a6b9fae */ /* 0x0005e6000d901d56 */
[----:B------:R-:W-:Y:S01]  /*1580*/  @!P6 LOP3.LUT R0, R0, 0xfffffff8, RZ, 0xc0, !PT ;  /* 0xfffffff80000e812 */ /* 0x000fe200078ec0ff */
[----:B------:R5:W-:Y:S01]  /*1590*/  @!P1 LDGSTS.E.BYPASS.LTC128B.128 [R107+0xd100], [R4.64], !P2 ;  /* 0x0d100000046b9fae */ /* 0x000be2000d101d56 */
[----:B---3--:R-:W-:-:S04]  /*15a0*/  @!P6 SHF.R.S32.HI R6, RZ, 0x1f, R17 ;  /* 0x0000001fff06e819 */ /* 0x008fc80000011411 */
[----:B------:R-:W-:Y:S02]  /*15b0*/  @!P6 LEA.HI R7, R6, R17, RZ, 0x3 ;  /* 0x000000110607e211 */ /* 0x000fe400078f18ff */
[----:B-1----:R-:W-:Y:S02]  /*15c0*/  @!P6 LEA R6, P1, R8, R2, 0x1 ;  /* 0x000000020806e211 */ /* 0x002fe400078208ff */
[----:B----4-:R-:W-:Y:S01]  /*15d0*/  @!P6 LOP3.LUT R12, R7, 0xfffffff8, RZ, 0xc0, !PT ;  /* 0xfffffff8070ce812 */ /* 0x010fe200078ec0ff */
[----:B--2---:R-:W-:Y:S01]  /*15e0*/  @!P6 IMAD.WIDE R10, R0, 0x2, R2 ;  /* 0x00000002000ae825 */ /* 0x004fe200078e0202 */
[----:B------:R-:W-:Y:S02]  /*15f0*/  @!P6 LEA.HI.X R7, R8, R3, R9, 0x1, P1 ;  /* 0x000000030807e211 */ /* 0x000fe400008f0c09 */
[----:B-----5:R-:W-:Y:S01]  /*1600*/  @!P6 SHF.R.S32.HI R5, RZ, 0x1f, R16 ;  /* 0x0000001fff05e819 */ /* 0x020fe20000011410 */
[----:B------:R1:W-:Y:S01]  /*1610*/  SHFL.IDX PT, R4, R18, 0x3, 0x181f ;  /* 0x00781f0012047f89 */ /* 0x0003e200000e0000 */
[----:B------:R-:W-:Y:S01]  /*1620*/  @!P6 IMAD.WIDE R12, R12, 0x2, R2 ;  /* 0x000000020c0ce825 */ /* 0x000fe200078e0202 */
[----:B------:R-:W-:-:S02]  /*1630*/  SHF.R.S32.HI R0, RZ, 0x1f, R25 ;  /* 0x0000001fff007819 */ /* 0x000fc40000011419 */
[----:B------:R-:W-:Y:S01]  /*1640*/  @!P6 LEA.HI R14, R5, R16, RZ, 0x3 ;  /* 0x00000010050ee211 */ /* 0x000fe200078f18ff */
[----:B------:R2:W-:Y:S03]  /*1650*/  @!P6 LDGSTS.E.BYPASS.LTC128B.128 [R107+0x2100], [R6.64], !P5 ;  /* 0x02100000066befae */ /* 0x0005e6000e901d56 */
[----:B------:R-:W-:Y:S01]  /*1660*/  @!P6 LOP3.LUT R14, R14, 0xfffffff8, RZ, 0xc0, !PT ;  /* 0xfffffff80e0ee812 */ /* 0x000fe200078ec0ff */
[----:B------:R3:W4:Y:S01]  /*1670*/  SHFL.IDX PT, R5, R15, 0x3, 0x181f ;  /* 0x00781f000f057f89 */ /* 0x00072200000e0000 */
[----:B-1----:R-:W-:-:S03]  /*1680*/  IADD3 R18, P1, R25, R19, RZ ;  /* 0x0000001319127210 */ /* 0x002fc60007f3e0ff */
[----:B---3--:R-:W-:Y:S01]  /*1690*/  @!P6 IMAD.WIDE R14, R14, 0x2, R2 ;  /* 0x000000020e0ee825 */ /* 0x008fe200078e0202 */
[----:B--2---:R-:W-:-:S04]  /*16a0*/  @!P0 SHF.R.S32.HI R6, RZ, 0x1f, R16 ;  /* 0x0000001fff068819 */ /* 0x004fc80000011410 */
[----:B------:R1:W-:Y:S01]  /*16b0*/  @!P6 LDGSTS.E.BYPASS.LTC128B.128 [R107+0x6100], [R14.64], !P4 ;  /* 0x061000000e6befae */ /* 0x0003e2000e101d56 */
[----:B------:R-:W-:-:S03]  /*16c0*/  @!P0 LEA.HI R6, R6, R16, RZ, 0x3 ;  /* 0x0000001006068211 */ /* 0x000fc600078f18ff */
[----:B------:R2:W-:Y:S01]  /*16d0*/  @!P6 LDGSTS.E.BYPASS.LTC128B.128 [R107+0xa100], [R12.64], !P3 ;  /* 0x0a1000000c6befae */ /* 0x0005e2000d901d56 */
[----:B------:R-:W-:-:S03]  /*16e0*/  @!P0 LOP3.LUT R6, R6, 0xfffffff8, RZ, 0xc0, !PT ;  /* 0xfffffff806068812 */ /* 0x000fc600078ec0ff */
[----:B------:R3:W-:Y:S01]  /*16f0*/  @!P6 LDGSTS.E.BYPASS.LTC128B.128 [R107+0xe100], [R10.64], !P2 ;  /* 0x0e1000000a6befae */ /* 0x0007e2000d101d56 */
[----:B------:R-:W-:Y:S01]  /*1700*/  ISETP.GE.AND P6, PT, R20, 0x1, PT ;  /* 0x000000011400780c */ /* 0x000fe20003fc6270 */
[----:B----4-:R-:W-:Y:S01]  /*1710*/  @!P0 IMAD.WIDE R6, R6, 0x2, R4 ;  /* 0x0000000206068825 */ /* 0x010fe200078e0204 */
[----:B-1----:R-:W-:Y:S02]  /*1720*/  LEA.HI R14, R98, R101, RZ, 0x4 ;  /* 0x00000065620e7211 */ /* 0x002fe400078f20ff */
[----:B--2---:R-:W-:Y:S02]  /*1730*/  LEA.HI.X.SX32 R13, R19, R0, 0x1, P1 ;  /* 0x00000000130d7211 */ /* 0x004fe400008f0eff */
[C---:B------:R-:W-:Y:S02]  /*1740*/  @!P0 LEA R2, P1, R8.reuse, R4, 0x1 ;  /* 0x0000000408028211 */ /* 0x040fe400078208ff */
[----:B------:R-:W-:Y:S01]  /*1750*/  SHF.R.S32.HI R12, RZ, 0x4, R14 ;  /* 0x00000004ff0c7819 */ /* 0x000fe2000001140e */
[----:B------:R-:W-:Y:S01]  /*1760*/  IMAD R0, R13, c[0x0][0x1e0], RZ ;  /* 0x000078000d007a24 */ /* 0x000fe200078e02ff */
[----:B------:R-:W-:-:S02]  /*1770*/  @!P0 LEA.HI.X R3, R8, R5, R9, 0x1, P1 ;  /* 0x0000000508038211 */ /* 0x000fc400008f0c09 */
[----:B---3--:R-:W-:Y:S01]  /*1780*/  LEA.HI R10, R14, R12, RZ, 0x1 ;  /* 0x0000000c0e0a7211 */ /* 0x008fe200078f08ff */
[----:B------:R-:W-:Y:S01]  /*1790*/  IMAD R11, R18, c[0x0][0x1e4], R0 ;  /* 0x00007900120b7a24 */ /* 0x000fe200078e0200 */
[----:B------:R-:W-:Y:S01]  /*17a0*/  @!P0 SHF.R.S32.HI R0, RZ, 0x1f, R17 ;  /* 0x0000001fff008819 */ /* 0x000fe20000011411 */
[----:B------:R1:W-:Y:S01]  /*17b0*/  @!P0 LDGSTS.E.BYPASS.LTC128B.128 [R107+0x3100], [R2.64], !P5 ;  /* 0x03100000026b8fae */ /* 0x0003e2000e901d56 */
[----:B------:R-:W-:Y:S02]  /*17c0*/  LOP3.LUT R10, R10, 0xfffffffe, RZ, 0xc0, !PT ;  /* 0xfffffffe0a0a7812 */ /* 0x000fe400078ec0ff */
[----:B------:R-:W-:Y:S01]  /*17d0*/  @!P0 LEA.HI R0, R0, R17, RZ, 0x3 ;  /* 0x0000001100008211 */ /* 0x000fe200078f18ff */
[----:B------:R2:W-:Y:S01]  /*17e0*/  @!P0 LDGSTS.E.BYPASS.LTC128B.128 [R107+0x7100], [R6.64], !P4 ;  /* 0x07100000066b8fae */ /* 0x0005e2000e101d56 */
[----:B------:R-:W-:Y:S01]  /*17f0*/  ISETP.GE.AND P1, PT, R20, 0x21, PT ;  /* 0x000000211400780c */ /* 0x000fe20003f26270 */
[----:B------:R-:W-:Y:S01]  /*1800*/  IMAD.IADD R12, R12, 0x1, -R10 ;  /* 0x000000010c0c7824 */ /* 0x000fe200078e0a0a */
[----:B------:R-:W-:Y:S01]  /*1810*/  ISETP.GE.AND P5, PT, R8, c[0x0][0x1d4], PT ;  /* 0x0000750008007a0c */ /* 0x000fe20003fa6270 */
[----:B------:R-:W-:Y:S01]  /*1820*/  IMAD R10, R27, c[0x0][0x1e8], RZ ;  /* 0x00007a001b0a7a24 */ /* 0x000fe200078e02ff */
[----:B------:R-:W-:-:S03]  /*1830*/  ISETP.GE.AND P4, PT, R16, c[0x0][0x1d4], PT ;  /* 0x0000750010007a0c */ /* 0x000fc60003f86270 */
[----:B------:R-:W-:Y:S02]  /*1840*/  IMAD R10, R26, c[0x0][0x1ec], R10 ;  /* 0x00007b001a0a7a24 */ /* 0x000fe400078e020a */
[----:B-1----:R-:W-:Y:S01]  /*1850*/  IMAD.WIDE.U32 R2, R18, c[0x0][0x1e0], R8 ;  /* 0x0000780012027a25 */ /* 0x002fe200078e0008 */
[----:B--2---:R-:W-:-:S03]  /*1860*/  @!P0 SHF.R.S32.HI R7, RZ, 0x1f, R22 ;  /* 0x0000001fff078819 */ /* 0x004fc60000011416 */
[----:B------:R-:W-:Y:S01]  /*1870*/  IMAD.IADD R3, R3, 0x1, R11 ;  /* 0x0000000103037824 */ /* 0x000fe200078e020b */
[----:B------:R-:W-:Y:S01]  /*1880*/  @!P0 LOP3.LUT R6, R0, 0xfffffff8, RZ, 0xc0, !PT ;  /* 0xfffffff800068812 */ /* 0x000fe200078ec0ff */
[----:B------:R-:W-:Y:S01]  /*1890*/  IMAD R11, R27, c[0x0][0x210], RZ ;  /* 0x000084001b0b7a24 */ /* 0x000fe200078e02ff */
[----:B------:R-:W-:Y:S01]  /*18a0*/  @!P0 LEA.HI R0, R7, R22, RZ, 0x3 ;  /* 0x0000001607008211 */ /* 0x000fe200078f18ff */
[----:B------:R-:W-:-:S03]  /*18b0*/  IMAD.WIDE.U32 R2, R26, c[0x0][0x1e8], R2 ;  /* 0x00007a001a027a25 */ /* 0x000fc600078e0002 */
[----:B------:R-:W-:Y:S01]  /*18c0*/  @!P0 LOP3.LUT R0, R0, 0xfffffff8, RZ, 0xc0, !PT ;  /* 0xfffffff800008812 */ /* 0x000fe200078ec0ff */
[----:B------:R-:W-:-:S04]  /*18d0*/  @!P0 IMAD.WIDE R6, R6, 0x2, R4 ;  /* 0x0000000206068825 */ /* 0x000fc800078e0204 */
[----:B------:R-:W-:Y:S01]  /*18e0*/  @!P0 IMAD.WIDE R4, R0, 0x2, R4 ;  /* 0x0000000200048825 */ /* 0x000fe200078e0204 */
[----:B------:R1:W-:Y:S01]  /*18f0*/  @!P0 LDGSTS.E.BYPASS.LTC128B.128 [R107+0xb100], [R6.64], !P3 ;  /* 0x0b100000066b8fae */ /* 0x0003e2000d901d56 */
[----:B------:R-:W-:Y:S02]  /*1900*/  ISETP.GE.AND P3, PT, R17, c[0x0][0x1d4], PT ;  /* 0x0000750011007a0c */ /* 0x000fe40003f66270 */
[----:B------:R-:W-:Y:S01]  /*1910*/  IMAD.IADD R3, R3, 0x1, R10 ;  /* 0x0000000103037824 */ /* 0x000fe200078e020a */
[----:B------:R2:W-:Y:S01]  /*1920*/  @!P0 LDGSTS.E.BYPASS.LTC128B.128 [R107+0xf100], [R4.64], !P2 ;  /* 0x0f100000046b8fae */ /* 0x0005e2000d101d56 */
[----:B------:R-:W-:Y:S01]  /*1930*/  IMAD R0, R24, c[0x0][0x1f0], RZ ;  /* 0x00007c0018007a24 */ /* 0x000fe200078e02ff */
[----:B------:R-:W-:Y:S01]  /*1940*/  LOP3.LUT R10, R14, 0xfffffff0, RZ, 0xc0, !PT ;  /* 0xfffffff00e0a7812 */ /* 0x000fe200078ec0ff */
[C---:B------:R-:W-:Y:S01]  /*1950*/  IMAD.WIDE.U32 R28, R23.reuse, c[0x0][0x1f0], R2 ;  /* 0x00007c00171c7a25 */ /* 0x040fe200078e0002 */
[----:B------:R-:W-:Y:S01]  /*1960*/  ISETP.GE.AND P2, PT, R22, c[0x0][0x1d4], PT ;  /* 0x0000750016007a0c */ /* 0x000fe20003f46270 */
[----:B------:R-:W0:Y:S02]  /*1970*/  LDGDEPBAR ;  /* 0x00000000000079af */ /* 0x000e240000000000 */
[----:B------:R-:W-:-:S02]  /*1980*/  IMAD R0, R23, c[0x0][0x1f4], R0 ;  /* 0x00007d0017007a24 */ /* 0x000fc400078e0200 */
[----:B------:R-:W-:Y:S01]  /*1990*/  IMAD.MOV.U32 R108, RZ, RZ, R28 ;  /* 0x000000ffff6c7224 */ /* 0x000fe200078e001c */
[----:B------:R3:W-:Y:S01]  /*19a0*/  STL.64 [R1+0xc8], R28 ;  /* 0x0000c81c01007387 */ /* 0x0007e20000100a00 */
[----:B------:R-:W-:Y:S01]  /*19b0*/  IMAD.IADD R10, R101, 0x1, -R10 ;  /* 0x00000001650a7824 */ /* 0x000fe200078e0a0a */
[----:B------:R-:W-:Y:S01]  /*19c0*/  IADD3 R109, R29, R0, RZ ;  /* 0x000000001d6d7210 */ /* 0x000fe20007ffe0ff */
[----:B------:R-:W-:Y:S02]  /*19d0*/  IMAD R0, R13, c[0x0][0x208], RZ ;  /* 0x000082000d007a24 */ /* 0x000fe400078e02ff */
[----:B------:R-:W-:Y:S02]  /*19e0*/  IMAD R11, R26, c[0x0][0x214], R11 ;  /* 0x000085001a0b7a24 */ /* 0x000fe400078e020b */
[----:B------:R-:W-:Y:S01]  /*19f0*/  IMAD.WIDE.U32 R2, R104, UR9, R108 ;  /* 0x0000000968027c25 */ /* 0x000fe2000f8e006c */
[----:B------:R-:W-:Y:S04]  /*1a00*/  STL.64 [R1+0xb8], R108 ;  /* 0x0000b86c01007387 */ /* 0x000fe80000100a00 */
[----:B------:R-:W-:Y:S01]  /*1a10*/  IADD3 R3, R3, UR5, RZ ;  /* 0x0000000503037c10 */ /* 0x000fe2000fffe0ff */
[C---:B-1----:R-:W-:Y:S01]  /*1a20*/  IMAD R6, R18.reuse, c[0x0][0x20c], R0 ;  /* 0x0000830012067a24 */ /* 0x042fe200078e0200 */
[----:B------:R-:W-:Y:S01]  /*1a30*/  ULDC.64 UR4, c[0x0][0x208] ;  /* 0x0000820000047ab9 */ /* 0x000fe20000000a00 */
[----:B------:R-:W-:Y:S01]  /*1a40*/  IMAD.SHL.U32 R0, R21, 0x40, RZ ;  /* 0x0000004015007824 */ /* 0x000fe200078e00ff */
[----:B------:R-:W-:Y:S01]  /*1a50*/  UIMAD.WIDE.U32 UR20, UR9, UR4, URZ ;  /* 0x00000004091472a5 */ /* 0x000fe2000f8e003f */
[----:B--2---:R-:W-:Y:S01]  /*1a60*/  IMAD.WIDE.U32 R4, R18, c[0x0][0x208], R8 ;  /* 0x0000820012047a25 */ /* 0x004fe200078e0008 */
[----:B------:R-:W-:Y:S01]  /*1a70*/  @P6 LEA R8, P0, R2, c[0x0][0x1c8], 0x1 ;  /* 0x0000720002086a11 */ /* 0x000fe200078008ff */
[----:B------:R-:W-:Y:S01]  /*1a80*/  UIMAD UR11, UR11, UR4, URZ ;  /* 0x000000040b0b72a4 */ /* 0x000fe2000f8e023f */
[----:B------:R-:W-:Y:S01]  /*1a90*/  LOP3.LUT R0, R0, 0x1c0, RZ, 0xc0, !PT ;  /* 0x000001c000007812 */ /* 0x000fe200078ec0ff */
[----:B------:R-:W-:Y:S01]  /*1aa0*/  IMAD.SHL.U32 R7, R19, 0x8, RZ ;  /* 0x0000000813077824 */ /* 0x000fe200078e00ff */
[C---:B------:R-:W-:Y:S01]  /*1ab0*/  @P6 LEA.HI.X R9, R2.reuse, c[0x0][0x1cc], R3, 0x1, P0 ;  /* 0x0000730002096a11 */ /* 0x040fe200000f0c03 */
[----:B------:R-:W-:Y:S01]  /*1ac0*/  IMAD.IADD R5, R5, 0x1, R6 ;  /* 0x0000000105057824 */ /* 0x000fe200078e0206 */
[----:B------:R-:W-:Y:S01]  /*1ad0*/  @P1 IADD3 R2, P0, R2, UR16, RZ ;  /* 0x0000001002021c10 */ /* 0x000fe2000ff1e0ff */
[----:B------:R-:W-:Y:S01]  /*1ae0*/  UIMAD UR11, UR9, UR5, UR11 ;  /* 0x00000005090b72a4 */ /* 0x000fe2000f8e020b */
[----:B------:R-:W-:Y:S01]  /*1af0*/  LOP3.LUT R7, R0, 0x8, R7, 0xf8, !PT ;  /* 0x0000000800077812 */ /* 0x000fe200078ef807 */
[----:B------:R1:W-:Y:S01]  /*1b00*/  @P6 LDGSTS.E.BYPASS.LTC128B.128 [R107+0x10100], [R8.64], !P5 ;  /* 0x10100000086b6fae */ /* 0x0003e2000e901d56 */
[----:B------:R-:W-:Y:S01]  /*1b10*/  SHF.R.U32.HI R0, RZ, 0x3, R0 ;  /* 0x00000003ff007819 */ /* 0x000fe20000011600 */
[----:B------:R-:W-:Y:S01]  /*1b20*/  UIADD3 UR11, UR21, UR11, URZ ;  /* 0x0000000b150b7290 */ /* 0x000fe2000fffe03f */
[----:B------:R-:W-:Y:S01]  /*1b30*/  @P1 IADD3.X R3, R3, UR15, RZ, P0, !PT ;  /* 0x0000000f03031c10 */ /* 0x000fe200087fe4ff */
[----:B------:R1:W-:Y:S01]  /*1b40*/  @P6 LDGSTS.E.BYPASS.LTC128B.128 [R107+0x12100], [R8.64+0x80], !P4 ;  /* 0x12100080086b6fae */ /* 0x0003e2000e101d56 */
[C---:B------:R-:W-:Y:S01]  /*1b50*/  @P1 LEA R6, P0, R2.reuse, c[0x0][0x1c8], 0x1 ;  /* 0x0000720002061a11 */ /* 0x040fe200078008ff */
[----:B------:R-:W-:Y:S01]  /*1b60*/  USHF.L.U32 UR13, UR4, 0x6, URZ ;  /* 0x00000006040d7899 */ /* 0x000fe2000800063f */
[----:B------:R-:W-:Y:S01]  /*1b70*/  LOP3.LUT R0, R7, R0, RZ, 0x3c, !PT ;  /* 0x0000000007007212 */ /* 0x000fe200078e3cff */
[----:B------:R1:W-:Y:S01]  /*1b80*/  @P6 LDGSTS.E.BYPASS.LTC128B.128 [R107+0x14100], [R8.64+0x100], !P3 ;  /* 0x14100100086b6fae */ /* 0x0003e2000d901d56 */
[----:B------:R-:W-:Y:S01]  /*1b90*/  @P1 LEA.HI.X R7, R2, c[0x0][0x1cc], R3, 0x1, P0 ;  /* 0x0000730002071a11 */ /* 0x000fe200000f0c03 */
[----:B------:R-:W-:Y:S01]  /*1ba0*/  USHF.L.U64.HI UR12, UR4, UR12, UR5 ;  /* 0x0000000c040c7299 */ /* 0x000fe20008010205 */
[----:B------:R-:W-:Y:S01]  /*1bb0*/  SHF.R.S32.HI R2, RZ, 0x1f, R10 ;  /* 0x0000001fff027819 */ /* 0x000fe2000001140a */
[----:B------:R1:W-:Y:S01]  /*1bc0*/  @P6 LDGSTS.E.BYPASS.LTC128B.128 [R107+0x16100], [R8.64+0x180], !P2 ;  /* 0x16100180086b6fae */ /* 0x0003e2000d101d56 */
[----:B------:R-:W-:Y:S01]  /*1bd0*/  LEA R0, R12, R0, 0x9 ;  /* 0x000000000c007211 */ /* 0x000fe200078e48ff */
[----:B------:R-:W-:Y:S01]  /*1be0*/  UMOV UR4, 0xffffffc0 ;  /* 0xffffffc000047882 */ /* 0x000fe20000000000 */
[----:B------:R-:W-:Y:S01]  /*1bf0*/  LOP3.LUT P0, RZ, R21, 0x2, RZ, 0xc0, !PT ;  /* 0x0000000215ff7812 */ /* 0x000fe2000780c0ff */
[----:B------:R2:W-:Y:S01]  /*1c00*/  @P1 LDGSTS.E.BYPASS.LTC128B.128 [R107+0x11100], [R6.64], !P5 ;  /* 0x11100000066b1fae */ /* 0x0005e2000e901d56 */
[----:B------:R-:W-:Y:S01]  /*1c10*/  LEA.HI R14, R2, R10, RZ, 0x3 ;  /* 0x0000000a020e7211 */ /* 0x000fe200078f18ff */
[----:B------:R-:W-:Y:S01]  /*1c20*/  IMAD.SHL.U32 R248, R0, 0x2, RZ ;  /* 0x0000000200f87824 */ /* 0x000fe200078e00ff */
[----:B------:R-:W-:Y:S01]  /*1c30*/  MOV R13, UR11 ;  /* 0x0000000b000d7c02 */ /* 0x000fe20008000f00 */
[----:B------:R2:W-:Y:S01]  /*1c40*/  @P1 LDGSTS.E.BYPASS.LTC128B.128 [R107+0x13100], [R6.64+0x80], !P4 ;  /* 0x13100080066b1fae */ /* 0x0005e2000e101d56 */
[----:B------:R-:W-:Y:S01]  /*1c50*/  LOP3.LUT R0, R14, 0xfffffff8, RZ, 0xc0, !PT ;  /* 0xfffffff80e007812 */ /* 0x000fe200078ec0ff */
[----:B------:R-:W-:Y:S01]  /*1c60*/  IMAD.WIDE.U32 R2, R26, c[0x0][0x210], R4 ;  /* 0x000084001a027a25 */ /* 0x000fe200078e0004 */
[C---:B------:R-:W-:Y:S01]  /*1c70*/  IADD3 R4, R248.reuse, 0x10100, RZ ;  /* 0x00010100f8047810 */ /* 0x040fe20007ffe0ff */
[----:B------:R2:W-:Y:S01]  /*1c80*/  @P1 LDGSTS.E.BYPASS.LTC128B.128 [R107+0x15100], [R6.64+0x100], !P3 ;  /* 0x15100100066b1fae */ /* 0x0005e2000d901d56 */
[----:B------:R-:W-:Y:S01]  /*1c90*/  IADD3 R105, R248, 0x10120, RZ ;  /* 0x00010120f8697810 */ /* 0x000fe20007ffe0ff */
[----:B------:R-:W-:Y:S01]  /*1ca0*/  IMAD.IADD R10, R10, 0x1, -R0 ;  /* 0x000000010a0a7824 */ /* 0x000fe200078e0a00 */
[----:B------:R-:W-:Y:S01]  /*1cb0*/  SEL R5, RZ, 0x1, P5 ;  /* 0x00000001ff057807 */ /* 0x000fe20002800000 */
[----:B------:R2:W-:Y:S01]  /*1cc0*/  @P1 LDGSTS.E.BYPASS.LTC128B.128 [R107+0x17100], [R6.64+0x180], !P2 ;  /* 0x17100180066b1fae */ /* 0x0005e2000d101d56 */
[----:B------:R-:W-:Y:S01]  /*1cd0*/  IMAD R0, R24, c[0x0][0x218], RZ ;  /* 0x0000860018007a24 */ /* 0x000fe200078e02ff */
[----:B------:R-:W-:Y:S01]  /*1ce0*/  @P0 IADD3 R105, R4, -0x20, RZ ;  /* 0xffffffe004690810 */ /* 0x000fe20007ffe0ff */
[----:B------:R-:W-:Y:S01]  /*1cf0*/  IMAD.IADD R3, R3, 0x1, R11 ;  /* 0x0000000103037824 */ /* 0x000fe200078e020b */
[----:B------:R-:W0:Y:S01]  /*1d00*/  LDGDEPBAR ;  /* 0x00000000000079af */ /* 0x000e220000000000 */
[C---:B------:R-:W-:Y:S01]  /*1d10*/  IMAD R4, R23.reuse, c[0x0][0x21c], R0 ;  /* 0x0000870017047a24 */ /* 0x040fe200078e0200 */
[----:B------:R-:W-:Y:S01]  /*1d20*/  SEL R11, RZ, 0x4, P3 ;  /* 0x00000004ff0b7807 */ /* 0x000fe20001800000 */
[C---:B------:R-:W-:Y:S01]  /*1d30*/  IMAD.SHL.U32 R0, R10.reuse, 0x40, RZ ;  /* 0x000000400a007824 */ /* 0x040fe200078e00ff */
[C---:B------:R-:W-:Y:S01]  /*1d40*/  LOP3.LUT P1, RZ, R10.reuse, 0x2, RZ, 0xc0, !PT ;  /* 0x000000020aff7812 */ /* 0x040fe2000782c0ff */
[----:B---3--:R-:W-:Y:S01]  /*1d50*/  IMAD.WIDE.U32 R28, R23, c[0x0][0x218], R2 ;  /* 0x00008600171c7a25 */ /* 0x008fe200078e0002 */
[----:B------:R-:W-:Y:S01]  /*1d60*/  LOP3.LUT P6, RZ, R10, 0x4, RZ, 0xc0, !PT ;  /* 0x000000040aff7812 */ /* 0x000fe200078cc0ff */
[----:B------:R-:W-:Y:S01]  /*1d70*/  UIMAD UR11, UR9, -0x40, UR10 ;  /* 0xffffffc0090b78a4 */ /* 0x000fe2000f8e020a */
[----:B------:R-:W-:Y:S01]  /*1d80*/  LOP3.LUT R0, R0, 0x1c0, RZ, 0xc0, !PT ;  /* 0x000001c000007812 */ /* 0x000fe200078ec0ff */
[----:B------:R-:W-:Y:S01]  /*1d90*/  IMAD.U32 R3, RZ, RZ, UR21 ;  /* 0x00000015ff037e24 */ /* 0x000fe2000f8e00ff */
[----:B------:R-:W-:Y:S01]  /*1da0*/  STL [R1+0x8], R105 ;  /* 0x0000086901007387 */ /* 0x000fe20000100800 */
[----:B------:R-:W-:Y:S01]  /*1db0*/  IMAD.SHL.U32 R3, R12, 0x8, RZ ;  /* 0x000000080c037824 */ /* 0x000fe200078e00ff */
[----:B------:R-:W-:Y:S01]  /*1dc0*/  SEL R12, RZ, 0x2, P4 ;  /* 0x00000002ff0c7807 */ /* 0x000fe20002000000 */
[----:B------:R-:W-:Y:S01]  /*1dd0*/  IMAD.U32 R2, RZ, RZ, UR20 ;  /* 0x00000014ff027e24 */ /* 0x000fe2000f8e00ff */
[----:B------:R-:W-:Y:S01]  /*1de0*/  STL.64 [R1+0xd0], R28 ;  /* 0x0000d01c01007387 */ /* 0x000fe20000100a00 */
[----:B------:R-:W-:Y:S01]  /*1df0*/  IMAD.IADD R17, R29, 0x1, R4 ;  /* 0x000000011d117824 */ /* 0x000fe200078e0204 */
[----:B------:R-:W-:Y:S01]  /*1e00*/  LOP3.LUT R3, R0, 0x8, R3, 0xf8, !PT ;  /* 0x0000000800037812 */ /* 0x000fe200078ef803 */
[----:B------:R-:W-:Y:S01]  /*1e10*/  UIMAD UR4, UR9, UR4, 0x1 ;  /* 0x00000001090474a4 */ /* 0x000fe2000f8e0204 */
[----:B------:R-:W-:-:S02]  /*1e20*/  SHF.R.U32.HI R0, RZ, 0x3, R0 ;  /* 0x00000003ff007819 */ /* 0x000fc40000011600 */
[----:B------:R-:W-:Y:S01]  /*1e30*/  LEA R4, P0, R2, R28, 0x6 ;  /* 0x0000001c02047211 */ /* 0x000fe200078030ff */
[----:B------:R-:W-:Y:S01]  /*1e40*/  STL [R1+0xc4], R17 ;  /* 0x0000c41101007387 */ /* 0x000fe20000100800 */
[----:B------:R-:W-:Y:S02]  /*1e50*/  IADD3 R11, R11, R12, R5 ;  /* 0x0000000c0b0b7210 */ /* 0x000fe40007ffe005 */
[----:B------:R-:W-:Y:S01]  /*1e60*/  LOP3.LUT R5, R3, R0, RZ, 0x3c, !PT ;  /* 0x0000000003057212 */ /* 0x000fe200078e3cff */
[----:B------:R-:W-:Y:S01]  /*1e70*/  IMAD.SHL.U32 R3, R14, 0x40, RZ ;  /* 0x000000400e037824 */ /* 0x000fe200078e00ff */
[----:B------:R-:W-:Y:S01]  /*1e80*/  LEA.HI.X R2, R2, R17, R13, 0x6, P0 ;  /* 0x0000001102027211 */ /* 0x000fe200000f340d */
[----:B------:R-:W-:-:S04]  /*1e90*/  DEPBAR.LE SB0, 0x1 ;  /* 0x000080400000791a */ /* 0x000fc80000000000 */
[----:B------:R-:W-:Y:S01]  /*1ea0*/  BAR.SYNC.DEFER_BLOCKING 0x0 ;  /* 0x0000000000007b1d */ /* 0x000fe20000010000 */
[C---:B--2---:R-:W-:Y:S02]  /*1eb0*/  LEA R6, P0, R4.reuse, c[0x0][0x1f8], 0x1 ;  /* 0x00007e0004067a11 */ /* 0x044fe400078008ff */
[----:B------:R-:W-:Y:S02]  /*1ec0*/  LOP3.LUT R3, R5, 0xfffffe00, R3, 0xf8, !PT ;  /* 0xfffffe0005037812 */ /* 0x000fe400078ef803 */
[----:B------:R-:W-:Y:S02]  /*1ed0*/  SEL R0, RZ, 0x8, P2 ;  /* 0x00000008ff007807 */ /* 0x000fe40001000000 */
[----:B------:R-:W-:Y:S01]  /*1ee0*/  LEA.HI.X R7, R4, c[0x0][0x1fc], R2, 0x1, P0 ;  /* 0x00007f0004077a11 */ /* 0x000fe200000f0c02 */
[----:B------:R-:W-:Y:S01]  /*1ef0*/  IMAD.MOV.U32 R4, RZ, RZ, 0x10 ;  /* 0x00000010ff047424 */ /* 0x000fe200078e00ff */
[----:B------:R-:W-:Y:S01]  /*1f00*/  LEA R232, R96, R3, 0xa ;  /* 0x0000000360e87211 */ /* 0x000fe200078e50ff */
[----:B------:R-:W-:Y:S01]  /*1f10*/  IMAD.IADD R11, R11, 0x1, R0 ;  /* 0x000000010b0b7824 */ /* 0x000fe200078e0200 */
[----:B------:R-:W-:Y:S01]  /*1f20*/  IADD3 R5, -R19, UR11, RZ ;  /* 0x0000000b13057c10 */ /* 0x000fe2000fffe1ff */
[----:B------:R-:W-:Y:S01]  /*1f30*/  IMAD.MOV.U32 R0, RZ, RZ, 0x20 ;  /* 0x00000020ff007424 */ /* 0x000fe200078e00ff */
[----:B------:R-:W-:Y:S01]  /*1f40*/  SEL R4, R4, 0xfffffff0, !P1 ;  /* 0xfffffff004047807 */ /* 0x000fe20004800000 */
[----:B------:R-:W-:Y:S01]  /*1f50*/  IMAD.MOV.U32 R2, RZ, RZ, 0x40 ;  /* 0x00000040ff027424 */ /* 0x000fe200078e00ff */
[C---:B------:R-:W-:Y:S01]  /*1f60*/  LEA R240, R232.reuse, 0x100, 0x1 ;  /* 0x00000100e8f07811 */ /* 0x040fe200078e08ff */
[----:B------:R-:W-:Y:S01]  /*1f70*/  IMAD.SHL.U32 R232, R232, 0x2, RZ ;  /* 0x00000002e8e87824 */ /* 0x000fe200078e00ff */
[----:B------:R-:W-:Y:S01]  /*1f80*/  SEL R0, R0, 0xffffffe0, !P6 ;  /* 0xffffffe000007807 */ /* 0x000fe20007000000 */
[----:B------:R-:W-:Y:S01]  /*1f90*/  IMAD.SHL.U32 R249, R3, 0x2, RZ ;  /* 0x0000000203f97824 */ /* 0x000fe200078e00ff */
[----:B-1----:R-:W-:Y:S01]  /*1fa0*/  IADD3 R8, P0, R6, UR13, RZ ;  /* 0x0000000d06087c10 */ /* 0x002fe2000ff1e0ff */
[--C-:B------:R-:W-:Y:S01]  /*1fb0*/  IMAD R236, R4, 0x2, R240.reuse ;  /* 0x0000000204ec7824 */ /* 0x100fe200078e02f0 */
[----:B------:R-:W-:Y:S01]  /*1fc0*/  LOP3.LUT P6, RZ, R11, 0x2, RZ, 0xc0, !PT ;  /* 0x000000020bff7812 */ /* 0x000fe200078cc0ff */
[C---:B------:R-:W-:Y:S01]  /*1fd0*/  IMAD R240, R0.reuse, 0x2, R240 ;  /* 0x0000000200f07824 */ /* 0x040fe200078e02f0 */
[----:B------:R-:W-:Y:S01]  /*1fe0*/  ISETP.LT.OR P1, PT, R5, 0x1, P5 ;  /* 0x000000010500780c */ /* 0x000fe20002f21670 */
[----:B------:R-:W-:Y:S01]  /*1ff0*/  IMAD R244, R0, 0x2, R236 ;  /* 0x0000000200f47824 */ /* 0x000fe200078e02ec */
[----:B------:R-:W-:Y:S01]  /*2000*/  LDSM.16.M88.4 R168, [R232+0x100] ;  /* 0x00010000e8a8783b */ /* 0x000fe20000000200 */
[----:B------:R-:W-:Y:S01]  /*2010*/  IADD3.X R9, R7, UR12, RZ, P0, !PT ;  /* 0x0000000c07097c10 */ /* 0x000fe200087fe4ff */
[--C-:B------:R-:W-:Y:S01]  /*2020*/  IMAD R250, R4, 0x2, R249.reuse ;  /* 0x0000000204fa7824 */ /* 0x100fe200078e02f9 */
[C---:B------:R-:W-:Y:S01]  /*2030*/  ISETP.LT.OR P0, PT, R5.reuse, 0x1, !P6 ;  /* 0x000000010500780c */ /* 0x040fe20007701670 */
[----:B------:R-:W-:Y:S01]  /*2040*/  LDSM.16.M88.4 R200, [R232+0x4100] ;  /* 0x00410000e8c8783b */ /* 0x000fe20000000200 */
[----:B------:R-:W-:Y:S01]  /*2050*/  P2R R12, PR, RZ, 0x10 ;  /* 0x00000010ff0c7803 */ /* 0x000fe20000000000 */
[C---:B------:R-:W-:Y:S01]  /*2060*/  IMAD R124, R0.reuse, 0x2, R249 ;  /* 0x00000002007c7824 */ /* 0x040fe200078e02f9 */
[----:B------:R-:W-:Y:S01]  /*2070*/  ISETP.LT.OR P6, PT, R5, 0x21, !P6 ;  /* 0x000000210500780c */ /* 0x000fe200077c1670 */
        /* <DEDUP_REMOVED lines=18> */
[----:B------:R-:W-:Y:S04]  /*21a0*/  LDSM.16.M88.4 R16, [R248+0x10100] ;  /* 0x01010000f810783b */ /* 0x000fe80000000200 */
[----:B------:R-:W-:Y:S04]  /*21b0*/  LDSM.16.M88.4 R24, [R248+0x10900] ;  /* 0x01090000f818783b */ /* 0x000fe80000000200 */
[----:B------:R-:W-:Y:S04]  /*21c0*/  LDSM.16.M88.4 R32, [R248+0x11100] ;  /* 0x01110000f820783b */ /* 0x000fe80000000200 */
[----:B------:R-:W1:Y:S04]  /*21d0*/  LDSM.16.M88.4 R40, [R248+0x11900] ;  /* 0x01190000f828783b */ /* 0x000e680000000200 */
[----:B------:R-:W-:Y:S04]  /*21e0*/  LDSM.16.M88.4 R28, [R105] ;  /* 0x00000000691c783b */ /* 0x000fe80000000200 */
[----:B------:R-:W2:Y:S04]  /*21f0*/  LDSM.16.M88.4 R48, [R105+0x800] ;  /* 0x000800006930783b */ /* 0x000ea80000000200 */
[----:B------:R-:W-:Y:S04]  /*2200*/  LDSM.16.M88.4 R56, [R105+0x1000] ;  /* 0x001000006938783b */ /* 0x000fe80000000200 */
[----:B------:R-:W3:Y:S04]  /*2210*/  LDSM.16.M88.4 R68, [R105+0x1800] ;  /* 0x001800006944783b */ /* 0x000ee80000000200 */
[----:B------:R-:W-:Y:S01]  /*2220*/  @!PT LDS RZ, [RZ] ;  /* 0x00000000fffff984 */ /* 0x000fe20000000800 */
[----:B------:R-:W-:Y:S01]  /*2230*/  @!PT LDS RZ, [RZ] ;  /* 0x00000000fffff984 */ /* 0x000fe20000000800 */
[----:B------:R-:W-:Y:S01]  /*2240*/  @!PT LDS RZ, [RZ] ;  /* 0x00000000fffff984 */ /* 0x000fe20000000800 */
[----:B------:R4:W-:Y:S01]  /*2250*/  LDGSTS.E.BYPASS.LTC128B.128 [R107+0x100], [R6.64], !P1 ;  /* 0x00100000066b7fae */ /* 0x0009e2000c901d56 */
[----:B------:R-:W-:-:S03]  /*2260*/  LOP3.LUT P1, RZ, R11, 0x4, RZ, 0xc0, !PT ;  /* 0x000000040bff7812 */ /* 0x000fc6000782c0ff */
[----:B------:R4:W-:Y:S01]  /*2270*/  LDGSTS.E.BYPASS.LTC128B.128 [R107+0x2100], [R6.64+0x80], !P0 ;  /* 0x02100080066b7fae */ /* 0x0009e2000c101d56 */
[C---:B------:R-:W-:Y:S02]  /*2280*/  ISETP.LT.OR P0, PT, R5.reuse, 0x1, !P1 ;  /* 0x000000010500780c */ /* 0x040fe40004f01670 */
[----:B------:R-:W-:-:S11]  /*2290*/  ISETP.LT.OR P1, PT, R5, 0x21, !P1 ;  /* 0x000000210500780c */ /* 0x000fd60004f21670 */
[----:B------:R4:W-:Y:S01]  /*22a0*/  LDGSTS.E.BYPASS.LTC128B.128 [R107+0x4100], [R6.64+0x100], !P0 ;  /* 0x04100100066b7fae */ /* 0x0009e2000c101d56 */
[----:B------:R-:W-:Y:S01]  /*22b0*/  LOP3.LUT P0, RZ, R21, 0x4, RZ, 0xc0, !PT ;  /* 0x0000000415ff7812 */ /* 0x000fe2000780c0ff */
[C---:B-1----:R-:W-:Y:S03]  /*22c0*/  HMMA.16816.F32 R36, R168.reuse, R40, RZ ;  /* 0x00000028a824723c */ /* 0x042fe600000018ff */
[----:B------:R-:W-:Y:S02]  /*22d0*/  SEL R2, R2, 0xffffffc0, !P0 ;  /* 0xffffffc002027807 */ /* 0x000fe40004000000 */
[----:B------:R-:W-:Y:S02]  /*22e0*/  LOP3.LUT P0, RZ, R11, 0x8, RZ, 0xc0, !PT ;  /* 0x000000080bff7812 */ /* 0x000fe4000780c0ff */
[----:B------:R-:W-:Y:S01]  /*22f0*/  IADD3 R251, R2, R105, RZ ;  /* 0x0000006902fb7210 */ /* 0x000fe20007ffe0ff */
[----:B------:R-:W-:Y:S01]  /*2300*/  IMAD.IADD R99, R248, 0x1, R2 ;  /* 0x00000001f8637824 */ /* 0x000fe200078e0202 */
[C---:B------:R-:W-:Y:S01]  /*2310*/  ISETP.LT.OR P4, PT, R5.reuse, 0x1, !P0 ;  /* 0x000000010500780c */ /* 0x040fe20004781670 */
[----:B------:R-:W-:Y:S01]  /*2320*/  HMMA.16816.F32 R20, R168, R26, RZ ;  /* 0x0000001aa814723c */ /* 0x000fe200000018ff */
[----:B------:R-:W-:-:S02]  /*2330*/  ISETP.LT.OR P0, PT, R5, 0x21, !P0 ;  /* 0x000000210500780c */ /* 0x000fc40004701670 */
[----:B------:R-:W-:Y:S05]  /*2340*/  STL [R1+0x4], R99 ;  /* 0x0000046301007387 */ /* 0x000fea0000100800 */
[----:B------:R-:W-:Y:S04]  /*2350*/  HMMA.16816.F32 R40, R168, R42, RZ ;  /* 0x0000002aa828723c */ /* 0x000fe800000018ff */
[----:B------:R4:W-:Y:S01]  /*2360*/  LDGSTS.E.BYPASS.LTC128B.128 [R107+0x6100], [R6.64+0x180], !P4 ;  /* 0x06100180066b7fae */ /* 0x0009e2000e101d56 */
[----:B------:R-:W-:-:S02]  /*2370*/  ISETP.LT.OR P4, PT, R5, 0x21, P5 ;  /* 0x000000210500780c */ /* 0x000fc40002f81670 */
[----:B------:R-:W-:-:S04]  /*2380*/  LEA.HI R5, R98, R101, RZ, 0x2 ;  /* 0x0000006562057211 */ /* 0x000fc800078f10ff */
[----:B------:R-:W-:-:S05]  /*2390*/  LOP3.LUT R5, R5, 0xfffffffc, RZ, 0xc0, !PT ;  /* 0xfffffffc05057812 */ /* 0x000fca00078ec0ff */
[----:B--2---:R-:W-:Y:S01]  /*23a0*/  HMMA.16816.F32 R20, R172, R50, R20 ;  /* 0x00000032ac14723c */ /* 0x004fe20000001814 */
[----:B------:R-:W-:Y:S01]  /*23b0*/  IMAD.IADD R5, R101, 0x1, -R5 ;  /* 0x0000000165057824 */ /* 0x000fe200078e0a05 */
[----:B------:R1:W-:Y:S01]  /*23c0*/  LDGSTS.E.BYPASS.LTC128B.128 [R107+0x1100], [R8.64], !P4 ;  /* 0x01100000086b7fae */ /* 0x0003e2000e101d56 */
[----:B------:R-:W-:-:S03]  /*23d0*/  ISETP.NE.AND P4, PT, R12, RZ, PT ;  /* 0x000000ff0c00720c */ /* 0x000fc60003f85270 */
[----:B------:R1:W-:Y:S02]  /*23e0*/  LDGSTS.E.BYPASS.LTC128B.128 [R107+0x3100], [R8.64+0x80], !P6 ;  /* 0x03100080086b7fae */ /* 0x0003e4000f101d56 */
[----:B------:R-:W-:Y:S02]  /*23f0*/  HMMA.16816.F32 R12, R168, R16, RZ ;  /* 0x00000010a80c723c */ /* 0x000fe400000018ff */
[----:B------:R1:W-:Y:S01]  /*2400*/  LDGSTS.E.BYPASS.LTC128B.128 [R107+0x5100], [R8.64+0x100], !P1 ;  /* 0x05100100086b7fae */ /* 0x0003e2000c901d56 */
[----:B------:R-:W-:-:S03]  /*2410*/  PLOP3.LUT P1, PT, PT, PT, UP1, 0x80, 0x0 ;  /* 0x000000000000781c */ /* 0x000fc60003f2f018 */
[----:B------:R1:W-:Y:S01]  /*2420*/  LDGSTS.E.BYPASS.LTC128B.128 [R107+0x7100], [R8.64+0x180], !P0 ;  /* 0x07100180086b7fae */ /* 0x0003e2000c101d56 */
[----:B----4-:R-:W-:Y:S01]  /*2430*/  SHF.R.S32.HI R6, RZ, 0x1f, R96 ;  /* 0x0000001fff067819 */ /* 0x010fe20000011460 */
[----:B------:R-:W-:Y:S01]  /*2440*/  HMMA.16816.F32 R16, R168, R18, RZ ;  /* 0x00000012a810723c */ /* 0x000fe200000018ff */
[----:B------:R-:W-:Y:S01]  /*2450*/  LEA.HI R7, R5, R5, RZ, 0x1 ;  /* 0x0000000505077211 */ /* 0x000fe200078f08ff */
[----:B------:R-:W2:Y:S01]  /*2460*/  LDSM.16.M88.4 R60, [R99+0x10100] ;  /* 0x01010000633c783b */ /* 0x000ea20000000200 */
[----:B------:R-:W-:Y:S02]  /*2470*/  LEA.HI R6, R6, R96, RZ, 0x3 ;  /* 0x0000006006067211 */ /* 0x000fe400078f18ff */
[----:B------:R-:W-:Y:S01]  /*2480*/  LOP3.LUT R7, R7, 0x1ffffffe, RZ, 0xc0, !PT ;  /* 0x1ffffffe07077812 */ /* 0x000fe200078ec0ff */
[----:B------:R-:W4:Y:S01]  /*2490*/  LDSM.16.M88.4 R52, [R99+0x10900] ;  /* 0x010900006334783b */ /* 0x000f220000000200 */
[----:B------:R-:W-:Y:S01]  /*24a0*/  LOP3.LUT R6, R6, 0xffffff8, RZ, 0xc0, !PT ;  /* 0x0ffffff806067812 */ /* 0x000fe200078ec0ff */
[----:B---3--:R-:W-:Y:S01]  /*24b0*/  HMMA.16816.F32 R40, R172, R70, R40 ;  /* 0x00000046ac28723c */ /* 0x008fe20000001828 */
[----:B------:R-:W-:Y:S01]  /*24c0*/  PLOP3.LUT P0, PT, PT, PT, UP1, 0x80, 0x0 ;  /* 0x000000000000781c */ /* 0x000fe20003f0f018 */
[----:B------:R-:W3:Y:S01]  /*24d0*/  LDSM.16.M88.4 R64, [R99+0x11100] ;  /* 0x011100006340783b */ /* 0x000ee20000000200 */
[----:B------:R-:W-:-:S03]  /*24e0*/  IMAD.IADD R7, R5, 0x1, -R7 ;  /* 0x0000000105077824 */ /* 0x000fc600078e0a07 */
[----:B------:R-:W5:Y:S02]  /*24f0*/  LDSM.16.M88.4 R72, [R99+0x11900] ;  /* 0x011900006348783b */ /* 0x000f640000000200 */
[C---:B------:R-:W-:Y:S02]  /*2500*/  HMMA.16816.F32 R44, R172.reuse, R28, R12 ;  /* 0x0000001cac2c723c */ /* 0x040fe4000000180c */
[----:B------:R-:W2:Y:S04]  /*2510*/  LDSM.16.M88.4 R84, [R251] ;  /* 0x00000000fb54783b */ /* 0x000ea80000000200 */
[----:B------:R-:W-:Y:S02]  /*2520*/  LDSM.16.M88.4 R80, [R248+0x12100] ;  /* 0x01210000f850783b */ /* 0x000fe40000000200 */
[----:B------:R-:W-:Y:S02]  /*2530*/  HMMA.16816.F32 R12, R172, R30, R16 ;  /* 0x0000001eac0c723c */ /* 0x000fe40000001810 */
[----:B------:R-:W2:Y:S04]  /*2540*/  LDSM.16.M88.4 R16, [R251+0x800] ;  /* 0x00080000fb10783b */ /* 0x000ea80000000200 */
[----:B------:R-:W-:Y:S02]  /*2550*/  LDSM.16.M88.4 R76, [R105+0x2000] ;  /* 0x00200000694c783b */ /* 0x000fe40000000200 */
[C---:B-1----:R-:W-:Y:S02]  /*2560*/  HMMA.16816.F32 R8, R168.reuse, R24, RZ ;  /* 0x00000018a808723c */ /* 0x042fe400000018ff */
[----:B------:R-:W-:Y:S04]  /*2570*/  LDSM.16.M88.4 R92, [R105+0x4000] ;  /* 0x00400000695c783b */ /* 0x000fe80000000200 */
[----:B------:R-:W-:Y:S02]  /*2580*/  LDSM.16.M88.4 R88, [R99+0x14100] ;  /* 0x014100006358783b */ /* 0x000fe40000000200 */
[C---:B------:R-:W-:Y:S02]  /*2590*/  HMMA.16816.F32 R24, R168.reuse, R32, RZ ;  /* 0x00000020a818723c */ /* 0x040fe400000018ff */
[----:B------:R-:W0:Y:S06]  /*25a0*/  LDGDEPBAR ;  /* 0x00000000000079af */ /* 0x000e2c0000000000 */
[----:B------:R-:W-:Y:S08]  /*25b0*/  HMMA.16816.F32 R32, R168, R34, RZ ;  /* 0x00000022a820723c */ /* 0x000ff000000018ff */
[C---:B------:R-:W-:Y:S01]  /*25c0*/  HMMA.16816.F32 R8, R172.reuse, R48, R8 ;  /* 0x00000030ac08723c */ /* 0x040fe20000001808 */
[----:B------:R-:W-:Y:S07]  /*25d0*/  LDSM.16.M88.4 R48, [R248+0x12900] ;  /* 0x01290000f830783b */ /* 0x000fee0000000200 */
[C---:B------:R-:W-:Y:S08]  /*25e0*/  HMMA.16816.F32 R24, R172.reuse, R56, R24 ;  /* 0x00000038ac18723c */ /* 0x040ff00000001818 */
[C---:B------:R-:W-:Y:S01]  /*25f0*/  HMMA.16816.F32 R28, R172.reuse, R58, R32 ;  /* 0x0000003aac1c723c */ /* 0x040fe20000001820 */
[----:B------:R-:W1:Y:S07]  /*2600*/  LDSM.16.M88.4 R56, [R251+0x1000] ;  /* 0x00100000fb38783b */ /* 0x000e6e0000000200 */
[----:B------:R-:W-:Y:S01]  /*2610*/  HMMA.16816.F32 R32, R172, R68, R36 ;  /* 0x00000044ac20723c */ /* 0x000fe20000001824 */
[----:B------:R-:W1:Y:S07]  /*2620*/  LDSM.16.M88.4 R68, [R251+0x1800] ;  /* 0x00180000fb44783b */ /* 0x000e6e0000000200 */
[C---:B--2---:R-:W-:Y:S08]  /*2630*/  HMMA.16816.F32 R36, R192.reuse, R60, R44 ;  /* 0x0000003cc024723c */ /* 0x044ff0000000182c */
[C---:B------:R-:W-:Y:S01]  /*2640*/  HMMA.16816.F32 R12, R192.reuse, R62, R12 ;  /* 0x0000003ec00c723c */ /* 0x040fe2000000180c */
[----:B------:R-:W2:Y:S07]  /*2650*/  LDSM.16.M88.4 R60, [R248+0x13100] ;  /* 0x01310000f83c783b */ /* 0x000eae0000000200 */
[C---:B----4-:R-:W-:Y:S08]  /*2660*/  HMMA.16816.F32 R8, R192.reuse, R52, R8 ;  /* 0x00000034c008723c */ /* 0x050ff00000001808 */
[C---:B------:R-:W-:Y:S01]  /*2670*/  HMMA.16816.F32 R20, R192.reuse, R54, R20 ;  /* 0x00000036c014723c */ /* 0x040fe20000001814 */
[----:B------:R-:W-:Y:S07]  /*2680*/  LDSM.16.M88.4 R52, [R105+0x3000] ;  /* 0x003000006934783b */ /* 0x000fee0000000200 */
[C---:B---3--:R-:W-:Y:S08]  /*2690*/  HMMA.16816.F32 R24, R192.reuse, R64, R24 ;  /* 0x00000040c018723c */ /* 0x048ff00000001818 */
[C---:B------:R-:W-:Y:S01]  /*26a0*/  HMMA.16816.F32 R28, R192.reuse, R66, R28 ;  /* 0x00000042c01c723c */ /* 0x040fe2000000181c */
[----:B------:R-:W-:Y:S07]  /*26b0*/  LDSM.16.M88.4 R64, [R105+0x3800] ;  /* 0x003800006940783b */ /* 0x000fee0000000200 */
[----:B-----5:R-:W-:Y:S08]  /*26c0*/  HMMA.16816.F32 R32, R192, R72, R32 ;  /* 0x00000048c020723c */ /* 0x020ff00000001820 */
[----:B------:R-:W-:Y:S08]  /*26d0*/  HMMA.16816.F32 R36, R196, R84, R36 ;  /* 0x00000054c424723c */ /* 0x000ff00000001824 */
[----:B------:R-:W-:Y:S01]  /*26e0*/  HMMA.16816.F32 R44, R192, R74, R40 ;  /* 0x0000004ac02c723c */ /* 0x000fe20000001828 */
[----:B------:R-:W3:Y:S04]  /*26f0*/  LDSM.16.M88.4 R72, [R248+0x13900] ;  /* 0x01390000f848783b */ /* 0x000ee80000000200 */
[----:B------:R-:W4:Y:S03]  /*2700*/  LDSM.16.M88.4 R40, [R105+0x2800] ;  /* 0x002800006928783b */ /* 0x000f260000000200 */
[C---:B------:R-:W-:Y:S01]  /*2710*/  HMMA.16816.F32 R12, R196.reuse, R86, R12 ;  /* 0x00000056c40c723c */ /* 0x040fe2000000180c */
[----:B------:R-:W5:Y:S07]  /*2720*/  LDSM.16.M88.4 R84, [R99+0x12100] ;  /* 0x012100006354783b */ /* 0x000f6e0000000200 */
[C---:B------:R-:W-:Y:S08]  /*2730*/  HMMA.16816.F32 R8, R196.reuse, R16, R8 ;  /* 0x00000010c408723c */ /* 0x040ff00000001808 */
[C---:B------:R-:W-:Y:S08]  /*2740*/  HMMA.16816.F32 R20, R196.reuse, R18, R20 ;  /* 0x00000012c414723c */ /* 0x040ff00000001814 */
[C---:B-1----:R-:W-:Y:S08]  /*2750*/  HMMA.16816.F32 R24, R196.reuse, R56, R24 ;  /* 0x00000038c418723c */ /* 0x042ff00000001818 */
[C---:B------:R-:W-:Y:S01]  /*2760*/  HMMA.16816.F32 R28, R196.reuse, R58, R28 ;  /* 0x0000003ac41c723c */ /* 0x040fe2000000181c */
[----:B------:R-:W-:Y:S07]  /*2770*/  LDSM.16.M88.4 R56, [R99+0x13100] ;  /* 0x013100006338783b */ /* 0x000fee0000000200 */
[----:B------:R-:W-:Y:S08]  /*2780*/  HMMA.16816.F32 R32, R196, R68, R32 ;  /* 0x00000044c420723c */ /* 0x000ff00000001820 */
[----:B------:R-:W-:Y:S08]  /*2790*/  HMMA.16816.F32 R36, R200, R80, R36 ;  /* 0x00000050c824723c */ /* 0x000ff00000001824 */
[----:B------:R-:W-:Y:S01]  /*27a0*/  HMMA.16816.F32 R44, R196, R70, R44 ;  /* 0x00000046c42c723c */ /* 0x000fe2000000182c */
[----:B------:R-:W-:Y:S07]  /*27b0*/  LDSM.16.M88.4 R68, [R99+0x13900] ;  /* 0x013900006344783b */ /* 0x000fee0000000200 */
[C---:B------:R-:W-:Y:S01]  /*27c0*/  HMMA.16816.F32 R12, R200.reuse, R82, R12 ;  /* 0x00000052c80c723c */ /* 0x040fe2000000180c */
[----:B------:R-:W-:Y:S07]  /*27d0*/  LDSM.16.M88.4 R80, [R251+0x2000] ;  /* 0x00200000fb50783b */ /* 0x000fee0000000200 */
[C---:B------:R-:W-:Y:S08]  /*27e0*/  HMMA.16816.F32 R8, R200.reuse, R48, R8 ;  /* 0x00000030c808723c */ /* 0x040ff00000001808 */
[C---:B------:R-:W-:Y:S01]  /*27f0*/  HMMA.16816.F32 R20, R200.reuse, R50, R20 ;  /* 0x00000032c814723c */ /* 0x040fe20000001814 */
[----:B------:R-:W1:Y:S07]  /*2800*/  LDSM.16.M88.4 R48, [R99+0x12900] ;  /* 0x012900006330783b */ /* 0x000e6e0000000200 */
[C---:B--2---:R-:W-:Y:S08]  /*2810*/  HMMA.16816.F32 R24, R200.reuse, R60, R24 ;  /* 0x0000003cc818723c */ /* 0x044ff00000001818 */
[C---:B------:R-:W-:Y:S01]  /*2820*/  HMMA.16816.F32 R28, R200.reuse, R62, R28 ;  /* 0x0000003ec81c723c */ /* 0x040fe2000000181c */
[----:B------:R-:W-:Y:S07]  /*2830*/  LDSM.16.M88.4 R60, [R248+0x15100] ;  /* 0x01510000f83c783b */ /* 0x000fee0000000200 */
[----:B---3--:R-:W-:Y:S08]  /*2840*/  HMMA.16816.F32 R32, R200, R72, R32 ;  /* 0x00000048c820723c */ /* 0x008ff00000001820 */
[----:B------:R-:W-:Y:S08]  /*2850*/  HMMA.16816.F32 R36, R204, R76, R36 ;  /* 0x0000004ccc24723c */ /* 0x000ff00000001824 */
[----:B------:R-:W-:Y:S01]  /*2860*/  HMMA.16816.F32 R44, R200, R74, R44 ;  /* 0x0000004ac82c723c */ /* 0x000fe2000000182c */
[----:B------:R-:W-:Y:S07]  /*2870*/  LDSM.16.M88.4 R72, [R248+0x15900] ;  /* 0x01590000f848783b */ /* 0x000fee0000000200 */
[C---:B------:R-:W-:Y:S01]  /*2880*/  HMMA.16816.F32 R16, R204.reuse, R78, R12 ;  /* 0x0000004ecc10723c */ /* 0x040fe2000000180c */
[----:B------:R-:W-:Y:S07]  /*2890*/  LDSM.16.M88.4 R76, [R248+0x14100] ;  /* 0x01410000f84c783b */ /* 0x000fee0000000200 */
[C---:B----4-:R-:W-:Y:S08]  /*28a0*/  HMMA.16816.F32 R12, R204.reuse, R40, R8 ;  /* 0x00000028cc0c723c */ /* 0x050ff00000001808 */
[C---:B------:R-:W-:Y:S01]  /*28b0*/  HMMA.16816.F32 R8, R204.reuse, R42, R20 ;  /* 0x0000002acc08723c */ /* 0x040fe20000001814 */
[----:B------:R-:W2:Y:S07]  /*28c0*/  LDSM.16.M88.4 R40, [R251+0x2800] ;  /* 0x00280000fb28783b */ /* 0x000eae0000000200 */
[C---:B------:R-:W-:Y:S08]  /*28d0*/  HMMA.16816.F32 R24, R204.reuse, R52, R24 ;  /* 0x00000034cc18723c */ /* 0x040ff00000001818 */
[C---:B------:R-:W-:Y:S01]  /*28e0*/  HMMA.16816.F32 R28, R204.reuse, R54, R28 ;  /* 0x00000036cc1c723c */ /* 0x040fe2000000181c */
[----:B------:R-:W3:Y:S07]  /*28f0*/  LDSM.16.M88.4 R52, [R251+0x3000] ;  /* 0x00300000fb34783b */ /* 0x000eee0000000200 */
[----:B------:R-:W-:Y:S08]  /*2900*/  HMMA.16816.F32 R32, R204, R64, R32 ;  /* 0x00000040cc20723c */ /* 0x000ff00000001820 */
[----:B-----5:R-:W-:Y:S08]  /*2910*/  HMMA.16816.F32 R36, R208, R84, R36 ;  /* 0x00000054d024723c */ /* 0x020ff00000001824 */
[----:B------:R-:W-:Y:S01]  /*2920*/  HMMA.16816.F32 R44, R204, R66, R44 ;  /* 0x00000042cc2c723c */ /* 0x000fe2000000182c */
[----:B------:R-:W4:Y:S07]  /*2930*/  LDSM.16.M88.4 R64, [R251+0x3800] ;  /* 0x00380000fb40783b */ /* 0x000f2e0000000200 */
[C---:B------:R-:W-:Y:S01]  /*2940*/  HMMA.16816.F32 R20, R208.reuse, R86, R16 ;  /* 0x00000056d014723c */ /* 0x040fe20000001810 */
[----:B------:R-:W-:Y:S07]  /*2950*/  LDSM.16.M88.4 R84, [R251+0x4000] ;  /* 0x00400000fb54783b */ /* 0x000fee0000000200 */
[C---:B-1----:R-:W-:Y:S08]  /*2960*/  HMMA.16816.F32 R16, R208.reuse, R48, R12 ;  /* 0x00000030d010723c */ /* 0x042ff0000000180c */
[C---:B------:R-:W-:Y:S01]  /*2970*/  HMMA.16816.F32 R12, R208.reuse, R50, R8 ;  /* 0x00000032d00c723c */ /* 0x040fe20000001808 */
[----:B------:R-:W1:Y:S07]  /*2980*/  LDSM.16.M88.4 R48, [R248+0x14900] ;  /* 0x01490000f830783b */ /* 0x000e6e0000000200 */
[C---:B------:R-:W-:Y:S08]  /*2990*/  HMMA.16816.F32 R8, R208.reuse, R56, R24 ;  /* 0x00000038d008723c */ /* 0x040ff00000001818 */
[C---:B------:R-:W-:Y:S01]  /*29a0*/  HMMA.16816.F32 R28, R208.reuse, R58, R28 ;  /* 0x0000003ad01c723c */ /* 0x040fe2000000181c */
[----:B------:R-:W-:Y:S07]  /*29b0*/  LDSM.16.M88.4 R56, [R105+0x5000] ;  /* 0x005000006938783b */ /* 0x000fee0000000200 */
[----:B------:R-:W-:Y:S08]  /*29c0*/  HMMA.16816.F32 R32, R208, R68, R32 ;  /* 0x00000044d020723c */ /* 0x000ff00000001820 */
[C---:B------:R-:W-:Y:S08]  /*29d0*/  HMMA.16816.F32 R36, R212.reuse, R80, R36 ;  /* 0x00000050d424723c */ /* 0x040ff00000001824 */
[C---:B------:R-:W-:Y:S01]  /*29e0*/  HMMA.16816.F32 R24, R212.reuse, R82, R20 ;  /* 0x00000052d418723c */ /* 0x040fe20000001814 */
[----:B------:R-:W-:Y:S07]  /*29f0*/  LDSM.16.M88.4 R80, [R248+0x16100] ;  /* 0x01610000f850783b */ /* 0x000fee0000000200 */
[C---:B--2---:R-:W-:Y:S08]  /*2a00*/  HMMA.16816.F32 R20, R212.reuse, R40, R16 ;  /* 0x00000028d414723c */ /* 0x044ff00000001810 */
[C---:B------:R-:W-:Y:S01]  /*2a10*/  HMMA.16816.F32 R16, R212.reuse, R42, R12 ;  /* 0x0000002ad410723c */ /* 0x040fe2000000180c */
[----:B------:R-:W2:Y:S07]  /*2a20*/  LDSM.16.M88.4 R40, [R105+0x4800] ;  /* 0x004800006928783b */ /* 0x000eae0000000200 */
[C---:B---3--:R-:W-:Y:S08]  /*2a30*/  HMMA.16816.F32 R12, R212.reuse, R52, R8 ;  /* 0x00000034d40c723c */ /* 0x048ff00000001808 */
[C---:B------:R-:W-:Y:S01]  /*2a40*/  HMMA.16816.F32 R8, R212.reuse, R54, R28 ;  /* 0x00000036d408723c */ /* 0x040fe2000000181c */
[----:B------:R-:W-:Y:S07]  /*2a50*/  LDSM.16.M88.4 R52, [R99+0x14900] ;  /* 0x014900006334783b */ /* 0x000fee0000000200 */
[----:B----4-:R-:W-:Y:S08]  /*2a60*/  HMMA.16816.F32 R32, R212, R64, R32 ;  /* 0x00000040d420723c */ /* 0x010ff00000001820 */
[----:B------:R-:W-:Y:S08]  /*2a70*/  HMMA.16816.F32 R36, R216, R76, R36 ;  /* 0x0000004cd824723c */ /* 0x000ff00000001824 */
[----:B------:R-:W-:Y:S01]  /*2a80*/  HMMA.16816.F32 R44, R208, R70, R44 ;  /* 0x00000046d02c723c */ /* 0x000fe2000000182c */
[----:B------:R-:W3:Y:S07]  /*2a90*/  LDSM.16.M88.4 R68, [R105+0x5800] ;  /* 0x005800006944783b */ /* 0x000eee0000000200 */
[C---:B------:R-:W-:Y:S01]  /*2aa0*/  HMMA.16816.F32 R28, R216.reuse, R78, R24 ;  /* 0x0000004ed81c723c */ /* 0x040fe20000001818 */
[----:B------:R-:W-:Y:S07]  /*2ab0*/  LDSM.16.M88.4 R76, [R99+0x15900] ;  /* 0x01590000634c783b */ /* 0x000fee0000000200 */
[C---:B-1----:R-:W-:Y:S08]  /*2ac0*/  HMMA.16816.F32 R24, R216.reuse, R48, R20 ;  /* 0x00000030d818723c */ /* 0x042ff00000001814 */
[C---:B------:R-:W-:Y:S01]  /*2ad0*/  HMMA.16816.F32 R20, R216.reuse, R50, R16 ;  /* 0x00000032d814723c */ /* 0x040fe20000001810 */
[----:B------:R-:W-:Y:S07]  /*2ae0*/  LDSM.16.M88.4 R48, [R251+0x4800] ;  /* 0x00480000fb30783b */ /* 0x000fee0000000200 */
[C---:B------:R-:W-:Y:S08]  /*2af0*/  HMMA.16816.F32 R16, R216.reuse, R60, R12 ;  /* 0x0000003cd810723c */ /* 0x040ff0000000180c */
[C---:B------:R-:W-:Y:S01]  /*2b00*/  HMMA.16816.F32 R12, R216.reuse, R62, R8 ;  /* 0x0000003ed80c723c */ /* 0x040fe20000001808 */
[----:B------:R-:W1:Y:S07]  /*2b10*/  LDSM.16.M88.4 R60, [R99+0x15100] ;  /* 0x01510000633c783b */ /* 0x000e6e0000000200 */
[----:B------:R-:W-:Y:S08]  /*2b20*/  HMMA.16816.F32 R8, R216, R72, R32 ;  /* 0x00000048d808723c */ /* 0x000ff00000001820 */
[----:B------:R-:W-:Y:S08]  /*2b30*/  HMMA.16816.F32 R36, R220, R92, R36 ;  /* 0x0000005cdc24723c */ /* 0x000ff00000001824 */
[----:B------:R-:W-:Y:S01]  /*2b40*/  HMMA.16816.F32 R44, R212, R66, R44 ;  /* 0x00000042d42c723c */ /* 0x000fe2000000182c */
[----:B------:R-:W-:Y:S07]  /*2b50*/  LDSM.16.M88.4 R64, [R251+0x5000] ;  /* 0x00500000fb40783b */ /* 0x000fee0000000200 */
[C---:B------:R-:W-:Y:S08]  /*2b60*/  HMMA.16816.F32 R32, R220.reuse, R94, R28 ;  /* 0x0000005edc20723c */ /* 0x040ff0000000181c */
[C---:B--2---:R-:W-:Y:S08]  /*2b70*/  HMMA.16816.F32 R28, R220.reuse, R40, R24 ;  /* 0x00000028dc1c723c */ /* 0x044ff00000001818 */
[C---:B------:R-:W-:Y:S08]  /*2b80*/  HMMA.16816.F32 R24, R220.reuse, R42, R20 ;  /* 0x0000002adc18723c */ /* 0x040ff00000001814 */
[C---:B------:R-:W-:Y:S08]  /*2b90*/  HMMA.16816.F32 R20, R220.reuse, R56, R16 ;  /* 0x00000038dc14723c */ /* 0x040ff00000001810 */
[C---:B------:R-:W-:Y:S01]  /*2ba0*/  HMMA.16816.F32 R16, R220.reuse, R58, R12 ;  /* 0x0000003adc10723c */ /* 0x040fe2000000180c */
[----:B------:R-:W-:Y:S07]  /*2bb0*/  LDSM.16.M88.4 R56, [R248+0x16900] ;  /* 0x01690000f838783b */ /* 0x000fee0000000200 */
[----:B---3--:R-:W-:Y:S08]  /*2bc0*/  HMMA.16816.F32 R12, R220, R68, R8 ;  /* 0x00000044dc0c723c */ /* 0x008ff00000001808 */
[----:B------:R-:W-:Y:S08]  /*2bd0*/  HMMA.16816.F32 R8, R224, R88, R36 ;  /* 0x00000058e008723c */ /* 0x000ff00000001824 */
[----:B------:R-:W-:Y:S01]  /*2be0*/  HMMA.16816.F32 R44, R216, R74, R44 ;  /* 0x0000004ad82c723c */ /* 0x000fe2000000182c */
[----:B------:R-:W2:Y:S07]  /*2bf0*/  LDSM.16.M88.4 R72, [R251+0x5800] ;  /* 0x00580000fb48783b */ /* 0x000eae0000000200 */
[----:B------:R-:W-:Y:S08]  /*2c00*/  HMMA.16816.F32 R40, R224, R90, R32 ;  /* 0x0000005ae028723c */ /* 0x000ff00000001820 */
[----:B------:R-:W-:Y:S08]  /*2c10*/  HMMA.16816.F32 R8, R228, R84, R8 ;  /* 0x00000054e408723c */ /* 0x000ff00000001808 */
[----:B------:R-:W-:Y:S08]  /*2c20*/  HMMA.16816.F32 R36, R224, R52, R28 ;  /* 0x00000034e024723c */ /* 0x000ff0000000181c */
[----:B------:R-:W-:Y:S01]  /*2c30*/  HMMA.16816.F32 R44, R220, R70, R44 ;  /* 0x00000046dc2c723c */ /* 0x000fe2000000182c */
[----:B------:R-:W3:Y:S07]  /*2c40*/  LDSM.16.M88.4 R68, [R105+0x6000] ;  /* 0x006000006944783b */ /* 0x000eee0000000200 */
[C---:B-1----:R-:W-:Y:S08]  /*2c50*/  HMMA.16816.F32 R28, R224.reuse, R60, R20 ;  /* 0x0000003ce01c723c */ /* 0x042ff00000001814 */
[C---:B------:R-:W-:Y:S08]  /*2c60*/  HMMA.16816.F32 R20, R224.reuse, R76, R12 ;  /* 0x0000004ce014723c */ /* 0x040ff0000000180c */
[C---:B------:R-:W-:Y:S01]  /*2c70*/  HMMA.16816.F32 R32, R224.reuse, R54, R24 ;  /* 0x00000036e020723c */ /* 0x040fe20000001818 */
[----:B------:R-:W-:Y:S07]  /*2c80*/  LDSM.16.M88.4 R52, [R251+0x6000] ;  /* 0x00600000fb34783b */ /* 0x000fee0000000200 */
[----:B------:R-:W-:Y:S08]  /*2c90*/  HMMA.16816.F32 R24, R224, R62, R16 ;  /* 0x0000003ee018723c */ /* 0x000ff00000001810 */
[----:B------:R-:W-:Y:S08]  /*2ca0*/  HMMA.16816.F32 R12, R228, R86, R40 ;  /* 0x00000056e40c723c */ /* 0x000ff00000001828 */
[----:B------:R-:W-:Y:S08]  /*2cb0*/  HMMA.16816.F32 R8, R232, R80, R8 ;  /* 0x00000050e808723c */ /* 0x000ff00000001808 */
[----:B------:R-:W-:Y:S08]  /*2cc0*/  HMMA.16816.F32 R16, R224, R78, R44 ;  /* 0x0000004ee010723c */ /* 0x000ff0000000182c */
[C---:B--2---:R-:W-:Y:S01]  /*2cd0*/  HMMA.16816.F32 R44, R228.reuse, R72, R20 ;  /* 0x00000048e42c723c */ /* 0x044fe20000001814 */
[----:B------:R-:W1:Y:S07]  /*2ce0*/  LDSM.16.M88.4 R20, [R248+0x17100] ;  /* 0x01710000f814783b */ /* 0x000e6e0000000200 */
[C---:B------:R-:W-:Y:S08]  /*2cf0*/  HMMA.16816.F32 R36, R228.reuse, R48, R36 ;  /* 0x00000030e424723c */ /* 0x040ff00000001824 */
[C---:B------:R-:W-:Y:S01]  /*2d00*/  HMMA.16816.F32 R40, R228.reuse, R50, R32 ;  /* 0x00000032e428723c */ /* 0x040fe20000001820 */
[----:B------:R-:W2:Y:S04]  /*2d10*/  LDSM.16.M88.4 R48, [R248+0x17900] ;  /* 0x01790000f830783b */ /* 0x000ea80000000200 */
[----:B------:R-:W-:Y:S03]  /*2d20*/  LDSM.16.M88.4 R32, [R105+0x6800] ;  /* 0x006800006920783b */ /* 0x000fe60000000200 */
[C---:B------:R-:W-:Y:S08]  /*2d30*/  HMMA.16816.F32 R60, R228.reuse, R64, R28 ;  /* 0x00000040e43c723c */ /* 0x040ff0000000181c */
[----:B------:R-:W-:Y:S01]  /*2d40*/  HMMA.16816.F32 R28, R228, R66, R24 ;  /* 0x00000042e41c723c */ /* 0x000fe20000001818 */
[----:B------:R-:W4:Y:S07]  /*2d50*/  LDSM.16.M88.4 R24, [R99+0x16100] ;  /* 0x016100006318783b */ /* 0x000f2e0000000200 */
[----:B------:R-:W-:Y:S08]  /*2d60*/  HMMA.16816.F32 R12, R232, R82, R12 ;  /* 0x00000052e80c723c */ /* 0x000ff0000000180c */
[----:B---3--:R-:W-:Y:S08]  /*2d70*/  HMMA.16816.F32 R8, R236, R68, R8 ;  /* 0x00000044ec08723c */ /* 0x008ff00000001808 */
[----:B------:R-:W-:Y:S08]  /*2d80*/  HMMA.16816.F32 R72, R228, R74, R16 ;  /* 0x0000004ae448723c */ /* 0x000ff00000001810 */
[----:B------:R-:W-:Y:S08]  /*2d90*/  HMMA.16816.F32 R12, R236, R70, R12 ;  /* 0x00000046ec0c723c */ /* 0x000ff0000000180c */
[C---:B-1----:R-:W-:Y:S08]  /*2da0*/  HMMA.16816.F32 R64, R232.reuse, R20, R60 ;  /* 0x00000014e840723c */ /* 0x042ff0000000183c */
[C---:B--2---:R-:W-:Y:S01]  /*2db0*/  HMMA.16816.F32 R60, R232.reuse, R48, R44 ;  /* 0x00000030e83c723c */ /* 0x044fe2000000182c */
[----:B------:R-:W1:Y:S07]  /*2dc0*/  LDSM.16.M88.4 R44, [R105+0x7000] ;  /* 0x00700000692c783b */ /* 0x000e6e0000000200 */
[----:B------:R-:W-:Y:S01]  /*2dd0*/  HMMA.16816.F32 R16, R232, R56, R36 ;  /* 0x00000038e810723c */ /* 0x000fe20000001824 */
[----:B------:R-:W-:Y:S07]  /*2de0*/  LDSM.16.M88.4 R36, [R251+0x6800] ;  /* 0x00680000fb24783b */ /* 0x000fee0000000200 */
[----:B----4-:R-:W-:Y:S08]  /*2df0*/  HMMA.16816.F32 R8, R240, R24, R8 ;  /* 0x00000018f008723c */ /* 0x010ff00000001808 */
[----:B------:R-:W-:Y:S01]  /*2e00*/  HMMA.16816.F32 R56, R232, R58, R40 ;  /* 0x0000003ae838723c */ /* 0x000fe20000001828 */
[----:B------:R-:W2:Y:S07]  /*2e10*/  LDSM.16.M88.4 R40, [R99+0x16900] ;  /* 0x016900006328783b */ /* 0x000eae0000000200 */
[----:B------:R-:W-:Y:S01]  /*2e20*/  HMMA.16816.F32 R12, R240, R26, R12 ;  /* 0x0000001af00c723c */ /* 0x000fe2000000180c */
[----:B------:R-:W-:Y:S07]  /*2e30*/  LDSM.16.M88.4 R24, [R99+0x17100] ;  /* 0x017100006318783b */ /* 0x000fee0000000200 */
[C---:B------:R-:W-:Y:S08]  /*2e40*/  HMMA.16816.F32 R76, R232.reuse, R22, R28 ;  /* 0x00000016e84c723c */ /* 0x040ff0000000181c */
[----:B------:R-:W-:Y:S01]  /*2e50*/  HMMA.16816.F32 R72, R232, R50, R72 ;  /* 0x00000032e848723c */ /* 0x000fe20000001848 */
[----:B------:R-:W3:Y:S07]  /*2e60*/  LDSM.16.M88.4 R48, [R105+0x7800] ;  /* 0x007800006930783b */ /* 0x000eee0000000200 */
[----:B------:R-:W-:Y:S08]  /*2e70*/  HMMA.16816.F32 R16, R236, R32, R16 ;  /* 0x00000020ec10723c */ /* 0x000ff00000001810 */
[----:B------:R-:W-:Y:S08]  /*2e80*/  HMMA.16816.F32 R28, R244, R52, R8 ;  /* 0x00000034f41c723c */ /* 0x000ff00000001808 */
[----:B------:R-:W-:Y:S08]  /*2e90*/  HMMA.16816.F32 R8, R236, R34, R56 ;  /* 0x00000022ec08723c */ /* 0x000ff00000001838 */
[----:B------:R-:W-:Y:S08]  /*2ea0*/  HMMA.16816.F32 R32, R244, R54, R12 ;  /* 0x00000036f420723c */ /* 0x000ff0000000180c */
[----:B-1----:R-:W-:Y:S01]  /*2eb0*/  HMMA.16816.F32 R20, R236, R44, R64 ;  /* 0x0000002cec14723c */ /* 0x002fe20000001840 */
[----:B------:R-:W-:-:S02]  /*2ec0*/  FMUL.FTZ R28, R28, c[0x0][0x320] ;  /* 0x0000c8001c1c7a20 */ /* 0x000fc40000410000 */
[----:B------:R-:W-:Y:S02]  /*2ed0*/  FMUL.FTZ R29, R29, c[0x0][0x320] ;  /* 0x0000c8001d1d7a20 */ /* 0x000fe40000410000 */
[----:B------:R-:W-:Y:S01]  /*2ee0*/  FMUL.FTZ R30, R30, c[0x0][0x320] ;  /* 0x0000c8001e1e7a20 */ /* 0x000fe20000410000 */
[----:B------:R-:W-:Y:S01]  /*2ef0*/  MUFU.TANH R68, R28 ;  /* 0x0000001c00447308 */ /* 0x000fe20000002400 */
[----:B------:R-:W-:Y:S01]  /*2f00*/  FMUL.FTZ R31, R31, c[0x0][0x320] ;  /* 0x0000c8001f1f7a20 */ /* 0x000fe20000410000 */
[----:B------:R-:W-:Y:S06]  /*2f10*/  HMMA.16816.F32 R12, R236, R46, R76 ;  /* 0x0000002eec0c723c */ /* 0x000fec000000184c */
[----:B------:R-:W-:Y:S02]  /*2f20*/  MUFU.TANH R59, R29 ;  /* 0x0000001d003b7308 */ /* 0x000fe40000002400 */
[----:B--2---:R-:W-:Y:S01]  /*2f30*/  HMMA.16816.F32 R16, R240, R40, R16 ;  /* 0x00000028f010723c */ /* 0x004fe20000001810 */
[----:B------:R-:W-:-:S02]  /*2f40*/  FMUL.FTZ R33, R33, c[0x0][0x320] ;  /* 0x0000c80021217a20 */ /* 0x000fc40000410000 */
[----:B------:R-:W-:Y:S02]  /*2f50*/  FMUL.FTZ R32, R32, c[0x0][0x320] ;  /* 0x0000c80020207a20 */ /* 0x000fe40000410000 */
[----:B------:R-:W-:Y:S01]  /*2f60*/  FMUL.FTZ R34, R34, c[0x0][0x320] ;  /* 0x0000c80022227a20 */ /* 0x000fe20000410000 */
[----:B------:R-:W-:Y:S01]  /*2f70*/  MUFU.TANH R57, R33 ;  /* 0x0000002100397308 */ /* 0x000fe20000002400 */
[----:B------:R-:W-:Y:S01]  /*2f80*/  FMUL.FTZ R2, R35, c[0x0][0x320] ;  /* 0x0000c80023027a20 */ /* 0x000fe20000410000 */
[----:B------:R-:W-:Y:S06]  /*2f90*/  HMMA.16816.F32 R8, R240, R42, R8 ;  /* 0x0000002af008723c */ /* 0x000fec0000001808 */
[----:B------:R-:W1:Y:S02]  /*2fa0*/  MUFU.TANH R56, R32 ;  /* 0x0000002000387308 */ /* 0x000e640000002400 */
[----:B---3--:R-:W-:Y:S06]  /*2fb0*/  HMMA.16816.F32 R52, R236, R48, R60 ;  /* 0x00000030ec34723c */ /* 0x008fec000000183c */
[----:B------:R2:W-:Y:S02]  /*2fc0*/  MUFU.TANH R58, R34 ;  /* 0x00000022003a7308 */ /* 0x0005e40000002400 */
[C---:B------:R-:W-:Y:S06]  /*2fd0*/  HMMA.16816.F32 R20, R240.reuse, R24, R20 ;  /* 0x00000018f014723c */ /* 0x040fec0000001814 */
[----:B------:R3:W-:Y:S02]  /*2fe0*/  MUFU.TANH R49, R2 ;  /* 0x0000000200317308 */ /* 0x0007e40000002400 */
[----:B------:R-:W-:Y:S01]  /*2ff0*/  HMMA.16816.F32 R12, R240, R26, R12 ;  /* 0x0000001af00c723c */ /* 0x000fe2000000180c */
[----:B------:R-:W-:Y:S04]  /*3000*/  LDSM.16.M88.4 R24, [R99+0x17900] ;  /* 0x017900006318783b */ /* 0x000fe80000000200 */
[----:B--2---:R-:W2:Y:S01]  /*3010*/  LDSM.16.M88.4 R32, [R251+0x7000] ;  /* 0x00700000fb20783b */ /* 0x004ea20000000200 */
[----:B------:R-:W-:Y:S02]  /*3020*/  MUFU.TANH R64, R30 ;  /* 0x0000001e00407308 */ /* 0x000fe40000002400 */
[----:B------:R-:W-:Y:S01]  /*3030*/  HMMA.16816.F32 R44, R244, R36, R16 ;  /* 0x00000024f42c723c */ /* 0x000fe20000001810 */
[----:B---3--:R-:W-:-:S05]  /*3040*/  LOP3.LUT R2, R97, 0xffffffe0, RZ, 0xc0, !PT ;  /* 0xffffffe061027812 */ /* 0x008fca00078ec0ff */
[----:B------:R3:W-:Y:S02]  /*3050*/  MUFU.TANH R48, R31 ;  /* 0x0000001f00307308 */ /* 0x0007e40000002400 */
[----:B------:R-:W-:Y:S01]  /*3060*/  HMMA.16816.F32 R36, R244, R38, R8 ;  /* 0x00000026f424723c */ /* 0x000fe20000001808 */
[----:B------:R-:W-:-:S06]  /*3070*/  IMAD.IADD R2, R101, 0x1, -R2 ;  /* 0x0000000165027824 */ /* 0x000fcc00078e0a02 */
[----:B------:R-:W-:Y:S01]  /*3080*/  IMAD.IADD R9, R96, 0x1, -R6 ;  /* 0x0000000160097824 */ /* 0x000fe200078e0a06 */
[----:B------:R-:W-:Y:S01]  /*3090*/  SHF.R.S32.HI R8, RZ, 0x1f, R2 ;  /* 0x0000001fff087819 */ /* 0x000fe20000011402 */
[----:B------:R-:W-:Y:S03]  /*30a0*/  HMMA.16816.F32 R16, R236, R50, R72 ;  /* 0x00000032ec10723c */ /* 0x000fe60000001848 */
[----:B------:R-:W-:Y:S01]  /*30b0*/  LEA.HI R6, R8, R2, RZ, 0x2 ;  /* 0x0000000208067211 */ /* 0x000fe200078f10ff */
[----:B---3--:R-:W3:Y:S03]  /*30c0*/  LDSM.16.M88.4 R28, [R251+0x7800] ;  /* 0x00780000fb1c783b */ /* 0x008ee60000000200 */
[----:B------:R-:W-:Y:S01]  /*30d0*/  LEA.HI.SX32 R8, R6, UR6, 0x1e ;  /* 0x0000000606087c11 */ /* 0x000fe2000f8ff2ff */
[----:B------:R-:W-:Y:S01]  /*30e0*/  FMUL.FTZ R45, R45, c[0x0][0x320] ;  /* 0x0000c8002d2d7a20 */ /* 0x000fe20000410000 */
[----:B------:R-:W-:-:S04]  /*30f0*/  DEPBAR.LE SB0, 0x0 ;  /* 0x000080000000791a */ /* 0x000fc80000000000 */
[----:B------:R-:W-:Y:S01]  /*3100*/  IMAD R5, R9, 0x10, R8 ;  /* 0x0000001009057824 */ /* 0x000fe200078e0208 */
[----:B------:R-:W4:Y:S01]  /*3110*/  MUFU.TANH R45, R45 ;  /* 0x0000002d002d7308 */ /* 0x000f220000002400 */
[----:B------:R-:W-:Y:S02]  /*3120*/  FMUL.FTZ R44, R44, c[0x0][0x320] ;  /* 0x0000c8002c2c7a20 */ /* 0x000fe40000410000 */
[----:B------:R-:W-:Y:S02]  /*3130*/  IMAD R10, R7, 0x8, R5 ;  /* 0x00000008070a7824 */ /* 0x000fe400078e0205 */
[----:B------:R-:W-:Y:S02]  /*3140*/  FMUL.FTZ R36, R36, c[0x0][0x320] ;  /* 0x0000c80024247a20 */ /* 0x000fe40000410000 */
[----:B------:R-:W-:Y:S01]  /*3150*/  @P1 IMAD.HI.U32 R7, R10, c[0x0][0x2c8], RZ ;  /* 0x0000b2000a071a27 */ /* 0x000fe200078e00ff */
[----:B------:R-:W-:Y:S01]  /*3160*/  MOV R5, R10 ;  /* 0x0000000a00057202 */ /* 0x000fe20000000f00 */
[----:B--2---:R-:W-:Y:S01]  /*3170*/  HMMA.16816.F32 R40, R244, R32, R20 ;  /* 0x00000020f428723c */ /* 0x004fe20000001814 */
[----:B------:R2:W-:Y:S01]  /*3180*/  STL [R1+0xdc], R10 ;  /* 0x0000dc0a01007387 */ /* 0x0005e20000100800 */
[----:B------:R-:W-:Y:S01]  /*3190*/  FMUL.FTZ R37, R37, c[0x0][0x320] ;  /* 0x0000c80025257a20 */ /* 0x000fe20000410000 */
[----:B------:R-:W-:Y:S01]  /*31a0*/  @P0 SHF.R.U32.HI R5, RZ, c[0x0][0x2cc], R7 ;  /* 0x0000b300ff050a19 */ /* 0x000fe20000011607 */
[----:B------:R-:W-:Y:S01]  /*31b0*/  MUFU.TANH R44, R44 ;  /* 0x0000002c002c7308 */ /* 0x000fe20000002400 */
[----:B------:R-:W-:-:S02]  /*31c0*/  FMUL.FTZ R47, R47, c[0x0][0x320] ;  /* 0x0000c8002f2f7a20 */ /* 0x000fc40000410000 */
[----:B------:R-:W-:Y:S01]  /*31d0*/  FMUL.FTZ R46, R46, c[0x0][0x320] ;  /* 0x0000c8002e2e7a20 */ /* 0x000fe20000410000 */
[----:B------:R-:W-:Y:S01]  /*31e0*/  HMMA.16816.F32 R20, R244, R34, R12 ;  /* 0x00000022f414723c */ /* 0x000fe2000000180c */
[----:B------:R-:W5:Y:S01]  /*31f0*/  SHFL.IDX PT, R12, R5, RZ, 0x1c1f ;  /* 0x001c1fff050c7589 */ /* 0x000f6200000e0000 */
[----:B------:R-:W-:Y:S02]  /*3200*/  FMUL.FTZ R39, R39, c[0x0][0x320] ;  /* 0x0000c80027277a20 */ /* 0x000fe40000410000 */
[----:B------:R-:W-:Y:S01]  /*3210*/  MUFU.TANH R36, R36 ;  /* 0x0000002400247308 */ /* 0x000fe20000002400 */
[----:B------:R1:W3:Y:S01]  /*3220*/  SHFL.IDX PT, R7, R5, 0x1, 0x1c1f ;  /* 0x003c1f0005077f89 */ /* 0x0002e200000e0000 */
[----:B------:R-:W-:Y:S02]  /*3230*/  FMUL.FTZ R38, R38, c[0x0][0x320] ;  /* 0x0000c80026267a20 */ /* 0x000fe40000410000 */
[C---:B------:R-:W-:Y:S04]  /*3240*/  HMMA.16816.F32 R16, R240.reuse, R26, R16 ;  /* 0x0000001af010723c */ /* 0x040fe80000001810 */
[----:B------:R-:W-:Y:S04]  /*3250*/  MUFU.TANH R37, R37 ;  /* 0x0000002500257308 */ /* 0x000fe80000002400 */
[----:B------:R-:W-:Y:S01]  /*3260*/  FMUL.FTZ R41, R41, c[0x0][0x320] ;  /* 0x0000c80029297a20 */ /* 0x000fe20000410000 */
[----:B--2---:R-:W-:Y:S01]  /*3270*/  HMMA.16816.F32 R8, R240, R24, R52 ;  /* 0x00000018f008723c */ /* 0x004fe20000001834 */
[----:B------:R-:W-:-:S02]  /*3280*/  FMUL.FTZ R42, R42, c[0x0][0x320] ;  /* 0x0000c8002a2a7a20 */ /* 0x000fc40000410000 */
[----:B------:R-:W-:Y:S01]  /*3290*/  MUFU.TANH R47, R47 ;  /* 0x0000002f002f7308 */ /* 0x000fe20000002400 */
[----:B------:R-:W-:-:S03]  /*32a0*/  FMUL.FTZ R43, R43, c[0x0][0x320] ;  /* 0x0000c8002b2b7a20 */ /* 0x000fc60000410000 */
[----:B------:R-:W-:Y:S02]  /*32b0*/  FMUL.FTZ R20, R20, c[0x0][0x320] ;  /* 0x0000c80014147a20 */ /* 0x000fe40000410000 */
[----:B------:R-:W-:Y:S01]  /*32c0*/  FMUL.FTZ R22, R22, c[0x0][0x320] ;  /* 0x0000c80016167a20 */ /* 0x000fe20000410000 */
[----:B-1----:R-:W-:Y:S01]  /*32d0*/  LOP3.LUT R5, R6, 0x7ffffffc, RZ, 0xc0, !PT ;  /* 0x7ffffffc06057812 */ /* 0x002fe200078ec0ff */
[----:B------:R-:W-:Y:S01]  /*32e0*/  MUFU.TANH R41, R41 ;  /* 0x0000002900297308 */ /* 0x000fe20000002400 */
[----:B------:R-:W-:-:S03]  /*32f0*/  FMUL.FTZ R23, R23, c[0x0][0x320] ;  /* 0x0000c80017177a20 */ /* 0x000fc60000410000 */
[C---:B---3--:R-:W-:Y:S01]  /*3300*/  HMMA.16816.F32 R24, R244.reuse, R30, R16 ;  /* 0x0000001ef418723c */ /* 0x048fe20000001810 */
[----:B------:R-:W-:Y:S02]  /*3310*/  IMAD.IADD R5, R2, 0x1, -R5 ;  /* 0x0000000102057824 */ /* 0x000fe400078e0a05 */
[----:B------:R-:W-:Y:S01]  /*3320*/  IMAD.U32 R2, RZ, RZ, UR4 ;  /* 0x00000004ff027e24 */ /* 0x000fe2000f8e00ff */
[----:B------:R-:W-:Y:S01]  /*3330*/  @UP0 USHF.R.S32.HI UR4, URZ, 0x1f, UR17 ;  /* 0x0000001f3f040899 */ /* 0x000fe20008011411 */
[----:B------:R-:W-:Y:S01]  /*3340*/  IMAD.SHL.U32 R13, R5, 0x2, RZ ;  /* 0x00000002050d7824 */ /* 0x000fe200078e00ff */
[----:B------:R-:W-:Y:S02]  /*3350*/  MUFU.TANH R20, R20 ;  /* 0x0000001400147308 */ /* 0x000fe40000002400 */
[----:B------:R-:W-:Y:S02]  /*3360*/  @UP0 UIMAD UR4, UR4, UR8, UR7 ;  /* 0x00000008040402a4 */ /* 0x000fe4000f8e0207 */
[C---:B------:R-:W-:Y:S01]  /*3370*/  IADD3 R2, -R13.reuse, UR10, R2 ;  /* 0x0000000a0d027c10 */ /* 0x040fe2000fffe102 */
[----:B------:R-:W-:Y:S01]  /*3380*/  HMMA.16816.F32 R32, R244, R28, R8 ;  /* 0x0000001cf420723c */ /* 0x000fe20000001808 */
[----:B------:R-:W-:Y:S01]  /*3390*/  IADD3 R6, -R13, UR11, RZ ;  /* 0x0000000b0d067c10 */ /* 0x000fe2000fffe1ff */
[----:B------:R1:W-:Y:S01]  /*33a0*/  STL [R1+0xe0], R13 ;  /* 0x0000e00d01007387 */ /* 0x0003e20000100800 */
[----:B------:R-:W-:Y:S01]  /*33b0*/  IADD3 R2, R2, -UR19, RZ ;  /* 0x8000001302027c10 */ /* 0x000fe2000fffe0ff */
[----:B------:R-:W-:Y:S02]  /*33c0*/  MUFU.TANH R46, R46 ;  /* 0x0000002e002e7308 */ /* 0x000fe40000002400 */
[----:B------:R-:W-:Y:S01]  /*33d0*/  STL [R1], R124 ;  /* 0x0000007c01007387 */ /* 0x000fe20000100800 */
[----:B------:R-:W-:-:S02]  /*33e0*/  FMUL.FTZ R8, R40, c[0x0][0x320] ;  /* 0x0000c80028087a20 */ /* 0x000fc40000410000 */
[C---:B-----5:R-:W-:Y:S02]  /*33f0*/  IMAD.IADD R5, R2.reuse, 0x1, R12 ;  /* 0x0000000102057824 */ /* 0x060fe400078e020c */
[----:B------:R-:W-:Y:S01]  /*3400*/  IMAD.IADD R2, R2, 0x1, R7 ;  /* 0x0000000102027824 */ /* 0x000fe200078e0207 */
[----:B------:R-:W-:Y:S01]  /*3410*/  MUFU.TANH R39, R39 ;  /* 0x0000002700277308 */ /* 0x000fe20000002400 */
[----:B------:R-:W-:Y:S01]  /*3420*/  FMUL.FTZ R9, R21, c[0x0][0x320] ;  /* 0x0000c80015097a20 */ /* 0x000fe20000410000 */
[----:B------:R-:W-:Y:S01]  /*3430*/  IMNMX R5, R6, R5, PT ;  /* 0x0000000506057217 */ /* 0x000fe20003800200 */
[----:B------:R-:W-:Y:S01]  /*3440*/  FMUL.FTZ R24, R24, c[0x0][0x320] ;  /* 0x0000c80018187a20 */ /* 0x000fe20000410000 */
[----:B------:R-:W-:Y:S01]  /*3450*/  IMNMX R2, R6, R2, PT ;  /* 0x0000000206027217 */ /* 0x000fe20003800200 */
[----:B------:R-:W-:Y:S01]  /*3460*/  FMUL.FTZ R25, R25, c[0x0][0x320] ;  /* 0x0000c80019197a20 */ /* 0x000fe20000410000 */
[C---:B------:R-:W-:Y:S01]  /*3470*/  ISETP.GT.AND P0, PT, R5.reuse, 0x8, PT ;  /* 0x000000080500780c */ /* 0x040fe20003f04270 */
[----:B------:R-:W-:Y:S01]  /*3480*/  FMUL.FTZ R10, R26, c[0x0][0x320] ;  /* 0x0000c8001a0a7a20 */ /* 0x000fe20000410000 */
[----:B------:R-:W2:Y:S01]  /*3490*/  MUFU.TANH R8, R8 ;  /* 0x0000000800087308 */ /* 0x000ea20000002400 */
[----:B------:R-:W-:-:S02]  /*34a0*/  ISETP.GT.AND P6, PT, R5, RZ, PT ;  /* 0x000000ff0500720c */ /* 0x000fc40003fc4270 */
[----:B------:R-:W-:Y:S01]  /*34b0*/  FSEL R11, R56, -INF , P0 ;  /* 0xff800000380b7808 */ /* 0x000fe20000000000 */
[----:B------:R-:W-:Y:S01]  /*34c0*/  FMUL.FTZ R32, R32, c[0x0][0x320] ;  /* 0x0000c80020207a20 */ /* 0x000fe20000410000 */
[----:B------:R-:W-:Y:S01]  /*34d0*/  ISETP.GT.AND P0, PT, R5, 0x11, PT ;  /* 0x000000110500780c */ /* 0x000fe20003f04270 */
[----:B------:R-:W-:Y:S01]  /*34e0*/  FMUL.FTZ R33, R33, c[0x0][0x320] ;  /* 0x0000c80021217a20 */ /* 0x000fe20000410000 */
[----:B------:R-:W-:Y:S01]  /*34f0*/  ISETP.GT.AND P1, PT, R5, 0x1, PT ;  /* 0x000000010500780c */ /* 0x000fe20003f24270 */
[----:B------:R-:W3:Y:S01]  /*3500*/  MUFU.TANH R9, R9 ;  /* 0x0000000900097308 */ /* 0x000ee20000002400 */
[----:B----4-:R-:W-:Y:S01]  /*3510*/  FSEL R19, R45, -INF , P0 ;  /* 0xff8000002d137808 */ /* 0x010fe20000000000 */
[----:B------:R-:W-:Y:S01]  /*3520*/  FMUL.FTZ R34, R34, c[0x0][0x320] ;  /* 0x0000c80022227a20 */ /* 0x000fe20000410000 */
[----:B------:R-:W-:Y:S01]  /*3530*/  ISETP.GT.AND P0, PT, R5, 0x20, PT ;  /* 0x000000200500780c */ /* 0x000fe20003f04270 */
[----:B------:R-:W-:Y:S01]  /*3540*/  FMUL.FTZ R17, R35, c[0x0][0x320] ;  /* 0x0000c80023117a20 */ /* 0x000fe20000410000 */
[----:B------:R-:W-:-:S02]  /*3550*/  FSEL R6, R68, -INF , P6 ;  /* 0xff80000044067808 */ /* 0x000fc40003000000 */
[----:B------:R-:W-:Y:S01]  /*3560*/  FSEL R7, R59, -INF , P1 ;  /* 0xff8000003b077808 */ /* 0x000fe20000800000 */
[----:B------:R-:W4:Y:S01]  /*3570*/  MUFU.TANH R38, R38 ;  /* 0x0000002600267308 */ /* 0x000f220000002400 */
[C---:B------:R-:W-:Y:S02]  /*3580*/  ISETP.GT.AND P6, PT, R5.reuse, 0x9, PT ;  /* 0x000000090500780c */ /* 0x040fe40003fc4270 */
[----:B------:R-:W-:Y:S02]  /*3590*/  ISETP.GT.AND P1, PT, R5, 0x10, PT ;  /* 0x000000100500780c */ /* 0x000fe40003f24270 */
[----:B--2---:R-:W-:Y:S02]  /*35a0*/  FSEL R100, R8, -INF , P0 ;  /* 0xff80000008647808 */ /* 0x004fe40000000000 */
[----:B------:R-:W-:Y:S01]  /*35b0*/  FMNMX.FTZ R8, R6, R7, !PT ;  /* 0x0000000706087209 */ /* 0x000fe20007810000 */
[----:B------:R-:W2:Y:S01]  /*35c0*/  MUFU.TANH R32, R32 ;  /* 0x0000002000207308 */ /* 0x000ea20000002400 */
[----:B------:R-:W-:-:S02]  /*35d0*/  FSEL R12, R57, -INF , P6 ;  /* 0xff800000390c7808 */ /* 0x000fc40003000000 */
[----:B-1----:R-:W-:Y:S02]  /*35e0*/  FSEL R13, R44, -INF , P1 ;  /* 0xff8000002c0d7808 */ /* 0x002fe40000800000 */
[C---:B------:R-:W-:Y:S02]  /*35f0*/  ISETP.GT.AND P6, PT, R5.reuse, 0x18, PT ;  /* 0x000000180500780c */ /* 0x040fe40003fc4270 */
[----:B------:R-:W-:Y:S01]  /*3600*/  ISETP.GT.AND P1, PT, R5, 0x19, PT ;  /* 0x000000190500780c */ /* 0x000fe20003f24270 */
[----:B------:R-:W1:Y:S01]  /*3610*/  MUFU.TANH R33, R33 ;  /* 0x0000002100217308 */ /* 0x000e620000002400 */
[----:B------:R-:W-:Y:S02]  /*3620*/  FMNMX.FTZ R8, R11, R8, !PT ;  /* 0x000000080b087209 */ /* 0x000fe40007810000 */
[----:B------:R-:W-:Y:S02]  /*3630*/  FSEL R28, R36, -INF , P6 ;  /* 0xff800000241c7808 */ /* 0x000fe40003000000 */
[----:B------:R-:W-:-:S02]  /*3640*/  FSEL R30, R37, -INF , P1 ;  /* 0xff800000251e7808 */ /* 0x000fc40000800000 */
[----:B------:R-:W-:Y:S01]  /*3650*/  FMNMX.FTZ R8, R12, R8, !PT ;  /* 0x000000080c087209 */ /* 0x000fe20007810000 */
[----:B------:R-:W-:Y:S01]  /*3660*/  MUFU.TANH R25, R25 ;  /* 0x0000001900197308 */ /* 0x000fe20000002400 */
[C---:B------:R-:W-:Y:S02]  /*3670*/  ISETP.GT.AND P6, PT, R5.reuse, 0x21, PT ;  /* 0x000000210500780c */ /* 0x040fe40003fc4270 */
[C---:B------:R-:W-:Y:S02]  /*3680*/  ISETP.GT.AND P1, PT, R5.reuse, 0x28, PT ;  /* 0x000000280500780c */ /* 0x040fe40003f24270 */
[----:B------:R-:W-:Y:S02]  /*3690*/  ISETP.GT.AND P0, PT, R5, 0x29, PT ;  /* 0x000000290500780c */ /* 0x000fe40003f04270 */
[----:B------:R-:W-:Y:S01]  /*36a0*/  FMNMX.FTZ R8, R13, R8, !PT ;  /* 0x000000080d087209 */ /* 0x000fe20007810000 */
[----:B------:R-:W-:Y:S01]  /*36b0*/  MUFU.TANH R42, R42 ;  /* 0x0000002a002a7308 */ /* 0x000fe20000002400 */
[----:B------:R-:W-:-:S02]  /*36c0*/  FSEL R101, R41, -INF , P6 ;  /* 0xff80000029657808 */ /* 0x000fc40003000000 */
[----:B------:R-:W-:Y:S02]  /*36d0*/  FSEL R103, R20, -INF , P1 ;  /* 0xff80000014677808 */ /* 0x000fe40000800000 */
[----:B---3--:R-:W-:Y:S01]  /*36e0*/  FSEL R102, R9, -INF , P0 ;  /* 0xff80000009667808 */ /* 0x008fe20000000000 */
[----:B------:R-:W-:Y:S01]  /*36f0*/  FMUL.FTZ R9, R27, c[0x0][0x320] ;  /* 0x0000c8001b097a20 */ /* 0x000fe20000410000 */
[C---:B------:R-:W-:Y:S01]  /*3700*/  ISETP.GT.AND P6, PT, R2.reuse, RZ, PT ;  /* 0x000000ff0200720c */ /* 0x040fe20003fc4270 */
[----:B------:R-:W-:Y:S01]  /*3710*/  MUFU.TANH R43, R43 ;  /* 0x0000002b002b7308 */ /* 0x000fe20000002400 */
[C---:B------:R-:W-:Y:S02]  /*3720*/  ISETP.GT.AND P1, PT, R2.reuse, 0x1, PT ;  /* 0x000000010200780c */ /* 0x040fe40003f24270 */
[----:B------:R-:W-:Y:S02]  /*3730*/  ISETP.GT.AND P0, PT, R2, 0x8, PT ;  /* 0x000000080200780c */ /* 0x000fe40003f04270 */
[----:B------:R-:W-:-:S02]  /*3740*/  FMNMX.FTZ R8, R19, R8, !PT ;  /* 0x0000000813087209 */ /* 0x000fc40007810000 */
[----:B------:R-:W-:Y:S01]  /*3750*/  FSEL R15, R64, -INF , P6 ;  /* 0xff800000400f7808 */ /* 0x000fe20003000000 */
[----:B------:R-:W-:Y:S01]  /*3760*/  MUFU.TANH R22, R22 ;  /* 0x0000001600167308 */ /* 0x000fe20000002400 */
[----:B------:R-:W-:Y:S02]  /*3770*/  FSEL R14, R48, -INF , P1 ;  /* 0xff800000300e7808 */ /* 0x000fe40000800000 */
[----:B------:R-:W-:Y:S02]  /*3780*/  FSEL R16, R58, -INF , P0 ;  /* 0xff8000003a107808 */ /* 0x000fe40000000000 */
[C---:B------:R-:W-:Y:S02]  /*3790*/  ISETP.GT.AND P6, PT, R2.reuse, 0x9, PT ;  /* 0x000000090200780c */ /* 0x040fe40003fc4270 */
[C---:B------:R-:W-:Y:S01]  /*37a0*/  ISETP.GT.AND P1, PT, R2.reuse, 0x10, PT ;  /* 0x000000100200780c */ /* 0x040fe20003f24270 */
[----:B------:R-:W-:Y:S01]  /*37b0*/  MUFU.TANH R20, R23 ;  /* 0x0000001700147308 */ /* 0x000fe20000002400 */
[----:B------:R-:W-:-:S02]  /*37c0*/  ISETP.GT.AND P0, PT, R2, 0x11, PT ;  /* 0x000000110200780c */ /* 0x000fc40003f04270 */
[----:B------:R-:W-:Y:S02]  /*37d0*/  FMNMX.FTZ R133, R28, R8, !PT ;  /* 0x000000081c857209 */ /* 0x000fe40007810000 */
[----:B------:R-:W-:Y:S02]  /*37e0*/  FSEL R18, R49, -INF , P6 ;  /* 0xff80000031127808 */ /* 0x000fe40003000000 */
[----:B------:R-:W-:Y:S01]  /*37f0*/  FSEL R29, R46, -INF , P1 ;  /* 0xff8000002e1d7808 */ /* 0x000fe20000800000 */
[----:B------:R3:W5:Y:S01]  /*3800*/  MUFU.TANH R8, R24 ;  /* 0x0000001800087308 */ /* 0x0007620000002400 */
[C---:B------:R-:W-:Y:S02]  /*3810*/  ISETP.GT.AND P6, PT, R2.reuse, 0x18, PT ;  /* 0x000000180200780c */ /* 0x040fe40003fc4270 */
[----:B------:R-:W-:Y:S02]  /*3820*/  ISETP.GT.AND P1, PT, R2, 0x19, PT ;  /* 0x000000190200780c */ /* 0x000fe40003f24270 */
[----:B------:R-:W-:-:S02]  /*3830*/  FMNMX.FTZ R133, R30, R133, !PT ;  /* 0x000000851e857209 */ /* 0x000fc40007810000 */
[----:B----4-:R-:W-:Y:S01]  /*3840*/  FSEL R44, R38, -INF , P6 ;  /* 0xff800000262c7808 */ /* 0x010fe20003000000 */
[----:B------:R-:W4:Y:S01]  /*3850*/  MUFU.TANH R34, R34 ;  /* 0x0000002200227308 */ /* 0x000f220000002400 */
[----:B------:R-:W-:Y:S01]  /*3860*/  FSEL R45, R39, -INF , P1 ;  /* 0xff800000272d7808 */ /* 0x000fe20000800000 */
[----:B------:R-:W-:Y:S01]  /*3870*/  BAR.SYNC.DEFER_BLOCKING 0x0 ;  /* 0x0000000000007b1d */ /* 0x000fe20000010000 */
[C---:B------:R-:W-:Y:S02]  /*3880*/  ISETP.GT.AND P6, PT, R5.reuse, 0x31, PT ;  /* 0x000000310500780c */ /* 0x040fe40003fc4270 */
[----:B------:R-:W-:Y:S02]  /*3890*/  FMNMX.FTZ R133, R100, R133, !PT ;  /* 0x0000008564857209 */ /* 0x000fe40007810000 */
[----:B------:R-:W-:Y:S01]  /*38a0*/  ISETP.GT.AND P1, PT, R5, 0x38, PT ;  /* 0x000000380500780c */ /* 0x000fe20003f24270 */
[----:B------:R-:W1:Y:S01]  /*38b0*/  MUFU.TANH R17, R17 ;  /* 0x0000001100117308 */ /* 0x000e620000002400 */
[----:B---3--:R-:W-:-:S02]  /*38c0*/  FSEL R24, R47, -INF , P0 ;  /* 0xff8000002f187808 */ /* 0x008fc40000000000 */
[----:B------:R-:W-:Y:S02]  /*38d0*/  ISETP.GT.AND P0, PT, R5, 0x30, PT ;  /* 0x000000300500780c */ /* 0x000fe40003f04270 */
[----:B------:R-:W-:Y:S02]  /*38e0*/  FMNMX.FTZ R133, R101, R133, !PT ;  /* 0x0000008565857209 */ /* 0x000fe40007810000 */
[----:B--2---:R-:W-:Y:S01]  /*38f0*/  FSEL R99, R32, -INF , P0 ;  /* 0xff80000020637808 */ /* 0x004fe20000000000 */
[----:B------:R-:W2:Y:S01]  /*3900*/  MUFU.TANH R10, R10 ;  /* 0x0000000a000a7308 */ /* 0x000ea20000002400 */
[----:B------:R-:W-:Y:S02]  /*3910*/  ISETP.GT.AND P0, PT, R5, 0x39, PT ;  /* 0x000000390500780c */ /* 0x000fe40003f04270 */
[----:B------:R-:W-:Y:S02]  /*3920*/  FMNMX.FTZ R5, R15, R14, !PT ;  /* 0x0000000e0f057209 */ /* 0x000fe40007810000 */
[----:B------:R-:W-:-:S02]  /*3930*/  FMNMX.FTZ R133, R103, R133, !PT ;  /* 0x0000008567857209 */ /* 0x000fc40007810000 */
[----:B------:R-:W-:Y:S01]  /*3940*/  FMNMX.FTZ R5, R16, R5, !PT ;  /* 0x0000000510057209 */ /* 0x000fe20007810000 */
[----:B------:R-:W3:Y:S01]  /*3950*/  MUFU.TANH R9, R9 ;  /* 0x0000000900097308 */ /* 0x000ee20000002400 */
[----:B------:R-:W-:Y:S02]  /*3960*/  FMNMX.FTZ R133, R102, R133, !PT ;  /* 0x0000008566857209 */ /* 0x000fe40007810000 */
[----:B------:R-:W-:Y:S02]  /*3970*/  FMNMX.FTZ R5, R18, R5, !PT ;  /* 0x0000000512057209 */ /* 0x000fe40007810000 */
[----:B-1----:R-:W-:Y:S02]  /*3980*/  FSEL R98, R33, -INF , P6 ;  /* 0xff80000021627808 */ /* 0x002fe40003000000 */
[----:B------:R-:W-:Y:S02]  /*3990*/  FMNMX.FTZ R5, R29, R5, !PT ;  /* 0x000000051d057209 */ /* 0x000fe40007810000 */
[----:B------:R-:W-:-:S02]  /*39a0*/  FMNMX.FTZ R133, R99, R133, !PT ;  /* 0x0000008563857209 */ /* 0x000fc40007810000 */
[----:B------:R-:W-:Y:S02]  /*39b0*/  FMNMX.FTZ R5, R24, R5, !PT ;  /* 0x0000000518057209 */ /* 0x000fe40007810000 */
[----:B-----5:R-:W-:Y:S02]  /*39c0*/  FSEL R97, R8, -INF , P1 ;  /* 0xff80000008617808 */ /* 0x020fe40000800000 */
[----:B------:R-:W-:Y:S02]  /*39d0*/  FMNMX.FTZ R133, R98, R133, !PT ;  /* 0x0000008562857209 */ /* 0x000fe40007810000 */
[----:B------:R-:W-:Y:S02]  /*39e0*/  ISETP.GT.AND P6, PT, R2, 0x20, PT ;  /* 0x000000200200780c */ /* 0x000fe40003fc4270 */
[----:B------:R-:W-:Y:S02]  /*39f0*/  FMNMX.FTZ R5, R44, R5, !PT ;  /* 0x000000052c057209 */ /* 0x000fe40007810000 */
[----:B------:R-:W-:-:S02]  /*3a00*/  FSEL R96, R25, -INF , P0 ;  /* 0xff80000019607808 */ /* 0x000fc40000000000 */
[----:B------:R-:W-:Y:S02]  /*3a10*/  FMNMX.FTZ R133, R97, R133, !PT ;  /* 0x0000008561857209 */ /* 0x000fe40007810000 */
[----:B------:R-:W-:Y:S02]  /*3a20*/  ISETP.GT.AND P1, PT, R2, 0x21, PT ;  /* 0x000000210200780c */ /* 0x000fe40003f24270 */
[----:B------:R-:W-:Y:S02]  /*3a30*/  FSEL R85, R42, -INF , P6 ;  /* 0xff8000002a557808 */ /* 0x000fe40003000000 */
[----:B------:R-:W-:Y:S02]  /*3a40*/  FMNMX.FTZ R5, R45, R5, !PT ;  /* 0x000000052d057209 */ /* 0x000fe40007810000 */
[----:B------:R-:W-:Y:S02]  /*3a50*/  FMNMX.FTZ R133, R96, R133, !PT ;  /* 0x0000008560857209 */ /* 0x000fe40007810000 */
[----:B------:R-:W-:-:S02]  /*3a60*/  ISETP.GT.AND P0, PT, R2, 0x28, PT ;  /* 0x000000280200780c */ /* 0x000fc40003f04270 */
[----:B------:R-:W-:Y:S01]  /*3a70*/  FSEL R84, R43, -INF , P1 ;  /* 0xff8000002b547808 */ /* 0x000fe20000800000 */
[----:B------:R-:W1:Y:S01]  /*3a80*/  SHFL.BFLY PT, R8, R133, 0x2, 0x1f ;  /* 0x0c401f0085087f89 */ /* 0x000e6200000e0000 */
[----:B------:R-:W-:Y:S02]  /*3a90*/  FMNMX.FTZ R5, R85, R5, !PT ;  /* 0x0000000555057209 */ /* 0x000fe40007810000 */
[----:B------:R-:W-:Y:S02]  /*3aa0*/  ISETP.GT.AND P1, PT, R2, 0x29, PT ;  /* 0x000000290200780c */ /* 0x000fe40003f24270 */
[----:B------:R-:W-:Y:S02]  /*3ab0*/  FSEL R87, R22, -INF , P0 ;  /* 0xff80000016577808 */ /* 0x000fe40000000000 */
[----:B------:R-:W-:Y:S02]  /*3ac0*/  FMNMX.FTZ R5, R84, R5, !PT ;  /* 0x0000000554057209 */ /* 0x000fe40007810000 */
[----:B------:R-:W-:-:S02]  /*3ad0*/  ISETP.GT.AND P0, PT, R2, 0x30, PT ;  /* 0x000000300200780c */ /* 0x000fc40003f04270 */
[----:B------:R-:W-:Y:S02]  /*3ae0*/  FSEL R86, R20, -INF , P1 ;  /* 0xff80000014567808 */ /* 0x000fe40000800000 */
[----:B------:R-:W-:Y:S02]  /*3af0*/  FMNMX.FTZ R5, R87, R5, !PT ;  /* 0x0000000557057209 */ /* 0x000fe40007810000 */
[----:B------:R-:W-:Y:S02]  /*3b00*/  ISETP.GT.AND P1, PT, R2, 0x31, PT ;  /* 0x000000310200780c */ /* 0x000fe40003f24270 */
[----:B----4-:R-:W-:Y:S02]  /*3b10*/  FSEL R93, R34, -INF , P0 ;  /* 0xff800000225d7808 */ /* 0x010fe40000000000 */
[----:B------:R-:W-:Y:S02]  /*3b20*/  FMNMX.FTZ R5, R86, R5, !PT ;  /* 0x0000000556057209 */ /* 0x000fe40007810000 */
[----:B------:R-:W-:-:S02]  /*3b30*/  ISETP.GT.AND P0, PT, R2, 0x38, PT ;  /* 0x000000380200780c */ /* 0x000fc40003f04270 */
[----:B------:R-:W-:Y:S02]  /*3b40*/  FSEL R92, R17, -INF , P1 ;  /* 0xff800000115c7808 */ /* 0x000fe40000800000 */
[----:B------:R-:W-:Y:S02]  /*3b50*/  FMNMX.FTZ R5, R93, R5, !PT ;  /* 0x000000055d057209 */ /* 0x000fe40007810000 */
[----:B------:R-:W-:Y:S02]  /*3b60*/  ISETP.GT.AND P1, PT, R2, 0x39, PT ;  /* 0x000000390200780c */ /* 0x000fe40003f24270 */
[----:B--2---:R-:W-:Y:S02]  /*3b70*/  FSEL R125, R10, -INF , P0 ;  /* 0xff8000000a7d7808 */ /* 0x004fe40000000000 */
[----:B------:R-:W-:Y:S02]  /*3b80*/  FMNMX.FTZ R2, R92, R5, !PT ;  /* 0x000000055c027209 */ /* 0x000fe40007810000 */
[----:B---3--:R-:W-:-:S02]  /*3b90*/  FSEL R50, R9, -INF , P1 ;  /* 0xff80000009327808 */ /* 0x008fc40000800000 */
[----:B------:R-:W-:Y:S02]  /*3ba0*/  FMNMX.FTZ R2, R125, R2, !PT ;  /* 0x000000027d027209 */ /* 0x000fe40007810000 */
[----:B-1----:R-:W-:Y:S02]  /*3bb0*/  FMNMX.FTZ R133, R133, R8, !PT ;  /* 0x0000000885857209 */ /* 0x002fe40007810000 */
[----:B------:R-:W-:Y:S02]  /*3bc0*/  FMNMX.FTZ R2, R50, R2, !PT ;  /* 0x0000000232027209 */ /* 0x000fe40007810000 */
[----:B------:R-:W-:Y:S01]  /*3bd0*/  PLOP3.LUT P0, PT, PT, PT, UP0, 0x80, 0x0 ;  /* 0x000000000000781c */ /* 0x000fe20003f0f008 */
[----:B------:R-:W1:Y:S01]  /*3be0*/  SHFL.BFLY PT, R5, R133, 0x1, 0x1f ;  /* 0x0c201f0085057f89 */ /* 0x000e6200000e0000 */
[----:B------:R-:W-:-:S03]  /*3bf0*/  MOV R10, UR16 ;  /* 0x00000010000a7c02 */ /* 0x000fc60008000f00 */
[----:B------:R-:W2:Y:S08]  /*3c00*/  SHFL.BFLY PT, R132, R2, 0x2, 0x1f ;  /* 0x0c401f0002847f89 */ /* 0x000eb000000e0000 */
[----:B------:R-:W-:Y:S01]  /*3c10*/  @P0 IMAD.WIDE.U32 R8, R104, UR17, R108 ;  /* 0x0000001168080c25 */ /* 0x000fe2000f8e006c */
[----:B-1----:R-:W-:Y:S02]  /*3c20*/  FMNMX.FTZ R133, R133, R5, !PT ;  /* 0x0000000585857209 */ /* 0x002fe40007810000 */
[----:B--2---:R-:W-:-:S03]  /*3c30*/  FMNMX.FTZ R132, R2, R132, !PT ;  /* 0x0000008402847209 */ /* 0x004fc60007810000 */
[C---:B------:R-:W-:Y:S01]  /*3c40*/  FMUL.FTZ R5, R133.reuse, c[0x0][0x2d0] ;  /* 0x0000b40085057a20 */ /* 0x040fe20000410000 */
[----:B------:R-:W-:Y:S01]  /*3c50*/  FSETP.NEU.FTZ.AND P1, PT, R133, -INF , PT ;  /* 0xff8000008500780b */ /* 0x000fe20003f3d000 */
[----:B------:R-:W1:Y:S03]  /*3c60*/  SHFL.BFLY PT, R17, R132, 0x1, 0x1f ;  /* 0x0c201f0084117f89 */ /* 0x000e6600000e0000 */
[----:B------:R-:W-:Y:S02]  /*3c70*/  FSEL R2, R5, RZ, P1 ;  /* 0x000000ff05027208 */ /* 0x000fe40000800000 */
[----:B------:R-:W-:Y:S01]  /*3c80*/  @P0 IADD3 R5, R9, UR4, RZ ;  /* 0x0000000409050c10 */ /* 0x000fe2000fffe0ff */
[----:B------:R-:W-:Y:S02]  /*3c90*/  ULDC.64 UR4, c[0x0][0x2c8] ;  /* 0x0000b20000047ab9 */ /* 0x000fe40000000a00 */
[--C-:B------:R-:W-:Y:S01]  /*3ca0*/  FFMA.FTZ R6, R6, c[0x0][0x2d0], -R2.reuse ;  /* 0x0000b40006067a23 */ /* 0x100fe20000010802 */
[----:B------:R-:W-:Y:S01]  /*3cb0*/  UIMAD.WIDE.U32 UR8, UR6, UR4, URZ ;  /* 0x00000004060872a5 */ /* 0x000fe2000f8e003f */
[----:B------:R-:W-:-:S02]  /*3cc0*/  FFMA.FTZ R9, R7, c[0x0][0x2d0], -R2 ;  /* 0x0000b40007097a23 */ /* 0x000fc40000010802 */
[----:B------:R2:W-:Y:S04]  /*3cd0*/  MUFU.EX2 R82, R6 ;  /* 0x0000000600527308 */ /* 0x0005e80000000800 */
[----:B------:R-:W-:Y:S02]  /*3ce0*/  @UP1 UMOV UR7, UR9 ;  /* 0x0000000900071c82 */ /* 0x000fe40008000000 */
[----:B------:R-:W-:Y:S02]  /*3cf0*/  @UP1 USHF.R.U32.HI UR6, URZ, UR5, UR7 ;  /* 0x000000053f061299 */ /* 0x000fe40008011607 */
[----:B------:R3:W-:Y:S02]  /*3d00*/  MUFU.EX2 R81, R9 ;  /* 0x0000000900517308 */ /* 0x0007e40000000800 */
[----:B------:R-:W-:Y:S01]  /*3d10*/  UIADD3 UR6, UR6, UR10, -UR19 ;  /* 0x0000000a06067290 */ /* 0x000fe2000fffe813 */
[----:B-1----:R-:W-:-:S03]  /*3d20*/  FMNMX.FTZ R132, R132, R17, !PT ;  /* 0x0000001184847209 */ /* 0x002fc60007810000 */
[----:B------:R-:W-:Y:S01]  /*3d30*/  USHF.R.S32.HI UR4, URZ, 0x1f, UR6 ;  /* 0x0000001f3f047899 */ /* 0x000fe20008011406 */
[----:B--2---:R-:W-:-:S03]  /*3d40*/  @P0 LEA R6, P1, R8, c[0x0][0x1c8], 0x1 ;  /* 0x0000720008060a11 */ /* 0x004fc600078208ff */
[----:B------:R-:W-:Y:S01]  /*3d50*/  ULEA.HI UR4, UR4, UR6, URZ, 0x6 ;  /* 0x0000000604047291 */ /* 0x000fe2000f8f303f */
[----:B------:R-:W-:Y:S01]  /*3d60*/  @P0 LEA.HI.X R7, R8, c[0x0][0x1cc], R5, 0x1, P1 ;  /* 0x0000730008070a11 */ /* 0x000fe200008f0c05 */
[----:B------:R-:W-:Y:S02]  /*3d70*/  IMAD.U32 R8, RZ, RZ, UR16 ;  /* 0x00000010ff087e24 */ /* 0x000fe4000f8e00ff */
[----:B------:R-:W-:Y:S01]  /*3d80*/  FFMA.FTZ R5, R11, c[0x0][0x2d0], -R2 ;  /* 0x0000b4000b057a23 */ /* 0x000fe20000010802 */
[----:B------:R-:W-:Y:S01]  /*3d90*/  USHF.R.S32.HI UR9, URZ, 0x6, UR4 ;  /* 0x000000063f097899 */ /* 0x000fe20008011404 */
[----:B---3--:R-:W-:Y:S01]  /*3da0*/  IMAD.U32 R9, RZ, RZ, UR15 ;  /* 0x0000000fff097e24 */ /* 0x008fe2000f8e00ff */
[----:B------:R-:W-:Y:S01]  /*3db0*/  @P0 LEA R8, P1, R8, R6, 0x1 ;  /* 0x0000000608080211 */ /* 0x000fe200078208ff */
[----:B------:R1:W-:Y:S01]  /*3dc0*/  MUFU.EX2 R83, R5 ;  /* 0x0000000500537308 */ /* 0x0003e20000000800 */
[----:B------:R2:W-:Y:S01]  /*3dd0*/  @P0 LDGSTS.E.BYPASS.LTC128B.128 [R107+0x10100], [R6.64], !P5 ;  /* 0x10100000066b0fae */ /* 0x0005e2000e901d56 */
[----:B------:R-:W-:Y:S01]  /*3de0*/  UISETP.LT.AND UP0, UPT, URZ, UR9, UPT ;  /* 0x000000093f00728c */ /* 0x000fe2000bf01270 */
[----:B------:R-:W-:-:S02]  /*3df0*/  @P0 LEA.HI.X R9, R10, R7, R9, 0x1, P1 ;  /* 0x000000070a090211 */ /* 0x000fc400008f0c09 */
[----:B------:R-:W-:Y:S01]  /*3e00*/  FSETP.NEU.FTZ.AND P1, PT, R132, -INF , PT ;  /* 0xff8000008400780b */ /* 0x000fe20003f3d000 */
[----:B------:R2:W-:Y:S01]  /*3e10*/  @P0 LDGSTS.E.BYPASS.LTC128B.128 [R107+0x12100], [R6.64+0x80], !P4 ;  /* 0x12100080066b0fae */ /* 0x0005e2000e101d56 */
[----:B------:R-:W-:-:S03]  /*3e20*/  USEL UR9, URZ, UR9, !UP0 ;  /* 0x000000093f097287 */ /* 0x000fc6000c000000 */
[----:B------:R2:W-:Y:S01]  /*3e30*/  @P0 LDGSTS.E.BYPASS.LTC128B.128 [R107+0x14100], [R6.64+0x100], !P3 ;  /* 0x14100100066b0fae */ /* 0x0005e2000d901d56 */
[----:B------:R-:W-:-:S03]  /*3e40*/  UISETP.GE.AND UP0, UPT, UR17, UR9, UPT ;  /* 0x000000091100728c */ /* 0x000fc6000bf06270 */
[----:B------:R2:W-:Y:S01]  /*3e50*/  @P0 LDGSTS.E.BYPASS.LTC128B.128 [R107+0x16100], [R6.64+0x180], !P2 ;  /* 0x16100180066b0fae */ /* 0x0005e2000d101d56 */
[----:B-1----:R-:W-:Y:S02]  /*3e60*/  FFMA.FTZ R5, R12, c[0x0][0x2d0], -R2 ;  /* 0x0000b4000c057a23 */ /* 0x002fe40000010802 */
[----:B------:R-:W-:Y:S01]  /*3e70*/  FMUL.FTZ R12, R132, c[0x0][0x2d0] ;  /* 0x0000b400840c7a20 */ /* 0x000fe20000410000 */
[----:B------:R1:W-:Y:S01]  /*3e80*/  @P0 LDGSTS.E.BYPASS.LTC128B.128 [R107+0x11100], [R8.64], !P5 ;  /* 0x11100000086b0fae */ /* 0x0003e2000e901d56 */
[----:B------:R3:W4:Y:S03]  /*3e90*/  MUFU.EX2 R95, R5 ;  /* 0x00000005005f7308 */ /* 0x0007260000000800 */
[----:B------:R-:W-:Y:S01]  /*3ea0*/  FSEL R12, R12, RZ, P1 ;  /* 0x000000ff0c0c7208 */ /* 0x000fe20000800000 */
[----:B------:R1:W-:Y:S04]  /*3eb0*/  @P0 LDGSTS.E.BYPASS.LTC128B.128 [R107+0x13100], [R8.64+0x80], !P4 ;  /* 0x13100080086b0fae */ /* 0x0003e8000e101d56 */
[--C-:B------:R-:W-:Y:S01]  /*3ec0*/  FFMA.FTZ R3, R15, c[0x0][0x2d0], -R12.reuse ;  /* 0x0000b4000f037a23 */ /* 0x100fe2000001080c */
[----:B------:R1:W-:Y:S01]  /*3ed0*/  @P0 LDGSTS.E.BYPASS.LTC128B.128 [R107+0x15100], [R8.64+0x100], !P3 ;  /* 0x15100100086b0fae */ /* 0x0003e2000d901d56 */
[----:B------:R-:W-:-:S02]  /*3ee0*/  FFMA.FTZ R0, R44, c[0x0][0x2d0], -R12 ;  /* 0x0000b4002c007a23 */ /* 0x000fc4000001080c */
[----:B------:R5:W-:Y:S01]  /*3ef0*/  MUFU.EX2 R15, R3 ;  /* 0x00000003000f7308 */ /* 0x000be20000000800 */
[----:B------:R1:W-:Y:S01]  /*3f00*/  @P0 LDGSTS.E.BYPASS.LTC128B.128 [R107+0x17100], [R8.64+0x180], !P2 ;  /* 0x17100180086b0fae */ /* 0x0003e2000d101d56 */
[----:B------:R-:W-:Y:S01]  /*3f10*/  PLOP3.LUT P0, PT, PT, PT, UP0, 0x80, 0x0 ;  /* 0x000000000000781c */ /* 0x000fe20003f0f008 */
[----:B---3--:R-:W-:Y:S02]  /*3f20*/  FFMA.FTZ R5, R13, c[0x0][0x2d0], -R2 ;  /* 0x0000b4000d057a23 */ /* 0x008fe40000010802 */
[----:B------:R-:W3:Y:S01]  /*3f30*/  LDSM.16.MT88.4 R20, [R249+0x100] ;  /* 0x00010000f914783b */ /* 0x000ee20000004200 */
[----:B----4-:R-:W-:Y:S02]  /*3f40*/  F2FP.PACK_AB R10, R95, R83 ;  /* 0x000000535f0a723e */ /* 0x010fe400000000ff */
[----:B------:R2:W-:Y:S01]  /*3f50*/  MUFU.EX2 R106, R5 ;  /* 0x00000005006a7308 */ /* 0x0005e20000000800 */
[----:B------:R-:W-:Y:S04]  /*3f60*/  LDSM.16.MT88.4 R52, [R124+0x100] ;  /* 0x000100007c34783b */ /* 0x000fe80000004200 */
[----:B------:R-:W-:Y:S01]  /*3f70*/  LDSM.16.MT88.4 R32, [R250+0x900] ;  /* 0x00090000fa20783b */ /* 0x000fe20000004200 */
[----:B-----5:R-:W-:-:S03]  /*3f80*/  FFMA.FTZ R3, R14, c[0x0][0x2d0], -R12 ;  /* 0x0000b4000e037a23 */ /* 0x020fc6000001080c */
[----:B------:R-:W-:Y:S01]  /*3f90*/  LDSM.16.MT88.4 R36, [R249+0x900] ;  /* 0x00090000f924783b */ /* 0x000fe20000004200 */
[----:B------:R-:W-:Y:S01]  /*3fa0*/  IMAD.MOV.U32 R14, RZ, RZ, R50 ;  /* 0x000000ffff0e7224 */ /* 0x000fe200078e0032 */
[----:B------:R4:W5:Y:S02]  /*3fb0*/  MUFU.EX2 R13, R3 ;  /* 0x00000003000d7308 */ /* 0x0009640000000800 */
[----:B------:R-:W-:Y:S04]  /*3fc0*/  LDSM.16.MT88.4 R72, [R124+0x900] ;  /* 0x000900007c48783b */ /* 0x000fe80000004200 */
[----:B--2---:R-:W2:Y:S01]  /*3fd0*/  LDSM.16.MT88.4 R4, [R250+0x100] ;  /* 0x00010000fa04783b */ /* 0x004ea20000004200 */
[----:B-1----:R-:W-:Y:S01]  /*3fe0*/  F2FP.PACK_AB R8, R81, R82 ;  /* 0x000000525108723e */ /* 0x002fe200000000ff */
[----:B------:R1:W-:Y:S02]  /*3ff0*/  MUFU.EX2 R107, R0 ;  /* 0x00000000006b7308 */ /* 0x0003e40000000800 */
[----:B------:R-:W-:Y:S04]  /*4000*/  LDSM.16.MT88.4 R68, [R250+0x2100] ;  /* 0x00210000fa44783b */ /* 0x000fe80000004200 */
[----:B------:R-:W-:Y:S01]  /*4010*/  LDSM.16.MT88.4 R60, [R249+0x2100] ;  /* 0x00210000f93c783b */ /* 0x000fe20000004200 */
[----:B----4-:R-:W-:Y:S01]  /*4020*/  FFMA.FTZ R3, R16, c[0x0][0x2d0], -R12 ;  /* 0x0000b40010037a23 */ /* 0x010fe2000001080c */
[----:B-----5:R-:W-:-:S02]  /*4030*/  F2FP.PACK_AB R9, R13, R15 ;  /* 0x0000000f0d09723e */ /* 0x020fc400000000ff */
[----:B------:R-:W-:Y:S01]  /*4040*/  LDSM.16.MT88.4 R76, [R124+0x2100] ;  /* 0x002100007c4c783b */ /* 0x000fe20000004200 */
[----:B------:R4:W-:Y:S03]  /*4050*/  MUFU.EX2 R80, R3 ;  /* 0x0000000300507308 */ /* 0x0009e60000000800 */
[----:B------:R-:W0:Y:S01]  /*4060*/  LDGDEPBAR ;  /* 0x00000000000079af */ /* 0x000e220000000000 */
[----:B-1----:R-:W-:-:S03]  /*4070*/  FFMA.FTZ R0, R45, c[0x0][0x2d0], -R12 ;  /* 0x0000b4002d007a23 */ /* 0x002fc6000001080c */
[----:B------:R-:W-:Y:S01]  /*4080*/  LDSM.16.MT88.4 R44, [R249+0x2900] ;  /* 0x00290000f92c783b */ /* 0x000fe20000004200 */
[----:B------:R-:W-:Y:S01]  /*4090*/  MUFU.EX2 R126, R0 ;  /* 0x00000000007e7308 */ /* 0x000fe20000000800 */
[----:B----4-:R-:W-:-:S07]  /*40a0*/  FFMA.FTZ R3, R18, c[0x0][0x2d0], -R12 ;  /* 0x0000b40012037a23 */ /* 0x010fce000001080c */
[----:B------:R1:W4:Y:S02]  /*40b0*/  MUFU.EX2 R135, R3 ;  /* 0x0000000300877308 */ /* 0x0003240000000800 */
[----:B-1----:R-:W-:Y:S01]  /*40c0*/  FFMA.FTZ R3, R19, c[0x0][0x2d0], -R2 ;  /* 0x0000b40013037a23 */ /* 0x002fe20000010802 */
[----:B----4-:R-:W-:-:S05]  /*40d0*/  F2FP.PACK_AB R11, R135, R80 ;  /* 0x00000050870b723e */ /* 0x010fca00000000ff */
[----:B------:R1:W-:Y:S02]  /*40e0*/  MUFU.EX2 R108, R3 ;  /* 0x00000003006c7308 */ /* 0x0003e40000000800 */
[C---:B---3--:R-:W-:Y:S08]  /*40f0*/  HMMA.16816.F32 R40, R8.reuse, R22, RZ ;  /* 0x000000160828723c */ /* 0x048ff000000018ff */
[----:B------:R-:W-:Y:S01]  /*4100*/  HMMA.16816.F32 R48, R8, R20, RZ ;  /* 0x000000140830723c */ /* 0x000fe200000018ff */
[----:B-1----:R-:W-:-:S04]  /*4110*/  FFMA.FTZ R3, R28, c[0x0][0x2d0], -R2 ;  /* 0x0000b4001c037a23 */ /* 0x002fc80000010802 */
[----:B------:R1:W-:Y:S03]  /*4120*/  MUFU.EX2 R88, R3 ;  /* 0x0000000300587308 */ /* 0x0003e60000000800 */
[C---:B--2---:R-:W-:Y:S07]  /*4130*/  HMMA.16816.F32 R20, R8.reuse, R6, RZ ;  /* 0x000000060814723c */ /* 0x044fee00000018ff */
[----:B------:R-:W-:Y:S01]  /*4140*/  F2FP.PACK_AB R7, R126, R107 ;  /* 0x0000006b7e07723e */ /* 0x000fe200000000ff */
[----:B------:R-:W-:Y:S01]  /*4150*/  HMMA.16816.F32 R16, R8, R52, RZ ;  /* 0x000000340810723c */ /* 0x000fe200000018ff */
[----:B-1----:R-:W-:-:S07]  /*4160*/  FFMA.FTZ R3, R30, c[0x0][0x2d0], -R2 ;  /* 0x0000b4001e037a23 */ /* 0x002fce0000010802 */
[----:B------:R-:W-:Y:S01]  /*4170*/  HMMA.16816.F32 R64, R8, R54, RZ ;  /* 0x000000360840723c */ /* 0x000fe200000018ff */
[----:B------:R1:W2:Y:S02]  /*4180*/  MUFU.EX2 R94, R3 ;  /* 0x00000003005e7308 */ /* 0x0002a40000000800 */
[--C-:B-1----:R-:W-:Y:S01]  /*4190*/  FFMA.FTZ R3, R29, c[0x0][0x2d0], -R12.reuse ;  /* 0x0000b4001d037a23 */ /* 0x102fe2000001080c */
[----:B--2---:R-:W-:Y:S01]  /*41a0*/  F2FP.PACK_AB R6, R94, R88 ;  /* 0x000000585e06723e */ /* 0x004fe200000000ff */
[----:B------:R-:W1:Y:S04]  /*41b0*/  LDSM.16.MT88.4 R28, [R252+0x100] ;  /* 0x00010000fc1c783b */ /* 0x000e680000004200 */
[----:B------:R2:W-:Y:S02]  /*41c0*/  MUFU.EX2 R90, R3 ;  /* 0x00000003005a7308 */ /* 0x0005e40000000800 */
[----:B--2---:R-:W-:-:S02]  /*41d0*/  FFMA.FTZ R3, R24, c[0x0][0x2d0], -R12 ;  /* 0x0000b40018037a23 */ /* 0x004fc4000001080c */
[C---:B------:R-:W-:Y:S04]  /*41e0*/  HMMA.16816.F32 R24, R8.reuse, R4, RZ ;  /* 0x000000040818723c */ /* 0x040fe800000018ff */
[----:B------:R-:W2:Y:S03]  /*41f0*/  MUFU.EX2 R109, R3 ;  /* 0x00000003006d7308 */ /* 0x000ea60000000800 */
[----:B------:R-:W-:Y:S02]  /*4200*/  F2FP.PACK_AB R4, R108, R106 ;  /* 0x0000006a6c04723e */ /* 0x000fe400000000ff */
[----:B--2---:R-:W-:Y:S01]  /*4210*/  F2FP.PACK_AB R5, R109, R90 ;  /* 0x0000005a6d05723e */ /* 0x004fe200000000ff */
[----:B-1----:R-:W-:Y:S11]  /*4220*/  HMMA.16816.F32 R52, R8, R28, RZ ;  /* 0x0000001c0834723c */ /* 0x002ff600000018ff */
[----:B------:R-:W-:Y:S03]  /*4230*/  @!UPT UIADD3 URZ, URZ, URZ, URZ ;  /* 0x0000003f3f3ff290 */ /* 0x000fe6000fffe03f */
[C---:B------:R-:W-:Y:S08]  /*4240*/  HMMA.16816.F32 R56, R4.reuse, R32, R24 ;  /* 0x000000200438723c */ /* 0x040ff00000001818 */
[C---:B------:R-:W-:Y:S01]  /*4250*/  HMMA.16816.F32 R148, R4.reuse, R38, R40 ;  /* 0x000000260494723c */ /* 0x040fe20000001828 */
[----:B------:R-:W1:Y:S07]  /*4260*/  LDSM.16.MT88.4 R40, [R250+0x2900] ;  /* 0x00290000fa28783b */ /* 0x000e6e0000004200 */
[C---:B------:R-:W-:Y:S08]  /*4270*/  HMMA.16816.F32 R16, R4.reuse, R72, R16 ;  /* 0x000000480410723c */ /* 0x040ff00000001810 */
[----:B------:R-:W-:Y:S01]  /*4280*/  MOV R114, R58 ;  /* 0x0000003a00727202 */ /* 0x000fe20000000f00 */
[----:B------:R-:W-:Y:S01]  /*4290*/  IMAD.MOV.U32 R113, RZ, RZ, R59 ;  /* 0x000000ffff717224 */ /* 0x000fe200078e003b */
[----:B------:R-:W-:Y:S01]  /*42a0*/  HMMA.16816.F32 R140, R4, R36, R48 ;  /* 0x00000024048c723c */ /* 0x000fe20000001830 */
[----:B------:R-:W-:Y:S01]  /*42b0*/  IMAD.MOV.U32 R111, RZ, RZ, R56 ;  /* 0x000000ffff6f7224 */ /* 0x000fe200078e0038 */
[----:B------:R-:W-:Y:S01]  /*42c0*/  LDSM.16.MT88.4 R48, [R252+0x900] ;  /* 0x00090000fc30783b */ /* 0x000fe20000004200 */
[----:B------:R-:W-:-:S03]  /*42d0*/  IMAD.MOV.U32 R110, RZ, RZ, R57 ;  /* 0x000000ffff6e7224 */ /* 0x000fc600078e0039 */
[----:B------:R-:W2:Y:S02]  /*42e0*/  LDSM.16.MT88.4 R56, [R124+0x2900] ;  /* 0x002900007c38783b */ /* 0x000ea40000004200 */
[----:B------:R-:W-:Y:S06]  /*42f0*/  HMMA.16816.F32 R156, R4, R34, R20 ;  /* 0x00000022049c723c */ /* 0x000fec0000001814 */
[----:B------:R-:W-:Y:S01]  /*4300*/  IMAD.MOV.U32 R134, RZ, RZ, R16 ;  /* 0x000000ffff867224 */ /* 0x000fe200078e0010 */
[----:B------:R-:W-:Y:S01]  /*4310*/  MOV R0, R19 ;  /* 0x0000001300007202 */ /* 0x000fe20000000f00 */
[----:B------:R-:W-:Y:S01]  /*4320*/  HMMA.16816.F32 R36, R8, R30, RZ ;  /* 0x0000001e0824723c */ /* 0x000fe200000018ff */
[----:B------:R-:W-:-:S02]  /*4330*/  IMAD.MOV.U32 R127, RZ, RZ, R17 ;  /* 0x000000ffff7f7224 */ /* 0x000fc400078e0011 */
[----:B------:R-:W-:-:S05]  /*4340*/  IMAD.MOV.U32 R3, RZ, RZ, R18 ;  /* 0x000000ffff037224 */ /* 0x000fca00078e0012 */
[C---:B------:R-:W-:Y:S08]  /*4350*/  HMMA.16816.F32 R24, R8.reuse, R68, RZ ;  /* 0x000000440818723c */ /* 0x040ff000000018ff */
[C---:B------:R-:W-:Y:S01]  /*4360*/  HMMA.16816.F32 R20, R8.reuse, R70, RZ ;  /* 0x000000460814723c */ /* 0x040fe200000018ff */
[----:B------:R-:W3:Y:S07]  /*4370*/  LDSM.16.MT88.4 R68, [R252+0x2100] ;  /* 0x00210000fc44783b */ /* 0x000eee0000004200 */
[C---:B------:R-:W-:Y:S08]  /*4380*/  HMMA.16816.F32 R28, R8.reuse, R62, RZ ;  /* 0x0000003e081c723c */ /* 0x040ff000000018ff */
[----:B------:R-:W-:Y:S08]  /*4390*/  HMMA.16816.F32 R32, R8, R60, RZ ;  /* 0x0000003c0820723c */ /* 0x000ff000000018ff */
[----:B------:R-:W-:Y:S01]  /*43a0*/  HMMA.16816.F32 R164, R4, R74, R64 ;  /* 0x0000004a04a4723c */ /* 0x000fe20000001840 */
[----:B------:R-:W4:Y:S07]  /*43b0*/  LDSM.16.MT88.4 R64, [R249+0x4100] ;  /* 0x00410000f940783b */ /* 0x000f2e0000004200 */
[C---:B------:R-:W-:Y:S08]  /*43c0*/  HMMA.16816.F32 R16, R8.reuse, R76, RZ ;  /* 0x0000004c0810723c */ /* 0x040ff000000018ff */
[----:B------:R-:W-:Y:S08]  /*43d0*/  HMMA.16816.F32 R60, R8, R78, RZ ;  /* 0x0000004e083c723c */ /* 0x000ff000000018ff */
[C---:B-1----:R-:W-:Y:S01]  /*43e0*/  HMMA.16816.F32 R184, R4.reuse, R40, R24 ;  /* 0x0000002804b8723c */ /* 0x042fe20000001818 */
[----:B------:R-:W1:Y:S07]  /*43f0*/  LDSM.16.MT88.4 R24, [R252+0x2900] ;  /* 0x00290000fc18783b */ /* 0x000e6e0000004200 */
[C---:B------:R-:W-:Y:S01]  /*4400*/  HMMA.16816.F32 R72, R4.reuse, R46, R28 ;  /* 0x0000002e0448723c */ /* 0x040fe2000000181c */
[----:B------:R-:W5:Y:S07]  /*4410*/  LDSM.16.MT88.4 R28, [R250+0x4100] ;  /* 0x00410000fa1c783b */ /* 0x000f6e0000004200 */
[C---:B------:R-:W-:Y:S01]  /*4420*/  HMMA.16816.F32 R188, R4.reuse, R44, R32 ;  /* 0x0000002c04bc723c */ /* 0x040fe20000001820 */
[----:B------:R-:W1:Y:S07]  /*4430*/  LDSM.16.MT88.4 R44, [R249+0x4900] ;  /* 0x00490000f92c783b */ /* 0x000e6e0000004200 */
[C---:B--2---:R-:W-:Y:S08]  /*4440*/  HMMA.16816.F32 R180, R4.reuse, R56, R16 ;  /* 0x0000003804b4723c */ /* 0x044ff00000001810 */
[C---:B------:R-:W-:Y:S01]  /*4450*/  HMMA.16816.F32 R160, R4.reuse, R58, R60 ;  /* 0x0000003a04a0723c */ /* 0x040fe2000000183c */
[----:B------:R-:W2:Y:S04]  /*4460*/  LDSM.16.MT88.4 R56, [R124+0x4100] ;  /* 0x004100007c38783b */ /* 0x000ea80000004200 */
[----:B------:R-:W-:Y:S03]  /*4470*/  LDSM.16.MT88.4 R60, [R252+0x4100] ;  /* 0x00410000fc3c783b */ /* 0x000fe60000004200 */
[----:B------:R-:W-:Y:S01]  /*4480*/  HMMA.16816.F32 R76, R4, R42, R20 ;  /* 0x0000002a044c723c */ /* 0x000fe20000001814 */
[----:B------:R-:W1:Y:S07]  /*4490*/  LDSM.16.MT88.4 R40, [R250+0x4900] ;  /* 0x00490000fa28783b */ /* 0x000e6e0000004200 */
[C---:B---3--:R-:W-:Y:S07]  /*44a0*/  HMMA.16816.F32 R20, R8.reuse, R68, RZ ;  /* 0x000000440814723c */ /* 0x048fee00000018ff */
[----:B------:R-:W-:Y:S01]  /*44b0*/  IMAD.MOV.U32 R69, RZ, RZ, R95 ;  /* 0x000000ffff457224 */ /* 0x000fe200078e005f */
[----:B------:R-:W-:Y:S01]  /*44c0*/  HMMA.16816.F32 R16, R8, R70, RZ ;  /* 0x000000460810723c */ /* 0x000fe200000018ff */
[----:B------:R-:W-:-:S06]  /*44d0*/  IMAD.MOV.U32 R68, RZ, RZ, R94 ;  /* 0x000000ffff447224 */ /* 0x000fcc00078e005e */
[----:B------:R-:W-:Y:S01]  /*44e0*/  IMAD.MOV.U32 R70, RZ, RZ, R93 ;  /* 0x000000ffff467224 */ /* 0x000fe200078e005d */
[----:B------:R-:W-:Y:S01]  /*44f0*/  HMMA.16816.F32 R176, R4, R50, R36 ;  /* 0x0000003204b0723c */ /* 0x000fe20000001824 */
[----:B------:R-:W-:-:S07]  /*4500*/  IMAD.MOV.U32 R71, RZ, RZ, R105 ;  /* 0x000000ffff477224 */ /* 0x000fce00078e0069 */
[C---:B----4-:R-:W-:Y:S08]  /*4510*/  HMMA.16816.F32 R36, R8.reuse, R64, RZ ;  /* 0x000000400824723c */ /* 0x050ff000000018ff */
[----:B------:R-:W-:Y:S01]  /*4520*/  HMMA.16816.F32 R32, R8, R66, RZ ;  /* 0x000000420820723c */ /* 0x000fe200000018ff */
[----:B------:R-:W3:Y:S07]  /*4530*/  LDSM.16.MT88.4 R64, [R249+0x6100] ;  /* 0x00610000f940783b */ /* 0x000eee0000004200 */
[C---:B------:R-:W-:Y:S01]  /*4540*/  HMMA.16816.F32 R116, R4.reuse, R48, R52 ;  /* 0x000000300474723c */ /* 0x040fe20000001834 */
[----:B------:R-:W4:Y:S04]  /*4550*/  LDSM.16.MT88.4 R52, [R124+0x4900] ;  /* 0x004900007c34783b */ /* 0x000f280000004200 */
[----:B------:R-:W-:Y:S03]  /*4560*/  LDSM.16.MT88.4 R48, [R252+0x4900] ;  /* 0x00490000fc30783b */ /* 0x000fe60000004200 */
[C---:B-1----:R-:W-:Y:S08]  /*4570*/  HMMA.16816.F32 R152, R4.reuse, R24, R20 ;  /* 0x000000180498723c */ /* 0x042ff00000001814 */
[----:B------:R-:W-:Y:S08]  /*4580*/  HMMA.16816.F32 R144, R4, R26, R16 ;  /* 0x0000001a0490723c */ /* 0x000ff00000001810 */
[----:B-----5:R-:W-:Y:S01]  /*4590*/  HMMA.16816.F32 R20, R8, R28, RZ ;  /* 0x0000001c0814723c */ /* 0x020fe200000018ff */
[----:B------:R-:W-:-:S02]  /*45a0*/  IMAD.MOV.U32 R112, RZ, RZ, R116 ;  /* 0x000000ffff707224 */ /* 0x000fc400078e0074 */
[----:B------:R-:W-:Y:S02]  /*45b0*/  IMAD.MOV.U32 R104, RZ, RZ, R117 ;  /* 0x000000ffff687224 */ /* 0x000fe400078e0075 */
[----:B------:R-:W-:Y:S02]  /*45c0*/  IMAD.MOV.U32 R91, RZ, RZ, R119 ;  /* 0x000000ffff5b7224 */ /* 0x000fe400078e0077 */
[----:B------:R-:W-:Y:S01]  /*45d0*/  IMAD.MOV.U32 R89, RZ, RZ, R118 ;  /* 0x000000ffff597224 */ /* 0x000fe200078e0076 */
[----:B------:R-:W-:Y:S08]  /*45e0*/  HMMA.16816.F32 R16, R8, R30, RZ ;  /* 0x0000001e0810723c */ /* 0x000ff000000018ff */
[C---:B------:R-:W-:Y:S01]  /*45f0*/  HMMA.16816.F32 R136, R4.reuse, R44, R36 ;  /* 0x0000002c0488723c */ /* 0x040fe20000001824 */
[----:B------:R-:W-:Y:S07]  /*4600*/  LDSM.16.MT88.4 R36, [R250+0x6100] ;  /* 0x00610000fa24783b */ /* 0x000fee0000004200 */
[----:B------:R-:W-:Y:S01]  /*4610*/  HMMA.16816.F32 R120, R4, R46, R32 ;  /* 0x0000002e0478723c */ /* 0x000fe20000001820 */
[----:B------:R-:W1:Y:S07]  /*4620*/  LDSM.16.MT88.4 R44, [R249+0x6900] ;  /* 0x00690000f92c783b */ /* 0x000e6e0000004200 */
[C---:B--2---:R-:W-:Y:S07]  /*4630*/  HMMA.16816.F32 R28, R8.reuse, R58, RZ ;  /* 0x0000003a081c723c */ /* 0x044fee00000018ff */
[----:B------:R-:W-:Y:S01]  /*4640*/  IMAD.MOV.U32 R58, RZ, RZ, R109 ;  /* 0x000000ffff3a7224 */ /* 0x000fe200078e006d */
[----:B------:R-:W-:Y:S01]  /*4650*/  HMMA.16816.F32 R32, R8, R56, RZ ;  /* 0x000000380820723c */ /* 0x000fe200000018ff */
[----:B------:R-:W-:-:S06]  /*4660*/  IMAD.MOV.U32 R59, RZ, RZ, R108 ;  /* 0x000000ffff3b7224 */ /* 0x000fcc00078e006c */
[----:B------:R-:W-:Y:S01]  /*4670*/  IMAD.MOV.U32 R56, RZ, RZ, R111 ;  /* 0x000000ffff387224 */ /* 0x000fe200078e006f */
[----:B------:R-:W-:Y:S01]  /*4680*/  HMMA.16816.F32 R128, R4, R40, R20 ;  /* 0x000000280480723c */ /* 0x000fe20000001814 */
[----:B------:R-:W-:-:S06]  /*4690*/  IMAD.MOV.U32 R57, RZ, RZ, R110 ;  /* 0x000000ffff397224 */ /* 0x000fcc00078e006e */
[----:B------:R-:W-:Y:S01]  /*46a0*/  IMAD.MOV.U32 R40, RZ, RZ, R114 ;  /* 0x000000ffff287224 */ /* 0x000fe200078e0072 */
[----:B------:R-:W-:Y:S01]  /*46b0*/  HMMA.16816.F32 R116, R4, R42, R16 ;  /* 0x0000002a0474723c */ /* 0x000fe20000001810 */
[----:B------:R-:W-:-:S06]  /*46c0*/  IMAD.MOV.U32 R41, RZ, RZ, R104 ;  /* 0x000000ffff297224 */ /* 0x000fcc00078e0068 */
[----:B------:R-:W-:Y:S01]  /*46d0*/  IMAD.MOV.U32 R42, RZ, RZ, R113 ;  /* 0x000000ffff2a7224 */ /* 0x000fe200078e0071 */
[----:B------:R-:W-:Y:S01]  /*46e0*/  HMMA.16816.F32 R20, R8, R62, RZ ;  /* 0x0000003e0814723c */ /* 0x000fe200000018ff */
[----:B------:R-:W-:-:S06]  /*46f0*/  MOV R43, R112 ;  /* 0x00000070002b7202 */ /* 0x000fcc0000000f00 */
[----:B------:R-:W-:Y:S01]  /*4700*/  IMAD.MOV.U32 R62, RZ, RZ, R91 ;  /* 0x000000ffff3e7224 */ /* 0x000fe200078e005b */
[----:B---3--:R-:W-:Y:S01]  /*4710*/  HMMA.16816.F32 R16, R8, R64, RZ ;  /* 0x000000400810723c */ /* 0x008fe200000018ff */
[----:B------:R-:W-:-:S06]  /*4720*/  MOV R63, R106 ;  /* 0x0000006a003f7202 */ /* 0x000fcc0000000f00 */
[----:B------:R-:W-:Y:S01]  /*4730*/  MOV R64, R90 ;  /* 0x0000005a00407202 */ /* 0x000fe20000000f00 */
[----:B----4-:R-:W-:Y:S01]  /*4740*/  HMMA.16816.F32 R108, R4, R54, R28 ;  /* 0x00000036046c723c */ /* 0x010fe2000000181c */
[----:B------:R-:W2:Y:S01]  /*4750*/  LDSM.16.MT88.4 R28, [R250+0x6900] ;  /* 0x00690000fa1c783b */ /* 0x000ea20000004200 */
[----:B------:R-:W-:-:S06]  /*4760*/  IMAD.MOV.U32 R65, RZ, RZ, R89 ;  /* 0x000000ffff417224 */ /* 0x000fcc00078e0059 */
[----:B------:R-:W-:Y:S07]  /*4770*/  HMMA.16816.F32 R112, R4, R52, R32 ;  /* 0x000000340470723c */ /* 0x000fee0000001820 */
[----:B------:R-:W-:Y:S01]  /*4780*/  IMAD.MOV.U32 R35, RZ, RZ, R88 ;  /* 0x000000ffff237224 */ /* 0x000fe200078e0058 */
[----:B------:R-:W-:Y:S07]  /*4790*/  HMMA.16816.F32 R24, R8, R60, RZ ;  /* 0x0000003c0818723c */ /* 0x000fee00000018ff */
[----:B------:R-:W-:Y:S01]  /*47a0*/  IMAD.MOV.U32 R61, RZ, RZ, R92 ;  /* 0x000000ffff3d7224 */ /* 0x000fe200078e005c */
[----:B-1----:R-:W-:Y:S01]  /*47b0*/  HMMA.16816.F32 R88, R4, R44, R16 ;  /* 0x0000002c0458723c */ /* 0x002fe20000001810 */
[----:B------:R-:W-:-:S06]  /*47c0*/  IMAD.MOV.U32 R60, RZ, RZ, R107 ;  /* 0x000000ffff3c7224 */ /* 0x000fcc00078e006b */
[----:B------:R-:W-:Y:S01]  /*47d0*/  IMAD.MOV.U32 R45, RZ, RZ, R35 ;  /* 0x000000ffff2d7224 */ /* 0x000fe200078e0023 */
[----:B------:R-:W-:Y:S01]  /*47e0*/  HMMA.16816.F32 R92, R4, R50, R20 ;  /* 0x00000032045c723c */ /* 0x000fe20000001814 */
[----:B------:R-:W1:Y:S01]  /*47f0*/  LDSM.16.MT88.4 R32, [R124+0x6100] ;  /* 0x006100007c20783b */ /* 0x000e620000004200 */
[----:B------:R-:W-:-:S06]  /*4800*/  IMAD.MOV.U32 R44, RZ, RZ, R58 ;  /* 0x000000ffff2c7224 */ /* 0x000fcc00078e003a */
[C---:B------:R-:W-:Y:S07]  /*4810*/  HMMA.16816.F32 R20, R8.reuse, R36, RZ ;  /* 0x000000240814723c */ /* 0x040fee00000018ff */
[----:B------:R-:W-:Y:S01]  /*4820*/  MOV R37, R57 ;  /* 0x0000003900257202 */ /* 0x000fe20000000f00 */
[----:B------:R-:W-:Y:S01]  /*4830*/  HMMA.16816.F32 R16, R8, R38, RZ ;  /* 0x000000260810723c */ /* 0x000fe200000018ff */
[----:B------:R-:W-:-:S06]  /*4840*/  IMAD.MOV.U32 R36, RZ, RZ, R42 ;  /* 0x000000ffff247224 */ /* 0x000fcc00078e002a */
[----:B------:R-:W-:Y:S01]  /*4850*/  IMAD.MOV.U32 R38, RZ, RZ, R43 ;  /* 0x000000ffff267224 */ /* 0x000fe200078e002b */
[----:B------:R-:W-:Y:S01]  /*4860*/  HMMA.16816.F32 R104, R4, R48, R24 ;  /* 0x000000300468723c */ /* 0x000fe20000001818 */
[----:B------:R-:W-:-:S07]  /*4870*/  IMAD.MOV.U32 R39, RZ, RZ, R40 ;  /* 0x000000ffff277224 */ /* 0x000fce00078e0028 */
[----:B--2---:R-:W-:Y:S01]  /*4880*/  HMMA.16816.F32 R52, R4, R28, R20 ;  /* 0x0000001c0434723c */ /* 0x004fe20000001814 */
[----:B------:R-:W2:Y:S07]  /*4890*/  LDSM.16.MT88.4 R20, [R124+0x6900] ;  /* 0x006900007c14783b */ /* 0x000eae0000004200 */
[----:B------:R-:W-:Y:S07]  /*48a0*/  HMMA.16816.F32 R24, R8, R66, RZ ;  /* 0x000000420818723c */ /* 0x000fee00000018ff */
[----:B------:R-:W-:Y:S01]  /*48b0*/  IMAD.MOV.U32 R67, RZ, RZ, R59 ;  /* 0x000000ffff437224 */ /* 0x000fe200078e003b */
[----:B------:R-:W-:Y:S01]  /*48c0*/  HMMA.16816.F32 R48, R4, R30, R16 ;  /* 0x0000001e0430723c */ /* 0x000fe20000001810 */
[----:B------:R-:W-:-:S07]  /*48d0*/  IMAD.MOV.U32 R66, RZ, RZ, R56 ;  /* 0x000000ffff427224 */ /* 0x000fce00078e0038 */
[----:B-1----:R-:W-:Y:S07]  /*48e0*/  HMMA.16816.F32 R16, R8, R32, RZ ;  /* 0x000000200810723c */ /* 0x002fee00000018ff */
[----:B------:R-:W-:Y:S01]  /*48f0*/  IMAD.MOV.U32 R33, RZ, RZ, R127 ;  /* 0x000000ffff217224 */ /* 0x000fe200078e007f */
[----:B------:R-:W-:Y:S01]  /*4900*/  HMMA.16816.F32 R56, R4, R46, R24 ;  /* 0x0000002e0438723c */ /* 0x000fe20000001818 */
[----:B------:R-:W-:-:S06]  /*4910*/  IMAD.MOV.U32 R32, RZ, RZ, R134 ;  /* 0x000000ffff207224 */ /* 0x000fcc00078e0086 */
[----:B------:R-:W-:Y:S02]  /*4920*/  IMAD.MOV.U32 R27, RZ, RZ, R41 ;  /* 0x000000ffff1b7224 */ /* 0x000fe400078e0029 */
[----:B------:R-:W-:Y:S02]  /*4930*/  IMAD.MOV.U32 R47, RZ, RZ, R0 ;  /* 0x000000ffff2f7224 */ /* 0x000fe400078e0000 */
[----:B------:R-:W-:Y:S02]  /*4940*/  FFMA.FTZ R0, R100, c[0x0][0x2d0], -R2 ;  /* 0x0000b40064007a23 */ /* 0x000fe40000010802 */
[----:B------:R-:W-:Y:S02]  /*4950*/  IMAD.MOV.U32 R46, RZ, RZ, R3 ;  /* 0x000000ffff2e7224 */ /* 0x000fe400078e0003 */
[----:B------:R-:W-:Y:S01]  /*4960*/  FADD.FTZ R3, R82, R81 ;  /* 0x0000005152037221 */ /* 0x000fe20000010000 */
[----:B--2---:R-:W-:Y:S01]  /*4970*/  HMMA.16816.F32 R40, R4, R20, R16 ;  /* 0x000000140428723c */ /* 0x004fe20000001810 */
[----:B------:R-:W-:Y:S01]  /*4980*/  IMAD.MOV.U32 R81, RZ, RZ, R44 ;  /* 0x000000ffff517224 */ /* 0x000fe200078e002c */
[----:B------:R-:W-:Y:S01]  /*4990*/  MOV R82, R67 ;  /* 0x0000004300527202 */ /* 0x000fe20000000f00 */
[----:B------:R-:W-:-:S05]  /*49a0*/  FADD.FTZ R3, R83, R3 ;  /* 0x0000000353037221 */ /* 0x000fca0000010000 */
[----:B------:R-:W-:Y:S07]  /*49b0*/  HMMA.16816.F32 R16, R8, R34, RZ ;  /* 0x000000220810723c */ /* 0x000fee00000018ff */
[----:B------:R-:W-:Y:S01]  /*49c0*/  IMAD.MOV.U32 R34, RZ, RZ, R38 ;  /* 0x000000ffff227224 */ /* 0x000fe200078e0026 */
[----:B------:R-:W-:Y:S01]  /*49d0*/  MOV R38, R39 ;  /* 0x0000002700267202 */ /* 0x000fe20000000f00 */
[----:B------:R-:W-:Y:S02]  /*49e0*/  IMAD.MOV.U32 R35, RZ, RZ, R27 ;  /* 0x000000ffff237224 */ /* 0x000fe400078e001b */
[----:B------:R-:W-:-:S02]  /*49f0*/  IMAD.MOV.U32 R39, RZ, RZ, R36 ;  /* 0x000000ffff277224 */ /* 0x000fc400078e0024 */
[----:B------:R-:W-:Y:S02]  /*4a00*/  IMAD.MOV.U32 R36, RZ, RZ, R66 ;  /* 0x000000ffff247224 */ /* 0x000fe400078e0042 */
[----:B------:R-:W-:Y:S02]  /*4a10*/  IMAD.MOV.U32 R66, RZ, RZ, R64 ;  /* 0x000000ffff427224 */ /* 0x000fe400078e0040 */
[----:B------:R-:W-:Y:S02]  /*4a20*/  IMAD.MOV.U32 R64, RZ, RZ, R61 ;  /* 0x000000ffff407224 */ /* 0x000fe400078e003d */
[----:B------:R-:W-:Y:S02]  /*4a30*/  IMAD.MOV.U32 R61, RZ, RZ, R70 ;  /* 0x000000ffff3d7224 */ /* 0x000fe400078e0046 */
[----:B------:R-:W-:Y:S01]  /*4a40*/  IMAD.MOV.U32 R70, RZ, RZ, R71 ;  /* 0x000000ffff467224 */ /* 0x000fe200078e0047 */
[----:B------:R-:W-:Y:S01]  /*4a50*/  MOV R71, R68 ;  /* 0x0000004400477202 */ /* 0x000fe20000000f00 */
[----:B------:R-:W-:Y:S01]  /*4a60*/  IMAD.MOV.U32 R68, RZ, RZ, R126 ;  /* 0x000000ffff447224 */ /* 0x000fe200078e007e */
[----:B------:R-:W-:Y:S01]  /*4a70*/  HMMA.16816.F32 R28, R4, R22, R16 ;  /* 0x00000016041c723c */ /* 0x000fe20000001810 */
[----:B------:R-:W1:Y:S01]  /*4a80*/  LDSM.16.MT88.4 R16, [R252+0x6100] ;  /* 0x00610000fc10783b */ /* 0x000e620000004200 */
[----:B------:R-:W-:-:S06]  /*4a90*/  IMAD.MOV.U32 R100, RZ, RZ, R34 ;  /* 0x000000ffff647224 */ /* 0x000fcc00078e0022 */
[C---:B-1----:R-:W-:Y:S08]  /*4aa0*/  HMMA.16816.F32 R20, R8.reuse, R16, RZ ;  /* 0x000000100814723c */ /* 0x042ff000000018ff */
[----:B------:R-:W-:Y:S01]  /*4ab0*/  HMMA.16816.F32 R8, R8, R18, RZ ;  /* 0x000000120808723c */ /* 0x000fe200000018ff */
[----:B------:R-:W1:Y:S11]  /*4ac0*/  LDSM.16.MT88.4 R16, [R252+0x6900] ;  /* 0x00690000fc10783b */ /* 0x000e760000004200 */
[----:B------:R-:W-:Y:S04]  /*4ad0*/  @!UPT UIADD3 URZ, URZ, URZ, URZ ;  /* 0x0000003f3f3ff290 */ /* 0x000fe8000fffe03f */
[C---:B-1----:R-:W-:Y:S07]  /*4ae0*/  HMMA.16816.F32 R24, R4.reuse, R16, R20 ;  /* 0x000000100418723c */ /* 0x042fee0000001814 */
[----:B------:R-:W-:Y:S01]  /*4af0*/  IMAD.MOV.U32 R16, RZ, RZ, R124 ;  /* 0x000000ffff107224 */ /* 0x000fe200078e007c */
[----:B------:R-:W-:Y:S01]  /*4b00*/  HMMA.16816.F32 R20, R4, R18, R8 ;  /* 0x000000120414723c */ /* 0x000fe20000001808 */
[----:B------:R1:W-:Y:S01]  /*4b10*/  MUFU.EX2 R18, R0 ;  /* 0x0000000000127308 */ /* 0x0003e20000000800 */
[----:B------:R-:W2:Y:S01]  /*4b20*/  LDSM.16.MT88.4 R8, [R249+0x1100] ;  /* 0x00110000f908783b */ /* 0x000ea20000004200 */
[----:B-1----:R-:W-:-:S02]  /*4b30*/  FFMA.FTZ R0, R101, c[0x0][0x2d0], -R2 ;  /* 0x0000b40065007a23 */ /* 0x002fc40000010802 */
[----:B------:R-:W-:-:S04]  /*4b40*/  IMAD.MOV.U32 R101, RZ, RZ, R35 ;  /* 0x000000ffff657224 */ /* 0x000fc800078e0023 */
[----:B------:R1:W3:Y:S02]  /*4b50*/  MUFU.EX2 R126, R0 ;  /* 0x00000000007e7308 */ /* 0x0002e40000000800 */
[----:B-1----:R-:W-:Y:S01]  /*4b60*/  FFMA.FTZ R0, R103, c[0x0][0x2d0], -R2 ;  /* 0x0000b40067007a23 */ /* 0x002fe20000010802 */
[----:B---3--:R-:W-:Y:S01]  /*4b70*/  F2FP.PACK_AB R4, R126, R18 ;  /* 0x000000127e04723e */ /* 0x008fe200000000ff */
[----:B------:R-:W-:-:S04]  /*4b80*/  IMAD.MOV.U32 R103, RZ, RZ, R62 ;  /* 0x000000ffff677224 */ /* 0x000fc800078e003e */
[----:B------:R1:W-:Y:S01]  /*4b90*/  MUFU.EX2 R127, R0 ;  /* 0x00000000007f7308 */ /* 0x0003e20000000800 */
[----:B------:R-:W-:Y:S02]  /*4ba0*/  IMAD.MOV.U32 R62, RZ, RZ, R60 ;  /* 0x000000ffff3e7224 */ /* 0x000fe400078e003c */
[----:B------:R-:W-:Y:S02]  /*4bb0*/  IMAD.MOV.U32 R60, RZ, RZ, R125 ;  /* 0x000000ffff3c7224 */ /* 0x000fe400078e007d */
[--C-:B-1----:R-:W-:Y:S02]  /*4bc0*/  FFMA.FTZ R0, R102, c[0x0][0x2d0], -R2.reuse ;  /* 0x0000b40066007a23 */ /* 0x102fe40000010802 */
[----:B------:R-:W-:Y:S02]  /*4bd0*/  IMAD.MOV.U32 R102, RZ, RZ, R65 ;  /* 0x000000ffff667224 */ /* 0x000fe400078e0041 */
[----:B------:R1:W3:Y:S01]  /*4be0*/  MUFU.EX2 R134, R0 ;  /* 0x0000000000867308 */ /* 0x0002e20000000800 */
[----:B------:R-:W-:Y:S01]  /*4bf0*/  IMAD.MOV.U32 R65, RZ, RZ, R63 ;  /* 0x000000ffff417224 */ /* 0x000fe200078e003f */
[----:B------:R-:W-:Y:S01]  /*4c00*/  MOV R63, R14 ;  /* 0x0000000e003f7202 */ /* 0x000fe20000000f00 */
[----:B------:R-:W-:-:S02]  /*4c10*/  FFMA.FTZ R14, R98, c[0x0][0x2d0], -R2 ;  /* 0x0000b400620e7a23 */ /* 0x000fc40000010802 */
[----:B------:R-:W-:Y:S02]  /*4c20*/  IMAD.MOV.U32 R98, RZ, RZ, R46 ;  /* 0x000000ffff627224 */ /* 0x000fe400078e002e */
[----:B-1----:R-:W-:Y:S01]  /*4c30*/  FFMA.FTZ R0, R85, c[0x0][0x2d0], -R12 ;  /* 0x0000b40055007a23 */ /* 0x002fe2000001080c */
[----:B---3--:R-:W-:Y:S01]  /*4c40*/  F2FP.PACK_AB R6, R134, R127 ;  /* 0x0000007f8606723e */ /* 0x008fe200000000ff */
[----:B------:R-:W-:Y:S02]  /*4c50*/  IMAD.MOV.U32 R85, RZ, RZ, R64 ;  /* 0x000000ffff557224 */ /* 0x000fe400078e0040 */
[----:B------:R1:W-:Y:S02]  /*4c60*/  MUFU.EX2 R124, R0 ;  /* 0x00000000007c7308 */ /* 0x0003e40000000800 */
[----:B-1----:R-:W-:Y:S02]  /*4c70*/  FFMA.FTZ R0, R84, c[0x0][0x2d0], -R12 ;  /* 0x0000b40054007a23 */ /* 0x002fe4000001080c */
[----:B------:R-:W-:-:S04]  /*4c80*/  IMAD.MOV.U32 R84, RZ, RZ, R45 ;  /* 0x000000ffff547224 */ /* 0x000fc800078e002d */
[----:B------:R1:W3:Y:S02]  /*4c90*/  MUFU.EX2 R17, R0 ;  /* 0x0000000000117308 */ /* 0x0002e40000000800 */
[----:B-1----:R-:W-:Y:S01]  /*4ca0*/  FFMA.FTZ R0, R87, c[0x0][0x2d0], -R12 ;  /* 0x0000b40057007a23 */ /* 0x002fe2000001080c */
[----:B---3--:R-:W-:Y:S01]  /*4cb0*/  F2FP.PACK_AB R5, R17, R124 ;  /* 0x0000007c1105723e */ /* 0x008fe200000000ff */
[----:B------:R-:W-:-:S04]  /*4cc0*/  IMAD.MOV.U32 R87, RZ, RZ, R66 ;  /* 0x000000ffff577224 */ /* 0x000fc800078e0042 */
[----:B------:R1:W-:Y:S02]  /*4cd0*/  MUFU.EX2 R19, R0 ;  /* 0x0000000000137308 */ /* 0x0003e40000000800 */
[----:B-1----:R-:W-:Y:S01]  /*4ce0*/  FFMA.FTZ R0, R86, c[0x0][0x2d0], -R12 ;  /* 0x0000b40056007a23 */ /* 0x002fe2000001080c */
[----:B------:R-:W-:-:S05]  /*4cf0*/  MOV R86, R16 ;  /* 0x0000001000567202 */ /* 0x000fca0000000f00 */
[----:B------:R-:W1:Y:S02]  /*4d00*/  MUFU.EX2 R125, R0 ;  /* 0x00000000007d7308 */ /* 0x000e640000000800 */
[----:B-1----:R-:W-:Y:S01]  /*4d10*/  F2FP.PACK_AB R7, R125, R19 ;  /* 0x000000137d07723e */ /* 0x002fe200000000ff */
[----:B------:R-:W-:Y:S02]  /*4d20*/  FADD.FTZ R0, R15, R13 ;  /* 0x0000000d0f007221 */ /* 0x000fe40000010000 */
[--C-:B------:R-:W-:Y:S02]  /*4d30*/  FFMA.FTZ R15, R99, c[0x0][0x2d0], -R2.reuse ;  /* 0x0000b400630f7a23 */ /* 0x100fe40000010802 */
[--C-:B------:R-:W-:Y:S02]  /*4d40*/  FFMA.FTZ R13, R97, c[0x0][0x2d0], -R2.reuse ;  /* 0x0000b400610d7a23 */ /* 0x100fe40000010802 */
[----:B------:R-:W-:Y:S01]  /*4d50*/  FFMA.FTZ R2, R96, c[0x0][0x2d0], -R2 ;  /* 0x0000b40060027a23 */ /* 0x000fe20000010802 */
[----:B--2---:R-:W-:Y:S01]  /*4d60*/  HMMA.16816.F32 R140, R4, R8, R140 ;  /* 0x00000008048c723c */ /* 0x004fe2000000188c */
[----:B------:R-:W-:-:S02]  /*4d70*/  IMAD.MOV.U32 R96, RZ, RZ, R32 ;  /* 0x000000ffff607224 */ /* 0x000fc400078e0020 */
[----:B------:R-:W-:Y:S02]  /*4d80*/  IMAD.MOV.U32 R97, RZ, RZ, R33 ;  /* 0x000000ffff617224 */ /* 0x000fe400078e0021 */
[----:B------:R-:W-:Y:S02]  /*4d90*/  IMAD.MOV.U32 R99, RZ, RZ, R47 ;  /* 0x000000ffff637224 */ /* 0x000fe400078e002f */
[----:B------:R-:W-:Y:S01]  /*4da0*/  FADD.FTZ R16, R80, R0 ;  /* 0x0000000050107221 */ /* 0x000fe20000010000 */
[----:B------:R-:W-:Y:S01]  /*4db0*/  HMMA.16816.F32 R32, R4, R10, R148 ;  /* 0x0000000a0420723c */ /* 0x000fe20000001894 */
[----:B------:R-:W1:Y:S01]  /*4dc0*/  LDSM.16.MT88.4 R8, [R250+0x1100] ;  /* 0x00110000fa08783b */ /* 0x000e620000004200 */
[----:B------:R-:W-:-:S06]  /*4dd0*/  IMAD.MOV.U32 R0, RZ, RZ, R70 ;  /* 0x000000ffff007224 */ /* 0x000fcc00078e0046 */
[C---:B-1----:R-:W-:Y:S08]  /*4de0*/  HMMA.16816.F32 R148, R4.reuse, R8, R36 ;  /* 0x000000080494723c */ /* 0x042ff00000001824 */
[C---:B------:R-:W-:Y:S01]  /*4df0*/  HMMA.16816.F32 R36, R4.reuse, R10, R156 ;  /* 0x0000000a0424723c */ /* 0x040fe2000000189c */
[----:B------:R-:W1:Y:S07]  /*4e00*/  LDSM.16.MT88.4 R8, [R86+0x1100] ;  /* 0x001100005608783b */ /* 0x000e6e0000004200 */
[C---:B-1----:R-:W-:Y:S07]  /*4e10*/  HMMA.16816.F32 R156, R4.reuse, R8, R96 ;  /* 0x00000008049c723c */ /* 0x042fee0000001860 */
[----:B------:R-:W-:Y:S01]  /*4e20*/  IMAD.MOV.U32 R99, RZ, RZ, R61 ;  /* 0x000000ffff637224 */ /* 0x000fe200078e003d */
[----:B------:R-:W-:Y:S01]  /*4e30*/  HMMA.16816.F32 R44, R4, R10, R164 ;  /* 0x0000000a042c723c */ /* 0x000fe200000018a4 */
[----:B------:R-:W1:Y:S01]  /*4e40*/  LDSM.16.MT88.4 R8, [R252+0x1100] ;  /* 0x00110000fc08783b */ /* 0x000e620000004200 */
[----:B------:R-:W-:-:S02]  /*4e50*/  IMAD.MOV.U32 R96, RZ, RZ, R71 ;  /* 0x000000ffff607224 */ /* 0x000fc400078e0047 */
[----:B------:R-:W-:Y:S02]  /*4e60*/  IMAD.MOV.U32 R97, RZ, RZ, R68 ;  /* 0x000000ffff617224 */ /* 0x000fe400078e0044 */
[----:B------:R-:W-:Y:S02]  /*4e70*/  IMAD.MOV.U32 R98, RZ, RZ, R69 ;  /* 0x000000ffff627224 */ /* 0x000fe400078e0045 */
[----:B-1----:R-:W-:Y:S07]  /*4e80*/  HMMA.16816.F32 R164, R4, R8, R100 ;  /* 0x0000000804a4723c */ /* 0x002fee0000001864 */
[----:B------:R-:W-:Y:S01]  /*4e90*/  IMAD.MOV.U32 R101, RZ, RZ, R62 ;  /* 0x000000ffff657224 */ /* 0x000fe200078e003e */
[----:B------:R-:W-:Y:S01]  /*4ea0*/  MOV R102, R60 ;  /* 0x0000003c00667202 */ /* 0x000fe20000000f00 */
[----:B------:R-:W-:-:S02]  /*4eb0*/  IMAD.MOV.U32 R103, RZ, RZ, R63 ;  /* 0x000000ffff677224 */ /* 0x000fc400078e003f */
[----:B------:R-:W-:Y:S01]  /*4ec0*/  HMMA.16816.F32 R60, R4, R10, R176 ;  /* 0x0000000a043c723c */ /* 0x000fe200000018b0 */
[----:B------:R-:W1:Y:S01]  /*4ed0*/  LDSM.16.MT88.4 R8, [R249+0x3100] ;  /* 0x00310000f908783b */ /* 0x000e620000004200 */
[----:B------:R-:W-:-:S06]  /*4ee0*/  IMAD.MOV.U32 R100, RZ, RZ, R65 ;  /* 0x000000ffff647224 */ /* 0x000fcc00078e0041 */
[C---:B-1----:R-:W-:Y:S07]  /*4ef0*/  HMMA.16816.F32 R64, R4.reuse, R8, R188 ;  /* 0x000000080440723c */ /* 0x042fee00000018bc */
[----:B------:R-:W-:Y:S01]  /*4f00*/  IMAD.MOV.U32 R188, RZ, RZ, R87 ;  /* 0x000000ffffbc7224 */ /* 0x000fe200078e0057 */
[----:B------:R-:W-:Y:S01]  /*4f10*/  HMMA.16816.F32 R68, R4, R10, R72 ;  /* 0x0000000a0444723c */ /* 0x000fe20000001848 */
[----:B------:R-:W1:Y:S01]  /*4f20*/  LDSM.16.MT88.4 R8, [R250+0x3100] ;  /* 0x00310000fa08783b */ /* 0x000e620000004200 */
[----:B------:R-:W-:Y:S01]  /*4f30*/  IMAD.MOV.U32 R189, RZ, RZ, R82 ;  /* 0x000000ffffbd7224 */ /* 0x000fe200078e0052 */
[----:B------:R-:W-:Y:S01]  /*4f40*/  MOV R191, R84 ;  /* 0x0000005400bf7202 */ /* 0x000fe20000000f00 */
[----:B------:R-:W-:-:S04]  /*4f50*/  IMAD.MOV.U32 R190, RZ, RZ, R81 ;  /* 0x000000ffffbe7224 */ /* 0x000fc800078e0051 */
[C---:B-1----:R-:W-:Y:S07]  /*4f60*/  HMMA.16816.F32 R72, R4.reuse, R8, R184 ;  /* 0x000000080448723c */ /* 0x042fee00000018b8 */
[----:B------:R-:W-:Y:S01]  /*4f70*/  IMAD.MOV.U32 R186, RZ, RZ, R86 ;  /* 0x000000ffffba7224 */ /* 0x000fe200078e0056 */
[----:B------:R-:W-:Y:S01]  /*4f80*/  HMMA.16816.F32 R76, R4, R10, R76 ;  /* 0x0000000a044c723c */ /* 0x000fe2000000184c */
[----:B------:R-:W-:-:S03]  /*4f90*/  IMAD.MOV.U32 R187, RZ, RZ, R85 ;  /* 0x000000ffffbb7224 */ /* 0x000fc600078e0055 */
[----:B------:R-:W1:Y:S04]  /*4fa0*/  LDSM.16.MT88.4 R8, [R186+0x3100] ;  /* 0x00310000ba08783b */ /* 0x000e680000004200 */
[C---:B-1----:R-:W-:Y:S08]  /*4fb0*/  HMMA.16816.F32 R180, R4.reuse, R8, R180 ;  /* 0x0000000804b4723c */ /* 0x042ff000000018b4 */
[----:B------:R-:W-:Y:S11]  /*4fc0*/  HMMA.16816.F32 R8, R4, R10, R160 ;  /* 0x0000000a0408723c */ /* 0x000ff600000018a0 */
[----:B------:R-:W-:Y:S05]  /*4fd0*/  @!UPT UIADD3 URZ, URZ, URZ, URZ ;  /* 0x0000003f3f3ff290 */ /* 0x000fea000fffe03f */
[----:B------:R-:W-:Y:S01]  /*4fe0*/  MOV R179, R180 ;  /* 0x000000b400b37202 */ /* 0x000fe20000000f00 */
[----:B------:R-:W-:Y:S02]  /*4ff0*/  IMAD.MOV.U32 R178, RZ, RZ, R181 ;  /* 0x000000ffffb27224 */ /* 0x000fe400078e00b5 */
[----:B------:R-:W-:Y:S02]  /*5000*/  IMAD.MOV.U32 R177, RZ, RZ, R182 ;  /* 0x000000ffffb17224 */ /* 0x000fe400078e00b6 */
[----:B------:R-:W-:-:S03]  /*5010*/  IMAD.MOV.U32 R176, RZ, RZ, R183 ;  /* 0x000000ffffb07224 */ /* 0x000fc600078e00b7 */
[----:B------:R-:W-:Y:S02]  /*5020*/  IMAD.MOV.U32 R183, RZ, RZ, R8 ;  /* 0x000000ffffb77224 */ /* 0x000fe400078e0008 */
[----:B------:R-:W-:Y:S02]  /*5030*/  IMAD.MOV.U32 R182, RZ, RZ, R9 ;  /* 0x000000ffffb67224 */ /* 0x000fe400078e0009 */
[----:B------:R-:W-:Y:S02]  /*5040*/  IMAD.MOV.U32 R181, RZ, RZ, R10 ;  /* 0x000000ffffb57224 */ /* 0x000fe400078e000a */
[----:B------:R-:W-:Y:S02]  /*5050*/  IMAD.MOV.U32 R180, RZ, RZ, R11 ;  /* 0x000000ffffb47224 */ /* 0x000fe400078e000b */
[----:B------:R-:W1:Y:S02]  /*5060*/  LDSM.16.MT88.4 R8, [R252+0x3100] ;  /* 0x00310000fc08783b */ /* 0x000e640000004200 */
        /* <DEDUP_REMOVED lines=12> */
[----:B------:R-:W-:Y:S02]  /*5130*/  FADD.FTZ R3, R147, R3 ;  /* 0x0000000393037221 */ /* 0x000fe40000010000 */
[----:B------:R-:W-:-:S02]  /*5140*/  FFMA.FTZ R0, R0, c[0x0][0x2d0], -R12 ;  /* 0x0000b40000007a23 */ /* 0x000fc4000001080c */
[----:B------:R-:W-:Y:S01]  /*5150*/  FADD.FTZ R3, R154, R3 ;  /* 0x000000039a037221 */ /* 0x000fe20000010000 */
[C---:B-1----:R-:W-:Y:S08]  /*5160*/  HMMA.16816.F32 R96, R4.reuse, R8, R136 ;  /* 0x000000080460723c */ /* 0x042ff00000001888 */
[C---:B------:R-:W-:Y:S01]  /*5170*/  HMMA.16816.F32 R100, R4.reuse, R10, R120 ;  /* 0x0000000a0464723c */ /* 0x040fe20000001878 */
[----:B------:R-:W1:Y:S07]  /*5180*/  LDSM.16.MT88.4 R8, [R250+0x5100] ;  /* 0x00510000fa08783b */ /* 0x000e6e0000004200 */
[----:B-1----:R-:W-:Y:S11]  /*5190*/  HMMA.16816.F32 R128, R4, R8, R128 ;  /* 0x000000080480723c */ /* 0x002ff60000001880 */
[----:B------:R-:W-:Y:S11]  /*51a0*/  @!UPT UIADD3 URZ, URZ, URZ, URZ ;  /* 0x0000003f3f3ff290 */ /* 0x000ff6000fffe03f */
[----:B------:R-:W-:Y:S02]  /*51b0*/  @!UPT UIADD3 URZ, URZ, URZ, URZ ;  /* 0x0000003f3f3ff290 */ /* 0x000fe4000fffe03f */
[----:B------:R-:W-:Y:S02]  /*51c0*/  IMAD.MOV.U32 R139, RZ, RZ, R128 ;  /* 0x000000ffff8b7224 */ /* 0x000fe400078e0080 */
[----:B------:R-:W-:Y:S01]  /*51d0*/  IMAD.MOV.U32 R138, RZ, RZ, R129 ;  /* 0x000000ffff8a7224 */ /* 0x000fe200078e0081 */
[----:B------:R-:W-:Y:S01]  /*51e0*/  MOV R129, R189 ;  /* 0x000000bd00817202 */ /* 0x000fe20000000f00 */
[----:B------:R-:W-:Y:S02]  /*51f0*/  IMAD.MOV.U32 R137, RZ, RZ, R130 ;  /* 0x000000ffff897224 */ /* 0x000fe400078e0082 */
[----:B------:R-:W-:Y:S02]  /*5200*/  IMAD.MOV.U32 R136, RZ, RZ, R131 ;  /* 0x000000ffff887224 */ /* 0x000fe400078e0083 */
[----:B------:R-:W-:Y:S02]  /*5210*/  IMAD.MOV.U32 R128, RZ, RZ, R188 ;  /* 0x000000ffff807224 */ /* 0x000fe400078e00bc */
[----:B------:R-:W-:-:S02]  /*5220*/  IMAD.MOV.U32 R130, RZ, RZ, R190 ;  /* 0x000000ffff827224 */ /* 0x000fc400078e00be */
[----:B------:R-:W-:Y:S02]  /*5230*/  IMAD.MOV.U32 R131, RZ, RZ, R191 ;  /* 0x000000ffff837224 */ /* 0x000fe400078e00bf */
[----:B------:R-:W-:Y:S07]  /*5240*/  HMMA.16816.F32 R188, R4, R10, R116 ;  /* 0x0000000a04bc723c */ /* 0x000fee0000001874 */
[----:B------:R-:W-:Y:S02]  /*5250*/  IMAD.MOV.U32 R118, RZ, RZ, R186 ;  /* 0x000000ffff767224 */ /* 0x000fe400078e00ba */
[----:B------:R-:W-:-:S03]  /*5260*/  IMAD.MOV.U32 R119, RZ, RZ, R187 ;  /* 0x000000ffff777224 */ /* 0x000fc600078e00bb */
[----:B------:R-:W1:Y:S02]  /*5270*/  LDSM.16.MT88.4 R8, [R118+0x5100] ;  /* 0x005100007608783b */ /* 0x000e640000004200 */
[C---:B-1----:R-:W-:Y:S08]  /*5280*/  HMMA.16816.F32 R120, R4.reuse, R8, R112 ;  /* 0x000000080478723c */ /* 0x042ff00000001870 */
[C---:B------:R-:W-:Y:S01]  /*5290*/  HMMA.16816.F32 R112, R4.reuse, R10, R108 ;  /* 0x0000000a0470723c */ /* 0x040fe2000000186c */
[----:B------:R-:W1:Y:S07]  /*52a0*/  LDSM.16.MT88.4 R8, [R252+0x5100] ;  /* 0x00510000fc08783b */ /* 0x000e6e0000004200 */
[C---:B-1----:R-:W-:Y:S08]  /*52b0*/  HMMA.16816.F32 R108, R4.reuse, R8, R104 ;  /* 0x00000008046c723c */ /* 0x042ff00000001868 */
[----:B------:R-:W-:Y:S01]  /*52c0*/  HMMA.16816.F32 R104, R4, R10, R92 ;  /* 0x0000000a0468723c */ /* 0x000fe2000000185c */
[----:B------:R-:W1:Y:S06]  /*52d0*/  LDSM.16.MT88.4 R8, [R249+0x7100] ;  /* 0x00710000f908783b */ /* 0x000e6c0000004200 */
[----:B------:R-:W-:Y:S01]  /*52e0*/  IMAD.MOV.U32 R92, RZ, RZ, R144 ;  /* 0x000000ffff5c7224 */ /* 0x000fe200078e0090 */
[----:B------:R-:W-:Y:S01]  /*52f0*/  MOV R95, R183 ;  /* 0x000000b7005f7202 */ /* 0x000fe20000000f00 */
[----:B------:R-:W-:Y:S01]  /*5300*/  IMAD.MOV.U32 R93, RZ, RZ, R145 ;  /* 0x000000ffff5d7224 */ /* 0x000fe200078e0091 */
[----:B------:R-:W-:Y:S01]  /*5310*/  MOV R145, R177 ;  /* 0x000000b100917202 */ /* 0x000fe20000000f00 */
[----:B------:R-:W-:-:S02]  /*5320*/  IMAD.MOV.U32 R94, RZ, RZ, R146 ;  /* 0x000000ffff5e7224 */ /* 0x000fc400078e0092 */
[----:B------:R-:W-:Y:S02]  /*5330*/  IMAD.MOV.U32 R144, RZ, RZ, R178 ;  /* 0x000000ffff907224 */ /* 0x000fe400078e00b2 */
[----:B------:R-:W-:Y:S01]  /*5340*/  IMAD.MOV.U32 R146, RZ, RZ, R176 ;  /* 0x000000ffff927224 */ /* 0x000fe200078e00b0 */
[C---:B-1----:R-:W-:Y:S08]  /*5350*/  HMMA.16816.F32 R88, R4.reuse, R8, R88 ;  /* 0x000000080458723c */ /* 0x042ff00000001858 */
[----:B------:R-:W-:Y:S01]  /*5360*/  HMMA.16816.F32 R184, R4, R10, R56 ;  /* 0x0000000a04b8723c */ /* 0x000fe20000001838 */
[----:B------:R-:W1:Y:S06]  /*5370*/  LDSM.16.MT88.4 R8, [R250+0x7100] ;  /* 0x00710000fa08783b */ /* 0x000e6c0000004200 */
[----:B------:R-:W-:-:S02]  /*5380*/  IMAD.MOV.U32 R58, RZ, RZ, R118 ;  /* 0x000000ffff3a7224 */ /* 0x000fc400078e0076 */
[----:B------:R-:W-:Y:S02]  /*5390*/  IMAD.MOV.U32 R59, RZ, RZ, R119 ;  /* 0x000000ffff3b7224 */ /* 0x000fe400078e0077 */
[----:B------:R-:W-:Y:S02]  /*53a0*/  IMAD.MOV.U32 R56, RZ, RZ, R93 ;  /* 0x000000ffff387224 */ /* 0x000fe400078e005d */
[----:B------:R-:W-:Y:S02]  /*53b0*/  IMAD.MOV.U32 R57, RZ, RZ, R94 ;  /* 0x000000ffff397224 */ /* 0x000fe400078e005e */
[----:B------:R-:W-:Y:S01]  /*53c0*/  IMAD.MOV.U32 R93, RZ, RZ, R138 ;  /* 0x000000ffff5d7224 */ /* 0x000fe200078e008a */
[----:B------:R-:W-:Y:S01]  /*53d0*/  MOV R162, R89 ;  /* 0x0000005900a27202 */ /* 0x000fe20000000f00 */
[----:B------:R-:W-:Y:S01]  /*53e0*/  IMAD.MOV.U32 R163, RZ, RZ, R88 ;  /* 0x000000ffffa37224 */ /* 0x000fe200078e0058 */
[----:B------:R-:W-:Y:S01]  /*53f0*/  MOV R89, R129 ;  /* 0x0000008100597202 */ /* 0x000fe20000000f00 */
[----:B------:R-:W-:-:S02]  /*5400*/  IMAD.MOV.U32 R161, RZ, RZ, R90 ;  /* 0x000000ffffa17224 */ /* 0x000fc400078e005a */
[----:B------:R-:W-:Y:S02]  /*5410*/  IMAD.MOV.U32 R160, RZ, RZ, R91 ;  /* 0x000000ffffa07224 */ /* 0x000fe400078e005b */
[----:B------:R-:W-:Y:S02]  /*5420*/  IMAD.MOV.U32 R88, RZ, RZ, R128 ;  /* 0x000000ffff587224 */ /* 0x000fe400078e0080 */
[----:B------:R-:W-:Y:S02]  /*5430*/  IMAD.MOV.U32 R90, RZ, RZ, R130 ;  /* 0x000000ffff5a7224 */ /* 0x000fe400078e0082 */
[----:B------:R-:W-:Y:S02]  /*5440*/  IMAD.MOV.U32 R91, RZ, RZ, R131 ;  /* 0x000000ffff5b7224 */ /* 0x000fe400078e0083 */
[----:B------:R-:W-:Y:S02]  /*5450*/  IMAD.MOV.U32 R128, RZ, RZ, R182 ;  /* 0x000000ffff807224 */ /* 0x000fe400078e00b6 */
[----:B------:R-:W-:-:S02]  /*5460*/  IMAD.MOV.U32 R129, RZ, RZ, R181 ;  /* 0x000000ffff817224 */ /* 0x000fc400078e00b5 */
[----:B------:R-:W-:Y:S02]  /*5470*/  IMAD.MOV.U32 R130, RZ, RZ, R180 ;  /* 0x000000ffff827224 */ /* 0x000fe400078e00b4 */
[----:B------:R-:W-:Y:S02]  /*5480*/  IMAD.MOV.U32 R131, RZ, RZ, R179 ;  /* 0x000000ffff837224 */ /* 0x000fe400078e00b3 */
[----:B------:R-:W-:Y:S01]  /*5490*/  IMAD.MOV.U32 R94, RZ, RZ, R137 ;  /* 0x000000ffff5e7224 */ /* 0x000fe200078e0089 */
[C---:B-1----:R-:W-:Y:S07]  /*54a0*/  HMMA.16816.F32 R180, R4.reuse, R8, R52 ;  /* 0x0000000804b4723c */ /* 0x042fee0000001834 */
[----:B------:R-:W-:Y:S01]  /*54b0*/  IMAD.MOV.U32 R52, RZ, RZ, R89 ;  /* 0x000000ffff347224 */ /* 0x000fe200078e0059 */
[----:B------:R-:W-:Y:S01]  /*54c0*/  HMMA.16816.F32 R176, R4, R10, R48 ;  /* 0x0000000a04b0723c */ /* 0x000fe20000001830 */
[----:B------:R-:W1:Y:S01]  /*54d0*/  LDSM.16.MT88.4 R8, [R58+0x7100] ;  /* 0x007100003a08783b */ /* 0x000e620000004200 */
[----:B------:R-:W-:Y:S01]  /*54e0*/  IMAD.MOV.U32 R53, RZ, RZ, R90 ;  /* 0x000000ffff357224 */ /* 0x000fe200078e005a */
[----:B------:R-:W-:Y:S01]  /*54f0*/  MOV R55, R92 ;  /* 0x0000005c00377202 */ /* 0x000fe20000000f00 */
        /* <DEDUP_REMOVED lines=10> */
[----:B------:R-:W-:Y:S01]  /*55a0*/  LDSM.16.MT88.4 R144, [R250+0x1900] ;  /* 0x00190000fa90783b */ /* 0x000fe20000004200 */
[----:B------:R-:W-:-:S02]  /*55b0*/  IMAD.MOV.U32 R88, RZ, RZ, R95 ;  /* 0x000000ffff587224 */ /* 0x000fc400078e005f */
[----:B------:R-:W-:Y:S02]  /*55c0*/  IMAD.MOV.U32 R95, RZ, RZ, R136 ;  /* 0x000000ffff5f7224 */ /* 0x000fe400078e0088 */
[----:B------:R-:W-:Y:S01]  /*55d0*/  LDSM.16.MT88.4 R136, [R249+0x1900] ;  /* 0x00190000f988783b */ /* 0x000fe20000004200 */
[C---:B-1----:R-:W-:Y:S03]  /*55e0*/  HMMA.16816.F32 R116, R4.reuse, R8, R40 ;  /* 0x000000080474723c */ /* 0x042fe60000001828 */
[----:B------:R-:W-:Y:S05]  /*55f0*/  LDSM.16.MT88.4 R40, [R249+0x3900] ;  /* 0x00390000f928783b */ /* 0x000fea0000004200 */
[C---:B------:R-:W-:Y:S01]  /*5600*/  HMMA.16816.F32 R28, R4.reuse, R10, R28 ;  /* 0x0000000a041c723c */ /* 0x040fe2000000181c */
[----:B------:R-:W1:Y:S07]  /*5610*/  LDSM.16.MT88.4 R8, [R252+0x7100] ;  /* 0x00710000fc08783b */ /* 0x000e6e0000004200 */
[C---:B-1----:R-:W-:Y:S01]  /*5620*/  HMMA.16816.F32 R24, R4.reuse, R8, R24 ;  /* 0x000000080418723c */ /* 0x042fe20000001818 */
[----:B------:R1:W-:Y:S07]  /*5630*/  MUFU.EX2 R8, R15 ;  /* 0x0000000f00087308 */ /* 0x0003ee0000000800 */
[----:B------:R-:W-:Y:S01]  /*5640*/  HMMA.16816.F32 R20, R4, R10, R20 ;  /* 0x0000000a0414723c */ /* 0x000fe20000001814 */
[----:B------:R2:W-:Y:S06]  /*5650*/  MUFU.EX2 R5, R0 ;  /* 0x0000000000057308 */ /* 0x0005ec0000000800 */
[----:B------:R-:W-:-:S02]  /*5660*/  FFMA.FTZ R4, R152, c[0x0][0x2d0], -R12 ;  /* 0x0000b40098047a23 */ /* 0x000fc4000001080c */
[----:B------:R3:W-:Y:S01]  /*5670*/  MUFU.EX2 R11, R2 ;  /* 0x00000002000b7308 */ /* 0x0007e20000000800 */
[----:B-1----:R-:W-:Y:S02]  /*5680*/  IMAD.MOV.U32 R15, RZ, RZ, R160 ;  /* 0x000000ffff0f7224 */ /* 0x002fe400078e00a0 */
[----:B--2---:R-:W-:-:S05]  /*5690*/  FFMA.FTZ R0, R59, c[0x0][0x2d0], -R12 ;  /* 0x0000b4003b007a23 */ /* 0x004fca000001080c */
[----:B------:R1:W2:Y:S01]  /*56a0*/  MUFU.EX2 R10, R14 ;  /* 0x0000000e000a7308 */ /* 0x0002a20000000800 */
[----:B------:R-:W-:Y:S02]  /*56b0*/  IMAD.MOV.U32 R59, RZ, RZ, R155 ;  /* 0x000000ffff3b7224 */ /* 0x000fe400078e009b */
[----:B---3--:R-:W-:-:S05]  /*56c0*/  FFMA.FTZ R2, R153, c[0x0][0x2d0], -R12 ;  /* 0x0000b40099027a23 */ /* 0x008fca000001080c */
[----:B------:R3:W4:Y:S01]  /*56d0*/  MUFU.EX2 R7, R0 ;  /* 0x0000000000077308 */ /* 0x0007220000000800 */
[----:B------:R-:W5:Y:S01]  /*56e0*/  LDSM.16.MT88.4 R152, [R58+0x1900] ;  /* 0x001900003a98783b */ /* 0x000f620000004200 */
[----:B------:R-:W-:-:S06]  /*56f0*/  IMAD.MOV.U32 R12, RZ, RZ, R163 ;  /* 0x000000ffff0c7224 */ /* 0x000fcc00078e00a3 */
[----:B------:R2:W-:Y:S01]  /*5700*/  MUFU.EX2 R6, R2 ;  /* 0x0000000200067308 */ /* 0x0005e20000000800 */
[----:B-1----:R-:W-:Y:S02]  /*5710*/  IMAD.MOV.U32 R14, RZ, RZ, R161 ;  /* 0x000000ffff0e7224 */ /* 0x002fe400078e00a1 */
[----:B---3--:R-:W-:-:S05]  /*5720*/  FADD.FTZ R0, R135, R16 ;  /* 0x0000001087007221 */ /* 0x008fca0000010000 */
[----:B------:R-:W1:Y:S01]  /*5730*/  MUFU.EX2 R9, R13 ;  /* 0x0000000d00097308 */ /* 0x000e620000000800 */
[----:B------:R-:W-:Y:S01]  /*5740*/  IMAD.MOV.U32 R135, RZ, RZ, R55 ;  /* 0x000000ffff877224 */ /* 0x000fe200078e0037 */
[----:B------:R-:W-:Y:S01]  /*5750*/  MOV R16, R57 ;  /* 0x0000003900107202 */ /* 0x000fe20000000f00 */
[----:B------:R-:W-:Y:S02]  /*5760*/  IMAD.MOV.U32 R55, RZ, RZ, R131 ;  /* 0x000000ffff377224 */ /* 0x000fe400078e0083 */
[----:B--2---:R-:W-:-:S03]  /*5770*/  FADD.FTZ R2, R51, R0 ;  /* 0x0000000033027221 */ /* 0x004fc60000010000 */
[----:B------:R-:W2:Y:S01]  /*5780*/  MUFU.EX2 R4, R4 ;  /* 0x0000000400047308 */ /* 0x000ea20000000800 */
[----:B------:R-:W3:Y:S01]  /*5790*/  LDSM.16.MT88.4 R48, [R250+0x3900] ;  /* 0x00390000fa30783b */ /* 0x000ee20000004200 */
[----:B------:R-:W-:Y:S02]  /*57a0*/  FADD.FTZ R0, R52, R3 ;  /* 0x0000000334007221 */ /* 0x000fe40000010000 */
[----:B------:R-:W-:Y:S02]  /*57b0*/  FADD.FTZ R2, R53, R2 ;  /* 0x0000000235027221 */ /* 0x000fe40000010000 */
[----:B------:R-:W-:Y:S02]  /*57c0*/  FADD.FTZ R0, R54, R0 ;  /* 0x0000000036007221 */ /* 0x000fe40000010000 */
[----:B------:R-:W-:Y:S01]  /*57d0*/  IMAD.MOV.U32 R52, RZ, RZ, R128 ;  /* 0x000000ffff347224 */ /* 0x000fe200078e0080 */
[----:B------:R-:W-:Y:S01]  /*57e0*/  F2FP.PACK_AB R128, R10, R8 ;  /* 0x000000080a80723e */ /* 0x000fe200000000ff */
[----:B------:R-:W-:Y:S01]  /*57f0*/  IMAD.MOV.U32 R53, RZ, RZ, R129 ;  /* 0x000000ffff357224 */ /* 0x000fe200078e0081 */
[----:B----4-:R-:W-:Y:S01]  /*5800*/  F2FP.PACK_AB R129, R7, R5 ;  /* 0x000000050781723e */ /* 0x010fe200000000ff */
[----:B------:R-:W-:Y:S01]  /*5810*/  IMAD.MOV.U32 R54, RZ, RZ, R130 ;  /* 0x000000ffff367224 */ /* 0x000fe200078e0082 */
[----:B-1----:R-:W-:Y:S01]  /*5820*/  F2FP.PACK_AB R130, R11, R9 ;  /* 0x000000090b82723e */ /* 0x002fe200000000ff */
[----:B------:R-:W-:Y:S01]  /*5830*/  IMAD.MOV.U32 R13, RZ, RZ, R162 ;  /* 0x000000ffff0d7224 */ /* 0x000fe200078e00a2 */
[----:B--2---:R-:W-:Y:S01]  /*5840*/  F2FP.PACK_AB R131, R6, R4 ;  /* 0x000000040683723e */ /* 0x004fe200000000ff */
[----:B------:R-:W1:Y:S01]  /*5850*/  LDSM.16.MT88.4 R160, [R252+0x1900] ;  /* 0x00190000fca0783b */ /* 0x000e620000004200 */
[----:B------:R-:W-:-:S04]  /*5860*/  IMAD.MOV.U32 R3, RZ, RZ, R56 ;  /* 0x000000ffff037224 */ /* 0x000fc800078e0038 */
[----:B------:R-:W-:Y:S01]  /*5870*/  FADD.FTZ R0, R3, R0 ;  /* 0x0000000003007221 */ /* 0x000fe20000010000 */
[----:B------:R-:W-:Y:S03]  /*5880*/  HMMA.16816.F32 R148, R128, R144, R148 ;  /* 0x000000908094723c */ /* 0x000fe60000001894 */
[----:B------:R-:W-:-:S04]  /*5890*/  FADD.FTZ R0, R18, R0 ;  /* 0x0000000012007221 */ /* 0x000fc80000010000 */
[----:B------:R-:W-:Y:S01]  /*58a0*/  FADD.FTZ R0, R126, R0 ;  /* 0x000000007e007221 */ /* 0x000fe20000010000 */
[----:B------:R-:W-:Y:S03]  /*58b0*/  HMMA.16816.F32 R144, R128, R146, R36 ;  /* 0x000000928090723c */ /* 0x000fe60000001824 */
[----:B------:R-:W-:-:S05]  /*58c0*/  FADD.FTZ R0, R127, R0 ;  /* 0x000000007f007221 */ /* 0x000fca0000010000 */
[C---:B-----5:R-:W-:Y:S08]  /*58d0*/  HMMA.16816.F32 R156, R128.reuse, R152, R156 ;  /* 0x00000098809c723c */ /* 0x060ff0000000189c */
[C---:B------:R-:W-:Y:S08]  /*58e0*/  HMMA.16816.F32 R152, R128.reuse, R154, R44 ;  /* 0x0000009a8098723c */ /* 0x040ff0000000182c */
[C---:B------:R-:W-:Y:S01]  /*58f0*/  HMMA.16816.F32 R36, R128.reuse, R40, R64 ;  /* 0x000000288024723c */ /* 0x040fe20000001840 */
[----:B------:R-:W2:Y:S07]  /*5900*/  LDSM.16.MT88.4 R64, [R252+0x3900] ;  /* 0x00390000fc40783b */ /* 0x000eae0000004200 */
[C---:B---3--:R-:W-:Y:S01]  /*5910*/  HMMA.16816.F32 R44, R128.reuse, R48, R72 ;  /* 0x00000030802c723c */ /* 0x048fe20000001848 */
[----:B------:R-:W3:Y:S07]  /*5920*/  LDSM.16.MT88.4 R72, [R249+0x5900] ;  /* 0x00590000f948783b */ /* 0x000eee0000004200 */
[C---:B------:R-:W-:Y:S08]  /*5930*/  HMMA.16816.F32 R140, R128.reuse, R136, R140 ;  /* 0x00000088808c723c */ /* 0x040ff0000000188c */
[C---:B------:R-:W-:Y:S07]  /*5940*/  HMMA.16816.F32 R136, R128.reuse, R138, R32 ;  /* 0x0000008a8088723c */ /* 0x040fee0000001820 */
[----:B------:R-:W-:Y:S01]  /*5950*/  IMAD.MOV.U32 R34, RZ, RZ, R58 ;  /* 0x000000ffff227224 */ /* 0x000fe200078e003a */
[----:B-1----:R-:W-:Y:S01]  /*5960*/  HMMA.16816.F32 R164, R128, R160, R164 ;  /* 0x000000a080a4723c */ /* 0x002fe200000018a4 */
[----:B------:R-:W-:-:S03]  /*5970*/  MOV R35, R59 ;  /* 0x0000003b00237202 */ /* 0x000fc60000000f00 */
[----:B------:R-:W1:Y:S02]  /*5980*/  LDSM.16.MT88.4 R56, [R34+0x3900] ;  /* 0x003900002238783b */ /* 0x000e640000004200 */
[----:B------:R-:W-:Y:S02]  /*5990*/  FADD.FTZ R2, R35, R2 ;  /* 0x0000000223027221 */ /* 0x000fe40000010000 */
[----:B------:R-:W-:Y:S02]  /*59a0*/  HMMA.16816.F32 R160, R128, R162, R60 ;  /* 0x000000a280a0723c */ /* 0x000fe4000000183c */
[----:B------:R-:W-:-:S04]  /*59b0*/  FADD.FTZ R2, R135, R2 ;  /* 0x0000000287027221 */ /* 0x000fc80000010000 */
[----:B------:R-:W-:Y:S02]  /*59c0*/  FADD.FTZ R3, R124, R2 ;  /* 0x000000027c037221 */ /* 0x000fe40000010000 */
[C---:B------:R-:W-:Y:S01]  /*59d0*/  HMMA.16816.F32 R40, R128.reuse, R42, R68 ;  /* 0x0000002a8028723c */ /* 0x040fe20000001844 */
[----:B------:R-:W-:Y:S02]  /*59e0*/  FADD.FTZ R2, R134, R0 ;  /* 0x0000000086027221 */ /* 0x000fe40000010000 */
[----:B------:R-:W-:Y:S02]  /*59f0*/  FADD.FTZ R3, R17, R3 ;  /* 0x0000000311037221 */ /* 0x000fe40000010000 */
[----:B------:R-:W-:Y:S02]  /*5a00*/  FADD.FTZ R2, R8, R2 ;  /* 0x0000000208027221 */ /* 0x000fe40000010000 */
[----:B------:R-:W-:Y:S01]  /*5a10*/  FADD.FTZ R3, R19, R3 ;  /* 0x0000000313037221 */ /* 0x000fe20000010000 */
[----:B--2---:R-:W-:Y:S01]  /*5a20*/  HMMA.16816.F32 R60, R128, R64, R80 ;  /* 0x00000040803c723c */ /* 0x004fe20000001850 */
[----:B------:R-:W2:Y:S01]  /*5a30*/  LDSM.16.MT88.4 R80, [R250+0x5900] ;  /* 0x00590000fa50783b */ /* 0x000ea20000004200 */
[----:B------:R-:W-:-:S02]  /*5a40*/  FADD.FTZ R2, R10, R2 ;  /* 0x000000020a027221 */ /* 0x000fc40000010000 */
[----:B------:R-:W-:Y:S02]  /*5a50*/  FADD.FTZ R0, R125, R3 ;  /* 0x000000037d007221 */ /* 0x000fe40000010000 */
[----:B------:R-:W-:Y:S02]  /*5a60*/  FADD.FTZ R2, R9, R2 ;  /* 0x0000000209027221 */ /* 0x000fe40000010000 */
[----:B---3--:R-:W-:Y:S01]  /*5a70*/  HMMA.16816.F32 R68, R128, R72, R96 ;  /* 0x000000488044723c */ /* 0x008fe20000001860 */
[----:B------:R-:W3:Y:S01]  /*5a80*/  LDSM.16.MT88.4 R96, [R252+0x5900] ;  /* 0x00590000fc60783b */ /* 0x000ee20000004200 */
[----:B------:R-:W-:Y:S02]  /*5a90*/  FADD.FTZ R0, R5, R0 ;  /* 0x0000000005007221 */ /* 0x000fe40000010000 */
[----:B------:R-:W-:Y:S02]  /*5aa0*/  FADD.FTZ R3, R11, R2 ;  /* 0x000000020b037221 */ /* 0x000fe40000010000 */
[----:B------:R-:W-:-:S02]  /*5ab0*/  FADD.FTZ R0, R7, R0 ;  /* 0x0000000007007221 */ /* 0x000fc40000010000 */
[----:B------:R-:W-:Y:S01]  /*5ac0*/  HMMA.16816.F32 R48, R128, R50, R76 ;  /* 0x000000328030723c */ /* 0x000fe2000000184c */
[----:B------:R4:W-:Y:S01]  /*5ad0*/  STL [R1+0x80], R3 ;  /* 0x0000800301007387 */ /* 0x0009e20000100800 */
[----:B------:R-:W-:-:S04]  /*5ae0*/  FADD.FTZ R0, R4, R0 ;  /* 0x0000000004007221 */ /* 0x000fc80000010000 */
[----:B------:R-:W-:Y:S01]  /*5af0*/  FADD.FTZ R2, R6, R0 ;  /* 0x0000000006027221 */ /* 0x000fe20000010000 */
[C---:B------:R-:W-:Y:S01]  /*5b00*/  IADD3 R0, R16.reuse, 0x800, RZ ;  /* 0x0000080010007810 */ /* 0x040fe20007ffe0ff */
[C---:B-1----:R-:W-:Y:S03]  /*5b10*/  HMMA.16816.F32 R52, R128.reuse, R56, R52 ;  /* 0x000000388034723c */ /* 0x042fe60000001834 */
[----:B------:R1:W-:Y:S04]  /*5b20*/  STL [R1+0x84], R2 ;  /* 0x0000840201007387 */ /* 0x0003e80000100800 */
[----:B------:R5:W-:Y:S01]  /*5b30*/  STL [R1+0x44], R0 ;  /* 0x0000440001007387 */ /* 0x000be20000100800 */
[C---:B------:R-:W-:Y:S03]  /*5b40*/  HMMA.16816.F32 R56, R128.reuse, R58, R88 ;  /* 0x0000003a8038723c */ /* 0x040fe60000001858 */
[----:B------:R-:W5:Y:S05]  /*5b50*/  LDSM.16.MT88.4 R88, [R34+0x5900] ;  /* 0x005900002258783b */ /* 0x000f6a0000004200 */
[----:B------:R-:W-:Y:S01]  /*5b60*/  HMMA.16816.F32 R64, R128, R66, R84 ;  /* 0x000000428040723c */ /* 0x000fe20000001854 */
[----:B----4-:R-:W-:-:S05]  /*5b70*/  IADD3 R3, R16, 0x1000, RZ ;  /* 0x0000100010037810 */ /* 0x010fca0007ffe0ff */
[----:B------:R4:W-:Y:S02]  /*5b80*/  STL [R1+0x40], R3 ;  /* 0x0000400301007387 */ /* 0x0009e40000100800 */
[----:B--2---:R-:W-:Y:S01]  /*5b90*/  HMMA.16816.F32 R76, R128, R80, R92 ;  /* 0x00000050804c723c */ /* 0x004fe2000000185c */
[----:B-1----:R-:W-:-:S07]  /*5ba0*/  IADD3 R2, R16, 0x1800, RZ ;  /* 0x0000180010027810 */ /* 0x002fce0007ffe0ff */
[C---:B---3--:R-:W-:Y:S01]  /*5bb0*/  HMMA.16816.F32 R92, R128.reuse, R96, R108 ;  /* 0x00000060805c723c */ /* 0x048fe2000000186c */
[C---:B-----5:R-:W-:Y:S01]  /*5bc0*/  IADD3 R0, R16.reuse, 0x2000, RZ ;  /* 0x0000200010007810 */ /* 0x060fe20007ffe0ff */
[----:B------:R1:W-:Y:S04]  /*5bd0*/  STL [R1+0x3c], R2 ;  /* 0x00003c0201007387 */ /* 0x0003e80000100800 */
[----:B------:R2:W-:Y:S02]  /*5be0*/  STL [R1+0x38], R0 ;  /* 0x0000380001007387 */ /* 0x0005e40000100800 */
[C---:B------:R-:W-:Y:S02]  /*5bf0*/  HMMA.16816.F32 R96, R128.reuse, R98, R104 ;  /* 0x000000628060723c */ /* 0x040fe40000001868 */
[----:B------:R-:W3:Y:S06]  /*5c00*/  LDSM.16.MT88.4 R104, [R249+0x7900] ;  /* 0x00790000f968783b */ /* 0x000eec0000004200 */
[----:B------:R-:W-:Y:S01]  /*5c10*/  HMMA.16816.F32 R72, R128, R74, R100 ;  /* 0x0000004a8048723c */ /* 0x000fe20000001864 */
[----:B----4-:R-:W-:-:S07]  /*5c20*/  IADD3 R3, R16, 0x3800, RZ ;  /* 0x0000380010037810 */ /* 0x010fce0007ffe0ff */
[----:B------:R-:W-:Y:S01]  /*5c30*/  HMMA.16816.F32 R84, R128, R88, R120 ;  /* 0x000000588054723c */ /* 0x000fe20000001878 */
[----:B------:R-:W4:Y:S01]  /*5c40*/  LDSM.16.MT88.4 R120, [R34+0x7900] ;  /* 0x007900002278783b */ /* 0x000f220000004200 */
[C---:B-1----:R-:W-:Y:S02]  /*5c50*/  IADD3 R2, R16.reuse, 0x2800, RZ ;  /* 0x0000280010027810 */ /* 0x042fe40007ffe0ff */
[----:B--2---:R-:W-:-:S04]  /*5c60*/  IADD3 R0, R16, 0x3000, RZ ;  /* 0x0000300010007810 */ /* 0x004fc80007ffe0ff */
[C---:B------:R-:W-:Y:S01]  /*5c70*/  HMMA.16816.F32 R88, R128.reuse, R90, R112 ;  /* 0x0000005a8058723c */ /* 0x040fe20000001870 */
[----:B------:R-:W1:Y:S04]  /*5c80*/  LDSM.16.MT88.4 R112, [R250+0x7900] ;  /* 0x00790000fa70783b */ /* 0x000e680000004200 */
[----:B------:R2:W-:Y:S03]  /*5c90*/  STL [R1+0x34], R2 ;  /* 0x0000340201007387 */ /* 0x0005e60000100800 */
[C---:B------:R-:W-:Y:S01]  /*5ca0*/  HMMA.16816.F32 R80, R128.reuse, R82, R188 ;  /* 0x000000528050723c */ /* 0x040fe200000018bc */
[----:B------:R5:W-:Y:S04]  /*5cb0*/  STL [R1+0x30], R0 ;  /* 0x0000300001007387 */ /* 0x000be80000100800 */
[----:B------:R4:W-:Y:S03]  /*5cc0*/  STL [R1+0x2c], R3 ;  /* 0x00002c0301007387 */ /* 0x0009e60000100800 */
[C---:B---3--:R-:W-:Y:S01]  /*5cd0*/  HMMA.16816.F32 R100, R128.reuse, R104, R12 ;  /* 0x000000688064723c */ /* 0x048fe2000000180c */
[----:B------:R-:W3:Y:S07]  /*5ce0*/  LDSM.16.MT88.4 R12, [R252+0x7900] ;  /* 0x00790000fc0c783b */ /* 0x000eee0000004200 */
[----:B------:R-:W-:Y:S01]  /*5cf0*/  HMMA.16816.F32 R104, R128, R106, R184 ;  /* 0x0000006a8068723c */ /* 0x000fe200000018b8 */
[----:B--2---:R-:W-:-:S02]  /*5d00*/  IADD3 R2, R16, 0x4000, RZ ;  /* 0x0000400010027810 */ /* 0x004fc40007ffe0ff */
[----:B-----5:R-:W-:-:S03]  /*5d10*/  IADD3 R0, R16, 0x4800, RZ ;  /* 0x0000480010007810 */ /* 0x020fc60007ffe0ff */
[----:B------:R2:W-:Y:S02]  /*5d20*/  STL [R1+0x28], R2 ;  /* 0x0000280201007387 */ /* 0x0005e40000100800 */
[C---:B----4-:R-:W-:Y:S01]  /*5d30*/  HMMA.16816.F32 R116, R128.reuse, R120, R116 ;  /* 0x000000788074723c */ /* 0x050fe20000001874 */
[C---:B------:R-:W-:Y:S01]  /*5d40*/  IADD3 R3, R16.reuse, 0x5000, RZ ;  /* 0x0000500010037810 */ /* 0x040fe20007ffe0ff */
[----:B------:R4:W-:Y:S04]  /*5d50*/  STL [R1+0x24], R0 ;  /* 0x0000240001007387 */ /* 0x0009e80000100800 */
[----:B------:R5:W-:Y:S02]  /*5d60*/  STL [R1+0x20], R3 ;  /* 0x0000200301007387 */ /* 0x000be40000100800 */
[C---:B-1----:R-:W-:Y:S08]  /*5d70*/  HMMA.16816.F32 R108, R128.reuse, R112, R180 ;  /* 0x00000070806c723c */ /* 0x042ff000000018b4 */
[----:B------:R-:W-:Y:S01]  /*5d80*/  HMMA.16816.F32 R112, R128, R114, R176 ;  /* 0x000000728070723c */ /* 0x000fe200000018b0 */
[----:B--2---:R-:W-:-:S07]  /*5d90*/  IADD3 R2, R16, 0x5800, RZ ;  /* 0x0000580010027810 */ /* 0x004fce0007ffe0ff */
[----:B------:R-:W-:Y:S01]  /*5da0*/  HMMA.16816.F32 R120, R128, R122, R28 ;  /* 0x0000007a8078723c */ /* 0x000fe2000000181c */
[C---:B----4-:R-:W-:Y:S01]  /*5db0*/  IADD3 R0, R16.reuse, 0x6000, RZ ;  /* 0x0000600010007810 */ /* 0x050fe20007ffe0ff */
[----:B------:R1:W-:Y:S01]  /*5dc0*/  STL [R1+0x1c], R2 ;  /* 0x00001c0201007387 */ /* 0x0003e20000100800 */
[----:B-----5:R-:W-:-:S03]  /*5dd0*/  IADD3 R3, R16, 0x6800, RZ ;  /* 0x0000680010037810 */ /* 0x020fc60007ffe0ff */
[----:B------:R2:W-:Y:S02]  /*5de0*/  STL [R1+0x18], R0 ;  /* 0x0000180001007387 */ /* 0x0005e40000100800 */
[C---:B---3--:R-:W-:Y:S02]  /*5df0*/  HMMA.16816.F32 R124, R128.reuse, R12, R24 ;  /* 0x0000000c807c723c */ /* 0x048fe40000001818 */
[----:B------:R3:W-:Y:S06]  /*5e00*/  STL [R1+0x14], R3 ;  /* 0x0000140301007387 */ /* 0x0007ec0000100800 */
[----:B------:R-:W-:Y:S01]  /*5e10*/  HMMA.16816.F32 R128, R128, R14, R20 ;  /* 0x0000000e8080723c */ /* 0x000fe20000001814 */
[----:B-1----:R-:W-:-:S02]  /*5e20*/  IADD3 R2, R16, 0x7000, RZ ;  /* 0x0000700010027810 */ /* 0x002fc40007ffe0ff */
[----:B--2---:R-:W-:-:S05]  /*5e30*/  IADD3 R0, R16, 0x7800, RZ ;  /* 0x0000780010007810 */ /* 0x004fca0007ffe0ff */
[----:B------:R3:W-:Y:S04]  /*5e40*/  STL [R1+0xc], R0 ;  /* 0x00000c0001007387 */ /* 0x0007e80000100800 */
[----:B------:R3:W-:Y:S01]  /*5e50*/  STL [R1+0x10], R2 ;  /* 0x0000100201007387 */ /* 0x0007e20000100800 */
[----:B------:R-:W-:Y:S05]  /*5e60*/  @!P0 BRA `(.L_x_534) ;  /* 0x0000441000008947 */ /* 0x000fea0003800000 */
[----:B------:R-:W2:Y:S04]  /*5e70*/  LDL R16, [R1+0xdc] ;  /* 0x0000dc0001107983 */ /* 0x000ea80000100800 */
[----:B------:R-:W4:Y:S04]  /*5e80*/  LDL.64 R188, [R1+0xd0] ;  /* 0x0000d00001bc7983 */ /* 0x000f280000100a00 */
[----:B------:R-:W5:Y:S04]  /*5e90*/  LDL.64 R190, [R1+0xc0] ;  /* 0x0000c00001be7983 */ /* 0x000f680000100a00 */
[----:B---3--:R-:W3:Y:S04]  /*5ea0*/  LDL.64 R32, [R1+0xc8] ;  /* 0x0000c80001207983 */ /* 0x008ee80000100a00 */
[----:B------:R-:W3:Y:S01]  /*5eb0*/  LDL.64 R34, [R1+0xb8] ;  /* 0x0000b80001227983 */ /* 0x000ee20000100a00 */
[----:B------:R-:W-:-:S02]  /*5ec0*/  PLOP3.LUT P1, PT, PT, PT, UP1, 0x80, 0x0 ;  /* 0x000000000000781c */ /* 0x000fc40003f2f018 */
[----:B------:R-:W-:Y:S01]  /*5ed0*/  PLOP3.LUT P0, PT, PT, PT, UP1, 0x80, 0x0 ;  /* 0x000000000000781c */ /* 0x000fe20003f0f018 */
[----:B------:R-:W-:Y:S01]  /*5ee0*/  IMAD.MOV.U32 R134, RZ, RZ, R132 ;  /* 0x000000ffff867224 */ /* 0x000fe200078e0084 */
[----:B------:R-:W-:Y:S02]  /*5ef0*/  UMOV UR18, UR17 ;  /* 0x0000001100127c82 */ /* 0x000fe40008000000 */
[----:B------:R-:W-:Y:S02]  /*5f00*/  UMOV UR8, 0xffffffc0 ;  /* 0xffffffc000087882 */ /* 0x000fe40000000000 */
[----:B------:R-:W-:Y:S02]  /*5f10*/  ULDC.64 UR6, c[0x0][0x208] ;  /* 0x0000820000067ab9 */ /* 0x000fe40000000a00 */
[----:B------:R-:W-:-:S03]  /*5f20*/  ULDC.64 UR4, c[0x0][0x1e0] ;  /* 0x0000780000047ab9 */ /* 0x000fc60000000a00 */
[----:B--2---:R-:W-:Y:S01]  /*5f30*/  @P1 IMAD.HI.U32 R0, R16, c[0x0][0x2c8], RZ ;  /* 0x0000b20010001a27 */ /* 0x004fe200078e00ff */
[----:B----4-:R-:W-:-:S04]  /*5f40*/  IADD3 R3, P6, R188, 0x40, RZ ;  /* 0x00000040bc037810 */ /* 0x010fc80007fde0ff */
[----:B------:R-:W-:Y:S02]  /*5f50*/  @P0 SHF.R.U32.HI R0, RZ, c[0x0][0x2cc], R0 ;  /* 0x0000b300ff000a19 */ /* 0x000fe40000011600 */
[C---:B------:R-:W-:Y:S01]  /*5f60*/  IADD3 R2, P1, R188.reuse, 0x80, RZ ;  /* 0x00000080bc027810 */ /* 0x040fe20007f3e0ff */
[----:B------:R5:W-:Y:S04]  /*5f70*/  STL [R1+0xb4], R3 ;  /* 0x0000b40301007387 */ /* 0x000be80000100800 */
[----:B------:R1:W-:Y:S04]  /*5f80*/  @P0 STL [R1+0xd8], R0 ;  /* 0x0000d80001000387 */ /* 0x0003e80000100800 */
[----:B------:R3:W-:Y:S01]  /*5f90*/  STL [R1+0xac], R2 ;  /* 0x0000ac0201007387 */ /* 0x0007e20000100800 */
[----:B-----5:R-:W-:Y:S01]  /*5fa0*/  IMAD.X R3, RZ, RZ, R191, P6 ;  /* 0x000000ffff037224 */ /* 0x020fe200030e06bf */
[----:B-1----:R-:W-:-:S02]  /*5fb0*/  IADD3 R0, P0, R188, 0xc0, RZ ;  /* 0x000000c0bc007810 */ /* 0x002fc40007f1e0ff */
[----:B---3--:R-:W-:-:S03]  /*5fc0*/  IADD3 R2, P6, R32, 0x40, RZ ;  /* 0x0000004020027810 */ /* 0x008fc60007fde0ff */
[----:B------:R1:W-:Y:S04]  /*5fd0*/  STL [R1+0xa4], R0 ;  /* 0x0000a40001007387 */ /* 0x0003e80000100800 */
[----:B------:R2:W-:Y:S04]  /*5fe0*/  STL [R1+0xb0], R3 ;  /* 0x0000b00301007387 */ /* 0x0005e80000100800 */
[----:B------:R3:W-:Y:S01]  /*5ff0*/  STL [R1+0x9c], R2 ;  /* 0x00009c0201007387 */ /* 0x0007e20000100800 */
[----:B------:R-:W-:Y:S02]  /*6000*/  IMAD.X R4, RZ, RZ, R35, P6 ;  /* 0x000000ffff047224 */ /* 0x000fe400030e0623 */
[----:B-1----:R-:W-:Y:S01]  /*6010*/  IMAD.X R0, RZ, RZ, R191, P1 ;  /* 0x000000ffff007224 */ /* 0x002fe200008e06bf */
[----:B--2---:R-:W-:-:S04]  /*6020*/  IADD3 R3, P1, R32, 0x80, RZ ;  /* 0x0000008020037810 */ /* 0x004fc80007f3e0ff */
[----:B------:R1:W-:Y:S01]  /*6030*/  STL [R1+0xa8], R0 ;  /* 0x0000a80001007387 */ /* 0x0003e20000100800 */
[----:B---3--:R-:W-:-:S03]  /*6040*/  IMAD.X R2, RZ, RZ, R191, P0 ;  /* 0x000000ffff027224 */ /* 0x008fc600000e06bf */
[----:B------:R-:W-:Y:S04]  /*6050*/  STL [R1+0x94], R3 ;  /* 0x0000940301007387 */ /* 0x000fe80000100800 */
[----:B------:R2:W-:Y:S01]  /*6060*/  STL [R1+0xa0], R2 ;  /* 0x0000a00201007387 */ /* 0x0005e20000100800 */
[----:B-1----:R-:W-:-:S05]  /*6070*/  IADD3 R0, P0, R32, 0xc0, RZ ;  /* 0x000000c020007810 */ /* 0x002fca0007f1e0ff */
[----:B------:R1:W-:Y:S01]  /*6080*/  STL [R1+0x8c], R0 ;  /* 0x00008c0001007387 */ /* 0x0003e20000100800 */
[----:B--2---:R-:W-:-:S03]  /*6090*/  IMAD.X R2, RZ, RZ, R35, P1 ;  /* 0x000000ffff027224 */ /* 0x004fc600008e0623 */
[----:B------:R2:W-:Y:S04]  /*60a0*/  STL [R1+0x98], R4 ;  /* 0x0000980401007387 */ /* 0x0005e80000100800 */
[----:B------:R2:W-:Y:S01]  /*60b0*/  STL [R1+0x90], R2 ;  /* 0x0000900201007387 */ /* 0x0005e20000100800 */
[----:B-1----:R-:W-:-:S05]  /*60c0*/  IMAD.X R0, RZ, RZ, R35, P0 ;  /* 0x000000ffff007224 */ /* 0x002fca00000e0623 */
[----:B------:R2:W-:Y:S01]  /*60d0*/  STL [R1+0x88], R0 ;  /* 0x0000880001007387 */ /* 0x0005e20000100800 */
[----:B------:R-:W-:-:S03]  /*60e0*/  IMAD.MOV.U32 R3, RZ, RZ, R133 ;  /* 0x000000ffff037224 */ /* 0x000fc600078e0085 */
.L_x_535:
[----:B------:R-:W3:Y:S01]  /*60f0*/  LDL.64 R26, [R1+0xd0] ;  /* 0x0000d000011a7983 */ /* 0x000ee20000100a00 */
[----:B------:R-:W-:Y:S01]  /*6100*/  UISETP.GE.AND UP2, UPT, UR18, URZ, UPT ;  /* 0x0000003f1200728c */ /* 0x000fe2000bf46270 */
[----:B------:R-:W-:Y:S04]  /*6110*/  DEPBAR.LE SB0, 0x0 ;  /* 0x000080000000791a */ /* 0x000fe80000000000 */
[----:B------:R-:W4:Y:S01]  /*6120*/  LDL.64 R22, [R1+0xc0] ;  /* 0x0000c00001167983 */ /* 0x000f220000100a00 */
[----:B------:R-:W-:Y:S01]  /*6130*/  PLOP3.LUT P0, PT, PT, PT, UP2, 0x80, 0x0 ;  /* 0x000000000000781c */ /* 0x000fe20003f0f028 */
[----:B------:R-:W-:Y:S04]  /*6140*/  UIADD3 UR17, UR18, -0x1, URZ ;  /* 0xffffffff12117890 */ /* 0x000fe8000fffe03f */
[----:B--2---:R-:W2:Y:S01]  /*6150*/  LDL R24, [R1+0xb4] ;  /* 0x0000b40001187983 */ /* 0x004ea20000100800 */
[----:B------:R-:W-:Y:S02]  /*6160*/  @UP2 USHF.R.S32.HI UR11, URZ, 0x1f, UR18 ;  /* 0x0000001f3f0b2899 */ /* 0x000fe40008011412 */
[----:B------:R-:W-:Y:S01]  /*6170*/  @UP2 UIMAD.WIDE.U32 UR20, UR18, UR6, URZ ;  /* 0x00000006121422a5 */ /* 0x000fe2000f8e003f */
[----:B------:R-:W2:Y:S01]  /*6180*/  LDL R28, [R1+0xb0] ;  /* 0x0000b000011c7983 */ /* 0x000ea20000100800 */
[----:B------:R-:W-:Y:S02]  /*6190*/  @UP2 UIMAD UR11, UR11, UR6, URZ ;  /* 0x000000060b0b22a4 */ /* 0x000fe4000f8e023f */
[----:B------:R-:W-:Y:S01]  /*61a0*/  @UP2 USHF.L.U32 UR14, UR20, 0x6, URZ ;  /* 0x00000006140e2899 */ /* 0x000fe2000800063f */
[----:B------:R-:W2:Y:S01]  /*61b0*/  LDL R33, [R1+0xac] ;  /* 0x0000ac0001217983 */ /* 0x000ea20000100800 */
[----:B------:R-:W-:Y:S03]  /*61c0*/  @UP2 UIMAD UR11, UR18, UR7, UR11 ;  /* 0x00000007120b22a4 */ /* 0x000fe6000f8e020b */
[----:B------:R-:W2:Y:S01]  /*61d0*/  LDL R31, [R1+0xa4] ;  /* 0x0000a400011f7983 */ /* 0x000ea20000100800 */
[----:B------:R-:W-:Y:S03]  /*61e0*/  @UP2 UIADD3 UR11, UR21, UR11, URZ ;  /* 0x0000000b150b2290 */ /* 0x000fe6000fffe03f */
[----:B------:R-:W2:Y:S01]  /*61f0*/  LDL R30, [R1+0xa8] ;  /* 0x0000a800011e7983 */ /* 0x000ea20000100800 */
[----:B------:R-:W-:Y:S03]  /*6200*/  @UP2 USHF.L.U64.HI UR11, UR20, 0x6, UR11 ;  /* 0x00000006140b2899 */ /* 0x000fe6000801020b */
[----:B------:R-:W2:Y:S04]  /*6210*/  LDL R32, [R1+0xa0] ;  /* 0x0000a00001207983 */ /* 0x000ea80000100800 */
[----:B------:R-:W2:Y:S04]  /*6220*/  LDL R176, [R1+0x8] ;  /* 0x0000080001b07983 */ /* 0x000ea80000100800 */
[----:B------:R1:W-:Y:S04]  /*6230*/  STL [R1+0x12c], R131 ;  /* 0x00012c8301007387 */ /* 0x0003e80000100800 */
[----:B------:R-:W2:Y:S04]  /*6240*/  LDL R180, [R1+0x44] ;  /* 0x0000440001b47983 */ /* 0x000ea80000100800 */
[----:B------:R-:W2:Y:S04]  /*6250*/  LDL R184, [R1+0x40] ;  /* 0x0000400001b87983 */ /* 0x000ea80000100800 */
[----:B------:R-:W2:Y:S04]  /*6260*/  LDL R135, [R1+0x3c] ;  /* 0x00003c0001877983 */ /* 0x000ea80000100800 */
[----:B------:R-:W-:Y:S08]  /*6270*/  BAR.SYNC.DEFER_BLOCKING 0x0 ;  /* 0x0000000000007b1d */ /* 0x000ff00000010000 */
[----:B------:R-:W2:Y:S08]  /*6280*/  LDSM.16.M88.4 R8, [R248+0x10100] ;  /* 0x01010000f808783b */ /* 0x000eb00000000200 */
[----:B-1----:R-:W2:Y:S04]  /*6290*/  LDL R131, [R1+0x48] ;  /* 0x0000480001837983 */ /* 0x002ea80000100800 */
[----:B------:R-:W1:Y:S01]  /*62a0*/  LDSM.16.M88.4 R16, [R248+0x10900] ;  /* 0x01090000f810783b */ /* 0x000e620000000200 */
[----:B---3--:R-:W-:Y:S04]  /*62b0*/  @P0 IADD3 R0, P6, R26, UR14, RZ ;  /* 0x0000000e1a000c10 */ /* 0x008fe8000ffde0ff */
[----:B----4-:R-:W-:Y:S02]  /*62c0*/  @P0 IADD3.X R4, R23, UR11, RZ, P6, !PT ;  /* 0x0000000b17040c10 */ /* 0x010fe4000b7fe4ff */
[----:B------:R-:W-:Y:S02]  /*62d0*/  @P0 LEA R14, P6, R0, c[0x0][0x1f8], 0x1 ;  /* 0x00007e00000e0a11 */ /* 0x000fe400078c08ff */
[----:B--2---:R-:W-:Y:S02]  /*62e0*/  @P0 IADD3 R2, P1, R24, UR14, RZ ;  /* 0x0000000e18020c10 */ /* 0x004fe4000ff3e0ff */
[----:B------:R-:W-:Y:S02]  /*62f0*/  @P0 LEA.HI.X R15, R0, c[0x0][0x1fc], R4, 0x1, P6 ;  /* 0x00007f00000f0a11 */ /* 0x000fe400030f0c04 */
[----:B------:R-:W-:Y:S02]  /*6300*/  @P0 IADD3.X R5, R28, UR11, RZ, P1, !PT ;  /* 0x0000000b1c050c10 */ /* 0x000fe40008ffe4ff */
[C---:B------:R-:W-:Y:S02]  /*6310*/  @P0 LEA R12, P1, R2.reuse, c[0x0][0x1f8], 0x1 ;  /* 0x00007e00020c0a11 */ /* 0x040fe400078208ff */
[----:B------:R-:W-:Y:S02]  /*6320*/  @P0 IADD3 R0, P6, R33, UR14, RZ ;  /* 0x0000000e21000c10 */ /* 0x000fe4000ffde0ff */
[----:B------:R-:W-:Y:S02]  /*6330*/  @P0 LEA.HI.X R13, R2, c[0x0][0x1fc], R5, 0x1, P1 ;  /* 0x00007f00020d0a11 */ /* 0x000fe400008f0c05 */
[----:B------:R-:W-:Y:S02]  /*6340*/  @P0 LEA R6, P1, R0, c[0x0][0x1f8], 0x1 ;  /* 0x00007e0000060a11 */ /* 0x000fe400078208ff */
[----:B------:R-:W-:Y:S02]  /*6350*/  @P0 IADD3.X R4, R30, UR11, RZ, P6, !PT ;  /* 0x0000000b1e040c10 */ /* 0x000fe4000b7fe4ff */
[----:B------:R-:W-:Y:S01]  /*6360*/  @P0 IADD3 R2, P6, R31, UR14, RZ ;  /* 0x0000000e1f020c10 */ /* 0x000fe2000ffde0ff */
[----:B------:R-:W-:Y:S01]  /*6370*/  @UP2 ULEA UR14, UP0, UR6, UR14, 0x5 ;  /* 0x0000000e060e2291 */ /* 0x000fe2000f80283f */
[----:B------:R-:W-:Y:S02]  /*6380*/  @P0 LEA.HI.X R7, R0, c[0x0][0x1fc], R4, 0x1, P1 ;  /* 0x00007f0000070a11 */ /* 0x000fe400008f0c04 */
[----:B------:R-:W-:Y:S01]  /*6390*/  @P0 IADD3.X R0, R32, UR11, RZ, P6, !PT ;  /* 0x0000000b20000c10 */ /* 0x000fe2000b7fe4ff */
[----:B------:R-:W-:Y:S01]  /*63a0*/  @UP2 ULEA.HI.X UR11, UR6, UR11, UR7, 0x5, UP0 ;  /* 0x0000000b060b2291 */ /* 0x000fe200080f2c07 */
[----:B------:R-:W-:Y:S01]  /*63b0*/  @P0 LEA R20, P1, R2, c[0x0][0x1f8], 0x1 ;  /* 0x00007e0002140a11 */ /* 0x000fe200078208ff */
[----:B------:R-:W-:Y:S01]  /*63c0*/  LDSM.16.M88.4 R176, [R176] ;  /* 0x00000000b0b0783b */ /* 0x000fe20000000200 */
[----:B------:R-:W-:Y:S01]  /*63d0*/  @P0 IADD3 R4, P6, R26, UR14, RZ ;  /* 0x0000000e1a040c10 */ /* 0x000fe2000ffde0ff */
[----:B------:R-:W-:Y:S01]  /*63e0*/  UISETP.GE.AND UP2, UPT, UR18, 0x1, UPT ;  /* 0x000000011200788c */ /* 0x000fe2000bf46270 */
[----:B------:R-:W-:Y:S02]  /*63f0*/  @P0 LEA.HI.X R21, R2, c[0x0][0x1fc], R0, 0x1, P1 ;  /* 0x00007f0002150a11 */ /* 0x000fe400008f0c00 */
[----:B------:R-:W-:Y:S02]  /*6400*/  @P0 IADD3 R0, P1, R24, UR14, RZ ;  /* 0x0000000e18000c10 */ /* 0x000fe4000ff3e0ff */
[----:B------:R-:W-:Y:S01]  /*6410*/  @P0 IADD3.X R2, R23, UR11, RZ, P6, !PT ;  /* 0x0000000b17020c10 */ /* 0x000fe2000b7fe4ff */
[----:B------:R-:W2:Y:S01]  /*6420*/  LDSM.16.M88.4 R24, [R248+0x11100] ;  /* 0x01110000f818783b */ /* 0x000ea20000000200 */
[----:B------:R-:W-:Y:S02]  /*6430*/  @P0 IADD3.X R5, R28, UR11, RZ, P1, !PT ;  /* 0x0000000b1c050c10 */ /* 0x000fe40008ffe4ff */
[----:B------:R-:W-:Y:S02]  /*6440*/  @P0 LEA R28, P1, R0, c[0x0][0x1f8], 0x1 ;  /* 0x00007e00001c0a11 */ /* 0x000fe400078208ff */
[----:B------:R-:W-:Y:S01]  /*6450*/  @P0 LEA R22, P6, R4, c[0x0][0x1f8], 0x1 ;  /* 0x00007e0004160a11 */ /* 0x000fe200078c08ff */
[----:B------:R-:W-:Y:S01]  /*6460*/  @UP2 UIMAD.WIDE.U32 UR20, UR17, UR4, URZ ;  /* 0x00000004111422a5 */ /* 0x000fe2000f8e003f */
[----:B------:R-:W-:Y:S01]  /*6470*/  @P0 LEA.HI.X R29, R0, c[0x0][0x1fc], R5, 0x1, P1 ;  /* 0x00007f00001d0a11 */ /* 0x000fe200008f0c05 */
[----:B------:R-:W-:Y:S01]  /*6480*/  LDSM.16.M88.4 R180, [R180] ;  /* 0x00000000b4b4783b */ /* 0x000fe20000000200 */
[----:B------:R-:W-:Y:S02]  /*6490*/  @P0 IADD3 R0, P1, R31, UR14, RZ ;  /* 0x0000000e1f000c10 */ /* 0x000fe4000ff3e0ff */
[----:B------:R-:W-:Y:S02]  /*64a0*/  @P0 LEA.HI.X R23, R4, c[0x0][0x1fc], R2, 0x1, P6 ;  /* 0x00007f0004170a11 */ /* 0x000fe400030f0c02 */
[----:B------:R-:W-:Y:S02]  /*64b0*/  @P0 IADD3.X R5, R32, UR11, RZ, P1, !PT ;  /* 0x0000000b20050c10 */ /* 0x000fe40008ffe4ff */
[C---:B------:R-:W-:Y:S01]  /*64c0*/  @P0 LEA R132, P1, R0.reuse, c[0x0][0x1f8], 0x1 ;  /* 0x00007e0000840a11 */ /* 0x040fe200078208ff */
[----:B------:R-:W-:Y:S01]  /*64d0*/  LDSM.16.M88.4 R184, [R184] ;  /* 0x00000000b8b8783b */ /* 0x000fe20000000200 */
[----:B------:R-:W-:Y:S01]  /*64e0*/  @P0 IADD3 R2, P6, R33, UR14, RZ ;  /* 0x0000000e21020c10 */ /* 0x000fe2000ffde0ff */
[----:B------:R-:W-:Y:S01]  /*64f0*/  @UP2 USHF.L.U32 UR14, UR20, 0x6, URZ ;  /* 0x00000006140e2899 */ /* 0x000fe2000800063f */
[----:B------:R-:W-:Y:S02]  /*6500*/  @P0 LEA.HI.X R133, R0, c[0x0][0x1fc], R5, 0x1, P1 ;  /* 0x00007f0000850a11 */ /* 0x000fe400008f0c05 */
[----:B------:R-:W-:Y:S01]  /*6510*/  @P0 IADD3.X R4, R30, UR11, RZ, P6, !PT ;  /* 0x0000000b1e040c10 */ /* 0x000fe2000b7fe4ff */
[----:B------:R-:W-:Y:S01]  /*6520*/  UIMAD UR11, UR18, UR8, 0x1 ;  /* 0x00000001120b74a4 */ /* 0x000fe2000f8e0208 */
[C---:B------:R-:W-:Y:S01]  /*6530*/  @P0 LEA R30, P6, R2.reuse, c[0x0][0x1f8], 0x1 ;  /* 0x00007e00021e0a11 */ /* 0x040fe200078c08ff */
[----:B------:R-:W3:Y:S03]  /*6540*/  LDL R0, [R1+0x4] ;  /* 0x0000040001007983 */ /* 0x000ee60000100800 */
[----:B------:R-:W-:Y:S01]  /*6550*/  @P0 LEA.HI.X R31, R2, c[0x0][0x1fc], R4, 0x1, P6 ;  /* 0x00007f00021f0a11 */ /* 0x000fe200030f0c04 */
[----:B------:R-:W4:Y:S08]  /*6560*/  LDSM.16.M88.4 R32, [R248+0x11900] ;  /* 0x01190000f820783b */ /* 0x000f300000000200 */
[----:B------:R1:W1:Y:S08]  /*6570*/  LDSM.16.M88.4 R188, [R135] ;  /* 0x0000000087bc783b */ /* 0x0002700000000200 */
        /* <DEDUP_REMOVED lines=8> */
[----:B------:R4:W-:Y:S01]  /*6600*/  @P0 LDGSTS.E.BYPASS.LTC128B.128 [R131+0x3100], [R28.64], !P4 ;  /* 0x031000001c830fae */ /* 0x0009e2000e101d56 */
[C---:B-1---5:R-:W-:Y:S07]  /*6610*/  HMMA.16816.F32 R4, R168.reuse, R8, RZ ;  /* 0x00000008a804723c */ /* 0x062fee00000018ff */
[----:B------:R4:W-:Y:S01]  /*6620*/  @P0 LDGSTS.E.BYPASS.LTC128B.128 [R131+0x5100], [R30.64], !P3 ;  /* 0x051000001e830fae */ /* 0x0009e2000d901d56 */
[C---:B------:R-:W-:Y:S07]  /*6630*/  HMMA.16816.F32 R8, R168.reuse, R10, RZ ;  /* 0x0000000aa808723c */ /* 0x040fee00000018ff */
[----:B------:R1:W-:Y:S01]  /*6640*/  @P0 LDGSTS.E.BYPASS.LTC128B.128 [R131+0x7100], [R132.64], !P2 ;  /* 0x0710000084830fae */ /* 0x0003e2000d101d56 */
[----:B------:R-:W-:Y:S01]  /*6650*/  PLOP3.LUT P0, PT, PT, PT, UP1, 0x80, 0x0 ;  /* 0x000000000000781c */ /* 0x000fe20003f0f018 */
[C---:B------:R-:W-:Y:S06]  /*6660*/  HMMA.16816.F32 R12, R168.reuse, R16, RZ ;  /* 0x00000010a80c723c */ /* 0x040fec00000018ff */
[----:B------:R-:W3:Y:S02]  /*6670*/  LDL R135, [R1+0x30] ;  /* 0x0000300001877983 */ /* 0x000ee40000100800 */
[C---:B------:R-:W-:Y:S02]  /*6680*/  HMMA.16816.F32 R16, R168.reuse, R18, RZ ;  /* 0x00000012a810723c */ /* 0x040fe400000018ff */
[----:B------:R-:W0:Y:S06]  /*6690*/  LDGDEPBAR ;  /* 0x00000000000079af */ /* 0x000e2c0000000000 */
[C---:B--2---:R-:W-:Y:S02]  /*66a0*/  HMMA.16816.F32 R20, R168.reuse, R24, RZ ;  /* 0x00000018a814723c */ /* 0x044fe400000018ff */
[----:B------:R-:W2:Y:S06]  /*66b0*/  LDL R2, [R1+0x2c] ;  /* 0x00002c0001027983 */ /* 0x000eac0000100800 */
[C---:B------:R-:W-:Y:S01]  /*66c0*/  HMMA.16816.F32 R24, R168.reuse, R26, RZ ;  /* 0x0000001aa818723c */ /* 0x040fe200000018ff */
[----:B-1----:R-:W2:Y:S04]  /*66d0*/  LDL R132, [R1+0x38] ;  /* 0x0000380001847983 */ /* 0x002ea80000100800 */
[----:B------:R-:W2:Y:S03]  /*66e0*/  LDL R133, [R1+0x34] ;  /* 0x0000340001857983 */ /* 0x000ea60000100800 */
[C---:B----4-:R-:W-:Y:S01]  /*66f0*/  HMMA.16816.F32 R28, R168.reuse, R32, RZ ;  /* 0x00000020a81c723c */ /* 0x050fe200000018ff */
[----:B------:R-:W-:Y:S04]  /*6700*/  STL [R1+0xf4], R168 ;  /* 0x0000f4a801007387 */ /* 0x000fe80000100800 */
[----:B------:R-:W-:Y:S03]  /*6710*/  STL [R1+0xf0], R169 ;  /* 0x0000f0a901007387 */ /* 0x000fe60000100800 */
[----:B------:R-:W-:Y:S01]  /*6720*/  HMMA.16816.F32 R32, R168, R34, RZ ;  /* 0x00000022a820723c */ /* 0x000fe200000018ff */
[----:B------:R-:W-:Y:S04]  /*6730*/  STL [R1+0xec], R170 ;  /* 0x0000ecaa01007387 */ /* 0x000fe80000100800 */
[----:B------:R1:W-:Y:S03]  /*6740*/  STL [R1+0xe8], R171 ;  /* 0x0000e8ab01007387 */ /* 0x0003e60000100800 */
        /* <DEDUP_REMOVED lines=20> */
[----:B-1----:R-:W4:Y:S03]  /*6890*/  LDL R171, [R1+0x90] ;  /* 0x0000900001ab7983 */ /* 0x002f260000100800 */
[----:B------:R-:W-:Y:S01]  /*68a0*/  HMMA.16816.F32 R32, R172, R190, R32 ;  /* 0x000000beac20723c */ /* 0x000fe20000001820 */
[----:B------:R-:W2:Y:S04]  /*68b0*/  LDL R168, [R1+0xe0] ;  /* 0x0000e00001a87983 */ /* 0x000ea80000100800 */
[----:B------:R-:W2:Y:S04]  /*68c0*/  LDL R170, [R1+0x8c] ;  /* 0x00008c0001aa7983 */ /* 0x000ea80000100800 */
[----:B------:R-:W2:Y:S04]  /*68d0*/  LDL R169, [R1+0x88] ;  /* 0x0000880001a97983 */ /* 0x000ea80000100800 */
[----:B---3--:R-:W1:Y:S08]  /*68e0*/  LDSM.16.M88.4 R176, [R0+0x10100] ;  /* 0x0101000000b0783b */ /* 0x008e700000000200 */
[----:B------:R-:W3:Y:S08]  /*68f0*/  LDSM.16.M88.4 R180, [R0+0x10900] ;  /* 0x0109000000b4783b */ /* 0x000ef00000000200 */
[----:B------:R-:W-:Y:S01]  /*6900*/  LDSM.16.M88.4 R184, [R0+0x11900] ;  /* 0x0119000000b8783b */ /* 0x000fe20000000200 */
[C---:B-1----:R-:W-:Y:S08]  /*6910*/  HMMA.16816.F32 R4, R192.reuse, R176, R4 ;  /* 0x000000b0c004723c */ /* 0x042ff00000001804 */
[C---:B------:R-:W-:Y:S01]  /*6920*/  HMMA.16816.F32 R8, R192.reuse, R178, R8 ;  /* 0x000000b2c008723c */ /* 0x040fe20000001808 */
[----:B------:R-:W1:Y:S07]  /*6930*/  LDSM.16.M88.4 R176, [R0+0x11100] ;  /* 0x0111000000b0783b */ /* 0x000e6e0000000200 */
[C---:B---3--:R-:W-:Y:S08]  /*6940*/  HMMA.16816.F32 R12, R192.reuse, R180, R12 ;  /* 0x000000b4c00c723c */ /* 0x048ff0000000180c */
[C---:B------:R-:W-:Y:S01]  /*6950*/  HMMA.16816.F32 R16, R192.reuse, R182, R16 ;  /* 0x000000b6c010723c */ /* 0x040fe20000001810 */
[----:B------:R-:W3:Y:S07]  /*6960*/  LDSM.16.M88.4 R180, [R251] ;  /* 0x00000000fbb4783b */ /* 0x000eee0000000200 */
[C---:B-1----:R-:W-:Y:S08]  /*6970*/  HMMA.16816.F32 R20, R192.reuse, R176, R20 ;  /* 0x000000b0c014723c */ /* 0x042ff00000001814 */
[C---:B------:R-:W-:Y:S01]  /*6980*/  HMMA.16816.F32 R24, R192.reuse, R178, R24 ;  /* 0x000000b2c018723c */ /* 0x040fe20000001818 */
[----:B------:R-:W1:Y:S07]  /*6990*/  LDSM.16.M88.4 R176, [R251+0x800] ;  /* 0x00080000fbb0783b */ /* 0x000e6e0000000200 */
[C---:B------:R-:W-:Y:S08]  /*69a0*/  HMMA.16816.F32 R28, R192.reuse, R184, R28 ;  /* 0x000000b8c01c723c */ /* 0x040ff0000000181c */
[----:B------:R-:W-:Y:S01]  /*69b0*/  HMMA.16816.F32 R32, R192, R186, R32 ;  /* 0x000000bac020723c */ /* 0x000fe20000001820 */
[----:B------:R-:W1:Y:S07]  /*69c0*/  LDSM.16.M88.4 R184, [R251+0x1000] ;  /* 0x00100000fbb8783b */ /* 0x000e6e0000000200 */
[C---:B---3--:R-:W-:Y:S08]  /*69d0*/  HMMA.16816.F32 R4, R196.reuse, R180, R4 ;  /* 0x000000b4c404723c */ /* 0x048ff00000001804 */
[C---:B------:R-:W-:Y:S01]  /*69e0*/  HMMA.16816.F32 R8, R196.reuse, R182, R8 ;  /* 0x000000b6c408723c */ /* 0x040fe20000001808 */
[----:B------:R-:W3:Y:S07]  /*69f0*/  LDSM.16.M88.4 R180, [R251+0x1800] ;  /* 0x00180000fbb4783b */ /* 0x000eee0000000200 */
[C---:B-1----:R-:W-:Y:S08]  /*6a00*/  HMMA.16816.F32 R12, R196.reuse, R176, R12 ;  /* 0x000000b0c40c723c */ /* 0x042ff0000000180c */
[C---:B------:R-:W-:Y:S01]  /*6a10*/  HMMA.16816.F32 R16, R196.reuse, R178, R16 ;  /* 0x000000b2c410723c */ /* 0x040fe20000001810 */
[----:B------:R-:W1:Y:S07]  /*6a20*/  LDSM.16.M88.4 R176, [R248+0x12100] ;  /* 0x01210000f8b0783b */ /* 0x000e6e0000000200 */
[C---:B------:R-:W-:Y:S08]  /*6a30*/  HMMA.16816.F32 R20, R196.reuse, R184, R20 ;  /* 0x000000b8c414723c */ /* 0x040ff00000001814 */
[C---:B------:R-:W-:Y:S01]  /*6a40*/  HMMA.16816.F32 R24, R196.reuse, R186, R24 ;  /* 0x000000bac418723c */ /* 0x040fe20000001818 */
[----:B------:R-:W2:Y:S07]  /*6a50*/  LDSM.16.M88.4 R184, [R248+0x12900] ;  /* 0x01290000f8b8783b */ /* 0x000eae0000000200 */
[C---:B---3--:R-:W-:Y:S08]  /*6a60*/  HMMA.16816.F32 R28, R196.reuse, R180, R28 ;  /* 0x000000b4c41c723c */ /* 0x048ff0000000181c */
[----:B------:R-:W-:Y:S01]  /*6a70*/  HMMA.16816.F32 R32, R196, R182, R32 ;  /* 0x000000b6c420723c */ /* 0x000fe20000001820 */
[----:B------:R-:W3:Y:S07]  /*6a80*/  LDSM.16.M88.4 R180, [R248+0x13100] ;  /* 0x01310000f8b4783b */ /* 0x000eee0000000200 */
[C---:B-1----:R-:W-:Y:S08]  /*6a90*/  HMMA.16816.F32 R4, R200.reuse, R176, R4 ;  /* 0x000000b0c804723c */ /* 0x042ff00000001804 */
[C---:B------:R-:W-:Y:S01]  /*6aa0*/  HMMA.16816.F32 R8, R200.reuse, R178, R8 ;  /* 0x000000b2c808723c */ /* 0x040fe20000001808 */
[----:B------:R-:W1:Y:S07]  /*6ab0*/  LDSM.16.M88.4 R176, [R248+0x13900] ;  /* 0x01390000f8b0783b */ /* 0x000e6e0000000200 */
[C---:B--2---:R-:W-:Y:S08]  /*6ac0*/  HMMA.16816.F32 R12, R200.reuse, R184, R12 ;  /* 0x000000b8c80c723c */ /* 0x044ff0000000180c */
[C---:B------:R-:W-:Y:S01]  /*6ad0*/  HMMA.16816.F32 R16, R200.reuse, R186, R16 ;  /* 0x000000bac810723c */ /* 0x040fe20000001810 */
[----:B------:R2:W4:Y:S07]  /*6ae0*/  LDSM.16.M88.4 R184, [R132] ;  /* 0x0000000084b8783b */ /* 0x00052e0000000200 */
[C---:B---3--:R-:W-:Y:S08]  /*6af0*/  HMMA.16816.F32 R20, R200.reuse, R180, R20 ;  /* 0x000000b4c814723c */ /* 0x048ff00000001814 */
[C---:B------:R-:W-:Y:S01]  /*6b00*/  HMMA.16816.F32 R24, R200.reuse, R182, R24 ;  /* 0x000000b6c818723c */ /* 0x040fe20000001818 */
[----:B------:R3:W3:Y:S07]  /*6b10*/  LDSM.16.M88.4 R180, [R133] ;  /* 0x0000000085b4783b */ /* 0x0006ee0000000200 */
[C---:B-1----:R-:W-:Y:S01]  /*6b20*/  HMMA.16816.F32 R28, R200.reuse, R176, R28 ;  /* 0x000000b0c81c723c */ /* 0x042fe2000000181c */
[----:B--2---:R-:W2:Y:S07]  /*6b30*/  LDL R132, [R1+0x20] ;  /* 0x0000200001847983 */ /* 0x004eae0000100800 */
[----:B------:R-:W-:Y:S01]  /*6b40*/  HMMA.16816.F32 R32, R200, R178, R32 ;  /* 0x000000b2c820723c */ /* 0x000fe20000001820 */
[----:B------:R1:W1:Y:S07]  /*6b50*/  LDSM.16.M88.4 R176, [R135] ;  /* 0x0000000087b0783b */ /* 0x00026e0000000200 */
[C---:B----4-:R-:W-:Y:S01]  /*6b60*/  HMMA.16816.F32 R4, R204.reuse, R184, R4 ;  /* 0x000000b8cc04723c */ /* 0x050fe20000001804 */
[----:B---3--:R-:W3:Y:S07]  /*6b70*/  LDL R133, [R1+0x24] ;  /* 0x0000240001857983 */ /* 0x008eee0000100800 */
[C---:B------:R-:W-:Y:S01]  /*6b80*/  HMMA.16816.F32 R8, R204.reuse, R186, R8 ;  /* 0x000000bacc08723c */ /* 0x040fe20000001808 */
[----:B------:R4:W4:Y:S07]  /*6b90*/  LDSM.16.M88.4 R184, [R2] ;  /* 0x0000000002b8783b */ /* 0x00092e0000000200 */
[C---:B------:R-:W-:Y:S01]  /*6ba0*/  HMMA.16816.F32 R12, R204.reuse, R180, R12 ;  /* 0x000000b4cc0c723c */ /* 0x040fe2000000180c */
[----:B-1----:R-:W3:Y:S07]  /*6bb0*/  LDL R135, [R1+0x28] ;  /* 0x0000280001877983 */ /* 0x002eee0000100800 */
[C---:B------:R-:W-:Y:S01]  /*6bc0*/  HMMA.16816.F32 R16, R204.reuse, R182, R16 ;  /* 0x000000b6cc10723c */ /* 0x040fe20000001810 */
[----:B------:R-:W1:Y:S07]  /*6bd0*/  LDSM.16.M88.4 R180, [R0+0x12100] ;  /* 0x0121000000b4783b */ /* 0x000e6e0000000200 */
[C---:B------:R-:W-:Y:S01]  /*6be0*/  HMMA.16816.F32 R20, R204.reuse, R176, R20 ;  /* 0x000000b0cc14723c */ /* 0x040fe20000001814 */
[----:B----4-:R-:W4:Y:S07]  /*6bf0*/  LDL R2, [R1+0x1c] ;  /* 0x00001c0001027983 */ /* 0x010f2e0000100800 */
        /* <DEDUP_REMOVED lines=38> */
[----:B--2---:R1:W-:Y:S08]  /*6e60*/  LDSM.16.M88.4 R184, [R132] ;  /* 0x0000000084b8783b */ /* 0x0043f00000000200 */
[----:B---3--:R2:W-:Y:S08]  /*6e70*/  LDSM.16.M88.4 R176, [R133] ;  /* 0x0000000085b0783b */ /* 0x0085f00000000200 */
[----:B-1----:R-:W3:Y:S04]  /*6e80*/  LDL R132, [R1+0x10] ;  /* 0x0000100001847983 */ /* 0x002ee80000100800 */
[----:B------:R1:W4:Y:S08]  /*6e90*/  LDSM.16.M88.4 R180, [R135] ;  /* 0x0000000087b4783b */ /* 0x0003300000000200 */
[----:B--2---:R-:W2:Y:S04]  /*6ea0*/  LDL R133, [R1+0x14] ;  /* 0x0000140001857983 */ /* 0x004ea80000100800 */
[----:B-1----:R-:W2:Y:S01]  /*6eb0*/  LDL R135, [R1+0x18] ;  /* 0x0000180001877983 */ /* 0x002ea20000100800 */
[C---:B----4-:R-:W-:Y:S08]  /*6ec0*/  HMMA.16816.F32 R4, R220.reuse, R180, R4 ;  /* 0x000000b4dc04723c */ /* 0x050ff00000001804 */
[C---:B------:R-:W-:Y:S01]  /*6ed0*/  HMMA.16816.F32 R8, R220.reuse, R182, R8 ;  /* 0x000000b6dc08723c */ /* 0x040fe20000001808 */
[----:B------:R1:W4:Y:S07]  /*6ee0*/  LDSM.16.M88.4 R180, [R2] ;  /* 0x0000000002b4783b */ /* 0x00032e0000000200 */
[C---:B------:R-:W-:Y:S08]  /*6ef0*/  HMMA.16816.F32 R12, R220.reuse, R176, R12 ;  /* 0x000000b0dc0c723c */ /* 0x040ff0000000180c */
[C---:B------:R-:W-:Y:S01]  /*6f00*/  HMMA.16816.F32 R16, R220.reuse, R178, R16 ;  /* 0x000000b2dc10723c */ /* 0x040fe20000001810 */
[----:B------:R-:W4:Y:S07]  /*6f10*/  LDSM.16.M88.4 R176, [R0+0x14100] ;  /* 0x0141000000b0783b */ /* 0x000f2e0000000200 */
[C---:B------:R-:W-:Y:S01]  /*6f20*/  HMMA.16816.F32 R20, R220.reuse, R184, R20 ;  /* 0x000000b8dc14723c */ /* 0x040fe20000001814 */
[----:B-1----:R-:W2:Y:S07]  /*6f30*/  LDL R2, [R1+0xc] ;  /* 0x00000c0001027983 */ /* 0x002eae0000100800 */
[C---:B------:R-:W-:Y:S01]  /*6f40*/  HMMA.16816.F32 R24, R220.reuse, R186, R24 ;  /* 0x000000badc18723c */ /* 0x040fe20000001818 */
[----:B------:R-:W1:Y:S07]  /*6f50*/  LDSM.16.M88.4 R184, [R0+0x14900] ;  /* 0x0149000000b8783b */ /* 0x000e6e0000000200 */
[C---:B----4-:R-:W-:Y:S08]  /*6f60*/  HMMA.16816.F32 R28, R220.reuse, R180, R28 ;  /* 0x000000b4dc1c723c */ /* 0x050ff0000000181c */
[----:B------:R-:W-:Y:S01]  /*6f70*/  HMMA.16816.F32 R32, R220, R182, R32 ;  /* 0x000000b6dc20723c */ /* 0x000fe20000001820 */
[----:B------:R-:W4:Y:S07]  /*6f80*/  LDSM.16.M88.4 R180, [R0+0x15100] ;  /* 0x0151000000b4783b */ /* 0x000f2e0000000200 */
[C---:B------:R-:W-:Y:S08]  /*6f90*/  HMMA.16816.F32 R4, R224.reuse, R176, R4 ;  /* 0x000000b0e004723c */ /* 0x040ff00000001804 */
[C---:B------:R-:W-:Y:S01]  /*6fa0*/  HMMA.16816.F32 R8, R224.reuse, R178, R8 ;  /* 0x000000b2e008723c */ /* 0x040fe20000001808 */
[----:B------:R-:W4:Y:S07]  /*6fb0*/  LDSM.16.M88.4 R176, [R0+0x15900] ;  /* 0x0159000000b0783b */ /* 0x000f2e0000000200 */
[C---:B-1----:R-:W-:Y:S08]  /*6fc0*/  HMMA.16816.F32 R12, R224.reuse, R184, R12 ;  /* 0x000000b8e00c723c */ /* 0x042ff0000000180c */
[C---:B------:R-:W-:Y:S01]  /*6fd0*/  HMMA.16816.F32 R16, R224.reuse, R186, R16 ;  /* 0x000000bae010723c */ /* 0x040fe20000001810 */
[----:B------:R-:W1:Y:S07]  /*6fe0*/  LDSM.16.M88.4 R184, [R251+0x4000] ;  /* 0x00400000fbb8783b */ /* 0x000e6e0000000200 */
[C---:B----4-:R-:W-:Y:S08]  /*6ff0*/  HMMA.16816.F32 R20, R224.reuse, R180, R20 ;  /* 0x000000b4e014723c */ /* 0x050ff00000001814 */
[C---:B------:R-:W-:Y:S01]  /*7000*/  HMMA.16816.F32 R24, R224.reuse, R182, R24 ;  /* 0x000000b6e018723c */ /* 0x040fe20000001818 */
[----:B------:R-:W4:Y:S07]  /*7010*/  LDSM.16.M88.4 R180, [R251+0x4800] ;  /* 0x00480000fbb4783b */ /* 0x000f2e0000000200 */
[C---:B------:R-:W-:Y:S08]  /*7020*/  HMMA.16816.F32 R28, R224.reuse, R176, R28 ;  /* 0x000000b0e01c723c */ /* 0x040ff0000000181c */
[----:B------:R-:W-:Y:S01]  /*7030*/  HMMA.16816.F32 R32, R224, R178, R32 ;  /* 0x000000b2e020723c */ /* 0x000fe20000001820 */
        /* <DEDUP_REMOVED lines=8> */
[C---:B------:R-:W-:Y:S01]  /*70c0*/  HMMA.16816.F32 R24, R228.reuse, R178, R24 ;  /* 0x000000b2e418723c */ /* 0x040fe20000001818 */
[----:B------:R-:W4:Y:S07]  /*70d0*/  LDSM.16.M88.4 R176, [R248+0x16900] ;  /* 0x01690000f8b0783b */ /* 0x000f2e0000000200 */
[C---:B-1----:R-:W-:Y:S08]  /*70e0*/  HMMA.16816.F32 R28, R228.reuse, R184, R28 ;  /* 0x000000b8e41c723c */ /* 0x042ff0000000181c */
[----:B------:R-:W-:Y:S01]  /*70f0*/  HMMA.16816.F32 R32, R228, R186, R32 ;  /* 0x000000bae420723c */ /* 0x000fe20000001820 */
[----:B------:R-:W1:Y:S07]  /*7100*/  LDSM.16.M88.4 R184, [R248+0x17100] ;  /* 0x01710000f8b8783b */ /* 0x000e6e0000000200 */
[C---:B----4-:R-:W-:Y:S08]  /*7110*/  HMMA.16816.F32 R4, R232.reuse, R180, R4 ;  /* 0x000000b4e804723c */ /* 0x050ff00000001804 */
[C---:B------:R-:W-:Y:S01]  /*7120*/  HMMA.16816.F32 R8, R232.reuse, R182, R8 ;  /* 0x000000b6e808723c */ /* 0x040fe20000001808 */
[----:B------:R-:W4:Y:S07]  /*7130*/  LDSM.16.M88.4 R180, [R248+0x17900] ;  /* 0x01790000f8b4783b */ /* 0x000f2e0000000200 */
[C---:B------:R-:W-:Y:S08]  /*7140*/  HMMA.16816.F32 R12, R232.reuse, R176, R12 ;  /* 0x000000b0e80c723c */ /* 0x040ff0000000180c */
[C---:B------:R-:W-:Y:S08]  /*7150*/  HMMA.16816.F32 R16, R232.reuse, R178, R16 ;  /* 0x000000b2e810723c */ /* 0x040ff00000001810 */
[C---:B-1----:R-:W-:Y:S08]  /*7160*/  HMMA.16816.F32 R20, R232.reuse, R184, R20 ;  /* 0x000000b8e814723c */ /* 0x042ff00000001814 */
[C---:B------:R-:W-:Y:S08]  /*7170*/  HMMA.16816.F32 R24, R232.reuse, R186, R24 ;  /* 0x000000bae818723c */ /* 0x040ff00000001818 */
[C---:B----4-:R-:W-:Y:S08]  /*7180*/  HMMA.16816.F32 R28, R232.reuse, R180, R28 ;  /* 0x000000b4e81c723c */ /* 0x050ff0000000181c */
[----:B------:R-:W-:Y:S01]  /*7190*/  HMMA.16816.F32 R32, R232, R182, R32 ;  /* 0x000000b6e820723c */ /* 0x000fe20000001820 */
[----:B---3--:R-:W-:Y:S08]  /*71a0*/  LDSM.16.M88.4 R180, [R132] ;  /* 0x0000000084b4783b */ /* 0x008ff00000000200 */
[----:B--2---:R-:W-:Y:S08]  /*71b0*/  LDSM.16.M88.4 R184, [R133] ;  /* 0x0000000085b8783b */ /* 0x004ff00000000200 */
[----:B------:R-:W1:Y:S02]  /*71c0*/  LDSM.16.M88.4 R176, [R135] ;  /* 0x0000000087b0783b */ /* 0x000e640000000200 */
[C---:B-1----:R-:W-:Y:S08]  /*71d0*/  HMMA.16816.F32 R4, R236.reuse, R176, R4 ;  /* 0x000000b0ec04723c */ /* 0x042ff00000001804 */
[C---:B------:R-:W-:Y:S01]  /*71e0*/  HMMA.16816.F32 R8, R236.reuse, R178, R8 ;  /* 0x000000b2ec08723c */ /* 0x040fe20000001808 */
[----:B------:R1:W2:Y:S07]  /*71f0*/  LDSM.16.M88.4 R176, [R2] ;  /* 0x0000000002b0783b */ /* 0x0002ae0000000200 */
[C---:B------:R-:W-:Y:S08]  /*7200*/  HMMA.16816.F32 R12, R236.reuse, R184, R12 ;  /* 0x000000b8ec0c723c */ /* 0x040ff0000000180c */
[C---:B------:R-:W-:Y:S01]  /*7210*/  HMMA.16816.F32 R16, R236.reuse, R186, R16 ;  /* 0x000000baec10723c */ /* 0x040fe20000001810 */
[----:B------:R-:W3:Y:S07]  /*7220*/  LDSM.16.M88.4 R184, [R0+0x16100] ;  /* 0x0161000000b8783b */ /* 0x000eee0000000200 */
[C---:B------:R-:W-:Y:S01]  /*7230*/  HMMA.16816.F32 R20, R236.reuse, R180, R20 ;  /* 0x000000b4ec14723c */ /* 0x040fe20000001814 */
[----:B-1----:R-:W4:Y:S07]  /*7240*/  LDL R2, [R1+0xd8] ;  /* 0x0000d80001027983 */ /* 0x002f2e0000100800 */
[C---:B------:R-:W-:Y:S01]  /*7250*/  HMMA.16816.F32 R24, R236.reuse, R182, R24 ;  /* 0x000000b6ec18723c */ /* 0x040fe20000001818 */
[----:B------:R-:W1:Y:S07]  /*7260*/  LDSM.16.M88.4 R180, [R0+0x16900] ;  /* 0x0169000000b4783b */ /* 0x000e6e0000000200 */
[C---:B--2---:R-:W-:Y:S08]  /*7270*/  HMMA.16816.F32 R28, R236.reuse, R176, R28 ;  /* 0x000000b0ec1c723c */ /* 0x044ff0000000181c */
[----:B------:R-:W-:Y:S01]  /*7280*/  HMMA.16816.F32 R32, R236, R178, R32 ;  /* 0x000000b2ec20723c */ /* 0x000fe20000001820 */
[----:B------:R-:W2:Y:S07]  /*7290*/  LDSM.16.M88.4 R176, [R0+0x17100] ;  /* 0x0171000000b0783b */ /* 0x000eae0000000200 */
[C---:B---3--:R-:W-:Y:S08]  /*72a0*/  HMMA.16816.F32 R4, R240.reuse, R184, R4 ;  /* 0x000000b8f004723c */ /* 0x048ff00000001804 */
[C---:B------:R-:W-:Y:S01]  /*72b0*/  HMMA.16816.F32 R8, R240.reuse, R186, R8 ;  /* 0x000000baf008723c */ /* 0x040fe20000001808 */
[----:B------:R3:W3:Y:S07]  /*72c0*/  LDSM.16.M88.4 R184, [R0+0x17900] ;  /* 0x0179000000b8783b */ /* 0x0006ee0000000200 */
[C---:B-1----:R-:W-:Y:S08]  /*72d0*/  HMMA.16816.F32 R12, R240.reuse, R180, R12 ;  /* 0x000000b4f00c723c */ /* 0x042ff0000000180c */
[C---:B------:R-:W-:Y:S01]  /*72e0*/  HMMA.16816.F32 R16, R240.reuse, R182, R16 ;  /* 0x000000b6f010723c */ /* 0x040fe20000001810 */
[----:B------:R-:W1:Y:S07]  /*72f0*/  LDSM.16.M88.4 R180, [R251+0x6000] ;  /* 0x00600000fbb4783b */ /* 0x000e6e0000000200 */
[C---:B--2---:R-:W-:Y:S01]  /*7300*/  HMMA.16816.F32 R20, R240.reuse, R176, R20 ;  /* 0x000000b0f014723c */ /* 0x044fe20000001814 */
[----:B---3--:R3:W4:Y:S07]  /*7310*/  LDL R0, [R1+0xdc] ;  /* 0x0000dc0001007983 */ /* 0x00872e0000100800 */
[C---:B------:R-:W-:Y:S01]  /*7320*/  HMMA.16816.F32 R24, R240.reuse, R178, R24 ;  /* 0x000000b2f018723c */ /* 0x040fe20000001818 */
[----:B------:R-:W3:Y:S07]  /*7330*/  LDSM.16.M88.4 R176, [R251+0x6800] ;  /* 0x00680000fbb0783b */ /* 0x000eee0000000200 */
[C---:B------:R-:W-:Y:S08]  /*7340*/  HMMA.16816.F32 R28, R240.reuse, R184, R28 ;  /* 0x000000b8f01c723c */ /* 0x040ff0000000181c */
[----:B------:R-:W-:Y:S08]  /*7350*/  HMMA.16816.F32 R32, R240, R186, R32 ;  /* 0x000000baf020723c */ /* 0x000ff00000001820 */
[C---:B-1----:R-:W-:Y:S08]  /*7360*/  HMMA.16816.F32 R4, R244.reuse, R180, R4 ;  /* 0x000000b4f404723c */ /* 0x042ff00000001804 */
[C---:B------:R-:W-:Y:S08]  /*7370*/  HMMA.16816.F32 R8, R244.reuse, R182, R8 ;  /* 0x000000b6f408723c */ /* 0x040ff00000001808 */
[C---:B---3--:R-:W-:Y:S01]  /*7380*/  HMMA.16816.F32 R12, R244.reuse, R176, R12 ;  /* 0x000000b0f40c723c */ /* 0x048fe2000000180c */
[----:B------:R-:W3:Y:S04]  /*7390*/  LDL R177, [R1+0x9c] ;  /* 0x00009c0001b17983 */ /* 0x000ee80000100800 */
[----:B------:R-:W3:Y:S03]  /*73a0*/  LDL R176, [R1+0x98] ;  /* 0x0000980001b07983 */ /* 0x000ee60000100800 */
[----:B------:R-:W-:Y:S01]  /*73b0*/  FMUL.FTZ R4, R4, c[0x0][0x320] ;  /* 0x0000c80004047a20 */ /* 0x000fe20000410000 */
[C---:B------:R-:W-:Y:S01]  /*73c0*/  HMMA.16816.F32 R16, R244.reuse, R178, R16 ;  /* 0x000000b2f410723c */ /* 0x040fe20000001810 */
[----:B------:R-:W3:Y:S02]  /*73d0*/  LDL.64 R178, [R1+0xb8] ;  /* 0x0000b80001b27983 */ /* 0x000ee40000100a00 */
[----:B------:R-:W1:Y:S01]  /*73e0*/  MUFU.TANH R190, R4 ;  /* 0x0000000400be7308 */ /* 0x000e620000002400 */
[----:B------:R-:W-:Y:S02]  /*73f0*/  FMUL.FTZ R5, R5, c[0x0][0x320] ;  /* 0x0000c80005057a20 */ /* 0x000fe40000410000 */
[----:B------:R-:W-:Y:S02]  /*7400*/  FMUL.FTZ R6, R6, c[0x0][0x320] ;  /* 0x0000c80006067a20 */ /* 0x000fe40000410000 */
[----:B------:R-:W-:Y:S04]  /*7410*/  FMUL.FTZ R7, R7, c[0x0][0x320] ;  /* 0x0000c80007077a20 */ /* 0x000fe80000410000 */
[----:B------:R-:W-:Y:S01]  /*7420*/  FMUL.FTZ R8, R8, c[0x0][0x320] ;  /* 0x0000c80008087a20 */ /* 0x000fe20000410000 */
[----:B------:R-:W1:Y:S01]  /*7430*/  MUFU.TANH R185, R5 ;  /* 0x0000000500b97308 */ /* 0x000e620000002400 */
        /* <DEDUP_REMOVED lines=11> */
[----:B------:R1:W1:Y:S01]  /*74f0*/  MUFU.TANH R181, R7 ;  /* 0x0000000700b57308 */ /* 0x0002620000002400 */
[----:B------:R-:W-:Y:S09]  /*7500*/  FMUL.FTZ R15, R15, c[0x0][0x320] ;  /* 0x0000c8000f0f7a20 */ /* 0x000ff20000410000 */
[----:B------:R-:W3:Y:S10]  /*7510*/  MUFU.TANH R180, R8 ;  /* 0x0000000800b47308 */ /* 0x000ef40000002400 */
[----:B------:R-:W3:Y:S01]  /*7520*/  MUFU.TANH R135, R9 ;  /* 0x0000000900877308 */ /* 0x000ee20000002400 */
[----:B-1----:R-:W1:Y:S09]  /*7530*/  LDSM.16.M88.4 R4, [R251+0x7000] ;  /* 0x00700000fb04783b */ /* 0x002e720000000200 */
[----:B------:R-:W1:Y:S10]  /*7540*/  MUFU.TANH R133, R10 ;  /* 0x0000000a00857308 */ /* 0x000e740000002400 */
[----:B------:R1:W-:Y:S10]  /*7550*/  MUFU.TANH R132, R11 ;  /* 0x0000000b00847308 */ /* 0x0003f40000002400 */
[----:B------:R-:W-:Y:S10]  /*7560*/  MUFU.TANH R14, R14 ;  /* 0x0000000e000e7308 */ /* 0x000ff40000002400 */
[----:B------:R-:W-:Y:S01]  /*7570*/  MUFU.TANH R187, R17 ;  /* 0x0000001100bb7308 */ /* 0x000fe20000002400 */
[C---:B-1----:R-:W-:Y:S01]  /*7580*/  HMMA.16816.F32 R20, R244.reuse, R4, R20 ;  /* 0x00000004f414723c */ /* 0x042fe20000001814 */
[----:B------:R-:W1:Y:S01]  /*7590*/  LDSM.16.M88.4 R8, [R251+0x7800] ;  /* 0x00780000fb08783b */ /* 0x000e620000000200 */
[----:B------:R-:W-:Y:S07]  /*75a0*/  DEPBAR.LE SB0, 0x0 ;  /* 0x000080000000791a */ /* 0x000fee0000000000 */
[----:B------:R1:W-:Y:S01]  /*75b0*/  MUFU.TANH R186, R16 ;  /* 0x0000001000ba7308 */ /* 0x0003e20000002400 */
[C---:B------:R-:W-:Y:S01]  /*75c0*/  HMMA.16816.F32 R24, R244.reuse, R6, R24 ;  /* 0x00000006f418723c */ /* 0x040fe20000001818 */
[----:B------:R-:W-:Y:S11]  /*75d0*/  BAR.SYNC.DEFER_BLOCKING 0x0 ;  /* 0x0000000000007b1d */ /* 0x000ff60000010000 */
[----:B------:R-:W-:Y:S02]  /*75e0*/  @!UPT UIADD3 URZ, URZ, URZ, URZ ;  /* 0x0000003f3f3ff290 */ /* 0x000fe4000fffe03f */
        /* <DEDUP_REMOVED lines=10> */
[----:B------:R1:W-:Y:S04]  /*7690*/  MUFU.TANH R13, R20 ;  /* 0x00000014000d7308 */ /* 0x0003e80000002400 */
[----:B------:R-:W-:Y:S06]  /*76a0*/  HMMA.16816.F32 R32, R244, R10, R32 ;  /* 0x0000000af420723c */ /* 0x000fec0000001820 */
[----:B------:R-:W1:Y:S10]  /*76b0*/  MUFU.TANH R182, R12 ;  /* 0x0000000c00b67308 */ /* 0x000e740000002400 */
[----:B------:R1:W-:Y:S01]  /*76c0*/  MUFU.TANH R12, R21 ;  /* 0x00000015000c7308 */ /* 0x0003e20000002400 */
[----:B------:R-:W-:Y:S02]  /*76d0*/  FMUL.FTZ R28, R28, c[0x0][0x320] ;  /* 0x0000c8001c1c7a20 */ /* 0x000fe40000410000 */
[----:B------:R-:W-:Y:S02]  /*76e0*/  FMUL.FTZ R29, R29, c[0x0][0x320] ;  /* 0x0000c8001d1d7a20 */ /* 0x000fe40000410000 */
[----:B------:R-:W-:Y:S02]  /*76f0*/  FMUL.FTZ R30, R30, c[0x0][0x320] ;  /* 0x0000c8001e1e7a20 */ /* 0x000fe40000410000 */
[----:B------:R-:W-:Y:S03]  /*7700*/  FMUL.FTZ R31, R31, c[0x0][0x320] ;  /* 0x0000c8001f1f7a20 */ /* 0x000fe60000410000 */
[----:B------:R1:W-:Y:S01]  /*7710*/  MUFU.TANH R188, R18 ;  /* 0x0000001200bc7308 */ /* 0x0003e20000002400 */
[----:B------:R-:W-:Y:S02]  /*7720*/  FMUL.FTZ R32, R32, c[0x0][0x320] ;  /* 0x0000c80020207a20 */ /* 0x000fe40000410000 */
[----:B------:R-:W-:Y:S02]  /*7730*/  FMUL.FTZ R6, R33, c[0x0][0x320] ;  /* 0x0000c80021067a20 */ /* 0x000fe40000410000 */
[----:B------:R-:W-:Y:S05]  /*7740*/  FMUL.FTZ R35, R35, c[0x0][0x320] ;  /* 0x0000c80023237a20 */ /* 0x000fea0000410000 */
[----:B------:R1:W-:Y:S10]  /*7750*/  MUFU.TANH R189, R19 ;  /* 0x0000001300bd7308 */ /* 0x0003f40000002400 */
[----:B------:R1:W-:Y:S10]  /*7760*/  MUFU.TANH R5, R22 ;  /* 0x0000001600057308 */ /* 0x0003f40000002400 */
[----:B------:R-:W1:Y:S10]  /*7770*/  MUFU.TANH R15, R15 ;  /* 0x0000000f000f7308 */ /* 0x000e740000002400 */
[----:B------:R-:W1:Y:S10]  /*7780*/  MUFU.TANH R24, R24 ;  /* 0x0000001800187308 */ /* 0x000e740000002400 */
[----:B------:R-:W-:Y:S10]  /*7790*/  MUFU.TANH R28, R28 ;  /* 0x0000001c001c7308 */ /* 0x000ff40000002400 */
[----:B------:R-:W1:Y:S10]  /*77a0*/  MUFU.TANH R25, R25 ;  /* 0x0000001900197308 */ /* 0x000e740000002400 */
[----:B------:R-:W1:Y:S01]  /*77b0*/  MUFU.TANH R29, R29 ;  /* 0x0000001d001d7308 */ /* 0x000e620000002400 */
[----:B----4-:R-:W-:Y:S05]  /*77c0*/  @P0 MOV R0, R2 ;  /* 0x0000000200000202 */ /* 0x010fea0000000f00 */
[----:B------:R-:W4:Y:S04]  /*77d0*/  SHFL.IDX PT, R2, R0, RZ, 0x1c1f ;  /* 0x001c1fff00027589 */ /* 0x000f2800000e0000 */
[----:B------:R-:W1:Y:S04]  /*77e0*/  MUFU.TANH R32, R32 ;  /* 0x0000002000207308 */ /* 0x000e680000002400 */
[----:B------:R1:W3:Y:S06]  /*77f0*/  SHFL.IDX PT, R4, R0, 0x1, 0x1c1f ;  /* 0x003c1f0000047f89 */ /* 0x0002ec00000e0000 */
[----:B------:R-:W3:Y:S10]  /*7800*/  MUFU.TANH R6, R6 ;  /* 0x0000000600067308 */ /* 0x000ef40000002400 */
[----:B------:R-:W-:Y:S01]  /*7810*/  MUFU.TANH R23, R23 ;  /* 0x0000001700177308 */ /* 0x000fe20000002400 */
[----:B-1----:R-:W-:Y:S09]  /*7820*/  MOV R0, UR10 ;  /* 0x0000000a00007c02 */ /* 0x002ff20008000f00 */
[----:B------:R-:W1:Y:S01]  /*7830*/  MUFU.TANH R26, R26 ;  /* 0x0000001a001a7308 */ /* 0x000e620000002400 */
[----:B------:R-:W-:Y:S01]  /*7840*/  IADD3 R0, R0, UR11, -R168 ;  /* 0x0000000b00007c10 */ /* 0x000fe2000fffe8a8 */
[----:B------:R-:W-:Y:S01]  /*7850*/  @UP2 USHF.R.S32.HI UR11, URZ, 0x1f, UR17 ;  /* 0x0000001f3f0b2899 */ /* 0x000fe20008011411 */
[----:B------:R-:W2:Y:S02]  /*7860*/  LDL R168, [R1+0x94] ;  /* 0x0000940001a87983 */ /* 0x000ea40000100800 */
[----:B------:R-:W-:Y:S01]  /*7870*/  IADD3 R0, R0, -UR19, RZ ;  /* 0x8000001300007c10 */ /* 0x000fe2000fffe0ff */
[----:B------:R-:W-:Y:S04]  /*7880*/  @UP2 UIMAD UR11, UR11, UR4, URZ ;  /* 0x000000040b0b22a4 */ /* 0x000fe8000f8e023f */
[----:B------:R-:W-:Y:S01]  /*7890*/  MUFU.TANH R30, R30 ;  /* 0x0000001e001e7308 */ /* 0x000fe20000002400 */
[C---:B----4-:R-:W-:Y:S01]  /*78a0*/  IADD3 R2, R0.reuse, R2, RZ ;  /* 0x0000000200027210 */ /* 0x050fe20007ffe0ff */
[----:B------:R-:W-:Y:S01]  /*78b0*/  @UP2 UIMAD UR11, UR17, UR5, UR11 ;  /* 0x00000005110b22a4 */ /* 0x000fe2000f8e020b */
[----:B---3--:R-:W-:Y:S02]  /*78c0*/  IADD3 R0, R0, R4, RZ ;  /* 0x0000000400007210 */ /* 0x008fe40007ffe0ff */
[C---:B------:R-:W-:Y:S01]  /*78d0*/  ISETP.GT.AND P6, PT, R2.reuse, RZ, PT ;  /* 0x000000ff0200720c */ /* 0x040fe20003fc4270 */
[----:B------:R-:W-:Y:S01]  /*78e0*/  @UP2 UIADD3 UR11, UR21, UR11, URZ ;  /* 0x0000000b150b2290 */ /* 0x000fe2000fffe03f */
[----:B------:R-:W-:Y:S02]  /*78f0*/  ISETP.GT.AND P0, PT, R2, 0x1, PT ;  /* 0x000000010200780c */ /* 0x000fe40003f04270 */
[----:B------:R-:W-:Y:S01]  /*7900*/  FSEL R11, R190, -INF , P6 ;  /* 0xff800000be0b7808 */ /* 0x000fe20003000000 */
[----:B------:R-:W3:Y:S01]  /*7910*/  MUFU.TANH R27, R27 ;  /* 0x0000001b001b7308 */ /* 0x000ee20000002400 */
[----:B------:R-:W-:Y:S01]  /*7920*/  ISETP.GT.AND P6, PT, R0, 0x1, PT ;  /* 0x000000010000780c */ /* 0x000fe20003fc4270 */
[----:B------:R-:W-:Y:S01]  /*7930*/  @UP2 USHF.L.U64.HI UR11, UR20, 0x6, UR11 ;  /* 0x00000006140b2899 */ /* 0x000fe2000801020b */
[----:B------:R-:W-:Y:S02]  /*7940*/  FSEL R16, R185, -INF , P0 ;  /* 0xff800000b9107808 */ /* 0x000fe40000000000 */
[----:B------:R-:W-:Y:S02]  /*7950*/  ISETP.GT.AND P0, PT, R2, 0x8, PT ;  /* 0x000000080200780c */ /* 0x000fe40003f04270 */
[----:B------:R-:W-:Y:S02]  /*7960*/  FSEL R20, R181, -INF , P6 ;  /* 0xff800000b5147808 */ /* 0x000fe40003000000 */
[----:B------:R-:W-:Y:S01]  /*7970*/  FSEL R17, R180, -INF , P0 ;  /* 0xff800000b4117808 */ /* 0x000fe20000000000 */
[----:B------:R-:W-:Y:S01]  /*7980*/  MUFU.TANH R31, R31 ;  /* 0x0000001f001f7308 */ /* 0x000fe20000002400 */
[----:B------:R-:W4:Y:S01]  /*7990*/  LDL.64 R180, [R1+0xc8] ;  /* 0x0000c80001b47983 */ /* 0x000f220000100a00 */
[----:B------:R-:W-:Y:S02]  /*79a0*/  FMNMX.FTZ R4, R11, R3, !PT ;  /* 0x000000030b047209 */ /* 0x000fe40007810000 */
[----:B------:R-:W-:Y:S02]  /*79b0*/  ISETP.GT.AND P1, PT, R0, RZ, PT ;  /* 0x000000ff0000720c */ /* 0x000fe40003f24270 */
[----:B------:R-:W-:Y:S02]  /*79c0*/  FMNMX.FTZ R4, R16, R4, !PT ;  /* 0x0000000410047209 */ /* 0x000fe40007810000 */
[----:B------:R-:W-:Y:S02]  /*79d0*/  FSEL R21, R183, -INF , P1 ;  /* 0xff800000b7157808 */ /* 0x000fe40000800000 */
[----:B------:R-:W-:Y:S02]  /*79e0*/  ISETP.GT.AND P1, PT, R2, 0x9, PT ;  /* 0x000000090200780c */ /* 0x000fe40003f24270 */
[----:B------:R-:W-:Y:S02]  /*79f0*/  ISETP.GT.AND P6, PT, R0, 0x8, PT ;  /* 0x000000080000780c */ /* 0x000fe40003fc4270 */
[----:B------:R-:W-:Y:S02]  /*7a00*/  FSEL R18, R135, -INF , P1 ;  /* 0xff80000087127808 */ /* 0x000fe40000800000 */
[----:B------:R-:W-:Y:S01]  /*7a10*/  ISETP.GT.AND P1, PT, R2, 0x10, PT ;  /* 0x000000100200780c */ /* 0x000fe20003f24270 */
[----:B------:R-:W-:Y:S01]  /*7a20*/  MUFU.TANH R135, R35 ;  /* 0x0000002300877308 */ /* 0x000fe20000002400 */
[----:B------:R-:W-:Y:S02]  /*7a30*/  FMNMX.FTZ R4, R17, R4, !PT ;  /* 0x0000000411047209 */ /* 0x000fe40007810000 */
[----:B------:R-:W-:Y:S02]  /*7a40*/  ISETP.GT.AND P0, PT, R0, 0x9, PT ;  /* 0x000000090000780c */ /* 0x000fe40003f04270 */
[----:B------:R-:W-:Y:S02]  /*7a50*/  FSEL R19, R133, -INF , P6 ;  /* 0xff80000085137808 */ /* 0x000fe40003000000 */
[----:B------:R-:W-:Y:S02]  /*7a60*/  ISETP.GT.AND P6, PT, R2, 0x11, PT ;  /* 0x000000110200780c */ /* 0x000fe40003fc4270 */
[----:B------:R-:W-:Y:S02]  /*7a70*/  FSEL R182, R182, -INF , P1 ;  /* 0xff800000b6b67808 */ /* 0x000fe40000800000 */
[----:B------:R-:W-:Y:S02]  /*7a80*/  FMNMX.FTZ R4, R18, R4, !PT ;  /* 0x0000000412047209 */ /* 0x000fe40007810000 */
[----:B------:R-:W-:Y:S02]  /*7a90*/  ISETP.GT.AND P1, PT, R0, 0x11, PT ;  /* 0x000000110000780c */ /* 0x000fe40003f24270 */
[----:B------:R-:W-:Y:S02]  /*7aa0*/  FSEL R22, R132, -INF , P0 ;  /* 0xff80000084167808 */ /* 0x000fe40000000000 */
[----:B------:R-:W-:Y:S02]  /*7ab0*/  ISETP.GT.AND P0, PT, R0, 0x10, PT ;  /* 0x000000100000780c */ /* 0x000fe40003f04270 */
[----:B------:R-:W-:Y:S02]  /*7ac0*/  FSEL R184, R184, -INF , P6 ;  /* 0xff800000b8b87808 */ /* 0x000fe40003000000 */
[----:B------:R-:W-:Y:S02]  /*7ad0*/  ISETP.GT.AND P6, PT, R2, 0x18, PT ;  /* 0x000000180200780c */ /* 0x000fe40003fc4270 */
[----:B------:R-:W-:Y:S02]  /*7ae0*/  FMNMX.FTZ R4, R182, R4, !PT ;  /* 0x00000004b6047209 */ /* 0x000fe40007810000 */
[----:B------:R-:W-:Y:S02]  /*7af0*/  FSEL R183, R14, -INF , P0 ;  /* 0xff8000000eb77808 */ /* 0x000fe40000000000 */
[----:B------:R-:W-:Y:S02]  /*7b00*/  FMNMX.FTZ R4, R184, R4, !PT ;  /* 0x00000004b8047209 */ /* 0x000fe40007810000 */
[----:B------:R-:W-:Y:S02]  /*7b10*/  ISETP.GT.AND P0, PT, R2, 0x19, PT ;  /* 0x000000190200780c */ /* 0x000fe40003f04270 */
[----:B------:R-:W-:Y:S02]  /*7b20*/  FSEL R185, R15, -INF , P1 ;  /* 0xff8000000fb97808 */ /* 0x000fe40000800000 */
        /* <DEDUP_REMOVED lines=9> */
[----:B------:R-:W-:Y:S02]  /*7bc0*/  FMNMX.FTZ R4, R186, R4, !PT ;  /* 0x00000004ba047209 */ /* 0x000fe40007810000 */
[----:B------:R-:W-:Y:S02]  /*7bd0*/  FSEL R203, R13, -INF , P0 ;  /* 0xff8000000dcb7808 */ /* 0x000fe40000000000 */
[----:B------:R-:W-:Y:S02]  /*7be0*/  FSEL R196, R12, -INF , P1 ;  /* 0xff8000000cc47808 */ /* 0x000fe40000800000 */
[C---:B------:R-:W-:Y:S02]  /*7bf0*/  ISETP.GT.AND P0, PT, R2.reuse, 0x28, PT ;  /* 0x000000280200780c */ /* 0x040fe40003f04270 */
[C---:B------:R-:W-:Y:S02]  /*7c00*/  ISETP.GT.AND P1, PT, R2.reuse, 0x29, PT ;  /* 0x000000290200780c */ /* 0x040fe40003f24270 */
[----:B------:R-:W-:Y:S02]  /*7c10*/  FMNMX.FTZ R4, R187, R4, !PT ;  /* 0x00000004bb047209 */ /* 0x000fe40007810000 */
[----:B------:R-:W-:Y:S02]  /*7c20*/  FSEL R191, R5, -INF , P6 ;  /* 0xff80000005bf7808 */ /* 0x000fe40003000000 */
[----:B------:R-:W-:Y:S02]  /*7c30*/  ISETP.GT.AND P6, PT, R2, 0x30, PT ;  /* 0x000000300200780c */ /* 0x000fe40003fc4270 */
[----:B------:R-:W-:Y:S02]  /*7c40*/  FSEL R197, R24, -INF , P0 ;  /* 0xff80000018c57808 */ /* 0x000fe40000000000 */
[----:B------:R-:W-:Y:S02]  /*7c50*/  FSEL R198, R25, -INF , P1 ;  /* 0xff80000019c67808 */ /* 0x000fe40000800000 */
[----:B------:R-:W-:Y:S02]  /*7c60*/  FSEL R193, R28, -INF , P6 ;  /* 0xff8000001cc17808 */ /* 0x000fe40003000000 */
[C---:B------:R-:W-:Y:S02]  /*7c70*/  ISETP.GT.AND P6, PT, R2.reuse, 0x39, PT ;  /* 0x000000390200780c */ /* 0x040fe40003fc4270 */
[C---:B------:R-:W-:Y:S02]  /*7c80*/  ISETP.GT.AND P0, PT, R2.reuse, 0x31, PT ;  /* 0x000000310200780c */ /* 0x040fe40003f04270 */
[----:B------:R-:W-:Y:S02]  /*7c90*/  ISETP.GT.AND P1, PT, R2, 0x38, PT ;  /* 0x000000380200780c */ /* 0x000fe40003f24270 */
[----:B------:R-:W-:Y:S02]  /*7ca0*/  FMNMX.FTZ R2, R203, R4, !PT ;  /* 0x00000004cb027209 */ /* 0x000fe40007810000 */
[----:B------:R-:W-:Y:S02]  /*7cb0*/  FSEL R194, R29, -INF , P0 ;  /* 0xff8000001dc27808 */ /* 0x000fe40000000000 */
[----:B------:R-:W-:Y:S02]  /*7cc0*/  FMNMX.FTZ R2, R196, R2, !PT ;  /* 0x00000002c4027209 */ /* 0x000fe40007810000 */
[----:B------:R-:W-:Y:S02]  /*7cd0*/  FMNMX.FTZ R5, R21, R134, !PT ;  /* 0x0000008615057209 */ /* 0x000fe40007810000 */
        /* <DEDUP_REMOVED lines=9> */
[----:B------:R-:W-:Y:S01]  /*7d70*/  FMNMX.FTZ R4, R22, R5, !PT ;  /* 0x0000000516047209 */ /* 0x000fe20007810000 */
[----:B------:R-:W-:Y:S01]  /*7d80*/  FMUL.FTZ R5, R34, c[0x0][0x320] ;  /* 0x0000c80022057a20 */ /* 0x000fe20000410000 */
[----:B------:R-:W-:Y:S02]  /*7d90*/  FMNMX.FTZ R2, R172, R2, !PT ;  /* 0x00000002ac027209 */ /* 0x000fe40007810000 */
[----:B------:R-:W-:Y:S02]  /*7da0*/  FMNMX.FTZ R4, R183, R4, !PT ;  /* 0x00000004b7047209 */ /* 0x000fe40007810000 */
[----:B------:R-:W-:Y:S01]  /*7db0*/  PLOP3.LUT P6, PT, PT, PT, UP2, 0x80, 0x0 ;  /* 0x000000000000781c */ /* 0x000fe20003fcf028 */
[----:B------:R-:W3:Y:S01]  /*7dc0*/  SHFL.BFLY PT, R133, R2, 0x2, 0x1f ;  /* 0x0c401f0002857f89 */ /* 0x000ee200000e0000 */
[----:B------:R-:W3:Y:S01]  /*7dd0*/  MUFU.TANH R5, R5 ;  /* 0x0000000500057308 */ /* 0x000ee20000002400 */
[----:B------:R-:W-:Y:S02]  /*7de0*/  FMNMX.FTZ R4, R185, R4, !PT ;  /* 0x00000004b9047209 */ /* 0x000fe40007810000 */
[----:B------:R-:W-:Y:S02]  /*7df0*/  ISETP.GT.AND P0, PT, R0, 0x21, PT ;  /* 0x000000210000780c */ /* 0x000fe40003f04270 */
[----:B------:R-:W-:Y:S02]  /*7e00*/  FMNMX.FTZ R4, R188, R4, !PT ;  /* 0x00000004bc047209 */ /* 0x000fe40007810000 */
[----:B------:R-:W-:Y:S02]  /*7e10*/  ISETP.GT.AND P1, PT, R0, 0x28, PT ;  /* 0x000000280000780c */ /* 0x000fe40003f24270 */
[----:B------:R-:W-:Y:S02]  /*7e20*/  FMNMX.FTZ R4, R189, R4, !PT ;  /* 0x00000004bd047209 */ /* 0x000fe40007810000 */
[----:B-1----:R-:W-:Y:S02]  /*7e30*/  FSEL R199, R26, -INF , P1 ;  /* 0xff8000001ac77808 */ /* 0x002fe40000800000 */
[----:B------:R-:W-:Y:S02]  /*7e40*/  FSEL R190, R23, -INF , P0 ;  /* 0xff80000017be7808 */ /* 0x000fe40000000000 */
[C---:B------:R-:W-:Y:S02]  /*7e50*/  ISETP.GT.AND P0, PT, R0.reuse, 0x29, PT ;  /* 0x000000290000780c */ /* 0x040fe40003f04270 */
[----:B------:R-:W-:Y:S02]  /*7e60*/  ISETP.GT.AND P1, PT, R0, 0x30, PT ;  /* 0x000000300000780c */ /* 0x000fe40003f24270 */
[----:B------:R-:W-:Y:S02]  /*7e70*/  FMNMX.FTZ R4, R191, R4, !PT ;  /* 0x00000004bf047209 */ /* 0x000fe40007810000 */
[----:B---3--:R-:W-:Y:S02]  /*7e80*/  FSEL R192, R27, -INF , P0 ;  /* 0xff8000001bc07808 */ /* 0x008fe40000000000 */
[----:B------:R-:W-:Y:S02]  /*7e90*/  FSEL R173, R30, -INF , P1 ;  /* 0xff8000001ead7808 */ /* 0x000fe40000800000 */
[C---:B------:R-:W-:Y:S02]  /*7ea0*/  ISETP.GT.AND P1, PT, R0.reuse, 0x38, PT ;  /* 0x000000380000780c */ /* 0x040fe40003f24270 */
[----:B------:R-:W-:Y:S02]  /*7eb0*/  ISETP.GT.AND P0, PT, R0, 0x31, PT ;  /* 0x000000310000780c */ /* 0x000fe40003f04270 */
[----:B------:R-:W-:Y:S02]  /*7ec0*/  FMNMX.FTZ R133, R2, R133, !PT ;  /* 0x0000008502857209 */ /* 0x000fe40007810000 */
[----:B------:R-:W-:Y:S02]  /*7ed0*/  FMNMX.FTZ R4, R190, R4, !PT ;  /* 0x00000004be047209 */ /* 0x000fe40007810000 */
[----:B------:R-:W-:Y:S01]  /*7ee0*/  FSEL R175, R5, -INF , P1 ;  /* 0xff80000005af7808 */ /* 0x000fe20000800000 */
[----:B------:R-:W1:Y:S01]  /*7ef0*/  SHFL.BFLY PT, R23, R133, 0x1, 0x1f ;  /* 0x0c201f0085177f89 */ /* 0x000e6200000e0000 */
[----:B------:R-:W-:Y:S02]  /*7f00*/  FSEL R174, R31, -INF , P0 ;  /* 0xff8000001fae7808 */ /* 0x000fe40000000000 */
[----:B------:R-:W-:Y:S02]  /*7f10*/  ISETP.GT.AND P0, PT, R0, 0x39, PT ;  /* 0x000000390000780c */ /* 0x000fe40003f04270 */
[----:B------:R-:W-:Y:S02]  /*7f20*/  FMNMX.FTZ R4, R199, R4, !PT ;  /* 0x00000004c7047209 */ /* 0x000fe40007810000 */
[----:B------:R-:W-:Y:S02]  /*7f30*/  FSEL R135, R135, -INF , P0 ;  /* 0xff80000087877808 */ /* 0x000fe40000000000 */
[----:B------:R-:W-:Y:S04]  /*7f40*/  FMNMX.FTZ R4, R192, R4, !PT ;  /* 0x00000004c0047209 */ /* 0x000fe80007810000 */
[----:B------:R-:W-:Y:S04]  /*7f50*/  FMNMX.FTZ R4, R173, R4, !PT ;  /* 0x00000004ad047209 */ /* 0x000fe80007810000 */
[----:B------:R-:W-:Y:S04]  /*7f60*/  FMNMX.FTZ R0, R174, R4, !PT ;  /* 0x00000004ae007209 */ /* 0x000fe80007810000 */
[----:B------:R-:W-:Y:S02]  /*7f70*/  FMNMX.FTZ R0, R175, R0, !PT ;  /* 0x00000000af007209 */ /* 0x000fe40007810000 */
[----:B-1----:R-:W-:Y:S02]  /*7f80*/  FMNMX.FTZ R133, R133, R23, !PT ;  /* 0x0000001785857209 */ /* 0x002fe40007810000 */
[----:B------:R-:W-:Y:S05]  /*7f90*/  FMNMX.FTZ R0, R135, R0, !PT ;  /* 0x0000000087007209 */ /* 0x000fea0007810000 */
[----:B------:R-:W1:Y:S02]  /*7fa0*/  SHFL.BFLY PT, R2, R0, 0x2, 0x1f ;  /* 0x0c401f0000027f89 */ /* 0x000e6400000e0000 */
[----:B-1----:R-:W-:Y:S06]  /*7fb0*/  FMNMX.FTZ R0, R0, R2, !PT ;  /* 0x0000000200007209 */ /* 0x002fec0007810000 */
[----:B------:R-:W1:Y:S02]  /*7fc0*/  SHFL.BFLY PT, R2, R0, 0x1, 0x1f ;  /* 0x0c201f0000027f89 */ /* 0x000e6400000e0000 */
[----:B-1----:R-:W-:Y:S02]  /*7fd0*/  FMNMX.FTZ R132, R0, R2, !PT ;  /* 0x0000000200847209 */ /* 0x002fe40007810000 */
[----:B----4-:R-:W-:Y:S03]  /*7fe0*/  @P6 IADD3 R5, P1, R180, UR14, RZ ;  /* 0x0000000eb4056c10 */ /* 0x010fe6000ff3e0ff */
[----:B------:R-:W-:Y:S01]  /*7ff0*/  FMUL.FTZ R181, R132, c[0x0][0x2d0] ;  /* 0x0000b40084b57a20 */ /* 0x000fe20000410000 */
[----:B------:R-:W-:Y:S02]  /*8000*/  @P6 LEA R6, P0, R5, c[0x0][0x1c8], 0x1 ;  /* 0x0000720005066a11 */ /* 0x000fe400078008ff */
[----:B------:R-:W-:Y:S02]  /*8010*/  @P6 IADD3.X R7, R179, UR11, RZ, P1, !PT ;  /* 0x0000000bb3076c10 */ /* 0x000fe40008ffe4ff */
[----:B------:R-:W-:Y:S02]  /*8020*/  @P6 IADD3 R4, P1, R177, UR14, RZ ;  /* 0x0000000eb1046c10 */ /* 0x000fe4000ff3e0ff */
[----:B------:R-:W-:Y:S02]  /*8030*/  @P6 LEA.HI.X R7, R5, c[0x0][0x1cc], R7, 0x1, P0 ;  /* 0x0000730005076a11 */ /* 0x000fe400000f0c07 */
[----:B------:R-:W-:Y:S02]  /*8040*/  @P6 LEA R8, P0, R4, c[0x0][0x1c8], 0x1 ;  /* 0x0000720004086a11 */ /* 0x000fe400078008ff */
[----:B------:R-:W-:Y:S01]  /*8050*/  @P6 IADD3.X R9, R176, UR11, RZ, P1, !PT ;  /* 0x0000000bb0096c10 */ /* 0x000fe20008ffe4ff */
[----:B------:R1:W-:Y:S01]  /*8060*/  @P6 LDGSTS.E.BYPASS.LTC128B.128 [R131+0x10100], [R6.64], !P5 ;  /* 0x1010000006836fae */ /* 0x0003e2000e901d56 */
[----:B--2---:R-:W-:Y:S02]  /*8070*/  @P6 IADD3 R5, P1, R168, UR14, RZ ;  /* 0x0000000ea8056c10 */ /* 0x004fe4000ff3e0ff */
[----:B------:R-:W-:Y:S02]  /*8080*/  @P6 LEA.HI.X R9, R4, c[0x0][0x1cc], R9, 0x1, P0 ;  /* 0x0000730004096a11 */ /* 0x000fe400000f0c09 */
[----:B------:R-:W-:Y:S02]  /*8090*/  @P6 LEA R12, P0, R5, c[0x0][0x1c8], 0x1 ;  /* 0x00007200050c6a11 */ /* 0x000fe400078008ff */
[----:B------:R-:W-:Y:S01]  /*80a0*/  @P6 IADD3.X R10, R171, UR11, RZ, P1, !PT ;  /* 0x0000000bab0a6c10 */ /* 0x000fe20008ffe4ff */
[----:B------:R2:W-:Y:S01]  /*80b0*/  @P6 LDGSTS.E.BYPASS.LTC128B.128 [R131+0x12100], [R8.64], !P4 ;  /* 0x1210000008836fae */ /* 0x0005e2000e101d56 */
[----:B------:R-:W-:Y:S01]  /*80c0*/  @P6 IADD3 R4, P1, R170, UR14, RZ ;  /* 0x0000000eaa046c10 */ /* 0x000fe2000ff3e0ff */
[----:B------:R-:W-:Y:S01]  /*80d0*/  @UP2 UIADD3 UR14, UP0, UR16, UR14, URZ ;  /* 0x0000000e100e2290 */ /* 0x000fe2000ff1e03f */
[----:B------:R-:W-:Y:S02]  /*80e0*/  @P6 LEA.HI.X R13, R5, c[0x0][0x1cc], R10, 0x1, P0 ;  /* 0x00007300050d6a11 */ /* 0x000fe400000f0c0a */
[C---:B------:R-:W-:Y:S02]  /*80f0*/  @P6 LEA R14, P0, R4.reuse, c[0x0][0x1c8], 0x1 ;  /* 0x00007200040e6a11 */ /* 0x040fe400078008ff */
[----:B------:R-:W-:Y:S01]  /*8100*/  @P6 IADD3.X R5, R169, UR11, RZ, P1, !PT ;  /* 0x0000000ba9056c10 */ /* 0x000fe20008ffe4ff */
[----:B------:R3:W-:Y:S01]  /*8110*/  @P6 LDGSTS.E.BYPASS.LTC128B.128 [R131+0x14100], [R12.64], !P3 ;  /* 0x141000000c836fae */ /* 0x0007e2000d901d56 */
[C---:B------:R-:W-:Y:S01]  /*8120*/  FSETP.NEU.FTZ.AND P1, PT, R133.reuse, -INF , PT ;  /* 0xff8000008500780b */ /* 0x040fe20003f3d000 */
[----:B------:R-:W-:Y:S01]  /*8130*/  @UP2 UIADD3.X UR11, UR15, UR11, URZ, UP0, !UPT ;  /* 0x0000000b0f0b2290 */ /* 0x000fe200087fe43f */
[----:B------:R-:W-:Y:S01]  /*8140*/  @P6 LEA.HI.X R15, R4, c[0x0][0x1cc], R5, 0x1, P0 ;  /* 0x00007300040f6a11 */ /* 0x000fe200000f0c05 */
[----:B------:R-:W-:Y:S01]  /*8150*/  UISETP.GT.AND UP0, UPT, UR18, UR9, UPT ;  /* 0x000000091200728c */ /* 0x000fe2000bf04270 */
[----:B------:R-:W-:Y:S01]  /*8160*/  @P6 IADD3 R4, P0, R180, UR14, RZ ;  /* 0x0000000eb4046c10 */ /* 0x000fe2000ff1e0ff */
[C---:B------:R-:W-:Y:S01]  /*8170*/  FMUL.FTZ R180, R133.reuse, c[0x0][0x2d0] ;  /* 0x0000b40085b47a20 */ /* 0x040fe20000410000 */
[----:B------:R-:W-:Y:S01]  /*8180*/  FSEL R0, R133, RZ, P1 ;  /* 0x000000ff85007208 */ /* 0x000fe20000800000 */
[----:B------:R3:W-:Y:S01]  /*8190*/  @P6 LDGSTS.E.BYPASS.LTC128B.128 [R131+0x16100], [R14.64], !P2 ;  /* 0x161000000e836fae */ /* 0x0007e2000d101d56 */
[----:B------:R-:W-:Y:S01]  /*81a0*/  @P6 IADD3.X R5, R179, UR11, RZ, P0, !PT ;  /* 0x0000000bb3056c10 */ /* 0x000fe200087fe4ff */
[----:B------:R-:W-:Y:S01]  /*81b0*/  UMOV UR18, UR17 ;  /* 0x0000001100127c82 */ /* 0x000fe20008000000 */
[----:B------:R-:W-:Y:S01]  /*81c0*/  FSEL R180, R180, RZ, P1 ;  /* 0x000000ffb4b47208 */ /* 0x000fe20000800000 */
[----:B------:R-:W-:Y:S01]  /*81d0*/  FADD.FTZ R0, -R0, R3 ;  /* 0x0000000300007221 */ /* 0x000fe20000010100 */
[C---:B------:R-:W-:Y:S03]  /*81e0*/  @P6 LEA R10, P0, R4.reuse, c[0x0][0x1c8], 0x1 ;  /* 0x00007200040a6a11 */ /* 0x040fe600078008ff */
[--C-:B-1----:R-:W-:Y:S01]  /*81f0*/  FFMA.FTZ R6, R11, c[0x0][0x2d0], -R180.reuse ;  /* 0x0000b4000b067a23 */ /* 0x102fe200000108b4 */
[----:B------:R-:W-:Y:S01]  /*8200*/  @P6 LEA.HI.X R11, R4, c[0x0][0x1cc], R5, 0x1, P0 ;  /* 0x00007300040b6a11 */ /* 0x000fe200000f0c05 */
[----:B------:R-:W-:Y:S01]  /*8210*/  FMUL.FTZ R0, R0, c[0x0][0x2d0] ;  /* 0x0000b40000007a20 */ /* 0x000fe20000410000 */
[----:B------:R-:W-:Y:S01]  /*8220*/  @P6 IADD3 R4, P0, R177, UR14, RZ ;  /* 0x0000000eb1046c10 */ /* 0x000fe2000ff1e0ff */
[----:B------:R1:W-:Y:S01]  /*8230*/  MUFU.EX2 R34, R6 ;  /* 0x0000000600227308 */ /* 0x0003e20000000800 */
[--C-:B------:R-:W-:Y:S01]  /*8240*/  FFMA.FTZ R16, R16, c[0x0][0x2d0], -R180.reuse ;  /* 0x0000b40010107a23 */ /* 0x100fe200000108b4 */
[----:B------:R4:W-:Y:S01]  /*8250*/  @P6 LDGSTS.E.BYPASS.LTC128B.128 [R131+0x11100], [R10.64], !P5 ;  /* 0x111000000a836fae */ /* 0x0009e2000e901d56 */
[----:B------:R-:W-:Y:S01]  /*8260*/  @P6 IADD3.X R5, R176, UR11, RZ, P0, !PT ;  /* 0x0000000bb0056c10 */ /* 0x000fe200087fe4ff */
[--C-:B------:R-:W-:Y:S02]  /*8270*/  FFMA.FTZ R17, R17, c[0x0][0x2d0], -R180.reuse ;  /* 0x0000b40011117a23 */ /* 0x100fe400000108b4 */
[----:B------:R-:W-:Y:S04]  /*8280*/  FFMA.FTZ R18, R18, c[0x0][0x2d0], -R180 ;  /* 0x0000b40012127a23 */ /* 0x000fe800000108b4 */
[----:B------:R-:W2:Y:S10]  /*8290*/  MUFU.EX2 R3, R0 ;  /* 0x0000000000037308 */ /* 0x000eb40000000800 */
[----:B------:R3:W-:Y:S01]  /*82a0*/  MUFU.EX2 R32, R17 ;  /* 0x0000001100207308 */ /* 0x0007e20000000800 */
[C---:B-1----:R-:W-:Y:S04]  /*82b0*/  @P6 LEA R6, P0, R4.reuse, c[0x0][0x1c8], 0x1 ;  /* 0x0000720004066a11 */ /* 0x042fe800078008ff */
[----:B------:R-:W-:Y:S02]  /*82c0*/  @P6 LEA.HI.X R7, R4, c[0x0][0x1cc], R5, 0x1, P0 ;  /* 0x0000730004076a11 */ /* 0x000fe400000f0c05 */
[----:B------:R-:W-:Y:S03]  /*82d0*/  @P6 IADD3 R4, P0, R168, UR14, RZ ;  /* 0x0000000ea8046c10 */ /* 0x000fe6000ff1e0ff */
[----:B------:R-:W1:Y:S01]  /*82e0*/  MUFU.EX2 R168, R16 ;  /* 0x0000001000a87308 */ /* 0x000e620000000800 */
[----:B------:R4:W-:Y:S01]  /*82f0*/  @P6 LDGSTS.E.BYPASS.LTC128B.128 [R131+0x13100], [R6.64], !P4 ;  /* 0x1310000006836fae */ /* 0x0009e2000e101d56 */
[----:B------:R-:W-:Y:S01]  /*8300*/  @P6 IADD3.X R5, R171, UR11, RZ, P0, !PT ;  /* 0x0000000bab056c10 */ /* 0x000fe200087fe4ff */
[C---:B--2---:R-:W-:Y:S01]  /*8310*/  FMUL.FTZ R25, R3.reuse, R153 ;  /* 0x0000009903197220 */ /* 0x044fe20000410000 */
[C---:B------:R-:W-:Y:S01]  /*8320*/  @P6 LEA R8, P0, R4.reuse, c[0x0][0x1c8], 0x1 ;  /* 0x0000720004086a11 */ /* 0x040fe200078008ff */
[C---:B------:R-:W-:Y:S02]  /*8330*/  FMUL.FTZ R36, R3.reuse, R36 ;  /* 0x0000002403247220 */ /* 0x040fe40000410000 */
[C---:B------:R-:W-:Y:S01]  /*8340*/  FMUL.FTZ R37, R3.reuse, R37 ;  /* 0x0000002503257220 */ /* 0x040fe20000410000 */
[----:B------:R-:W-:Y:S01]  /*8350*/  @P6 LEA.HI.X R9, R4, c[0x0][0x1cc], R5, 0x1, P0 ;  /* 0x0000730004096a11 */ /* 0x000fe200000f0c05 */
[C---:B------:R-:W-:Y:S01]  /*8360*/  FMUL.FTZ R40, R3.reuse, R40 ;  /* 0x0000002803287220 */ /* 0x040fe20000410000 */
[----:B------:R-:W-:Y:S01]  /*8370*/  @P6 IADD3 R2, P0, R170, UR14, RZ ;  /* 0x0000000eaa026c10 */ /* 0x000fe2000ff1e0ff */
[----:B------:R-:W2:Y:S01]  /*8380*/  MUFU.EX2 R171, R18 ;  /* 0x0000001200ab7308 */ /* 0x000ea20000000800 */
[C---:B---3--:R-:W-:Y:S01]  /*8390*/  FMUL.FTZ R17, R3.reuse, R145 ;  /* 0x0000009103117220 */ /* 0x048fe20000410000 */
[----:B------:R3:W-:Y:S01]  /*83a0*/  @P6 LDGSTS.E.BYPASS.LTC128B.128 [R131+0x15100], [R8.64], !P3 ;  /* 0x1510000008836fae */ /* 0x0007e2000d901d56 */
[----:B------:R-:W-:Y:S01]  /*83b0*/  @P6 LEA R4, P1, R2, c[0x0][0x1c8], 0x1 ;  /* 0x0000720002046a11 */ /* 0x000fe200078208ff */
[----:B------:R-:W-:Y:S01]  /*83c0*/  FMUL.FTZ R41, R3, R41 ;  /* 0x0000002903297220 */ /* 0x000fe20000410000 */
[----:B------:R-:W-:Y:S01]  /*83d0*/  @P6 IADD3.X R5, R169, UR11, RZ, P0, !PT ;  /* 0x0000000ba9056c10 */ /* 0x000fe200087fe4ff */
[C---:B------:R-:W-:Y:S01]  /*83e0*/  FMUL.FTZ R44, R3.reuse, R44 ;  /* 0x0000002c032c7220 */ /* 0x040fe20000410000 */
[----:B------:R-:W-:Y:S01]  /*83f0*/  FSETP.NEU.FTZ.AND P0, PT, R132, -INF , PT ;  /* 0xff8000008400780b */ /* 0x000fe20003f1d000 */
[C---:B------:R-:W-:Y:S01]  /*8400*/  FMUL.FTZ R45, R3.reuse, R45 ;  /* 0x0000002d032d7220 */ /* 0x040fe20000410000 */
[----:B------:R-:W-:Y:S01]  /*8410*/  @P6 LEA.HI.X R5, R2, c[0x0][0x1cc], R5, 0x1, P1 ;  /* 0x0000730002056a11 */ /* 0x000fe200008f0c05 */
[----:B------:R-:W-:Y:S01]  /*8420*/  FMUL.FTZ R48, R3, R48 ;  /* 0x0000003003307220 */ /* 0x000fe20000410000 */
[----:B------:R-:W-:Y:S01]  /*8430*/  FSEL R181, R181, RZ, P0 ;  /* 0x000000ffb5b57208 */ /* 0x000fe20000000000 */
[----:B------:R-:W-:Y:S01]  /*8440*/  FMUL.FTZ R49, R3, R49 ;  /* 0x0000003103317220 */ /* 0x000fe20000410000 */
[----:B------:R-:W-:Y:S01]  /*8450*/  FSEL R2, R132, RZ, P0 ;  /* 0x000000ff84027208 */ /* 0x000fe20000000000 */
[----:B------:R4:W-:Y:S01]  /*8460*/  @P6 LDGSTS.E.BYPASS.LTC128B.128 [R131+0x17100], [R4.64], !P2 ;  /* 0x1710000004836fae */ /* 0x0009e2000d101d56 */
[----:B-1----:R-:W-:Y:S01]  /*8470*/  F2FP.PACK_AB R176, R168, R34 ;  /* 0x00000022a8b0723e */ /* 0x002fe200000000ff */
[--C-:B------:R-:W-:Y:S01]  /*8480*/  FFMA.FTZ R21, R21, c[0x0][0x2d0], -R181.reuse ;  /* 0x0000b40015157a23 */ /* 0x100fe200000108b5 */
[----:B------:R-:W-:Y:S01]  /*8490*/  PLOP3.LUT P0, PT, PT, PT, UP0, 0x80, 0x0 ;  /* 0x000000000000781c */ /* 0x000fe20003f0f008 */
[--C-:B------:R-:W-:Y:S02]  /*84a0*/  FFMA.FTZ R20, R20, c[0x0][0x2d0], -R181.reuse ;  /* 0x0000b40014147a23 */ /* 0x100fe400000108b5 */
[--C-:B------:R-:W-:Y:S01]  /*84b0*/  FFMA.FTZ R22, R22, c[0x0][0x2d0], -R181.reuse ;  /* 0x0000b40016167a23 */ /* 0x100fe200000108b5 */
[----:B------:R-:W-:Y:S01]  /*84c0*/  MUFU.EX2 R35, R21 ;  /* 0x0000001500237308 */ /* 0x000fe20000000800 */
[----:B------:R-:W-:Y:S01]  /*84d0*/  FADD.FTZ R0, -R2, R134 ;  /* 0x0000008602007221 */ /* 0x000fe20000010100 */
[----:B------:R-:W1:Y:S01]  /*84e0*/  LDSM.16.MT88.4 R12, [R249+0x100] ;  /* 0x00010000f90c783b */ /* 0x000e620000004200 */
[--C-:B------:R-:W-:Y:S01]  /*84f0*/  FFMA.FTZ R19, R19, c[0x0][0x2d0], -R181.reuse ;  /* 0x0000b40013137a23 */ /* 0x100fe200000108b5 */
[----:B--2---:R-:W-:Y:S01]  /*8500*/  F2FP.PACK_AB R178, R171, R32 ;  /* 0x00000020abb2723e */ /* 0x004fe200000000ff */
[----:B------:R-:W-:Y:S02]  /*8510*/  FMUL.FTZ R0, R0, c[0x0][0x2d0] ;  /* 0x0000b40000007a20 */ /* 0x000fe40000410000 */
[C---:B------:R-:W-:Y:S02]  /*8520*/  FMUL.FTZ R16, R3.reuse, R144 ;  /* 0x0000009003107220 */ /* 0x040fe40000410000 */
[C---:B---3--:R-:W-:Y:S01]  /*8530*/  FMUL.FTZ R8, R3.reuse, R136 ;  /* 0x0000008803087220 */ /* 0x048fe20000410000 */
[----:B------:R-:W2:Y:S01]  /*8540*/  MUFU.EX2 R169, R20 ;  /* 0x0000001400a97308 */ /* 0x000ea20000000800 */
[C---:B------:R-:W-:Y:S01]  /*8550*/  FMUL.FTZ R9, R3.reuse, R137 ;  /* 0x0000008903097220 */ /* 0x040fe20000410000 */
[----:B------:R-:W0:Y:S01]  /*8560*/  LDGDEPBAR ;  /* 0x00000000000079af */ /* 0x000e220000000000 */
[C---:B------:R-:W-:Y:S02]  /*8570*/  FMUL.FTZ R52, R3.reuse, R52 ;  /* 0x0000003403347220 */ /* 0x040fe40000410000 */
[C---:B------:R-:W-:Y:S02]  /*8580*/  FMUL.FTZ R53, R3.reuse, R53 ;  /* 0x0000003503357220 */ /* 0x040fe40000410000 */
[C---:B------:R-:W-:Y:S02]  /*8590*/  FMUL.FTZ R56, R3.reuse, R56 ;  /* 0x0000003803387220 */ /* 0x040fe40000410000 */
[C---:B------:R-:W-:Y:S01]  /*85a0*/  FMUL.FTZ R57, R3.reuse, R57 ;  /* 0x0000003903397220 */ /* 0x040fe20000410000 */
[----:B----4-:R-:W3:Y:S01]  /*85b0*/  LDL.LU R131, [R1+0x12c] ;  /* 0x00012c0001837983 */ /* 0x010ee20000300800 */
[----:B------:R4:W-:Y:S01]  /*85c0*/  MUFU.EX2 R33, R22 ;  /* 0x0000001600217308 */ /* 0x0009e20000000800 */
[C---:B------:R-:W-:Y:S02]  /*85d0*/  FMUL.FTZ R4, R3.reuse, R140 ;  /* 0x0000008c03047220 */ /* 0x040fe40000410000 */
[----:B------:R-:W3:Y:S01]  /*85e0*/  LDL R24, [R1] ;  /* 0x0000000001187983 */ /* 0x000ee20000100800 */
[C---:B------:R-:W-:Y:S02]  /*85f0*/  FMUL.FTZ R5, R3.reuse, R141 ;  /* 0x0000008d03057220 */ /* 0x040fe40000410000 */
[C---:B------:R-:W-:Y:S02]  /*8600*/  FMUL.FTZ R60, R3.reuse, R60 ;  /* 0x0000003c033c7220 */ /* 0x040fe40000410000 */
[C---:B------:R-:W-:Y:S02]  /*8610*/  FMUL.FTZ R61, R3.reuse, R61 ;  /* 0x0000003d033d7220 */ /* 0x040fe40000410000 */
[----:B------:R-:W1:Y:S01]  /*8620*/  MUFU.EX2 R170, R19 ;  /* 0x0000001300aa7308 */ /* 0x000e620000000800 */
[----:B------:R-:W-:Y:S01]  /*8630*/  FMUL.FTZ R64, R3, R64 ;  /* 0x0000004003407220 */ /* 0x000fe20000410000 */
[----:B--2---:R-:W-:Y:S01]  /*8640*/  F2FP.PACK_AB R177, R169, R35 ;  /* 0x00000023a9b1723e */ /* 0x004fe200000000ff */
[C---:B------:R-:W-:Y:S02]  /*8650*/  FMUL.FTZ R65, R3.reuse, R65 ;  /* 0x0000004103417220 */ /* 0x040fe40000410000 */
[C---:B------:R-:W-:Y:S02]  /*8660*/  FMUL.FTZ R68, R3.reuse, R68 ;  /* 0x0000004403447220 */ /* 0x040fe40000410000 */
[C---:B------:R-:W-:Y:S03]  /*8670*/  FMUL.FTZ R69, R3.reuse, R69 ;  /* 0x0000004503457220 */ /* 0x040fe60000410000 */
[----:B------:R-:W2:Y:S01]  /*8680*/  MUFU.EX2 R0, R0 ;  /* 0x0000000000007308 */ /* 0x000ea20000000800 */
[C---:B------:R-:W-:Y:S02]  /*8690*/  FMUL.FTZ R72, R3.reuse, R72 ;  /* 0x0000004803487220 */ /* 0x040fe40000410000 */
[C---:B------:R-:W-:Y:S01]  /*86a0*/  FMUL.FTZ R73, R3.reuse, R73 ;  /* 0x0000004903497220 */ /* 0x040fe20000410000 */
[----:B----4-:R-:W4:Y:S01]  /*86b0*/  LDSM.16.MT88.4 R20, [R250+0x100] ;  /* 0x00010000fa14783b */ /* 0x010f220000004200 */
[C---:B------:R-:W-:Y:S02]  /*86c0*/  FMUL.FTZ R76, R3.reuse, R76 ;  /* 0x0000004c034c7220 */ /* 0x040fe40000410000 */
[C---:B------:R-:W-:Y:S02]  /*86d0*/  FMUL.FTZ R77, R3.reuse, R77 ;  /* 0x0000004d034d7220 */ /* 0x040fe40000410000 */
[C---:B------:R-:W-:Y:S02]  /*86e0*/  FMUL.FTZ R80, R3.reuse, R80 ;  /* 0x0000005003507220 */ /* 0x040fe40000410000 */
[C---:B------:R-:W-:Y:S02]  /*86f0*/  FMUL.FTZ R81, R3.reuse, R81 ;  /* 0x0000005103517220 */ /* 0x040fe40000410000 */
[----:B------:R-:W-:Y:S01]  /*8700*/  FMUL.FTZ R84, R3, R84 ;  /* 0x0000005403547220 */ /* 0x000fe20000410000 */
[----:B-1----:R-:W-:Y:S01]  /*8710*/  F2FP.PACK_AB R179, R33, R170 ;  /* 0x000000aa21b3723e */ /* 0x002fe200000000ff */
[C---:B------:R-:W-:Y:S02]  /*8720*/  FMUL.FTZ R85, R3.reuse, R85 ;  /* 0x0000005503557220 */ /* 0x040fe40000410000 */
[C---:B------:R-:W-:Y:S02]  /*8730*/  FMUL.FTZ R88, R3.reuse, R88 ;  /* 0x0000005803587220 */ /* 0x040fe40000410000 */
[C---:B------:R-:W-:Y:S02]  /*8740*/  FMUL.FTZ R89, R3.reuse, R89 ;  /* 0x0000005903597220 */ /* 0x040fe40000410000 */
[--C-:B------:R-:W-:Y:S02]  /*8750*/  FFMA.FTZ R2, R182, c[0x0][0x2d0], -R180.reuse ;  /* 0x0000b400b6027a23 */ /* 0x100fe400000108b4 */
[C---:B------:R-:W-:Y:S02]  /*8760*/  FMUL.FTZ R92, R3.reuse, R92 ;  /* 0x0000005c035c7220 */ /* 0x040fe40000410000 */
[C---:B--2---:R-:W-:Y:S02]  /*8770*/  FMUL.FTZ R6, R0.reuse, R142 ;  /* 0x0000008e00067220 */ /* 0x044fe40000410000 */
[C---:B------:R-:W-:Y:S02]  /*8780*/  FMUL.FTZ R7, R0.reuse, R143 ;  /* 0x0000008f00077220 */ /* 0x040fe40000410000 */
[----:B------:R-:W-:Y:S01]  /*8790*/  LDSM.16.MT88.4 R140, [R249+0x900] ;  /* 0x00090000f98c783b */ /* 0x000fe20000004200 */
[C---:B------:R-:W-:Y:S02]  /*87a0*/  FMUL.FTZ R10, R0.reuse, R138 ;  /* 0x0000008a000a7220 */ /* 0x040fe40000410000 */
[C---:B------:R-:W-:Y:S02]  /*87b0*/  FMUL.FTZ R11, R0.reuse, R139 ;  /* 0x0000008b000b7220 */ /* 0x040fe40000410000 */
[C---:B------:R-:W-:Y:S03]  /*87c0*/  HMMA.16816.F32 R4, R176.reuse, R12, R4 ;  /* 0x0000000cb004723c */ /* 0x040fe60000001804 */
[----:B------:R-:W-:Y:S02]  /*87d0*/  LDSM.16.MT88.4 R136, [R252+0x100] ;  /* 0x00010000fc88783b */ /* 0x000fe40000004200 */
[C---:B------:R-:W-:Y:S02]  /*87e0*/  FMUL.FTZ R18, R0.reuse, R146 ;  /* 0x0000009200127220 */ /* 0x040fe40000410000 */
[C---:B------:R-:W-:Y:S01]  /*87f0*/  FMUL.FTZ R12, R3.reuse, R148 ;  /* 0x00000094030c7220 */ /* 0x040fe20000410000 */
[C---:B------:R-:W-:Y:S04]  /*8800*/  HMMA.16816.F32 R8, R176.reuse, R14, R8 ;  /* 0x0000000eb008723c */ /* 0x040fe80000001808 */
[----:B------:R-:W-:Y:S01]  /*8810*/  FMUL.FTZ R13, R3, R149 ;  /* 0x00000095030d7220 */ /* 0x000fe20000410000 */
[----:B------:R-:W-:Y:S01]  /*8820*/  MOV R149, R34 ;  /* 0x0000002200957202 */ /* 0x000fe20000000f00 */
[C---:B------:R-:W-:Y:S02]  /*8830*/  FMUL.FTZ R19, R0.reuse, R147 ;  /* 0x0000009300137220 */ /* 0x040fe40000410000 */
[C---:B------:R-:W-:Y:S01]  /*8840*/  FMUL.FTZ R14, R0.reuse, R150 ;  /* 0x00000096000e7220 */ /* 0x040fe20000410000 */
[----:B------:R-:W-:Y:S03]  /*8850*/  LDSM.16.MT88.4 R144, [R250+0x1100] ;  /* 0x00110000fa90783b */ /* 0x000fe60000004200 */
[C---:B------:R-:W-:Y:S02]  /*8860*/  FMUL.FTZ R15, R0.reuse, R151 ;  /* 0x00000097000f7220 */ /* 0x040fe40000410000 */
[--C-:B------:R-:W-:Y:S02]  /*8870*/  FFMA.FTZ R134, R199, c[0x0][0x2d0], -R181.reuse ;  /* 0x0000b400c7867a23 */ /* 0x100fe400000108b5 */
[C---:B------:R-:W-:Y:S02]  /*8880*/  FMUL.FTZ R26, R0.reuse, R154 ;  /* 0x0000009a001a7220 */ /* 0x040fe40000410000 */
[C---:B------:R-:W-:Y:S01]  /*8890*/  FMUL.FTZ R27, R0.reuse, R155 ;  /* 0x0000009b001b7220 */ /* 0x040fe20000410000 */
[C---:B----4-:R-:W-:Y:S03]  /*88a0*/  HMMA.16816.F32 R12, R176.reuse, R20, R12 ;  /* 0x00000014b00c723c */ /* 0x050fe6000000180c */
[----:B------:R-:W-:Y:S01]  /*88b0*/  MOV R155, R32 ;  /* 0x00000020009b7202 */ /* 0x000fe20000000f00 */
[C---:B------:R-:W-:Y:S01]  /*88c0*/  FMUL.FTZ R32, R3.reuse, R160 ;  /* 0x000000a003207220 */ /* 0x040fe20000410000 */
[----:B------:R-:W-:Y:S01]  /*88d0*/  MOV R160, R33 ;  /* 0x0000002100a07202 */ /* 0x000fe20000000f00 */
[C---:B------:R-:W-:Y:S01]  /*88e0*/  FMUL.FTZ R33, R3.reuse, R161 ;  /* 0x000000a103217220 */ /* 0x040fe20000410000 */
[----:B------:R-:W-:Y:S01]  /*88f0*/  MOV R161, R35 ;  /* 0x0000002300a17202 */ /* 0x000fe20000000f00 */
[C---:B------:R-:W-:Y:S04]  /*8900*/  HMMA.16816.F32 R16, R176.reuse, R22, R16 ;  /* 0x00000016b010723c */ /* 0x040fe80000001810 */
[C---:B------:R-:W-:Y:S02]  /*8910*/  FMUL.FTZ R20, R3.reuse, R156 ;  /* 0x0000009c03147220 */ /* 0x040fe40000410000 */
[C---:B------:R-:W-:Y:S02]  /*8920*/  FMUL.FTZ R21, R3.reuse, R157 ;  /* 0x0000009d03157220 */ /* 0x040fe40000410000 */
[C---:B------:R-:W-:Y:S04]  /*8930*/  FMUL.FTZ R22, R0.reuse, R158 ;  /* 0x0000009e00167220 */ /* 0x040fe80000410000 */
        /* <DEDUP_REMOVED lines=39> */
[--C-:B-1----:R-:W-:Y:S02]  /*8bb0*/  FFMA.FTZ R2, R184, c[0x0][0x2d0], -R180.reuse ;  /* 0x0000b400b8027a23 */ /* 0x102fe400000108b4 */
        /* <DEDUP_REMOVED lines=31> */
[--C-:B------:R-:W-:Y:S06]  /*8db0*/  FFMA.FTZ R184, R194, c[0x0][0x2d0], -R180.reuse ;  /* 0x0000b400c2b87a23 */ /* 0x100fec00000108b4 */
[----:B------:R-:W-:Y:S01]  /*8dc0*/  MUFU.EX2 R184, R184 ;  /* 0x000000b800b87308 */ /* 0x000fe20000000800 */
[C---:B---3--:R-:W-:Y:S01]  /*8dd0*/  FMUL.FTZ R131, R0.reuse, R131 ;  /* 0x0000008300837220 */ /* 0x048fe20000410000 */
[----:B------:R1:W2:Y:S01]  /*8de0*/  LDSM.16.MT88.4 R28, [R24+0x100] ;  /* 0x00010000181c783b */ /* 0x0002a20000004200 */
[----:B------:R-:W-:Y:S01]  /*8df0*/  MOV R157, R24 ;  /* 0x00000018009d7202 */ /* 0x000fe20000000f00 */
[C---:B-1----:R-:W-:Y:S01]  /*8e00*/  FMUL.FTZ R24, R3.reuse, R152 ;  /* 0x0000009803187220 */ /* 0x042fe20000410000 */
[C---:B--2---:R-:W-:Y:S07]  /*8e10*/  HMMA.16816.F32 R20, R176.reuse, R28, R20 ;  /* 0x0000001cb014723c */ /* 0x044fee0000001814 */
[C---:B------:R-:W-:Y:S01]  /*8e20*/  FMUL.FTZ R28, R3.reuse, R164 ;  /* 0x000000a4031c7220 */ /* 0x040fe20000410000 */
[C---:B------:R-:W-:Y:S01]  /*8e30*/  HMMA.16816.F32 R24, R176.reuse, R30, R24 ;  /* 0x0000001eb018723c */ /* 0x040fe20000001818 */
[----:B------:R1:W2:Y:S03]  /*8e40*/  MUFU.EX2 R164, R2 ;  /* 0x0000000200a47308 */ /* 0x0002a60000000800 */
[----:B------:R-:W-:Y:S03]  /*8e50*/  FMUL.FTZ R29, R3, R165 ;  /* 0x000000a5031d7220 */ /* 0x000fe60000410000 */
[C---:B------:R-:W-:Y:S02]  /*8e60*/  FMUL.FTZ R30, R0.reuse, R166 ;  /* 0x000000a6001e7220 */ /* 0x040fe40000410000 */
[----:B------:R-:W-:Y:S07]  /*8e70*/  FMUL.FTZ R31, R0, R167 ;  /* 0x000000a7001f7220 */ /* 0x000fee0000410000 */
[C---:B------:R-:W-:Y:S08]  /*8e80*/  HMMA.16816.F32 R28, R176.reuse, R136, R28 ;  /* 0x00000088b01c723c */ /* 0x040ff0000000181c */
[C---:B------:R-:W-:Y:S01]  /*8e90*/  HMMA.16816.F32 R32, R176.reuse, R138, R32 ;  /* 0x0000008ab020723c */ /* 0x040fe20000001820 */
[----:B------:R-:W3:Y:S03]  /*8ea0*/  LDSM.16.MT88.4 R136, [R249+0x2100] ;  /* 0x00210000f988783b */ /* 0x000ee60000004200 */
[--C-:B-1----:R-:W-:Y:S02]  /*8eb0*/  FFMA.FTZ R2, R183, c[0x0][0x2d0], -R181.reuse ;  /* 0x0000b400b7027a23 */ /* 0x102fe400000108b5 */
[--C-:B------:R-:W-:Y:S02]  /*8ec0*/  FFMA.FTZ R183, R195, c[0x0][0x2d0], -R180.reuse ;  /* 0x0000b400c3b77a23 */ /* 0x100fe400000108b4 */
[----:B------:R1:W-:Y:S10]  /*8ed0*/  MUFU.EX2 R153, R2 ;  /* 0x0000000200997308 */ /* 0x0003f40000000800 */
[----:B------:R-:W-:Y:S01]  /*8ee0*/  MUFU.EX2 R183, R183 ;  /* 0x000000b700b77308 */ /* 0x000fe20000000800 */
[--C-:B-1----:R-:W-:Y:S02]  /*8ef0*/  FFMA.FTZ R2, R185, c[0x0][0x2d0], -R181.reuse ;  /* 0x0000b400b9027a23 */ /* 0x102fe400000108b5 */
[--C-:B------:R-:W-:Y:S07]  /*8f00*/  FFMA.FTZ R185, R193, c[0x0][0x2d0], -R180.reuse ;  /* 0x0000b400c1b97a23 */ /* 0x100fee00000108b4 */
[----:B------:R1:W4:Y:S01]  /*8f10*/  MUFU.EX2 R165, R2 ;  /* 0x0000000200a57308 */ /* 0x0003220000000800 */
[C---:B---3--:R-:W-:Y:S09]  /*8f20*/  HMMA.16816.F32 R36, R176.reuse, R136, R36 ;  /* 0x00000088b024723c */ /* 0x048ff20000001824 */
[----:B------:R-:W-:Y:S01]  /*8f30*/  MUFU.EX2 R185, R185 ;  /* 0x000000b900b97308 */ /* 0x000fe20000000800 */
[C---:B------:R-:W-:Y:S01]  /*8f40*/  HMMA.16816.F32 R40, R176.reuse, R138, R40 ;  /* 0x0000008ab028723c */ /* 0x040fe20000001828 */
[----:B------:R-:W3:Y:S02]  /*8f50*/  LDSM.16.MT88.4 R136, [R250+0x2100] ;  /* 0x00210000fa88783b */ /* 0x000ee40000004200 */
[--C-:B-1----:R-:W-:Y:S06]  /*8f60*/  FFMA.FTZ R2, R186, c[0x0][0x2d0], -R180.reuse ;  /* 0x0000b400ba027a23 */ /* 0x102fec00000108b4 */
[----:B------:R-:W-:Y:S10]  /*8f70*/  MUFU.EX2 R186, R134 ;  /* 0x0000008600ba7308 */ /* 0x000ff40000000800 */
[----:B------:R1:W-:Y:S01]  /*8f80*/  MUFU.EX2 R166, R2 ;  /* 0x0000000200a67308 */ /* 0x0003e20000000800 */
[C---:B---3--:R-:W-:Y:S03]  /*8f90*/  HMMA.16816.F32 R44, R176.reuse, R136, R44 ;  /* 0x00000088b02c723c */ /* 0x048fe6000000182c */
[--C-:B-1----:R-:W-:Y:S05]  /*8fa0*/  FFMA.FTZ R2, R187, c[0x0][0x2d0], -R180.reuse ;  /* 0x0000b400bb027a23 */ /* 0x102fea00000108b4 */
[C---:B------:R-:W-:Y:S01]  /*8fb0*/  HMMA.16816.F32 R48, R176.reuse, R138, R48 ;  /* 0x0000008ab030723c */ /* 0x040fe20000001830 */
[----:B------:R-:W1:Y:S01]  /*8fc0*/  LDSM.16.MT88.4 R136, [R157+0x2100] ;  /* 0x002100009d88783b */ /* 0x000e620000004200 */
[----:B------:R3:W1:Y:S02]  /*8fd0*/  MUFU.EX2 R154, R2 ;  /* 0x00000002009a7308 */ /* 0x0006640000000800 */
[--C-:B---3--:R-:W-:Y:S08]  /*8fe0*/  FFMA.FTZ R2, R188, c[0x0][0x2d0], -R181.reuse ;  /* 0x0000b400bc027a23 */ /* 0x108ff000000108b5 */
[----:B------:R3:W-:Y:S01]  /*8ff0*/  MUFU.EX2 R167, R2 ;  /* 0x0000000200a77308 */ /* 0x0007e20000000800 */
[C---:B-1----:R-:W-:Y:S08]  /*9000*/  HMMA.16816.F32 R52, R176.reuse, R136, R52 ;  /* 0x00000088b034723c */ /* 0x042ff00000001834 */
[C---:B------:R-:W-:Y:S01]  /*9010*/  HMMA.16816.F32 R56, R176.reuse, R138, R56 ;  /* 0x0000008ab038723c */ /* 0x040fe20000001838 */
[----:B------:R-:W1:Y:S03]  /*9020*/  LDSM.16.MT88.4 R136, [R252+0x2100] ;  /* 0x00210000fc88783b */ /* 0x000e660000004200 */
[--C-:B---3--:R-:W-:Y:S04]  /*9030*/  FFMA.FTZ R2, R189, c[0x0][0x2d0], -R181.reuse ;  /* 0x0000b400bd027a23 */ /* 0x108fe800000108b5 */
[----:B------:R3:W1:Y:S04]  /*9040*/  MUFU.EX2 R152, R2 ;  /* 0x0000000200987308 */ /* 0x0006680000000800 */
[--C-:B---3--:R-:W-:Y:S02]  /*9050*/  FFMA.FTZ R2, R203, c[0x0][0x2d0], -R180.reuse ;  /* 0x0000b400cb027a23 */ /* 0x108fe400000108b4 */
[----:B------:R3:W5:Y:S04]  /*9060*/  LDL.LU R203, [R1+0x128] ;  /* 0x0001280001cb7983 */ /* 0x0007680000300800 */
[----:B------:R2:W-:Y:S01]  /*9070*/  MUFU.EX2 R189, R2 ;  /* 0x0000000200bd7308 */ /* 0x0005e20000000800 */
[----:B------:R-:W3:Y:S01]  /*9080*/  LDL.LU R148, [R1+0x80] ;  /* 0x0000800001947983 */ /* 0x000ee20000300800 */
[C---:B-1----:R-:W-:Y:S08]  /*9090*/  HMMA.16816.F32 R60, R176.reuse, R136, R60 ;  /* 0x00000088b03c723c */ /* 0x042ff0000000183c */
[C---:B------:R-:W-:Y:S01]  /*90a0*/  HMMA.16816.F32 R64, R176.reuse, R138, R64 ;  /* 0x0000008ab040723c */ /* 0x040fe20000001840 */
[----:B------:R-:W1:Y:S03]  /*90b0*/  LDSM.16.MT88.4 R136, [R249+0x4100] ;  /* 0x00410000f988783b */ /* 0x000e660000004200 */
[--C-:B--2---:R-:W-:Y:S05]  /*90c0*/  FFMA.FTZ R2, R196, c[0x0][0x2d0], -R180.reuse ;  /* 0x0000b400c4027a23 */ /* 0x104fea00000108b4 */
[----:B------:R2:W5:Y:S01]  /*90d0*/  LDL.LU R196, [R1+0x124] ;  /* 0x0001240001c47983 */ /* 0x0005620000300800 */
[----:B------:R1:W-:Y:S02]  /*90e0*/  MUFU.EX2 R158, R2 ;  /* 0x00000002009e7308 */ /* 0x0003e40000000800 */
[C---:B-1----:R-:W-:Y:S03]  /*90f0*/  HMMA.16816.F32 R68, R176.reuse, R136, R68 ;  /* 0x00000088b044723c */ /* 0x042fe60000001844 */
[--C-:B------:R-:W-:Y:S05]  /*9100*/  FFMA.FTZ R2, R191, c[0x0][0x2d0], -R181.reuse ;  /* 0x0000b400bf027a23 */ /* 0x100fea00000108b5 */
[----:B------:R1:W-:Y:S01]  /*9110*/  MUFU.EX2 R188, R2 ;  /* 0x0000000200bc7308 */ /* 0x0003e20000000800 */
[C---:B------:R-:W-:Y:S01]  /*9120*/  HMMA.16816.F32 R72, R176.reuse, R138, R72 ;  /* 0x0000008ab048723c */ /* 0x040fe20000001848 */
[----:B------:R-:W2:Y:S02]  /*9130*/  LDSM.16.MT88.4 R136, [R250+0x4100] ;  /* 0x00410000fa88783b */ /* 0x000ea40000004200 */
[--C-:B-1----:R-:W-:Y:S06]  /*9140*/  FFMA.FTZ R2, R190, c[0x0][0x2d0], -R181.reuse ;  /* 0x0000b400be027a23 */ /* 0x102fec00000108b5 */
[----:B------:R1:W-:Y:S01]  /*9150*/  MUFU.EX2 R190, R2 ;  /* 0x0000000200be7308 */ /* 0x0003e20000000800 */
[C---:B--2---:R-:W-:Y:S08]  /*9160*/  HMMA.16816.F32 R76, R176.reuse, R136, R76 ;  /* 0x00000088b04c723c */ /* 0x044ff0000000184c */
[C---:B------:R-:W-:Y:S01]  /*9170*/  HMMA.16816.F32 R80, R176.reuse, R138, R80 ;  /* 0x0000008ab050723c */ /* 0x040fe20000001850 */
[----:B------:R-:W2:Y:S03]  /*9180*/  LDSM.16.MT88.4 R136, [R157+0x4100] ;  /* 0x004100009d88783b */ /* 0x000ea60000004200 */
[--C-:B-1----:R-:W-:Y:S04]  /*9190*/  FFMA.FTZ R2, R197, c[0x0][0x2d0], -R180.reuse ;  /* 0x0000b400c5027a23 */ /* 0x102fe800000108b4 */
[----:B------:R1:W-:Y:S01]  /*91a0*/  MUFU.EX2 R191, R2 ;  /* 0x0000000200bf7308 */ /* 0x0003e20000000800 */
[----:B------:R1:W5:Y:S04]  /*91b0*/  LDL.LU R197, [R1+0x120] ;  /* 0x0001200001c57983 */ /* 0x0003680000300800 */
[----:B------:R-:W4:Y:S01]  /*91c0*/  LDL.LU R156, [R1+0x84] ;  /* 0x00008400019c7983 */ /* 0x000f220000300800 */
[--C-:B-1----:R-:W-:Y:S03]  /*91d0*/  FFMA.FTZ R2, R198, c[0x0][0x2d0], -R180.reuse ;  /* 0x0000b400c6027a23 */ /* 0x102fe600000108b4 */
[----:B------:R1:W5:Y:S01]  /*91e0*/  LDL.LU R198, [R1+0x11c] ;  /* 0x00011c0001c67983 */ /* 0x0003620000300800 */
[----:B------:R-:W-:Y:S01]  /*91f0*/  FFMA.FTZ R180, R172, c[0x0][0x2d0], -R180 ;  /* 0x0000b400acb47a23 */ /* 0x000fe200000108b4 */
[----:B------:R1:W-:Y:S02]  /*9200*/  MUFU.EX2 R159, R2 ;  /* 0x00000002009f7308 */ /* 0x0003e40000000800 */
[----:B------:R1:W5:Y:S01]  /*9210*/  LDL.LU R199, [R1+0x118] ;  /* 0x0001180001c77983 */ /* 0x0003620000300800 */
[C---:B--2---:R-:W-:Y:S07]  /*9220*/  HMMA.16816.F32 R84, R176.reuse, R136, R84 ;  /* 0x00000088b054723c */ /* 0x044fee0000001854 */
[----:B------:R-:W2:Y:S01]  /*9230*/  MUFU.EX2 R180, R180 ;  /* 0x000000b400b47308 */ /* 0x000ea20000000800 */
[C---:B------:R-:W-:Y:S01]  /*9240*/  HMMA.16816.F32 R88, R176.reuse, R138, R88 ;  /* 0x0000008ab058723c */ /* 0x040fe20000001858 */
[----:B------:R-:W2:Y:S03]  /*9250*/  LDSM.16.MT88.4 R136, [R252+0x4100] ;  /* 0x00410000fc88783b */ /* 0x000ea60000004200 */
[----:B-1----:R-:W-:Y:S05]  /*9260*/  FFMA.FTZ R2, R192, c[0x0][0x2d0], -R181 ;  /* 0x0000b400c0027a23 */ /* 0x002fea00000108b5 */
[----:B------:R1:W5:Y:S01]  /*9270*/  LDL.LU R192, [R1+0x114] ;  /* 0x0001140001c07983 */ /* 0x0003620000300800 */
[----:B------:R3:W-:Y:S03]  /*9280*/  MUFU.EX2 R187, R2 ;  /* 0x0000000200bb7308 */ /* 0x0007e60000000800 */
[----:B------:R1:W5:Y:S04]  /*9290*/  LDL.LU R193, [R1+0x110] ;  /* 0x0001100001c17983 */ /* 0x0003680000300800 */
[----:B------:R1:W5:Y:S04]  /*92a0*/  LDL.LU R194, [R1+0x10c] ;  /* 0x00010c0001c27983 */ /* 0x0003680000300800 */
[----:B------:R1:W5:Y:S04]  /*92b0*/  LDL.LU R195, [R1+0x108] ;  /* 0x0001080001c37983 */ /* 0x0003680000300800 */
[----:B------:R1:W5:Y:S01]  /*92c0*/  LDL.LU R172, [R1+0x104] ;  /* 0x0001040001ac7983 */ /* 0x0003620000300800 */
[C---:B--2---:R-:W-:Y:S08]  /*92d0*/  HMMA.16816.F32 R92, R176.reuse, R136, R92 ;  /* 0x00000088b05c723c */ /* 0x044ff0000000185c */
[C---:B------:R-:W-:Y:S01]  /*92e0*/  HMMA.16816.F32 R96, R176.reuse, R138, R96 ;  /* 0x0000008ab060723c */ /* 0x040fe20000001860 */
[----:B------:R-:W2:Y:S07]  /*92f0*/  LDSM.16.MT88.4 R136, [R249+0x6100] ;  /* 0x00610000f988783b */ /* 0x000eae0000004200 */
[C---:B--2---:R-:W-:Y:S08]  /*9300*/  HMMA.16816.F32 R100, R176.reuse, R136, R100 ;  /* 0x00000088b064723c */ /* 0x044ff00000001864 */
[C---:B------:R-:W-:Y:S01]  /*9310*/  HMMA.16816.F32 R104, R176.reuse, R138, R104 ;  /* 0x0000008ab068723c */ /* 0x040fe20000001868 */
[----:B------:R-:W2:Y:S07]  /*9320*/  LDSM.16.MT88.4 R136, [R250+0x6100] ;  /* 0x00610000fa88783b */ /* 0x000eae0000004200 */
[C---:B--2---:R-:W-:Y:S04]  /*9330*/  HMMA.16816.F32 R108, R176.reuse, R136, R108 ;  /* 0x00000088b06c723c */ /* 0x044fe8000000186c */
[----:B---3--:R-:W-:Y:S02]  /*9340*/  FFMA.FTZ R2, R3, R148, R149 ;  /* 0x0000009403027223 */ /* 0x008fe40000010095 */
[----:B------:R-:W-:Y:S02]  /*9350*/  LDSM.16.MT88.4 R148, [R157+0x1100] ;  /* 0x001100009d94783b */ /* 0x000fe40000004200 */
[C---:B------:R-:W-:Y:S06]  /*9360*/  HMMA.16816.F32 R112, R176.reuse, R138, R112 ;  /* 0x0000008ab070723c */ /* 0x040fec0000001870 */
[----:B------:R-:W2:Y:S02]  /*9370*/  LDSM.16.MT88.4 R136, [R157+0x6100] ;  /* 0x006100009d88783b */ /* 0x000ea40000004200 */
[C---:B--2---:R-:W-:Y:S08]  /*9380*/  HMMA.16816.F32 R116, R176.reuse, R136, R116 ;  /* 0x00000088b074723c */ /* 0x044ff00000001874 */
[C---:B------:R-:W-:Y:S01]  /*9390*/  HMMA.16816.F32 R120, R176.reuse, R138, R120 ;  /* 0x0000008ab078723c */ /* 0x040fe20000001878 */
[----:B------:R-:W2:Y:S07]  /*93a0*/  LDSM.16.MT88.4 R136, [R252+0x6100] ;  /* 0x00610000fc88783b */ /* 0x000eae0000004200 */
[C---:B--2---:R-:W-:Y:S07]  /*93b0*/  HMMA.16816.F32 R124, R176.reuse, R136, R124 ;  /* 0x00000088b07c723c */ /* 0x044fee000000187c */
[----:B------:R-:W-:Y:S01]  /*93c0*/  F2FP.PACK_AB R136, R164, R162 ;  /* 0x000000a2a488723e */ /* 0x000fe200000000ff */
[----:B------:R-:W-:Y:S04]  /*93d0*/  HMMA.16816.F32 R128, R176, R138, R128 ;  /* 0x0000008ab080723c */ /* 0x000fe80000001880 */
[----:B----4-:R-:W-:Y:S03]  /*93e0*/  F2FP.PACK_AB R137, R165, R153 ;  /* 0x00000099a589723e */ /* 0x010fe600000000ff */
[----:B------:R-:W-:Y:S02]  /*93f0*/  F2FP.PACK_AB R138, R154, R166 ;  /* 0x000000a69a8a723e */ /* 0x000fe400000000ff */
[----:B------:R-:W-:Y:S03]  /*9400*/  F2FP.PACK_AB R139, R152, R167 ;  /* 0x000000a7988b723e */ /* 0x000fe600000000ff */
[----:B------:R-:W-:Y:S01]  /*9410*/  F2FP.PACK_AB R176, R184, R185 ;  /* 0x000000b9b8b0723e */ /* 0x000fe200000000ff */
[----:B------:R-:W-:Y:S01]  /*9420*/  FFMA.FTZ R156, R0, R156, R161 ;  /* 0x0000009c009c7223 */ /* 0x000fe200000100a1 */
[----:B------:R-:W-:Y:S01]  /*9430*/  MOV R161, R155 ;  /* 0x0000009b00a17202 */ /* 0x000fe20000000f00 */
[--C-:B------:R-:W-:Y:S01]  /*9440*/  FFMA.FTZ R0, R173, c[0x0][0x2d0], -R181.reuse ;  /* 0x0000b400ad007a23 */ /* 0x100fe200000108b5 */
[C---:B------:R-:W-:Y:S01]  /*9450*/  HMMA.16816.F32 R4, R136.reuse, R140, R4 ;  /* 0x0000008c8804723c */ /* 0x040fe20000001804 */
[----:B------:R1:W5:Y:S02]  /*9460*/  LDL.LU R173, [R1+0x100] ;  /* 0x0001000001ad7983 */ /* 0x0003640000300800 */
[----:B------:R2:W-:Y:S02]  /*9470*/  MUFU.EX2 R3, R0 ;  /* 0x0000000000037308 */ /* 0x0005e40000000800 */
[----:B------:R-:W-:Y:S03]  /*9480*/  F2FP.PACK_AB R178, R180, R183 ;  /* 0x000000b7b4b2723e */ /* 0x000fe600000000ff */
[C---:B------:R-:W-:Y:S01]  /*9490*/  HMMA.16816.F32 R8, R136.reuse, R142, R8 ;  /* 0x0000008e8808723c */ /* 0x040fe20000001808 */
[----:B------:R-:W3:Y:S03]  /*94a0*/  LDSM.16.MT88.4 R140, [R250+0x900] ;  /* 0x00090000fa8c783b */ /* 0x000ee60000004200 */
[--C-:B--2---:R-:W-:Y:S05]  /*94b0*/  FFMA.FTZ R0, R174, c[0x0][0x2d0], -R181.reuse ;  /* 0x0000b400ae007a23 */ /* 0x104fea00000108b5 */
[----:B------:R1:W5:Y:S01]  /*94c0*/  LDL.LU R174, [R1+0xfc] ;  /* 0x0000fc0001ae7983 */ /* 0x0003620000300800 */
[----:B------:R2:W4:Y:S01]  /*94d0*/  MUFU.EX2 R182, R0 ;  /* 0x0000000000b67308 */ /* 0x0005220000000800 */
[C---:B---3--:R-:W-:Y:S03]  /*94e0*/  HMMA.16816.F32 R12, R136.reuse, R140, R12 ;  /* 0x0000008c880c723c */ /* 0x048fe6000000180c */
[--C-:B--2---:R-:W-:Y:S01]  /*94f0*/  FFMA.FTZ R0, R175, c[0x0][0x2d0], -R181.reuse ;  /* 0x0000b400af007a23 */ /* 0x104fe200000108b5 */
[----:B----4-:R-:W-:Y:S04]  /*9500*/  F2FP.PACK_AB R177, R182, R3 ;  /* 0x00000003b6b1723e */ /* 0x010fe800000000ff */
[C---:B------:R-:W-:Y:S01]  /*9510*/  HMMA.16816.F32 R16, R136.reuse, R142, R16 ;  /* 0x0000008e8810723c */ /* 0x040fe20000001810 */
[----:B------:R-:W2:Y:S01]  /*9520*/  LDSM.16.MT88.4 R140, [R157+0x900] ;  /* 0x000900009d8c783b */ /* 0x000ea20000004200 */
[----:B------:R3:W-:Y:S02]  /*9530*/  MUFU.EX2 R134, R0 ;  /* 0x0000000000867308 */ /* 0x0007e40000000800 */
[----:B------:R-:W-:Y:S05]  /*9540*/  FFMA.FTZ R181, R135, c[0x0][0x2d0], -R181 ;  /* 0x0000b40087b57a23 */ /* 0x000fea00000108b5 */
[----:B------:R1:W5:Y:S03]  /*9550*/  LDL.LU R175, [R1+0xf8] ;  /* 0x0000f80001af7983 */ /* 0x0003660000300800 */
[----:B------:R-:W4:Y:S01]  /*9560*/  MUFU.EX2 R181, R181 ;  /* 0x000000b500b57308 */ /* 0x000f220000000800 */
[----:B---3--:R-:W-:Y:S02]  /*9570*/  FADD.FTZ R0, R168, R2 ;  /* 0x00000002a8007221 */ /* 0x008fe40000010000 */
[----:B------:R1:W5:Y:S01]  /*9580*/  LDL.LU R168, [R1+0xf4] ;  /* 0x0000f40001a87983 */ /* 0x0003620000300800 */
[----:B------:R-:W-:Y:S01]  /*9590*/  FADD.FTZ R2, R169, R156 ;  /* 0x0000009ca9027221 */ /* 0x000fe20000010000 */
[----:B------:R-:W-:Y:S01]  /*95a0*/  MOV R156, R162 ;  /* 0x000000a2009c7202 */ /* 0x000fe20000000f00 */
[----:B------:R-:W-:Y:S01]  /*95b0*/  FADD.FTZ R0, R161, R0 ;  /* 0x00000000a1007221 */ /* 0x000fe20000010000 */
[----:B------:R1:W5:Y:S01]  /*95c0*/  LDL.LU R169, [R1+0xf0] ;  /* 0x0000f00001a97983 */ /* 0x0003620000300800 */
[----:B------:R-:W-:Y:S02]  /*95d0*/  FADD.FTZ R135, R170, R2 ;  /* 0x00000002aa877221 */ /* 0x000fe40000010000 */
[----:B------:R-:W-:Y:S01]  /*95e0*/  FADD.FTZ R2, R171, R0 ;  /* 0x00000000ab027221 */ /* 0x000fe20000010000 */
[----:B------:R1:W5:Y:S01]  /*95f0*/  LDL.LU R170, [R1+0xec] ;  /* 0x0000ec0001aa7983 */ /* 0x0003620000300800 */
[----:B------:R-:W-:Y:S02]  /*9600*/  MOV R0, R160 ;  /* 0x000000a000007202 */ /* 0x000fe40000000f00 */
[----:B----4-:R-:W-:Y:S01]  /*9610*/  F2FP.PACK_AB R179, R181, R134 ;  /* 0x00000086b5b3723e */ /* 0x010fe200000000ff */
[----:B------:R-:W-:Y:S01]  /*9620*/  LDSM.16.MT88.4 R160, [R157+0x1900] ;  /* 0x001900009da0783b */ /* 0x000fe20000004200 */
[C---:B--2---:R-:W-:Y:S03]  /*9630*/  HMMA.16816.F32 R20, R136.reuse, R140, R20 ;  /* 0x0000008c8814723c */ /* 0x044fe60000001814 */
[----:B------:R-:W-:Y:S04]  /*9640*/  FADD.FTZ R0, R0, R135 ;  /* 0x0000008700007221 */ /* 0x000fe80000010000 */
[----:B------:R1:W5:Y:S01]  /*9650*/  LDL.LU R171, [R1+0xe8] ;  /* 0x0000e80001ab7983 */ /* 0x0003620000300800 */
[C---:B------:R-:W-:Y:S03]  /*9660*/  HMMA.16816.F32 R24, R136.reuse, R142, R24 ;  /* 0x0000008e8818723c */ /* 0x040fe60000001818 */
[----:B------:R-:W2:Y:S05]  /*9670*/  LDSM.16.MT88.4 R140, [R252+0x900] ;  /* 0x00090000fc8c783b */ /* 0x000eaa0000004200 */
        /* <DEDUP_REMOVED lines=37> */
[----:B------:R-:W-:Y:S01]  /*98d0*/  HMMA.16816.F32 R128, R136, R142, R128 ;  /* 0x0000008e8880723c */ /* 0x000fe20000001880 */
[----:B------:R-:W2:Y:S06]  /*98e0*/  LDSM.16.MT88.4 R140, [R249+0x1100] ;  /* 0x00110000f98c783b */ /* 0x000eac0000004200 */
[----:B------:R-:W-:Y:S02]  /*98f0*/  F2FP.PACK_AB R136, R158, R189 ;  /* 0x000000bd9e88723e */ /* 0x000fe400000000ff */
[----:B------:R-:W-:Y:S03]  /*9900*/  F2FP.PACK_AB R137, R190, R188 ;  /* 0x000000bcbe89723e */ /* 0x000fe600000000ff */
[----:B------:R-:W-:Y:S02]  /*9910*/  F2FP.PACK_AB R138, R159, R191 ;  /* 0x000000bf9f8a723e */ /* 0x000fe400000000ff */
[----:B------:R-:W-:Y:S07]  /*9920*/  F2FP.PACK_AB R139, R187, R186 ;  /* 0x000000babb8b723e */ /* 0x000fee00000000ff */
[C---:B--2---:R-:W-:Y:S08]  /*9930*/  HMMA.16816.F32 R4, R136.reuse, R140, R4 ;  /* 0x0000008c8804723c */ /* 0x044ff00000001804 */
[C---:B------:R-:W-:Y:S01]  /*9940*/  HMMA.16816.F32 R8, R136.reuse, R142, R8 ;  /* 0x0000008e8808723c */ /* 0x040fe20000001808 */
[----:B------:R-:W2:Y:S07]  /*9950*/  LDSM.16.MT88.4 R140, [R252+0x1100] ;  /* 0x00110000fc8c783b */ /* 0x000eae0000004200 */
[C---:B------:R-:W-:Y:S08]  /*9960*/  HMMA.16816.F32 R12, R136.reuse, R144, R12 ;  /* 0x00000090880c723c */ /* 0x040ff0000000180c */
[C---:B------:R-:W-:Y:S01]  /*9970*/  HMMA.16816.F32 R16, R136.reuse, R146, R16 ;  /* 0x000000928810723c */ /* 0x040fe20000001810 */
[----:B------:R-:W3:Y:S07]  /*9980*/  LDSM.16.MT88.4 R144, [R249+0x3100] ;  /* 0x00310000f990783b */ /* 0x000eee0000004200 */
[C---:B------:R-:W-:Y:S08]  /*9990*/  HMMA.16816.F32 R20, R136.reuse, R148, R20 ;  /* 0x000000948814723c */ /* 0x040ff00000001814 */
[C---:B------:R-:W-:Y:S01]  /*99a0*/  HMMA.16816.F32 R24, R136.reuse, R150, R24 ;  /* 0x000000968818723c */ /* 0x040fe20000001818 */
[----:B------:R-:W4:Y:S07]  /*99b0*/  LDSM.16.MT88.4 R148, [R250+0x3100] ;  /* 0x00310000fa94783b */ /* 0x000f2e0000004200 */
        /* <DEDUP_REMOVED lines=33> */
[C---:B----4-:R-:W-:Y:S07]  /*9bd0*/  HMMA.16816.F32 R116, R136.reuse, R148, R116 ;  /* 0x000000948874723c */ /* 0x050fee0000001874 */
[----:B------:R-:W-:Y:S01]  /*9be0*/  MOV R148, R154 ;  /* 0x0000009a00947202 */ /* 0x000fe20000000f00 */
[C---:B------:R-:W-:Y:S04]  /*9bf0*/  HMMA.16816.F32 R120, R136.reuse, R150, R120 ;  /* 0x000000968878723c */ /* 0x040fe80000001878 */
[----:B------:R-:W-:Y:S03]  /*9c00*/  MOV R149, R153 ;  /* 0x0000009900957202 */ /* 0x000fe60000000f00 */
[----:B------:R-:W-:Y:S01]  /*9c10*/  MOV R151, R152 ;  /* 0x0000009800977202 */ /* 0x000fe20000000f00 */
[C---:B--2---:R-:W-:Y:S01]  /*9c20*/  HMMA.16816.F32 R124, R136.reuse, R140, R124 ;  /* 0x0000008c887c723c */ /* 0x044fe2000000187c */
[----:B------:R-:W2:Y:S07]  /*9c30*/  LDSM.16.MT88.4 R152, [R250+0x1900] ;  /* 0x00190000fa98783b */ /* 0x000eae0000004200 */
[----:B------:R-:W-:Y:S08]  /*9c40*/  HMMA.16816.F32 R128, R136, R142, R128 ;  /* 0x0000008e8880723c */ /* 0x000ff00000001880 */
[C---:B---3--:R-:W-:Y:S01]  /*9c50*/  HMMA.16816.F32 R140, R176.reuse, R144, R4 ;  /* 0x00000090b08c723c */ /* 0x048fe20000001804 */
[----:B------:R-:W3:Y:S06]  /*9c60*/  LDSM.16.MT88.4 R4, [R252+0x1900] ;  /* 0x00190000fc04783b */ /* 0x000eec0000004200 */
[----:B------:R-:W-:Y:S01]  /*9c70*/  MOV R144, R151 ;  /* 0x0000009700907202 */ /* 0x000fe20000000f00 */
[C---:B------:R-:W-:Y:S01]  /*9c80*/  HMMA.16816.F32 R136, R176.reuse, R146, R8 ;  /* 0x00000092b088723c */ /* 0x040fe20000001808 */
[----:B------:R-:W4:Y:S03]  /*9c90*/  LDSM.16.MT88.4 R8, [R249+0x3900] ;  /* 0x00390000f908783b */ /* 0x000f260000004200 */
[----:B------:R-:W-:Y:S03]  /*9ca0*/  MOV R145, R148 ;  /* 0x0000009400917202 */ /* 0x000fe60000000f00 */
[----:B------:R-:W-:Y:S02]  /*9cb0*/  MOV R147, R149 ;  /* 0x0000009500937202 */ /* 0x000fe40000000f00 */
[C---:B--2---:R-:W-:Y:S07]  /*9cc0*/  HMMA.16816.F32 R148, R176.reuse, R152, R12 ;  /* 0x00000098b094723c */ /* 0x044fee000000180c */
[----:B------:R-:W-:Y:S01]  /*9cd0*/  MOV R15, R147 ;  /* 0x00000093000f7202 */ /* 0x000fe20000000f00 */
[----:B------:R-:W-:Y:S01]  /*9ce0*/  IMAD.MOV.U32 R153, RZ, RZ, R145 ;  /* 0x000000ffff997224 */ /* 0x000fe200078e0091 */
[----:B------:R-:W-:Y:S02]  /*9cf0*/  MOV R152, R144 ;  /* 0x0000009000987202 */ /* 0x000fe40000000f00 */
[C---:B------:R-:W-:Y:S07]  /*9d00*/  HMMA.16816.F32 R144, R176.reuse, R154, R16 ;  /* 0x0000009ab090723c */ /* 0x040fee0000001810 */
[----:B------:R-:W-:Y:S02]  /*9d10*/  MOV R16, R156 ;  /* 0x0000009c00107202 */ /* 0x000fe40000000f00 */
[----:B------:R-:W-:Y:S03]  /*9d20*/  MOV R17, R159 ;  /* 0x0000009f00117202 */ /* 0x000fe60000000f00 */
[----:B------:R-:W-:Y:S02]  /*9d30*/  MOV R18, R158 ;  /* 0x0000009e00127202 */ /* 0x000fe40000000f00 */
[----:B------:R-:W-:Y:S02]  /*9d40*/  MOV R19, R157 ;  /* 0x0000009d00137202 */ /* 0x000fe40000000f00 */
[C---:B------:R-:W-:Y:S03]  /*9d50*/  HMMA.16816.F32 R156, R176.reuse, R160, R20 ;  /* 0x000000a0b09c723c */ /* 0x040fe60000001814 */
[----:B------:R-:W-:Y:S02]  /*9d60*/  MOV R155, R15 ;  /* 0x0000000f009b7202 */ /* 0x000fe40000000f00 */
[----:B------:R-:W2:Y:S02]  /*9d70*/  LDSM.16.MT88.4 R12, [R250+0x3900] ;  /* 0x00390000fa0c783b */ /* 0x000ea40000004200 */
[----:B------:R-:W-:Y:S01]  /*9d80*/  MOV R160, R155 ;  /* 0x0000009b00a07202 */ /* 0x000fe20000000f00 */
[----:B------:R-:W-:Y:S01]  /*9d90*/  IMAD.MOV.U32 R20, RZ, RZ, R153 ;  /* 0x000000ffff147224 */ /* 0x000fe200078e0099 */
[----:B------:R-:W-:Y:S02]  /*9da0*/  MOV R21, R152 ;  /* 0x0000009800157202 */ /* 0x000fe40000000f00 */
[C---:B------:R-:W-:Y:S03]  /*9db0*/  HMMA.16816.F32 R152, R176.reuse, R162, R24 ;  /* 0x000000a2b098723c */ /* 0x040fe60000001818 */
[----:B------:R-:W-:Y:S02]  /*9dc0*/  MOV R161, R16 ;  /* 0x0000001000a17202 */ /* 0x000fe40000000f00 */
[----:B------:R-:W-:Y:S02]  /*9dd0*/  MOV R23, R17 ;  /* 0x0000001100177202 */ /* 0x000fe40000000f00 */
[----:B------:R-:W-:Y:S02]  /*9de0*/  MOV R163, R19 ;  /* 0x0000001300a37202 */ /* 0x000fe40000000f00 */
[----:B------:R-:W-:Y:S03]  /*9df0*/  MOV R22, R18 ;  /* 0x0000001200167202 */ /* 0x000fe60000000f00 */
[----:B------:R1:W2:Y:S01]  /*9e00*/  LDSM.16.MT88.4 R16, [R163+0x3900] ;  /* 0x00390000a310783b */ /* 0x0002a20000004200 */
[----:B------:R-:W-:Y:S02]  /*9e10*/  MOV R27, R167 ;  /* 0x000000a7001b7202 */ /* 0x000fe40000000f00 */
[----:B------:R-:W-:Y:S02]  /*9e20*/  MOV R26, R166 ;  /* 0x000000a6001a7202 */ /* 0x000fe40000000f00 */
[----:B------:R-:W-:Y:S02]  /*9e30*/  MOV R25, R165 ;  /* 0x000000a500197202 */ /* 0x000fe40000000f00 */
[----:B------:R-:W-:Y:S02]  /*9e40*/  MOV R24, R164 ;  /* 0x000000a400187202 */ /* 0x000fe40000000f00 */
[C---:B---3--:R-:W-:Y:S07]  /*9e50*/  HMMA.16816.F32 R164, R176.reuse, R4, R28 ;  /* 0x00000004b0a4723c */ /* 0x048fee000000181c */
[----:B------:R-:W-:Y:S02]  /*9e60*/  MOV R29, R163 ;  /* 0x000000a3001d7202 */ /* 0x000fe40000000f00 */
[----:B------:R-:W-:Y:S03]  /*9e70*/  MOV R31, R160 ;  /* 0x000000a0001f7202 */ /* 0x000fe60000000f00 */
[----:B------:R-:W-:Y:S02]  /*9e80*/  MOV R30, R161 ;  /* 0x000000a1001e7202 */ /* 0x000fe40000000f00 */
[C---:B-1----:R-:W-:Y:S01]  /*9e90*/  HMMA.16816.F32 R160, R176.reuse, R6, R32 ;  /* 0x00000006b0a0723c */ /* 0x042fe20000001820 */
[----:B------:R-:W1:Y:S02]  /*9ea0*/  LDSM.16.MT88.4 R4, [R252+0x3900] ;  /* 0x00390000fc04783b */ /* 0x000e640000004200 */
[----:B------:R-:W-:Y:S02]  /*9eb0*/  FADD.FTZ R2, R30, R2 ;  /* 0x000000021e027221 */ /* 0x000fe40000010000 */
[----:B------:R-:W-:Y:S02]  /*9ec0*/  FADD.FTZ R0, R31, R0 ;  /* 0x000000001f007221 */ /* 0x000fe40000010000 */
[----:B------:R-:W-:Y:S01]  /*9ed0*/  FADD.FTZ R2, R24, R2 ;  /* 0x0000000218027221 */ /* 0x000fe20000010000 */
[C---:B----4-:R-:W-:Y:S04]  /*9ee0*/  HMMA.16816.F32 R36, R176.reuse, R8, R36 ;  /* 0x00000008b024723c */ /* 0x050fe80000001824 */
[----:B------:R-:W-:Y:S02]  /*9ef0*/  FADD.FTZ R2, R26, R2 ;  /* 0x000000021a027221 */ /* 0x000fe40000010000 */
[----:B------:R-:W-:Y:S02]  /*9f00*/  FADD.FTZ R0, R25, R0 ;  /* 0x0000000019007221 */ /* 0x000fe40000010000 */
[C---:B------:R-:W-:Y:S01]  /*9f10*/  HMMA.16816.F32 R40, R176.reuse, R10, R40 ;  /* 0x0000000ab028723c */ /* 0x040fe20000001828 */
[----:B------:R-:W3:Y:S03]  /*9f20*/  LDSM.16.MT88.4 R8, [R249+0x5900] ;  /* 0x00590000f908783b */ /* 0x000ee60000004200 */
[----:B------:R-:W-:Y:S02]  /*9f30*/  FADD.FTZ R2, R20, R2 ;  /* 0x0000000214027221 */ /* 0x000fe40000010000 */
[----:B------:R-:W-:Y:S02]  /*9f40*/  FADD.FTZ R0, R27, R0 ;  /* 0x000000001b007221 */ /* 0x000fe40000010000 */
        /* <DEDUP_REMOVED lines=11> */
[----:B------:R-:W4:Y:S03]  /*a000*/  LDSM.16.MT88.4 R16, [R29+0x5900] ;  /* 0x005900001d10783b */ /* 0x000f260000004200 */
[----:B------:R-:W-:Y:S02]  /*a010*/  FADD.FTZ R2, R23, R2 ;  /* 0x0000000217027221 */ /* 0x000fe40000010000 */
[----:B------:R-:W-:Y:S02]  /*a020*/  FADD.FTZ R0, R186, R0 ;  /* 0x00000000ba007221 */ /* 0x000fe40000010000 */
[C---:B-1----:R-:W-:Y:S04]  /*a030*/  HMMA.16816.F32 R60, R176.reuse, R4, R60 ;  /* 0x00000004b03c723c */ /* 0x042fe8000000183c */
[----:B------:R-:W-:Y:S02]  /*a040*/  FADD.FTZ R2, R185, R2 ;  /* 0x00000002b9027221 */ /* 0x000fe40000010000 */
[----:B------:R-:W-:Y:S02]  /*a050*/  FADD.FTZ R0, R187, R0 ;  /* 0x00000000bb007221 */ /* 0x000fe40000010000 */
[C---:B------:R-:W-:Y:S01]  /*a060*/  HMMA.16816.F32 R64, R176.reuse, R6, R64 ;  /* 0x00000006b040723c */ /* 0x040fe20000001840 */
[----:B------:R-:W1:Y:S03]  /*a070*/  LDSM.16.MT88.4 R4, [R252+0x5900] ;  /* 0x00590000fc04783b */ /* 0x000e660000004200 */
[----:B------:R-:W-:Y:S02]  /*a080*/  FADD.FTZ R3, R3, R0 ;  /* 0x0000000003037221 */ /* 0x000fe40000010000 */
[----:B------:R-:W-:Y:S02]  /*a090*/  FADD.FTZ R0, R184, R2 ;  /* 0x00000002b8007221 */ /* 0x000fe40000010000 */
[C---:B---3--:R-:W-:Y:S04]  /*a0a0*/  HMMA.16816.F32 R68, R176.reuse, R8, R68 ;  /* 0x00000008b044723c */ /* 0x048fe80000001844 */
[----:B------:R-:W-:Y:S02]  /*a0b0*/  FADD.FTZ R2, R183, R0 ;  /* 0x00000000b7027221 */ /* 0x000fe40000010000 */
[----:B------:R-:W-:Y:S02]  /*a0c0*/  FADD.FTZ R3, R182, R3 ;  /* 0x00000003b6037221 */ /* 0x000fe40000010000 */
[C---:B------:R-:W-:Y:S01]  /*a0d0*/  HMMA.16816.F32 R72, R176.reuse, R10, R72 ;  /* 0x0000000ab048723c */ /* 0x040fe20000001848 */
[----:B------:R-:W3:Y:S03]  /*a0e0*/  LDSM.16.MT88.4 R8, [R249+0x7900] ;  /* 0x00790000f908783b */ /* 0x000ee60000004200 */
[----:B------:R-:W-:Y:S02]  /*a0f0*/  FADD.FTZ R2, R180, R2 ;  /* 0x00000002b4027221 */ /* 0x000fe40000010000 */
[----:B------:R-:W-:Y:S01]  /*a100*/  FADD.FTZ R0, R134, R3 ;  /* 0x0000000386007221 */ /* 0x000fe20000010000 */
[----:B------:R-:W-:Y:S01]  /*a110*/  MOV R134, R132 ;  /* 0x0000008400867202 */ /* 0x000fe20000000f00 */
[C---:B--2---:R-:W-:Y:S01]  /*a120*/  HMMA.16816.F32 R76, R176.reuse, R12, R76 ;  /* 0x0000000cb04c723c */ /* 0x044fe2000000184c */
[----:B------:R-:W-:Y:S03]  /*a130*/  STL [R1+0x80], R2 ;  /* 0x0000800201007387 */ /* 0x000fe60000100800 */
[----:B------:R-:W-:Y:S01]  /*a140*/  FADD.FTZ R0, R181, R0 ;  /* 0x00000000b5007221 */ /* 0x000fe20000010000 */
[----:B------:R-:W-:Y:S03]  /*a150*/  MOV R3, R133 ;  /* 0x0000008500037202 */ /* 0x000fe60000000f00 */
[C---:B------:R-:W-:Y:S01]  /*a160*/  HMMA.16816.F32 R80, R176.reuse, R14, R80 ;  /* 0x0000000eb050723c */ /* 0x040fe20000001850 */
[----:B------:R-:W2:Y:S07]  /*a170*/  LDSM.16.MT88.4 R12, [R250+0x7900] ;  /* 0x00790000fa0c783b */ /* 0x000eae0000004200 */
[C---:B----4-:R-:W-:Y:S01]  /*a180*/  HMMA.16816.F32 R84, R176.reuse, R16, R84 ;  /* 0x00000010b054723c */ /* 0x050fe20000001854 */
[----:B------:R-:W-:Y:S07]  /*a190*/  STL [R1+0x84], R0 ;  /* 0x0000840001007387 */ /* 0x000fee0000100800 */
[C---:B------:R-:W-:Y:S01]  /*a1a0*/  HMMA.16816.F32 R88, R176.reuse, R18, R88 ;  /* 0x00000012b058723c */ /* 0x040fe20000001858 */
[----:B------:R-:W4:Y:S07]  /*a1b0*/  LDSM.16.MT88.4 R16, [R29+0x7900] ;  /* 0x007900001d10783b */ /* 0x000f2e0000004200 */
[C---:B-1----:R-:W-:Y:S08]  /*a1c0*/  HMMA.16816.F32 R92, R176.reuse, R4, R92 ;  /* 0x00000004b05c723c */ /* 0x042ff0000000185c */
[C---:B------:R-:W-:Y:S01]  /*a1d0*/  HMMA.16816.F32 R96, R176.reuse, R6, R96 ;  /* 0x00000006b060723c */ /* 0x040fe20000001860 */
[----:B------:R-:W1:Y:S07]  /*a1e0*/  LDSM.16.MT88.4 R4, [R252+0x7900] ;  /* 0x00790000fc04783b */ /* 0x000e6e0000004200 */
[C---:B---3--:R-:W-:Y:S08]  /*a1f0*/  HMMA.16816.F32 R100, R176.reuse, R8, R100 ;  /* 0x00000008b064723c */ /* 0x048ff00000001864 */
[C---:B------:R-:W-:Y:S08]  /*a200*/  HMMA.16816.F32 R104, R176.reuse, R10, R104 ;  /* 0x0000000ab068723c */ /* 0x040ff00000001868 */
[C---:B--2---:R-:W-:Y:S08]  /*a210*/  HMMA.16816.F32 R108, R176.reuse, R12, R108 ;  /* 0x0000000cb06c723c */ /* 0x044ff0000000186c */
[C---:B------:R-:W-:Y:S08]  /*a220*/  HMMA.16816.F32 R112, R176.reuse, R14, R112 ;  /* 0x0000000eb070723c */ /* 0x040ff00000001870 */
[C---:B----4-:R-:W-:Y:S08]  /*a230*/  HMMA.16816.F32 R116, R176.reuse, R16, R116 ;  /* 0x00000010b074723c */ /* 0x050ff00000001874 */
[C---:B------:R-:W-:Y:S08]  /*a240*/  HMMA.16816.F32 R120, R176.reuse, R18, R120 ;  /* 0x00000012b078723c */ /* 0x040ff00000001878 */
[C---:B-1----:R-:W-:Y:S08]  /*a250*/  HMMA.16816.F32 R124, R176.reuse, R4, R124 ;  /* 0x00000004b07c723c */ /* 0x042ff0000000187c */
[----:B------:R-:W-:Y:S01]  /*a260*/  HMMA.16816.F32 R128, R176, R6, R128 ;  /* 0x00000006b080723c */ /* 0x000fe20000001880 */
[----:B------:R-:W-:-:S07]  /*a270*/  @P0 BRA `(.L_x_535) ;  /* 0xffffbe7000000947 */ /* 0x000fce000383ffff */
.L_x_534:
[----:B------:R-:W-:-:S13]  /*a280*/  ISETP.LE.AND P0, PT, RZ, UR17, PT ;  /* 0x00000011ff007c0c */ /* 0x000fda000bf03270 */
[----:B------:R-:W-:Y:S05]  /*a290*/  @!P0 BRA `(.L_x_536) ;  /* 0x00003b3000008947 */ /* 0x000fea0003800000 */
[----:B------:R-:W2:Y:S01]  /*a2a0*/  LDL.64 R6, [R1+0xd0] ;  /* 0x0000d00001067983 */ /* 0x000ea20000100a00 */
[----:B------:R-:W-:-:S03]  /*a2b0*/  ULDC.64 UR4, c[0x0][0x208] ;  /* 0x0000820000047ab9 */ /* 0x000fc60000000a00 */
[----:B------:R-:W4:Y:S04]  /*a2c0*/  LDL.64 R4, [R1+0xc0] ;  /* 0x0000c00001047983 */ /* 0x000f280000100a00 */
[----:B---3--:R-:W3:Y:S04]  /*a2d0*/  LDL.64 R10, [R1+0xc8] ;  /* 0x0000c800010a7983 */ /* 0x008ee80000100a00 */
[----:B------:R-:W3:Y:S01]  /*a2e0*/  LDL.64 R8, [R1+0xb8] ;  /* 0x0000b80001087983 */ /* 0x000ee20000100a00 */
[----:B------:R-:W-:Y:S02]  /*a2f0*/  USHF.L.U64.HI UR9, UR4, 0x5, UR5 ;  /* 0x0000000504097899 */ /* 0x000fe40008010205 */
[----:B------:R-:W-:-:S03]  /*a300*/  USHF.L.U32 UR8, UR4, 0x5, URZ ;  /* 0x0000000504087899 */ /* 0x000fc6000800063f */
[----:B------:R-:W-:Y:S01]  /*a310*/  ULDC.64 UR4, c[0x0][0x1e0] ;  /* 0x0000780000047ab9 */ /* 0x000fe20000000a00 */
[C---:B--2---:R-:W-:Y:S02]  /*a320*/  IADD3 R14, P6, R6.reuse, 0x40, RZ ;  /* 0x00000040060e7810 */ /* 0x044fe40007fde0ff */
[----:B------:R-:W-:-:S03]  /*a330*/  IADD3 R2, P0, R6, 0xc0, RZ ;  /* 0x000000c006027810 */ /* 0x000fc60007f1e0ff */
[----:B----4-:R-:W-:Y:S01]  /*a340*/  IMAD.X R15, RZ, RZ, R5, P6 ;  /* 0x000000ffff0f7224 */ /* 0x010fe200030e0605 */
[----:B---3--:R-:W-:-:S04]  /*a350*/  IADD3 R3, P6, R10, 0x40, RZ ;  /* 0x000000400a037810 */ /* 0x008fc80007fde0ff */
[----:B------:R-:W-:Y:S01]  /*a360*/  STL.64 [R1+0x60], R14 ;  /* 0x0000600e01007387 */ /* 0x000fe20000100a00 */
[----:B------:R-:W-:-:S03]  /*a370*/  IADD3 R12, P1, R6, 0x80, RZ ;  /* 0x00000080060c7810 */ /* 0x000fc60007f3e0ff */
[----:B------:R1:W-:Y:S02]  /*a380*/  STL [R1+0x7c], R3 ;  /* 0x00007c0301007387 */ /* 0x0003e40000100800 */
[----:B------:R-:W-:Y:S01]  /*a390*/  IMAD.X R13, RZ, RZ, R5, P1 ;  /* 0x000000ffff0d7224 */ /* 0x000fe200008e0605 */
[----:B------:R-:W-:Y:S01]  /*a3a0*/  IADD3 R0, P1, R10, 0x80, RZ ;  /* 0x000000800a007810 */ /* 0x000fe20007f3e0ff */
[----:B------:R-:W-:Y:S01]  /*a3b0*/  IMAD.X R11, RZ, RZ, R9, P6 ;  /* 0x000000ffff0b7224 */ /* 0x000fe200030e0609 */
[----:B------:R-:W-:Y:S01]  /*a3c0*/  MOV R4, R6 ;  /* 0x0000000600047202 */ /* 0x000fe20000000f00 */
[----:B-1----:R-:W-:-:S05]  /*a3d0*/  IMAD.X R3, RZ, RZ, R5, P0 ;  /* 0x000000ffff037224 */ /* 0x002fca00000e0605 */
[----:B------:R1:W-:Y:S04]  /*a3e0*/  STL.64 [R1+0x50], R2 ;  /* 0x0000500201007387 */ /* 0x0003e80000100a00 */
[----:B------:R-:W-:Y:S04]  /*a3f0*/  STL.64 [R1+0x58], R12 ;  /* 0x0000580c01007387 */ /* 0x000fe80000100a00 */
[----:B------:R-:W-:Y:S01]  /*a400*/  STL [R1+0x74], R0 ;  /* 0x0000740001007387 */ /* 0x000fe20000100800 */
[----:B-1----:R-:W-:Y:S02]  /*a410*/  IADD3 R2, P0, R10, 0xc0, RZ ;  /* 0x000000c00a027810 */ /* 0x002fe40007f1e0ff */
[----:B------:R-:W-:-:S03]  /*a420*/  IADD3.X R10, RZ, R9, RZ, P1, !PT ;  /* 0x00000009ff0a7210 */ /* 0x000fc60000ffe4ff */
[----:B------:R1:W-:Y:S04]  /*a430*/  STL [R1+0x6c], R2 ;  /* 0x00006c0201007387 */ /* 0x0003e80000100800 */
[----:B------:R2:W-:Y:S04]  /*a440*/  STL [R1+0x78], R11 ;  /* 0x0000780b01007387 */ /* 0x0005e80000100800 */
[----:B------:R2:W-:Y:S01]  /*a450*/  STL [R1+0x70], R10 ;  /* 0x0000700a01007387 */ /* 0x0005e20000100800 */
[----:B-1----:R-:W-:-:S05]  /*a460*/  IMAD.X R2, RZ, RZ, R9, P0 ;  /* 0x000000ffff027224 */ /* 0x002fca00000e0609 */
[----:B------:R2:W-:Y:S04]  /*a470*/  STL [R1+0x68], R2 ;  /* 0x0000680201007387 */ /* 0x0005e80000100800 */
[----:B------:R2:W-:Y:S01]  /*a480*/  STL.64 [R1+0xc0], R4 ;  /* 0x0000c00401007387 */ /* 0x0005e20000100a00 */
[----:B------:R-:W-:Y:S01]  /*a490*/  MOV R3, R132 ;  /* 0x0000008400037202 */ /* 0x000fe20000000f00 */
[----:B------:R-:W-:Y:S02]  /*a4a0*/  IMAD.MOV.U32 R0, RZ, RZ, R133 ;  /* 0x000000ffff007224 */ /* 0x000fe400078e0085 */
.L_x_537:
[----:B--2---:R-:W2:Y:S01]  /*a4b0*/  LDL R4, [R1+0x8] ;  /* 0x0000080001047983 */ /* 0x004ea20000100800 */
[----:B------:R-:W-:Y:S04]  /*a4c0*/  DEPBAR.LE SB0, 0x0 ;  /* 0x000080000000791a */ /* 0x000fe80000000000 */
[----:B------:R-:W3:Y:S01]  /*a4d0*/  LDL R183, [R1+0x44] ;  /* 0x0000440001b77983 */ /* 0x000ee20000100800 */
[----:B------:R-:W-:Y:S02]  /*a4e0*/  USHF.R.S32.HI UR7, URZ, 0x1f, UR17 ;  /* 0x0000001f3f077899 */ /* 0x000fe40008011411 */
[----:B------:R-:W-:Y:S01]  /*a4f0*/  UIMAD UR6, UR12, UR17, URZ ;  /* 0x000000110c0672a4 */ /* 0x000fe2000f8e023f */
[----:B------:R-:W4:Y:S01]  /*a500*/  LDL R182, [R1+0x40] ;  /* 0x0000400001b67983 */ /* 0x000f220000100800 */
[----:B------:R-:W-:Y:S02]  /*a510*/  UIMAD.WIDE.U32 UR10, UR17, UR13, UR8 ;  /* 0x0000000d110a72a5 */ /* 0x000fe4000f8e0008 */
[----:B------:R-:W-:Y:S01]  /*a520*/  UIMAD UR6, UR7, UR13, UR6 ;  /* 0x0000000d070672a4 */ /* 0x000fe2000f8e0206 */
[----:B------:R-:W3:Y:S01]  /*a530*/  LDL R2, [R1+0x3c] ;  /* 0x00003c0001027983 */ /* 0x000ee20000100800 */
[----:B------:R-:W-:Y:S03]  /*a540*/  UISETP.GT.AND UP0, UPT, UR17, URZ, UPT ;  /* 0x0000003f1100728c */ /* 0x000fe6000bf04270 */
[----:B------:R1:W-:Y:S04]  /*a550*/  STL [R1+0xf8], R252 ;  /* 0x0000f8fc01007387 */ /* 0x0003e80000100800 */
[----:B------:R-:W-:Y:S08]  /*a560*/  BAR.SYNC.DEFER_BLOCKING 0x0 ;  /* 0x0000000000007b1d */ /* 0x000ff00000010000 */
[----:B------:R-:W1:Y:S08]  /*a570*/  LDSM.16.M88.4 R8, [R248+0x10100] ;  /* 0x01010000f808783b */ /* 0x000e700000000200 */
[----:B------:R-:W3:Y:S06]  /*a580*/  LDL.64 R180, [R1+0xc0] ;  /* 0x0000c00001b47983 */ /* 0x000eec0000100a00 */
[----:B------:R-:W3:Y:S06]  /*a590*/  LDL.64 R176, [R1+0x58] ;  /* 0x0000580001b07983 */ /* 0x000eec0000100a00 */
[----:B------:R-:W3:Y:S06]  /*a5a0*/  LDL.64 R178, [R1+0x60] ;  /* 0x0000600001b27983 */ /* 0x000eec0000100a00 */
[----:B-----5:R-:W-:Y:S04]  /*a5b0*/  STL [R1+0xf4], R168 ;  /* 0x0000f4a801007387 */ /* 0x020fe80000100800 */
[----:B------:R-:W-:Y:S04]  /*a5c0*/  STL [R1+0xf0], R169 ;  /* 0x0000f0a901007387 */ /* 0x000fe80000100800 */
[----:B------:R-:W-:Y:S04]  /*a5d0*/  STL [R1+0xec], R170 ;  /* 0x0000ecaa01007387 */ /* 0x000fe80000100800 */
[----:B------:R-:W-:Y:S04]  /*a5e0*/  STL [R1+0xe8], R171 ;  /* 0x0000e8ab01007387 */ /* 0x000fe80000100800 */
[----:B-1----:R-:W3:Y:S04]  /*a5f0*/  LDL R252, [R1+0x48] ;  /* 0x0000480001fc7983 */ /* 0x002ee80000100800 */
[----:B------:R-:W1:Y:S08]  /*a600*/  LDSM.16.M88.4 R16, [R248+0x10900] ;  /* 0x01090000f810783b */ /* 0x000e700000000200 */
[----:B------:R-:W1:Y:S08]  /*a610*/  LDSM.16.M88.4 R24, [R248+0x11100] ;  /* 0x01110000f818783b */ /* 0x000e700000000200 */
[----:B------:R-:W1:Y:S08]  /*a620*/  LDSM.16.M88.4 R32, [R248+0x11900] ;  /* 0x01190000f820783b */ /* 0x000e700000000200 */
[----:B--2---:R2:W3:Y:S02]  /*a630*/  LDSM.16.M88.4 R132, [R4] ;  /* 0x000000000484783b */ /* 0x0044e40000000200 */
[C---:B--2---:R-:W-:Y:S08]  /*a640*/  HMMA.16816.F32 R4, R168.reuse, R8, RZ ;  /* 0x00000008a804723c */ /* 0x044ff000000018ff */
[C---:B------:R-:W-:Y:S08]  /*a650*/  HMMA.16816.F32 R8, R168.reuse, R10, RZ ;  /* 0x0000000aa808723c */ /* 0x040ff000000018ff */
[C---:B-1----:R-:W-:Y:S08]  /*a660*/  HMMA.16816.F32 R12, R168.reuse, R16, RZ ;  /* 0x00000010a80c723c */ /* 0x042ff000000018ff */
[C---:B------:R-:W-:Y:S08]  /*a670*/  HMMA.16816.F32 R16, R168.reuse, R18, RZ ;  /* 0x00000012a810723c */ /* 0x040ff000000018ff */
[C---:B------:R-:W-:Y:S08]  /*a680*/  HMMA.16816.F32 R20, R168.reuse, R24, RZ ;  /* 0x00000018a814723c */ /* 0x040ff000000018ff */
[C---:B------:R-:W-:Y:S08]  /*a690*/  HMMA.16816.F32 R24, R168.reuse, R26, RZ ;  /* 0x0000001aa818723c */ /* 0x040ff000000018ff */
[C---:B------:R-:W-:Y:S08]  /*a6a0*/  HMMA.16816.F32 R28, R168.reuse, R32, RZ ;  /* 0x00000020a81c723c */ /* 0x040ff000000018ff */
[----:B------:R-:W-:Y:S01]  /*a6b0*/  HMMA.16816.F32 R32, R168, R34, RZ ;  /* 0x00000022a820723c */ /* 0x000fe200000018ff */
[----:B------:R-:W2:Y:S06]  /*a6c0*/  LDL.64 R170, [R1+0x50] ;  /* 0x0000500001aa7983 */ /* 0x000eac0000100a00 */
[----:B------:R-:W2:Y:S01]  /*a6d0*/  LDL.64 R168, [R1+0xd0] ;  /* 0x0000d00001a87983 */ /* 0x000ea20000100a00 */
[C---:B---3--:R-:W-:Y:S08]  /*a6e0*/  HMMA.16816.F32 R4, R172.reuse, R132, R4 ;  /* 0x00000084ac04723c */ /* 0x048ff00000001804 */
[C---:B------:R-:W-:Y:S01]  /*a6f0*/  HMMA.16816.F32 R8, R172.reuse, R134, R8 ;  /* 0x00000086ac08723c */ /* 0x040fe20000001808 */
[----:B------:R-:W1:Y:S07]  /*a700*/  LDSM.16.M88.4 R132, [R183] ;  /* 0x00000000b784783b */ /* 0x000e6e0000000200 */
[C---:B-1----:R-:W-:Y:S08]  /*a710*/  HMMA.16816.F32 R12, R172.reuse, R132, R12 ;  /* 0x00000084ac0c723c */ /* 0x042ff0000000180c */
[C---:B------:R-:W-:Y:S01]  /*a720*/  HMMA.16816.F32 R16, R172.reuse, R134, R16 ;  /* 0x00000086ac10723c */ /* 0x040fe20000001810 */
[----:B----4-:R-:W1:Y:S07]  /*a730*/  LDSM.16.M88.4 R132, [R182] ;  /* 0x00000000b684783b */ /* 0x010e6e0000000200 */
[C---:B-1----:R-:W-:Y:S08]  /*a740*/  HMMA.16816.F32 R20, R172.reuse, R132, R20 ;  /* 0x00000084ac14723c */ /* 0x042ff00000001814 */
[C---:B------:R-:W-:Y:S01]  /*a750*/  HMMA.16816.F32 R24, R172.reuse, R134, R24 ;  /* 0x00000086ac18723c */ /* 0x040fe20000001818 */
[----:B------:R-:W1:Y:S07]  /*a760*/  LDSM.16.M88.4 R132, [R2] ;  /* 0x000000000284783b */ /* 0x000e6e0000000200 */
[C---:B-1----:R-:W-:Y:S07]  /*a770*/  HMMA.16816.F32 R28, R172.reuse, R132, R28 ;  /* 0x00000084ac1c723c */ /* 0x042fee000000181c */
[----:B------:R-:W-:Y:S01]  /*a780*/  MOV R132, UR17 ;  /* 0x0000001100847c02 */ /* 0x000fe20008000f00 */
[----:B------:R-:W-:Y:S04]  /*a790*/  HMMA.16816.F32 R32, R172, R134, R32 ;  /* 0x00000086ac20723c */ /* 0x000fe80000001820 */
[----:B------:R-:W-:Y:S05]  /*a7a0*/  IMAD.WIDE.U32 R132, R132, UR13, R180 ;  /* 0x0000000d84847c25 */ /* 0x000fea000f8e00b4 */
[C---:B------:R-:W-:Y:S03]  /*a7b0*/  LEA R134, P0, R132.reuse, c[0x0][0x1f8], 0x1 ;  /* 0x00007e0084867a11 */ /* 0x040fe600078008ff */
[----:B------:R-:W-:Y:S04]  /*a7c0*/  IADD3 R2, R133, UR6, RZ ;  /* 0x0000000685027c10 */ /* 0x000fe8000fffe0ff */
[----:B------:R-:W-:Y:S02]  /*a7d0*/  LEA.HI.X R135, R132, c[0x0][0x1fc], R2, 0x1, P0 ;  /* 0x00007f0084877a11 */ /* 0x000fe400000f0c02 */
[----:B------:R-:W-:Y:S03]  /*a7e0*/  MOV R132, UR17 ;  /* 0x0000001100847c02 */ /* 0x000fe60008000f00 */
[----:B------:R-:W-:Y:S01]  /*a7f0*/  @!PT LDS RZ, [RZ] ;  /* 0x00000000fffff984 */ /* 0x000fe20000000800 */
[----:B------:R-:W-:Y:S01]  /*a800*/  @!PT LDS RZ, [RZ] ;  /* 0x00000000fffff984 */ /* 0x000fe20000000800 */
[----:B------:R-:W-:Y:S01]  /*a810*/  @!PT LDS RZ, [RZ] ;  /* 0x00000000fffff984 */ /* 0x000fe20000000800 */
[----:B------:R1:W-:Y:S02]  /*a820*/  LDGSTS.E.BYPASS.LTC128B.128 [R252+0x100], [R134.64], !P5 ;  /* 0x0010000086fc7fae */ /* 0x0003e4000e901d56 */
[----:B------:R-:W-:Y:S05]  /*a830*/  IMAD.WIDE.U32 R132, R132, UR13, R178 ;  /* 0x0000000d84847c25 */ /* 0x000fea000f8e00b2 */
[----:B------:R-:W-:Y:S02]  /*a840*/  IADD3 R2, R133, UR6, RZ ;  /* 0x0000000685027c10 */ /* 0x000fe4000fffe0ff */
[C---:B-1----:R-:W-:Y:S04]  /*a850*/  LEA R134, P0, R132.reuse, c[0x0][0x1f8], 0x1 ;  /* 0x00007e0084867a11 */ /* 0x042fe800078008ff */
[----:B------:R-:W-:Y:S02]  /*a860*/  LEA.HI.X R135, R132, c[0x0][0x1fc], R2, 0x1, P0 ;  /* 0x00007f0084877a11 */ /* 0x000fe400000f0c02 */
[----:B------:R-:W-:Y:S03]  /*a870*/  MOV R132, UR17 ;  /* 0x0000001100847c02 */ /* 0x000fe60008000f00 */
[----:B------:R1:W-:Y:S02]  /*a880*/  LDGSTS.E.BYPASS.LTC128B.128 [R252+0x2100], [R134.64], !P4 ;  /* 0x0210000086fc7fae */ /* 0x0003e4000e101d56 */
[----:B------:R-:W-:Y:S05]  /*a890*/  IMAD.WIDE.U32 R132, R132, UR13, R176 ;  /* 0x0000000d84847c25 */ /* 0x000fea000f8e00b0 */
[----:B------:R-:W-:Y:S02]  /*a8a0*/  IADD3 R2, R133, UR6, RZ ;  /* 0x0000000685027c10 */ /* 0x000fe4000fffe0ff */
[C---:B-1----:R-:W-:Y:S04]  /*a8b0*/  LEA R134, P0, R132.reuse, c[0x0][0x1f8], 0x1 ;  /* 0x00007e0084867a11 */ /* 0x042fe800078008ff */
[----:B------:R-:W-:Y:S02]  /*a8c0*/  LEA.HI.X R135, R132, c[0x0][0x1fc], R2, 0x1, P0 ;  /* 0x00007f0084877a11 */ /* 0x000fe400000f0c02 */
[----:B------:R-:W-:Y:S01]  /*a8d0*/  MOV R132, UR17 ;  /* 0x0000001100847c02 */ /* 0x000fe20008000f00 */
[----:B------:R-:W-:Y:S02]  /*a8e0*/  UIADD3 UR17, UR17, -0x1, URZ ;  /* 0xffffffff11117890 */ /* 0x000fe4000fffe03f */
[----:B------:R1:W-:Y:S02]  /*a8f0*/  LDGSTS.E.BYPASS.LTC128B.128 [R252+0x4100], [R134.64], !P3 ;  /* 0x0410000086fc7fae */ /* 0x0003e4000d901d56 */
[----:B--2---:R-:W-:Y:S05]  /*a900*/  IMAD.WIDE.U32 R132, R132, UR13, R170 ;  /* 0x0000000d84847c25 */ /* 0x004fea000f8e00aa */
[C---:B-1----:R-:W-:Y:S01]  /*a910*/  LEA R134, P0, R132.reuse, c[0x0][0x1f8], 0x1 ;  /* 0x00007e0084867a11 */ /* 0x042fe200078008ff */
[----:B------:R-:W2:Y:S01]  /*a920*/  LDL R169, [R1+0x2c] ;  /* 0x00002c0001a97983 */ /* 0x000ea20000100800 */
[----:B------:R-:W-:Y:S01]  /*a930*/  IADD3 R2, R133, UR6, RZ ;  /* 0x0000000685027c10 */ /* 0x000fe2000fffe0ff */
[----:B------:R-:W-:Y:S03]  /*a940*/  UIADD3 UR6, UR6, UR11, URZ ;  /* 0x0000000b06067290 */ /* 0x000fe6000fffe03f */
[----:B------:R-:W-:Y:S02]  /*a950*/  LEA.HI.X R135, R132, c[0x0][0x1fc], R2, 0x1, P0 ;  /* 0x00007f0084877a11 */ /* 0x000fe400000f0c02 */
[----:B------:R-:W-:Y:S02]  /*a960*/  IADD3 R2, P1, R168, UR10, RZ ;  /* 0x0000000aa8027c10 */ /* 0x000fe4000ff3e0ff */
[----:B------:R-:W3:Y:S02]  /*a970*/  LDL R168, [R1+0x4] ;  /* 0x0000040001a87983 */ /* 0x000ee40000100800 */
[C---:B------:R-:W-:Y:S02]  /*a980*/  LEA R132, P0, R2.reuse, c[0x0][0x1f8], 0x1 ;  /* 0x00007e0002847a11 */ /* 0x040fe400078008ff */
[----:B------:R-:W-:Y:S01]  /*a990*/  IADD3.X R133, R181, UR6, RZ, P1, !PT ;  /* 0x00000006b5857c10 */ /* 0x000fe20008ffe4ff */
[----:B------:R3:W-:Y:S03]  /*a9a0*/  LDGSTS.E.BYPASS.LTC128B.128 [R252+0x6100], [R134.64], !P2 ;  /* 0x0610000086fc7fae */ /* 0x0007e6000d101d56 */
[----:B------:R-:W-:Y:S02]  /*a9b0*/  LEA.HI.X R133, R2, c[0x0][0x1fc], R133, 0x1, P0 ;  /* 0x00007f0002857a11 */ /* 0x000fe400000f0c85 */
[----:B------:R-:W-:Y:S03]  /*a9c0*/  IADD3 R2, P1, R178, UR10, RZ ;  /* 0x0000000ab2027c10 */ /* 0x000fe6000ff3e0ff */
[----:B------:R1:W-:Y:S02]  /*a9d0*/  LDGSTS.E.BYPASS.LTC128B.128 [R252+0x1100], [R132.64], !P5 ;  /* 0x0110000084fc7fae */ /* 0x0003e4000e901d56 */
[C---:B-1----:R-:W-:Y:S02]  /*a9e0*/  LEA R132, P0, R2.reuse, c[0x0][0x1f8], 0x1 ;  /* 0x00007e0002847a11 */ /* 0x042fe400078008ff */
[----:B------:R-:W-:Y:S04]  /*a9f0*/  IADD3.X R133, R179, UR6, RZ, P1, !PT ;  /* 0x00000006b3857c10 */ /* 0x000fe80008ffe4ff */
[----:B------:R-:W-:Y:S02]  /*aa00*/  LEA.HI.X R133, R2, c[0x0][0x1fc], R133, 0x1, P0 ;  /* 0x00007f0002857a11 */ /* 0x000fe400000f0c85 */
[----:B------:R-:W-:Y:S02]  /*aa10*/  IADD3 R2, P1, R176, UR10, RZ ;  /* 0x0000000ab0027c10 */ /* 0x000fe4000ff3e0ff */
[----:B------:R-:W4:Y:S04]  /*aa20*/  LDL R176, [R1+0x38] ;  /* 0x0000380001b07983 */ /* 0x000f280000100800 */
[----:B------:R1:W-:Y:S02]  /*aa30*/  LDGSTS.E.BYPASS.LTC128B.128 [R252+0x3100], [R132.64], !P4 ;  /* 0x0310000084fc7fae */ /* 0x0003e4000e101d56 */
[C---:B-1----:R-:W-:Y:S02]  /*aa40*/  LEA R132, P0, R2.reuse, c[0x0][0x1f8], 0x1 ;  /* 0x00007e0002847a11 */ /* 0x042fe400078008ff */
[----:B------:R-:W-:Y:S04]  /*aa50*/  IADD3.X R133, R177, UR6, RZ, P1, !PT ;  /* 0x00000006b1857c10 */ /* 0x000fe80008ffe4ff */
[----:B------:R-:W-:Y:S02]  /*aa60*/  LEA.HI.X R133, R2, c[0x0][0x1fc], R133, 0x1, P0 ;  /* 0x00007f0002857a11 */ /* 0x000fe400000f0c85 */
[----:B------:R-:W-:Y:S01]  /*aa70*/  IADD3 R2, P1, R170, UR10, RZ ;  /* 0x0000000aaa027c10 */ /* 0x000fe2000ff3e0ff */
[----:B------:R-:W-:Y:S01]  /*aa80*/  @UP0 UIMAD.WIDE.U32 UR10, UR17, UR4, URZ ;  /* 0x00000004110a02a5 */ /* 0x000fe2000f8e003f */
[----:B------:R-:W2:Y:S03]  /*aa90*/  LDL R170, [R1+0x30] ;  /* 0x0000300001aa7983 */ /* 0x000ea60000100800 */
[----:B------:R-:W-:Y:S01]  /*aaa0*/  @UP0 USHF.L.U32 UR7, UR10, 0x6, URZ ;  /* 0x000000060a070899 */ /* 0x000fe2000800063f */
[----:B------:R1:W-:Y:S02]  /*aab0*/  LDGSTS.E.BYPASS.LTC128B.128 [R252+0x5100], [R132.64], !P3 ;  /* 0x0510000084fc7fae */ /* 0x0003e4000d901d56 */
[C---:B-1----:R-:W-:Y:S02]  /*aac0*/  LEA R132, P0, R2.reuse, c[0x0][0x1f8], 0x1 ;  /* 0x00007e0002847a11 */ /* 0x042fe400078008ff */
[----:B------:R-:W-:Y:S01]  /*aad0*/  IADD3.X R133, R171, UR6, RZ, P1, !PT ;  /* 0x00000006ab857c10 */ /* 0x000fe20008ffe4ff */
[----:B------:R-:W-:Y:S03]  /*aae0*/  @UP0 USHF.R.S32.HI UR6, URZ, 0x1f, UR17 ;  /* 0x0000001f3f060899 */ /* 0x000fe60008011411 */
[----:B------:R-:W2:Y:S01]  /*aaf0*/  LDL R171, [R1+0x34] ;  /* 0x0000340001ab7983 */ /* 0x000ea20000100800 */
[----:B------:R-:W-:Y:S01]  /*ab00*/  LEA.HI.X R133, R2, c[0x0][0x1fc], R133, 0x1, P0 ;  /* 0x00007f0002857a11 */ /* 0x000fe200000f0c85 */
[----:B------:R-:W-:Y:S02]  /*ab10*/  @UP0 UIMAD UR6, UR6, UR4, URZ ;  /* 0x00000004060602a4 */ /* 0x000fe4000f8e023f */
[----:B------:R-:W2:Y:S01]  /*ab20*/  LDL R2, [R1+0x1c] ;  /* 0x00001c0001027983 */ /* 0x000ea20000100800 */
[----:B------:R-:W-:Y:S01]  /*ab30*/  PLOP3.LUT P0, PT, PT, PT, UP0, 0x80, 0x0 ;  /* 0x000000000000781c */ /* 0x000fe20003f0f008 */
[----:B------:R-:W-:Y:S02]  /*ab40*/  @UP0 UIMAD UR6, UR17, UR5, UR6 ;  /* 0x00000005110602a4 */ /* 0x000fe4000f8e0206 */
[----:B------:R3:W-:Y:S02]  /*ab50*/  LDGSTS.E.BYPASS.LTC128B.128 [R252+0x7100], [R132.64], !P2 ;  /* 0x0710000084fc7fae */ /* 0x0007e4000d101d56 */
[----:B------:R-:W-:Y:S04]  /*ab60*/  @UP0 UIADD3 UR6, UR11, UR6, URZ ;  /* 0x000000060b060290 */ /* 0x000fe8000fffe03f */
[----:B------:R-:W-:Y:S02]  /*ab70*/  @UP0 USHF.L.U64.HI UR6, UR10, 0x6, UR6 ;  /* 0x000000060a060899 */ /* 0x000fe40008010206 */
[----:B------:R-:W0:Y:S08]  /*ab80*/  LDGDEPBAR ;  /* 0x00000000000079af */ /* 0x000e300000000000 */
[----:B---3--:R-:W1:Y:S02]  /*ab90*/  LDSM.16.M88.4 R132, [R168+0x10100] ;  /* 0x01010000a884783b */ /* 0x008e640000000200 */
[C---:B-1----:R-:W-:Y:S08]  /*aba0*/  HMMA.16816.F32 R4, R192.reuse, R132, R4 ;  /* 0x00000084c004723c */ /* 0x042ff00000001804 */
[C---:B------:R-:W-:Y:S01]  /*abb0*/  HMMA.16816.F32 R8, R192.reuse, R134, R8 ;  /* 0x00000086c008723c */ /* 0x040fe20000001808 */
[----:B------:R-:W1:Y:S07]  /*abc0*/  LDSM.16.M88.4 R132, [R168+0x10900] ;  /* 0x01090000a884783b */ /* 0x000e6e0000000200 */
[C---:B-1----:R-:W-:Y:S08]  /*abd0*/  HMMA.16816.F32 R12, R192.reuse, R132, R12 ;  /* 0x00000084c00c723c */ /* 0x042ff0000000180c */
[C---:B------:R-:W-:Y:S01]  /*abe0*/  HMMA.16816.F32 R16, R192.reuse, R134, R16 ;  /* 0x00000086c010723c */ /* 0x040fe20000001810 */
[----:B------:R-:W1:Y:S07]  /*abf0*/  LDSM.16.M88.4 R132, [R168+0x11100] ;  /* 0x01110000a884783b */ /* 0x000e6e0000000200 */
[C---:B-1----:R-:W-:Y:S08]  /*ac00*/  HMMA.16816.F32 R20, R192.reuse, R132, R20 ;  /* 0x00000084c014723c */ /* 0x042ff00000001814 */
[C---:B------:R-:W-:Y:S01]  /*ac10*/  HMMA.16816.F32 R24, R192.reuse, R134, R24 ;  /* 0x00000086c018723c */ /* 0x040fe20000001818 */
[----:B------:R-:W1:Y:S07]  /*ac20*/  LDSM.16.M88.4 R132, [R168+0x11900] ;  /* 0x01190000a884783b */ /* 0x000e6e0000000200 */
[C---:B-1----:R-:W-:Y:S08]  /*ac30*/  HMMA.16816.F32 R28, R192.reuse, R132, R28 ;  /* 0x00000084c01c723c */ /* 0x042ff0000000181c */
[----:B------:R-:W-:Y:S01]  /*ac40*/  HMMA.16816.F32 R32, R192, R134, R32 ;  /* 0x00000086c020723c */ /* 0x000fe20000001820 */
[----:B------:R-:W1:Y:S07]  /*ac50*/  LDSM.16.M88.4 R132, [R251] ;  /* 0x00000000fb84783b */ /* 0x000e6e0000000200 */
        /* <DEDUP_REMOVED lines=23> */
[----:B----4-:R-:W1:Y:S07]  /*add0*/  LDSM.16.M88.4 R132, [R176] ;  /* 0x00000000b084783b */ /* 0x010e6e0000000200 */
[C---:B-1----:R-:W-:Y:S08]  /*ade0*/  HMMA.16816.F32 R4, R204.reuse, R132, R4 ;  /* 0x00000084cc04723c */ /* 0x042ff00000001804 */
[C---:B------:R-:W-:Y:S01]  /*adf0*/  HMMA.16816.F32 R8, R204.reuse, R134, R8 ;  /* 0x00000086cc08723c */ /* 0x040fe20000001808 */
[----:B--2---:R1:W2:Y:S08]  /*ae00*/  LDSM.16.M88.4 R132, [R171] ;  /* 0x00000000ab84783b */ /* 0x0042b00000000200 */
[----:B-1----:R-:W3:Y:S01]  /*ae10*/  LDL R171, [R1+0x28] ;  /* 0x0000280001ab7983 */ /* 0x002ee20000100800 */
[C---:B--2---:R-:W-:Y:S08]  /*ae20*/  HMMA.16816.F32 R12, R204.reuse, R132, R12 ;  /* 0x00000084cc0c723c */ /* 0x044ff0000000180c */
[C---:B------:R-:W-:Y:S01]  /*ae30*/  HMMA.16816.F32 R16, R204.reuse, R134, R16 ;  /* 0x00000086cc10723c */ /* 0x040fe20000001810 */
[----:B------:R1:W2:Y:S08]  /*ae40*/  LDSM.16.M88.4 R132, [R170] ;  /* 0x00000000aa84783b */ /* 0x0002b00000000200 */
[----:B-1----:R-:W4:Y:S01]  /*ae50*/  LDL R170, [R1+0x24] ;  /* 0x0000240001aa7983 */ /* 0x002f220000100800 */
[C---:B--2---:R-:W-:Y:S08]  /*ae60*/  HMMA.16816.F32 R20, R204.reuse, R132, R20 ;  /* 0x00000084cc14723c */ /* 0x044ff00000001814 */
[C---:B------:R-:W-:Y:S01]  /*ae70*/  HMMA.16816.F32 R24, R204.reuse, R134, R24 ;  /* 0x00000086cc18723c */ /* 0x040fe20000001818 */
[----:B------:R1:W2:Y:S08]  /*ae80*/  LDSM.16.M88.4 R132, [R169] ;  /* 0x00000000a984783b */ /* 0x0002b00000000200 */
[----:B-1----:R-:W3:Y:S01]  /*ae90*/  LDL R169, [R1+0x20] ;  /* 0x0000200001a97983 */ /* 0x002ee20000100800 */
[C---:B--2---:R-:W-:Y:S08]  /*aea0*/  HMMA.16816.F32 R28, R204.reuse, R132, R28 ;  /* 0x00000084cc1c723c */ /* 0x044ff0000000181c */
        /* <DEDUP_REMOVED lines=37> */
[----:B---3--:R1:W2:Y:S08]  /*b100*/  LDSM.16.M88.4 R132, [R171] ;  /* 0x00000000ab84783b */ /* 0x0082b00000000200 */
[----:B-1----:R-:W3:Y:S01]  /*b110*/  LDL R171, [R1+0x18] ;  /* 0x0000180001ab7983 */ /* 0x002ee20000100800 */
[C---:B--2---:R-:W-:Y:S08]  /*b120*/  HMMA.16816.F32 R4, R220.reuse, R132, R4 ;  /* 0x00000084dc04723c */ /* 0x044ff00000001804 */
[C---:B------:R-:W-:Y:S01]  /*b130*/  HMMA.16816.F32 R8, R220.reuse, R134, R8 ;  /* 0x00000086dc08723c */ /* 0x040fe20000001808 */
[----:B----4-:R1:W2:Y:S08]  /*b140*/  LDSM.16.M88.4 R132, [R170] ;  /* 0x00000000aa84783b */ /* 0x0102b00000000200 */
[----:B-1----:R-:W4:Y:S01]  /*b150*/  LDL R170, [R1+0x14] ;  /* 0x0000140001aa7983 */ /* 0x002f220000100800 */
[C---:B--2---:R-:W-:Y:S08]  /*b160*/  HMMA.16816.F32 R12, R220.reuse, R132, R12 ;  /* 0x00000084dc0c723c */ /* 0x044ff0000000180c */
[C---:B------:R-:W-:Y:S01]  /*b170*/  HMMA.16816.F32 R16, R220.reuse, R134, R16 ;  /* 0x00000086dc10723c */ /* 0x040fe20000001810 */
[----:B------:R1:W2:Y:S08]  /*b180*/  LDSM.16.M88.4 R132, [R169] ;  /* 0x00000000a984783b */ /* 0x0002b00000000200 */
[----:B-1----:R-:W3:Y:S01]  /*b190*/  LDL R169, [R1+0x10] ;  /* 0x0000100001a97983 */ /* 0x002ee20000100800 */
        /* <DEDUP_REMOVED lines=42> */
[----:B---3--:R-:W1:Y:S07]  /*b440*/  LDSM.16.M88.4 R132, [R171] ;  /* 0x00000000ab84783b */ /* 0x008e6e0000000200 */
[C---:B-1----:R-:W-:Y:S08]  /*b450*/  HMMA.16816.F32 R4, R236.reuse, R132, R4 ;  /* 0x00000084ec04723c */ /* 0x042ff00000001804 */
[C---:B------:R-:W-:Y:S01]  /*b460*/  HMMA.16816.F32 R8, R236.reuse, R134, R8 ;  /* 0x00000086ec08723c */ /* 0x040fe20000001808 */
[----:B----4-:R-:W1:Y:S07]  /*b470*/  LDSM.16.M88.4 R132, [R170] ;  /* 0x00000000aa84783b */ /* 0x010e6e0000000200 */
[C---:B-1----:R-:W-:Y:S08]  /*b480*/  HMMA.16816.F32 R12, R236.reuse, R132, R12 ;  /* 0x00000084ec0c723c */ /* 0x042ff0000000180c */
[C---:B------:R-:W-:Y:S01]  /*b490*/  HMMA.16816.F32 R16, R236.reuse, R134, R16 ;  /* 0x00000086ec10723c */ /* 0x040fe20000001810 */
[----:B------:R-:W1:Y:S07]  /*b4a0*/  LDSM.16.M88.4 R132, [R169] ;  /* 0x00000000a984783b */ /* 0x000e6e0000000200 */
[C---:B-1----:R-:W-:Y:S08]  /*b4b0*/  HMMA.16816.F32 R20, R236.reuse, R132, R20 ;  /* 0x00000084ec14723c */ /* 0x042ff00000001814 */
[C---:B------:R-:W-:Y:S01]  /*b4c0*/  HMMA.16816.F32 R24, R236.reuse, R134, R24 ;  /* 0x00000086ec18723c */ /* 0x040fe20000001818 */
[----:B------:R-:W1:Y:S07]  /*b4d0*/  LDSM.16.M88.4 R132, [R2] ;  /* 0x000000000284783b */ /* 0x000e6e0000000200 */
        /* <DEDUP_REMOVED lines=17> */
[----:B------:R-:W1:Y:S11]  /*b5f0*/  LDSM.16.M88.4 R132, [R251+0x6800] ;  /* 0x00680000fb84783b */ /* 0x000e760000000200 */
[----:B------:R-:W-:Y:S04]  /*b600*/  @!UPT UIADD3 URZ, URZ, URZ, URZ ;  /* 0x0000003f3f3ff290 */ /* 0x000fe8000fffe03f */
[----:B------:R-:W-:Y:S02]  /*b610*/  FMUL.FTZ R7, R7, c[0x0][0x320] ;  /* 0x0000c80007077a20 */ /* 0x000fe40000410000 */
[----:B------:R-:W-:Y:S02]  /*b620*/  FMUL.FTZ R4, R4, c[0x0][0x320] ;  /* 0x0000c80004047a20 */ /* 0x000fe40000410000 */
[----:B------:R-:W-:Y:S01]  /*b630*/  MUFU.TANH R183, R7 ;  /* 0x0000000700b77308 */ /* 0x000fe20000002400 */
[----:B------:R-:W-:Y:S02]  /*b640*/  FMUL.FTZ R5, R5, c[0x0][0x320] ;  /* 0x0000c80005057a20 */ /* 0x000fe40000410000 */
[----:B------:R-:W-:Y:S02]  /*b650*/  FMUL.FTZ R6, R6, c[0x0][0x320] ;  /* 0x0000c80006067a20 */ /* 0x000fe40000410000 */
[----:B------:R-:W-:Y:S02]  /*b660*/  FMUL.FTZ R10, R10, c[0x0][0x320] ;  /* 0x0000c8000a0a7a20 */ /* 0x000fe40000410000 */
[----:B------:R-:W-:Y:S02]  /*b670*/  FMUL.FTZ R11, R11, c[0x0][0x320] ;  /* 0x0000c8000b0b7a20 */ /* 0x000fe40000410000 */
[----:B------:R-:W-:Y:S01]  /*b680*/  FMUL.FTZ R8, R8, c[0x0][0x320] ;  /* 0x0000c80008087a20 */ /* 0x000fe20000410000 */
[----:B------:R-:W2:Y:S01]  /*b690*/  MUFU.TANH R4, R4 ;  /* 0x0000000400047308 */ /* 0x000ea20000002400 */
[----:B------:R-:W-:Y:S09]  /*b6a0*/  FMUL.FTZ R9, R9, c[0x0][0x320] ;  /* 0x0000c80009097a20 */ /* 0x000ff20000410000 */
[----:B------:R-:W3:Y:S01]  /*b6b0*/  MUFU.TANH R182, R5 ;  /* 0x0000000500b67308 */ /* 0x000ee20000002400 */
[C---:B-1----:R-:W-:Y:S08]  /*b6c0*/  HMMA.16816.F32 R12, R244.reuse, R132, R12 ;  /* 0x00000084f40c723c */ /* 0x042ff0000000180c */
[C---:B------:R-:W-:Y:S01]  /*b6d0*/  HMMA.16816.F32 R16, R244.reuse, R134, R16 ;  /* 0x00000086f410723c */ /* 0x040fe20000001810 */
[----:B------:R-:W1:Y:S01]  /*b6e0*/  LDSM.16.M88.4 R132, [R251+0x7000] ;  /* 0x00700000fb84783b */ /* 0x000e620000000200 */
[----:B------:R-:W4:Y:S10]  /*b6f0*/  MUFU.TANH R181, R8 ;  /* 0x0000000800b57308 */ /* 0x000f340000002400 */
[----:B------:R-:W1:Y:S04]  /*b700*/  MUFU.TANH R180, R9 ;  /* 0x0000000900b47308 */ /* 0x000e680000002400 */
[----:B------:R-:W-:Y:S02]  /*b710*/  FMUL.FTZ R14, R14, c[0x0][0x320] ;  /* 0x0000c8000e0e7a20 */ /* 0x000fe40000410000 */
        /* <DEDUP_REMOVED lines=8> */
[----:B------:R-:W-:Y:S01]  /*b7a0*/  MUFU.TANH R178, R13 ;  /* 0x0000000d00b27308 */ /* 0x000fe20000002400 */
[C---:B-1----:R-:W-:Y:S09]  /*b7b0*/  HMMA.16816.F32 R20, R244.reuse, R132, R20 ;  /* 0x00000084f414723c */ /* 0x042ff20000001814 */
[----:B------:R1:W-:Y:S01]  /*b7c0*/  MUFU.TANH R176, R17 ;  /* 0x0000001100b07308 */ /* 0x0003e20000002400 */
[C---:B------:R-:W-:Y:S01]  /*b7d0*/  HMMA.16816.F32 R24, R244.reuse, R134, R24 ;  /* 0x00000086f418723c */ /* 0x040fe20000001818 */
[----:B------:R-:W2:Y:S01]  /*b7e0*/  LDSM.16.M88.4 R132, [R251+0x7800] ;  /* 0x00780000fb84783b */ /* 0x000ea20000000200 */
[----:B------:R-:W-:Y:S07]  /*b7f0*/  DEPBAR.LE SB0, 0x0 ;  /* 0x000080000000791a */ /* 0x000fee0000000000 */
[----:B------:R3:W-:Y:S01]  /*b800*/  MUFU.TANH R177, R16 ;  /* 0x0000001000b17308 */ /* 0x0007e20000002400 */
[----:B------:R-:W-:Y:S04]  /*b810*/  BAR.SYNC.DEFER_BLOCKING 0x0 ;  /* 0x0000000000007b1d */ /* 0x000fe80000010000 */
[----:B------:R-:W-:Y:S02]  /*b820*/  FMUL.FTZ R20, R20, c[0x0][0x320] ;  /* 0x0000c80014147a20 */ /* 0x000fe40000410000 */
[----:B-1----:R-:W-:Y:S02]  /*b830*/  FMUL.FTZ R17, R21, c[0x0][0x320] ;  /* 0x0000c80015117a20 */ /* 0x002fe40000410000 */
[----:B------:R-:W-:Y:S02]  /*b840*/  FMUL.FTZ R22, R22, c[0x0][0x320] ;  /* 0x0000c80016167a20 */ /* 0x000fe40000410000 */
[----:B------:R-:W-:Y:S04]  /*b850*/  FMUL.FTZ R23, R23, c[0x0][0x320] ;  /* 0x0000c80017177a20 */ /* 0x000fe80000410000 */
[----:B------:R-:W-:Y:S02]  /*b860*/  FMUL.FTZ R13, R25, c[0x0][0x320] ;  /* 0x0000c800190d7a20 */ /* 0x000fe40000410000 */
[----:B------:R-:W-:Y:S02]  /*b870*/  FMUL.FTZ R26, R26, c[0x0][0x320] ;  /* 0x0000c8001a1a7a20 */ /* 0x000fe40000410000 */
[----:B------:R-:W-:Y:S02]  /*b880*/  FMUL.FTZ R27, R27, c[0x0][0x320] ;  /* 0x0000c8001b1b7a20 */ /* 0x000fe40000410000 */
[----:B---3--:R-:W-:Y:S06]  /*b890*/  FMUL.FTZ R16, R24, c[0x0][0x320] ;  /* 0x0000c80018107a20 */ /* 0x008fec0000410000 */
[----:B------:R-:W-:Y:S01]  /*b8a0*/  MUFU.TANH R16, R16 ;  /* 0x0000001000107308 */ /* 0x000fe20000002400 */
[C---:B--2---:R-:W-:Y:S09]  /*b8b0*/  HMMA.16816.F32 R28, R244.reuse, R132, R28 ;  /* 0x00000084f41c723c */ /* 0x044ff2000000181c */
[----:B------:R-:W1:Y:S03]  /*b8c0*/  MUFU.TANH R179, R12 ;  /* 0x0000000c00b37308 */ /* 0x000e660000002400 */
[----:B------:R-:W-:Y:S01]  /*b8d0*/  FMNMX.FTZ R133, R4, R0, !PT ;  /* 0x0000000004857209 */ /* 0x000fe20007810000 */
[----:B------:R-:W-:Y:S03]  /*b8e0*/  HMMA.16816.F32 R32, R244, R134, R32 ;  /* 0x00000086f420723c */ /* 0x000fe60000001820 */
[----:B------:R-:W-:Y:S03]  /*b8f0*/  FMNMX.FTZ R133, R182, R133, !PT ;  /* 0x00000085b6857209 */ /* 0x000fe60007810000 */
[----:B------:R-:W2:Y:S01]  /*b900*/  MUFU.TANH R20, R20 ;  /* 0x0000001400147308 */ /* 0x000ea20000002400 */
[----:B----4-:R-:W-:Y:S05]  /*b910*/  FMNMX.FTZ R133, R181, R133, !PT ;  /* 0x00000085b5857209 */ /* 0x010fea0007810000 */
[----:B------:R-:W-:Y:S01]  /*b920*/  FMNMX.FTZ R133, R180, R133, !PT ;  /* 0x00000085b4857209 */ /* 0x000fe20007810000 */
[----:B------:R-:W-:Y:S03]  /*b930*/  FMUL.FTZ R9, R29, c[0x0][0x320] ;  /* 0x0000c8001d097a20 */ /* 0x000fe60000410000 */
[----:B------:R-:W3:Y:S01]  /*b940*/  MUFU.TANH R17, R17 ;  /* 0x0000001100117308 */ /* 0x000ee20000002400 */
[----:B------:R-:W-:Y:S02]  /*b950*/  FMUL.FTZ R30, R30, c[0x0][0x320] ;  /* 0x0000c8001e1e7a20 */ /* 0x000fe40000410000 */
[----:B------:R-:W-:Y:S01]  /*b960*/  FMUL.FTZ R31, R31, c[0x0][0x320] ;  /* 0x0000c8001f1f7a20 */ /* 0x000fe20000410000 */
[----:B-1----:R-:W-:Y:S01]  /*b970*/  FMNMX.FTZ R133, R179, R133, !PT ;  /* 0x00000085b3857209 */ /* 0x002fe20007810000 */
[----:B------:R-:W-:Y:S03]  /*b980*/  FMUL.FTZ R12, R28, c[0x0][0x320] ;  /* 0x0000c8001c0c7a20 */ /* 0x000fe60000410000 */
[----:B------:R-:W-:Y:S01]  /*b990*/  FMUL.FTZ R8, R32, c[0x0][0x320] ;  /* 0x0000c80020087a20 */ /* 0x000fe20000410000 */
[----:B------:R-:W-:Y:S01]  /*b9a0*/  FMNMX.FTZ R133, R178, R133, !PT ;  /* 0x00000085b2857209 */ /* 0x000fe20007810000 */
[----:B------:R-:W-:Y:S01]  /*b9b0*/  FMUL.FTZ R5, R33, c[0x0][0x320] ;  /* 0x0000c80021057a20 */ /* 0x000fe20000410000 */
[----:B------:R-:W1:Y:S01]  /*b9c0*/  MUFU.TANH R13, R13 ;  /* 0x0000000d000d7308 */ /* 0x000e620000002400 */
[----:B------:R-:W-:Y:S01]  /*b9d0*/  FMUL.FTZ R34, R34, c[0x0][0x320] ;  /* 0x0000c80022227a20 */ /* 0x000fe20000410000 */
[----:B------:R-:W-:Y:S04]  /*b9e0*/  FMNMX.FTZ R133, R177, R133, !PT ;  /* 0x00000085b1857209 */ /* 0x000fe80007810000 */
[----:B------:R-:W-:Y:S04]  /*b9f0*/  FMNMX.FTZ R133, R176, R133, !PT ;  /* 0x00000085b0857209 */ /* 0x000fe80007810000 */
[----:B------:R-:W4:Y:S01]  /*ba00*/  MUFU.TANH R12, R12 ;  /* 0x0000000c000c7308 */ /* 0x000f220000002400 */
[----:B--2---:R-:W-:Y:S04]  /*ba10*/  FMNMX.FTZ R133, R20, R133, !PT ;  /* 0x0000008514857209 */ /* 0x004fe80007810000 */
[----:B---3--:R-:W-:Y:S04]  /*ba20*/  FMNMX.FTZ R133, R17, R133, !PT ;  /* 0x0000008511857209 */ /* 0x008fe80007810000 */
[----:B------:R-:W-:Y:S01]  /*ba30*/  FMNMX.FTZ R133, R16, R133, !PT ;  /* 0x0000008510857209 */ /* 0x000fe20007810000 */
[----:B------:R-:W2:Y:S03]  /*ba40*/  MUFU.TANH R9, R9 ;  /* 0x0000000900097308 */ /* 0x000ea60000002400 */
[----:B-1----:R-:W-:Y:S07]  /*ba50*/  FMNMX.FTZ R133, R13, R133, !PT ;  /* 0x000000850d857209 */ /* 0x002fee0007810000 */
[----:B------:R-:W1:Y:S01]  /*ba60*/  MUFU.TANH R8, R8 ;  /* 0x0000000800087308 */ /* 0x000e620000002400 */
[----:B----4-:R-:W-:Y:S09]  /*ba70*/  FMNMX.FTZ R133, R12, R133, !PT ;  /* 0x000000850c857209 */ /* 0x010ff20007810000 */
[----:B------:R-:W3:Y:S01]  /*ba80*/  MUFU.TANH R5, R5 ;  /* 0x0000000500057308 */ /* 0x000ee20000002400 */
[----:B--2---:R-:W-:Y:S09]  /*ba90*/  FMNMX.FTZ R133, R9, R133, !PT ;  /* 0x0000008509857209 */ /* 0x004ff20007810000 */
[----:B------:R-:W-:Y:S01]  /*baa0*/  MUFU.TANH R28, R26 ;  /* 0x0000001a001c7308 */ /* 0x000fe20000002400 */
[----:B-1----:R-:W-:Y:S09]  /*bab0*/  FMNMX.FTZ R133, R8, R133, !PT ;  /* 0x0000008508857209 */ /* 0x002ff20007810000 */
[----:B------:R-:W-:Y:S01]  /*bac0*/  MUFU.TANH R21, R22 ;  /* 0x0000001600157308 */ /* 0x000fe20000002400 */
[----:B---3--:R-:W-:Y:S05]  /*bad0*/  FMNMX.FTZ R133, R5, R133, !PT ;  /* 0x0000008505857209 */ /* 0x008fea0007810000 */
[----:B------:R-:W1:Y:S04]  /*bae0*/  SHFL.BFLY PT, R2, R133, 0x2, 0x1f ;  /* 0x0c401f0085027f89 */ /* 0x000e6800000e0000 */
[----:B------:R-:W-:Y:S10]  /*baf0*/  MUFU.TANH R25, R23 ;  /* 0x0000001700197308 */ /* 0x000ff40000002400 */
[----:B------:R-:W-:Y:S10]  /*bb00*/  MUFU.TANH R184, R10 ;  /* 0x0000000a00b87308 */ /* 0x000ff40000002400 */
[----:B------:R-:W-:Y:S01]  /*bb10*/  MUFU.TANH R185, R11 ;  /* 0x0000000b00b97308 */ /* 0x000fe20000002400 */
[----:B-1----:R-:W-:Y:S05]  /*bb20*/  FMNMX.FTZ R133, R133, R2, !PT ;  /* 0x0000000285857209 */ /* 0x002fea0007810000 */
[----:B------:R-:W1:Y:S04]  /*bb30*/  SHFL.BFLY PT, R2, R133, 0x1, 0x1f ;  /* 0x0c201f0085027f89 */ /* 0x000e6800000e0000 */
[----:B------:R-:W-:Y:S10]  /*bb40*/  MUFU.TANH R189, R14 ;  /* 0x0000000e00bd7308 */ /* 0x000ff40000002400 */
[----:B------:R-:W-:Y:S10]  /*bb50*/  MUFU.TANH R188, R15 ;  /* 0x0000000f00bc7308 */ /* 0x000ff40000002400 */
[----:B------:R-:W-:Y:S01]  /*bb60*/  MUFU.TANH R187, R18 ;  /* 0x0000001200bb7308 */ /* 0x000fe20000002400 */
[----:B-1----:R-:W-:Y:S05]  /*bb70*/  FMNMX.FTZ R133, R133, R2, !PT ;  /* 0x0000000285857209 */ /* 0x002fea0007810000 */
[C---:B------:R-:W-:Y:S02]  /*bb80*/  FMUL.FTZ R2, R133.reuse, c[0x0][0x2d0] ;  /* 0x0000b40085027a20 */ /* 0x040fe40000410000 */
[----:B------:R-:W-:Y:S02]  /*bb90*/  FADD.FTZ R0, -R133, R0 ;  /* 0x0000000085007221 */ /* 0x000fe40000010100 */
[----:B------:R-:W-:Y:S01]  /*bba0*/  MUFU.TANH R190, R19 ;  /* 0x0000001300be7308 */ /* 0x000fe20000002400 */
[--C-:B------:R-:W-:Y:S02]  /*bbb0*/  FFMA.FTZ R135, R17, c[0x0][0x2d0], -R2.reuse ;  /* 0x0000b40011877a23 */ /* 0x100fe40000010802 */
[--C-:B------:R-:W-:Y:S02]  /*bbc0*/  FFMA.FTZ R4, R4, c[0x0][0x2d0], -R2.reuse ;  /* 0x0000b40004047a23 */ /* 0x100fe40000010802 */
[--C-:B------:R-:W-:Y:S02]  /*bbd0*/  FFMA.FTZ R134, R16, c[0x0][0x2d0], -R2.reuse ;  /* 0x0000b40010867a23 */ /* 0x100fe40000010802 */
        /* <DEDUP_REMOVED lines=9> */
[--C-:B------:R-:W-:Y:S02]  /*bc70*/  FFMA.FTZ R191, R13, c[0x0][0x2d0], -R2.reuse ;  /* 0x0000b4000dbf7a23 */ /* 0x100fe40000010802 */
[--C-:B------:R-:W-:Y:S02]  /*bc80*/  FFMA.FTZ R168, R12, c[0x0][0x2d0], -R2.reuse ;  /* 0x0000b4000ca87a23 */ /* 0x100fe40000010802 */
[--C-:B------:R-:W-:Y:S01]  /*bc90*/  FFMA.FTZ R169, R9, c[0x0][0x2d0], -R2.reuse ;  /* 0x0000b40009a97a23 */ /* 0x100fe20000010802 */
[----:B------:R-:W-:Y:S01]  /*bca0*/  MUFU.EX2 R176, R4 ;  /* 0x0000000400b07308 */ /* 0x000fe20000000800 */
[--C-:B------:R-:W-:Y:S02]  /*bcb0*/  FFMA.FTZ R170, R8, c[0x0][0x2d0], -R2.reuse ;  /* 0x0000b40008aa7a23 */ /* 0x100fe40000010802 */
[----:B------:R-:W-:Y:S02]  /*bcc0*/  FFMA.FTZ R171, R5, c[0x0][0x2d0], -R2 ;  /* 0x0000b40005ab7a23 */ /* 0x000fe40000010802 */
[----:B------:R-:W2:Y:S01]  /*bcd0*/  LDL.LU R2, [R1+0x80] ;  /* 0x0000800001027983 */ /* 0x000ea20000300800 */
[----:B------:R-:W-:Y:S06]  /*bce0*/  FMUL.FTZ R0, R0, c[0x0][0x2d0] ;  /* 0x0000b40000007a20 */ /* 0x000fec0000410000 */
[----:B------:R-:W1:Y:S02]  /*bcf0*/  MUFU.EX2 R0, R0 ;  /* 0x0000000000007308 */ /* 0x000e640000000800 */
[C---:B-1----:R-:W-:Y:S02]  /*bd00*/  FMUL.FTZ R5, R0.reuse, R141 ;  /* 0x0000008d00057220 */ /* 0x042fe40000410000 */
[C---:B------:R-:W-:Y:S01]  /*bd10*/  FMUL.FTZ R12, R0.reuse, R148 ;  /* 0x00000094000c7220 */ /* 0x040fe20000410000 */
[----:B------:R-:W3:Y:S01]  /*bd20*/  LDL.LU R141, [R1+0x84] ;  /* 0x00008400018d7983 */ /* 0x000ee20000300800 */
[C---:B------:R-:W-:Y:S02]  /*bd30*/  FMUL.FTZ R4, R0.reuse, R140 ;  /* 0x0000008c00047220 */ /* 0x040fe40000410000 */
[C---:B------:R-:W-:Y:S01]  /*bd40*/  FMUL.FTZ R8, R0.reuse, R136 ;  /* 0x0000008800087220 */ /* 0x040fe20000410000 */
[----:B------:R-:W-:Y:S01]  /*bd50*/  MOV R136, R134 ;  /* 0x0000008600887202 */ /* 0x000fe20000000f00 */
[C---:B------:R-:W-:Y:S01]  /*bd60*/  FMUL.FTZ R9, R0.reuse, R137 ;  /* 0x0000008900097220 */ /* 0x040fe20000410000 */
[----:B------:R-:W-:Y:S01]  /*bd70*/  MOV R137, R135 ;  /* 0x0000008700897202 */ /* 0x000fe20000000f00 */
[C---:B------:R-:W-:Y:S01]  /*bd80*/  FMUL.FTZ R13, R0.reuse, R149 ;  /* 0x00000095000d7220 */ /* 0x040fe20000410000 */
[----:B------:R-:W-:Y:S01]  /*bd90*/  MUFU.TANH R135, R34 ;  /* 0x0000002200877308 */ /* 0x000fe20000002400 */
[C---:B------:R-:W-:Y:S01]  /*bda0*/  FMUL.FTZ R16, R0.reuse, R144 ;  /* 0x0000009000107220 */ /* 0x040fe20000410000 */
[----:B------:R-:W-:Y:S01]  /*bdb0*/  MOV R149, R132 ;  /* 0x0000008400957202 */ /* 0x000fe20000000f00 */
[C---:B------:R-:W-:Y:S01]  /*bdc0*/  FMUL.FTZ R17, R0.reuse, R145 ;  /* 0x0000009100117220 */ /* 0x040fe20000410000 */
[----:B------:R-:W4:Y:S01]  /*bdd0*/  LDL R148, [R1+0x70] ;  /* 0x0000700001947983 */ /* 0x000f220000100800 */
[C---:B------:R-:W-:Y:S01]  /*bde0*/  FMUL.FTZ R20, R0.reuse, R156 ;  /* 0x0000009c00147220 */ /* 0x040fe20000410000 */
[----:B------:R-:W-:Y:S01]  /*bdf0*/  MOV R156, R21 ;  /* 0x00000015009c7202 */ /* 0x000fe20000000f00 */
        /* <DEDUP_REMOVED lines=9> */
[----:B------:R-:W3:Y:S01]  /*be90*/  LDL R164, [R1+0x74] ;  /* 0x0000740001a47983 */ /* 0x000ee20000100800 */
[C---:B------:R-:W-:Y:S01]  /*bea0*/  FMUL.FTZ R32, R0.reuse, R160 ;  /* 0x000000a000207220 */ /* 0x040fe20000410000 */
[----:B------:R-:W1:Y:S01]  /*beb0*/  MUFU.TANH R165, R27 ;  /* 0x0000001b00a57308 */ /* 0x000e620000002400 */
[C---:B------:R-:W-:Y:S02]  /*bec0*/  FMUL.FTZ R33, R0.reuse, R161 ;  /* 0x000000a100217220 */ /* 0x040fe40000410000 */
[C---:B------:R-:W-:Y:S02]  /*bed0*/  FMUL.FTZ R36, R0.reuse, R36 ;  /* 0x0000002400247220 */ /* 0x040fe40000410000 */
[C---:B------:R-:W-:Y:S02]  /*bee0*/  FMUL.FTZ R37, R0.reuse, R37 ;  /* 0x0000002500257220 */ /* 0x040fe40000410000 */
[C---:B------:R-:W-:Y:S02]  /*bef0*/  FMUL.FTZ R40, R0.reuse, R40 ;  /* 0x0000002800287220 */ /* 0x040fe40000410000 */
        /* <DEDUP_REMOVED lines=47> */
[----:B--2---:R-:W-:Y:S01]  /*c1f0*/  FFMA.FTZ R144, R0, R2, R176 ;  /* 0x0000000200907223 */ /* 0x004fe200000100b0 */
[----:B------:R-:W-:Y:S04]  /*c200*/  FMNMX.FTZ R0, R6, R3, !PT ;  /* 0x0000000306007209 */ /* 0x000fe80007810000 */
[----:B------:R-:W-:Y:S04]  /*c210*/  FMNMX.FTZ R0, R183, R0, !PT ;  /* 0x00000000b7007209 */ /* 0x000fe80007810000 */
[----:B------:R-:W-:Y:S04]  /*c220*/  FMNMX.FTZ R0, R184, R0, !PT ;  /* 0x00000000b8007209 */ /* 0x000fe80007810000 */
[----:B------:R-:W-:Y:S04]  /*c230*/  FMNMX.FTZ R0, R185, R0, !PT ;  /* 0x00000000b9007209 */ /* 0x000fe80007810000 */
[----:B------:R-:W-:Y:S04]  /*c240*/  FMNMX.FTZ R0, R189, R0, !PT ;  /* 0x00000000bd007209 */ /* 0x000fe80007810000 */
[----:B------:R-:W-:Y:S04]  /*c250*/  FMNMX.FTZ R0, R188, R0, !PT ;  /* 0x00000000bc007209 */ /* 0x000fe80007810000 */
[----:B------:R-:W-:Y:S04]  /*c260*/  FMNMX.FTZ R0, R187, R0, !PT ;  /* 0x00000000bb007209 */ /* 0x000fe80007810000 */
[----:B------:R-:W-:Y:S01]  /*c270*/  FMNMX.FTZ R2, R190, R0, !PT ;  /* 0x00000000be027209 */ /* 0x000fe20007810000 */
[----:B------:R-:W-:Y:S03]  /*c280*/  FMUL.FTZ R0, R35, c[0x0][0x320] ;  /* 0x0000c80023007a20 */ /* 0x000fe60000410000 */
[----:B------:R-:W-:Y:S01]  /*c290*/  FMNMX.FTZ R2, R156, R2, !PT ;  /* 0x000000029c027209 */ /* 0x000fe20007810000 */
[----:B------:R2:W1:Y:S03]  /*c2a0*/  MUFU.TANH R134, R0 ;  /* 0x0000000000867308 */ /* 0x0004660000002400 */
[----:B--2---:R-:W-:Y:S04]  /*c2b0*/  FMNMX.FTZ R0, R152, R2, !PT ;  /* 0x0000000298007209 */ /* 0x004fe80007810000 */
        /* <DEDUP_REMOVED lines=13> */
[----:B------:R-:W-:Y:S04]  /*c390*/  FFMA.FTZ R140, R6, c[0x0][0x2d0], -R2 ;  /* 0x0000b400068c7a23 */ /* 0x000fe80000010802 */
[----:B------:R-:W1:Y:S10]  /*c3a0*/  MUFU.EX2 R0, R0 ;  /* 0x0000000000007308 */ /* 0x000e740000000800 */
[----:B------:R-:W3:Y:S01]  /*c3b0*/  MUFU.EX2 R140, R140 ;  /* 0x0000008c008c7308 */ /* 0x000ee20000000800 */
[C---:B-1----:R-:W-:Y:S02]  /*c3c0*/  FMUL.FTZ R18, R0.reuse, R146 ;  /* 0x0000009200127220 */ /* 0x042fe40000410000 */
[C---:B------:R-:W-:Y:S02]  /*c3d0*/  FMUL.FTZ R19, R0.reuse, R147 ;  /* 0x0000009300137220 */ /* 0x040fe40000410000 */
[----:B------:R-:W2:Y:S01]  /*c3e0*/  LDL.64 R146, [R1+0xc8] ;  /* 0x0000c80001927983 */ /* 0x000ea20000100a00 */
[C---:B------:R-:W-:Y:S02]  /*c3f0*/  FMUL.FTZ R14, R0.reuse, R150 ;  /* 0x00000096000e7220 */ /* 0x040fe40000410000 */
[C---:B------:R-:W-:Y:S02]  /*c400*/  FMUL.FTZ R15, R0.reuse, R151 ;  /* 0x00000097000f7220 */ /* 0x040fe40000410000 */
[C---:B------:R-:W-:Y:S01]  /*c410*/  FMUL.FTZ R11, R0.reuse, R139 ;  /* 0x0000008b000b7220 */ /* 0x040fe20000410000 */
[----:B------:R-:W4:Y:S01]  /*c420*/  LDL.64 R150, [R1+0xb8] ;  /* 0x0000b80001967983 */ /* 0x000f220000100a00 */
[C---:B------:R-:W-:Y:S02]  /*c430*/  FMUL.FTZ R10, R0.reuse, R138 ;  /* 0x0000008a000a7220 */ /* 0x040fe40000410000 */
[C---:B------:R-:W-:Y:S02]  /*c440*/  FMUL.FTZ R7, R0.reuse, R143 ;  /* 0x0000008f00077220 */ /* 0x040fe40000410000 */
[C---:B------:R-:W-:Y:S01]  /*c450*/  FMUL.FTZ R6, R0.reuse, R142 ;  /* 0x0000008e00067220 */ /* 0x040fe20000410000 */
[----:B------:R-:W4:Y:S01]  /*c460*/  LDL R139, [R1+0x7c] ;  /* 0x00007c00018b7983 */ /* 0x000f220000100800 */
[C---:B------:R-:W-:Y:S02]  /*c470*/  FMUL.FTZ R34, R0.reuse, R162 ;  /* 0x000000a200227220 */ /* 0x040fe40000410000 */
[C---:B------:R-:W-:Y:S01]  /*c480*/  FMUL.FTZ R35, R0.reuse, R163 ;  /* 0x000000a300237220 */ /* 0x040fe20000410000 */
[----:B------:R-:W4:Y:S01]  /*c490*/  LDL R138, [R1+0x78] ;  /* 0x00007800018a7983 */ /* 0x000f220000100800 */
[C---:B---3--:R-:W-:Y:S02]  /*c4a0*/  FFMA.FTZ R141, R0.reuse, R141, R140 ;  /* 0x0000008d008d7223 */ /* 0x048fe4000001008c */
[C---:B------:R-:W-:Y:S01]  /*c4b0*/  FMUL.FTZ R22, R0.reuse, R158 ;  /* 0x0000009e00167220 */ /* 0x040fe20000410000 */
[----:B------:R-:W3:Y:S01]  /*c4c0*/  LDL R143, [R1+0x6c] ;  /* 0x00006c00018f7983 */ /* 0x000ee20000100800 */
[C---:B------:R-:W-:Y:S01]  /*c4d0*/  FMUL.FTZ R23, R0.reuse, R159 ;  /* 0x0000009f00177220 */ /* 0x040fe20000410000 */
[----:B------:R-:W-:Y:S01]  /*c4e0*/  MOV R159, R145 ;  /* 0x00000091009f7202 */ /* 0x000fe20000000f00 */
[C---:B------:R-:W-:Y:S01]  /*c4f0*/  FMUL.FTZ R26, R0.reuse, R154 ;  /* 0x0000009a001a7220 */ /* 0x040fe20000410000 */
[----:B------:R-:W3:Y:S01]  /*c500*/  LDL R142, [R1+0x68] ;  /* 0x00006800018e7983 */ /* 0x000ee20000100800 */
[C---:B------:R-:W-:Y:S01]  /*c510*/  FMUL.FTZ R27, R0.reuse, R155 ;  /* 0x0000009b001b7220 */ /* 0x040fe20000410000 */
[----:B------:R-:W-:Y:S01]  /*c520*/  MOV R158, R149 ;  /* 0x00000095009e7202 */ /* 0x000fe20000000f00 */
[C---:B------:R-:W-:Y:S01]  /*c530*/  FMUL.FTZ R30, R0.reuse, R166 ;  /* 0x000000a6001e7220 */ /* 0x040fe20000410000 */
[----:B------:R-:W-:Y:S01]  /*c540*/  MOV R155, R152 ;  /* 0x00000098009b7202 */ /* 0x000fe20000000f00 */
[C---:B------:R-:W-:Y:S01]  /*c550*/  FMUL.FTZ R31, R0.reuse, R167 ;  /* 0x000000a7001f7220 */ /* 0x040fe20000410000 */
[----:B------:R-:W-:Y:S01]  /*c560*/  MOV R166, R157 ;  /* 0x0000009d00a67202 */ /* 0x000fe20000000f00 */
        /* <DEDUP_REMOVED lines=54> */
[----:B--2---:R-:W-:Y:S02]  /*c8d0*/  @P0 IADD3 R0, P6, R146, UR7, RZ ;  /* 0x0000000792000c10 */ /* 0x004fe4000ffde0ff */
[----:B------:R-:W-:Y:S02]  /*c8e0*/  MOV R147, R153 ;  /* 0x0000009900937202 */ /* 0x000fe40000000f00 */
[C---:B------:R-:W-:Y:S01]  /*c8f0*/  @P0 LEA R136, P1, R0.reuse, c[0x0][0x1c8], 0x1 ;  /* 0x0000720000880a11 */ /* 0x040fe200078208ff */
[----:B------:R-:W-:Y:S01]  /*c900*/  MUFU.EX2 R153, R179 ;  /* 0x000000b300997308 */ /* 0x000fe20000000800 */
[----:B----4-:R-:W-:Y:S04]  /*c910*/  @P0 IADD3.X R3, R151, UR6, RZ, P6, !PT ;  /* 0x0000000697030c10 */ /* 0x010fe8000b7fe4ff */
        /* <DEDUP_REMOVED lines=11> */
[----:B---3--:R-:W-:Y:S01]  /*c9d0*/  @P0 IADD3 R0, P6, R143, UR7, RZ ;  /* 0x000000078f000c10 */ /* 0x008fe2000ffde0ff */
[----:B------:R-:W-:Y:S02]  /*c9e0*/  @UP0 UIADD3 UR7, UP1, UR16, UR7, URZ ;  /* 0x0000000710070290 */ /* 0x000fe4000ff3e03f */
[----:B------:R1:W-:Y:S01]  /*c9f0*/  @P0 LDGSTS.E.BYPASS.LTC128B.128 [R252+0x14100], [R136.64], !P3 ;  /* 0x1410000088fc0fae */ /* 0x0003e2000d901d56 */
[----:B------:R-:W-:Y:S01]  /*ca00*/  @P0 IADD3.X R3, R142, UR6, RZ, P6, !PT ;  /* 0x000000068e030c10 */ /* 0x000fe2000b7fe4ff */
[----:B------:R-:W-:Y:S01]  /*ca10*/  @UP0 UIADD3.X UR6, UR15, UR6, URZ, UP1, !UPT ;  /* 0x000000060f060290 */ /* 0x000fe20008ffe43f */
[C---:B-1----:R-:W-:Y:S04]  /*ca20*/  @P0 LEA R136, P1, R0.reuse, c[0x0][0x1c8], 0x1 ;  /* 0x0000720000880a11 */ /* 0x042fe800078208ff */
[----:B------:R-:W-:Y:S02]  /*ca30*/  @P0 LEA.HI.X R137, R0, c[0x0][0x1cc], R3, 0x1, P1 ;  /* 0x0000730000890a11 */ /* 0x000fe400008f0c03 */
[----:B------:R-:W-:Y:S03]  /*ca40*/  @P0 IADD3 R0, P6, R146, UR7, RZ ;  /* 0x0000000792000c10 */ /* 0x000fe6000ffde0ff */
[----:B------:R1:W-:Y:S01]  /*ca50*/  @P0 LDGSTS.E.BYPASS.LTC128B.128 [R252+0x16100], [R136.64], !P2 ;  /* 0x1610000088fc0fae */ /* 0x0003e2000d101d56 */
[----:B------:R-:W-:Y:S02]  /*ca60*/  @P0 IADD3.X R3, R151, UR6, RZ, P6, !PT ;  /* 0x0000000697030c10 */ /* 0x000fe4000b7fe4ff */
[----:B------:R2:W-:Y:S01]  /*ca70*/  MUFU.EX2 R151, R186 ;  /* 0x000000ba00977308 */ /* 0x0005e20000000800 */
[C---:B-1----:R-:W-:Y:S01]  /*ca80*/  @P0 LEA R136, P1, R0.reuse, c[0x0][0x1c8], 0x1 ;  /* 0x0000720000880a11 */ /* 0x042fe200078208ff */
[--C-:B--2---:R-:W-:Y:S03]  /*ca90*/  FFMA.FTZ R186, R161, c[0x0][0x2d0], -R2.reuse ;  /* 0x0000b400a1ba7a23 */ /* 0x104fe60000010802 */
[----:B------:R-:W-:Y:S02]  /*caa0*/  @P0 LEA.HI.X R137, R0, c[0x0][0x1cc], R3, 0x1, P1 ;  /* 0x0000730000890a11 */ /* 0x000fe400008f0c03 */
[----:B------:R-:W-:Y:S03]  /*cab0*/  @P0 IADD3 R0, P6, R139, UR7, RZ ;  /* 0x000000078b000c10 */ /* 0x000fe6000ffde0ff */
[----:B------:R-:W-:Y:S01]  /*cac0*/  MUFU.EX2 R186, R186 ;  /* 0x000000ba00ba7308 */ /* 0x000fe20000000800 */
[----:B------:R1:W-:Y:S01]  /*cad0*/  @P0 LDGSTS.E.BYPASS.LTC128B.128 [R252+0x11100], [R136.64], !P5 ;  /* 0x1110000088fc0fae */ /* 0x0003e2000e901d56 */
[----:B------:R-:W-:Y:S01]  /*cae0*/  @P0 IADD3.X R3, R138, UR6, RZ, P6, !PT ;  /* 0x000000068a030c10 */ /* 0x000fe2000b7fe4ff */
[----:B------:R-:W-:Y:S07]  /*caf0*/  FFMA.FTZ R138, R183, c[0x0][0x2d0], -R2 ;  /* 0x0000b400b78a7a23 */ /* 0x000fee0000010802 */
[----:B------:R-:W2:Y:S01]  /*cb00*/  MUFU.EX2 R139, R182 ;  /* 0x000000b6008b7308 */ /* 0x000ea20000000800 */
[C---:B-1----:R-:W-:Y:S04]  /*cb10*/  @P0 LEA R136, P1, R0.reuse, c[0x0][0x1c8], 0x1 ;  /* 0x0000720000880a11 */ /* 0x042fe800078208ff */
[----:B------:R-:W-:Y:S01]  /*cb20*/  @P0 LEA.HI.X R137, R0, c[0x0][0x1cc], R3, 0x1, P1 ;  /* 0x0000730000890a11 */ /* 0x000fe200008f0c03 */
[----:B--2---:R-:W-:Y:S01]  /*cb30*/  FADD.FTZ R146, R139, R144 ;  /* 0x000000908b927221 */ /* 0x004fe20000010000 */
[----:B------:R-:W-:Y:S03]  /*cb40*/  @P0 IADD3 R0, P6, R164, UR7, RZ ;  /* 0x00000007a4000c10 */ /* 0x000fe6000ffde0ff */
[----:B------:R-:W-:Y:S01]  /*cb50*/  MUFU.EX2 R164, R177 ;  /* 0x000000b100a47308 */ /* 0x000fe20000000800 */
[----:B------:R1:W-:Y:S01]  /*cb60*/  @P0 LDGSTS.E.BYPASS.LTC128B.128 [R252+0x13100], [R136.64], !P4 ;  /* 0x1310000088fc0fae */ /* 0x0003e2000e101d56 */
[----:B------:R-:W-:Y:S08]  /*cb70*/  @P0 IADD3.X R3, R148, UR6, RZ, P6, !PT ;  /* 0x0000000694030c10 */ /* 0x000ff0000b7fe4ff */
[----:B------:R-:W-:Y:S10]  /*cb80*/  MUFU.EX2 R148, R181 ;  /* 0x000000b500947308 */ /* 0x000ff40000000800 */
[----:B------:R-:W-:Y:S01]  /*cb90*/  MUFU.EX2 R177, R171 ;  /* 0x000000ab00b17308 */ /* 0x000fe20000000800 */
[C---:B-1----:R-:W-:Y:S04]  /*cba0*/  @P0 LEA R136, P1, R0.reuse, c[0x0][0x1c8], 0x1 ;  /* 0x0000720000880a11 */ /* 0x042fe800078208ff */
[----:B------:R-:W-:Y:S02]  /*cbb0*/  @P0 LEA.HI.X R137, R0, c[0x0][0x1cc], R3, 0x1, P1 ;  /* 0x0000730000890a11 */ /* 0x000fe400008f0c03 */
[----:B------:R-:W-:Y:S03]  /*cbc0*/  @P0 IADD3 R0, P6, R143, UR7, RZ ;  /* 0x000000078f000c10 */ /* 0x000fe6000ffde0ff */
[----:B------:R-:W1:Y:S01]  /*cbd0*/  MUFU.EX2 R3, R138 ;  /* 0x0000008a00037308 */ /* 0x000e620000000800 */
[----:B------:R2:W-:Y:S01]  /*cbe0*/  @P0 LDGSTS.E.BYPASS.LTC128B.128 [R252+0x15100], [R136.64], !P3 ;  /* 0x1510000088fc0fae */ /* 0x0005e2000d901d56 */
[----:B-1----:R-:W-:Y:S01]  /*cbf0*/  FADD.FTZ R145, R3, R141 ;  /* 0x0000008d03917221 */ /* 0x002fe20000010000 */
[----:B------:R-:W-:Y:S01]  /*cc00*/  F2FP.PACK_AB R138, R180, R148 ;  /* 0x00000094b48a723e */ /* 0x000fe200000000ff */
[----:B------:R-:W-:Y:S01]  /*cc10*/  FADD.FTZ R148, R148, R146 ;  /* 0x0000009294947221 */ /* 0x000fe20000010000 */
[----:B--2---:R-:W-:Y:S03]  /*cc20*/  @P0 LEA R136, P1, R0, c[0x0][0x1c8], 0x1 ;  /* 0x0000720000880a11 */ /* 0x004fe600078208ff */
[----:B------:R-:W-:Y:S01]  /*cc30*/  FADD.FTZ R148, R180, R148 ;  /* 0x00000094b4947221 */ /* 0x000fe20000010000 */
[----:B------:R-:W-:Y:S04]  /*cc40*/  @P0 IADD3.X R137, R142, UR6, RZ, P6, !PT ;  /* 0x000000068e890c10 */ /* 0x000fe8000b7fe4ff */
[----:B------:R-:W-:Y:S01]  /*cc50*/  @P0 LEA.HI.X R137, R0, c[0x0][0x1cc], R137, 0x1, P1 ;  /* 0x0000730000890a11 */ /* 0x000fe200008f0c89 */
[--C-:B------:R-:W-:Y:S02]  /*cc60*/  FFMA.FTZ R0, R184, c[0x0][0x2d0], -R2.reuse ;  /* 0x0000b400b8007a23 */ /* 0x100fe40000010802 */
[--C-:B------:R-:W-:Y:S02]  /*cc70*/  FFMA.FTZ R184, R135, c[0x0][0x2d0], -R2.reuse ;  /* 0x0000b40087b87a23 */ /* 0x100fe40000010802 */
[----:B------:R1:W-:Y:S04]  /*cc80*/  @P0 LDGSTS.E.BYPASS.LTC128B.128 [R252+0x17100], [R136.64], !P2 ;  /* 0x1710000088fc0fae */ /* 0x0003e8000d101d56 */
[----:B------:R-:W-:Y:S04]  /*cc90*/  MUFU.EX2 R184, R184 ;  /* 0x000000b800b87308 */ /* 0x000fe80000000800 */
[----:B------:R-:W0:Y:S08]  /*cca0*/  LDGDEPBAR ;  /* 0x00000000000079af */ /* 0x000e300000000000 */
[----:B-1----:R-:W2:Y:S01]  /*ccb0*/  LDL.LU R252, [R1+0xf8] ;  /* 0x0000f80001fc7983 */ /* 0x002ea20000300800 */
[----:B------:R-:W-:Y:S02]  /*ccc0*/  F2FP.PACK_AB R136, R139, R176 ;  /* 0x000000b08b88723e */ /* 0x000fe400000000ff */
[----:B------:R-:W-:Y:S01]  /*ccd0*/  F2FP.PACK_AB R137, R3, R140 ;  /* 0x0000008c0389723e */ /* 0x000fe200000000ff */
[----:B------:R-:W3:Y:S01]  /*cce0*/  LDL R176, [R1] ;  /* 0x0000000001b07983 */ /* 0x000ee20000100800 */
[----:B------:R1:W-:Y:S03]  /*ccf0*/  MUFU.EX2 R3, R0 ;  /* 0x0000000000037308 */ /* 0x0003e60000000800 */
[----:B------:R-:W4:Y:S01]  /*cd00*/  LDSM.16.MT88.4 R140, [R249+0x100] ;  /* 0x00010000f98c783b */ /* 0x000f220000004200 */
[--C-:B-1----:R-:W-:Y:S02]  /*cd10*/  FFMA.FTZ R0, R185, c[0x0][0x2d0], -R2.reuse ;  /* 0x0000b400b9007a23 */ /* 0x102fe40000010802 */
[--C-:B------:R-:W-:Y:S04]  /*cd20*/  FFMA.FTZ R185, R160, c[0x0][0x2d0], -R2.reuse ;  /* 0x0000b400a0b97a23 */ /* 0x100fe80000010802 */
[----:B------:R-:W1:Y:S10]  /*cd30*/  MUFU.EX2 R144, R0 ;  /* 0x0000000000907308 */ /* 0x000e740000000800 */
[----:B------:R-:W-:Y:S01]  /*cd40*/  MUFU.EX2 R185, R185 ;  /* 0x000000b900b97308 */ /* 0x000fe20000000800 */
[C---:B-1----:R-:W-:Y:S01]  /*cd50*/  F2FP.PACK_AB R139, R144.reuse, R3 ;  /* 0x00000003908b723e */ /* 0x042fe200000000ff */
[----:B------:R-:W-:Y:S02]  /*cd60*/  FADD.FTZ R3, R3, R145 ;  /* 0x0000009103037221 */ /* 0x000fe40000010000 */
[--C-:B------:R-:W-:Y:S02]  /*cd70*/  FFMA.FTZ R0, R189, c[0x0][0x2d0], -R2.reuse ;  /* 0x0000b400bd007a23 */ /* 0x100fe40000010802 */
[----:B------:R-:W-:Y:S02]  /*cd80*/  FADD.FTZ R3, R144, R3 ;  /* 0x0000000390037221 */ /* 0x000fe40000010000 */
[C---:B----4-:R-:W-:Y:S02]  /*cd90*/  HMMA.16816.F32 R4, R136.reuse, R140, R4 ;  /* 0x0000008c8804723c */ /* 0x050fe40000001804 */
[----:B------:R1:W-:Y:S06]  /*cda0*/  MUFU.EX2 R149, R0 ;  /* 0x0000000000957308 */ /* 0x0003ec0000000800 */
[C---:B------:R-:W-:Y:S01]  /*cdb0*/  HMMA.16816.F32 R8, R136.reuse, R142, R8 ;  /* 0x0000008e8808723c */ /* 0x040fe20000001808 */
[----:B------:R-:W4:Y:S03]  /*cdc0*/  LDSM.16.MT88.4 R140, [R250+0x100] ;  /* 0x00010000fa8c783b */ /* 0x000f260000004200 */
[--C-:B-1----:R-:W-:Y:S04]  /*cdd0*/  FFMA.FTZ R0, R188, c[0x0][0x2d0], -R2.reuse ;  /* 0x0000b400bc007a23 */ /* 0x102fe80000010802 */
[----:B------:R1:W-:Y:S01]  /*cde0*/  MUFU.EX2 R150, R0 ;  /* 0x0000000000967308 */ /* 0x0003e20000000800 */
[C---:B----4-:R-:W-:Y:S03]  /*cdf0*/  HMMA.16816.F32 R12, R136.reuse, R140, R12 ;  /* 0x0000008c880c723c */ /* 0x050fe6000000180c */
[--C-:B-1----:R-:W-:Y:S05]  /*ce00*/  FFMA.FTZ R0, R187, c[0x0][0x2d0], -R2.reuse ;  /* 0x0000b400bb007a23 */ /* 0x102fea0000010802 */
[C---:B------:R-:W-:Y:S01]  /*ce10*/  HMMA.16816.F32 R16, R136.reuse, R142, R16 ;  /* 0x0000008e8810723c */ /* 0x040fe20000001810 */
[----:B------:R1:W-:Y:S03]  /*ce20*/  MUFU.EX2 R152, R0 ;  /* 0x0000000000987308 */ /* 0x0003e60000000800 */
[--C-:B-1----:R-:W-:Y:S07]  /*ce30*/  FFMA.FTZ R0, R190, c[0x0][0x2d0], -R2.reuse ;  /* 0x0000b400be007a23 */ /* 0x102fee0000010802 */
[----:B------:R1:W-:Y:S10]  /*ce40*/  MUFU.EX2 R190, R168 ;  /* 0x000000a800be7308 */ /* 0x0003f40000000800 */
[----:B------:R4:W-:Y:S01]  /*ce50*/  MUFU.EX2 R157, R0 ;  /* 0x00000000009d7308 */ /* 0x0009e20000000800 */
[----:B-1----:R1:W5:Y:S04]  /*ce60*/  LDL.LU R168, [R1+0xf4] ;  /* 0x0000f40001a87983 */ /* 0x0023680000300800 */
[----:B------:R1:W5:Y:S01]  /*ce70*/  LDL.LU R169, [R1+0xf0] ;  /* 0x0000f00001a97983 */ /* 0x0003620000300800 */
[--C-:B----4-:R-:W-:Y:S04]  /*ce80*/  FFMA.FTZ R0, R156, c[0x0][0x2d0], -R2.reuse ;  /* 0x0000b4009c007a23 */ /* 0x110fe80000010802 */
[----:B------:R4:W-:Y:S02]  /*ce90*/  MUFU.EX2 R156, R0 ;  /* 0x00000000009c7308 */ /* 0x0009e40000000800 */
[--C-:B----4-:R-:W-:Y:S08]  /*cea0*/  FFMA.FTZ R0, R155, c[0x0][0x2d0], -R2.reuse ;  /* 0x0000b4009b007a23 */ /* 0x110ff00000010802 */
[----:B------:R4:W-:Y:S02]  /*ceb0*/  MUFU.EX2 R189, R0 ;  /* 0x0000000000bd7308 */ /* 0x0009e40000000800 */
[--C-:B----4-:R-:W-:Y:S02]  /*cec0*/  FFMA.FTZ R0, R147, c[0x0][0x2d0], -R2.reuse ;  /* 0x0000b40093007a23 */ /* 0x110fe40000010802 */
[----:B------:R-:W-:Y:S06]  /*ced0*/  LDSM.16.MT88.4 R144, [R250+0x1100] ;  /* 0x00110000fa90783b */ /* 0x000fec0000004200 */
[----:B------:R4:W-:Y:S02]  /*cee0*/  MUFU.EX2 R188, R0 ;  /* 0x0000000000bc7308 */ /* 0x0009e40000000800 */
[--C-:B----4-:R-:W-:Y:S08]  /*cef0*/  FFMA.FTZ R0, R165, c[0x0][0x2d0], -R2.reuse ;  /* 0x0000b400a5007a23 */ /* 0x110ff00000010802 */
[----:B------:R4:W-:Y:S01]  /*cf00*/  MUFU.EX2 R165, R170 ;  /* 0x000000aa00a57308 */ /* 0x0009e20000000800 */
[----:B------:R-:W-:Y:S09]  /*cf10*/  FFMA.FTZ R2, R134, c[0x0][0x2d0], -R2 ;  /* 0x0000b40086027a23 */ /* 0x000ff20000010802 */
[----:B------:R1:W-:Y:S10]  /*cf20*/  MUFU.EX2 R187, R0 ;  /* 0x0000000000bb7308 */ /* 0x0003f40000000800 */
[----:B------:R-:W3:Y:S01]  /*cf30*/  MUFU.EX2 R135, R2 ;  /* 0x0000000200877308 */ /* 0x000ee20000000800 */
[----:B----4-:R4:W5:Y:S04]  /*cf40*/  LDL.LU R170, [R1+0xec] ;  /* 0x0000ec0001aa7983 */ /* 0x0109680000300800 */
[----:B------:R4:W5:Y:S04]  /*cf50*/  LDL.LU R171, [R1+0xe8] ;  /* 0x0000e80001ab7983 */ /* 0x0009680000300800 */
[----:B--2---:R-:W-:Y:S01]  /*cf60*/  LDSM.16.MT88.4 R180, [R252+0x1900] ;  /* 0x00190000fcb4783b */ /* 0x004fe20000004200 */
[----:B-1----:R-:W-:Y:S07]  /*cf70*/  FADD.FTZ R0, R151, R148 ;  /* 0x0000009497007221 */ /* 0x002fee0000010000 */
[----:B---3--:R-:W1:Y:S01]  /*cf80*/  LDSM.16.MT88.4 R140, [R176+0x100] ;  /* 0x00010000b08c783b */ /* 0x008e620000004200 */
[----:B------:R-:W-:Y:S07]  /*cf90*/  F2FP.PACK_AB R179, R135, R184 ;  /* 0x000000b887b3723e */ /* 0x000fee00000000ff */
[----:B------:R-:W-:Y:S01]  /*cfa0*/  LDSM.16.MT88.4 R160, [R176+0x1900] ;  /* 0x00190000b0a0783b */ /* 0x000fe20000004200 */
        /* <DEDUP_REMOVED lines=44> */
[C---:B------:R-:W-:Y:S01]  /*d270*/  F2FP.PACK_AB R137, R150.reuse, R149 ;  /* 0x000000959689723e */ /* 0x040fe200000000ff */
[----:B------:R-:W-:Y:S01]  /*d280*/  FADD.FTZ R149, R149, R3 ;  /* 0x0000000395957221 */ /* 0x000fe20000010000 */
[----:B------:R-:W-:Y:S01]  /*d290*/  F2FP.PACK_AB R139, R157, R152 ;  /* 0x000000989d8b723e */ /* 0x000fe200000000ff */
[----:B------:R-:W-:Y:S02]  /*d2a0*/  FADD.FTZ R3, R153, R0 ;  /* 0x0000000099037221 */ /* 0x000fe40000010000 */
[----:B------:R-:W-:Y:S02]  /*d2b0*/  FADD.FTZ R0, R150, R149 ;  /* 0x0000009596007221 */ /* 0x000fe40000010000 */
[----:B------:R-:W-:Y:S01]  /*d2c0*/  LDSM.16.MT88.4 R148, [R249+0x1900] ;  /* 0x00190000f994783b */ /* 0x000fe20000004200 */
[----:B------:R-:W-:Y:S02]  /*d2d0*/  FADD.FTZ R3, R154, R3 ;  /* 0x000000039a037221 */ /* 0x000fe40000010000 */
[----:B------:R-:W-:Y:S02]  /*d2e0*/  FADD.FTZ R134, R152, R0 ;  /* 0x0000000098867221 */ /* 0x000fe40000010000 */
[----:B------:R-:W-:Y:S02]  /*d2f0*/  FADD.FTZ R0, R164, R3 ;  /* 0x00000003a4007221 */ /* 0x000fe40000010000 */
[----:B------:R-:W-:Y:S01]  /*d300*/  FADD.FTZ R2, R157, R134 ;  /* 0x000000869d027221 */ /* 0x000fe20000010000 */
[----:B------:R-:W-:Y:S01]  /*d310*/  LDSM.16.MT88.4 R152, [R250+0x1900] ;  /* 0x00190000fa98783b */ /* 0x000fe20000004200 */
[----:B------:R-:W-:Y:S01]  /*d320*/  MOV R134, R177 ;  /* 0x000000b100867202 */ /* 0x000fe20000000f00 */
[----:B------:R-:W-:Y:S01]  /*d330*/  FADD.FTZ R0, R158, R0 ;  /* 0x000000009e007221 */ /* 0x000fe20000010000 */
[----:B------:R-:W-:Y:S01]  /*d340*/  F2FP.PACK_AB R177, R185, R186 ;  /* 0x000000bab9b1723e */ /* 0x000fe200000000ff */
[----:B------:R-:W-:Y:S01]  /*d350*/  FADD.FTZ R2, R156, R2 ;  /* 0x000000029c027221 */ /* 0x000fe20000010000 */
[-C--:B------:R-:W-:Y:S01]  /*d360*/  F2FP.PACK_AB R178, R134, R165.reuse ;  /* 0x000000a586b2723e */ /* 0x080fe200000000ff */
[C---:B------:R-:W-:Y:S01]  /*d370*/  FADD.FTZ R3, R159.reuse, R0 ;  /* 0x000000009f037221 */ /* 0x040fe20000010000 */
[----:B------:R-:W-:Y:S01]  /*d380*/  MOV R0, R176 ;  /* 0x000000b000007202 */ /* 0x000fe20000000f00 */
        /* <DEDUP_REMOVED lines=90> */
[----:B------:R1:W3:Y:S07]  /*d930*/  LDSM.16.MT88.4 R140, [R176+0x7100] ;  /* 0x00710000b08c783b */ /* 0x0002ee0000004200 */
[C---:B--2---:R-:W-:Y:S08]  /*d940*/  HMMA.16816.F32 R108, R136.reuse, R144, R108 ;  /* 0x00000090886c723c */ /* 0x044ff0000000186c */
[C---:B------:R-:W-:Y:S01]  /*d950*/  HMMA.16816.F32 R112, R136.reuse, R146, R112 ;  /* 0x000000928870723c */ /* 0x040fe20000001870 */
[----:B------:R-:W2:Y:S03]  /*d960*/  LDSM.16.MT88.4 R144, [R252+0x7100] ;  /* 0x00710000fc90783b */ /* 0x000ea60000004200 */
[----:B-1----:R-:W-:Y:S04]  /*d970*/  F2FP.PACK_AB R176, R191, R190 ;  /* 0x000000bebfb0723e */ /* 0x002fe800000000ff */
[C---:B---3--:R-:W-:Y:S08]  /*d980*/  HMMA.16816.F32 R116, R136.reuse, R140, R116 ;  /* 0x0000008c8874723c */ /* 0x048ff00000001874 */
[C---:B------:R-:W-:Y:S08]  /*d990*/  HMMA.16816.F32 R120, R136.reuse, R142, R120 ;  /* 0x0000008e8878723c */ /* 0x040ff00000001878 */
[C---:B--2---:R-:W-:Y:S08]  /*d9a0*/  HMMA.16816.F32 R124, R136.reuse, R144, R124 ;  /* 0x00000090887c723c */ /* 0x044ff0000000187c */
[----:B------:R-:W-:Y:S08]  /*d9b0*/  HMMA.16816.F32 R128, R136, R146, R128 ;  /* 0x000000928880723c */ /* 0x000ff00000001880 */
[C---:B------:R-:W-:Y:S01]  /*d9c0*/  HMMA.16816.F32 R140, R176.reuse, R148, R4 ;  /* 0x00000094b08c723c */ /* 0x040fe20000001804 */
[----:B------:R-:W1:Y:S07]  /*d9d0*/  LDSM.16.MT88.4 R4, [R249+0x3900] ;  /* 0x00390000f904783b */ /* 0x000e6e0000004200 */
[C---:B------:R-:W-:Y:S01]  /*d9e0*/  HMMA.16816.F32 R136, R176.reuse, R150, R8 ;  /* 0x00000096b088723c */ /* 0x040fe20000001808 */
[----:B------:R-:W2:Y:S07]  /*d9f0*/  LDSM.16.MT88.4 R8, [R250+0x3900] ;  /* 0x00390000fa08783b */ /* 0x000eae0000004200 */
[C---:B------:R-:W-:Y:S01]  /*da00*/  HMMA.16816.F32 R148, R176.reuse, R152, R12 ;  /* 0x00000098b094723c */ /* 0x040fe2000000180c */
[----:B------:R-:W3:Y:S07]  /*da10*/  LDSM.16.MT88.4 R12, [R0+0x3900] ;  /* 0x00390000000c783b */ /* 0x000eee0000004200 */
[C---:B------:R-:W-:Y:S01]  /*da20*/  HMMA.16816.F32 R144, R176.reuse, R154, R16 ;  /* 0x0000009ab090723c */ /* 0x040fe20000001810 */
[----:B------:R-:W2:Y:S07]  /*da30*/  LDSM.16.MT88.4 R16, [R252+0x3900] ;  /* 0x00390000fc10783b */ /* 0x000eae0000004200 */
[C---:B------:R-:W-:Y:S07]  /*da40*/  HMMA.16816.F32 R156, R176.reuse, R160, R20 ;  /* 0x000000a0b09c723c */ /* 0x040fee0000001814 */
[----:B------:R-:W-:Y:S01]  /*da50*/  MOV R23, R165 ;  /* 0x000000a500177202 */ /* 0x000fe20000000f00 */
[C---:B------:R-:W-:Y:S04]  /*da60*/  HMMA.16816.F32 R152, R176.reuse, R162, R24 ;  /* 0x000000a2b098723c */ /* 0x040fe80000001818 */
[----:B------:R-:W-:Y:S02]  /*da70*/  MOV R22, R167 ;  /* 0x000000a700167202 */ /* 0x000fe40000000f00 */
[----:B------:R-:W-:Y:S02]  /*da80*/  MOV R21, R166 ;  /* 0x000000a600157202 */ /* 0x000fe40000000f00 */
[C---:B------:R-:W-:Y:S08]  /*da90*/  HMMA.16816.F32 R164, R176.reuse, R180, R28 ;  /* 0x000000b4b0a4723c */ /* 0x040ff0000000181c */
[C---:B------:R-:W-:Y:S08]  /*daa0*/  HMMA.16816.F32 R160, R176.reuse, R182, R32 ;  /* 0x000000b6b0a0723c */ /* 0x040ff00000001820 */
        /* <DEDUP_REMOVED lines=9> */
[C---:B------:R-:W-:Y:S08]  /*db40*/  HMMA.16816.F32 R60, R176.reuse, R16, R60 ;  /* 0x00000010b03c723c */ /* 0x040ff0000000183c */
        /* <DEDUP_REMOVED lines=10> */
[----:B------:R3:W2:Y:S07]  /*dbf0*/  LDSM.16.MT88.4 R12, [R0+0x7900] ;  /* 0x00790000000c783b */ /* 0x0006ae0000004200 */
[C---:B----4-:R-:W-:Y:S08]  /*dc00*/  HMMA.16816.F32 R92, R176.reuse, R16, R92 ;  /* 0x00000010b05c723c */ /* 0x050ff0000000185c */
[C---:B------:R-:W-:Y:S01]  /*dc10*/  HMMA.16816.F32 R96, R176.reuse, R18, R96 ;  /* 0x00000012b060723c */ /* 0x040fe20000001860 */
[----:B------:R-:W4:Y:S07]  /*dc20*/  LDSM.16.MT88.4 R16, [R252+0x7900] ;  /* 0x00790000fc10783b */ /* 0x000f2e0000004200 */
[C---:B-1----:R-:W-:Y:S04]  /*dc30*/  HMMA.16816.F32 R100, R176.reuse, R4, R100 ;  /* 0x00000004b064723c */ /* 0x042fe80000001864 */
[----:B---3--:R-:W-:Y:S02]  /*dc40*/  FADD.FTZ R0, R189, R2 ;  /* 0x00000002bd007221 */ /* 0x008fe40000010000 */
[----:B------:R-:W-:Y:S02]  /*dc50*/  FADD.FTZ R2, R21, R3 ;  /* 0x0000000315027221 */ /* 0x000fe40000010000 */
[C---:B------:R-:W-:Y:S04]  /*dc60*/  HMMA.16816.F32 R104, R176.reuse, R6, R104 ;  /* 0x00000006b068723c */ /* 0x040fe80000001868 */
[----:B------:R-:W-:Y:S02]  /*dc70*/  FADD.FTZ R2, R22, R2 ;  /* 0x0000000216027221 */ /* 0x000fe40000010000 */
[----:B------:R-:W-:Y:S02]  /*dc80*/  FADD.FTZ R0, R188, R0 ;  /* 0x00000000bc007221 */ /* 0x000fe40000010000 */
[C---:B--2---:R-:W-:Y:S04]  /*dc90*/  HMMA.16816.F32 R108, R176.reuse, R8, R108 ;  /* 0x00000008b06c723c */ /* 0x044fe8000000186c */
[----:B------:R-:W-:Y:S02]  /*dca0*/  FADD.FTZ R3, R187, R0 ;  /* 0x00000000bb037221 */ /* 0x000fe40000010000 */
[----:B------:R-:W-:Y:S02]  /*dcb0*/  FADD.FTZ R0, R190, R2 ;  /* 0x00000002be007221 */ /* 0x000fe40000010000 */
[C---:B------:R-:W-:Y:S04]  /*dcc0*/  HMMA.16816.F32 R112, R176.reuse, R10, R112 ;  /* 0x0000000ab070723c */ /* 0x040fe80000001870 */
[----:B------:R-:W-:Y:S02]  /*dcd0*/  FADD.FTZ R0, R191, R0 ;  /* 0x00000000bf007221 */ /* 0x000fe40000010000 */
[----:B------:R-:W-:Y:S02]  /*dce0*/  FADD.FTZ R3, R186, R3 ;  /* 0x00000003ba037221 */ /* 0x000fe40000010000 */
[C---:B------:R-:W-:Y:S04]  /*dcf0*/  HMMA.16816.F32 R116, R176.reuse, R12, R116 ;  /* 0x0000000cb074723c */ /* 0x040fe80000001874 */
[----:B------:R-:W-:Y:S02]  /*dd00*/  FADD.FTZ R2, R23, R0 ;  /* 0x0000000017027221 */ /* 0x000fe40000010000 */
[----:B------:R-:W-:Y:S02]  /*dd10*/  FADD.FTZ R3, R185, R3 ;  /* 0x00000003b9037221 */ /* 0x000fe40000010000 */
[C---:B------:R-:W-:Y:S04]  /*dd20*/  HMMA.16816.F32 R120, R176.reuse, R14, R120 ;  /* 0x0000000eb078723c */ /* 0x040fe80000001878 */
[----:B------:R-:W-:Y:S02]  /*dd30*/  FADD.FTZ R2, R134, R2 ;  /* 0x0000000286027221 */ /* 0x000fe40000010000 */
[----:B------:R-:W-:Y:S01]  /*dd40*/  FADD.FTZ R0, R184, R3 ;  /* 0x00000003b8007221 */ /* 0x000fe20000010000 */
[----:B------:R-:W-:Y:S01]  /*dd50*/  MOV R3, R132 ;  /* 0x0000008400037202 */ /* 0x000fe20000000f00 */
[C---:B----4-:R-:W-:Y:S01]  /*dd60*/  HMMA.16816.F32 R124, R176.reuse, R16, R124 ;  /* 0x00000010b07c723c */ /* 0x050fe2000000187c */
[----:B------:R-:W-:Y:S03]  /*dd70*/  STL [R1+0x80], R2 ;  /* 0x0000800201007387 */ /* 0x000fe60000100800 */
[----:B------:R-:W-:Y:S04]  /*dd80*/  FADD.FTZ R0, R135, R0 ;  /* 0x0000000087007221 */ /* 0x000fe80000010000 */
[----:B------:R-:W-:Y:S01]  /*dd90*/  HMMA.16816.F32 R128, R176, R18, R128 ;  /* 0x00000012b080723c */ /* 0x000fe20000001880 */
[----:B------:R1:W-:Y:S03]  /*dda0*/  STL [R1+0x84], R0 ;  /* 0x0000840001007387 */ /* 0x0003e60000100800 */
[----:B-1----:R-:W-:Y:S04]  /*ddb0*/  MOV R0, R133 ;  /* 0x0000008500007202 */ /* 0x002fe80000000f00 */
[----:B------:R-:W-:-:S05]  /*ddc0*/  @P0 BRA `(.L_x_537) ;  /* 0xffffc6e000000947 */ /* 0x000fca000383ffff */
.L_x_536:
[----:B------:R-:W2:Y:S04]  /*ddd0*/  LDL.LU R4, [R1+0x80] ;  /* 0x0000800001047983 */ /* 0x000ea80000300800 */
[----:B---3--:R-:W3:Y:S01]  /*dde0*/  LDL.LU R2, [R1+0x84] ;  /* 0x0000840001027983 */ /* 0x008ee20000300800 */
[----:B------:R-:W-:-:S03]  /*ddf0*/  PLOP3.LUT P1, PT, PT, PT, PT, 0x8, 0x0 ;  /* 0x000000000000781c */ /* 0x000fc60003f2e170 */
[----:B--2---:R-:W1:Y:S04]  /*de00*/  SHFL.BFLY PT, R0, R4, 0x2, 0x1f ;  /* 0x0c401f0004007f89 */ /* 0x004e6800000e0000 */
[----:B---3--:R-:W2:Y:S01]  /*de10*/  SHFL.BFLY PT, R3, R2, 0x2, 0x1f ;  /* 0x0c401f0002037f89 */ /* 0x008ea200000e0000 */
        /* <DEDUP_REMOVED lines=82> */
[----:B------:R-:W-:Y:S02]  /*e340*/  @P2 FMUL.FTZ R4, R3, c[0x0][0x2d0] ;  /* 0x0000b40003042a20 */ /* 0x000fe40000410000 */
[----:B--2---:R-:W-:Y:S02]  /*e350*/  @P2 FMUL.FTZ R5, R5, 0.69314718246459960938 ;  /* 0x3f31721805052820 */ /* 0x004fe40000410000 */
[----:B---3--:R-:W-:Y:S02]  /*e360*/  @P0 FMUL.FTZ R3, R6, 0.69314718246459960938 ;  /* 0x3f31721806030820 */ /* 0x008fe40000410000 */
[----:B------:R-:W-:-:S02]  /*e370*/  @P0 FMUL.FTZ R2, R2, c[0x0][0x2d0] ;  /* 0x0000b40002020a20 */ /* 0x000fc40000410000 */
[C---:B----4-:R-:W-:Y:S02]  /*e380*/  FMUL.FTZ R142, R0.reuse, R142 ;  /* 0x0000008e008e7220 */ /* 0x050fe40000410000 */
        /* <DEDUP_REMOVED lines=62> */
[----:B------:R-:W-:Y:S02]  /*e770*/  FMUL.FTZ R10, R0, R131 ;  /* 0x00000083000a7220 */ /* 0x000fe40000410000 */
[----:B------:R-:W-:Y:S02]  /*e780*/  @P2 FFMA.FTZ R49, R4, R133, R5 ;  /* 0x0000008504312223 */ /* 0x000fe40000010005 */
[----:B------:R-:W-:-:S02]  /*e790*/  @P0 FFMA.FTZ R52, R2, R132, R3 ;  /* 0x0000008402340223 */ /* 0x000fc40000010003 */
.L_x_533:
[----:B------:R-:W-:Y:S05]  /*e7a0*/  @P1 BRA `(.L_x_538) ;  /* 0x00001ab000001947 */ /* 0x000fea0003800000 */
[----:B------:R-:W2:Y:S01]  /*e7b0*/  LDL R57, [R1+0xe4] ;  /* 0x0000e40001397983 */ /* 0x000ea20000100800 */
[----:B------:R-:W-:-:S02]  /*e7c0*/  F2FP.PACK_AB R50, R51, R50 ;  /* 0x000000323332723e */ /* 0x000fc400000000ff */
[----:B------:R-:W-:Y:S01]  /*e7d0*/  F2FP.PACK_AB R46, R47, R46 ;  /* 0x0000002e2f2e723e */ /* 0x000fe200000000ff */
[----:B------:R-:W1:Y:S01]  /*e7e0*/  S2R R53, SR_TID.X ;  /* 0x0000000000357919 */ /* 0x000e620000002100 */
        /* <DEDUP_REMOVED lines=14> */
[CC--:B------:R-:W-:Y:S02]  /*e8d0*/  LEA.HI R2, R51.reuse, R53.reuse, RZ, 0x2 ;  /* 0x0000003533027211 */ /* 0x0c0fe400078f10ff */
[----:B------:R-:W-:Y:S02]  /*e8e0*/  LEA.HI R47, R51, R53, RZ, 0x5 ;  /* 0x00000035332f7211 */ /* 0x000fe400078f28ff */
[----:B------:R-:W-:-:S02]  /*e8f0*/  SHF.R.S32.HI R4, RZ, 0x2, R2 ;  /* 0x00000002ff047819 */ /* 0x000fc40000011402 */
[----:B------:R-:W-:Y:S02]  /*e900*/  SHF.R.S32.HI R0, RZ, 0x1f, R2 ;  /* 0x0000001fff007819 */ /* 0x000fe40000011402 */
[----:B------:R-:W-:Y:S02]  /*e910*/  SHF.R.S32.HI R43, RZ, 0x5, R47 ;  /* 0x00000005ff2b7819 */ /* 0x000fe4000001142f */
[----:B------:R-:W-:Y:S02]  /*e920*/  LEA.HI R0, R0, R4, RZ, 0x3 ;  /* 0x0000000400007211 */ /* 0x000fe400078f18ff */
[----:B------:R-:W-:Y:S02]  /*e930*/  F2FP.PACK_AB R44, R165, R164 ;  /* 0x000000a4a52c723e */ /* 0x000fe400000000ff */
[----:B------:R-:W-:Y:S02]  /*e940*/  LOP3.LUT R0, R0, 0xfffffff8, RZ, 0xc0, !PT ;  /* 0xfffffff800007812 */ /* 0x000fe400078ec0ff */
[----:B------:R-:W-:-:S02]  /*e950*/  F2FP.PACK_AB R166, R167, R166 ;  /* 0x000000a6a7a6723e */ /* 0x000fc400000000ff */
[----:B------:R-:W-:Y:S01]  /*e960*/  F2FP.PACK_AB R41, R161, R160 ;  /* 0x000000a0a129723e */ /* 0x000fe200000000ff */
[----:B------:R-:W-:Y:S01]  /*e970*/  IMAD.IADD R4, R4, 0x1, -R0 ;  /* 0x0000000104047824 */ /* 0x000fe200078e0a00 */
[----:B------:R-:W-:Y:S02]  /*e980*/  LOP3.LUT R0, R2, 0xfffffffc, RZ, 0xc0, !PT ;  /* 0xfffffffc02007812 */ /* 0x000fe400078ec0ff */
[----:B------:R-:W-:Y:S01]  /*e990*/  F2FP.PACK_AB R162, R163, R162 ;  /* 0x000000a2a3a2723e */ /* 0x000fe200000000ff */
[C---:B------:R-:W-:Y:S01]  /*e9a0*/  IMAD.SHL.U32 R2, R4.reuse, 0x40, RZ ;  /* 0x0000004004027824 */ /* 0x040fe200078e00ff */
[----:B------:R-:W-:Y:S01]  /*e9b0*/  LOP3.LUT R3, R4, 0x1, RZ, 0xc0, !PT ;  /* 0x0000000104037812 */ /* 0x000fe200078ec0ff */
[----:B------:R-:W-:Y:S01]  /*e9c0*/  IMAD.IADD R23, R53, 0x1, -R0 ;  /* 0x0000000135177824 */ /* 0x000fe200078e0a00 */
[----:B------:R-:W-:Y:S02]  /*e9d0*/  F2FP.PACK_AB R40, R37, R14 ;  /* 0x0000000e2528723e */ /* 0x000fe400000000ff */
        /* <DEDUP_REMOVED lines=13> */
[----:B------:R-:W-:Y:S02]  /*eab0*/  F2FP.PACK_AB R36, R36, R20 ;  /* 0x000000142424723e */ /* 0x000fe400000000ff */
[C---:B------:R-:W-:Y:S02]  /*eac0*/  IADD3 R3, R0.reuse, 0x80, RZ ;  /* 0x0000008000037810 */ /* 0x040fe40007ffe0ff */
[C---:B------:R-:W-:Y:S02]  /*ead0*/  IADD3 R2, R0.reuse, 0x70, RZ ;  /* 0x0000007000027810 */ /* 0x040fe40007ffe0ff */
[----:B------:R-:W-:Y:S01]  /*eae0*/  @P0 IADD3 R2, R3, 0x10, RZ ;  /* 0x0000001003020810 */ /* 0x000fe20007ffe0ff */
[----:B------:R-:W-:Y:S01]  /*eaf0*/  IMAD.IADD R3, R0, 0x1, R4 ;  /* 0x0000000100037824 */ /* 0x000fe200078e0204 */
[----:B------:R-:W-:Y:S02]  /*eb00*/  F2FP.PACK_AB R35, R35, R21 ;  /* 0x000000152323723e */ /* 0x000fe400000000ff */
[----:B------:R-:W-:-:S02]  /*eb10*/  F2FP.PACK_AB R54, R55, R54 ;  /* 0x000000363736723e */ /* 0x000fc400000000ff */
        /* <DEDUP_REMOVED lines=34> */
[----:B----4-:R-:W-:Y:S01]  /*ed40*/  IMAD.IADD R5, R0, 0x1, R6 ;  /* 0x0000000100057824 */ /* 0x010fe200078e0206 */
        /* <DEDUP_REMOVED lines=93> */
.L_x_539:
        /* <DEDUP_REMOVED lines=150> */
.L_x_541:
[----:B--234-:R-:W-:Y:S05]  /*fc80*/  BSYNC B0 ;  /* 0x0000000000007941 */ /* 0x01cfea0003800000 */
.L_x_540:
        /* <DEDUP_REMOVED lines=30> */
.L_x_543:
[----:B------:R-:W-:Y:S05]  /*fe70*/  BSYNC B0 ;  /* 0x0000000000007941 */ /* 0x000fea0003800000 */
.L_x_542:
        /* <DEDUP_REMOVED lines=30> */
.L_x_545:
[----:B------:R-:W-:Y:S05]  /*10060*/  BSYNC B0 ;  /* 0x0000000000007941 */ /* 0x000fea0003800000 */
.L_x_544:
        /* <DEDUP_REMOVED lines=31> */
.L_x_538:
        /* <DEDUP_REMOVED lines=19> */
.L_x_546:
[----:B-1----:R-:W1:Y:S01]  /*10390*/  S2R R12, SR_TID.X ;  /* 0x00000000000c7919 */ /* 0x002e620000002100 */
[----:B------:R-:W-:Y:S01]  /*103a0*/  SHF.R.S32.HI R0, RZ, 0x1f, R8 ;  /* 0x0000001fff007819 */ /* 0x000fe20000011408 */
[----:B------:R-:W-:Y:S01]  /*103b0*/  BSSY B0, `(.L_x_547) ;  /* 0x0000028000007945 */ /* 0x000fe20003800000 */
[----:B------:R-:W-:-:S02]  /*103c0*/  SEL R10, R8, RZ, !P1 ;  /* 0x000000ff080a7207 */ /* 0x000fc40004800000 */
[----:B------:R-:W-:Y:S02]  /*103d0*/  SEL R11, R0, RZ, !P1 ;  /* 0x000000ff000b7207 */ /* 0x000fe40004800000 */
[----:B-1----:R-:W-:-:S13]  /*103e0*/  ISETP.GT.AND P0, PT, R12, 0x7f, PT ;  /* 0x0000007f0c00780c */ /* 0x002fda0003f04270 */
        /* <DEDUP_REMOVED lines=36> */
.L_x_548:
[----:B------:R-:W-:Y:S05]  /*10630*/  BSYNC B0 ;  /* 0x0000000000007941 */ /* 0x000fea0003800000 */
.L_x_547:
        /* <DEDUP_REMOVED lines=73> */
.L_x_550:
[----:B------:R-:W-:Y:S05]  /*10ad0*/  BSYNC B0 ;  /* 0x0000000000007941 */ /* 0x000fea0003800000 */
.L_x_549:
        /* <DEDUP_REMOVED lines=27> */
.L_x_552:
[----:B------:R-:W-:Y:S05]  /*10c90*/  BSYNC B0 ;  /* 0x0000000000007941 */ /* 0x000fea0003800000 */
.L_x_551:
        /* <DEDUP_REMOVED lines=27> */
.L_x_554:
[----:B------:R-:W-:Y:S05]  /*10e50*/  BSYNC B0 ;  /* 0x0000000000007941 */ /* 0x000fea0003800000 */
.L_x_553:
        /* <DEDUP_REMOVED lines=28> */
.L_x_555:
        /* <DEDUP_REMOVED lines=14> */
.L_x_1537:


//--------------------- .text._ZN7cutlass13device_kernelIN5flash19enable_sm80_to_sm89INS1_16FlashAttnFwdSm80INS1_25CollectiveMainloopFwdSm80ILi8ELi1ELb0EN4cute5tupleIJNS5_1CILi128EEENS7_ILi32EEENS7_ILi256EEEEEELi256ENS_6half_tEfNS_4arch4Sm80ELb1ELb0ELb1ELb1ELb0ELb1ELb1ELb0EEENS1_21CollectiveEpilogueFwdINS6_IJS8_SA_S9_EEENS6_IJNS7_ILi1EEESI_SI_EEESC_SE_Li256ELb1ELb1ELb0ELb0EEENS1_19SingleTileSchedulerILb1ELb0ELb1ELi128EEEEEEEEEvNT_6ParamsE --------------------------
	.section	.text._ZN7cutlass13device_kernelIN5flash19enable_sm80_to_sm89INS1_16FlashAttnFwdSm80INS1_25CollectiveMainloopFwdSm80ILi8ELi1ELb0EN4cute5tupleIJNS5_1CILi128EEENS7_ILi32EEENS7_ILi256EEEEEELi256ENS_6half_tEfNS_4arch4Sm80ELb1ELb0ELb1ELb1ELb0ELb1ELb1ELb0EEENS1_21CollectiveEpilogueFwdINS6_IJS8_SA_S9_EEENS6_IJNS7_ILi1EEESI_SI_EEESC_SE_Li256ELb1ELb1ELb0ELb0EEENS1_19SingleTileSchedulerILb1ELb0ELb1ELi128EEEEEEEEEvNT_6ParamsE,"ax",@progbits
	.sectioninfo	@"SHI_REGISTERS=251"
	.align	128
.text._ZN7cutlass13device_kernelIN5flash19enable_sm80_to_sm89INS1_16FlashAttnFwdSm80INS1_25CollectiveMainloopFwdSm80ILi8ELi1ELb0EN4cute5tupleIJNS5_1CILi128EEENS7_ILi32EEENS7_ILi256EEEEEELi256ENS_6half_tEfNS_4arch4Sm80ELb1ELb0ELb1ELb1ELb0ELb1ELb1ELb0EEENS1_21CollectiveEpilogueFwdINS6_IJS8_SA_S9_EEENS6_IJNS7_ILi1EEESI_SI_EEESC_SE_Li256ELb1ELb1ELb0ELb0EEENS1_19SingleTileSchedulerILb1ELb0ELb1ELi128EEEEEEEEEvNT_6ParamsE:
        .type           _ZN7cutlass13device_kernelIN5flash19enable_sm80_to_sm89INS1_16FlashAttnFwdSm80INS1_25CollectiveMainloopFwdSm80ILi8ELi1ELb0EN4cute5tupleIJNS5_1CILi128EEENS7_ILi32EEENS7_ILi256EEEEEELi256ENS_6half_tEfNS_4arch4Sm80ELb1ELb0ELb1ELb1ELb0ELb1ELb1ELb0EEENS1_21CollectiveEpilogueFwdINS6_IJS8_SA_S9_EEENS6_IJNS7_ILi1EEESI_SI_EEESC_SE_Li256ELb1ELb1ELb0ELb0EEENS1_19SingleTileSchedulerILb1ELb0ELb1ELi128EEEEEEEEEvNT_6ParamsE,@function
        .size           _ZN7cutlass13device_kernelIN5flash19enable_sm80_to_sm89INS1_16FlashAttnFwdSm80INS1_25CollectiveMainloopFwdSm80ILi8ELi1ELb0EN4cute5tupleIJNS5_1CILi128EEENS7_ILi32EEENS7_ILi256EEEEEELi256ENS_6half_tEfNS_4arch4Sm80ELb1ELb0ELb1ELb1ELb0ELb1ELb1ELb0EEENS1_21CollectiveEpilogueFwdINS6_IJS8_SA_S9_EEENS6_IJNS7_ILi1EEESI_SI_EEESC_SE_Li256ELb1ELb1ELb0ELb0EEENS1_19SingleTileSchedulerILb1ELb0ELb1ELi128EEEEEEEEEvNT_6ParamsE,(.L_x_1538 - _ZN7cutlass13device_kernelIN5flash19enable_sm80_to_sm89INS1_16FlashAttnFwdSm80INS1_25CollectiveMainloopFwdSm80ILi8ELi1ELb0EN4cute5tupleIJNS5_1CILi128EEENS7_ILi32EEENS7_ILi256EEEEEELi256ENS_6half_tEfNS_4arch4Sm80ELb1ELb0ELb1ELb1ELb0ELb1ELb1ELb0EEENS1_21CollectiveEpilogueFwdINS6_IJS8_SA_S9_EEENS6_IJNS7_ILi1EEESI_SI_EEESC_SE_Li256ELb1ELb1ELb0ELb0EEENS1_19SingleTileSchedulerILb1ELb0ELb1ELi128EEEEEEEEEvNT_6ParamsE)
        .other          _ZN7cutlass13device_kernelIN5flash19enable_sm80_to_sm89INS1_16FlashAttnFwdSm80INS1_25CollectiveMainloopFwdSm80ILi8ELi1ELb0EN4cute5tupleIJNS5_1CILi128EEENS7_ILi32EEENS7_ILi256EEEEEELi256ENS_6half_tEfNS_4arch4Sm80ELb1ELb0ELb1ELb1ELb0ELb1ELb1ELb0EEENS1_21CollectiveEpilogueFwdINS6_IJS8_SA_S9_EEENS6_IJNS7_ILi1EEESI_SI_EEESC_SE_Li256ELb1ELb1ELb0ELb0EEENS1_19SingleTileSchedulerILb1ELb0ELb1ELi128EEEEEEEEEvNT_6ParamsE,@"STO_CUDA_ENTRY STV_DEFAULT"
_ZN7cutlass13device_kernelIN5flash19enable_sm80_to_sm89INS1_16FlashAttnFwdSm80INS1_25CollectiveMainloopFwdSm80ILi8ELi1ELb0EN4cute5tupleIJNS5_1CILi128EEENS7_ILi32EEENS7_ILi256EEEEEELi256ENS_6half_tEfNS_4arch4Sm80ELb1ELb0ELb1ELb1ELb0ELb1ELb1ELb0EEENS1_21CollectiveEpilogueFwdINS6_IJS8_SA_S9_EEENS6_IJNS7_ILi1EEESI_SI_EEESC_SE_Li256ELb1ELb1ELb0ELb0EEENS1_19SingleTileSchedulerILb1ELb0ELb1ELi128EEEEEEEEEvNT_6ParamsE:
[----:B------:R-:W-:Y:S02]  /*0000*/  MOV R1, c[0x0][0x28] ;  /* 0x00000a0000017a02 */ /* 0x000fe40000000f00 */
[----:B------:R-:W1:Y:S01]  /*0010*/  S2R R54, SR_TID.X ;  /* 0x0000000000367919 */ /* 0x000e620000002100 */
[----:B------:R-:W2:Y:S01]  /*0020*/  S2UR UR4, SR_CTAID.X ;  /* 0x00000000000479c3 */ /* 0x000ea20000002500 */
[----:B------:R-:W-:Y:S02]  /*0030*/  ULDC.64 UR8, c[0x0][0x118] ;  /* 0x0000460000087ab9 */ /* 0x000fe40000000a00 */
[----:B------:R-:W3:Y:S01]  /*0040*/  S2R R216, SR_CTAID.Z ;  /* 0x0000000000d87919 */ /* 0x000ee20000002700 */
[----:B-1----:R-:W-:-:S06]  /*0050*/  SHF.R.U32.HI R0, RZ, 0x5, R54 ;  /* 0x00000005ff007819 */ /* 0x002fcc0000011636 */
[----:B------:R-:W1:Y:S02]  /*0060*/  SHFL.IDX PT, R0, R0, RZ, 0x1f ;  /* 0x00001fff00007589 */ /* 0x000e6400000e0000 */
[----:B-1----:R-:W-:Y:S02]  /*0070*/  ISETP.NE.AND P0, PT, R0, RZ, PT ;  /* 0x000000ff0000720c */ /* 0x002fe40003f05270 */
[----:B------:R-:W-:-:S05]  /*0080*/  MOV R0, 0x4 ;  /* 0x0000000400007802 */ /* 0x000fca0000000f00 */
[----:B---3--:R-:W-:-:S06]  /*0090*/  IMAD.WIDE R2, R216, R0, c[0x0][0x568] ;  /* 0x00015a00d8027625 */ /* 0x008fcc00078e0200 */
[----:B--2---:R-:W-:Y:S05]  /*00a0*/  @!P0 BRA `(.L_x_556) ;  /* 0x0000014000008947 */ /* 0x004fea0003800000 */
[----:B------:R-:W-:-:S04]  /*00b0*/  ISETP.NE.U32.AND P0, PT, RZ, c[0x0][0x568], PT ;  /* 0x00015a00ff007a0c */ /* 0x000fc80003f05070 */
[----:B------:R-:W-:-:S13]  /*00c0*/  ISETP.NE.AND.EX P0, PT, RZ, c[0x0][0x56c], PT, P0 ;  /* 0x00015b00ff007a0c */ /* 0x000fda0003f05300 */
[----:B------:R-:W-:Y:S05]  /*00d0*/  @!P0 BRA `(.L_x_557) ;  /* 0x0000002000008947 */ /* 0x000fea0003800000 */
[----:B------:R1:W5:Y:S01]  /*00e0*/  LDG.E R2, [R2.64] ;  /* 0x0000000802027981 */ /* 0x000362000c1e1900 */
[----:B------:R-:W-:Y:S05]  /*00f0*/  BRA `(.L_x_558) ;  /* 0x0000009000007947 */ /* 0x000fea0003800000 */
.L_x_557:
        /* <DEDUP_REMOVED lines=8> */
.L_x_559:
[----:B------:R-:W-:-:S04]  /*0180*/  MOV R2, c[0x0][0x54c] ;  /* 0x0001530000027a02 */ /* 0x000fc80000000f00 */
.L_x_558:
[----:B------:R-:W-:Y:S01]  /*0190*/  USHF.L.U32 UR4, UR4, 0x7, URZ ;  /* 0x0000000704047899 */ /* 0x000fe2000800063f */
[----:B-----5:R-:W-:-:S05]  /*01a0*/  IMAD R2, R2, c[0x0][0x548], RZ ;  /* 0x0001520002027a24 */ /* 0x020fca00078e02ff */
[----:B------:R-:W-:-:S04]  /*01b0*/  MOV R5, UR4 ;  /* 0x0000000400057c02 */ /* 0x000fc80008000f00 */
[----:B------:R-:W-:-:S04]  /*01c0*/  ISETP.GE.AND P0, PT, R5, R2, PT ;  /* 0x000000020500720c */ /* 0x000fc80003f06270 */
[----:B------:R-:W-:Y:S01]  /*01d0*/  SEL R216, R216, 0xffffffff, !P0 ;  /* 0xffffffffd8d87807 */ /* 0x000fe20004000000 */
[----:B------:R-:W-:Y:S05]  /*01e0*/  BRA `(.L_x_560) ;  /* 0x0000013000007947 */ /* 0x000fea0003800000 */
.L_x_556:
[----:B------:R-:W-:-:S04]  /*01f0*/  ISETP.NE.U32.AND P0, PT, RZ, c[0x0][0x568], PT ;  /* 0x00015a00ff007a0c */ /* 0x000fc80003f05070 */
[----:B------:R-:W-:-:S13]  /*0200*/  ISETP.NE.AND.EX P0, PT, RZ, c[0x0][0x56c], PT, P0 ;  /* 0x00015b00ff007a0c */ /* 0x000fda0003f05300 */
[----:B------:R-:W-:Y:S05]  /*0210*/  @!P0 BRA `(.L_x_561) ;  /* 0x0000002000008947 */ /* 0x000fea0003800000 */
[----:B------:R1:W5:Y:S01]  /*0220*/  LDG.E R2, [R2.64] ;  /* 0x0000000802027981 */ /* 0x000362000c1e1900 */
[----:B------:R-:W-:Y:S05]  /*0230*/  BRA `(.L_x_562) ;  /* 0x0000009000007947 */ /* 0x000fea0003800000 */
.L_x_561:
        /* <DEDUP_REMOVED lines=8> */
.L_x_563:
[----:B------:R-:W-:-:S04]  /*02c0*/  MOV R2, c[0x0][0x54c] ;  /* 0x0001530000027a02 */ /* 0x000fc80000000f00 */
.L_x_562:
[----:B------:R-:W-:Y:S01]  /*02d0*/  USHF.L.U32 UR4, UR4, 0x7, URZ ;  /* 0x0000000704047899 */ /* 0x000fe2000800063f */
[----:B-----5:R-:W-:-:S05]  /*02e0*/  IMAD R2, R2, c[0x0][0x548], RZ ;  /* 0x0001520002027a24 */ /* 0x020fca00078e02ff */
[----:B------:R-:W-:-:S04]  /*02f0*/  MOV R5, UR4 ;  /* 0x0000000400057c02 */ /* 0x000fc80008000f00 */
[----:B------:R-:W-:-:S04]  /*0300*/  ISETP.GE.AND P0, PT, R5, R2, PT ;  /* 0x000000020500720c */ /* 0x000fc80003f06270 */
[----:B------:R-:W-:-:S04]  /*0310*/  SEL R216, R216, 0xffffffff, !P0 ;  /* 0xffffffffd8d87807 */ /* 0x000fc80004000000 */
.L_x_560:
        /* <DEDUP_REMOVED lines=11> */
[----:B-1----:R-:W-:Y:S01]  /*03d0*/  IMAD.WIDE R2, R216, R0, c[0x0][0x348] ;  /* 0x0000d200d8027625 */ /* 0x002fe200078e0200 */
        /* <DEDUP_REMOVED lines=14> */
[----:B------:R-:W2:Y:S01]  /*04c0*/  S2R R215, SR_CTAID.Y ;  /* 0x0000000000d77919 */ /* 0x000ea20000002600 */
[----:B------:R-:W-:-:S02]  /*04d0*/  IMAD.MOV.U32 R4, RZ, RZ, c[0x0][0x1d0] ;  /* 0x00007400ff047624 */ /* 0x000fc400078e00ff */
[----:B------:R-:W-:Y:S01]  /*04e0*/  IMAD.MOV.U32 R108, RZ, RZ, c[0x0][0x228] ;  /* 0x00008a00ff6c7624 */ /* 0x000fe200078e00ff */
[----:B--2---:R-:W-:Y:S01]  /*04f0*/  SHF.R.S32.HI R87, RZ, 0x1f, R215 ;  /* 0x0000001fff577819 */ /* 0x004fe200000114d7 */
[----:B------:R-:W-:Y:S05]  /*0500*/  @P0 BRA `(.L_x_564) ;  /* 0x0000004000000947 */ /* 0x000fea0003800000 */
[----:B-1----:R-:W-:Y:S05]  /*0510*/  @!P1 BRA `(.L_x_564) ;  /* 0x0000003000009947 */ /* 0x002fea0003800000 */
[----:B-----5:R1:W2:Y:S04]  /*0520*/  LDG.E R227, [R2.64] ;  /* 0x0000000802e37981 */ /* 0x0202a8000c1e1900 */
[----:B-1----:R-:W2:Y:S02]  /*0530*/  LDG.E R2, [R2.64+0x4] ;  /* 0x0000040802027981 */ /* 0x002ea4000c1e1900 */
[----:B--2---:R-:W-:Y:S02]  /*0540*/  IADD3 R227, -R227, R2, RZ ;  /* 0x00000002e3e37210 */ /* 0x004fe40007ffe1ff */
.L_x_564:
[----:B-1----:R-:W-:-:S04]  /*0550*/  ISETP.NE.U32.AND P0, PT, RZ, c[0x0][0x368], PT ;  /* 0x0000da00ff007a0c */ /* 0x002fc80003f05070 */
[----:B------:R-:W-:-:S13]  /*0560*/  ISETP.NE.AND.EX P0, PT, RZ, c[0x0][0x36c], PT, P0 ;  /* 0x0000db00ff007a0c */ /* 0x000fda0003f05300 */
[----:B------:R-:W-:Y:S05]  /*0570*/  @!P0 BRA `(.L_x_565) ;  /* 0x0000003000008947 */ /* 0x000fea0003800000 */
[----:B------:R-:W-:-:S05]  /*0580*/  IMAD.WIDE R2, R216, R0, c[0x0][0x368] ;  /* 0x0000da00d8027625 */ /* 0x000fca00078e0200 */
[----:B------:R1:W5:Y:S01]  /*0590*/  LDG.E R4, [R2.64] ;  /* 0x0000000802047981 */ /* 0x000362000c1e1900 */
[----:B------:R-:W-:Y:S05]  /*05a0*/  BRA `(.L_x_566) ;  /* 0x0000004000007947 */ /* 0x000fea0003800000 */
.L_x_565:
[----:B------:R-:W-:Y:S05]  /*05b0*/  @!P5 BRA `(.L_x_566) ;  /* 0x000000300000d947 */ /* 0x000fea0003800000 */
[----:B------:R1:W2:Y:S04]  /*05c0*/  LDG.E R4, [R8.64] ;  /* 0x0000000808047981 */ /* 0x0002a8000c1e1900 */
[----:B-1----:R-:W2:Y:S02]  /*05d0*/  LDG.E R8, [R8.64+0x4] ;  /* 0x0000040808087981 */ /* 0x002ea4000c1e1900 */
[----:B--2---:R-:W-:Y:S02]  /*05e0*/  IADD3 R4, -R4, R8, RZ ;  /* 0x0000000804047210 */ /* 0x004fe40007ffe1ff */
.L_x_566:
[----:B-1----:R1:W2:Y:S04]  /*05f0*/  @P4 LDG.E R2, [R6.64] ;  /* 0x0000000806024981 */ /* 0x0022a8000c1e1900 */
[----:B------:R1:W2:Y:S01]  /*0600*/  @P4 LDG.E R3, [R6.64+0x4] ;  /* 0x0000040806034981 */ /* 0x0002a2000c1e1900 */
[----:B------:R-:W-:Y:S01]  /*0610*/  ISETP.NE.U32.AND P0, PT, RZ, c[0x0][0x378], PT ;  /* 0x0000de00ff007a0c */ /* 0x000fe20003f05070 */
[----:B-----5:R-:W-:-:S03]  /*0620*/  IMAD.MOV.U32 R55, RZ, RZ, R4 ;  /* 0x000000ffff377224 */ /* 0x020fc600078e0004 */
[----:B------:R-:W-:Y:S01]  /*0630*/  ISETP.NE.AND.EX P0, PT, RZ, c[0x0][0x37c], PT, P0 ;  /* 0x0000df00ff007a0c */ /* 0x000fe20003f05300 */
[----:B------:R-:W-:Y:S02]  /*0640*/  IMAD.MOV.U32 R226, RZ, RZ, c[0x0][0x2c4] ;  /* 0x0000b100ffe27624 */ /* 0x000fe400078e00ff */
[----:B------:R-:W-:-:S10]  /*0650*/  IMAD.MOV.U32 R149, RZ, RZ, R5 ;  /* 0x000000ffff957224 */ /* 0x000fd400078e0005 */
[----:B-1----:R-:W-:-:S05]  /*0660*/  @P0 IMAD.WIDE R6, R216, R0, c[0x0][0x378] ;  /* 0x0000de00d8060625 */ /* 0x002fca00078e0200 */
[----:B------:R1:W5:Y:S01]  /*0670*/  @P0 LDG.E R55, [R6.64] ;  /* 0x0000000806370981 */ /* 0x000362000c1e1900 */
[----:B------:R-:W-:Y:S02]  /*0680*/  ISETP.NE.AND P0, PT, R226, 0x1, PT ;  /* 0x00000001e200780c */ /* 0x000fe40003f05270 */
[----:B------:R-:W-:Y:S01]  /*0690*/  IADD3 R5, R5, 0x7f, RZ ;  /* 0x0000007f05057810 */ /* 0x000fe20007ffe0ff */
[----:B--2---:R-:W-:-:S10]  /*06a0*/  @P4 IMAD.IADD R108, R3, 0x1, -R2 ;  /* 0x00000001036c4824 */ /* 0x004fd400078e0a02 */
[----:B------:R-:W-:Y:S01]  /*06b0*/  @P0 IADD3 R3, R149, 0x7f, RZ ;  /* 0x0000007f95030810 */ /* 0x000fe20007ffe0ff */
[----:B------:R-:W-:-:S04]  /*06c0*/  IMAD.IADD R2, R4, 0x1, -R106 ;  /* 0x0000000104027824 */ /* 0x000fc800078e0a6a */
[----:B------:R-:W-:Y:S02]  /*06d0*/  IMAD.IADD R220, R2, 0x1, R108 ;  /* 0x0000000102dc7824 */ /* 0x000fe400078e026c */
[----:B------:R-:W-:-:S03]  /*06e0*/  @P0 IMAD.HI.U32 R3, R3, c[0x0][0x2c8], RZ ;  /* 0x0000b20003030a27 */ /* 0x000fc600078e00ff */
[C---:B------:R-:W-:Y:S02]  /*06f0*/  IADD3 R72, R220.reuse, 0x20, -R227 ;  /* 0x00000020dc487810 */ /* 0x040fe40007ffe8e3 */
[----:B------:R-:W-:Y:S02]  /*0700*/  @P0 SHF.R.U32.HI R5, RZ, c[0x0][0x2cc], R3 ;  /* 0x0000b300ff050a19 */ /* 0x000fe40000011603 */
[----:B-1----:R-:W-:-:S03]  /*0710*/  IADD3 R7, R220, 0x1f, RZ ;  /* 0x0000001fdc077810 */ /* 0x002fc60007ffe0ff */
[----:B------:R-:W-:Y:S01]  /*0720*/  IMAD.IADD R5, R72, 0x1, R5 ;  /* 0x0000000148057824 */ /* 0x000fe200078e0205 */
[----:B------:R-:W-:-:S04]  /*0730*/  SHF.R.S32.HI R6, RZ, 0x1f, R7 ;  /* 0x0000001fff067819 */ /* 0x000fc80000011407 */
[----:B------:R-:W-:Y:S02]  /*0740*/  SHF.R.S32.HI R3, RZ, 0x1f, R5 ;  /* 0x0000001fff037819 */ /* 0x000fe40000011405 */
[----:B------:R-:W-:Y:S02]  /*0750*/  LEA.HI R6, R6, R7, RZ, 0x5 ;  /* 0x0000000706067211 */ /* 0x000fe400078f28ff */
[----:B------:R-:W-:Y:S02]  /*0760*/  LEA.HI R3, R3, R5, RZ, 0x5 ;  /* 0x0000000503037211 */ /* 0x000fe400078f28ff */
[----:B------:R-:W-:Y:S02]  /*0770*/  SHF.R.S32.HI R73, RZ, 0x5, R6 ;  /* 0x00000005ff497819 */ /* 0x000fe40000011406 */
[----:B------:R-:W-:-:S04]  /*0780*/  SHF.R.S32.HI R3, RZ, 0x5, R3 ;  /* 0x00000005ff037819 */ /* 0x000fc80000011403 */
[----:B------:R-:W-:Y:S01]  /*0790*/  IMNMX R5, R73, R3, PT ;  /* 0x0000000349057217 */ /* 0x000fe20003800200 */
[----:B------:R-:W-:-:S04]  /*07a0*/  IMAD.MOV R3, RZ, RZ, -R2 ;  /* 0x000000ffff037224 */ /* 0x000fc800078e0a02 */
[----:B------:R-:W-:Y:S01]  /*07b0*/  IMAD R2, R5, 0x20, -R2 ;  /* 0x0000002005027824 */ /* 0x000fe200078e0a02 */
[----:B------:R-:W-:-:S04]  /*07c0*/  IMNMX R3, RZ, R3, !PT ;  /* 0x00000003ff037217 */ /* 0x000fc80007800200 */
[----:B------:R-:W-:Y:S02]  /*07d0*/  IMNMX R2, R2, R108, PT ;  /* 0x0000006c02027217 */ /* 0x000fe40003800200 */
[----:B------:R-:W-:Y:S02]  /*07e0*/  SHF.R.U32.HI R71, RZ, 0x5, R3 ;  /* 0x00000005ff477819 */ /* 0x000fe40000011603 */
[----:B------:R-:W-:-:S03]  /*07f0*/  ISETP.GT.AND P0, PT, R2, R3, PT ;  /* 0x000000030200720c */ /* 0x000fc60003f04270 */
[----:B------:R-:W-:-:S10]  /*0800*/  IMAD.MOV.U32 R3, RZ, RZ, R71 ;  /* 0x000000ffff037224 */ /* 0x000fd400078e0047 */
[----:B------:R-:W-:-:S04]  /*0810*/  @P0 IADD3 R5, R2, 0x1f, RZ ;  /* 0x0000001f02050810 */ /* 0x000fc80007ffe0ff */
[----:B------:R-:W-:-:S04]  /*0820*/  @P0 SHF.R.S32.HI R2, RZ, 0x1f, R5 ;  /* 0x0000001fff020819 */ /* 0x000fc80000011405 */
[----:B------:R-:W-:-:S04]  /*0830*/  @P0 LEA.HI R2, R2, R5, RZ, 0x5 ;  /* 0x0000000502020211 */ /* 0x000fc800078f28ff */
[----:B------:R-:W-:-:S04]  /*0840*/  @P0 SHF.R.S32.HI R3, RZ, 0x5, R2 ;  /* 0x00000005ff030819 */ /* 0x000fc80000011402 */
[----:B------:R-:W-:-:S13]  /*0850*/  ISETP.GT.AND P0, PT, R3, R71, PT ;  /* 0x000000470300720c */ /* 0x000fda0003f04270 */
[----:B------:R-:W-:Y:S05]  /*0860*/  @!P0 BRA `(.L_x_567) ;  /* 0x00003b1000008947 */ /* 0x000fea0003800000 */
[----:B------:R-:W-:-:S04]  /*0870*/  ISETP.NE.U32.AND P2, PT, RZ, c[0x0][0x340], PT ;  /* 0x0000d000ff007a0c */ /* 0x000fc80003f45070 */
[----:B------:R-:W-:-:S13]  /*0880*/  ISETP.NE.AND.EX P2, PT, RZ, c[0x0][0x344], PT, P2 ;  /* 0x0000d100ff007a0c */ /* 0x000fda0003f45320 */
[----:B------:R-:W-:-:S05]  /*0890*/  @P2 IMAD.WIDE R6, R216, R0, c[0x0][0x340] ;  /* 0x0000d000d8062625 */ /* 0x000fca00078e0200 */
[----:B------:R1:W2:Y:S01]  /*08a0*/  @P2 LDG.E R0, [R6.64] ;  /* 0x0000000806002981 */ /* 0x0002a2000c1e1900 */
[----:B------:R-:W-:Y:S01]  /*08b0*/  SHF.R.S32.HI R2, RZ, 0x1f, R54 ;  /* 0x0000001fff027819 */ /* 0x000fe20000011436 */
[----:B------:R-:W-:Y:S01]  /*08c0*/  IMAD.IADD R65, R105, 0x1, R4 ;  /* 0x0000000169417824 */ /* 0x000fe200078e0204 */
[----:B------:R-:W-:Y:S01]  /*08d0*/  IADD3 R100, R3, -0x1, RZ ;  /* 0xffffffff03647810 */ /* 0x000fe20007ffe0ff */
[----:B------:R-:W-:Y:S01]  /*08e0*/  IMAD R124, R87, c[0x0][0x1e8], RZ ;  /* 0x00007a00577c7a24 */ /* 0x000fe200078e02ff */
[----:B------:R-:W-:Y:S01]  /*08f0*/  LEA.HI R14, R2, R54, RZ, 0x3 ;  /* 0x00000036020e7211 */ /* 0x000fe200078f18ff */
[----:B------:R-:W-:Y:S01]  /*0900*/  IMAD.WIDE.U32 R10, R65, c[0x0][0x1e0], RZ ;  /* 0x00007800410a7a25 */ /* 0x000fe200078e00ff */
[----:B------:R-:W-:Y:S01]  /*0910*/  SHF.R.S32.HI R64, RZ, 0x1f, R65 ;  /* 0x0000001fff407819 */ /* 0x000fe20000011441 */
[----:B------:R-:W-:Y:S01]  /*0920*/  BSSY B0, `(.L_x_568) ;  /* 0x0000069000007945 */ /* 0x000fe20003800000 */
[----:B------:R-:W-:Y:S01]  /*0930*/  SHF.R.S32.HI R104, RZ, 0x3, R14 ;  /* 0x00000003ff687819 */ /* 0x000fe2000001140e */
[----:B------:R-:W-:Y:S01]  /*0940*/  IMAD R122, R87, c[0x0][0x240], RZ ;  /* 0x00009000577a7a24 */ /* 0x000fe200078e02ff */
[----:B------:R-:W-:Y:S01]  /*0950*/  LOP3.LUT R14, R14, 0xfffffff8, RZ, 0xc0, !PT ;  /* 0xfffffff80e0e7812 */ /* 0x000fe200078ec0ff */
[----:B------:R-:W-:Y:S01]  /*0960*/  IMAD R8, R64, c[0x0][0x1e0], RZ ;  /* 0x0000780040087a24 */ /* 0x000fe200078e02ff */
[----:B------:R-:W-:Y:S01]  /*0970*/  SHF.R.S32.HI R110, RZ, 0x1f, R104 ;  /* 0x0000001fff6e7819 */ /* 0x000fe20000011468 */
[C---:B------:R-:W-:Y:S01]  /*0980*/  IMAD.SHL.U32 R88, R104.reuse, 0x40, RZ ;  /* 0x0000004068587824 */ /* 0x040fe200078e00ff */
[----:B------:R-:W-:Y:S01]  /*0990*/  IADD3 R69, P0, R104, R68, RZ ;  /* 0x0000004468457210 */ /* 0x000fe20007f1e0ff */
[----:B------:R-:W-:Y:S01]  /*09a0*/  IMAD.IADD R14, R54, 0x1, -R14 ;  /* 0x00000001360e7824 */ /* 0x000fe200078e0a0e */
[----:B------:R-:W-:Y:S01]  /*09b0*/  IADD3 R67, -R104, R108, RZ ;  /* 0x0000006c68437210 */ /* 0x000fe20007ffe1ff */
[----:B------:R-:W-:Y:S01]  /*09c0*/  IMAD R8, R65, c[0x0][0x1e4], R8 ;  /* 0x0000790041087a24 */ /* 0x000fe200078e0208 */
[----:B------:R-:W-:Y:S01]  /*09d0*/  LEA.HI.X.SX32 R68, R68, R110, 0x1, P0 ;  /* 0x0000006e44447211 */ /* 0x000fe200000f0eff */
[C---:B------:R-:W-:Y:S01]  /*09e0*/  IMAD.SHL.U32 R16, R14.reuse, 0x8, RZ ;  /* 0x000000080e107824 */ /* 0x040fe200078e00ff */
[----:B------:R-:W-:Y:S01]  /*09f0*/  SHF.R.S32.HI R66, RZ, 0x1f, R216 ;  /* 0x0000001fff427819 */ /* 0x000fe200000114d8 */
[----:B------:R-:W-:Y:S01]  /*0a00*/  IMAD.SHL.U32 R14, R14, 0x4, RZ ;  /* 0x000000040e0e7824 */ /* 0x000fe200078e00ff */
[----:B------:R-:W-:Y:S01]  /*0a10*/  LEA.HI R2, R2, R54, RZ, 0x6 ;  /* 0x0000003602027211 */ /* 0x000fe200078f30ff */
[----:B------:R-:W-:Y:S01]  /*0a20*/  IMAD.IADD R9, R11, 0x1, R8 ;  /* 0x000000010b097824 */ /* 0x000fe200078e0208 */
[----:B------:R-:W-:Y:S01]  /*0a30*/  SHF.R.S32.HI R17, RZ, 0x1f, R16 ;  /* 0x0000001fff117819 */ /* 0x000fe20000011410 */
[----:B-1----:R-:W-:Y:S01]  /*0a40*/  IMAD R6, R68, c[0x0][0x238], RZ ;  /* 0x00008e0044067a24 */ /* 0x002fe200078e02ff */
[----:B------:R-:W-:Y:S01]  /*0a50*/  IADD3 R12, R14, 0x40, RZ ;  /* 0x000000400e0c7810 */ /* 0x000fe20007ffe0ff */
[----:B------:R-:W-:Y:S01]  /*0a60*/  IMAD R3, R100, -0x20, R67 ;  /* 0xffffffe064037824 */ /* 0x000fe200078e0243 */
[C---:B------:R-:W-:Y:S01]  /*0a70*/  ISETP.GE.AND P1, PT, R16.reuse, c[0x0][0x1d4], PT ;  /* 0x0000750010007a0c */ /* 0x040fe20003f26270 */
[C---:B------:R-:W-:Y:S01]  /*0a80*/  IMAD R6, R69.reuse, c[0x0][0x23c], R6 ;  /* 0x00008f0045067a24 */ /* 0x040fe200078e0206 */
[----:B------:R-:W-:Y:S01]  /*0a90*/  IADD3 R103, R16, 0x80, RZ ;  /* 0x0000008010677810 */ /* 0x000fe20007ffe0ff */
[----:B------:R-:W-:Y:S01]  /*0aa0*/  IMAD.IADD R11, R14, 0x1, R12 ;  /* 0x000000010e0b7824 */ /* 0x000fe200078e020c */
[----:B------:R-:W-:Y:S01]  /*0ab0*/  IADD3 R102, R16, 0xc0, RZ ;  /* 0x000000c010667810 */ /* 0x000fe20007ffe0ff */
[----:B------:R-:W-:Y:S01]  /*0ac0*/  IMAD.WIDE.U32 R4, R69, c[0x0][0x238], R16 ;  /* 0x00008e0045047a25 */ /* 0x000fe200078e0010 */
[----:B------:R-:W-:-:S02]  /*0ad0*/  ISETP.GT.AND P3, PT, R3, RZ, PT ;  /* 0x000000ff0300720c */ /* 0x000fc40003f64270 */
[----:B------:R-:W-:Y:S01]  /*0ae0*/  ISETP.GE.AND P0, PT, R11, c[0x0][0x1d4], PT ;  /* 0x000075000b007a0c */ /* 0x000fe20003f06270 */
[----:B------:R-:W-:Y:S01]  /*0af0*/  IMAD.MOV.U32 R8, RZ, RZ, R10 ;  /* 0x000000ffff087224 */ /* 0x000fe200078e000a */
[----:B------:R-:W-:Y:S01]  /*0b00*/  IADD3 R7, R5, R6, RZ ;  /* 0x0000000605077210 */ /* 0x000fe20007ffe0ff */
[----:B------:R-:W-:Y:S01]  /*0b10*/  IMAD.MOV.U32 R6, RZ, RZ, R4 ;  /* 0x000000ffff067224 */ /* 0x000fe200078e0004 */
[----:B------:R-:W-:Y:S01]  /*0b20*/  SEL R4, RZ, 0xffffffff, P0 ;  /* 0xffffffffff047807 */ /* 0x000fe20000000000 */
[C---:B------:R-:W-:Y:S01]  /*0b30*/  IMAD R124, R215.reuse, c[0x0][0x1ec], R124 ;  /* 0x00007b00d77c7a24 */ /* 0x040fe200078e027c */
[----:B------:R-:W-:Y:S01]  /*0b40*/  SEL R3, RZ, 0x1, P1 ;  /* 0x00000001ff037807 */ /* 0x000fe20000800000 */
[----:B------:R-:W-:Y:S01]  /*0b50*/  IMAD R122, R215, c[0x0][0x244], R122 ;  /* 0x00009100d77a7a24 */ /* 0x000fe200078e027a */
[----:B------:R-:W-:Y:S01]  /*0b60*/  ISETP.GE.AND P1, PT, R103, c[0x0][0x1d4], PT ;  /* 0x0000750067007a0c */ /* 0x000fe20003f26270 */
[----:B------:R-:W-:Y:S01]  /*0b70*/  IMAD.SHL.U32 R4, R4, 0x2, RZ ;  /* 0x0000000204047824 */ /* 0x000fe200078e00ff */
[----:B------:R-:W-:Y:S01]  /*0b80*/  ISETP.GE.AND P0, PT, R102, c[0x0][0x1d4], PT ;  /* 0x0000750066007a0c */ /* 0x000fe20003f06270 */
[----:B------:R-:W-:Y:S01]  /*0b90*/  IMAD.WIDE.U32 R8, R215, c[0x0][0x1e8], R8 ;  /* 0x00007a00d7087a25 */ /* 0x000fe200078e0008 */
[----:B------:R-:W-:-:S02]  /*0ba0*/  LOP3.LUT R88, R88, 0x1c0, RZ, 0xc0, !PT ;  /* 0x000001c058587812 */ /* 0x000fc400078ec0ff */
[----:B------:R-:W-:Y:S01]  /*0bb0*/  LOP3.LUT R4, R4, 0x2, R3, 0xe2, !PT ;  /* 0x0000000204047812 */ /* 0x000fe200078ee203 */
[----:B------:R-:W-:Y:S01]  /*0bc0*/  IMAD.WIDE.U32 R6, R215, c[0x0][0x240], R6 ;  /* 0x00009000d7067a25 */ /* 0x000fe200078e0006 */
[----:B------:R-:W-:Y:S02]  /*0bd0*/  SEL R3, RZ, 0x4, P1 ;  /* 0x00000004ff037807 */ /* 0x000fe40000800000 */
[----:B------:R-:W-:Y:S01]  /*0be0*/  SEL R96, RZ, 0x8, P0 ;  /* 0x00000008ff607807 */ /* 0x000fe20000000000 */
[----:B------:R-:W-:Y:S01]  /*0bf0*/  IMAD.SHL.U32 R2, R2, 0x8, RZ ;  /* 0x0000000802027824 */ /* 0x000fe200078e00ff */
[----:B------:R-:W-:Y:S01]  /*0c00*/  IADD3 R125, R9, R124, RZ ;  /* 0x0000007c097d7210 */ /* 0x000fe20007ffe0ff */
[----:B------:R-:W-:Y:S01]  /*0c10*/  IMAD.IADD R123, R7, 0x1, R122 ;  /* 0x00000001077b7824 */ /* 0x000fe200078e027a */
[----:B------:R-:W-:Y:S01]  /*0c20*/  LOP3.LUT R96, R96, R4, R3, 0xfe, !PT ;  /* 0x0000000460607212 */ /* 0x000fe200078efe03 */
[----:B------:R-:W-:Y:S01]  /*0c30*/  IMAD.MOV.U32 R122, RZ, RZ, R6 ;  /* 0x000000ffff7a7224 */ /* 0x000fe200078e0006 */
[----:B------:R-:W-:Y:S01]  /*0c40*/  SEL R120, R216, RZ, !P4 ;  /* 0x000000ffd8787207 */ /* 0x000fe20006000000 */
[----:B------:R-:W-:Y:S01]  /*0c50*/  IMAD.MOV.U32 R124, RZ, RZ, R8 ;  /* 0x000000ffff7c7224 */ /* 0x000fe200078e0008 */
[----:B------:R-:W-:Y:S01]  /*0c60*/  LOP3.LUT R2, R2, 0xfffffe00, RZ, 0xc0, !PT ;  /* 0xfffffe0002027812 */ /* 0x000fe200078ec0ff */
[----:B------:R-:W-:Y:S01]  /*0c70*/  IMAD R76, R110, c[0x0][0x1e0], RZ ;  /* 0x000078006e4c7a24 */ /* 0x000fe200078e02ff */
[----:B------:R-:W-:Y:S01]  /*0c80*/  LOP3.LUT R101, R88, 0x38, R16, 0xf8, !PT ;  /* 0x0000003858657812 */ /* 0x000fe200078ef810 */
[----:B------:R-:W-:Y:S01]  /*0c90*/  IMAD.MOV.U32 R74, RZ, RZ, c[0x0][0x238] ;  /* 0x00008e00ff4a7624 */ /* 0x000fe200078e00ff */
[----:B------:R-:W-:Y:S01]  /*0ca0*/  SHF.R.U32.HI R6, RZ, 0x3, R88 ;  /* 0x00000003ff067819 */ /* 0x000fe20000011658 */
[----:B------:R-:W-:Y:S01]  /*0cb0*/  IMAD.WIDE.U32 R128, R104, c[0x0][0x1e0], RZ ;  /* 0x0000780068807a25 */ /* 0x000fe200078e00ff */
[----:B------:R-:W-:-:S02]  /*0cc0*/  MOV R81, 0x5 ;  /* 0x0000000500517802 */ /* 0x000fc40000000f00 */
[----:B------:R-:W-:Y:S01]  /*0cd0*/  LOP3.LUT R101, R2, R101, R6, 0xf6, !PT ;  /* 0x0000006502657212 */ /* 0x000fe200078ef606 */
[----:B------:R-:W-:Y:S01]  /*0ce0*/  IMAD R76, R104, c[0x0][0x1e4], R76 ;  /* 0x00007900684c7a24 */ /* 0x000fe200078e024c */
[----:B------:R-:W-:Y:S01]  /*0cf0*/  SHF.L.U32 R75, R74, 0x5, RZ ;  /* 0x000000054a4b7819 */ /* 0x000fe200000006ff */
[----:B------:R-:W-:Y:S01]  /*0d00*/  IMAD.WIDE.U32 R122, R120, c[0x0][0x248], R122 ;  /* 0x00009200787a7a25 */ /* 0x000fe200078e007a */
[----:B------:R-:W-:-:S03]  /*0d10*/  SHF.L.U64.HI R74, R74, R81, c[0x0][0x23c] ;  /* 0x00008f004a4a7619 */ /* 0x000fc60000010251 */
[----:B------:R-:W-:Y:S02]  /*0d20*/  IMAD.IADD R76, R129, 0x1, R76 ;  /* 0x00000001814c7824 */ /* 0x000fe400078e024c */
[----:B------:R-:W-:Y:S01]  /*0d30*/  IMAD.SHL.U32 R101, R101, 0x2, RZ ;  /* 0x0000000265657824 */ /* 0x000fe200078e00ff */
[----:B--2---:R-:W-:Y:S01]  /*0d40*/  @P2 SHF.R.S32.HI R5, RZ, 0x1f, R0 ;  /* 0x0000001fff052819 */ /* 0x004fe20000011400 */
[----:B------:R-:W-:Y:S01]  /*0d50*/  @!P2 IMAD.MOV.U32 R5, RZ, RZ, R66 ;  /* 0x000000ffff05a224 */ /* 0x000fe200078e0042 */
[----:B------:R-:W-:Y:S01]  /*0d60*/  @P2 MOV R4, R0 ;  /* 0x0000000000042202 */ /* 0x000fe20000000f00 */
[----:B------:R-:W-:Y:S01]  /*0d70*/  @!P2 IMAD.MOV.U32 R4, RZ, RZ, R216 ;  /* 0x000000ffff04a224 */ /* 0x000fe200078e00d8 */
[----:B------:R-:W-:Y:S02]  /*0d80*/  SEL R66, R66, RZ, !P4 ;  /* 0x000000ff42427207 */ /* 0x000fe40006000000 */
[----:B------:R-:W-:Y:S02]  /*0d90*/  SEL R0, R5, RZ, !P5 ;  /* 0x000000ff05007207 */ /* 0x000fe40006800000 */
[----:B------:R-:W-:Y:S01]  /*0da0*/  SEL R118, R4, RZ, !P5 ;  /* 0x000000ff04767207 */ /* 0x000fe20006800000 */
[----:B------:R-:W-:-:S02]  /*0db0*/  IMAD R126, R66, c[0x0][0x248], RZ ;  /* 0x00009200427e7a24 */ /* 0x000fc400078e02ff */
[----:B------:R-:W-:Y:S02]  /*0dc0*/  IMAD R70, R0, c[0x0][0x1f0], RZ ;  /* 0x00007c0000467a24 */ /* 0x000fe400078e02ff */
[----:B------:R-:W-:-:S04]  /*0dd0*/  IMAD.WIDE.U32 R124, R118, c[0x0][0x1f0], R124 ;  /* 0x00007c00767c7a25 */ /* 0x000fc800078e007c */
[----:B------:R-:W-:Y:S02]  /*0de0*/  IMAD R70, R118, c[0x0][0x1f4], R70 ;  /* 0x00007d0076467a24 */ /* 0x000fe400078e0246 */
[----:B------:R-:W-:-:S03]  /*0df0*/  IMAD R126, R120, c[0x0][0x24c], R126 ;  /* 0x00009300787e7a24 */ /* 0x000fc600078e027e */
[----:B------:R-:W-:Y:S01]  /*0e00*/  IADD3 R70, R125, R70, RZ ;  /* 0x000000467d467210 */ /* 0x000fe20007ffe0ff */
[----:B------:R-:W-:Y:S01]  /*0e10*/  IMAD.IADD R127, R123, 0x1, R126 ;  /* 0x000000017b7f7824 */ /* 0x000fe200078e027e */
[----:B------:R-:W-:Y:S05]  /*0e20*/  @!P3 BRA `(.L_x_569) ;  /* 0x000001800000b947 */ /* 0x000fea0003800000 */
[----:B------:R-:W-:Y:S01]  /*0e30*/  SHF.R.S32.HI R5, RZ, 0x1f, R100 ;  /* 0x0000001fff057819 */ /* 0x000fe20000011464 */
[----:B------:R-:W-:Y:S01]  /*0e40*/  IMAD R3, R74, R100, RZ ;  /* 0x000000644a037224 */ /* 0x000fe200078e02ff */
[C---:B------:R-:W-:Y:S01]  /*0e50*/  LOP3.LUT R4, R96.reuse, 0xff, RZ, 0xc0, !PT ;  /* 0x000000ff60047812 */ /* 0x040fe200078ec0ff */
[----:B------:R-:W-:Y:S02]  /*0e60*/  IMAD.SHL.U32 R8, R96, 0x10, RZ ;  /* 0x0000001060087824 */ /* 0x000fe400078e00ff */
[----:B------:R-:W-:Y:S02]  /*0e70*/  IMAD.MOV.U32 R126, RZ, RZ, R122 ;  /* 0x000000ffff7e7224 */ /* 0x000fe400078e007a */
[-C--:B------:R-:W-:Y:S01]  /*0e80*/  IMAD R3, R5, R75.reuse, R3 ;  /* 0x0000004b05037224 */ /* 0x080fe200078e0203 */
[C---:B------:R-:W-:Y:S01]  /*0e90*/  SHF.L.U32 R5, R4.reuse, 0x2, RZ ;  /* 0x0000000204057819 */ /* 0x040fe200000006ff */
[----:B------:R-:W-:Y:S01]  /*0ea0*/  IMAD.SHL.U32 R7, R4, 0x8, RZ ;  /* 0x0000000804077824 */ /* 0x000fe200078e00ff */
[----:B------:R-:W-:Y:S01]  /*0eb0*/  LOP3.LUT P4, RZ, R8, 0x10, RZ, 0xc0, !PT ;  /* 0x0000001008ff7812 */ /* 0x000fe2000788c0ff */
[----:B------:R-:W-:Y:S01]  /*0ec0*/  IMAD.SHL.U32 R4, R4, 0x2, RZ ;  /* 0x0000000204047824 */ /* 0x000fe200078e00ff */
[----:B------:R-:W-:Y:S01]  /*0ed0*/  LOP3.LUT P2, RZ, R5, 0x10, RZ, 0xc0, !PT ;  /* 0x0000001005ff7812 */ /* 0x000fe2000784c0ff */
[----:B------:R-:W-:Y:S01]  /*0ee0*/  IMAD.WIDE.U32 R18, R100, R75, R126 ;  /* 0x0000004b64127225 */ /* 0x000fe200078e007e */
[----:B------:R-:W-:-:S02]  /*0ef0*/  LOP3.LUT P3, RZ, R7, 0x10, RZ, 0xc0, !PT ;  /* 0x0000001007ff7812 */ /* 0x000fc4000786c0ff */
[----:B------:R-:W-:Y:S02]  /*0f00*/  LOP3.LUT P1, RZ, R4, 0x10, RZ, 0xc0, !PT ;  /* 0x0000001004ff7812 */ /* 0x000fe4000782c0ff */
[----:B------:R-:W-:Y:S02]  /*0f10*/  IADD3 R3, R19, R3, RZ ;  /* 0x0000000313037210 */ /* 0x000fe40007ffe0ff */
        /* <DEDUP_REMOVED lines=9> */
.L_x_569:
[----:B------:R-:W-:Y:S05]  /*0fb0*/  BSYNC B0 ;  /* 0x0000000000007941 */ /* 0x000fea0003800000 */
.L_x_568:
[----:B-1----:R-:W-:Y:S01]  /*0fc0*/  IMAD.MOV.U32 R5, RZ, RZ, c[0x0][0x27c] ;  /* 0x00009f00ff057624 */ /* 0x002fe200078e00ff */
[----:B------:R-:W-:Y:S01]  /*0fd0*/  ISETP.GE.AND P1, PT, R16, c[0x0][0x27c], PT ;  /* 0x00009f0010007a0c */ /* 0x000fe20003f26270 */
[----:B------:R-:W-:Y:S01]  /*0fe0*/  IMAD R18, R87, c[0x0][0x260], RZ ;  /* 0x0000980057127a24 */ /* 0x000fe200078e02ff */
[----:B------:R-:W-:Y:S01]  /*0ff0*/  ISETP.GE.AND P0, PT, R11, c[0x0][0x27c], PT ;  /* 0x00009f000b007a0c */ /* 0x000fe20003f06270 */
[----:B------:R-:W-:Y:S01]  /*1000*/  IMAD.SHL.U32 R4, R5, 0x2, RZ ;  /* 0x0000000205047824 */ /* 0x000fe200078e00ff */
[----:B------:R-:W-:Y:S01]  /*1010*/  SEL R13, RZ, c[0x0][0x27c], !P1 ;  /* 0x00009f00ff0d7a07 */ /* 0x000fe20004800000 */
[C---:B------:R-:W-:Y:S01]  /*1020*/  IMAD.WIDE.U32 R8, R215.reuse, c[0x0][0x260], R16 ;  /* 0x00009800d7087a25 */ /* 0x040fe200078e0010 */
[----:B------:R-:W-:Y:S01]  /*1030*/  SEL R10, RZ, c[0x0][0x27c], !P0 ;  /* 0x00009f00ff0a7a07 */ /* 0x000fe20004000000 */
[----:B------:R-:W0:Y:S01]  /*1040*/  LDGDEPBAR ;  /* 0x00000000000079af */ /* 0x000e220000000000 */
[----:B------:R-:W-:Y:S01]  /*1050*/  IADD3 R3, -R4, c[0x0][0x1d4], RZ ;  /* 0x0000750004037a10 */ /* 0x000fe20007ffe1ff */
[----:B------:R-:W-:Y:S01]  /*1060*/  IMAD R18, R215, c[0x0][0x264], R18 ;  /* 0x00009900d7127a24 */ /* 0x000fe200078e0212 */
[----:B------:R-:W-:Y:S01]  /*1070*/  ISETP.GE.AND P6, PT, R5, 0x1, PT ;  /* 0x000000010500780c */ /* 0x000fe20003fc6270 */
[----:B------:R-:W-:Y:S01]  /*1080*/  IMAD.IADD R13, R16, 0x1, R13 ;  /* 0x00000001100d7824 */ /* 0x000fe200078e020d */
[CC--:B------:R-:W-:Y:S01]  /*1090*/  SEL R7, R4.reuse, R3.reuse, !P1 ;  /* 0x0000000304077207 */ /* 0x0c0fe20004800000 */
[----:B------:R-:W-:Y:S01]  /*10a0*/  IMAD.IADD R19, R9, 0x1, R18 ;  /* 0x0000000109137824 */ /* 0x000fe200078e0212 */
[----:B------:R-:W-:Y:S01]  /*10b0*/  SEL R3, R4, R3, !P0 ;  /* 0x0000000304037207 */ /* 0x000fe20004000000 */
[----:B------:R-:W-:Y:S01]  /*10c0*/  IMAD.MOV.U32 R18, RZ, RZ, R8 ;  /* 0x000000ffff127224 */ /* 0x000fe200078e0008 */
[----:B------:R-:W-:Y:S01]  /*10d0*/  SHF.R.S32.HI R93, RZ, 0x1f, R7 ;  /* 0x0000001fff5d7819 */ /* 0x000fe20000011407 */
[----:B------:R-:W-:Y:S01]  /*10e0*/  IMAD R8, R87, c[0x0][0x210], RZ ;  /* 0x0000840057087a24 */ /* 0x000fe200078e02ff */
[----:B------:R-:W-:Y:S01]  /*10f0*/  SHF.R.S32.HI R92, RZ, 0x1f, R3 ;  /* 0x0000001fff5c7819 */ /* 0x000fe20000011403 */
[----:B------:R-:W-:Y:S01]  /*1100*/  IMAD.WIDE.U32 R4, R215, c[0x0][0x210], R16 ;  /* 0x00008400d7047a25 */ /* 0x000fe200078e0010 */
[----:B------:R-:W-:Y:S01]  /*1110*/  LEA.HI R93, R93, R7, RZ, 0x4 ;  /* 0x000000075d5d7211 */ /* 0x000fe200078f20ff */
[----:B------:R-:W-:Y:S01]  /*1120*/  ULDC.U8 UR4, c[0x0][0x298] ;  /* 0x0000a60000047ab9 */ /* 0x000fe20000000000 */
[----:B------:R-:W-:Y:S01]  /*1130*/  LEA.HI R92, R92, R3, RZ, 0x4 ;  /* 0x000000035c5c7211 */ /* 0x000fe200078f20ff */
[----:B------:R-:W-:Y:S01]  /*1140*/  IMAD R8, R215, c[0x0][0x214], R8 ;  /* 0x00008500d7087a24 */ /* 0x000fe200078e0208 */
[----:B------:R-:W-:Y:S01]  /*1150*/  SHF.R.S32.HI R93, RZ, 0x4, R93 ;  /* 0x00000004ff5d7819 */ /* 0x000fe2000001145d */
[----:B------:R-:W-:Y:S01]  /*1160*/  IMAD.IADD R10, R11, 0x1, R10 ;  /* 0x000000010b0a7824 */ /* 0x000fe200078e020a */
[----:B------:R-:W-:Y:S01]  /*1170*/  SHF.R.S32.HI R92, RZ, 0x4, R92 ;  /* 0x00000004ff5c7819 */ /* 0x000fe2000001145c */
[----:B------:R-:W-:Y:S01]  /*1180*/  IMAD.IADD R9, R5, 0x1, R8 ;  /* 0x0000000105097824 */ /* 0x000fe200078e0208 */
[----:B------:R-:W-:Y:S01]  /*1190*/  MOV R8, R4 ;  /* 0x0000000400087202 */ /* 0x000fe20000000f00 */
[----:B------:R-:W-:Y:S01]  /*11a0*/  IMAD R63, R0, c[0x0][0x218], RZ ;  /* 0x00008600003f7a24 */ /* 0x000fe200078e02ff */
[----:B------:R-:W-:Y:S01]  /*11b0*/  SHF.R.S32.HI R5, RZ, 0x1f, R13 ;  /* 0x0000001fff057819 */ /* 0x000fe2000001140d */
[----:B------:R-:W-:Y:S01]  /*11c0*/  IMAD R112, R110, c[0x0][0x290], RZ ;  /* 0x0000a4006e707a24 */ /* 0x000fe200078e02ff */
[----:B------:R-:W-:Y:S01]  /*11d0*/  SHF.R.S32.HI R4, RZ, 0x1f, R10 ;  /* 0x0000001fff047819 */ /* 0x000fe2000001140a */
[----:B------:R-:W-:Y:S01]  /*11e0*/  IMAD R66, R66, c[0x0][0x268], RZ ;  /* 0x00009a0042427a24 */ /* 0x000fe200078e02ff */
[----:B------:R-:W-:Y:S01]  /*11f0*/  LEA.HI R95, R5, R13, RZ, 0x3 ;  /* 0x0000000d055f7211 */ /* 0x000fe200078f18ff */
[----:B------:R-:W-:Y:S01]  /*1200*/  IMAD.WIDE.U32 R114, R104, c[0x0][0x280], R16 ;  /* 0x0000a00068727a25 */ /* 0x000fe200078e0010 */
[----:B------:R-:W-:-:S02]  /*1210*/  LEA.HI R94, R4, R10, RZ, 0x3 ;  /* 0x0000000a045e7211 */ /* 0x000fc400078f18ff */
[----:B------:R-:W-:Y:S01]  /*1220*/  LEA.HI.SX32 R93, R95, R93, 0x1d ;  /* 0x0000005d5f5d7211 */ /* 0x000fe200078feaff */
[----:B------:R-:W-:Y:S01]  /*1230*/  IMAD R66, R120, c[0x0][0x26c], R66 ;  /* 0x00009b0078427a24 */ /* 0x000fe200078e0242 */
[----:B------:R-:W-:Y:S01]  /*1240*/  LEA.HI.SX32 R92, R94, R92, 0x1d ;  /* 0x0000005c5e5c7211 */ /* 0x000fe200078feaff */
[----:B------:R-:W-:Y:S01]  /*1250*/  IMAD.WIDE.U32 R120, R120, c[0x0][0x268], R18 ;  /* 0x00009a0078787a25 */ /* 0x000fe200078e0012 */
[----:B------:R-:W-:Y:S02]  /*1260*/  IADD3 R65, P2, R65, R104, RZ ;  /* 0x0000006841417210 */ /* 0x000fe40007f5e0ff */
[----:B------:R-:W-:Y:S01]  /*1270*/  SHF.R.S32.HI R3, RZ, 0x1f, R93 ;  /* 0x0000001fff037819 */ /* 0x000fe2000001145d */
[----:B------:R-:W-:Y:S01]  /*1280*/  IMAD.WIDE.U32 R116, R104, c[0x0][0x290], R16 ;  /* 0x0000a40068747a25 */ /* 0x000fe200078e0010 */
[----:B------:R-:W-:Y:S02]  /*1290*/  SHF.R.S32.HI R0, RZ, 0x1f, R92 ;  /* 0x0000001fff007819 */ /* 0x000fe4000001145c */
[----:B------:R-:W-:Y:S01]  /*12a0*/  LEA.HI R3, R3, R93, RZ, 0x3 ;  /* 0x0000005d03037211 */ /* 0x000fe200078f18ff */
[----:B------:R-:W-:Y:S01]  /*12b0*/  IMAD.X R64, R64, 0x1, R110, P2 ;  /* 0x0000000140407824 */ /* 0x000fe200010e066e */
[----:B------:R-:W-:Y:S01]  /*12c0*/  LEA.HI R5, R5, R13, RZ, 0x6 ;  /* 0x0000000d05057211 */ /* 0x000fe200078f30ff */
[----:B------:R-:W-:Y:S01]  /*12d0*/  IMAD.SHL.U32 R93, R93, 0x8, RZ ;  /* 0x000000085d5d7824 */ /* 0x000fe200078e00ff */
[----:B------:R-:W-:Y:S01]  /*12e0*/  LEA.HI R0, R0, R92, RZ, 0x3 ;  /* 0x0000005c00007211 */ /* 0x000fe200078f18ff */
[----:B------:R-:W-:Y:S01]  /*12f0*/  IMAD R110, R110, c[0x0][0x280], RZ ;  /* 0x0000a0006e6e7a24 */ /* 0x000fe200078e02ff */
[----:B------:R-:W-:Y:S01]  /*1300*/  SHF.R.S32.HI R15, RZ, 0x1f, R14 ;  /* 0x0000001fff0f7819 */ /* 0x000fe2000001140e */
[----:B------:R-:W-:Y:S01]  /*1310*/  IMAD.SHL.U32 R92, R92, 0x8, RZ ;  /* 0x000000085c5c7824 */ /* 0x000fe200078e00ff */
[----:B------:R-:W-:Y:S01]  /*1320*/  LEA.HI R4, R4, R10, RZ, 0x6 ;  /* 0x0000000a04047211 */ /* 0x000fe200078f30ff */
[----:B------:R-:W-:Y:S01]  /*1330*/  IMAD R110, R104, c[0x0][0x284], R110 ;  /* 0x0000a100686e7a24 */ /* 0x000fe200078e026e */
[----:B-----5:R-:W-:Y:S01]  /*1340*/  SHF.R.S32.HI R57, RZ, 0x1f, R55 ;  /* 0x0000001fff397819 */ /* 0x020fe20000011437 */
[----:B------:R-:W-:Y:S01]  /*1350*/  IMAD.SHL.U32 R5, R5, 0x20, RZ ;  /* 0x0000002005057824 */ /* 0x000fe200078e00ff */
[C---:B------:R-:W-:Y:S01]  /*1360*/  LOP3.LUT R91, R88.reuse, 0x38, R95, 0xf8, !PT ;  /* 0x00000038585b7812 */ /* 0x040fe200078ef85f */
[----:B------:R-:W-:Y:S01]  /*1370*/  IMAD.SHL.U32 R3, R3, 0x100, RZ ;  /* 0x0000010003037824 */ /* 0x000fe200078e00ff */
[----:B------:R-:W-:Y:S01]  /*1380*/  LOP3.LUT R89, R88, 0x38, R94, 0xf8, !PT ;  /* 0x0000003858597812 */ /* 0x000fe200078ef85e */
[----:B------:R-:W-:Y:S01]  /*1390*/  IMAD.SHL.U32 R0, R0, 0x100, RZ ;  /* 0x0000010000007824 */ /* 0x000fe200078e00ff */
[----:B------:R-:W-:Y:S01]  /*13a0*/  LOP3.LUT R90, R88, 0x38, R93, 0xf8, !PT ;  /* 0x00000038585a7812 */ /* 0x000fe200078ef85d */
[----:B------:R-:W-:Y:S01]  /*13b0*/  IMAD R112, R104, c[0x0][0x294], R112 ;  /* 0x0000a50068707a24 */ /* 0x000fe200078e0270 */
[----:B------:R-:W-:Y:S01]  /*13c0*/  LOP3.LUT R88, R88, 0x38, R92, 0xf8, !PT ;  /* 0x0000003858587812 */ /* 0x000fe200078ef85c */
[----:B------:R-:W-:Y:S01]  /*13d0*/  IMAD.WIDE.U32 R20, R104, c[0x0][0x290], R14 ;  /* 0x0000a40068147a25 */ /* 0x000fe200078e000e */
[----:B------:R-:W-:-:S02]  /*13e0*/  SHF.L.U32 R4, R4, 0x5, RZ ;  /* 0x0000000504047819 */ /* 0x000fc400000006ff */
[-C--:B------:R-:W-:Y:S01]  /*13f0*/  LOP3.LUT R91, R91, R6.reuse, RZ, 0x3c, !PT ;  /* 0x000000065b5b7212 */ /* 0x080fe200078e3cff */
[----:B------:R-:W-:Y:S01]  /*1400*/  IMAD.WIDE.U32 R18, R104, c[0x0][0x280], R14 ;  /* 0x0000a00068127a25 */ /* 0x000fe200078e000e */
[-C--:B------:R-:W-:Y:S02]  /*1410*/  LOP3.LUT R89, R89, R6.reuse, RZ, 0x3c, !PT ;  /* 0x0000000659597212 */ /* 0x080fe400078e3cff */
[-C--:B------:R-:W-:Y:S01]  /*1420*/  LOP3.LUT R90, R90, R6.reuse, RZ, 0x3c, !PT ;  /* 0x000000065a5a7212 */ /* 0x080fe200078e3cff */
[C---:B------:R-:W-:Y:S01]  /*1430*/  IMAD.SHL.U32 R99, R96.reuse, 0x10, RZ ;  /* 0x0000001060637824 */ /* 0x040fe200078e00ff */
[----:B------:R-:W-:Y:S01]  /*1440*/  LOP3.LUT R96, R96, 0xff, RZ, 0xc0, !PT ;  /* 0x000000ff60607812 */ /* 0x000fe200078ec0ff */
[----:B------:R-:W-:Y:S01]  /*1450*/  IMAD R58, R57, c[0x0][0x290], RZ ;  /* 0x0000a400393a7a24 */ /* 0x000fe200078e02ff */
[----:B------:R-:W-:Y:S01]  /*1460*/  LOP3.LUT R88, R88, R6, RZ, 0x3c, !PT ;  /* 0x0000000658587212 */ /* 0x000fe200078e3cff */
[----:B------:R-:W-:Y:S01]  /*1470*/  IMAD.IADD R115, R115, 0x1, R110 ;  /* 0x0000000173737824 */ /* 0x000fe200078e026e */
[----:B------:R-:W-:Y:S01]  /*1480*/  LOP3.LUT R5, R5, 0x7ffff800, RZ, 0xc0, !PT ;  /* 0x7ffff80005057812 */ /* 0x000fe200078ec0ff */
[----:B------:R-:W-:Y:S01]  /*1490*/  IMAD R57, R57, c[0x0][0x280], RZ ;  /* 0x0000a00039397a24 */ /* 0x000fe200078e02ff */
[----:B------:R-:W-:Y:S01]  /*14a0*/  LOP3.LUT R4, R4, 0x7ffff800, RZ, 0xc0, !PT ;  /* 0x7ffff80004047812 */ /* 0x000fe200078ec0ff */
[----:B------:R-:W-:Y:S01]  /*14b0*/  IMAD.IADD R117, R117, 0x1, R112 ;  /* 0x0000000175757824 */ /* 0x000fe200078e0270 */
[----:B------:R-:W-:Y:S01]  /*14c0*/  LOP3.LUT R3, R3, 0x7ffff800, RZ, 0xc0, !PT ;  /* 0x7ffff80003037812 */ /* 0x000fe200078ec0ff */
[----:B------:R-:W-:Y:S01]  /*14d0*/  IMAD.IADD R113, R112, 0x1, R21 ;  /* 0x0000000170717824 */ /* 0x000fe200078e0215 */
[----:B------:R-:W-:Y:S01]  /*14e0*/  LOP3.LUT R0, R0, 0x7ffff800, RZ, 0xc0, !PT ;  /* 0x7ffff80000007812 */ /* 0x000fe200078ec0ff */
[----:B------:R-:W-:Y:S01]  /*14f0*/  IMAD.IADD R111, R110, 0x1, R19 ;  /* 0x000000016e6f7824 */ /* 0x000fe200078e0213 */
[----:B------:R-:W-:Y:S01]  /*1500*/  SHF.L.U32 R97, R96, 0x2, RZ ;  /* 0x0000000260617819 */ /* 0x000fe200000006ff */
[----:B------:R-:W-:Y:S01]  /*1510*/  IMAD.MOV.U32 R112, RZ, RZ, R20 ;  /* 0x000000ffff707224 */ /* 0x000fe200078e0014 */
[----:B------:R-:W-:Y:S01]  /*1520*/  IADD3 R91, R91, R5, R2 ;  /* 0x000000055b5b7210 */ /* 0x000fe20007ffe002 */
[----:B------:R-:W-:Y:S01]  /*1530*/  IMAD.MOV.U32 R110, RZ, RZ, R18 ;  /* 0x000000ffff6e7224 */ /* 0x000fe200078e0012 */
[--C-:B------:R-:W-:Y:S01]  /*1540*/  IADD3 R89, R89, R4, R2.reuse ;  /* 0x0000000459597210 */ /* 0x100fe20007ffe002 */
[----:B------:R-:W-:Y:S01]  /*1550*/  IMAD.MOV.U32 R78, RZ, RZ, c[0x0][0x290] ;  /* 0x0000a400ff4e7624 */ /* 0x000fe200078e00ff */
[--C-:B------:R-:W-:Y:S01]  /*1560*/  IADD3 R90, R90, R3, R2.reuse ;  /* 0x000000035a5a7210 */ /* 0x100fe20007ffe002 */
[----:B------:R-:W-:Y:S01]  /*1570*/  IMAD.MOV.U32 R80, RZ, RZ, c[0x0][0x280] ;  /* 0x0000a000ff507624 */ /* 0x000fe200078e00ff */
[----:B------:R-:W-:Y:S01]  /*1580*/  IADD3 R88, R88, R0, R2 ;  /* 0x0000000058587210 */ /* 0x000fe20007ffe002 */
[----:B------:R-:W-:Y:S01]  /*1590*/  IMAD.MOV.U32 R82, RZ, RZ, c[0x0][0x1e0] ;  /* 0x00007800ff527624 */ /* 0x000fe200078e00ff */
[----:B------:R-:W-:Y:S01]  /*15a0*/  IADD3 R62, P1, P0, R124, R128, R16 ;  /* 0x000000807c3e7210 */ /* 0x000fe2000783e010 */
[----:B------:R-:W-:Y:S01]  /*15b0*/  IMAD.SHL.U32 R98, R96, 0x8, RZ ;  /* 0x0000000860627824 */ /* 0x000fe200078e00ff */
[----:B------:R-:W-:Y:S01]  /*15c0*/  LOP3.LUT R95, R95, 0xfffffff8, RZ, 0xc0, !PT ;  /* 0xfffffff85f5f7812 */ /* 0x000fe200078ec0ff */
[C---:B------:R-:W-:Y:S01]  /*15d0*/  IMAD R57, R55.reuse, c[0x0][0x284], R57 ;  /* 0x0000a10037397a24 */ /* 0x040fe200078e0239 */
[----:B------:R-:W-:Y:S01]  /*15e0*/  LOP3.LUT R94, R94, 0xfffffff8, RZ, 0xc0, !PT ;  /* 0xfffffff85e5e7812 */ /* 0x000fe200078ec0ff */
[----:B------:R-:W-:Y:S01]  /*15f0*/  IMAD.WIDE.U32 R114, R55, c[0x0][0x280], R114 ;  /* 0x0000a00037727a25 */ /* 0x000fe200078e0072 */
[----:B------:R-:W-:-:S02]  /*1600*/  SHF.L.U64.HI R77, R78, R81, c[0x0][0x294] ;  /* 0x0000a5004e4d7619 */ /* 0x000fc40000010251 */
[-C--:B------:R-:W-:Y:S01]  /*1610*/  SHF.L.U64.HI R79, R80, R81.reuse, c[0x0][0x284] ;  /* 0x0000a100504f7619 */ /* 0x080fe20000010251 */
[----:B------:R-:W-:Y:S01]  /*1620*/  IMAD R63, R118, c[0x0][0x21c], R63 ;  /* 0x00008700763f7a24 */ /* 0x000fe200078e023f */
[----:B------:R-:W-:Y:S01]  /*1630*/  SHF.L.U64.HI R81, R82, R81, c[0x0][0x1e4] ;  /* 0x0000790052517619 */ /* 0x000fe20000010251 */
[----:B------:R-:W-:Y:S01]  /*1640*/  IMAD.SHL.U32 R96, R96, 0x2, RZ ;  /* 0x0000000260607824 */ /* 0x000fe200078e00ff */
[----:B------:R-:W-:Y:S01]  /*1650*/  IADD3 R59, R115, R57, RZ ;  /* 0x00000039733b7210 */ /* 0x000fe20007ffe0ff */
[C---:B------:R-:W-:Y:S01]  /*1660*/  IMAD R58, R55.reuse, c[0x0][0x294], R58 ;  /* 0x0000a500373a7a24 */ /* 0x040fe200078e023a */
[----:B------:R-:W-:Y:S01]  /*1670*/  IADD3 R10, R14, 0x20, RZ ;  /* 0x000000200e0a7810 */ /* 0x000fe20007ffe0ff */
[----:B------:R-:W-:Y:S01]  /*1680*/  IMAD.WIDE.U32 R116, R55, c[0x0][0x290], R116 ;  /* 0x0000a40037747a25 */ /* 0x000fe200078e0074 */
[----:B------:R-:W-:Y:S02]  /*1690*/  ISETP.NE.AND P5, PT, RZ, UR4, PT ;  /* 0x00000004ff007c0c */ /* 0x000fe4000bfa5270 */
[----:B------:R-:W-:Y:S01]  /*16a0*/  LOP3.LUT R99, R99, 0x10, RZ, 0xc0, !PT ;  /* 0x0000001063637812 */ /* 0x000fe200078ec0ff */
[----:B------:R-:W-:Y:S01]  /*16b0*/  IMAD.WIDE.U32 R118, R118, c[0x0][0x218], R8 ;  /* 0x0000860076767a25 */ /* 0x000fe200078e0008 */
[----:B------:R-:W-:-:S02]  /*16c0*/  IADD3 R9, R14, 0x60, RZ ;  /* 0x000000600e097810 */ /* 0x000fc40007ffe0ff */
[----:B------:R-:W-:Y:S01]  /*16d0*/  IADD3.X R61, R70, R76, R17, P1, P0 ;  /* 0x0000004c463d7210 */ /* 0x000fe20000fe0411 */
[----:B------:R-:W-:Y:S01]  /*16e0*/  IMAD.WIDE.U32 R112, R55, c[0x0][0x290], R112 ;  /* 0x0000a40037707a25 */ /* 0x000fe200078e0070 */
[----:B------:R-:W-:Y:S02]  /*16f0*/  LOP3.LUT R98, R98, 0x10, RZ, 0xc0, !PT ;  /* 0x0000001062627812 */ /* 0x000fe400078ec0ff */
[----:B------:R-:W-:Y:S01]  /*1700*/  LOP3.LUT R97, R97, 0x10, RZ, 0xc0, !PT ;  /* 0x0000001061617812 */ /* 0x000fe200078ec0ff */
[----:B------:R-:W-:Y:S01]  /*1710*/  IMAD.WIDE.U32 R110, R55, c[0x0][0x280], R110 ;  /* 0x0000a000376e7a25 */ /* 0x000fe200078e006e */
[----:B------:R-:W-:Y:S02]  /*1720*/  LOP3.LUT R96, R96, 0x10, RZ, 0xc0, !PT ;  /* 0x0000001060607812 */ /* 0x000fe400078ec0ff */
[----:B------:R-:W-:Y:S01]  /*1730*/  SHF.R.S32.HI R86, RZ, 0x1f, R95 ;  /* 0x0000001fff567819 */ /* 0x000fe2000001145f */
[----:B------:R-:W-:Y:S01]  /*1740*/  IMAD.IADD R60, R117, 0x1, R58 ;  /* 0x00000001753c7824 */ /* 0x000fe200078e023a */
[----:B------:R-:W-:Y:S01]  /*1750*/  SHF.R.S32.HI R85, RZ, 0x1f, R94 ;  /* 0x0000001fff557819 */ /* 0x000fe2000001145e */
[----:B------:R-:W-:Y:S01]  /*1760*/  IMAD.SHL.U32 R78, R78, 0x20, RZ ;  /* 0x000000204e4e7824 */ /* 0x000fe200078e00ff */
[----:B------:R-:W-:Y:S01]  /*1770*/  SHF.R.S32.HI R84, RZ, 0x1f, R93 ;  /* 0x0000001fff547819 */ /* 0x000fe2000001145d */
[----:B------:R-:W-:Y:S01]  /*1780*/  IMAD.SHL.U32 R80, R80, 0x20, RZ ;  /* 0x0000002050507824 */ /* 0x000fe200078e00ff */
[----:B------:R-:W-:Y:S01]  /*1790*/  SHF.R.S32.HI R83, RZ, 0x1f, R92 ;  /* 0x0000001fff537819 */ /* 0x000fe2000001145c */
[----:B------:R-:W-:-:S02]  /*17a0*/  IMAD.SHL.U32 R82, R82, 0x20, RZ ;  /* 0x0000002052527824 */ /* 0x000fc400078e00ff */
[----:B------:R-:W-:Y:S02]  /*17b0*/  IMAD.IADD R66, R121, 0x1, R66 ;  /* 0x0000000179427824 */ /* 0x000fe400078e0242 */
[----:B------:R-:W-:Y:S02]  /*17c0*/  IMAD.IADD R63, R119, 0x1, R63 ;  /* 0x00000001773f7824 */ /* 0x000fe400078e023f */
[----:B------:R-:W-:Y:S02]  /*17d0*/  IMAD.IADD R58, R58, 0x1, R113 ;  /* 0x000000013a3a7824 */ /* 0x000fe400078e0271 */
[----:B------:R-:W-:Y:S02]  /*17e0*/  IMAD.IADD R57, R57, 0x1, R111 ;  /* 0x0000000139397824 */ /* 0x000fe400078e026f */
[----:B------:R-:W-:Y:S02]  /*17f0*/  IMAD.SHL.U32 R91, R91, 0x2, RZ ;  /* 0x000000025b5b7824 */ /* 0x000fe400078e00ff */
[----:B------:R-:W-:-:S02]  /*1800*/  IMAD.SHL.U32 R89, R89, 0x2, RZ ;  /* 0x0000000259597824 */ /* 0x000fc400078e00ff */
[----:B------:R-:W-:Y:S02]  /*1810*/  IMAD.SHL.U32 R90, R90, 0x2, RZ ;  /* 0x000000025a5a7824 */ /* 0x000fe400078e00ff */
[----:B------:R-:W-:Y:S01]  /*1820*/  IMAD.SHL.U32 R88, R88, 0x2, RZ ;  /* 0x0000000258587824 */ /* 0x000fe200078e00ff */
[----:B------:R-:W-:Y:S06]  /*1830*/  BAR.SYNC.DEFER_BLOCKING 0x0 ;  /* 0x0000000000007b1d */ /* 0x000fec0000010000 */
.L_x_588:
[-C--:B------:R-:W-:Y:S01]  /*1840*/  IMAD R109, R81, R100.reuse, RZ ;  /* 0x00000064516d7224 */ /* 0x080fe200078e02ff */
[----:B------:R-:W-:Y:S01]  /*1850*/  SHF.R.S32.HI R56, RZ, 0x1f, R100 ;  /* 0x0000001fff387819 */ /* 0x000fe20000011464 */
[----:B------:R-:W-:Y:S04]  /*1860*/  DEPBAR.LE SB0, 0x0 ;  /* 0x000080000000791a */ /* 0x000fe80000000000 */
[----:B------:R-:W-:Y:S01]  /*1870*/  BAR.SYNC.DEFER_BLOCKING 0x0 ;  /* 0x0000000000007b1d */ /* 0x000fe20000010000 */
[----:B------:R-:W-:Y:S04]  /*1880*/  IMAD.WIDE.U32 R130, R82, R100, RZ ;  /* 0x0000006452827225 */ /* 0x000fe800078e00ff */
[----:B------:R-:W-:Y:S01]  /*1890*/  IMAD R109, R56, R82, R109 ;  /* 0x00000052386d7224 */ /* 0x000fe200078e026d */
[----:B-1----:R-:W-:Y:S03]  /*18a0*/  IADD3 R2, P1, R62, R130, RZ ;  /* 0x000000823e027210 */ /* 0x002fe60007f3e0ff */
[----:B------:R-:W-:Y:S01]  /*18b0*/  IMAD.IADD R109, R131, 0x1, R109 ;  /* 0x00000001836d7824 */ /* 0x000fe200078e026d */
[C---:B------:R-:W-:Y:S04]  /*18c0*/  LEA R46, P0, R2.reuse, c[0x0][0x1c8], 0x1 ;  /* 0x00007200022e7a11 */ /* 0x040fe800078008ff */
[----:B------:R-:W-:Y:S04]  /*18d0*/  IADD3.X R0, R109, R61, RZ, P1, !PT ;  /* 0x0000003d6d007210 */ /* 0x000fe80000ffe4ff */
[----:B------:R-:W-:Y:S01]  /*18e0*/  LEA.HI.X R47, R2, c[0x0][0x1cc], R0, 0x1, P0 ;  /* 0x00007300022f7a11 */ /* 0x000fe200000f0c00 */
[----:B------:R-:W-:Y:S01]  /*18f0*/  BSSY B1, `(.L_x_570) ;  /* 0x0000258000017945 */ /* 0x000fe20003800000 */
[----:B------:R-:W-:-:S05]  /*1900*/  @!P6 BRA `(.L_x_571) ;  /* 0x000024500000e947 */ /* 0x000fca0003800000 */
[-C--:B------:R-:W-:Y:S02]  /*1910*/  IMAD R2, R79, R100.reuse, RZ ;  /* 0x000000644f027224 */ /* 0x080fe400078e02ff */
[-C--:B------:R-:W-:Y:S02]  /*1920*/  IMAD R0, R77, R100.reuse, RZ ;  /* 0x000000644d007224 */ /* 0x080fe400078e02ff */
[----:B------:R-:W-:Y:S02]  /*1930*/  IMAD R3, R100, -0x20, R108 ;  /* 0xffffffe064037824 */ /* 0x000fe400078e026c */
[-C--:B------:R-:W-:Y:S03]  /*1940*/  IMAD.WIDE.U32 R22, R80, R100.reuse, RZ ;  /* 0x0000006450167225 */ /* 0x080fe600078e00ff */
[----:B------:R-:W-:Y:S01]  /*1950*/  IMNMX R3, R3, 0x20, PT ;  /* 0x0000002003037817 */ /* 0x000fe20003800200 */
[----:B------:R-:W-:Y:S04]  /*1960*/  IMAD.WIDE.U32 R20, R78, R100, RZ ;  /* 0x000000644e147225 */ /* 0x000fe800078e00ff */
[C---:B------:R-:W-:Y:S02]  /*1970*/  IMAD R2, R56.reuse, R80, R2 ;  /* 0x0000005038027224 */ /* 0x040fe400078e0202 */
[----:B------:R-:W-:Y:S03]  /*1980*/  IMAD R0, R56, R78, R0 ;  /* 0x0000004e38007224 */ /* 0x000fe600078e0200 */
        /* <DEDUP_REMOVED lines=42> */
.L_x_574:
[----:B------:R-:W-:Y:S05]  /*1c30*/  BSYNC B0 ;  /* 0x0000000000007941 */ /* 0x000fea0003800000 */
.L_x_573:
[----:B------:R-:W-:-:S05]  /*1c40*/  @P4 BRA `(.L_x_575) ;  /* 0x0000222000004947 */ /* 0x000fca0003800000 */
[----:B------:R-:W-:Y:S01]  /*1c50*/  ISETP.GE.AND P0, PT, R16, c[0x0][0x1d4], PT ;  /* 0x0000750010007a0c */ /* 0x000fe20003f06270 */
[----:B-1---5:R-:W-:Y:S01]  /*1c60*/  IMAD.MOV.U32 R4, RZ, RZ, R36 ;  /* 0x000000ffff047224 */ /* 0x022fe200078e0024 */
[----:B------:R-:W-:Y:S01]  /*1c70*/  MOV R0, R39 ;  /* 0x0000002700007202 */ /* 0x000fe20000000f00 */
[----:B------:R-:W-:Y:S01]  /*1c80*/  IMAD.MOV.U32 R3, RZ, RZ, R37 ;  /* 0x000000ffff037224 */ /* 0x000fe200078e0025 */
[----:B------:R-:W-:Y:S01]  /*1c90*/  BSSY B0, `(.L_x_576) ;  /* 0x0000048000007945 */ /* 0x000fe20003800000 */
[----:B------:R-:W-:Y:S03]  /*1ca0*/  IMAD.MOV.U32 R2, RZ, RZ, R38 ;  /* 0x000000ffff027224 */ /* 0x000fe600078e0026 */
[----:B------:R-:W-:Y:S01]  /*1cb0*/  PRMT R34, R3, 0x5410, R4 ;  /* 0x0000541003227816 */ /* 0x000fe20000000004 */
[----:B------:R-:W-:Y:S01]  /*1cc0*/  IMAD.MOV.U32 R4, RZ, RZ, R42 ;  /* 0x000000ffff047224 */ /* 0x000fe200078e002a */
[----:B------:R-:W-:Y:S01]  /*1cd0*/  PRMT R35, R0, 0x5410, R2 ;  /* 0x0000541000237816 */ /* 0x000fe20000000002 */
[----:B------:R-:W-:Y:S01]  /*1ce0*/  IMAD.MOV.U32 R3, RZ, RZ, R43 ;  /* 0x000000ffff037224 */ /* 0x000fe200078e002b */
[----:B------:R-:W-:Y:S01]  /*1cf0*/  MOV R2, R18 ;  /* 0x0000001200027202 */ /* 0x000fe20000000f00 */
[----:B------:R-:W-:Y:S03]  /*1d00*/  IMAD.MOV.U32 R0, RZ, RZ, R19 ;  /* 0x000000ffff007224 */ /* 0x000fe600078e0013 */
[----:B------:R-:W-:Y:S01]  /*1d10*/  PRMT R40, R3, 0x5410, R4 ;  /* 0x0000541003287816 */ /* 0x000fe20000000004 */
[----:B------:R-:W-:Y:S01]  /*1d20*/  IMAD.MOV.U32 R4, RZ, RZ, R24 ;  /* 0x000000ffff047224 */ /* 0x000fe200078e0018 */
[----:B------:R-:W-:Y:S01]  /*1d30*/  PRMT R5, R0, 0x5410, R2 ;  /* 0x0000541000057816 */ /* 0x000fe20000000002 */
[----:B------:R-:W-:Y:S01]  /*1d40*/  IMAD.MOV.U32 R2, RZ, RZ, R26 ;  /* 0x000000ffff027224 */ /* 0x000fe200078e001a */
[----:B------:R-:W-:Y:S02]  /*1d50*/  MOV R3, R25 ;  /* 0x0000001900037202 */ /* 0x000fe40000000f00 */
[----:B------:R-:W-:Y:S02]  /*1d60*/  MOV R0, R27 ;  /* 0x0000001b00007202 */ /* 0x000fe40000000f00 */
[----:B------:R-:W-:Y:S02]  /*1d70*/  PRMT R6, R3, 0x5410, R4 ;  /* 0x0000541003067816 */ /* 0x000fe40000000004 */
[----:B------:R-:W-:Y:S01]  /*1d80*/  PRMT R7, R0, 0x5410, R2 ;  /* 0x0000541000077816 */ /* 0x000fe20000000002 */
[----:B------:R-:W-:-:S05]  /*1d90*/  @P0 BRA `(.L_x_577) ;  /* 0x0000037000000947 */ /* 0x000fca0003800000 */
[----:B------:R-:W-:Y:S01]  /*1da0*/  ISETP.GE.AND P0, PT, R14, c[0x0][0x27c], PT ;  /* 0x00009f000e007a0c */ /* 0x000fe20003f06270 */
[----:B------:R-:W1:Y:S01]  /*1db0*/  LDS.128 R20, [R101+0xc080] ;  /* 0x00c0800065147984 */ /* 0x000e620000000c00 */
[----:B------:R-:W-:Y:S02]  /*1dc0*/  MOV R0, R28 ;  /* 0x0000001c00007202 */ /* 0x000fe40000000f00 */
[----:B------:R-:W-:Y:S02]  /*1dd0*/  MOV R3, R29 ;  /* 0x0000001d00037202 */ /* 0x000fe40000000f00 */
[----:B------:R-:W-:Y:S07]  /*1de0*/  MOV R32, R45 ;  /* 0x0000002d00207202 */ /* 0x000fee0000000f00 */
[--C-:B------:R-:W-:Y:S01]  /*1df0*/  @!P0 SHF.R.U64 R2, R28, 0x10, R29.reuse ;  /* 0x000000101c028819 */ /* 0x100fe2000000121d */
[----:B------:R-:W-:Y:S01]  /*1e00*/  @!P0 HADD2.F32 R0, -RZ, R0.H0_H0 ;  /* 0x20000000ff008230 */ /* 0x000fe20000004100 */
[----:B------:R-:W-:Y:S01]  /*1e10*/  @!P0 SHF.R.U32.HI R4, RZ, 0x10, R29 ;  /* 0x00000010ff048819 */ /* 0x000fe2000001161d */
[----:B------:R-:W-:Y:S01]  /*1e20*/  @!P0 HADD2.F32 R3, -RZ, R3.H0_H0 ;  /* 0x20000003ff038230 */ /* 0x000fe20000004100 */
[----:B------:R-:W-:Y:S01]  /*1e30*/  MOV R29, R44 ;  /* 0x0000002c001d7202 */ /* 0x000fe20000000f00 */
[----:B------:R-:W-:Y:S01]  /*1e40*/  @!P0 HADD2.F32 R2, -RZ, R2.H0_H0 ;  /* 0x20000002ff028230 */ /* 0x000fe20000004100 */
[--C-:B------:R-:W-:Y:S01]  /*1e50*/  @!P0 SHF.R.U64 R31, R44, 0x10, R45.reuse ;  /* 0x000000102c1f8819 */ /* 0x100fe2000000122d */
[----:B------:R-:W-:Y:S01]  /*1e60*/  @!P0 HADD2.F32 R4, -RZ, R4.H0_H0 ;  /* 0x20000004ff048230 */ /* 0x000fe20000004100 */
[----:B------:R-:W-:Y:S01]  /*1e70*/  @!P0 SHF.R.U32.HI R33, RZ, 0x10, R45 ;  /* 0x00000010ff218819 */ /* 0x000fe2000001162d */
[----:B------:R-:W-:Y:S02]  /*1e80*/  @!P0 HADD2.F32 R29, -RZ, R29.H0_H0 ;  /* 0x2000001dff1d8230 */ /* 0x000fe40000004100 */
[----:B------:R-:W-:Y:S02]  /*1e90*/  @!P0 HADD2.F32 R31, -RZ, R31.H0_H0 ;  /* 0x2000001fff1f8230 */ /* 0x000fe40000004100 */
[----:B------:R-:W-:Y:S01]  /*1ea0*/  @!P0 HADD2.F32 R33, -RZ, R33.H0_H0 ;  /* 0x20000021ff218230 */ /* 0x000fe20000004100 */
[----:B-1----:R-:W-:Y:S01]  /*1eb0*/  @!P0 IMAD.MOV.U32 R13, RZ, RZ, R21 ;  /* 0x000000ffff0d8224 */ /* 0x002fe200078e0015 */
[----:B------:R-:W-:Y:S04]  /*1ec0*/  @!P0 MOV R8, R20 ;  /* 0x0000001400088202 */ /* 0x000fe80000000f00 */
[--C-:B------:R-:W-:Y:S02]  /*1ed0*/  @!P0 HADD2.F32 R30, -RZ, R13.reuse.H1_H1 ;  /* 0x3000000dff1e8230 */ /* 0x100fe40000004100 */
        /* <DEDUP_REMOVED lines=21> */
[C---:B------:R-:W-:Y:S01]  /*2030*/  @!P0 FMUL.FTZ R3, R13.reuse, R3 ;  /* 0x000000030d038220 */ /* 0x040fe20000410000 */
        /* <DEDUP_REMOVED lines=13> */
.L_x_577:
[----:B------:R-:W-:Y:S05]  /*2110*/  BSYNC B0 ;  /* 0x0000000000007941 */ /* 0x000fea0003800000 */
.L_x_576:
        /* <DEDUP_REMOVED lines=8> */
[----:B------:R-:W-:Y:S01]  /*21a0*/  @!P0 SHF.R.U64 R0, R26, 0x10, R27 ;  /* 0x000000101a008819 */ /* 0x000fe2000000121b */
[----:B------:R-:W-:Y:S01]  /*21b0*/  @!P0 HADD2.F32 R7, -RZ, R7.H0_H0 ;  /* 0x20000007ff078230 */ /* 0x000fe20000004100 */
[----:B------:R-:W-:Y:S01]  /*21c0*/  @!P0 SHF.R.U64 R29, R42, 0x10, R43 ;  /* 0x000000102a1d8819 */ /* 0x000fe2000000122b */
[----:B------:R-:W-:Y:S01]  /*21d0*/  @!P0 HADD2.F32 R30, -RZ, R40.H0_H0 ;  /* 0x20000028ff1e8230 */ /* 0x000fe20000004100 */
[----:B------:R-:W-:Y:S01]  /*21e0*/  @!P0 SHF.R.U32.HI R26, RZ, 0x10, R27 ;  /* 0x00000010ff1a8819 */ /* 0x000fe2000001161b */
[----:B------:R-:W-:Y:S01]  /*21f0*/  @!P0 HADD2.F32 R8, -RZ, R0.H0_H0 ;  /* 0x20000000ff088230 */ /* 0x000fe20000004100 */
[----:B------:R-:W-:Y:S01]  /*2200*/  @!P0 SHF.R.U32.HI R32, RZ, 0x10, R43 ;  /* 0x00000010ff208819 */ /* 0x000fe2000001162b */
[----:B------:R-:W-:Y:S02]  /*2210*/  @!P0 HADD2.F32 R27, -RZ, R40.H1_H1 ;  /* 0x30000028ff1b8230 */ /* 0x000fe40000004100 */
        /* <DEDUP_REMOVED lines=8> */
[CC--:B------:R-:W-:Y:S02]  /*22a0*/  @!P0 FMUL.FTZ R33, R13.reuse, R4.reuse ;  /* 0x000000040d218220 */ /* 0x0c0fe40000410000 */
[----:B------:R-:W-:Y:S01]  /*22b0*/  @!P0 FMUL.FTZ R0, R2, R4 ;  /* 0x0000000402008220 */ /* 0x000fe20000410000 */
[----:B------:R-:W-:Y:S01]  /*22c0*/  @!P0 HADD2.F32 R4, -RZ, R3.H0_H0 ;  /* 0x20000003ff048230 */ /* 0x000fe20000004100 */
[----:B------:R-:W-:Y:S01]  /*22d0*/  @!P0 FMUL.FTZ R41, R28, R8 ;  /* 0x000000081c298220 */ /* 0x000fe20000410000 */
[----:B------:R-:W-:Y:S01]  /*22e0*/  @!P0 MOV R3, R22 ;  /* 0x0000001600038202 */ /* 0x000fe20000000f00 */
[----:B------:R-:W-:Y:S02]  /*22f0*/  @!P0 FFMA.FTZ R33, R2, R27, -R33 ;  /* 0x0000001b02218223 */ /* 0x000fe40000010821 */
[C---:B------:R-:W-:Y:S02]  /*2300*/  @!P0 FMUL.FTZ R2, R4.reuse, R8 ;  /* 0x0000000804028220 */ /* 0x040fe40000410000 */
[----:B------:R-:W-:Y:S01]  /*2310*/  @!P0 FFMA.FTZ R41, R4, R29, -R41 ;  /* 0x0000001d04298223 */ /* 0x000fe20000010829 */
[----:B------:R-:W-:Y:S01]  /*2320*/  @!P0 MOV R4, R23 ;  /* 0x0000001700048202 */ /* 0x000fe20000000f00 */
[----:B------:R-:W-:Y:S01]  /*2330*/  @!P0 FFMA.FTZ R0, R13, R27, R0 ;  /* 0x0000001b0d008223 */ /* 0x000fe20000010000 */
[--C-:B------:R-:W-:Y:S01]  /*2340*/  @!P0 HADD2.F32 R27, -RZ, R3.reuse.H1_H1 ;  /* 0x30000003ff1b8230 */ /* 0x100fe20000004100 */
[----:B------:R-:W-:Y:S01]  /*2350*/  @!P0 FFMA.FTZ R2, R28, R29, R2 ;  /* 0x0000001d1c028223 */ /* 0x000fe20000010002 */
[----:B------:R-:W-:Y:S02]  /*2360*/  @!P0 HADD2.F32 R13, -RZ, R3.H0_H0 ;  /* 0x20000003ff0d8230 */ /* 0x000fe40000004100 */
[----:B------:R-:W-:Y:S01]  /*2370*/  @!P0 F2FP.PACK_AB R0, R0, R33 ;  /* 0x000000210000823e */ /* 0x000fe200000000ff */
[--C-:B------:R-:W-:Y:S01]  /*2380*/  @!P0 HADD2.F32 R31, -RZ, R4.reuse.H1_H1 ;  /* 0x30000004ff1f8230 */ /* 0x100fe20000004100 */
[----:B------:R-:W-:Y:S01]  /*2390*/  @!P0 F2FP.PACK_AB R2, R2, R41 ;  /* 0x000000290202823e */ /* 0x000fe200000000ff */
[-C--:B------:R-:W-:Y:S01]  /*23a0*/  @!P0 FMUL.FTZ R3, R13, R7.reuse ;  /* 0x000000070d038220 */ /* 0x080fe20000410000 */
[----:B------:R-:W-:Y:S01]  /*23b0*/  @!P0 HADD2.F32 R8, -RZ, R4.H0_H0 ;  /* 0x20000004ff088230 */ /* 0x000fe20000004100 */
[----:B------:R-:W-:Y:S01]  /*23c0*/  @!P0 FMUL.FTZ R4, R27, R7 ;  /* 0x000000071b048220 */ /* 0x000fe20000410000 */
[----:B------:R-:W-:Y:S01]  /*23d0*/  @!P0 MOV R20, R0 ;  /* 0x0000000000148202 */ /* 0x000fe20000000f00 */
[----:B------:R-:W-:Y:S01]  /*23e0*/  @!P0 FMUL.FTZ R40, R31, R26 ;  /* 0x0000001a1f288220 */ /* 0x000fe20000410000 */
[----:B------:R-:W-:Y:S01]  /*23f0*/  @!P0 MOV R21, R2 ;  /* 0x0000000200158202 */ /* 0x000fe20000000f00 */
[----:B------:R-:W-:Y:S02]  /*2400*/  @!P0 FFMA.FTZ R13, R13, R30, -R4 ;  /* 0x0000001e0d0d8223 */ /* 0x000fe40000010804 */
[C---:B------:R-:W-:Y:S02]  /*2410*/  @!P0 FMUL.FTZ R4, R8.reuse, R26 ;  /* 0x0000001a08048220 */ /* 0x040fe40000410000 */
[----:B------:R-:W-:Y:S02]  /*2420*/  @!P0 FFMA.FTZ R3, R27, R30, R3 ;  /* 0x0000001e1b038223 */ /* 0x000fe40000010003 */
[-C--:B------:R-:W-:Y:S02]  /*2430*/  @!P0 FFMA.FTZ R40, R8, R32.reuse, -R40 ;  /* 0x0000002008288223 */ /* 0x080fe40000010828 */
[----:B------:R-:W-:Y:S01]  /*2440*/  @!P0 FFMA.FTZ R4, R31, R32, R4 ;  /* 0x000000201f048223 */ /* 0x000fe20000010004 */
[----:B------:R-:W-:Y:S04]  /*2450*/  @!P0 F2FP.PACK_AB R3, R3, R13 ;  /* 0x0000000d0303823e */ /* 0x000fe800000000ff */
[----:B------:R-:W-:Y:S02]  /*2460*/  @!P0 F2FP.PACK_AB R4, R4, R40 ;  /* 0x000000280404823e */ /* 0x000fe400000000ff */
[----:B------:R-:W-:Y:S02]  /*2470*/  @!P0 MOV R22, R3 ;  /* 0x0000000300168202 */ /* 0x000fe40000000f00 */
[----:B------:R-:W-:Y:S05]  /*2480*/  @!P0 MOV R23, R4 ;  /* 0x0000000400178202 */ /* 0x000fea0000000f00 */
[----:B------:R1:W-:Y:S02]  /*2490*/  STG.E.128 [R46.64+0x80], R20 ;  /* 0x000080142e007986 */ /* 0x0003e4000c101d08 */
.L_x_579:
[----:B------:R-:W-:Y:S05]  /*24a0*/  BSYNC B0 ;  /* 0x0000000000007941 */ /* 0x000fea0003800000 */
.L_x_578:
        /* <DEDUP_REMOVED lines=9> */
[--C-:B------:R-:W-:Y:S01]  /*2540*/  @!P0 HADD2.F32 R13, -RZ, R35.reuse.H1_H1 ;  /* 0x30000023ff0d8230 */ /* 0x100fe20000004100 */
[----:B------:R-:W-:Y:S01]  /*2550*/  @!P0 SHF.R.U64 R26, R38, 0x10, R39 ;  /* 0x00000010261a8819 */ /* 0x000fe20000001227 */
[----:B------:R-:W-:Y:S01]  /*2560*/  @!P0 HADD2.F32 R6, -RZ, R6.H0_H0 ;  /* 0x20000006ff068230 */ /* 0x000fe20000004100 */
[----:B------:R-:W-:Y:S01]  /*2570*/  @!P0 SHF.R.U32.HI R24, RZ, 0x10, R25 ;  /* 0x00000010ff188819 */ /* 0x000fe20000011619 */
        /* <DEDUP_REMOVED lines=11> */
[-C--:B------:R-:W-:Y:S02]  /*2630*/  @!P0 FMUL.FTZ R30, R8, R4.reuse ;  /* 0x00000004081e8220 */ /* 0x080fe40000410000 */
[C---:B------:R-:W-:Y:S01]  /*2640*/  @!P0 FMUL.FTZ R0, R2.reuse, R4 ;  /* 0x0000000402008220 */ /* 0x040fe20000410000 */
[----:B------:R-:W-:Y:S01]  /*2650*/  @!P0 HADD2.F32 R4, -RZ, R3.H0_H0 ;  /* 0x20000003ff048230 */ /* 0x000fe20000004100 */
[C---:B------:R-:W-:Y:S01]  /*2660*/  @!P0 FMUL.FTZ R31, R25.reuse, R7 ;  /* 0x00000007191f8220 */ /* 0x040fe20000410000 */
[----:B------:R-:W-:Y:S01]  /*2670*/  @!P0 MOV R3, R22 ;  /* 0x0000001600038202 */ /* 0x000fe20000000f00 */
[----:B------:R-:W-:Y:S02]  /*2680*/  @!P0 FFMA.FTZ R30, R2, R13, -R30 ;  /* 0x0000000d021e8223 */ /* 0x000fe4000001081e */
[C---:B------:R-:W-:Y:S02]  /*2690*/  @!P0 FMUL.FTZ R2, R4.reuse, R7 ;  /* 0x0000000704028220 */ /* 0x040fe40000410000 */
[-C--:B------:R-:W-:Y:S01]  /*26a0*/  @!P0 FFMA.FTZ R31, R4, R26.reuse, -R31 ;  /* 0x0000001a041f8223 */ /* 0x080fe2000001081f */
        /* <DEDUP_REMOVED lines=14> */
[-C--:B------:R-:W-:Y:S02]  /*2790*/  @!P0 FFMA.FTZ R8, R8, R27.reuse, -R4 ;  /* 0x0000001b08088223 */ /* 0x080fe40000010804 */
[----:B------:R-:W-:Y:S02]  /*27a0*/  @!P0 FMUL.FTZ R4, R7, R24 ;  /* 0x0000001807048220 */ /* 0x000fe40000410000 */
        /* <DEDUP_REMOVED lines=8> */
.L_x_581:
[----:B------:R-:W-:Y:S05]  /*2830*/  BSYNC B0 ;  /* 0x0000000000007941 */ /* 0x000fea0003800000 */
.L_x_580:
[----:B------:R-:W-:Y:S11]  /*2840*/  ISETP.GE.AND P0, PT, R102, c[0x0][0x1d4], PT ;  /* 0x0000750066007a0c */ /* 0x000ff60003f06270 */
[----:B------:R-:W-:Y:S02]  /*2850*/  @!UPT UIADD3 URZ, URZ, URZ, URZ ;  /* 0x0000003f3f3ff290 */ /* 0x000fe4000fffe03f */
[----:B------:R-:W-:-:S05]  /*2860*/  @P0 BRA `(.L_x_575) ;  /* 0x0000160000000947 */ /* 0x000fca0003800000 */
[----:B------:R-:W-:Y:S01]  /*2870*/  ISETP.GE.AND P0, PT, R9, c[0x0][0x27c], PT ;  /* 0x00009f0009007a0c */ /* 0x000fe20003f06270 */
[----:B-1----:R-:W1:Y:S11]  /*2880*/  LDS.128 R20, [R101+0xf080] ;  /* 0x00f0800065147984 */ /* 0x002e760000000c00 */
[----:B------:R-:W-:Y:S01]  /*2890*/  @!UPT UIADD3 URZ, URZ, URZ, URZ ;  /* 0x0000003f3f3ff290 */ /* 0x000fe2000fffe03f */
[--C-:B------:R-:W-:Y:S01]  /*28a0*/  @!P0 HADD2.F32 R4, -RZ, R5.reuse.H1_H1 ;  /* 0x30000005ff048230 */ /* 0x100fe20000004100 */
[--C-:B------:R-:W-:Y:S01]  /*28b0*/  @!P0 SHF.R.U64 R0, R18, 0x10, R19.reuse ;  /* 0x0000001012008819 */ /* 0x100fe20000001213 */
[----:B------:R-:W-:Y:S01]  /*28c0*/  @!P0 HADD2.F32 R8, -RZ, R34.H1_H1 ;  /* 0x30000022ff088230 */ /* 0x000fe20000004100 */
        /* <DEDUP_REMOVED lines=45> */
[----:B------:R1:W-:Y:S01]  /*2ba0*/  STG.E.128 [R46.64+0x180], R20 ;  /* 0x000180142e007986 */ /* 0x0003e2000c101d08 */
[----:B------:R-:W-:-:S05]  /*2bb0*/  BRA `(.L_x_575) ;  /* 0x000012b000007947 */ /* 0x000fca0003800000 */
.L_x_572:
        /* <DEDUP_REMOVED lines=19> */
[C---:B------:R-:W-:Y:S01]  /*2cf0*/  LEA R20, P1, R3.reuse, c[0x0][0x270], 0x1 ;  /* 0x00009c0003147a11 */ /* 0x040fe200078208ff */
[----:B------:R-:W-:Y:S01]  /*2d00*/  CS2R R26, SRZ ;  /* 0x00000000001a7805 */ /* 0x000fe2000001ff00 */
[C---:B------:R-:W-:Y:S01]  /*2d10*/  LEA R18, P0, R8.reuse, c[0x0][0x288], 0x1 ;  /* 0x0000a20008127a11 */ /* 0x040fe200078008ff */
[----:B------:R-:W-:Y:S01]  /*2d20*/  CS2R R24, SRZ ;  /* 0x0000000000187805 */ /* 0x000fe2000001ff00 */
[----:B------:R-:W-:Y:S02]  /*2d30*/  LEA.HI.X R21, R3, c[0x0][0x274], R2, 0x1, P1 ;  /* 0x00009d0003157a11 */ /* 0x000fe400008f0c02 */
[----:B------:R-:W-:Y:S03]  /*2d40*/  LEA.HI.X R19, R8, c[0x0][0x28c], R0, 0x1, P0 ;  /* 0x0000a30008137a11 */ /* 0x000fe600000f0c00 */
[----:B------:R1:W5:Y:S04]  /*2d50*/  @!P3 LDG.E.128 R28, [R20.64] ;  /* 0x00000008141cb981 */ /* 0x000368000c1e1d00 */
[----:B------:R1:W5:Y:S04]  /*2d60*/  @!P2 LDG.E.128 R44, [R20.64+0x80] ;  /* 0x00008008142ca981 */ /* 0x000368000c1e1d00 */
[----:B------:R1:W5:Y:S04]  /*2d70*/  @!P3 LDG.E.128 R4, [R18.64] ;  /* 0x000000081204b981 */ /* 0x000368000c1e1d00 */
[----:B------:R1:W5:Y:S02]  /*2d80*/  @!P2 LDG.E.128 R24, [R18.64+0x80] ;  /* 0x000080081218a981 */ /* 0x000364000c1e1d00 */
.L_x_583:
[----:B------:R-:W-:Y:S05]  /*2d90*/  BSYNC B0 ;  /* 0x0000000000007941 */ /* 0x000fea0003800000 */
.L_x_582:
[----:B------:R-:W-:Y:S04]  /*2da0*/  IADD3 R130, P0, R128, R130, RZ ;  /* 0x0000008280827210 */ /* 0x000fe80007f1e0ff */
[----:B------:R-:W-:Y:S01]  /*2db0*/  IADD3.X R109, R109, R76, RZ, P0, !PT ;  /* 0x0000004c6d6d7210 */ /* 0x000fe200007fe4ff */
[----:B------:R-:W-:-:S05]  /*2dc0*/  @P4 BRA `(.L_x_575) ;  /* 0x000010a000004947 */ /* 0x000fca0003800000 */
[----:B------:R-:W-:Y:S01]  /*2dd0*/  ISETP.GE.AND P0, PT, R16, c[0x0][0x1d4], PT ;  /* 0x0000750010007a0c */ /* 0x000fe20003f06270 */
[----:B-----5:R-:W-:Y:S01]  /*2de0*/  IMAD.MOV.U32 R8, RZ, RZ, R46 ;  /* 0x000000ffff087224 */ /* 0x020fe200078e002e */
        /* <DEDUP_REMOVED lines=11> */
[----:B-1----:R-:W-:Y:S01]  /*2ea0*/  PRMT R18, R2, 0x5410, R0 ;  /* 0x0000541002127816 */ /* 0x002fe20000000000 */
[----:B------:R-:W-:-:S05]  /*2eb0*/  @P0 BRA `(.L_x_585) ;  /* 0x0000076000000947 */ /* 0x000fca0003800000 */
[----:B------:R-:W-:Y:S01]  /*2ec0*/  IMAD.MOV.U32 R0, RZ, RZ, R5 ;  /* 0x000000ffff007224 */ /* 0x000fe200078e0005 */
[----:B------:R-:W-:Y:S01]  /*2ed0*/  ISETP.GE.AND P0, PT, R16, c[0x0][0x27c], PT ;  /* 0x00009f0010007a0c */ /* 0x000fe20003f06270 */
[----:B------:R-:W1:Y:S01]  /*2ee0*/  LDS.128 R20, [R91+0xc080] ;  /* 0x00c080005b147984 */ /* 0x000e620000000c00 */
[----:B------:R-:W-:Y:S01]  /*2ef0*/  ISETP.GE.AND P1, PT, R93, c[0x0][0x1d4], PT ;  /* 0x000075005d007a0c */ /* 0x000fe20003f26270 */
[----:B------:R-:W-:Y:S01]  /*2f00*/  IMAD.MOV.U32 R35, RZ, RZ, R29 ;  /* 0x000000ffff237224 */ /* 0x000fe200078e001d */
[----:B------:R-:W-:Y:S01]  /*2f10*/  IADD3 R19, P3, P2, R124, R130, R95 ;  /* 0x000000827c137210 */ /* 0x000fe20007a7e05f */
[----:B------:R-:W-:Y:S01]  /*2f20*/  IMAD.MOV.U32 R41, RZ, RZ, R31 ;  /* 0x000000ffff297224 */ /* 0x000fe200078e001f */
[----:B------:R-:W-:Y:S01]  /*2f30*/  MOV R33, R28 ;  /* 0x0000001c00217202 */ /* 0x000fe20000000f00 */
[----:B------:R-:W-:Y:S01]  /*2f40*/  IMAD.MOV.U32 R8, RZ, RZ, R7 ;  /* 0x000000ffff087224 */ /* 0x000fe200078e0007 */
[C---:B------:R-:W-:Y:S01]  /*2f50*/  LEA R136, P4, R19.reuse, c[0x0][0x1c8], 0x1 ;  /* 0x0000720013887a11 */ /* 0x040fe200078808ff */
[----:B------:R-:W2:Y:S01]  /*2f60*/  LDS.128 R48, [R90+0xc080] ;  /* 0x00c080005a307984 */ /* 0x000ea20000000c00 */
[----:B------:R-:W-:Y:S02]  /*2f70*/  MOV R3, R4 ;  /* 0x0000000400037202 */ /* 0x000fe40000000f00 */
[----:B------:R-:W-:Y:S01]  /*2f80*/  MOV R37, R30 ;  /* 0x0000001e00257202 */ /* 0x000fe20000000f00 */
[----:B------:R-:W-:Y:S01]  /*2f90*/  @!P0 HADD2.F32 R33, -RZ, R33.H0_H0 ;  /* 0x20000021ff218230 */ /* 0x000fe20000004100 */
[----:B------:R-:W-:Y:S01]  /*2fa0*/  @!P0 SHF.R.U64 R36, R28, 0x10, R29 ;  /* 0x000000101c248819 */ /* 0x000fe2000000121d */
[----:B------:R-:W-:Y:S01]  /*2fb0*/  @!P0 HADD2.F32 R35, -RZ, R35.H0_H0 ;  /* 0x20000023ff238230 */ /* 0x000fe20000004100 */
[-C--:B------:R-:W-:Y:S01]  /*2fc0*/  IADD3.X R28, R70, R109.reuse, R86, P3, P2 ;  /* 0x0000006d461c7210 */ /* 0x080fe20001fe4456 */
[----:B------:R-:W-:Y:S01]  /*2fd0*/  @!P0 HADD2.F32 R37, -RZ, R37.H0_H0 ;  /* 0x20000025ff258230 */ /* 0x000fe20000004100 */
[----:B------:R-:W-:Y:S01]  /*2fe0*/  @!P1 IADD3 R32, P3, P2, R124, R130, R93 ;  /* 0x000000827c209210 */ /* 0x000fe20007a7e05d */
[----:B------:R-:W-:Y:S01]  /*2ff0*/  @!P0 HADD2.F32 R41, -RZ, R41.H0_H0 ;  /* 0x20000029ff298230 */ /* 0x000fe20000004100 */
[----:B------:R-:W-:Y:S02]  /*3000*/  LEA.HI.X R137, R19, c[0x0][0x1cc], R28, 0x1, P4 ;  /* 0x0000730013897a11 */ /* 0x000fe400020f0c1c */
[----:B------:R-:W-:Y:S02]  /*3010*/  @!P0 SHF.R.U32.HI R38, RZ, 0x10, R29 ;  /* 0x00000010ff268819 */ /* 0x000fe4000001161d */
[----:B------:R-:W-:Y:S02]  /*3020*/  @!P1 IADD3.X R29, R70, R109, R84, P3, P2 ;  /* 0x0000006d461d9210 */ /* 0x000fe40001fe4454 */
[----:B------:R-:W-:Y:S02]  /*3030*/  @!P1 LEA R134, P2, R32, c[0x0][0x1c8], 0x1 ;  /* 0x0000720020869a11 */ /* 0x000fe400078408ff */
[----:B------:R-:W-:Y:S02]  /*3040*/  @!P0 SHF.R.U64 R4, R4, 0x10, R5 ;  /* 0x0000001004048819 */ /* 0x000fe40000001205 */
[----:B------:R-:W-:Y:S02]  /*3050*/  @!P1 LEA.HI.X R135, R32, c[0x0][0x1cc], R29, 0x1, P2 ;  /* 0x0000730020879a11 */ /* 0x000fe400010f0c1d */
[--C-:B------:R-:W-:Y:S01]  /*3060*/  @!P0 SHF.R.U64 R39, R30, 0x10, R31.reuse ;  /* 0x000000101e278819 */ /* 0x100fe2000000121f */
[----:B------:R-:W-:Y:S01]  /*3070*/  @!P0 HADD2.F32 R30, -RZ, R3.H0_H0 ;  /* 0x20000003ff1e8230 */ /* 0x000fe20000004100 */
[----:B------:R-:W-:Y:S01]  /*3080*/  @!P0 SHF.R.U32.HI R43, RZ, 0x10, R31 ;  /* 0x00000010ff2b8819 */ /* 0x000fe2000001161f */
[----:B------:R-:W-:Y:S01]  /*3090*/  @!P0 HADD2.F32 R3, -RZ, R0.H0_H0 ;  /* 0x20000000ff038230 */ /* 0x000fe20000004100 */
[----:B------:R-:W-:Y:S01]  /*30a0*/  @!P0 SHF.R.U32.HI R2, RZ, 0x10, R5 ;  /* 0x00000010ff028819 */ /* 0x000fe20000011605 */
[----:B------:R-:W-:Y:S01]  /*30b0*/  @!P0 HADD2.F32 R39, -RZ, R39.H0_H0 ;  /* 0x20000027ff278230 */ /* 0x000fe20000004100 */
[----:B------:R-:W-:Y:S01]  /*30c0*/  MOV R5, R6 ;  /* 0x0000000600057202 */ /* 0x000fe20000000f00 */
[----:B------:R-:W-:Y:S01]  /*30d0*/  @!P0 HADD2.F32 R43, -RZ, R43.H0_H0 ;  /* 0x2000002bff2b8230 */ /* 0x000fe20000004100 */
[--C-:B------:R-:W-:Y:S01]  /*30e0*/  @!P0 SHF.R.U64 R6, R6, 0x10, R7.reuse ;  /* 0x0000001006068819 */ /* 0x100fe20000001207 */
[----:B-1----:R-:W-:Y:S01]  /*30f0*/  @!P0 IMAD.MOV.U32 R19, RZ, RZ, R20 ;  /* 0x000000ffff138224 */ /* 0x002fe200078e0014 */
[----:B------:R-:W-:Y:S01]  /*3100*/  @!P0 MOV R29, R21 ;  /* 0x00000015001d8202 */ /* 0x000fe20000000f00 */
[----:B------:R-:W-:Y:S01]  /*3110*/  @!P0 HADD2.F32 R2, -RZ, R2.H0_H0 ;  /* 0x20000002ff028230 */ /* 0x000fe20000004100 */
[----:B------:R-:W-:Y:S01]  /*3120*/  @!P0 SHF.R.U32.HI R7, RZ, 0x10, R7 ;  /* 0x00000010ff078819 */ /* 0x000fe20000011607 */
[----:B------:R-:W-:Y:S02]  /*3130*/  @!P0 HADD2.F32 R6, -RZ, R6.H0_H0 ;  /* 0x20000006ff068230 */ /* 0x000fe40000004100 */
[--C-:B------:R-:W-:Y:S01]  /*3140*/  @!P0 HADD2.F32 R31, -RZ, R19.reuse.H0_H0 ;  /* 0x20000013ff1f8230 */ /* 0x100fe20000004100 */
[----:B--2---:R-:W-:Y:S01]  /*3150*/  @!P0 MOV R40, R48 ;  /* 0x0000003000288202 */ /* 0x004fe20000000f00 */
[----:B------:R-:W-:Y:S01]  /*3160*/  @!P0 HADD2.F32 R19, -RZ, R19.H1_H1 ;  /* 0x30000013ff138230 */ /* 0x000fe20000004100 */
[----:B------:R-:W-:Y:S02]  /*3170*/  @!P0 MOV R42, R49 ;  /* 0x00000031002a8202 */ /* 0x000fe40000000f00 */
[CC--:B------:R-:W-:Y:S01]  /*3180*/  @!P0 FMUL.FTZ R0, R31.reuse, R30.reuse ;  /* 0x0000001e1f008220 */ /* 0x0c0fe20000410000 */
[--C-:B------:R-:W-:Y:S02]  /*3190*/  @!P0 HADD2.F32 R28, -RZ, R29.reuse.H0_H0 ;  /* 0x2000001dff1c8230 */ /* 0x100fe40000004100 */
[----:B------:R-:W-:Y:S02]  /*31a0*/  @!P0 HADD2.F32 R32, -RZ, R40.H0_H0 ;  /* 0x20000028ff208230 */ /* 0x000fe40000004100 */
[----:B------:R-:W-:Y:S02]  /*31b0*/  @!P0 HADD2.F32 R34, -RZ, R42.H0_H0 ;  /* 0x2000002aff228230 */ /* 0x000fe40000004100 */
[----:B------:R-:W-:Y:S01]  /*31c0*/  @!P0 HADD2.F32 R29, -RZ, R29.H1_H1 ;  /* 0x3000001dff1d8230 */ /* 0x000fe20000004100 */
[----:B------:R-:W-:Y:S01]  /*31d0*/  @!P0 FMUL.FTZ R131, R32, R30 ;  /* 0x0000001e20838220 */ /* 0x000fe20000410000 */
[----:B------:R-:W-:Y:S01]  /*31e0*/  @!P0 HADD2.F32 R30, -RZ, R40.H1_H1 ;  /* 0x30000028ff1e8230 */ /* 0x000fe20000004100 */
[----:B------:R-:W-:Y:S01]  /*31f0*/  @!P0 FMUL.FTZ R132, R34, R3 ;  /* 0x0000000322848220 */ /* 0x000fe20000410000 */
[----:B------:R-:W-:Y:S01]  /*3200*/  @!P0 HADD2.F32 R5, -RZ, R5.H0_H0 ;  /* 0x20000005ff058230 */ /* 0x000fe20000004100 */
[-C--:B------:R-:W-:Y:S01]  /*3210*/  @!P0 FFMA.FTZ R0, R32, R33.reuse, R0 ;  /* 0x0000002120008223 */ /* 0x080fe20000010000 */
[----:B------:R-:W-:Y:S01]  /*3220*/  @!P0 HADD2.F32 R32, -RZ, R42.H1_H1 ;  /* 0x3000002aff208230 */ /* 0x000fe20000004100 */
[----:B------:R-:W-:Y:S01]  /*3230*/  @!P0 FFMA.FTZ R131, R31, R33, -R131 ;  /* 0x000000211f838223 */ /* 0x000fe20000010883 */
[----:B------:R-:W-:Y:S01]  /*3240*/  @!P0 HADD2.F32 R33, -RZ, R38.H0_H0 ;  /* 0x20000026ff218230 */ /* 0x000fe20000004100 */
[C---:B------:R-:W-:Y:S01]  /*3250*/  @!P0 FMUL.FTZ R3, R28.reuse, R3 ;  /* 0x000000031c038220 */ /* 0x040fe20000410000 */
[----:B------:R-:W-:Y:S01]  /*3260*/  @!P0 HADD2.F32 R31, -RZ, R36.H0_H0 ;  /* 0x20000024ff1f8230 */ /* 0x000fe20000004100 */
[----:B------:R-:W-:Y:S01]  /*3270*/  @!P0 FFMA.FTZ R132, R28, R35, -R132 ;  /* 0x000000231c848223 */ /* 0x000fe20000010884 */
[----:B------:R-:W-:Y:S01]  /*3280*/  @!P0 HADD2.F32 R28, -RZ, R4.H0_H0 ;  /* 0x20000004ff1c8230 */ /* 0x000fe20000004100 */
[-C--:B------:R-:W-:Y:S02]  /*3290*/  @!P0 FMUL.FTZ R133, R32, R2.reuse ;  /* 0x0000000220858220 */ /* 0x080fe40000410000 */
[C---:B------:R-:W-:Y:S02]  /*32a0*/  @!P0 FMUL.FTZ R4, R29.reuse, R2 ;  /* 0x000000021d048220 */ /* 0x040fe40000410000 */
[CC--:B------:R-:W-:Y:S02]  /*32b0*/  @!P0 FMUL.FTZ R138, R30.reuse, R28.reuse ;  /* 0x0000001c1e8a8220 */ /* 0x0c0fe40000410000 */
[----:B------:R-:W-:Y:S02]  /*32c0*/  @!P0 FFMA.FTZ R133, R29, R33, -R133 ;  /* 0x000000211d858223 */ /* 0x000fe40000010885 */
[----:B------:R-:W-:Y:S02]  /*32d0*/  @!P0 IMAD.MOV.U32 R29, RZ, RZ, R50 ;  /* 0x000000ffff1d8224 */ /* 0x000fe400078e0032 */
[----:B------:R-:W-:Y:S01]  /*32e0*/  @!P0 FMUL.FTZ R2, R19, R28 ;  /* 0x0000001c13028220 */ /* 0x000fe20000410000 */
[----:B------:R-:W-:Y:S01]  /*32f0*/  @!P0 F2FP.PACK_AB R132, R133, R132 ;  /* 0x000000848584823e */ /* 0x000fe200000000ff */
[-C--:B------:R-:W-:Y:S01]  /*3300*/  @!P0 FFMA.FTZ R138, R19, R31.reuse, -R138 ;  /* 0x0000001f138a8223 */ /* 0x080fe2000001088a */
[----:B------:R-:W-:Y:S01]  /*3310*/  @!P0 MOV R19, R22 ;  /* 0x0000001600138202 */ /* 0x000fe20000000f00 */
[----:B------:R-:W-:Y:S01]  /*3320*/  @!P0 FFMA.FTZ R2, R30, R31, R2 ;  /* 0x0000001f1e028223 */ /* 0x000fe20000010002 */
[--C-:B------:R-:W-:Y:S01]  /*3330*/  @!P0 HADD2.F32 R38, -RZ, R29.reuse.H1_H1 ;  /* 0x3000001dff268230 */ /* 0x100fe20000004100 */
[----:B------:R-:W-:Y:S01]  /*3340*/  @!P0 FFMA.FTZ R3, R34, R35, R3 ;  /* 0x0000002322038223 */ /* 0x000fe20000010003 */
[----:B------:R-:W-:Y:S01]  /*3350*/  @!P0 HADD2.F32 R36, -RZ, R29.H0_H0 ;  /* 0x2000001dff248230 */ /* 0x000fe20000004100 */
[----:B------:R-:W-:Y:S01]  /*3360*/  @!P0 FFMA.FTZ R4, R32, R33, R4 ;  /* 0x0000002120048223 */ /* 0x000fe20000010004 */
[--C-:B------:R-:W-:Y:S01]  /*3370*/  @!P0 HADD2.F32 R28, -RZ, R19.reuse.H0_H0 ;  /* 0x20000013ff1c8230 */ /* 0x100fe20000004100 */
[----:B------:R-:W-:Y:S01]  /*3380*/  @!P0 FMUL.FTZ R140, R38, R6 ;  /* 0x00000006268c8220 */ /* 0x000fe20000410000 */
[----:B------:R-:W-:Y:S01]  /*3390*/  @!P0 HADD2.F32 R19, -RZ, R19.H1_H1 ;  /* 0x30000013ff138230 */ /* 0x000fe20000004100 */
[----:B------:R-:W-:Y:S01]  /*33a0*/  @!P0 FMUL.FTZ R139, R36, R5 ;  /* 0x00000005248b8220 */ /* 0x000fe20000410000 */
[----:B------:R-:W-:Y:S01]  /*33b0*/  @!P0 MOV R29, R51 ;  /* 0x00000033001d8202 */ /* 0x000fe20000000f00 */
[----:B------:R-:W-:Y:S01]  /*33c0*/  @!P0 FMUL.FTZ R5, R28, R5 ;  /* 0x000000051c058220 */ /* 0x000fe20000410000 */
[----:B------:R-:W-:Y:S01]  /*33d0*/  @!P0 MOV R21, R132 ;  /* 0x0000008400158202 */ /* 0x000fe20000000f00 */
[C---:B------:R-:W-:Y:S01]  /*33e0*/  @!P0 FMUL.FTZ R6, R19.reuse, R6 ;  /* 0x0000000613068220 */ /* 0x040fe20000410000 */
[----:B------:R-:W-:Y:S01]  /*33f0*/  @!P0 F2FP.PACK_AB R131, R138, R131 ;  /* 0x000000838a83823e */ /* 0x000fe200000000ff */
[----:B------:R-:W-:Y:S01]  /*3400*/  @!P0 FFMA.FTZ R140, R19, R39, -R140 ;  /* 0x00000027138c8223 */ /* 0x000fe2000001088c */
[----:B------:R-:W-:Y:S01]  /*3410*/  @!P0 F2FP.PACK_AB R3, R4, R3 ;  /* 0x000000030403823e */ /* 0x000fe200000000ff */
[----:B------:R-:W-:Y:S01]  /*3420*/  @!P0 IMAD.MOV.U32 R19, RZ, RZ, R23 ;  /* 0x000000ffff138224 */ /* 0x000fe200078e0017 */
[----:B------:R-:W-:Y:S01]  /*3430*/  @!P0 MOV R20, R131 ;  /* 0x0000008300148202 */ /* 0x000fe20000000f00 */
[-C--:B------:R-:W-:Y:S01]  /*3440*/  @!P0 FFMA.FTZ R139, R28, R37.reuse, -R139 ;  /* 0x000000251c8b8223 */ /* 0x080fe2000001088b */
[--C-:B------:R-:W-:Y:S01]  /*3450*/  @!P0 HADD2.F32 R40, -RZ, R29.reuse.H0_H0 ;  /* 0x2000001dff288230 */ /* 0x100fe20000004100 */
[----:B------:R-:W-:Y:S01]  /*3460*/  @!P0 FFMA.FTZ R5, R36, R37, R5 ;  /* 0x0000002524058223 */ /* 0x000fe20000010005 */
[----:B------:R-:W-:Y:S01]  /*3470*/  @!P0 HADD2.F32 R42, -RZ, R29.H1_H1 ;  /* 0x3000001dff2a8230 */ /* 0x000fe20000004100 */
[----:B------:R-:W-:Y:S01]  /*3480*/  @!P0 FFMA.FTZ R6, R38, R39, R6 ;  /* 0x0000002726068223 */ /* 0x000fe20000010006 */
[----:B------:R-:W-:Y:S01]  /*3490*/  @!P0 HADD2.F32 R28, -RZ, R8.H0_H0 ;  /* 0x20000008ff1c8230 */ /* 0x000fe20000004100 */
[----:B------:R-:W-:Y:S01]  /*34a0*/  @!P0 IMAD.MOV.U32 R49, RZ, RZ, R3 ;  /* 0x000000ffff318224 */ /* 0x000fe200078e0003 */
[----:B------:R-:W-:Y:S01]  /*34b0*/  @!P0 F2FP.PACK_AB R139, R140, R139 ;  /* 0x0000008b8c8b823e */ /* 0x000fe200000000ff */
[----:B------:R-:W-:Y:S01]  /*34c0*/  @!P0 HADD2.F32 R8, -RZ, R7.H0_H0 ;  /* 0x20000007ff088230 */ /* 0x000fe20000004100 */
[----:B------:R-:W-:Y:S01]  /*34d0*/  @!P0 F2FP.PACK_AB R0, R2, R0 ;  /* 0x000000000200823e */ /* 0x000fe200000000ff */
[----:B------:R-:W-:Y:S01]  /*34e0*/  @!P0 FMUL.FTZ R142, R40, R28 ;  /* 0x0000001c288e8220 */ /* 0x000fe20000410000 */
[--C-:B------:R-:W-:Y:S01]  /*34f0*/  @!P0 HADD2.F32 R29, -RZ, R19.reuse.H0_H0 ;  /* 0x20000013ff1d8230 */ /* 0x100fe20000004100 */
[----:B------:R-:W-:Y:S01]  /*3500*/  @!P0 IMAD.MOV.U32 R22, RZ, RZ, R139 ;  /* 0x000000ffff168224 */ /* 0x000fe200078e008b */
[----:B------:R-:W-:Y:S01]  /*3510*/  @!P0 HADD2.F32 R19, -RZ, R19.H1_H1 ;  /* 0x30000013ff138230 */ /* 0x000fe20000004100 */
[----:B------:R-:W-:Y:S01]  /*3520*/  @!P0 FMUL.FTZ R141, R42, R8 ;  /* 0x000000082a8d8220 */ /* 0x000fe20000410000 */
[----:B------:R-:W-:Y:S01]  /*3530*/  @!P0 F2FP.PACK_AB R5, R6, R5 ;  /* 0x000000050605823e */ /* 0x000fe200000000ff */
[----:B------:R-:W-:Y:S01]  /*3540*/  @!P0 FFMA.FTZ R142, R29, R41, -R142 ;  /* 0x000000291d8e8223 */ /* 0x000fe2000001088e */
[----:B------:R-:W-:Y:S01]  /*3550*/  @!P0 MOV R48, R0 ;  /* 0x0000000000308202 */ /* 0x000fe20000000f00 */
[----:B------:R-:W-:Y:S01]  /*3560*/  @!P0 FFMA.FTZ R141, R19, R43, -R141 ;  /* 0x0000002b138d8223 */ /* 0x000fe2000001088d */
[----:B------:R-:W-:Y:S01]  /*3570*/  @!P0 MOV R50, R5 ;  /* 0x0000000500328202 */ /* 0x000fe20000000f00 */
[----:B------:R-:W-:Y:S02]  /*3580*/  @!P0 FMUL.FTZ R7, R29, R28 ;  /* 0x0000001c1d078220 */ /* 0x000fe40000410000 */
[----:B------:R-:W-:Y:S01]  /*3590*/  @!P0 FMUL.FTZ R8, R19, R8 ;  /* 0x0000000813088220 */ /* 0x000fe20000410000 */
[----:B------:R-:W-:Y:S01]  /*35a0*/  @!P0 F2FP.PACK_AB R141, R141, R142 ;  /* 0x0000008e8d8d823e */ /* 0x000fe200000000ff */
[----:B------:R-:W-:Y:S02]  /*35b0*/  @!P0 FFMA.FTZ R7, R40, R41, R7 ;  /* 0x0000002928078223 */ /* 0x000fe40000010007 */
[----:B------:R-:W-:Y:S01]  /*35c0*/  @!P0 FFMA.FTZ R8, R42, R43, R8 ;  /* 0x0000002b2a088223 */ /* 0x000fe20000010008 */
[----:B------:R-:W-:Y:S04]  /*35d0*/  @!P0 MOV R23, R141 ;  /* 0x0000008d00178202 */ /* 0x000fe80000000f00 */
[----:B------:R-:W-:Y:S01]  /*35e0*/  @!P0 F2FP.PACK_AB R7, R8, R7 ;  /* 0x000000070807823e */ /* 0x000fe200000000ff */
[----:B------:R1:W-:Y:S03]  /*35f0*/  STG.E.128 [R136.64], R20 ;  /* 0x0000001488007986 */ /* 0x0003e6000c101d08 */
[----:B------:R-:W-:Y:S05]  /*3600*/  @!P0 MOV R51, R7 ;  /* 0x0000000700338202 */ /* 0x000fea0000000f00 */
[----:B------:R1:W-:Y:S02]  /*3610*/  @!P1 STG.E.128 [R134.64], R48 ;  /* 0x0000003086009986 */ /* 0x0003e4000c101d08 */
.L_x_585:
[----:B------:R-:W-:Y:S05]  /*3620*/  BSYNC B0 ;  /* 0x0000000000007941 */ /* 0x000fea0003800000 */
.L_x_584:
[----:B------:R-:W-:Y:S11]  /*3630*/  ISETP.GE.AND P0, PT, R11, c[0x0][0x1d4], PT ;  /* 0x000075000b007a0c */ /* 0x000ff60003f06270 */
[----:B------:R-:W-:Y:S02]  /*3640*/  @!UPT UIADD3 URZ, URZ, URZ, URZ ;  /* 0x0000003f3f3ff290 */ /* 0x000fe4000fffe03f */
[----:B------:R-:W-:-:S05]  /*3650*/  @P0 BRA `(.L_x_575) ;  /* 0x0000081000000947 */ /* 0x000fca0003800000 */
[----:B-1----:R-:W-:Y:S01]  /*3660*/  LDS.128 R48, [R88+0xc080] ;  /* 0x00c0800058307984 */ /* 0x002fe20000000c00 */
[----:B------:R-:W-:Y:S02]  /*3670*/  ISETP.GE.AND P0, PT, R11, c[0x0][0x27c], PT ;  /* 0x00009f000b007a0c */ /* 0x000fe40003f06270 */
[----:B------:R-:W-:Y:S04]  /*3680*/  IADD3 R7, P2, P1, R124, R130, R94 ;  /* 0x000000827c077210 */ /* 0x000fe8000795e05e */
[----:B------:R-:W-:Y:S01]  /*3690*/  IADD3.X R19, R70, R109, R85, P2, P1 ;  /* 0x0000006d46137210 */ /* 0x000fe200017e2455 */
[----:B------:R-:W1:Y:S06]  /*36a0*/  LDS.128 R20, [R89+0xc080] ;  /* 0x00c0800059147984 */ /* 0x000e6c0000000c00 */
[--C-:B------:R-:W-:Y:S01]  /*36b0*/  @!P0 SHF.R.U64 R37, R46, 0x10, R47.reuse ;  /* 0x000000102e258819 */ /* 0x100fe2000000122f */
[--C-:B------:R-:W-:Y:S01]  /*36c0*/  @!P0 HADD2.F32 R32, -RZ, R53.reuse.H1_H1 ;  /* 0x30000035ff208230 */ /* 0x100fe20000004100 */
[C---:B------:R-:W-:Y:S01]  /*36d0*/  LEA R46, P1, R7.reuse, c[0x0][0x1c8], 0x1 ;  /* 0x00007200072e7a11 */ /* 0x040fe200078208ff */
[----:B------:R-:W-:Y:S01]  /*36e0*/  @!P0 HADD2.F32 R28, -RZ, R53.H0_H0 ;  /* 0x20000035ff1c8230 */ /* 0x000fe20000004100 */
[----:B------:R-:W-:Y:S01]  /*36f0*/  @!P0 SHF.R.U32.HI R41, RZ, 0x10, R47 ;  /* 0x00000010ff298819 */ /* 0x000fe2000001162f */
[--C-:B------:R-:W-:Y:S01]  /*3700*/  @!P0 HADD2.F32 R39, -RZ, R52.reuse.H1_H1 ;  /* 0x30000034ff278230 */ /* 0x100fe20000004100 */
[----:B------:R-:W-:Y:S01]  /*3710*/  LEA.HI.X R47, R7, c[0x0][0x1cc], R19, 0x1, P1 ;  /* 0x00007300072f7a11 */ /* 0x000fe200008f0c13 */
[----:B------:R-:W-:Y:S01]  /*3720*/  @!P0 HADD2.F32 R35, -RZ, R52.H0_H0 ;  /* 0x20000034ff238230 */ /* 0x000fe20000004100 */
[--C-:B------:R-:W-:Y:S01]  /*3730*/  @!P0 SHF.R.U64 R0, R24, 0x10, R25.reuse ;  /* 0x0000001018008819 */ /* 0x100fe20000001219 */
[----:B------:R-:W-:Y:S01]  /*3740*/  @!P0 HADD2.F32 R41, -RZ, R41.H0_H0 ;  /* 0x20000029ff298230 */ /* 0x000fe20000004100 */
[----:B------:R-:W-:Y:S01]  /*3750*/  @!P0 SHF.R.U32.HI R4, RZ, 0x10, R25 ;  /* 0x00000010ff048819 */ /* 0x000fe20000011619 */
[----:B------:R-:W-:Y:S01]  /*3760*/  @!P0 HADD2.F32 R37, -RZ, R37.H0_H0 ;  /* 0x20000025ff258230 */ /* 0x000fe20000004100 */
[--C-:B------:R-:W-:Y:S01]  /*3770*/  @!P0 SHF.R.U32.HI R5, RZ, 0x10, R27.reuse ;  /* 0x00000010ff058819 */ /* 0x100fe2000001161b */
[--C-:B------:R-:W-:Y:S01]  /*3780*/  @!P0 HADD2.F32 R3, -RZ, R18.reuse.H1_H1 ;  /* 0x30000012ff038230 */ /* 0x100fe20000004100 */
[----:B------:R-:W-:Y:S01]  /*3790*/  @!P0 SHF.R.U64 R6, R26, 0x10, R27 ;  /* 0x000000101a068819 */ /* 0x000fe2000000121b */
[----:B------:R-:W-:Y:S01]  /*37a0*/  @!P0 HADD2.F32 R18, -RZ, R18.H0_H0 ;  /* 0x20000012ff128230 */ /* 0x000fe20000004100 */
[--C-:B------:R-:W-:Y:S01]  /*37b0*/  @!P0 SHF.R.U64 R30, R44, 0x10, R45.reuse ;  /* 0x000000102c1e8819 */ /* 0x100fe2000000122d */
[----:B------:R-:W-:Y:S01]  /*37c0*/  @!P0 HADD2.F32 R4, -RZ, R4.H0_H0 ;  /* 0x20000004ff048230 */ /* 0x000fe20000004100 */
[----:B------:R-:W-:Y:S01]  /*37d0*/  @!P0 SHF.R.U32.HI R33, RZ, 0x10, R45 ;  /* 0x00000010ff218819 */ /* 0x000fe2000001162d */
[----:B------:R-:W-:Y:S01]  /*37e0*/  @!P0 HADD2.F32 R6, -RZ, R6.H0_H0 ;  /* 0x20000006ff068230 */ /* 0x000fe20000004100 */
[----:B------:R-:W-:Y:S01]  /*37f0*/  ISETP.GE.AND P1, PT, R92, c[0x0][0x1d4], PT ;  /* 0x000075005c007a0c */ /* 0x000fe20003f26270 */
[----:B------:R-:W-:Y:S02]  /*3800*/  @!P0 HADD2.F32 R30, -RZ, R30.H0_H0 ;  /* 0x2000001eff1e8230 */ /* 0x000fe40000004100 */
[----:B------:R-:W-:Y:S01]  /*3810*/  @!P0 HADD2.F32 R33, -RZ, R33.H0_H0 ;  /* 0x20000021ff218230 */ /* 0x000fe20000004100 */
[----:B-1----:R-:W-:Y:S01]  /*3820*/  @!P0 IMAD.MOV.U32 R25, RZ, RZ, R23 ;  /* 0x000000ffff198224 */ /* 0x002fe200078e0017 */
[----:B------:R-:W-:Y:S02]  /*3830*/  @!P0 MOV R34, R49 ;  /* 0x0000003100228202 */ /* 0x000fe40000000f00 */
[----:B------:R-:W-:Y:S02]  /*3840*/  @!P0 MOV R8, R21 ;  /* 0x0000001500088202 */ /* 0x000fe40000000f00 */
[----:B------:R-:W-:Y:S01]  /*3850*/  @!P0 MOV R7, R20 ;  /* 0x0000001400078202 */ /* 0x000fe20000000f00 */
[----:B------:R-:W-:Y:S01]  /*3860*/  @!P0 HADD2.F32 R24, -RZ, R25.H0_H0 ;  /* 0x20000019ff188230 */ /* 0x000fe20000004100 */
[----:B------:R-:W-:Y:S01]  /*3870*/  @!P0 MOV R19, R48 ;  /* 0x0000003000138202 */ /* 0x000fe20000000f00 */
[--C-:B------:R-:W-:Y:S01]  /*3880*/  @!P0 HADD2.F32 R2, -RZ, R8.reuse.H0_H0 ;  /* 0x20000008ff028230 */ /* 0x100fe20000004100 */
[----:B------:R-:W-:Y:S01]  /*3890*/  @!P0 MOV R40, R51 ;  /* 0x0000003300288202 */ /* 0x000fe20000000f00 */
[----:B------:R-:W-:Y:S01]  /*38a0*/  @!P0 HADD2.F32 R26, -RZ, R8.H1_H1 ;  /* 0x30000008ff1a8230 */ /* 0x000fe20000004100 */
[----:B------:R-:W-:Y:S01]  /*38b0*/  @!P0 MOV R36, R50 ;  /* 0x0000003200248202 */ /* 0x000fe20000000f00 */
[--C-:B------:R-:W-:Y:S02]  /*38c0*/  @!P0 HADD2.F32 R27, -RZ, R19.reuse.H0_H0 ;  /* 0x20000013ff1b8230 */ /* 0x100fe40000004100 */
[----:B------:R-:W-:Y:S02]  /*38d0*/  @!P0 HADD2.F32 R29, -RZ, R19.H1_H1 ;  /* 0x30000013ff1d8230 */ /* 0x000fe40000004100 */
[--C-:B------:R-:W-:Y:S01]  /*38e0*/  @!P0 HADD2.F32 R19, -RZ, R7.reuse.H0_H0 ;  /* 0x20000007ff138230 */ /* 0x100fe20000004100 */
[----:B------:R-:W-:Y:S01]  /*38f0*/  @!P0 FMUL.FTZ R43, R27, R18 ;  /* 0x000000121b2b8220 */ /* 0x000fe20000410000 */
[----:B------:R-:W-:Y:S02]  /*3900*/  @!P0 HADD2.F32 R7, -RZ, R7.H1_H1 ;  /* 0x30000007ff078230 */ /* 0x000fe40000004100 */
[----:B------:R-:W-:Y:S01]  /*3910*/  @!P0 HADD2.F32 R8, -RZ, R25.H1_H1 ;  /* 0x30000019ff088230 */ /* 0x000fe20000004100 */
[----:B------:R-:W-:Y:S01]  /*3920*/  @!P0 FFMA.FTZ R43, R19, R28, -R43 ;  /* 0x0000001c132b8223 */ /* 0x000fe2000001082b */
[--C-:B------:R-:W-:Y:S02]  /*3930*/  @!P0 HADD2.F32 R31, -RZ, R34.reuse.H0_H0 ;  /* 0x20000022ff1f8230 */ /* 0x100fe40000004100 */
[----:B------:R-:W-:Y:S02]  /*3940*/  @!P0 HADD2.F32 R25, -RZ, R34.H1_H1 ;  /* 0x30000022ff198230 */ /* 0x000fe40000004100 */
[--C-:B------:R-:W-:Y:S01]  /*3950*/  @!P0 HADD2.F32 R38, -RZ, R40.reuse.H0_H0 ;  /* 0x20000028ff268230 */ /* 0x100fe20000004100 */
[-C--:B------:R-:W-:Y:S01]  /*3960*/  @!P0 FMUL.FTZ R42, R31, R3.reuse ;  /* 0x000000031f2a8220 */ /* 0x080fe20000410000 */
[----:B------:R-:W-:Y:S01]  /*3970*/  @!P0 HADD2.F32 R40, -RZ, R40.H1_H1 ;  /* 0x30000028ff288230 */ /* 0x000fe20000004100 */
[C---:B------:R-:W-:Y:S01]  /*3980*/  @!P0 FMUL.FTZ R3, R2.reuse, R3 ;  /* 0x0000000302038220 */ /* 0x040fe20000410000 */
[----:B------:R-:W-:Y:S01]  /*3990*/  @!P0 HADD2.F32 R34, -RZ, R36.H0_H0 ;  /* 0x20000024ff228230 */ /* 0x000fe20000004100 */
[----:B------:R-:W-:Y:S01]  /*39a0*/  @!P0 FFMA.FTZ R42, R2, R32, -R42 ;  /* 0x00000020022a8223 */ /* 0x000fe2000001082a */
[----:B------:R-:W-:Y:S01]  /*39b0*/  @!P0 HADD2.F32 R2, -RZ, R0.H0_H0 ;  /* 0x20000000ff028230 */ /* 0x000fe20000004100 */
[----:B------:R-:W-:Y:S01]  /*39c0*/  @!P0 FMUL.FTZ R0, R19, R18 ;  /* 0x0000001213008220 */ /* 0x000fe20000410000 */
[----:B------:R-:W-:Y:S01]  /*39d0*/  @!P0 MOV R19, R22 ;  /* 0x0000001600138202 */ /* 0x000fe20000000f00 */
[----:B------:R-:W-:Y:S01]  /*39e0*/  @!P0 FMUL.FTZ R132, R25, R4 ;  /* 0x0000000419848220 */ /* 0x000fe20000410000 */
[--C-:B------:R-:W-:Y:S01]  /*39f0*/  @!P0 HADD2.F32 R18, -RZ, R13.reuse.H1_H1 ;  /* 0x3000000dff128230 */ /* 0x100fe20000004100 */
[-C--:B------:R-:W-:Y:S01]  /*3a00*/  @!P0 FMUL.FTZ R44, R29, R2.reuse ;  /* 0x000000021d2c8220 */ /* 0x080fe20000410000 */
[----:B------:R-:W-:Y:S01]  /*3a10*/  @!P0 HADD2.F32 R36, -RZ, R36.H1_H1 ;  /* 0x30000024ff248230 */ /* 0x000fe20000004100 */
[C---:B------:R-:W-:Y:S02]  /*3a20*/  @!P0 FMUL.FTZ R2, R7.reuse, R2 ;  /* 0x0000000207028220 */ /* 0x040fe40000410000 */
[----:B------:R-:W-:Y:S01]  /*3a30*/  @!P0 FFMA.FTZ R44, R7, R30, -R44 ;  /* 0x0000001e072c8223 */ /* 0x000fe2000001082c */
[----:B------:R-:W-:Y:S01]  /*3a40*/  @!P0 HADD2.F32 R7, -RZ, R13.H0_H0 ;  /* 0x2000000dff078230 */ /* 0x000fe20000004100 */
[----:B------:R-:W-:Y:S01]  /*3a50*/  @!P0 FMUL.FTZ R131, R34, R18 ;  /* 0x0000001222838220 */ /* 0x000fe20000410000 */
[----:B------:R-:W-:Y:S01]  /*3a60*/  @!P0 HADD2.F32 R13, -RZ, R5.H0_H0 ;  /* 0x20000005ff0d8230 */ /* 0x000fe20000004100 */
[----:B------:R-:W-:Y:S01]  /*3a70*/  @!P0 FMUL.FTZ R53, R36, R6 ;  /* 0x0000000624358220 */ /* 0x000fe20000410000 */
[----:B------:R-:W-:Y:S01]  /*3a80*/  @!P0 F2FP.PACK_AB R43, R44, R43 ;  /* 0x0000002b2c2b823e */ /* 0x000fe200000000ff */
[----:B------:R-:W-:Y:S01]  /*3a90*/  @!P0 FMUL.FTZ R52, R38, R7 ;  /* 0x0000000726348220 */ /* 0x000fe20000410000 */
[--C-:B------:R-:W-:Y:S01]  /*3aa0*/  @!P0 HADD2.F32 R5, -RZ, R19.reuse.H0_H0 ;  /* 0x20000013ff058230 */ /* 0x100fe20000004100 */
[----:B------:R-:W-:Y:S01]  /*3ab0*/  @!P0 FMUL.FTZ R45, R40, R13 ;  /* 0x0000000d282d8220 */ /* 0x000fe20000410000 */
[----:B------:R-:W-:Y:S01]  /*3ac0*/  @!P0 HADD2.F32 R19, -RZ, R19.H1_H1 ;  /* 0x30000013ff138230 */ /* 0x000fe20000004100 */
[----:B------:R-:W-:Y:S02]  /*3ad0*/  @!P0 FFMA.FTZ R132, R26, R33, -R132 ;  /* 0x000000211a848223 */ /* 0x000fe40000010884 */
[----:B------:R-:W-:Y:S02]  /*3ae0*/  @!P0 FFMA.FTZ R52, R24, R39, -R52 ;  /* 0x0000002718348223 */ /* 0x000fe40000010834 */
[----:B------:R-:W-:Y:S01]  /*3af0*/  @!P0 FFMA.FTZ R45, R8, R41, -R45 ;  /* 0x00000029082d8223 */ /* 0x000fe2000001082d */
[----:B------:R-:W-:Y:S01]  /*3b00*/  @!P0 F2FP.PACK_AB R42, R132, R42 ;  /* 0x0000002a842a823e */ /* 0x000fe200000000ff */
[----:B------:R-:W-:Y:S02]  /*3b10*/  @!P0 FFMA.FTZ R131, R5, R35, -R131 ;  /* 0x0000002305838223 */ /* 0x000fe40000010883 */
[----:B------:R-:W-:Y:S01]  /*3b20*/  @!P0 FFMA.FTZ R53, R19, R37, -R53 ;  /* 0x0000002513358223 */ /* 0x000fe20000010835 */
[----:B------:R-:W-:Y:S01]  /*3b30*/  @!P0 F2FP.PACK_AB R45, R45, R52 ;  /* 0x000000342d2d823e */ /* 0x000fe200000000ff */
[----:B------:R-:W-:Y:S01]  /*3b40*/  @!P0 IMAD.MOV.U32 R20, RZ, RZ, R43 ;  /* 0x000000ffff148224 */ /* 0x000fe200078e002b */
[----:B------:R-:W-:Y:S01]  /*3b50*/  @!P0 MOV R21, R42 ;  /* 0x0000002a00158202 */ /* 0x000fe20000000f00 */
[----:B------:R-:W-:Y:S01]  /*3b60*/  @!P0 FFMA.FTZ R0, R27, R28, R0 ;  /* 0x0000001c1b008223 */ /* 0x000fe20000010000 */
[----:B------:R-:W-:Y:S01]  /*3b70*/  @!P0 F2FP.PACK_AB R53, R53, R131 ;  /* 0x000000833535823e */ /* 0x000fe200000000ff */
[----:B------:R-:W-:Y:S01]  /*3b80*/  @!P0 FMUL.FTZ R4, R26, R4 ;  /* 0x000000041a048220 */ /* 0x000fe20000410000 */
[----:B------:R-:W-:Y:S01]  /*3b90*/  @!P0 MOV R23, R45 ;  /* 0x0000002d00178202 */ /* 0x000fe20000000f00 */
[----:B------:R-:W-:Y:S01]  /*3ba0*/  @!P0 FFMA.FTZ R2, R29, R30, R2 ;  /* 0x0000001e1d028223 */ /* 0x000fe20000010002 */
[----:B------:R-:W-:Y:S01]  /*3bb0*/  @!P0 MOV R22, R53 ;  /* 0x0000003500168202 */ /* 0x000fe20000000f00 */
[----:B------:R-:W-:Y:S02]  /*3bc0*/  @!P0 FMUL.FTZ R5, R5, R18 ;  /* 0x0000001205058220 */ /* 0x000fe40000410000 */
[----:B------:R-:W-:Y:S01]  /*3bd0*/  @!P0 FFMA.FTZ R3, R31, R32, R3 ;  /* 0x000000201f038223 */ /* 0x000fe20000010003 */
[----:B------:R-:W-:Y:S01]  /*3be0*/  @!P0 F2FP.PACK_AB R0, R2, R0 ;  /* 0x000000000200823e */ /* 0x000fe200000000ff */
[----:B------:R-:W-:Y:S01]  /*3bf0*/  @!P0 FMUL.FTZ R6, R19, R6 ;  /* 0x0000000613068220 */ /* 0x000fe20000410000 */
[----:B------:R1:W-:Y:S01]  /*3c00*/  STG.E.128 [R46.64], R20 ;  /* 0x000000142e007986 */ /* 0x0003e2000c101d08 */
[----:B------:R-:W-:Y:S02]  /*3c10*/  @!P0 FFMA.FTZ R4, R25, R33, R4 ;  /* 0x0000002119048223 */ /* 0x000fe40000010004 */
[----:B------:R-:W-:Y:S02]  /*3c20*/  @!P0 FMUL.FTZ R7, R24, R7 ;  /* 0x0000000718078220 */ /* 0x000fe40000410000 */
[----:B------:R-:W-:Y:S01]  /*3c30*/  @!P0 FFMA.FTZ R5, R34, R35, R5 ;  /* 0x0000002322058223 */ /* 0x000fe20000010005 */
[----:B------:R-:W-:Y:S01]  /*3c40*/  @!P0 F2FP.PACK_AB R3, R4, R3 ;  /* 0x000000030403823e */ /* 0x000fe200000000ff */
[----:B------:R-:W-:Y:S02]  /*3c50*/  @!P0 FMUL.FTZ R8, R8, R13 ;  /* 0x0000000d08088220 */ /* 0x000fe40000410000 */
[----:B------:R-:W-:Y:S01]  /*3c60*/  @!P0 FFMA.FTZ R6, R36, R37, R6 ;  /* 0x0000002524068223 */ /* 0x000fe20000010006 */
[----:B------:R-:W-:Y:S01]  /*3c70*/  @!P0 MOV R49, R3 ;  /* 0x0000000300318202 */ /* 0x000fe20000000f00 */
[----:B------:R-:W-:Y:S02]  /*3c80*/  @!P0 FFMA.FTZ R7, R38, R39, R7 ;  /* 0x0000002726078223 */ /* 0x000fe40000010007 */
[----:B------:R-:W-:Y:S01]  /*3c90*/  @!P0 FFMA.FTZ R8, R40, R41, R8 ;  /* 0x0000002928088223 */ /* 0x000fe20000010008 */
[----:B------:R-:W-:Y:S01]  /*3ca0*/  @!P0 F2FP.PACK_AB R5, R6, R5 ;  /* 0x000000050605823e */ /* 0x000fe200000000ff */
[----:B------:R-:W-:Y:S03]  /*3cb0*/  @!P0 IMAD.MOV.U32 R48, RZ, RZ, R0 ;  /* 0x000000ffff308224 */ /* 0x000fe600078e0000 */
[----:B------:R-:W-:Y:S02]  /*3cc0*/  @!P0 F2FP.PACK_AB R7, R8, R7 ;  /* 0x000000070807823e */ /* 0x000fe400000000ff */
[----:B------:R-:W-:Y:S02]  /*3cd0*/  @!P0 MOV R50, R5 ;  /* 0x0000000500328202 */ /* 0x000fe40000000f00 */
        /* <DEDUP_REMOVED lines=8> */
.L_x_571:
[----:B------:R-:W-:Y:S05]  /*3d60*/  IMAD R0, R100, -0x20, R108 ;  /* 0xffffffe064007824 */ /* 0x000fea00078e026c */
        /* <DEDUP_REMOVED lines=16> */
.L_x_575:
[----:B------:R-:W-:Y:S05]  /*3e70*/  BSYNC B1 ;  /* 0x0000000000017941 */ /* 0x000fea0003800000 */
.L_x_570:
[----:B------:R-:W-:Y:S01]  /*3e80*/  IMAD.SHL.U32 R0, R100, 0x20, RZ ;  /* 0x0000002064007824 */ /* 0x000fe200078e00ff */
[----:B------:R-:W-:Y:S03]  /*3e90*/  BSSY B0, `(.L_x_586) ;  /* 0x0000035000007945 */ /* 0x000fe60003800000 */
[--C-:B--2---:R-:W-:Y:S02]  /*3ea0*/  IMAD.IADD R2, R67, 0x1, -R0.reuse ;  /* 0x0000000143027824 */ /* 0x104fe400078e0a00 */
[----:B------:R-:W-:Y:S03]  /*3eb0*/  IMAD.IADD R0, R108, 0x1, -R0 ;  /* 0x000000016c007824 */ /* 0x000fe600078e0a00 */
[----:B------:R-:W-:Y:S02]  /*3ec0*/  ISETP.GE.AND P0, PT, R2, 0x1, PT ;  /* 0x000000010200780c */ /* 0x000fe40003f06270 */
[----:B------:R-:W-:Y:S11]  /*3ed0*/  IMNMX R0, R0, 0x20, PT ;  /* 0x0000002000007817 */ /* 0x000ff60003800200 */
[C---:B------:R-:W-:Y:S01]  /*3ee0*/  @P0 LEA R3, P1, R100.reuse, R69, 0x5 ;  /* 0x0000004564030211 */ /* 0x040fe200078228ff */
[----:B-1---5:R-:W-:Y:S01]  /*3ef0*/  @P0 IMAD.MOV.U32 R4, RZ, RZ, R120 ;  /* 0x000000ffff040224 */ /* 0x022fe200078e0078 */
[----:B------:R-:W-:Y:S01]  /*3f00*/  @P0 ISETP.NE.U32.AND P4, PT, R99, RZ, PT ;  /* 0x000000ff6300020c */ /* 0x000fe20003f85070 */
[----:B------:R-:W-:Y:S01]  /*3f10*/  @P0 IMAD.MOV.U32 R5, RZ, RZ, R66 ;  /* 0x000000ffff050224 */ /* 0x000fe200078e0042 */
[----:B------:R-:W-:Y:S02]  /*3f20*/  @P0 LEA.HI.X R2, R100, R68, R56, 0x5, P1 ;  /* 0x0000004464020211 */ /* 0x000fe400008f2c38 */
[----:B------:R-:W-:Y:S01]  /*3f30*/  @P0 ISETP.NE.U32.AND P3, PT, R98, RZ, PT ;  /* 0x000000ff6200020c */ /* 0x000fe20003f65070 */
[----:B------:R-:W-:Y:S01]  /*3f40*/  @P0 IMAD.WIDE.U32 R4, R3, c[0x0][0x258], R4 ;  /* 0x0000960003040a25 */ /* 0x000fe200078e0004 */
[----:B------:R-:W-:Y:S03]  /*3f50*/  @P0 ISETP.NE.U32.AND P2, PT, R97, RZ, PT ;  /* 0x000000ff6100020c */ /* 0x000fe60003f45070 */
        /* <DEDUP_REMOVED lines=21> */
[----:B------:R-:W-:Y:S01]  /*40b0*/  IMAD.MOV.U32 R19, RZ, RZ, R63 ;  /* 0x000000ffff137224 */ /* 0x000fe200078e003f */
[----:B------:R-:W-:Y:S02]  /*40c0*/  ISETP.GE.AND P1, PT, R103, c[0x0][0x1d4], PT ;  /* 0x0000750067007a0c */ /* 0x000fe40003f26270 */
        /* <DEDUP_REMOVED lines=17> */
.L_x_587:
[----:B-1----:R-:W-:Y:S05]  /*41e0*/  BSYNC B0 ;  /* 0x0000000000007941 */ /* 0x002fea0003800000 */
.L_x_586:
[C---:B------:R-:W-:Y:S02]  /*41f0*/  ISETP.GT.AND P0, PT, R100.reuse, R71, PT ;  /* 0x000000476400720c */ /* 0x040fe40003f04270 */
[----:B------:R-:W-:Y:S11]  /*4200*/  IADD3 R100, R100, -0x1, RZ ;  /* 0xffffffff64647810 */ /* 0x000ff60007ffe0ff */
[----:B------:R-:W-:Y:S01]  /*4210*/  @P0 SHF.R.S32.HI R2, RZ, 0x1f, R100 ;  /* 0x0000001fff020819 */ /* 0x000fe20000011464 */
[----:B------:R-:W-:Y:S01]  /*4220*/  @P0 IMAD R0, R74, R100, RZ ;  /* 0x000000644a000224 */ /* 0x000fe200078e02ff */
[----:B------:R-:W-:Y:S01]  /*4230*/  @P0 ISETP.NE.U32.AND P4, PT, R99, RZ, PT ;  /* 0x000000ff6300020c */ /* 0x000fe20003f85070 */
[----:B------:R-:W-:Y:S01]  /*4240*/  @P0 IMAD.MOV.U32 R4, RZ, RZ, R122 ;  /* 0x000000ffff040224 */ /* 0x000fe200078e007a */
[----:B------:R-:W-:Y:S01]  /*4250*/  @P0 ISETP.NE.U32.AND P3, PT, R98, RZ, PT ;  /* 0x000000ff6200020c */ /* 0x000fe20003f65070 */
[----:B------:R-:W-:Y:S01]  /*4260*/  @P0 IMAD.MOV.U32 R5, RZ, RZ, R127 ;  /* 0x000000ffff050224 */ /* 0x000fe200078e007f */
[----:B------:R-:W-:Y:S01]  /*4270*/  @P0 ISETP.NE.U32.AND P2, PT, R97, RZ, PT ;  /* 0x000000ff6100020c */ /* 0x000fe20003f45070 */
[-C--:B------:R-:W-:Y:S02]  /*4280*/  @P0 IMAD R0, R2, R75.reuse, R0 ;  /* 0x0000004b02000224 */ /* 0x080fe400078e0200 */
[----:B------:R-:W-:Y:S04]  /*4290*/  @P0 IMAD.WIDE.U32 R4, R100, R75, R4 ;  /* 0x0000004b64040225 */ /* 0x000fe800078e0004 */
[----:B------:R-:W-:Y:S01]  /*42a0*/  @P0 IMAD.IADD R0, R5, 0x1, R0 ;  /* 0x0000000105000824 */ /* 0x000fe200078e0200 */
[C---:B------:R-:W-:Y:S04]  /*42b0*/  @P0 LEA R2, P1, R4.reuse, c[0x0][0x220], 0x1 ;  /* 0x0000880004020a11 */ /* 0x040fe800078208ff */
        /* <DEDUP_REMOVED lines=12> */
.L_x_567:
[----:B------:R-:W-:Y:S01]  /*4380*/  ISETP.NE.AND P1, PT, R226, 0x1, PT ;  /* 0x00000001e200780c */ /* 0x000fe20003f25270 */
[----:B-1----:R-:W-:Y:S01]  /*4390*/  IMAD.MOV.U32 R3, RZ, RZ, RZ ;  /* 0x000000ffff037224 */ /* 0x002fe200078e00ff */
[----:B------:R-:W-:Y:S01]  /*43a0*/  LOP3.LUT R0, R0, 0xffffffbf, RZ, 0xc0, !PT ;  /* 0xffffffbf00007812 */ /* 0x000fe200078ec0ff */
[----:B------:R-:W-:Y:S01]  /*43b0*/  IMAD.MOV.U32 R130, RZ, RZ, RZ ;  /* 0x000000ffff827224 */ /* 0x000fe200078e00ff */
[----:B------:R-:W-:Y:S01]  /*43c0*/  IADD3 R2, R149, 0x7f, RZ ;  /* 0x0000007f95027810 */ /* 0x000fe20007ffe0ff */
[----:B------:R-:W-:Y:S01]  /*43d0*/  CS2R R4, SRZ ;  /* 0x0000000000047805 */ /* 0x000fe2000001ff00 */
[----:B------:R-:W-:Y:S01]  /*43e0*/  PLOP3.LUT P2, PT, PT, PT, PT, 0x80, 0x0 ;  /* 0x000000000000781c */ /* 0x000fe20003f4f070 */
[----:B------:R-:W-:Y:S01]  /*43f0*/  IMAD.MOV.U32 R128, RZ, RZ, RZ ;  /* 0x000000ffff807224 */ /* 0x000fe200078e00ff */
[----:B------:R-:W-:Y:S01]  /*4400*/  CS2R R126, SRZ ;  /* 0x00000000007e7805 */ /* 0x000fe2000001ff00 */
[----:B------:R-:W-:Y:S01]  /*4410*/  CS2R R124, SRZ ;  /* 0x00000000007c7805 */ /* 0x000fe2000001ff00 */
[----:B------:R-:W-:Y:S01]  /*4420*/  CS2R R122, SRZ ;  /* 0x00000000007a7805 */ /* 0x000fe2000001ff00 */
[----:B------:R-:W-:Y:S01]  /*4430*/  CS2R R120, SRZ ;  /* 0x0000000000787805 */ /* 0x000fe2000001ff00 */
[----:B------:R-:W-:Y:S01]  /*4440*/  CS2R R118, SRZ ;  /* 0x0000000000767805 */ /* 0x000fe2000001ff00 */
[----:B------:R-:W-:Y:S01]  /*4450*/  @P1 LOP3.LUT R0, R0, 0x40, RZ, 0xfc, !PT ;  /* 0x0000004000001812 */ /* 0x000fe200078efcff */
[----:B------:R-:W-:Y:S01]  /*4460*/  CS2R R116, SRZ ;  /* 0x0000000000747805 */ /* 0x000fe2000001ff00 */
[----:B------:R-:W-:Y:S01]  /*4470*/  CS2R R114, SRZ ;  /* 0x0000000000727805 */ /* 0x000fe2000001ff00 */
[----:B------:R-:W-:Y:S01]  /*4480*/  @P1 IMAD.HI.U32 R0, R2, c[0x0][0x2c8], RZ ;  /* 0x0000b20002001a27 */ /* 0x000fe200078e00ff */
[----:B------:R-:W-:Y:S01]  /*4490*/  CS2R R112, SRZ ;  /* 0x0000000000707805 */ /* 0x000fe2000001ff00 */
[----:B------:R-:W-:Y:S01]  /*44a0*/  CS2R R110, SRZ ;  /* 0x00000000006e7805 */ /* 0x000fe2000001ff00 */
[----:B------:R-:W-:Y:S01]  /*44b0*/  CS2R R108, SRZ ;  /* 0x00000000006c7805 */ /* 0x000fe2000001ff00 */
[----:B------:R-:W-:Y:S01]  /*44c0*/  CS2R R102, SRZ ;  /* 0x0000000000667805 */ /* 0x000fe2000001ff00 */
[----:B------:R-:W-:Y:S01]  /*44d0*/  @P1 SHF.R.U32.HI R2, RZ, c[0x0][0x2cc], R0 ;  /* 0x0000b300ff021a19 */ /* 0x000fe20000011600 */
[----:B------:R-:W-:Y:S01]  /*44e0*/  CS2R R100, SRZ ;  /* 0x0000000000647805 */ /* 0x000fe2000001ff00 */
[----:B------:R-:W-:Y:S01]  /*44f0*/  CS2R R98, SRZ ;  /* 0x0000000000627805 */ /* 0x000fe2000001ff00 */
[----:B------:R-:W-:Y:S01]  /*4500*/  CS2R R96, SRZ ;  /* 0x0000000000607805 */ /* 0x000fe2000001ff00 */
[----:B------:R-:W-:Y:S01]  /*4510*/  CS2R R94, SRZ ;  /* 0x00000000005e7805 */ /* 0x000fe2000001ff00 */
[----:B------:R-:W-:Y:S01]  /*4520*/  IMAD.IADD R2, R72, 0x1, R2 ;  /* 0x0000000148027824 */ /* 0x000fe200078e0202 */
[----:B------:R-:W-:Y:S01]  /*4530*/  CS2R R92, SRZ ;  /* 0x00000000005c7805 */ /* 0x000fe2000001ff00 */
[----:B------:R-:W-:Y:S01]  /*4540*/  CS2R R90, SRZ ;  /* 0x00000000005a7805 */ /* 0x000fe2000001ff00 */
[----:B------:R-:W-:Y:S01]  /*4550*/  CS2R R88, SRZ ;  /* 0x0000000000587805 */ /* 0x000fe2000001ff00 */
[----:B------:R-:W-:Y:S01]  /*4560*/  CS2R R8, SRZ ;  /* 0x0000000000087805 */ /* 0x000fe2000001ff00 */
[----:B------:R-:W-:Y:S01]  /*4570*/  SHF.R.S32.HI R0, RZ, 0x1f, R2 ;  /* 0x0000001fff007819 */ /* 0x000fe20000011402 */
[----:B------:R-:W-:Y:S01]  /*4580*/  IMAD.MOV.U32 R86, RZ, RZ, RZ ;  /* 0x000000ffff567224 */ /* 0x000fe200078e00ff */
[----:B------:R-:W-:Y:S01]  /*4590*/  CS2R R84, SRZ ;  /* 0x0000000000547805 */ /* 0x000fe2000001ff00 */
[----:B------:R-:W-:Y:S01]  /*45a0*/  CS2R R82, SRZ ;  /* 0x0000000000527805 */ /* 0x000fe2000001ff00 */
[----:B------:R-:W-:Y:S01]  /*45b0*/  LEA.HI R0, R0, R2, RZ, 0x5 ;  /* 0x0000000200007211 */ /* 0x000fe200078f28ff */
[----:B------:R-:W-:Y:S01]  /*45c0*/  IMAD.IADD R2, R105, 0x1, R106 ;  /* 0x0000000169027824 */ /* 0x000fe200078e026a */
[----:B------:R-:W-:Y:S01]  /*45d0*/  CS2R R80, SRZ ;  /* 0x0000000000507805 */ /* 0x000fe2000001ff00 */
[----:B------:R-:W-:Y:S01]  /*45e0*/  IMAD.MOV.U32 R106, RZ, RZ, RZ ;  /* 0x000000ffff6a7224 */ /* 0x000fe200078e00ff */
[----:B------:R-:W-:Y:S01]  /*45f0*/  SHF.R.S32.HI R6, RZ, 0x5, R0 ;  /* 0x00000005ff067819 */ /* 0x000fe20000011400 */
[----:B------:R-:W-:Y:S01]  /*4600*/  CS2R R104, SRZ ;  /* 0x0000000000687805 */ /* 0x000fe2000001ff00 */
[----:B------:R-:W-:Y:S01]  /*4610*/  CS2R R78, SRZ ;  /* 0x00000000004e7805 */ /* 0x000fe2000001ff00 */
[----:B------:R-:W-:Y:S01]  /*4620*/  CS2R R76, SRZ ;  /* 0x00000000004c7805 */ /* 0x000fe2000001ff00 */
[----:B------:R-:W-:Y:S01]  /*4630*/  IMNMX R6, R73, R6, PT ;  /* 0x0000000649067217 */ /* 0x000fe20003800200 */
[----:B------:R-:W-:Y:S01]  /*4640*/  CS2R R74, SRZ ;  /* 0x00000000004a7805 */ /* 0x000fe2000001ff00 */
[----:B------:R-:W-:Y:S01]  /*4650*/  CS2R R72, SRZ ;  /* 0x0000000000487805 */ /* 0x000fe2000001ff00 */
[----:B------:R-:W-:Y:S01]  /*4660*/  CS2R R70, SRZ ;  /* 0x0000000000467805 */ /* 0x000fe2000001ff00 */
[----:B------:R-:W-:Y:S01]  /*4670*/  ISETP.GE.AND P0, PT, R6, 0x1, PT ;  /* 0x000000010600780c */ /* 0x000fe20003f06270 */
        /* <DEDUP_REMOVED lines=39> */
[----:B------:R1:W2:Y:S01]  /*48f0*/  @P2 LDG.E R4, [R4.64] ;  /* 0x0000000804042981 */ /* 0x0002a2000c1e1900 */
[----:B------:R-:W-:Y:S01]  /*4900*/  SHF.R.S32.HI R0, RZ, 0x1f, R107 ;  /* 0x0000001fff007819 */ /* 0x000fe2000001146b */
[----:B------:R-:W-:Y:S01]  /*4910*/  IMAD.WIDE.U32 R16, R107, c[0x0][0x178], RZ ;  /* 0x00005e006b107a25 */ /* 0x000fe200078e00ff */
[----:B------:R-:W-:Y:S01]  /*4920*/  SHF.R.S32.HI R52, RZ, 0x1f, R54 ;  /* 0x0000001fff347819 */ /* 0x000fe20000011436 */
[----:B------:R-:W-:Y:S01]  /*4930*/  BSSY B0, `(.L_x_590) ;  /* 0x00000bf000007945 */ /* 0x000fe20003800000 */
[----:B------:R-:W-:Y:S01]  /*4940*/  ISETP.NE.U32.AND P0, PT, RZ, c[0x0][0x348], PT ;  /* 0x0000d200ff007a0c */ /* 0x000fe20003f05070 */
[----:B------:R-:W-:Y:S01]  /*4950*/  IMAD R0, R0, c[0x0][0x178], RZ ;  /* 0x00005e0000007a24 */ /* 0x000fe200078e02ff */
[----:B------:R-:W-:Y:S01]  /*4960*/  LEA.HI R48, R52, R54, RZ, 0x3 ;  /* 0x0000003634307211 */ /* 0x000fe200078f18ff */
[----:B------:R-:W-:Y:S01]  /*4970*/  IMAD R3, R87, c[0x0][0x1b8], RZ ;  /* 0x00006e0057037a24 */ /* 0x000fe200078e02ff */
[----:B------:R-:W-:Y:S01]  /*4980*/  SHF.R.S32.HI R10, RZ, 0x1f, R216 ;  /* 0x0000001fff0a7819 */ /* 0x000fe200000114d8 */
[----:B------:R-:W-:Y:S01]  /*4990*/  IMAD R107, R107, c[0x0][0x17c], R0 ;  /* 0x00005f006b6b7a24 */ /* 0x000fe200078e0200 */
[----:B------:R-:W-:Y:S01]  /*49a0*/  LOP3.LUT R0, R48, 0xfffffff8, RZ, 0xc0, !PT ;  /* 0xfffffff830007812 */ /* 0x000fe200078ec0ff */
[----:B------:R-:W-:Y:S01]  /*49b0*/  IMAD R3, R215, c[0x0][0x1bc], R3 ;  /* 0x00006f00d7037a24 */ /* 0x000fe200078e0203 */
[----:B------:R-:W-:Y:S01]  /*49c0*/  SHF.R.S32.HI R48, RZ, 0x3, R48 ;  /* 0x00000003ff307819 */ /* 0x000fe20000011430 */
[----:B------:R-:W-:Y:S01]  /*49d0*/  IMAD.IADD R17, R17, 0x1, R107 ;  /* 0x0000000111117824 */ /* 0x000fe200078e026b */
[----:B------:R-:W-:Y:S01]  /*49e0*/  ISETP.NE.AND.EX P0, PT, RZ, c[0x0][0x34c], PT, P0 ;  /* 0x0000d300ff007a0c */ /* 0x000fe20003f05300 */
[----:B------:R-:W-:Y:S01]  /*49f0*/  IMAD.IADD R0, R54, 0x1, -R0 ;  /* 0x0000000136007824 */ /* 0x000fe200078e0a00 */
[----:B------:R-:W-:Y:S01]  /*4a00*/  SHF.R.S32.HI R26, RZ, 0x1f, R2 ;  /* 0x0000001fff1a7819 */ /* 0x000fe20000011402 */
[----:B------:R-:W-:Y:S01]  /*4a10*/  IMAD.WIDE.U32 R16, R215, c[0x0][0x1b8], R16 ;  /* 0x00006e00d7107a25 */ /* 0x000fe200078e0010 */
[----:B------:R-:W-:-:S02]  /*4a20*/  SEL R8, R10, RZ, !P0 ;  /* 0x000000ff0a087207 */ /* 0x000fc40004000000 */
[----:B------:R-:W-:Y:S01]  /*4a30*/  SEL R14, R216, RZ, !P0 ;  /* 0x000000ffd80e7207 */ /* 0x000fe20004000000 */
[----:B------:R-:W-:Y:S01]  /*4a40*/  IMAD.IADD R17, R17, 0x1, R3 ;  /* 0x0000000111117824 */ /* 0x000fe200078e0203 */
[----:B------:R-:W-:Y:S01]  /*4a50*/  IADD3 R20, P0, R48, R2, RZ ;  /* 0x0000000230147210 */ /* 0x000fe20007f1e0ff */
[----:B------:R-:W-:Y:S01]  /*4a60*/  IMAD R8, R8, c[0x0][0x1c0], RZ ;  /* 0x0000700008087a24 */ /* 0x000fe200078e02ff */
[----:B------:R-:W-:Y:S01]  /*4a70*/  LEA.HI R123, R52, R54, RZ, 0x6 ;  /* 0x00000036347b7211 */ /* 0x000fe200078f30ff */
[----:B-1----:R-:W-:Y:S01]  /*4a80*/  IMAD R5, R0, 0x20, R48 ;  /* 0x0000002000057824 */ /* 0x002fe200078e0230 */
[----:B------:R-:W-:Y:S01]  /*4a90*/  LEA.HI.X.SX32 R26, R48, R26, 0x1, P0 ;  /* 0x0000001a301a7211 */ /* 0x000fe200000f0eff */
[C---:B------:R-:W-:Y:S02]  /*4aa0*/  IMAD R8, R14.reuse, c[0x0][0x1c4], R8 ;  /* 0x000071000e087a24 */ /* 0x040fe400078e0208 */
[----:B------:R-:W-:Y:S02]  /*4ab0*/  IMAD.IADD R5, R149, 0x1, R5 ;  /* 0x0000000195057824 */ /* 0x000fe400078e0205 */
[----:B------:R-:W-:-:S04]  /*4ac0*/  IMAD.WIDE.U32 R14, R14, c[0x0][0x1c0], R16 ;  /* 0x000070000e0e7a25 */ /* 0x000fc800078e0010 */
[----:B------:R-:W-:-:S04]  /*4ad0*/  @P1 IMAD.HI.U32 R3, R5, c[0x0][0x2c8], RZ ;  /* 0x0000b20005031a27 */ /* 0x000fc800078e00ff */
[----:B------:R-:W-:Y:S01]  /*4ae0*/  IMAD.MOV.U32 R12, RZ, RZ, R5 ;  /* 0x000000ffff0c7224 */ /* 0x000fe200078e0005 */
[----:B------:R-:W-:Y:S01]  /*4af0*/  @P1 SHF.R.U32.HI R12, RZ, c[0x0][0x2cc], R3 ;  /* 0x0000b300ff0c1a19 */ /* 0x000fe20000011603 */
[----:B------:R-:W-:Y:S01]  /*4b00*/  IMAD.IADD R15, R15, 0x1, R8 ;  /* 0x000000010f0f7824 */ /* 0x000fe200078e0208 */
[----:B------:R-:W-:Y:S01]  /*4b10*/  LEA.HI R3, R52, R54, RZ, 0x4 ;  /* 0x0000003634037211 */ /* 0x000fe200078f20ff */
[C---:B------:R-:W-:Y:S01]  /*4b20*/  IMAD.SHL.U32 R83, R0.reuse, 0x8, RZ ;  /* 0x0000000800537824 */ /* 0x040fe200078e00ff */
[--C-:B------:R-:W-:Y:S01]  /*4b30*/  SHF.R.S32.HI R7, RZ, 0x1f, R12.reuse ;  /* 0x0000001fff077819 */ /* 0x100fe2000001140c */
[----:B------:R-:W-:Y:S01]  /*4b40*/  IMAD.MOV R18, RZ, RZ, -R12 ;  /* 0x000000ffff127224 */ /* 0x000fe200078e0a0c */
[----:B------:R-:W-:Y:S01]  /*4b50*/  SHF.R.S32.HI R9, RZ, 0x4, R3 ;  /* 0x00000004ff097819 */ /* 0x000fe20000011403 */
[----:B------:R-:W-:Y:S01]  /*4b60*/  IMAD.SHL.U32 R110, R0, 0x8, RZ ;  /* 0x00000008006e7824 */ /* 0x000fe200078e00ff */
[C---:B------:R-:W-:Y:S01]  /*4b70*/  LOP3.LUT R2, R3.reuse, 0xfffffff0, RZ, 0xc0, !PT ;  /* 0xfffffff003027812 */ /* 0x040fe200078ec0ff */
[----:B------:R-:W-:Y:S01]  /*4b80*/  IMAD R18, R18, c[0x0][0x2c4], R5 ;  /* 0x0000b10012127a24 */ /* 0x000fe200078e0205 */
[----:B------:R-:W-:Y:S01]  /*4b90*/  LEA.HI R50, R3, R9, RZ, 0x1 ;  /* 0x0000000903327211 */ /* 0x000fe200078f08ff */
[----:B------:R-:W-:Y:S01]  /*4ba0*/  IMAD R7, R7, c[0x0][0x1b0], RZ ;  /* 0x00006c0007077a24 */ /* 0x000fe200078e02ff */
[----:B------:R-:W-:Y:S01]  /*4bb0*/  SHF.R.S32.HI R111, RZ, 0x1f, R110 ;  /* 0x0000001fff6f7819 */ /* 0x000fe2000001146e */
[----:B------:R-:W-:Y:S01]  /*4bc0*/  IMAD.IADD R2, R54, 0x1, -R2 ;  /* 0x0000000136027824 */ /* 0x000fe200078e0a02 */
[----:B------:R-:W-:Y:S01]  /*4bd0*/  LOP3.LUT R50, R50, 0xfffffffe, RZ, 0xc0, !PT ;  /* 0xfffffffe32327812 */ /* 0x000fe200078ec0ff */
[----:B------:R-:W-:Y:S01]  /*4be0*/  IMAD R7, R12, c[0x0][0x1b4], R7 ;  /* 0x00006d000c077a24 */ /* 0x000fe200078e0207 */
[----:B------:R-:W-:Y:S01]  /*4bf0*/  IADD3 R70, R110, 0x40, RZ ;  /* 0x000000406e467810 */ /* 0x000fe20007ffe0ff */
[----:B------:R-:W-:Y:S01]  /*4c00*/  IMAD.WIDE.U32 R12, R12, c[0x0][0x1b0], R14 ;  /* 0x00006c000c0c7a25 */ /* 0x000fe200078e000e */
[----:B------:R-:W-:-:S02]  /*4c10*/  ISETP.GE.AND P5, PT, R83, c[0x0][0x198], PT ;  /* 0x0000660053007a0c */ /* 0x000fc40003fa6270 */
[----:B------:R-:W-:Y:S01]  /*4c20*/  ISETP.GE.AND P6, PT, R70, c[0x0][0x1d4], PT ;  /* 0x0000750046007a0c */ /* 0x000fe20003fc6270 */
[----:B------:R-:W-:Y:S01]  /*4c30*/  IMAD.IADD R50, R9, 0x1, -R50 ;  /* 0x0000000109327824 */ /* 0x000fe200078e0a32 */
[----:B------:R-:W-:Y:S01]  /*4c40*/  SHF.R.S32.HI R9, RZ, 0x1f, R18 ;  /* 0x0000001fff097819 */ /* 0x000fe20000011412 */
[----:B------:R-:W-:Y:S01]  /*4c50*/  IMAD.IADD R13, R13, 0x1, R7 ;  /* 0x000000010d0d7824 */ /* 0x000fe200078e0207 */
[----:B------:R-:W-:Y:S01]  /*4c60*/  IADD3 R7, R83, 0x80, RZ ;  /* 0x0000008053077810 */ /* 0x000fe20007ffe0ff */
[----:B------:R-:W-:Y:S02]  /*4c70*/  IMAD.IADD R11, R149, 0x1, R48 ;  /* 0x00000001950b7824 */ /* 0x000fe400078e0230 */
[----:B------:R-:W-:Y:S01]  /*4c80*/  IMAD R9, R9, c[0x0][0x1a8], RZ ;  /* 0x00006a0009097a24 */ /* 0x000fe200078e02ff */
[----:B------:R-:W-:Y:S01]  /*4c90*/  ISETP.GE.AND P4, PT, R7, c[0x0][0x198], PT ;  /* 0x0000660007007a0c */ /* 0x000fe20003f86270 */
[----:B------:R-:W-:Y:S01]  /*4ca0*/  IMAD R8, R227, c[0x0][0x2c4], RZ ;  /* 0x0000b100e3087a24 */ /* 0x000fe200078e02ff */
[----:B------:R-:W-:Y:S01]  /*4cb0*/  IADD3 R5, R11, 0x20, RZ ;  /* 0x000000200b057810 */ /* 0x000fe20007ffe0ff */
[C---:B------:R-:W-:Y:S01]  /*4cc0*/  IMAD R9, R18.reuse, c[0x0][0x1ac], R9 ;  /* 0x00006b0012097a24 */ /* 0x040fe200078e0209 */
[----:B------:R-:W-:Y:S01]  /*4cd0*/  P2R R3, PR, RZ, 0x10 ;  /* 0x00000010ff037803 */ /* 0x000fe20000000000 */
[----:B------:R-:W-:Y:S01]  /*4ce0*/  IMAD.WIDE.U32 R18, R18, c[0x0][0x1a8], R12 ;  /* 0x00006a0012127a25 */ /* 0x000fe200078e000c */
[----:B------:R-:W-:-:S02]  /*4cf0*/  SHF.R.S32.HI R13, RZ, 0x1f, R2 ;  /* 0x0000001fff0d7819 */ /* 0x000fc40000011402 */
[----:B------:R-:W-:Y:S01]  /*4d00*/  ISETP.GE.AND P1, PT, R5, R8, PT ;  /* 0x000000080500720c */ /* 0x000fe20003f26270 */
[----:B------:R-:W-:Y:S01]  /*4d10*/  IMAD.IADD R9, R19, 0x1, R9 ;  /* 0x0000000113097824 */ /* 0x000fe200078e0209 */
[----:B------:R-:W-:Y:S01]  /*4d20*/  LEA R12, P0, R18, c[0x0][0x160], 0x1 ;  /* 0x00005800120c7a11 */ /* 0x000fe200078008ff */
[----:B------:R-:W-:Y:S01]  /*4d30*/  IMAD R16, R26, c[0x0][0x1e0], RZ ;  /* 0x000078001a107a24 */ /* 0x000fe200078e02ff */
[----:B------:R-:W-:Y:S01]  /*4d40*/  LEA.HI R13, R13, R2, RZ, 0x3 ;  /* 0x000000020d0d7211 */ /* 0x000fe200078f18ff */
[----:B------:R-:W-:Y:S01]  /*4d50*/  IMAD.WIDE.U32 R24, R20, c[0x0][0x1e0], R110 ;  /* 0x0000780014187a25 */ /* 0x000fe200078e006e */
[----:B------:R-:W-:Y:S01]  /*4d60*/  LEA.HI.X R9, R18, c[0x0][0x164], R9, 0x1, P0 ;  /* 0x0000590012097a11 */ /* 0x000fe200000f0c09 */
[----:B------:R-:W-:Y:S01]  /*4d70*/  SHFL.IDX PT, R22, R12, RZ, 0x181f ;  /* 0x00181fff0c167589 */ /* 0x000fe200000e0000 */
[----:B------:R-:W-:Y:S01]  /*4d80*/  LOP3.LUT R3, R13, 0xfffffff8, RZ, 0xc0, !PT ;  /* 0xfffffff80d037812 */ /* 0x000fe200078ec0ff */
[----:B------:R-:W-:Y:S01]  /*4d90*/  IMAD R16, R20, c[0x0][0x1e4], R16 ;  /* 0x0000790014107a24 */ /* 0x000fe200078e0210 */
[----:B------:R-:W-:Y:S01]  /*4da0*/  P2R R15, PR, RZ, 0x2 ;  /* 0x00000002ff0f7803 */ /* 0x000fe20000000000 */
[----:B------:R-:W1:Y:S01]  /*4db0*/  SHFL.IDX PT, R23, R9, RZ, 0x181f ;  /* 0x00181fff09177589 */ /* 0x000e6200000e0000 */
[----:B------:R-:W-:Y:S01]  /*4dc0*/  ISETP.GE.AND P1, PT, R11, R8, PT ;  /* 0x000000080b00720c */ /* 0x000fe20003f26270 */
[----:B------:R-:W-:Y:S01]  /*4dd0*/  IMAD.IADD R3, R2, 0x1, -R3 ;  /* 0x0000000102037824 */ /* 0x000fe200078e0a03 */
[----:B------:R-:W-:Y:S01]  /*4de0*/  ISETP.NE.U32.AND P0, PT, RZ, c[0x0][0x350], PT ;  /* 0x0000d400ff007a0c */ /* 0x000fe20003f05070 */
[----:B------:R-:W-:Y:S01]  /*4df0*/  IMAD.IADD R17, R25, 0x1, R16 ;  /* 0x0000000119117824 */ /* 0x000fe200078e0210 */
[----:B------:R-:W-:Y:S01]  /*4e00*/  IADD3 R5, R83, 0xc0, RZ ;  /* 0x000000c053057810 */ /* 0x000fe20007ffe0ff */
[----:B------:R-:W-:Y:S01]  /*4e10*/  IMAD.MOV.U32 R16, RZ, RZ, R24 ;  /* 0x000000ffff107224 */ /* 0x000fe200078e0018 */
[----:B------:R-:W-:Y:S01]  /*4e20*/  ISETP.NE.AND.EX P0, PT, RZ, c[0x0][0x354], PT, P0 ;  /* 0x0000d500ff007a0c */ /* 0x000fe20003f05300 */
[----:B------:R-:W-:Y:S01]  /*4e30*/  IMAD.SHL.U32 R2, R50, 0x8, RZ ;  /* 0x0000000832027824 */ /* 0x000fe200078e00ff */
[----:B------:R-:W-:Y:S01]  /*4e40*/  ISETP.GE.AND P3, PT, R5, c[0x0][0x198], PT ;  /* 0x0000660005007a0c */ /* 0x000fe20003f66270 */
[----:B------:R-:W-:-:S02]  /*4e50*/  IMAD R26, R26, c[0x0][0x208], RZ ;  /* 0x000082001a1a7a24 */ /* 0x000fc400078e02ff */
[----:B------:R-:W-:Y:S01]  /*4e60*/  IMAD.SHL.U32 R125, R48, 0x40, RZ ;  /* 0x00000040307d7824 */ /* 0x000fe200078e00ff */
[----:B------:R-:W-:Y:S01]  /*4e70*/  P2R R14, PR, RZ, 0x8 ;  /* 0x00000008ff0e7803 */ /* 0x000fe20000000000 */
[C---:B------:R-:W-:Y:S01]  /*4e80*/  IMAD R26, R20.reuse, c[0x0][0x20c], R26 ;  /* 0x00008300141a7a24 */ /* 0x040fe200078e021a */
[----:B------:R-:W-:Y:S01]  /*4e90*/  @!P1 SHF.R.S32.HI R19, RZ, 0x1f, R7 ;  /* 0x0000001fff139819 */ /* 0x000fe20000011407 */
[----:B------:R-:W-:Y:S01]  /*4ea0*/  IMAD.WIDE.U32 R20, R20, c[0x0][0x208], R110 ;  /* 0x0000820014147a25 */ /* 0x000fe200078e006e */
[----:B------:R-:W-:Y:S02]  /*4eb0*/  LOP3.LUT R125, R125, 0x1c0, RZ, 0xc0, !PT ;  /* 0x000001c07d7d7812 */ /* 0x000fe400078ec0ff */
[----:B------:R-:W-:Y:S01]  /*4ec0*/  @!P1 SHF.R.S32.HI R18, RZ, 0x1f, R5 ;  /* 0x0000001fff129819 */ /* 0x000fe20000011405 */
[----:B------:R-:W-:Y:S01]  /*4ed0*/  IMAD R218, R87, c[0x0][0x1e8], RZ ;  /* 0x00007a0057da7a24 */ /* 0x000fe200078e02ff */
[----:B------:R-:W-:Y:S01]  /*4ee0*/  LOP3.LUT R49, R125, 0x38, R110, 0xf8, !PT ;  /* 0x000000387d317812 */ /* 0x000fe200078ef86e */
[----:B------:R-:W-:Y:S01]  /*4ef0*/  IMAD.IADD R27, R21, 0x1, R26 ;  /* 0x00000001151b7824 */ /* 0x000fe200078e021a */
[----:B------:R-:W-:Y:S01]  /*4f00*/  SHF.R.U32.HI R124, RZ, 0x3, R125 ;  /* 0x00000003ff7c7819 */ /* 0x000fe2000001167d */
[----:B------:R-:W-:Y:S01]  /*4f10*/  IMAD.SHL.U32 R123, R123, 0x8, RZ ;  /* 0x000000087b7b7824 */ /* 0x000fe200078e00ff */
[----:B------:R-:W-:Y:S01]  /*4f20*/  @!P1 LEA.HI R19, R19, R7, RZ, 0x3 ;  /* 0x0000000713139211 */ /* 0x000fe200078f18ff */
[C---:B------:R-:W-:Y:S01]  /*4f30*/  IMAD R218, R215.reuse, c[0x0][0x1ec], R218 ;  /* 0x00007b00d7da7a24 */ /* 0x040fe200078e02da */
[----:B------:R-:W-:Y:S01]  /*4f40*/  @!P1 LEA.HI R18, R18, R5, RZ, 0x3 ;  /* 0x0000000512129211 */ /* 0x000fe200078f18ff */
[----:B------:R-:W-:Y:S01]  /*4f50*/  IMAD.WIDE.U32 R16, R215, c[0x0][0x1e8], R16 ;  /* 0x00007a00d7107a25 */ /* 0x000fe200078e0010 */
[----:B------:R-:W-:-:S02]  /*4f60*/  LOP3.LUT R123, R123, 0xfffffe00, RZ, 0xc0, !PT ;  /* 0xfffffe007b7b7812 */ /* 0x000fc400078ec0ff */
[----:B------:R-:W-:Y:S01]  /*4f70*/  @!P1 LOP3.LUT R19, R19, 0xfffffff8, RZ, 0xc0, !PT ;  /* 0xfffffff813139812 */ /* 0x000fe200078ec0ff */
[----:B------:R-:W-:Y:S01]  /*4f80*/  IMAD.MOV.U32 R26, RZ, RZ, R20 ;  /* 0x000000ffff1a7224 */ /* 0x000fe200078e0014 */
[----:B------:R-:W-:Y:S01]  /*4f90*/  @!P1 SHF.R.S32.HI R20, RZ, 0x1f, R70 ;  /* 0x0000001fff149819 */ /* 0x000fe20000011446 */
[----:B------:R-:W-:Y:S01]  /*4fa0*/  IMAD.IADD R219, R218, 0x1, R17 ;  /* 0x00000001dadb7824 */ /* 0x000fe200078e0211 */
[----:B------:R-:W-:Y:S01]  /*4fb0*/  LOP3.LUT R49, R123, R49, R124, 0xf6, !PT ;  /* 0x000000317b317212 */ /* 0x000fe200078ef67c */
[----:B------:R-:W-:Y:S01]  /*4fc0*/  IMAD.MOV.U32 R218, RZ, RZ, R16 ;  /* 0x000000ffffda7224 */ /* 0x000fe200078e0010 */
[----:B------:R-:W-:Y:S01]  /*4fd0*/  @!P1 LEA.HI R20, R20, R70, RZ, 0x3 ;  /* 0x0000004614149211 */ /* 0x000fe200078f18ff */
[----:B------:R-:W-:Y:S01]  /*4fe0*/  IMAD R16, R87, c[0x0][0x210], RZ ;  /* 0x0000840057107a24 */ /* 0x000fe200078e02ff */
[----:B------:R-:W-:Y:S01]  /*4ff0*/  P2R R14, PR, RZ, 0x20 ;  /* 0x00000020ff0e7803 */ /* 0x000fe20000000000 */
[----:B------:R-:W-:Y:S01]  /*5000*/  IMAD.WIDE.U32 R26, R215, c[0x0][0x210], R26 ;  /* 0x00008400d71a7a25 */ /* 0x000fe200078e001a */
[----:B------:R-:W-:-:S02]  /*5010*/  @!P1 LOP3.LUT R20, R20, 0xfffffff8, RZ, 0xc0, !PT ;  /* 0xfffffff814149812 */ /* 0x000fc400078ec0ff */
[----:B------:R-:W-:Y:S01]  /*5020*/  @!P1 LOP3.LUT R18, R18, 0xfffffff8, RZ, 0xc0, !PT ;  /* 0xfffffff812129812 */ /* 0x000fe200078ec0ff */
[----:B------:R-:W-:Y:S02]  /*5030*/  IMAD R16, R215, c[0x0][0x214], R16 ;  /* 0x00008500d7107a24 */ /* 0x000fe400078e0210 */
[----:B------:R-:W-:Y:S02]  /*5040*/  @!P1 IMAD.SHL.U32 R14, R49, 0x2, RZ ;  /* 0x00000002310e9824 */ /* 0x000fe400078e00ff */
[----:B------:R-:W-:Y:S02]  /*5050*/  IMAD.SHL.U32 R13, R13, 0x40, RZ ;  /* 0x000000400d0d7824 */ /* 0x000fe400078e00ff */
[----:B------:R-:W-:Y:S02]  /*5060*/  IMAD.IADD R17, R16, 0x1, R27 ;  /* 0x0000000110117824 */ /* 0x000fe400078e021b */
[----:B-1----:R-:W-:-:S04]  /*5070*/  @!P1 IMAD.WIDE R20, R20, 0x2, R22 ;  /* 0x0000000214149825 */ /* 0x002fc800078e0216 */
[----:B------:R-:W-:Y:S02]  /*5080*/  IMAD.MOV.U32 R16, RZ, RZ, R26 ;  /* 0x000000ffff107224 */ /* 0x000fe400078e001a */
[----:B------:R-:W-:-:S04]  /*5090*/  @!P1 IMAD.WIDE R26, R19, 0x2, R22 ;  /* 0x00000002131a9825 */ /* 0x000fc800078e0216 */
[----:B------:R-:W-:Y:S01]  /*50a0*/  @!P1 IMAD.WIDE R18, R18, 0x2, R22 ;  /* 0x0000000212129825 */ /* 0x000fe200078e0216 */
[----:B--2---:R-:W-:-:S03]  /*50b0*/  @P2 SHF.R.S32.HI R25, RZ, 0x1f, R4 ;  /* 0x0000001fff192819 */ /* 0x004fc60000011404 */
[----:B------:R-:W-:Y:S02]  /*50c0*/  @P2 IMAD.MOV.U32 R24, RZ, RZ, R4 ;  /* 0x000000ffff182224 */ /* 0x000fe400078e0004 */
[----:B------:R-:W-:Y:S02]  /*50d0*/  IMAD.SHL.U32 R4, R3, 0x40, RZ ;  /* 0x0000004003047824 */ /* 0x000fe400078e00ff */
[----:B------:R-:W-:Y:S02]  /*50e0*/  @!P2 IMAD.MOV.U32 R24, RZ, RZ, R216 ;  /* 0x000000ffff18a224 */ /* 0x000fe400078e00d8 */
[----:B------:R-:W-:Y:S01]  /*50f0*/  @!P2 IMAD.MOV.U32 R25, RZ, RZ, R10 ;  /* 0x000000ffff19a224 */ /* 0x000fe200078e000a */
[----:B------:R-:W-:Y:S02]  /*5100*/  LOP3.LUT R4, R4, 0x1c0, RZ, 0xc0, !PT ;  /* 0x000001c004047812 */ /* 0x000fe400078ec0ff */
[----:B------:R-:W-:Y:S02]  /*5110*/  SEL R230, R24, RZ, !P0 ;  /* 0x000000ff18e67207 */ /* 0x000fe40004000000 */
[----:B------:R-:W-:-:S02]  /*5120*/  LOP3.LUT R2, R4, 0x8, R2, 0xf8, !PT ;  /* 0x0000000804027812 */ /* 0x000fc400078ef802 */
[----:B------:R-:W-:Y:S01]  /*5130*/  SEL R10, R25, RZ, !P0 ;  /* 0x000000ff190a7207 */ /* 0x000fe20004000000 */
[----:B------:R-:W-:Y:S01]  /*5140*/  IMAD.WIDE.U32 R218, R230, c[0x0][0x1f0], R218 ;  /* 0x00007c00e6da7a25 */ /* 0x000fe200078e00da */
[----:B------:R-:W-:Y:S02]  /*5150*/  SHF.R.U32.HI R4, RZ, 0x3, R4 ;  /* 0x00000003ff047819 */ /* 0x000fe40000011604 */
[C---:B------:R-:W-:Y:S01]  /*5160*/  @!P1 LEA R24, P0, R83.reuse, R22, 0x1 ;  /* 0x0000001653189211 */ /* 0x040fe200078008ff */
[----:B------:R-:W-:Y:S01]  /*5170*/  IMAD R222, R10, c[0x0][0x1f0], RZ ;  /* 0x00007c000ade7a24 */ /* 0x000fe200078e02ff */
[----:B------:R-:W-:Y:S01]  /*5180*/  LOP3.LUT R4, R2, R4, RZ, 0x3c, !PT ;  /* 0x0000000402047212 */ /* 0x000fe200078e3cff */
[----:B------:R-:W-:Y:S01]  /*5190*/  IMAD.MOV.U32 R2, RZ, RZ, 0x20 ;  /* 0x00000020ff027424 */ /* 0x000fe200078e00ff */
[----:B------:R-:W-:Y:S01]  /*51a0*/  @!P1 LEA.HI.X R25, R83, R23, R111, 0x1, P0 ;  /* 0x0000001753199211 */ /* 0x000fe200000f0c6f */
[----:B------:R-:W-:Y:S01]  /*51b0*/  IMAD R221, R10, c[0x0][0x218], RZ ;  /* 0x000086000add7a24 */ /* 0x000fe200078e02ff */
[C---:B------:R-:W-:Y:S01]  /*51c0*/  LOP3.LUT P2, RZ, R3.reuse, 0x4, RZ, 0xc0, !PT ;  /* 0x0000000403ff7812 */ /* 0x040fe2000784c0ff */
[----:B------:R-:W-:Y:S01]  /*51d0*/  IMAD R222, R230, c[0x0][0x1f4], R222 ;  /* 0x00007d00e6de7a24 */ /* 0x000fe200078e02de */
[----:B------:R-:W-:Y:S01]  /*51e0*/  LOP3.LUT P0, RZ, R3, 0x2, RZ, 0xc0, !PT ;  /* 0x0000000203ff7812 */ /* 0x000fe2000780c0ff */
[----:B------:R-:W-:Y:S01]  /*51f0*/  IMAD.MOV.U32 R3, RZ, RZ, 0x10 ;  /* 0x00000010ff037424 */ /* 0x000fe200078e00ff */
[----:B------:R-:W-:Y:S01]  /*5200*/  SEL R2, R2, 0xffffffe0, !P2 ;  /* 0xffffffe002027807 */ /* 0x000fe20005000000 */
[----:B------:R-:W-:Y:S01]  /*5210*/  @!PT LDS RZ, [RZ] ;  /* 0x00000000fffff984 */ /* 0x000fe20000000800 */
[----:B------:R1:W-:Y:S01]  /*5220*/  @!P1 LDGSTS.E.BYPASS.LTC128B.128 [R14+0x10080], [R24.64], !P5 ;  /* 0x10080000180e9fae */ /* 0x0003e2000e901d48 */
[----:B------:R-:W-:Y:S01]  /*5230*/  ISETP.GE.AND P2, PT, R70, c[0x0][0x198], PT ;  /* 0x0000660046007a0c */ /* 0x000fe20003f46270 */
[C---:B------:R-:W-:Y:S01]  /*5240*/  IMAD R221, R230.reuse, c[0x0][0x21c], R221 ;  /* 0x00008700e6dd7a24 */ /* 0x040fe200078e02dd */
[----:B------:R-:W-:Y:S01]  /*5250*/  SEL R3, R3, 0xfffffff0, !P0 ;  /* 0xfffffff003037807 */ /* 0x000fe20004000000 */
[----:B------:R-:W-:Y:S01]  /*5260*/  IMAD.WIDE.U32 R230, R230, c[0x0][0x218], R16 ;  /* 0x00008600e6e67a25 */ /* 0x000fe200078e0010 */
[----:B------:R-:W-:-:S02]  /*5270*/  ISETP.NE.AND P0, PT, R15, RZ, PT ;  /* 0x000000ff0f00720c */ /* 0x000fc40003f05270 */
[----:B------:R-:W-:Y:S01]  /*5280*/  LOP3.LUT R4, R4, 0xfffffe00, R13, 0xf8, !PT ;  /* 0xfffffe0004047812 */ /* 0x000fe200078ef80d */
[----:B------:R-:W-:Y:S01]  /*5290*/  IMAD.IADD R223, R219, 0x1, R222 ;  /* 0x00000001dbdf7824 */ /* 0x000fe200078e02de */
[C---:B------:R-:W-:Y:S01]  /*52a0*/  IADD3 R13, R110.reuse, 0x80, RZ ;  /* 0x000000806e0d7810 */ /* 0x040fe20007ffe0ff */
[----:B------:R-:W-:Y:S01]  /*52b0*/  IMAD.IADD R221, R231, 0x1, R221 ;  /* 0x00000001e7dd7824 */ /* 0x000fe200078e02dd */
[----:B------:R-:W-:Y:S02]  /*52c0*/  IADD3 R10, R110, 0xc0, RZ ;  /* 0x000000c06e0a7810 */ /* 0x000fe40007ffe0ff */
[----:B------:R-:W-:Y:S01]  /*52d0*/  ISETP.GE.AND P5, PT, R13, c[0x0][0x1d4], PT ;  /* 0x000075000d007a0c */ /* 0x000fe20003fa6270 */
[----:B------:R2:W-:Y:S04]  /*52e0*/  @!P1 LDGSTS.E.BYPASS.LTC128B.128 [R14+0x14080], [R20.64], !P2 ;  /* 0x14080000140e9fae */ /* 0x0005e8000d101d48 */
[----:B------:R1:W-:Y:S01]  /*52f0*/  @!P1 LDGSTS.E.BYPASS.LTC128B.128 [R14+0x18080], [R26.64], !P4 ;  /* 0x180800001a0e9fae */ /* 0x0003e2000e101d48 */
[----:B------:R-:W-:-:S03]  /*5300*/  ISETP.GE.AND P4, PT, R10, c[0x0][0x1d4], PT ;  /* 0x000075000a007a0c */ /* 0x000fc60003f86270 */
[----:B------:R1:W-:Y:S01]  /*5310*/  @!P1 LDGSTS.E.BYPASS.LTC128B.128 [R14+0x1c080], [R18.64], !P3 ;  /* 0x1c080000120e9fae */ /* 0x0003e2000d901d48 */
[----:B------:R-:W-:-:S03]  /*5320*/  ISETP.GE.AND P3, PT, R110, c[0x0][0x1d4], PT ;  /* 0x000075006e007a0c */ /* 0x000fc60003f66270 */
[----:B--2---:R1:W2:Y:S04]  /*5330*/  SHFL.IDX PT, R20, R12, 0x1, 0x181f ;  /* 0x00381f000c147f89 */ /* 0x0042a800000e0000 */
[----:B------:R1:W3:Y:S01]  /*5340*/  SHFL.IDX PT, R21, R9, 0x1, 0x181f ;  /* 0x00381f0009157f89 */ /* 0x0002e200000e0000 */
[----:B------:R-:W-:Y:S05]  /*5350*/  @P0 BRA `(.L_x_591) ;  /* 0x000001c000000947 */ /* 0x000fea0003800000 */
[C---:B------:R-:W-:Y:S02]  /*5360*/  IADD3 R16, R83.reuse, 0x80, RZ ;  /* 0x0000008053107810 */ /* 0x040fe40007ffe0ff */
[----:B------:R-:W-:Y:S02]  /*5370*/  IADD3 R13, R83, 0xc0, RZ ;  /* 0x000000c0530d7810 */ /* 0x000fe40007ffe0ff */
[----:B------:R-:W-:Y:S02]  /*5380*/  SHF.R.S32.HI R17, RZ, 0x1f, R70 ;  /* 0x0000001fff117819 */ /* 0x000fe40000011446 */
[----:B-1----:R-:W-:-:S02]  /*5390*/  SHF.R.S32.HI R14, RZ, 0x1f, R16 ;  /* 0x0000001fff0e7819 */ /* 0x002fc40000011410 */
[----:B--2---:R-:W-:Y:S02]  /*53a0*/  LEA R22, P0, R83, R20, 0x1 ;  /* 0x0000001453167211 */ /* 0x004fe400078008ff */
[----:B------:R-:W-:Y:S02]  /*53b0*/  SHF.R.S32.HI R10, RZ, 0x1f, R13 ;  /* 0x0000001fff0a7819 */ /* 0x000fe4000001140d */
[----:B------:R-:W-:Y:S02]  /*53c0*/  P2R R19, PR, RZ, 0x8 ;  /* 0x00000008ff137803 */ /* 0x000fe40000000000 */
[----:B------:R-:W-:Y:S02]  /*53d0*/  LEA.HI R17, R17, R70, RZ, 0x3 ;  /* 0x0000004611117211 */ /* 0x000fe400078f18ff */
[----:B------:R-:W-:Y:S02]  /*53e0*/  ISETP.GE.AND P3, PT, R83, c[0x0][0x198], PT ;  /* 0x0000660053007a0c */ /* 0x000fe40003f66270 */
[----:B------:R-:W-:-:S02]  /*53f0*/  P2R R18, PR, RZ, 0x2 ;  /* 0x00000002ff127803 */ /* 0x000fc40000000000 */
[----:B------:R-:W-:Y:S02]  /*5400*/  LEA.HI R14, R14, R16, RZ, 0x3 ;  /* 0x000000100e0e7211 */ /* 0x000fe400078f18ff */
[----:B---3--:R-:W-:Y:S02]  /*5410*/  LEA.HI.X R23, R83, R21, R111, 0x1, P0 ;  /* 0x0000001553177211 */ /* 0x008fe400000f0c6f */
[----:B------:R-:W-:Y:S01]  /*5420*/  LEA.HI R10, R10, R13, RZ, 0x3 ;  /* 0x0000000d0a0a7211 */ /* 0x000fe200078f18ff */
[----:B------:R-:W-:Y:S01]  /*5430*/  IMAD.SHL.U32 R13, R49, 0x2, RZ ;  /* 0x00000002310d7824 */ /* 0x000fe200078e00ff */
[----:B------:R-:W-:Y:S02]  /*5440*/  ISETP.GE.AND P1, PT, R7, c[0x0][0x198], PT ;  /* 0x0000660007007a0c */ /* 0x000fe40003f26270 */
[----:B------:R-:W-:Y:S02]  /*5450*/  ISETP.GE.AND P0, PT, R5, c[0x0][0x198], PT ;  /* 0x0000660005007a0c */ /* 0x000fe40003f06270 */
[----:B------:R-:W-:Y:S01]  /*5460*/  LOP3.LUT R17, R17, 0xfffffff8, RZ, 0xc0, !PT ;  /* 0xfffffff811117812 */ /* 0x000fe200078ec0ff */
[----:B------:R1:W-:Y:S01]  /*5470*/  LDGSTS.E.BYPASS.LTC128B.128 [R13+0x11080], [R22.64], !P3 ;  /* 0x11080000160d7fae */ /* 0x0003e2000d901d48 */
[----:B------:R-:W-:-:S02]  /*5480*/  LOP3.LUT R14, R14, 0xfffffff8, RZ, 0xc0, !PT ;  /* 0xfffffff80e0e7812 */ /* 0x000fc400078ec0ff */
        /* <DEDUP_REMOVED lines=9> */
.L_x_591:
[----:B------:R-:W-:Y:S05]  /*5520*/  BSYNC B0 ;  /* 0x0000000000007941 */ /* 0x000fea0003800000 */
.L_x_590:
[----:B------:R-:W-:Y:S01]  /*5530*/  IADD3 R10, R11, 0x40, RZ ;  /* 0x000000400b0a7810 */ /* 0x000fe20007ffe0ff */
[----:B-1----:R1:W4:Y:S01]  /*5540*/  SHFL.IDX PT, R23, R9, 0x2, 0x181f ;  /* 0x00581f0009177f89 */ /* 0x00232200000e0000 */
[----:B------:R-:W-:Y:S02]  /*5550*/  BSSY B0, `(.L_x_592) ;  /* 0x0000022000007945 */ /* 0x000fe40003800000 */
[----:B------:R-:W-:Y:S01]  /*5560*/  ISETP.GE.AND P0, PT, R10, R8, PT ;  /* 0x000000080a00720c */ /* 0x000fe20003f06270 */
[----:B------:R1:W3:Y:S03]  /*5570*/  SHFL.IDX PT, R22, R12, 0x2, 0x181f ;  /* 0x00581f000c167f89 */ /* 0x0002e600000e0000 */
[----:B------:R-:W-:-:S09]  /*5580*/  P2R R10, PR, RZ, 0x1 ;  /* 0x00000001ff0a7803 */ /* 0x000fd20000000000 */
[----:B------:R-:W-:Y:S05]  /*5590*/  @P0 BRA `(.L_x_593) ;  /* 0x000001d000000947 */ /* 0x000fea0003800000 */
[C---:B------:R-:W-:Y:S02]  /*55a0*/  IADD3 R17, R83.reuse, 0x80, RZ ;  /* 0x0000008053117810 */ /* 0x040fe40007ffe0ff */
[C---:B------:R-:W-:Y:S02]  /*55b0*/  IADD3 R14, R83.reuse, 0xc0, RZ ;  /* 0x000000c0530e7810 */ /* 0x040fe40007ffe0ff */
[----:B------:R-:W-:Y:S02]  /*55c0*/  SHF.R.S32.HI R18, RZ, 0x1f, R70 ;  /* 0x0000001fff127819 */ /* 0x000fe40000011446 */
[----:B------:R-:W-:Y:S02]  /*55d0*/  SHF.R.S32.HI R16, RZ, 0x1f, R17 ;  /* 0x0000001fff107819 */ /* 0x000fe40000011411 */
[----:B---3--:R-:W-:Y:S02]  /*55e0*/  LEA R24, P0, R83, R22, 0x1 ;  /* 0x0000001653187211 */ /* 0x008fe400078008ff */
[----:B------:R-:W-:-:S02]  /*55f0*/  SHF.R.S32.HI R13, RZ, 0x1f, R14 ;  /* 0x0000001fff0d7819 */ /* 0x000fc4000001140e */
[----:B--2---:R-:W-:Y:S02]  /*5600*/  P2R R20, PR, RZ, 0x8 ;  /* 0x00000008ff147803 */ /* 0x004fe40000000000 */
[----:B------:R-:W-:Y:S02]  /*5610*/  LEA.HI R18, R18, R70, RZ, 0x3 ;  /* 0x0000004612127211 */ /* 0x000fe400078f18ff */
[C---:B------:R-:W-:Y:S02]  /*5620*/  ISETP.GE.AND P3, PT, R83.reuse, c[0x0][0x198], PT ;  /* 0x0000660053007a0c */ /* 0x040fe40003f66270 */
[----:B------:R-:W-:Y:S02]  /*5630*/  P2R R19, PR, RZ, 0x2 ;  /* 0x00000002ff137803 */ /* 0x000fe40000000000 */
[----:B------:R-:W-:Y:S02]  /*5640*/  LEA.HI R16, R16, R17, RZ, 0x3 ;  /* 0x0000001110107211 */ /* 0x000fe400078f18ff */
[----:B----4-:R-:W-:-:S02]  /*5650*/  LEA.HI.X R25, R83, R23, R111, 0x1, P0 ;  /* 0x0000001753197211 */ /* 0x010fc400000f0c6f */
[----:B------:R-:W-:Y:S01]  /*5660*/  LEA.HI R13, R13, R14, RZ, 0x3 ;  /* 0x0000000e0d0d7211 */ /* 0x000fe200078f18ff */
[----:B------:R-:W-:Y:S01]  /*5670*/  IMAD.SHL.U32 R14, R49, 0x2, RZ ;  /* 0x00000002310e7824 */ /* 0x000fe200078e00ff */
[----:B------:R-:W-:Y:S02]  /*5680*/  ISETP.GE.AND P1, PT, R7, c[0x0][0x198], PT ;  /* 0x0000660007007a0c */ /* 0x000fe40003f26270 */
[----:B------:R-:W-:Y:S02]  /*5690*/  ISETP.GE.AND P0, PT, R5, c[0x0][0x198], PT ;  /* 0x0000660005007a0c */ /* 0x000fe40003f06270 */
[----:B------:R-:W-:Y:S01]  /*56a0*/  LOP3.LUT R18, R18, 0xfffffff8, RZ, 0xc0, !PT ;  /* 0xfffffff812127812 */ /* 0x000fe200078ec0ff */
[----:B------:R-:W-:Y:S01]  /*56b0*/  @!PT LDS RZ, [RZ] ;  /* 0x00000000fffff984 */ /* 0x000fe20000000800 */
[----:B------:R2:W-:Y:S01]  /*56c0*/  LDGSTS.E.BYPASS.LTC128B.128 [R14+0x12080], [R24.64], !P3 ;  /* 0x12080000180e7fae */ /* 0x0005e2000d901d48 */
        /* <DEDUP_REMOVED lines=10> */
.L_x_593:
[----:B------:R-:W-:Y:S05]  /*5770*/  BSYNC B0 ;  /* 0x0000000000007941 */ /* 0x000fea0003800000 */
.L_x_592:
[----:B--2---:R2:W1:Y:S01]  /*5780*/  SHFL.IDX PT, R17, R9, 0x3, 0x181f ;  /* 0x00781f0009117f89 */ /* 0x00446200000e0000 */
[----:B------:R-:W-:Y:S03]  /*5790*/  BSSY B0, `(.L_x_594) ;  /* 0x000001f000007945 */ /* 0x000fe60003800000 */
[----:B------:R4:W3:Y:S01]  /*57a0*/  SHFL.IDX PT, R16, R12, 0x3, 0x181f ;  /* 0x00781f000c107f89 */ /* 0x0008e200000e0000 */
[----:B-12---:R-:W-:-:S04]  /*57b0*/  IADD3 R9, R11, 0x60, RZ ;  /* 0x000000600b097810 */ /* 0x006fc80007ffe0ff */
[----:B------:R-:W-:-:S04]  /*57c0*/  ISETP.GE.AND P0, PT, R9, R8, PT ;  /* 0x000000080900720c */ /* 0x000fc80003f06270 */
[----:B------:R-:W-:-:S09]  /*57d0*/  P2R R9, PR, RZ, 0x1 ;  /* 0x00000001ff097803 */ /* 0x000fd20000000000 */
[----:B------:R-:W-:Y:S05]  /*57e0*/  @P0 BRA `(.L_x_595) ;  /* 0x0000019000000947 */ /* 0x000fea0003800000 */
[----:B---34-:R-:W-:Y:S01]  /*57f0*/  LEA R12, P0, R83, R16, 0x1 ;  /* 0x00000010530c7211 */ /* 0x018fe200078008ff */
[----:B------:R-:W-:-:S03]  /*5800*/  IMAD.SHL.U32 R14, R49, 0x2, RZ ;  /* 0x00000002310e7824 */ /* 0x000fc600078e00ff */
[C---:B------:R-:W-:Y:S02]  /*5810*/  LEA.HI.X R13, R83.reuse, R17, R111, 0x1, P0 ;  /* 0x00000011530d7211 */ /* 0x040fe400000f0c6f */
[----:B------:R-:W-:-:S13]  /*5820*/  ISETP.GE.AND P0, PT, R83, c[0x0][0x198], PT ;  /* 0x0000660053007a0c */ /* 0x000fda0003f06270 */
[----:B------:R-:W-:Y:S01]  /*5830*/  @!PT LDS RZ, [RZ] ;  /* 0x00000000fffff984 */ /* 0x000fe20000000800 */
[----:B------:R1:W-:Y:S01]  /*5840*/  LDGSTS.E.BYPASS.LTC128B.128 [R14+0x13080], [R12.64], !P0 ;  /* 0x130800000c0e7fae */ /* 0x0003e2000c101d48 */
[----:B------:R-:W-:Y:S02]  /*5850*/  ISETP.GE.AND P0, PT, R7, c[0x0][0x198], PT ;  /* 0x0000660007007a0c */ /* 0x000fe40003f06270 */
[----:B-1----:R-:W-:-:S04]  /*5860*/  SHF.R.S32.HI R12, RZ, 0x1f, R70 ;  /* 0x0000001fff0c7819 */ /* 0x002fc80000011446 */
[----:B------:R-:W-:-:S04]  /*5870*/  LEA.HI R12, R12, R70, RZ, 0x3 ;  /* 0x000000460c0c7211 */ /* 0x000fc800078f18ff */
[----:B------:R-:W-:-:S05]  /*5880*/  LOP3.LUT R12, R12, 0xfffffff8, RZ, 0xc0, !PT ;  /* 0xfffffff80c0c7812 */ /* 0x000fca00078ec0ff */
[----:B------:R-:W-:-:S05]  /*5890*/  IMAD.WIDE R12, R12, 0x2, R16 ;  /* 0x000000020c0c7825 */ /* 0x000fca00078e0210 */
[----:B------:R1:W-:Y:S02]  /*58a0*/  LDGSTS.E.BYPASS.LTC128B.128 [R14+0x17080], [R12.64], !P2 ;  /* 0x170800000c0e7fae */ /* 0x0003e4000d101d48 */
[----:B-1----:R-:W-:-:S04]  /*58b0*/  IADD3 R13, R83, 0x80, RZ ;  /* 0x00000080530d7810 */ /* 0x002fc80007ffe0ff */
[----:B------:R-:W-:-:S04]  /*58c0*/  SHF.R.S32.HI R12, RZ, 0x1f, R13 ;  /* 0x0000001fff0c7819 */ /* 0x000fc8000001140d */
[----:B------:R-:W-:-:S04]  /*58d0*/  LEA.HI R7, R12, R13, RZ, 0x3 ;  /* 0x0000000d0c077211 */ /* 0x000fc800078f18ff */
[----:B------:R-:W-:-:S05]  /*58e0*/  LOP3.LUT R7, R7, 0xfffffff8, RZ, 0xc0, !PT ;  /* 0xfffffff807077812 */ /* 0x000fca00078ec0ff */
[----:B------:R-:W-:-:S05]  /*58f0*/  IMAD.WIDE R12, R7, 0x2, R16 ;  /* 0x00000002070c7825 */ /* 0x000fca00078e0210 */
[----:B------:R1:W-:Y:S01]  /*5900*/  LDGSTS.E.BYPASS.LTC128B.128 [R14+0x1b080], [R12.64], !P0 ;  /* 0x1b0800000c0e7fae */ /* 0x0003e2000c101d48 */
[----:B------:R-:W-:Y:S02]  /*5910*/  ISETP.GE.AND P0, PT, R5, c[0x0][0x198], PT ;  /* 0x0000660005007a0c */ /* 0x000fe40003f06270 */
[----:B-1----:R-:W-:-:S04]  /*5920*/  IADD3 R12, R83, 0xc0, RZ ;  /* 0x000000c0530c7810 */ /* 0x002fc80007ffe0ff */
[----:B------:R-:W-:-:S04]  /*5930*/  SHF.R.S32.HI R7, RZ, 0x1f, R12 ;  /* 0x0000001fff077819 */ /* 0x000fc8000001140c */
[----:B------:R-:W-:-:S04]  /*5940*/  LEA.HI R5, R7, R12, RZ, 0x3 ;  /* 0x0000000c07057211 */ /* 0x000fc800078f18ff */
[----:B------:R-:W-:-:S05]  /*5950*/  LOP3.LUT R5, R5, 0xfffffff8, RZ, 0xc0, !PT ;  /* 0xfffffff805057812 */ /* 0x000fca00078ec0ff */
[----:B------:R-:W-:-:S05]  /*5960*/  IMAD.WIDE R16, R5, 0x2, R16 ;  /* 0x0000000205107825 */ /* 0x000fca00078e0210 */
[----:B------:R1:W-:Y:S02]  /*5970*/  LDGSTS.E.BYPASS.LTC128B.128 [R14+0x1f080], [R16.64], !P0 ;  /* 0x1f080000100e7fae */ /* 0x0003e4000c101d48 */
.L_x_595:
[----:B---34-:R-:W-:Y:S05]  /*5980*/  BSYNC B0 ;  /* 0x0000000000007941 */ /* 0x018fea0003800000 */
.L_x_594:
[----:B------:R-:W-:Y:S01]  /*5990*/  IADD3 R53, R6, -0x1, RZ ;  /* 0xffffffff06357810 */ /* 0x000fe20007ffe0ff */
[----:B------:R-:W-:Y:S01]  /*59a0*/  IMAD.IADD R12, R220, 0x1, -R48 ;  /* 0x00000001dc0c7824 */ /* 0x000fe200078e0a30 */
[----:B------:R-:W0:Y:S01]  /*59b0*/  LDGDEPBAR ;  /* 0x00000000000079af */ /* 0x000e220000000000 */
[----:B------:R-:W-:Y:S01]  /*59c0*/  IMAD.MOV.U32 R5, RZ, RZ, c[0x0][0x1e0] ;  /* 0x00007800ff057624 */ /* 0x000fe200078e00ff */
[----:B------:R-:W-:Y:S01]  /*59d0*/  SHF.R.S32.HI R64, RZ, 0x1f, R53 ;  /* 0x0000001fff407819 */ /* 0x000fe20000011435 */
[----:B------:R-:W-:Y:S01]  /*59e0*/  IMAD R12, R53, -0x20, R12 ;  /* 0xffffffe0350c7824 */ /* 0x000fe200078e020c */
[----:B------:R-:W-:Y:S01]  /*59f0*/  LEA.HI R69, R52, R54, RZ, 0x5 ;  /* 0x0000003634457211 */ /* 0x000fe200078f28ff */
[----:B------:R-:W-:Y:S01]  /*5a00*/  IMAD.MOV.U32 R7, RZ, RZ, 0x5 ;  /* 0x00000005ff077424 */ /* 0x000fe200078e00ff */
[----:B------:R-:W-:Y:S01]  /*5a10*/  SEL R51, RZ, 0x1, P3 ;  /* 0x00000001ff337807 */ /* 0x000fe20001800000 */
[----:B------:R-:W-:Y:S01]  /*5a20*/  BAR.SYNC.DEFER_BLOCKING 0x0 ;  /* 0x0000000000007b1d */ /* 0x000fe20000010000 */
[----:B------:R-:W-:-:S02]  /*5a30*/  ISETP.GE.AND P0, PT, R12, 0x1, PT ;  /* 0x000000010c00780c */ /* 0x000fc40003f06270 */
[C---:B------:R-:W-:Y:S02]  /*5a40*/  SHF.L.U64.HI R7, R5.reuse, R7, c[0x0][0x1e4] ;  /* 0x0000790005077619 */ /* 0x040fe40000010207 */
[----:B------:R-:W-:Y:S02]  /*5a50*/  SHF.L.U32 R5, R5, 0x5, RZ ;  /* 0x0000000505057819 */ /* 0x000fe400000006ff */
[----:B------:R-:W-:-:S07]  /*5a60*/  SHF.R.S32.HI R68, RZ, 0x5, R69 ;  /* 0x00000005ff447819 */ /* 0x000fce0000011445 */
[----:B------:R-:W-:Y:S02]  /*5a70*/  @P0 IMAD R12, R7, R53, RZ ;  /* 0x00000035070c0224 */ /* 0x000fe400078e02ff */
[----:B------:R-:W-:Y:S02]  /*5a80*/  @P0 IMAD.MOV.U32 R222, RZ, RZ, R218 ;  /* 0x000000ffffde0224 */ /* 0x000fe400078e00da */
[-C--:B------:R-:W-:Y:S02]  /*5a90*/  @P0 IMAD R12, R64, R5.reuse, R12 ;  /* 0x00000005400c0224 */ /* 0x080fe400078e020c */
[----:B-1----:R-:W-:-:S04]  /*5aa0*/  @P0 IMAD.WIDE.U32 R16, R53, R5, R222 ;  /* 0x0000000535100225 */ /* 0x002fc800078e00de */
[----:B------:R-:W-:Y:S01]  /*5ab0*/  @P0 IMAD.IADD R12, R17, 0x1, R12 ;  /* 0x00000001110c0824 */ /* 0x000fe200078e020c */
[----:B------:R-:W-:-:S04]  /*5ac0*/  @P0 LEA R18, P2, R16, c[0x0][0x1c8], 0x1 ;  /* 0x0000720010120a11 */ /* 0x000fc800078408ff */
[----:B------:R-:W-:Y:S02]  /*5ad0*/  @P0 LEA.HI.X R19, R16, c[0x0][0x1cc], R12, 0x1, P2 ;  /* 0x0000730010130a11 */ /* 0x000fe400010f0c0c */
[----:B------:R-:W-:-:S05]  /*5ae0*/  @P0 SHF.L.U32 R12, R49, 0x1, RZ ;  /* 0x00000001310c0819 */ /* 0x000fca00000006ff */
        /* <DEDUP_REMOVED lines=12> */
.L_x_596:
[----:B------:R-:W-:Y:S01]  /*5bb0*/  ULDC.U8 UR4, c[0x0][0x298] ;  /* 0x0000a60000047ab9 */ /* 0x000fe20000000000 */
[----:B-1---5:R-:W-:Y:S01]  /*5bc0*/  SHF.R.S32.HI R12, RZ, 0x1f, R55 ;  /* 0x0000001fff0c7819 */ /* 0x022fe20000011437 */
[----:B------:R-:W-:Y:S01]  /*5bd0*/  IMAD.WIDE.U32 R20, R55, c[0x0][0x280], RZ ;  /* 0x0000a00037147a25 */ /* 0x000fe200078e00ff */
[----:B------:R-:W-:Y:S01]  /*5be0*/  ISETP.NE.AND P0, PT, RZ, UR4, PT ;  /* 0x00000004ff007c0c */ /* 0x000fe2000bf05270 */
[----:B------:R-:W-:Y:S01]  /*5bf0*/  BSSY B2, `(.L_x_597) ;  /* 0x00008db000027945 */ /* 0x000fe20003800000 */
[----:B------:R-:W-:Y:S01]  /*5c00*/  LEA R11, R0, R11, 0x5 ;  /* 0x0000000b000b7211 */ /* 0x000fe200078e28ff */
[C---:B------:R-:W-:Y:S01]  /*5c10*/  IMAD R13, R12.reuse, c[0x0][0x280], RZ ;  /* 0x0000a0000c0d7a24 */ /* 0x040fe200078e02ff */
[----:B------:R-:W-:Y:S01]  /*5c20*/  SHF.L.U32 R126, R49, 0x1, RZ ;  /* 0x00000001317e7819 */ /* 0x000fe200000006ff */
[----:B------:R-:W-:Y:S02]  /*5c30*/  IMAD R12, R12, c[0x0][0x290], RZ ;  /* 0x0000a4000c0c7a24 */ /* 0x000fe400078e02ff */
[----:B------:R-:W-:-:S02]  /*5c40*/  IMAD R13, R55, c[0x0][0x284], R13 ;  /* 0x0000a100370d7a24 */ /* 0x000fc400078e020d */
[C---:B------:R-:W-:Y:S02]  /*5c50*/  IMAD R12, R55.reuse, c[0x0][0x294], R12 ;  /* 0x0000a500370c7a24 */ /* 0x040fe400078e020c */
[----:B------:R-:W-:Y:S01]  /*5c60*/  IMAD.WIDE.U32 R16, R55, c[0x0][0x290], RZ ;  /* 0x0000a40037107a25 */ /* 0x000fe200078e00ff */
[----:B------:R-:W-:-:S04]  /*5c70*/  IADD3 R23, R13, R21, RZ ;  /* 0x000000150d177210 */ /* 0x000fc80007ffe0ff */
[----:B------:R-:W-:Y:S01]  /*5c80*/  IADD3 R19, R12, R17, RZ ;  /* 0x000000110c137210 */ /* 0x000fe20007ffe0ff */
[----:B------:R-:W-:Y:S05]  /*5c90*/  @!P0 BRA `(.L_x_598) ;  /* 0x000044f000008947 */ /* 0x000fea0003800000 */
[----:B------:R-:W-:Y:S01]  /*5ca0*/  ISETP.NE.AND P2, PT, R226, 0x1, PT ;  /* 0x00000001e200780c */ /* 0x000fe20003f45270 */
[----:B------:R-:W-:Y:S01]  /*5cb0*/  IMAD.MOV.U32 R18, RZ, RZ, R16 ;  /* 0x000000ffff127224 */ /* 0x000fe200078e0010 */
[----:B------:R-:W-:Y:S01]  /*5cc0*/  MOV R22, R20 ;  /* 0x0000001400167202 */ /* 0x000fe20000000f00 */
        /* <DEDUP_REMOVED lines=11> */
[----:B------:R-:W-:-:S04]  /*5d80*/  CS2R R106, SRZ ;  /* 0x00000000006a7805 */ /* 0x000fc8000001ff00 */
[----:B------:R-:W-:-:S04]  /*5d90*/  @P2 SHF.R.U32.HI R11, RZ, c[0x0][0x2cc], R12 ;  /* 0x0000b300ff0b2a19 */ /* 0x000fc8000001160c */
[----:B------:R-:W-:Y:S01]  /*5da0*/  SHF.R.S32.HI R13, RZ, 0x1f, R11 ;  /* 0x0000001fff0d7819 */ /* 0x000fe2000001140b */
[----:B------:R-:W-:-:S04]  /*5db0*/  IMAD.WIDE.U32 R22, R11, c[0x0][0x280], R22 ;  /* 0x0000a0000b167a25 */ /* 0x000fc800078e0016 */
[C---:B------:R-:W-:Y:S02]  /*5dc0*/  IMAD R12, R13.reuse, c[0x0][0x280], RZ ;  /* 0x0000a0000d0c7a24 */ /* 0x040fe400078e02ff */
[----:B------:R-:W-:Y:S02]  /*5dd0*/  IMAD R13, R13, c[0x0][0x290], RZ ;  /* 0x0000a4000d0d7a24 */ /* 0x000fe400078e02ff */
[C---:B------:R-:W-:Y:S02]  /*5de0*/  IMAD R12, R11.reuse, c[0x0][0x284], R12 ;  /* 0x0000a1000b0c7a24 */ /* 0x040fe400078e020c */
[----:B------:R-:W-:-:S03]  /*5df0*/  IMAD.WIDE.U32 R18, R11, c[0x0][0x290], R18 ;  /* 0x0000a4000b127a25 */ /* 0x000fc600078e0012 */
[----:B------:R-:W-:Y:S01]  /*5e00*/  IADD3 R26, R23, R12, RZ ;  /* 0x0000000c171a7210 */ /* 0x000fe20007ffe0ff */
[----:B------:R-:W-:Y:S01]  /*5e10*/  IMAD R13, R11, c[0x0][0x294], R13 ;  /* 0x0000a5000b0d7a24 */ /* 0x000fe200078e020d */
[----:B------:R-:W-:-:S04]  /*5e20*/  LEA R12, P0, R22, c[0x0][0x270], 0x1 ;  /* 0x00009c00160c7a11 */ /* 0x000fc800078008ff */
[----:B------:R-:W-:Y:S02]  /*5e30*/  LEA.HI.X R26, R22, c[0x0][0x274], R26, 0x1, P0 ;  /* 0x00009d00161a7a11 */ /* 0x000fe400000f0c1a */
[----:B------:R-:W-:Y:S01]  /*5e40*/  IADD3 R20, R19, R13, RZ ;  /* 0x0000000d13147210 */ /* 0x000fe20007ffe0ff */
[----:B------:R1:W2:Y:S01]  /*5e50*/  SHFL.IDX PT, R22, R12, RZ, 0x181f ;  /* 0x00181fff0c167589 */ /* 0x0002a200000e0000 */
[----:B------:R-:W-:-:S03]  /*5e60*/  LEA R11, P0, R18, c[0x0][0x288], 0x1 ;  /* 0x0000a200120b7a11 */ /* 0x000fc600078008ff */
[----:B------:R1:W3:Y:S01]  /*5e70*/  SHFL.IDX PT, R23, R26, RZ, 0x181f ;  /* 0x00181fff1a177589 */ /* 0x0002e200000e0000 */
[----:B------:R-:W-:-:S03]  /*5e80*/  LEA.HI.X R20, R18, c[0x0][0x28c], R20, 0x1, P0 ;  /* 0x0000a30012147a11 */ /* 0x000fc600000f0c14 */
[----:B------:R1:W4:Y:S04]  /*5e90*/  SHFL.IDX PT, R18, R11, RZ, 0x181f ;  /* 0x00181fff0b127589 */ /* 0x00032800000e0000 */
[----:B------:R1:W1:Y:S01]  /*5ea0*/  SHFL.IDX PT, R19, R20, RZ, 0x181f ;  /* 0x00181fff14137589 */ /* 0x00026200000e0000 */
        /* <DEDUP_REMOVED lines=12> */
[----:B--2---:R-:W-:-:S04]  /*5f70*/  @!P0 SHF.R.S32.HI R16, RZ, 0x1f, R13 ;  /* 0x0000001fff108819 */ /* 0x004fc8000001140d */
[----:B------:R-:W-:-:S04]  /*5f80*/  @!P0 LEA.HI R13, R16, R13, RZ, 0x2 ;  /* 0x0000000d100d8211 */ /* 0x000fc800078f10ff */
[----:B------:R-:W-:-:S05]  /*5f90*/  @!P0 LOP3.LUT R13, R13, 0xfffffffc, RZ, 0xc0, !PT ;  /* 0xfffffffc0d0d8812 */ /* 0x000fca00078ec0ff */
[----:B------:R-:W-:-:S04]  /*5fa0*/  @!P0 IMAD.WIDE R16, R13, 0x2, R22 ;  /* 0x000000020d108825 */ /* 0x000fc800078e0216 */
[----:B-1----:R-:W-:Y:S01]  /*5fb0*/  @!P0 IMAD.WIDE R24, R13, 0x2, R18 ;  /* 0x000000020d188825 */ /* 0x002fe200078e0212 */
[----:B------:R-:W-:Y:S01]  /*5fc0*/  IADD3 R13, R14, 0x40, RZ ;  /* 0x000000400e0d7810 */ /* 0x000fe20007ffe0ff */
[----:B------:R1:W5:Y:S04]  /*5fd0*/  @!P0 LD.E.64 R128, [R16.64] ;  /* 0x0000000810808980 */ /* 0x000368000c101b00 */
[----:B------:R2:W5:Y:S01]  /*5fe0*/  @!P0 LD.E.64 R124, [R24.64] ;  /* 0x00000008187c8980 */ /* 0x000562000c101b00 */
[----:B------:R-:W-:Y:S01]  /*5ff0*/  ISETP.GE.AND P0, PT, R13, c[0x0][0x27c], PT ;  /* 0x00009f000d007a0c */ /* 0x000fe20003f06270 */
[----:B------:R-:W-:Y:S01]  /*6000*/  CS2R R122, SRZ ;  /* 0x00000000007a7805 */ /* 0x000fe2000001ff00 */
[----:B------:R-:W-:-:S11]  /*6010*/  CS2R R120, SRZ ;  /* 0x0000000000787805 */ /* 0x000fd6000001ff00 */
[----:B-1----:R-:W-:-:S04]  /*6020*/  @!P0 SHF.R.S32.HI R16, RZ, 0x1f, R13 ;  /* 0x0000001fff108819 */ /* 0x002fc8000001140d */
[----:B------:R-:W-:-:S04]  /*6030*/  @!P0 LEA.HI R13, R16, R13, RZ, 0x2 ;  /* 0x0000000d100d8211 */ /* 0x000fc800078f10ff */
[----:B------:R-:W-:-:S05]  /*6040*/  @!P0 LOP3.LUT R13, R13, 0xfffffffc, RZ, 0xc0, !PT ;  /* 0xfffffffc0d0d8812 */ /* 0x000fca00078ec0ff */
[----:B------:R-:W-:-:S04]  /*6050*/  @!P0 IMAD.WIDE R16, R13, 0x2, R22 ;  /* 0x000000020d108825 */ /* 0x000fc800078e0216 */
[----:B--2---:R-:W-:Y:S01]  /*6060*/  @!P0 IMAD.WIDE R24, R13, 0x2, R18 ;  /* 0x000000020d188825 */ /* 0x004fe200078e0212 */
        /* <DEDUP_REMOVED lines=10> */
[----:B------:R-:W-:Y:S01]  /*6110*/  @!P0 IMAD.WIDE R18, R13, 0x2, R18 ;  /* 0x000000020d128825 */ /* 0x000fe200078e0212 */
[----:B------:R2:W5:Y:S04]  /*6120*/  @!P0 LD.E.64 R114, [R22.64] ;  /* 0x0000000816728980 */ /* 0x000568000c101b00 */
[----:B------:R2:W5:Y:S02]  /*6130*/  @!P0 LD.E.64 R112, [R18.64] ;  /* 0x0000000812708980 */ /* 0x000564000c101b00 */
.L_x_600:
[----:B------:R-:W-:Y:S05]  /*6140*/  BSYNC B0 ;  /* 0x0000000000007941 */ /* 0x000fea0003800000 */
.L_x_599:
        /* <DEDUP_REMOVED lines=9> */
[----:B--2---:R-:W-:Y:S01]  /*61e0*/  IMAD.MOV.U32 R22, RZ, RZ, R112 ;  /* 0x000000ffff167224 */ /* 0x004fe200078e0070 */
        /* <DEDUP_REMOVED lines=13> */
[----:B----4-:R1:W4:Y:S01]  /*62c0*/  SHFL.IDX PT, R18, R12, 0x1, 0x181f ;  /* 0x00381f000c127f89 */ /* 0x01032200000e0000 */
[----:B------:R-:W-:Y:S01]  /*62d0*/  MOV R13, R107 ;  /* 0x0000006b000d7202 */ /* 0x000fe20000000f00 */
[----:B------:R-:W-:Y:S01]  /*62e0*/  BSSY B0, `(.L_x_601) ;  /* 0x0000035000007945 */ /* 0x000fe20003800000 */
[----:B------:R-:W-:Y:S01]  /*62f0*/  PRMT R96, R21, 0x5410, R22 ;  /* 0x0000541015607816 */ /* 0x000fe20000000016 */
[----:B------:R1:W3:Y:S01]  /*6300*/  SHFL.IDX PT, R17, R20, 0x1, 0x181f ;  /* 0x00381f0014117f89 */ /* 0x0002e200000e0000 */
        /* <DEDUP_REMOVED lines=14> */
[----:B--2-4-:R-:W-:-:S04]  /*63f0*/  @!P0 IMAD.WIDE R24, R14, 0x2, R18 ;  /* 0x000000020e188825 */ /* 0x014fc800078e0212 */
[----:B-1-3--:R-:W-:Y:S01]  /*6400*/  @!P0 IMAD.WIDE R22, R14, 0x2, R16 ;  /* 0x000000020e168825 */ /* 0x00afe200078e0210 */
[----:B------:R1:W5:Y:S04]  /*6410*/  @!P0 LD.E.64 R100, [R24.64] ;  /* 0x0000000818648980 */ /* 0x000368000c101b00 */
[----:B------:R2:W5:Y:S01]  /*6420*/  @!P0 LD.E.64 R98, [R22.64] ;  /* 0x0000000816628980 */ /* 0x000562000c101b00 */
[----:B------:R-:W-:Y:S01]  /*6430*/  ISETP.GE.AND P0, PT, R15, c[0x0][0x27c], PT ;  /* 0x00009f000f007a0c */ /* 0x000fe20003f06270 */
[----:B------:R-:W-:Y:S01]  /*6440*/  CS2R R94, SRZ ;  /* 0x00000000005e7805 */ /* 0x000fe2000001ff00 */
[----:B------:R-:W-:-:S11]  /*6450*/  CS2R R92, SRZ ;  /* 0x00000000005c7805 */ /* 0x000fd6000001ff00 */
[----:B------:R-:W-:-:S04]  /*6460*/  @!P0 SHF.R.S32.HI R13, RZ, 0x1f, R15 ;  /* 0x0000001fff0d8819 */ /* 0x000fc8000001140f */
[----:B------:R-:W-:-:S04]  /*6470*/  @!P0 LEA.HI R13, R13, R15, RZ, 0x2 ;  /* 0x0000000f0d0d8211 */ /* 0x000fc800078f10ff */
[----:B------:R-:W-:Y:S02]  /*6480*/  @!P0 LOP3.LUT R13, R13, 0xfffffffc, RZ, 0xc0, !PT ;  /* 0xfffffffc0d0d8812 */ /* 0x000fe400078ec0ff */
[----:B------:R-:W-:-:S03]  /*6490*/  IADD3 R15, R14, 0x40, RZ ;  /* 0x000000400e0f7810 */ /* 0x000fc60007ffe0ff */
        /* <DEDUP_REMOVED lines=11> */
[----:B-1----:R-:W-:-:S04]  /*6550*/  @!P0 IMAD.WIDE R22, R13, 0x2, R18 ;  /* 0x000000020d168825 */ /* 0x002fc800078e0212 */
[----:B--2---:R-:W-:Y:S01]  /*6560*/  @!P0 IMAD.WIDE R24, R13, 0x2, R16 ;  /* 0x000000020d188825 */ /* 0x004fe200078e0210 */
        /* <DEDUP_REMOVED lines=12> */
.L_x_602:
[----:B------:R-:W-:Y:S05]  /*6630*/  BSYNC B0 ;  /* 0x0000000000007941 */ /* 0x000fea0003800000 */
.L_x_601:
[----:B------:R-:W-:Y:S01]  /*6640*/  ISETP.NE.AND P0, PT, R10, RZ, PT ;  /* 0x000000ff0a00720c */ /* 0x000fe20003f05270 */
[----:B-1---5:R-:W-:Y:S01]  /*6650*/  IMAD.MOV.U32 R16, RZ, RZ, R80 ;  /* 0x000000ffff107224 */ /* 0x022fe200078e0050 */
[----:B------:R-:W-:Y:S01]  /*6660*/  MOV R10, R89 ;  /* 0x00000059000a7202 */ /* 0x000fe20000000f00 */
[----:B------:R-:W-:Y:S01]  /*6670*/  IMAD.MOV.U32 R15, RZ, RZ, R81 ;  /* 0x000000ffff0f7224 */ /* 0x000fe200078e0051 */
[----:B---3--:R1:W3:Y:S01]  /*6680*/  SHFL.IDX PT, R23, R26, 0x2, 0x181f ;  /* 0x00581f001a177f89 */ /* 0x0082e200000e0000 */
[----:B------:R-:W-:Y:S01]  /*6690*/  IMAD.MOV.U32 R13, RZ, RZ, R88 ;  /* 0x000000ffff0d7224 */ /* 0x000fe200078e0058 */
[----:B------:R-:W-:Y:S01]  /*66a0*/  BSSY B0, `(.L_x_603) ;  /* 0x000004a000007945 */ /* 0x000fe20003800000 */
[----:B----4-:R-:W-:Y:S01]  /*66b0*/  IMAD.MOV.U32 R18, RZ, RZ, R78 ;  /* 0x000000ffff127224 */ /* 0x010fe200078e004e */
        /* <DEDUP_REMOVED lines=9> */
[----:B------:R-:W-:Y:S01]  /*6750*/  CS2R R60, SRZ ;  /* 0x00000000003c7805 */ /* 0x000fe2000001ff00 */
        /* <DEDUP_REMOVED lines=17> */
[----:B--2---:R-:W-:Y:S01]  /*6870*/  CS2R R18, SRZ ;  /* 0x0000000000127805 */ /* 0x004fe2000001ff00 */
[----:B------:R-:W-:Y:S01]  /*6880*/  CS2R R56, SRZ ;  /* 0x0000000000387805 */ /* 0x000fe2000001ff00 */
[----:B------:R-:W-:Y:S01]  /*6890*/  CS2R R66, SRZ ;  /* 0x0000000000427805 */ /* 0x000fe2000001ff00 */
[----:B------:R-:W-:Y:S01]  /*68a0*/  CS2R R72, SRZ ;  /* 0x0000000000487805 */ /* 0x000fe2000001ff00 */
[----:B------:R-:W-:Y:S05]  /*68b0*/  @P0 BRA `(.L_x_604) ;  /* 0x0000028000000947 */ /* 0x000fea0003800000 */
[C---:B---34-:R-:W-:Y:S01]  /*68c0*/  ISETP.GE.AND P0, PT, R14.reuse, c[0x0][0x27c], PT ;  /* 0x00009f000e007a0c */ /* 0x058fe20003f06270 */
[----:B------:R-:W-:Y:S01]  /*68d0*/  CS2R R74, SRZ ;  /* 0x00000000004a7805 */ /* 0x000fe2000001ff00 */
[----:B------:R-:W-:Y:S01]  /*68e0*/  CS2R R72, SRZ ;  /* 0x0000000000487805 */ /* 0x000fe2000001ff00 */
[----:B------:R-:W-:-:S10]  /*68f0*/  IADD3 R13, R14, 0x20, RZ ;  /* 0x000000200e0d7810 */ /* 0x000fd40007ffe0ff */
[----:B------:R-:W-:-:S04]  /*6900*/  @!P0 IMAD.WIDE R28, R14, 0x2, R22 ;  /* 0x000000020e1c8825 */ /* 0x000fc800078e0216 */
[----:B-1----:R-:W-:Y:S01]  /*6910*/  @!P0 IMAD.WIDE R24, R14, 0x2, R16 ;  /* 0x000000020e188825 */ /* 0x002fe200078e0210 */
        /* <DEDUP_REMOVED lines=34> */
.L_x_604:
[----:B---34-:R-:W-:Y:S05]  /*6b40*/  BSYNC B0 ;  /* 0x0000000000007941 */ /* 0x018fea0003800000 */
.L_x_603:
[----:B------:R-:W-:Y:S01]  /*6b50*/  ISETP.NE.AND P0, PT, R9, RZ, PT ;  /* 0x000000ff0900720c */ /* 0x000fe20003f05270 */
[----:B-----5:R-:W-:Y:S01]  /*6b60*/  IMAD.MOV.U32 R10, RZ, RZ, R60 ;  /* 0x000000ffff0a7224 */ /* 0x020fe200078e003c */
[----:B------:R-:W-:Y:S01]  /*6b70*/  MOV R9, R61 ;  /* 0x0000003d00097202 */ /* 0x000fe20000000f00 */
[----:B------:R-:W2:Y:S01]  /*6b80*/  SHFL.IDX PT, R27, R26, 0x3, 0x181f ;  /* 0x00781f001a1b7f89 */ /* 0x000ea200000e0000 */
[----:B------:R-:W-:Y:S01]  /*6b90*/  IMAD.MOV.U32 R15, RZ, RZ, R44 ;  /* 0x000000ffff0f7224 */ /* 0x000fe200078e002c */
[----:B------:R-:W-:Y:S01]  /*6ba0*/  BSSY B0, `(.L_x_605) ;  /* 0x0000049000007945 */ /* 0x000fe20003800000 */
[----:B------:R-:W-:Y:S01]  /*6bb0*/  PRMT R41, R9, 0x5410, R10 ;  /* 0x0000541009297816 */ /* 0x000fe2000000000a */
[----:B------:R-:W-:Y:S01]  /*6bc0*/  IMAD.MOV.U32 R9, RZ, RZ, R75 ;  /* 0x000000ffff097224 */ /* 0x000fe200078e004b */
[----:B------:R-:W-:Y:S01]  /*6bd0*/  MOV R10, R74 ;  /* 0x0000004a000a7202 */ /* 0x000fe20000000f00 */
[----:B-1----:R1:W3:Y:S01]  /*6be0*/  SHFL.IDX PT, R26, R12, 0x3, 0x181f ;  /* 0x00781f000c1a7f89 */ /* 0x0022e200000e0000 */
[----:B------:R-:W-:Y:S01]  /*6bf0*/  IMAD.MOV.U32 R13, RZ, RZ, R45 ;  /* 0x000000ffff0d7224 */ /* 0x000fe200078e002d */
[----:B------:R-:W-:Y:S01]  /*6c00*/  CS2R R24, SRZ ;  /* 0x0000000000187805 */ /* 0x000fe2000001ff00 */
[----:B------:R-:W-:Y:S01]  /*6c10*/  PRMT R58, R9, 0x5410, R10 ;  /* 0x00005410093a7816 */ /* 0x000fe2000000000a */
[----:B------:R-:W4:Y:S01]  /*6c20*/  SHFL.IDX PT, R21, R20, 0x3, 0x181f ;  /* 0x00781f0014157f89 */ /* 0x000f2200000e0000 */
[----:B------:R-:W-:Y:S01]  /*6c30*/  IMAD.MOV.U32 R10, RZ, RZ, R56 ;  /* 0x000000ffff0a7224 */ /* 0x000fe200078e0038 */
[----:B------:R-:W-:Y:S01]  /*6c40*/  PRMT R35, R13, 0x5410, R15 ;  /* 0x000054100d237816 */ /* 0x000fe2000000000f */
[----:B------:R-:W-:Y:S01]  /*6c50*/  IMAD.MOV.U32 R9, RZ, RZ, R57 ;  /* 0x000000ffff097224 */ /* 0x000fe200078e0039 */
[----:B------:R2:W3:Y:S01]  /*6c60*/  SHFL.IDX PT, R20, R11, 0x3, 0x181f ;  /* 0x00781f000b147f89 */ /* 0x0004e200000e0000 */
[----:B------:R-:W-:Y:S01]  /*6c70*/  IMAD.MOV.U32 R15, RZ, RZ, R70 ;  /* 0x000000ffff0f7224 */ /* 0x000fe200078e0046 */
[----:B------:R-:W-:Y:S01]  /*6c80*/  CS2R R32, SRZ ;  /* 0x0000000000207805 */ /* 0x000fe2000001ff00 */
[----:B------:R-:W-:Y:S01]  /*6c90*/  IMAD.MOV.U32 R13, RZ, RZ, R71 ;  /* 0x000000ffff0d7224 */ /* 0x000fe200078e0047 */
[----:B------:R-:W-:Y:S01]  /*6ca0*/  PRMT R40, R9, 0x5410, R10 ;  /* 0x0000541009287816 */ /* 0x000fe2000000000a */
[----:B------:R-:W-:Y:S01]  /*6cb0*/  IMAD.MOV.U32 R10, RZ, RZ, R72 ;  /* 0x000000ffff0a7224 */ /* 0x000fe200078e0048 */
        /* <DEDUP_REMOVED lines=8> */
[----:B-1----:R-:W-:Y:S01]  /*6d40*/  IMAD.MOV.U32 R12, RZ, RZ, R42 ;  /* 0x000000ffff0c7224 */ /* 0x002fe200078e002a */
[----:B--2---:R-:W-:-:S04]  /*6d50*/  MOV R11, R43 ;  /* 0x0000002b000b7202 */ /* 0x004fc80000000f00 */
[----:B------:R-:W-:Y:S01]  /*6d60*/  PRMT R34, R11, 0x5410, R12 ;  /* 0x000054100b227816 */ /* 0x000fe2000000000c */
[----:B------:R-:W-:Y:S01]  /*6d70*/  IMAD.MOV.U32 R11, RZ, RZ, R67 ;  /* 0x000000ffff0b7224 */ /* 0x000fe200078e0043 */
[----:B------:R-:W-:-:S04]  /*6d80*/  MOV R12, R66 ;  /* 0x00000042000c7202 */ /* 0x000fc80000000f00 */
[----:B------:R-:W-:Y:S01]  /*6d90*/  PRMT R46, R11, 0x5410, R12 ;  /* 0x000054100b2e7816 */ /* 0x000fe2000000000c */
[----:B------:R-:W-:Y:S05]  /*6da0*/  @P0 BRA `(.L_x_606) ;  /* 0x0000028000000947 */ /* 0x000fea0003800000 */
[C---:B---34-:R-:W-:Y:S01]  /*6db0*/  IADD3 R10, R14.reuse, 0x20, RZ ;  /* 0x000000200e0a7810 */ /* 0x058fe20007ffe0ff */
[----:B------:R-:W-:Y:S01]  /*6dc0*/  CS2R R38, SRZ ;  /* 0x0000000000267805 */ /* 0x000fe2000001ff00 */
[----:B------:R-:W-:Y:S01]  /*6dd0*/  ISETP.GE.AND P1, PT, R14, c[0x0][0x27c], PT ;  /* 0x00009f000e007a0c */ /* 0x000fe20003f26270 */
[----:B------:R-:W-:Y:S01]  /*6de0*/  CS2R R36, SRZ ;  /* 0x0000000000247805 */ /* 0x000fe2000001ff00 */
[----:B------:R-:W-:Y:S01]  /*6df0*/  ISETP.GE.AND P0, PT, R10, c[0x0][0x27c], PT ;  /* 0x00009f000a007a0c */ /* 0x000fe20003f06270 */
[----:B------:R-:W-:Y:S01]  /*6e00*/  CS2R R32, SRZ ;  /* 0x0000000000207805 */ /* 0x000fe2000001ff00 */
[----:B------:R-:W-:-:S09]  /*6e10*/  CS2R R30, SRZ ;  /* 0x00000000001e7805 */ /* 0x000fd2000001ff00 */
[----:B------:R-:W-:Y:S02]  /*6e20*/  @!P1 IMAD.WIDE R12, R14, 0x2, R26 ;  /* 0x000000020e0c9825 */ /* 0x000fe400078e021a */
[----:B------:R-:W-:-:S03]  /*6e30*/  @!P0 SHF.R.S32.HI R9, RZ, 0x1f, R10 ;  /* 0x0000001fff098819 */ /* 0x000fc6000001140a */
[----:B------:R1:W5:Y:S01]  /*6e40*/  @!P1 LD.E.64 R38, [R12.64] ;  /* 0x000000080c269980 */ /* 0x000362000c101b00 */
[----:B------:R-:W-:Y:S01]  /*6e50*/  @!P0 LEA.HI R9, R9, R10, RZ, 0x2 ;  /* 0x0000000a09098211 */ /* 0x000fe200078f10ff */
[----:B------:R-:W-:-:S03]  /*6e60*/  @!P1 IMAD.WIDE R10, R14, 0x2, R20 ;  /* 0x000000020e0a9825 */ /* 0x000fc600078e0214 */
[----:B------:R-:W-:Y:S02]  /*6e70*/  @!P0 LOP3.LUT R9, R9, 0xfffffffc, RZ, 0xc0, !PT ;  /* 0xfffffffc09098812 */ /* 0x000fe400078ec0ff */
[----:B------:R2:W5:Y:S03]  /*6e80*/  @!P1 LD.E.64 R36, [R10.64] ;  /* 0x000000080a249980 */ /* 0x000566000c101b00 */
[----:B------:R-:W-:-:S04]  /*6e90*/  @!P0 IMAD.WIDE R16, R9, 0x2, R26 ;  /* 0x0000000209108825 */ /* 0x000fc800078e021a */
[----:B------:R-:W-:Y:S01]  /*6ea0*/  @!P0 IMAD.WIDE R18, R9, 0x2, R20 ;  /* 0x0000000209128825 */ /* 0x000fe200078e0214 */
[----:B------:R3:W5:Y:S04]  /*6eb0*/  @!P0 LD.E.64 R32, [R16.64] ;  /* 0x0000000810208980 */ /* 0x000768000c101b00 */
[----:B------:R4:W5:Y:S01]  /*6ec0*/  @!P0 LD.E.64 R30, [R18.64] ;  /* 0x00000008121e8980 */ /* 0x000962000c101b00 */
[----:B-1----:R-:W-:-:S04]  /*6ed0*/  IADD3 R12, R14, 0x40, RZ ;  /* 0x000000400e0c7810 */ /* 0x002fc80007ffe0ff */
[----:B------:R-:W-:Y:S02]  /*6ee0*/  ISETP.GE.AND P1, PT, R12, c[0x0][0x27c], PT ;  /* 0x00009f000c007a0c */ /* 0x000fe40003f26270 */
[----:B--2---:R-:W-:-:S04]  /*6ef0*/  IADD3 R10, R14, 0x60, RZ ;  /* 0x000000600e0a7810 */ /* 0x004fc80007ffe0ff */
        /* <DEDUP_REMOVED lines=9> */
[----:B----4-:R-:W-:Y:S01]  /*6f90*/  CS2R R18, SRZ ;  /* 0x0000000000127805 */ /* 0x010fe2000001ff00 */
[----:B------:R-:W-:Y:S01]  /*6fa0*/  CS2R R22, SRZ ;  /* 0x0000000000167805 */ /* 0x000fe2000001ff00 */
[----:B------:R-:W-:Y:S01]  /*6fb0*/  @!P1 IMAD.WIDE R10, R11, 0x2, R20 ;  /* 0x000000020b0a9825 */ /* 0x000fe200078e0214 */
[----:B---3--:R-:W-:Y:S02]  /*6fc0*/  CS2R R16, SRZ ;  /* 0x0000000000107805 */ /* 0x008fe4000001ff00 */
[----:B------:R1:W5:Y:S01]  /*6fd0*/  @!P1 LD.E.64 R24, [R12.64] ;  /* 0x000000080c189980 */ /* 0x000362000c101b00 */
[----:B------:R-:W-:-:S03]  /*6fe0*/  @!P0 IMAD.WIDE R26, R9, 0x2, R26 ;  /* 0x00000002091a8825 */ /* 0x000fc600078e021a */
[----:B------:R1:W5:Y:S01]  /*6ff0*/  @!P1 LD.E.64 R22, [R10.64] ;  /* 0x000000080a169980 */ /* 0x000362000c101b00 */
[----:B------:R-:W-:-:S03]  /*7000*/  @!P0 IMAD.WIDE R20, R9, 0x2, R20 ;  /* 0x0000000209148825 */ /* 0x000fc600078e0214 */
[----:B------:R1:W5:Y:S04]  /*7010*/  @!P0 LD.E.64 R18, [R26.64] ;  /* 0x000000081a128980 */ /* 0x000368000c101b00 */
[----:B------:R1:W5:Y:S02]  /*7020*/  @!P0 LD.E.64 R16, [R20.64] ;  /* 0x0000000814108980 */ /* 0x000364000c101b00 */
.L_x_606:
[----:B---34-:R-:W-:Y:S05]  /*7030*/  BSYNC B0 ;  /* 0x0000000000007941 */ /* 0x018fea0003800000 */
.L_x_605:
[----:B-----5:R-:W-:Y:S01]  /*7040*/  IMAD.MOV.U32 R9, RZ, RZ, R18 ;  /* 0x000000ffff097224 */ /* 0x020fe200078e0012 */
[----:B-1----:R-:W-:Y:S01]  /*7050*/  MOV R20, R33 ;  /* 0x0000002100147202 */ /* 0x002fe20000000f00 */
[----:B------:R-:W-:Y:S01]  /*7060*/  IMAD.IADD R29, R8, 0x1, -R149 ;  /* 0x00000001081d7824 */ /* 0x000fe200078e0a95 */
[----:B------:R-:W-:-:S04]  /*7070*/  DEPBAR.LE SB0, 0x1 ;  /* 0x000080400000791a */ /* 0x000fc80000000000 */
[----:B------:R-:W-:Y:S01]  /*7080*/  PRMT R13, R9, 0x7610, R13 ;  /* 0x00007610090d7816 */ /* 0x000fe2000000000d */
[----:B------:R-:W-:Y:S01]  /*7090*/  IMAD.MOV.U32 R11, RZ, RZ, R24 ;  /* 0x000000ffff0b7224 */ /* 0x000fe200078e0018 */
[----:B------:R-:W-:Y:S01]  /*70a0*/  IMNMX R29, R29, 0x80, PT ;  /* 0x000000801d1d7817 */ /* 0x000fe20003800200 */
[----:B------:R-:W-:Y:S01]  /*70b0*/  IMAD.MOV.U32 R10, RZ, RZ, R25 ;  /* 0x000000ffff0a7224 */ /* 0x000fe200078e0019 */
[----:B------:R-:W-:Y:S01]  /*70c0*/  BSSY B1, `(.L_x_607) ;  /* 0x00000d3000017945 */ /* 0x000fe20003800000 */
[----:B------:R-:W-:Y:S01]  /*70d0*/  IMAD.MOV.U32 R9, RZ, RZ, R32 ;  /* 0x000000ffff097224 */ /* 0x000fe200078e0020 */
[----:B------:R-:W-:Y:S01]  /*70e0*/  BAR.SYNC.DEFER_BLOCKING 0x0 ;  /* 0x0000000000007b1d */ /* 0x000fe20000010000 */
[----:B------:R-:W-:Y:S01]  /*70f0*/  IMAD.MOV.U32 R12, RZ, RZ, R19 ;  /* 0x000000ffff0c7224 */ /* 0x000fe200078e0013 */
[----:B------:R-:W-:Y:S01]  /*7100*/  PRMT R15, R10, 0x5410, R11 ;  /* 0x000054100a0f7816 */ /* 0x000fe2000000000b */
[----:B------:R-:W-:Y:S01]  /*7110*/  IMAD.MOV.U32 R11, RZ, RZ, R38 ;  /* 0x000000ffff0b7224 */ /* 0x000fe200078e0026 */
[----:B------:R-:W-:Y:S01]  /*7120*/  PRMT R21, R21, 0x5410, R9 ;  /* 0x0000541015157816 */ /* 0x000fe20000000009 */
[----:B------:R-:W-:Y:S01]  /*7130*/  IMAD.MOV.U32 R10, RZ, RZ, R39 ;  /* 0x000000ffff0a7224 */ /* 0x000fe200078e0027 */
[----:B------:R-:W-:Y:S01]  /*7140*/  PRMT R12, R12, 0x5410, R12 ;  /* 0x000054100c0c7816 */ /* 0x000fe2000000000c */
[----:B------:R-:W-:Y:S01]  /*7150*/  IMAD.MOV.U32 R9, RZ, RZ, R16 ;  /* 0x000000ffff097224 */ /* 0x000fe200078e0010 */
[----:B------:R-:W-:Y:S01]  /*7160*/  ISETP.GE.AND P0, PT, R48, R29, PT ;  /* 0x0000001d3000720c */ /* 0x000fe20003f06270 */
        /* <DEDUP_REMOVED lines=8> */
[----:B------:R-:W-:Y:S01]  /*71f0*/  IMAD.MOV.U32 R9, RZ, RZ, R36 ;  /* 0x000000ffff097224 */ /* 0x000fe200078e0024 */
[----:B------:R-:W-:Y:S01]  /*7200*/  PRMT R13, R13, 0x5410, R10 ;  /* 0x000054100d0d7816 */ /* 0x000fe2000000000a */
[----:B------:R-:W-:Y:S01]  /*7210*/  IMAD.MOV.U32 R8, RZ, RZ, R37 ;  /* 0x000000ffff087224 */ /* 0x000fe200078e0025 */
[----:B------:R-:W-:-:S04]  /*7220*/  MOV R10, R31 ;  /* 0x0000001f000a7202 */ /* 0x000fc80000000f00 */
        /* <DEDUP_REMOVED lines=48> */
.L_x_610:
[----:B------:R-:W-:Y:S05]  /*7530*/  BSYNC B0 ;  /* 0x0000000000007941 */ /* 0x000fea0003800000 */
.L_x_609:
        /* <DEDUP_REMOVED lines=46> */
.L_x_612:
[----:B------:R-:W-:Y:S05]  /*7820*/  BSYNC B0 ;  /* 0x0000000000007941 */ /* 0x000fea0003800000 */
.L_x_611:
        /* <DEDUP_REMOVED lines=46> */
.L_x_614:
[----:B------:R-:W-:Y:S05]  /*7b10*/  BSYNC B0 ;  /* 0x0000000000007941 */ /* 0x000fea0003800000 */
.L_x_613:
[----:B-1----:R-:W-:-:S04]  /*7b20*/  IADD3 R8, R14, 0x60, RZ ;  /* 0x000000600e087810 */ /* 0x002fc80007ffe0ff */
        /* <DEDUP_REMOVED lines=44> */
.L_x_608:
[----:B------:R-:W-:Y:S05]  /*7df0*/  BSYNC B1 ;  /* 0x0000000000017941 */ /* 0x000fea0003800000 */
.L_x_607:
        /* <DEDUP_REMOVED lines=49> */
.L_x_618:
[----:B------:R-:W-:Y:S05]  /*8110*/  BSYNC B0 ;  /* 0x0000000000007941 */ /* 0x000fea0003800000 */
.L_x_617:
        /* <DEDUP_REMOVED lines=46> */
.L_x_620:
[----:B------:R-:W-:Y:S05]  /*8400*/  BSYNC B0 ;  /* 0x0000000000007941 */ /* 0x000fea0003800000 */
.L_x_619:
        /* <DEDUP_REMOVED lines=31> */
[----:B------:R-:W-:Y:S02]  /*8600*/  FMUL.FTZ R76, R10, R63 ;  /* 0x0000003f0a4c7220 */ /* 0x000fe40000410000 */
[----:B------:R-:W-:Y:S02]  /*8610*/  FMUL.FTZ R83, R9, R77 ;  /* 0x0000004d09537220 */ /* 0x000fe40000410000 */
        /* <DEDUP_REMOVED lines=13> */
.L_x_622:
[----:B------:R-:W-:Y:S05]  /*86f0*/  BSYNC B0 ;  /* 0x0000000000007941 */ /* 0x000fea0003800000 */
.L_x_621:
        /* <DEDUP_REMOVED lines=45> */
.L_x_616:
[----:B------:R-:W-:Y:S05]  /*89d0*/  BSYNC B1 ;  /* 0x0000000000017941 */ /* 0x000fea0003800000 */
.L_x_615:
        /* <DEDUP_REMOVED lines=49> */
.L_x_626:
[----:B------:R-:W-:Y:S05]  /*8cf0*/  BSYNC B0 ;  /* 0x0000000000007941 */ /* 0x000fea0003800000 */
.L_x_625:
        /* <DEDUP_REMOVED lines=46> */
.L_x_628:
[----:B------:R-:W-:Y:S05]  /*8fe0*/  BSYNC B0 ;  /* 0x0000000000007941 */ /* 0x000fea0003800000 */
.L_x_627:
        /* <DEDUP_REMOVED lines=46> */
.L_x_630:
[----:B------:R-:W-:Y:S05]  /*92d0*/  BSYNC B0 ;  /* 0x0000000000007941 */ /* 0x000fea0003800000 */
.L_x_629:
        /* <DEDUP_REMOVED lines=45> */
.L_x_624:
[----:B------:R-:W-:Y:S05]  /*95b0*/  BSYNC B1 ;  /* 0x0000000000017941 */ /* 0x000fea0003800000 */
.L_x_623:
[----:B-1----:R-:W-:-:S04]  /*95c0*/  IADD3 R8, R48, 0x60, RZ ;  /* 0x0000006030087810 */ /* 0x002fc80007ffe0ff */
        /* <DEDUP_REMOVED lines=47> */
.L_x_633:
[----:B------:R-:W-:Y:S05]  /*98c0*/  BSYNC B0 ;  /* 0x0000000000007941 */ /* 0x000fea0003800000 */
.L_x_632:
        /* <DEDUP_REMOVED lines=46> */
.L_x_635:
[----:B------:R-:W-:Y:S05]  /*9bb0*/  BSYNC B0 ;  /* 0x0000000000007941 */ /* 0x000fea0003800000 */
.L_x_634:
        /* <DEDUP_REMOVED lines=46> */
.L_x_637:
[----:B------:R-:W-:Y:S05]  /*9ea0*/  BSYNC B0 ;  /* 0x0000000000007941 */ /* 0x000fea0003800000 */
.L_x_636:
[----:B------:R-:W-:-:S04]  /*9eb0*/  IADD3 R14, R14, 0x60, RZ ;  /* 0x000000600e0e7810 */ /* 0x000fc80007ffe0ff */
[----:B------:R-:W-:-:S13]  /*9ec0*/  ISETP.GE.AND P0, PT, R14, c[0x0][0x27c], PT ;  /* 0x00009f000e007a0c */ /* 0x000fda0003f06270 */
[----:B------:R-:W-:Y:S05]  /*9ed0*/  @P0 BRA `(.L_x_631) ;  /* 0x00004ac000000947 */ /* 0x000fea0003800000 */
[----:B-1----:R-:W1:Y:S01]  /*9ee0*/  LDS.128 R8, [R126+0x1f080] ;  /* 0x01f080007e087984 */ /* 0x002e620000000c00 */
[--C-:B------:R-:W-:Y:S01]  /*9ef0*/  SHF.R.U64 R15, R16, 0x10, R17.reuse ;  /* 0x00000010100f7819 */ /* 0x100fe20000001211 */
[--C-:B------:R-:W-:Y:S01]  /*9f00*/  HADD2.F32 R24, -RZ, R13.reuse.H0_H0 ;  /* 0x2000000dff187230 */ /* 0x100fe20000004100 */
[----:B------:R-:W-:Y:S01]  /*9f10*/  SHF.R.U32.HI R16, RZ, 0x10, R17 ;  /* 0x00000010ff107819 */ /* 0x000fe20000011611 */
[----:B------:R-:W-:Y:S01]  /*9f20*/  HADD2.F32 R22, -RZ, R12.H0_H0 ;  /* 0x2000000cff167230 */ /* 0x000fe20000004100 */
[--C-:B------:R-:W-:Y:S01]  /*9f30*/  SHF.R.U64 R14, R18, 0x10, R19.reuse ;  /* 0x00000010120e7819 */ /* 0x100fe20000001213 */
[----:B------:R-:W-:Y:S01]  /*9f40*/  HADD2.F32 R13, -RZ, R13.H1_H1 ;  /* 0x3000000dff0d7230 */ /* 0x000fe20000004100 */
[----:B------:R-:W-:Y:S01]  /*9f50*/  SHF.R.U32.HI R18, RZ, 0x10, R19 ;  /* 0x00000010ff127819 */ /* 0x000fe20000011613 */
[----:B------:R-:W-:Y:S02]  /*9f60*/  HADD2.F32 R16, -RZ, R16.H0_H0 ;  /* 0x20000010ff107230 */ /* 0x000fe40000004100 */
[----:B------:R-:W-:-:S02]  /*9f70*/  HADD2.F32 R15, -RZ, R15.H0_H0 ;  /* 0x2000000fff0f7230 */ /* 0x000fc40000004100 */
[----:B------:R-:W-:Y:S02]  /*9f80*/  HADD2.F32 R23, -RZ, R18.H0_H0 ;  /* 0x20000012ff177230 */ /* 0x000fe40000004100 */
[----:B------:R-:W-:Y:S02]  /*9f90*/  HADD2.F32 R12, -RZ, R12.H1_H1 ;  /* 0x3000000cff0c7230 */ /* 0x000fe40000004100 */
        /* <DEDUP_REMOVED lines=31> */
.L_x_598:
[----:B------:R-:W-:Y:S01]  /*a190*/  ISETP.NE.AND P0, PT, R226, 0x1, PT ;  /* 0x00000001e200780c */ /* 0x000fe20003f05270 */
[----:B------:R-:W-:Y:S01]  /*a1a0*/  IMAD.MOV.U32 R21, RZ, RZ, R23 ;  /* 0x000000ffff157224 */ /* 0x000fe200078e0017 */
[----:B------:R-:W-:Y:S01]  /*a1b0*/  MOV R17, R19 ;  /* 0x0000001300117202 */ /* 0x000fe20000000f00 */
        /* <DEDUP_REMOVED lines=10> */
[----:B------:R-:W-:-:S05]  /*a260*/  @P0 IMAD.HI.U32 R12, R11, c[0x0][0x2c8], RZ ;  /* 0x0000b2000b0c0a27 */ /* 0x000fca00078e00ff */
[----:B------:R-:W-:-:S04]  /*a270*/  @P0 SHF.R.U32.HI R11, RZ, c[0x0][0x2cc], R12 ;  /* 0x0000b300ff0b0a19 */ /* 0x000fc8000001160c */
[----:B------:R-:W-:Y:S01]  /*a280*/  SHF.R.S32.HI R12, RZ, 0x1f, R11 ;  /* 0x0000001fff0c7819 */ /* 0x000fe2000001140b */
[----:B------:R-:W-:-:S04]  /*a290*/  IMAD.WIDE.U32 R20, R11, c[0x0][0x280], R20 ;  /* 0x0000a0000b147a25 */ /* 0x000fc800078e0014 */
[----:B------:R-:W-:Y:S01]  /*a2a0*/  IMAD R13, R12, c[0x0][0x280], RZ ;  /* 0x0000a0000c0d7a24 */ /* 0x000fe200078e02ff */
[----:B------:R-:W-:Y:S01]  /*a2b0*/  LEA R14, P0, R20, c[0x0][0x270], 0x1 ;  /* 0x00009c00140e7a11 */ /* 0x000fe200078008ff */
[----:B------:R-:W-:Y:S02]  /*a2c0*/  IMAD R12, R12, c[0x0][0x290], RZ ;  /* 0x0000a4000c0c7a24 */ /* 0x000fe400078e02ff */
[C---:B------:R-:W-:Y:S02]  /*a2d0*/  IMAD R13, R11.reuse, c[0x0][0x284], R13 ;  /* 0x0000a1000b0d7a24 */ /* 0x040fe400078e020d */
[----:B------:R-:W-:-:S04]  /*a2e0*/  IMAD.WIDE.U32 R16, R11, c[0x0][0x290], R16 ;  /* 0x0000a4000b107a25 */ /* 0x000fc800078e0010 */
[----:B------:R-:W-:Y:S02]  /*a2f0*/  IMAD.IADD R13, R21, 0x1, R13 ;  /* 0x00000001150d7824 */ /* 0x000fe400078e020d */
[----:B------:R-:W-:-:S03]  /*a300*/  IMAD R11, R11, c[0x0][0x294], R12 ;  /* 0x0000a5000b0b7a24 */ /* 0x000fc600078e020c */
        /* <DEDUP_REMOVED lines=9> */
[----:B------:R-:W-:Y:S01]  /*a3a0*/  ISETP.GE.AND P0, PT, R83, c[0x0][0x27c], PT ;  /* 0x00009f0053007a0c */ /* 0x000fe20003f06270 */
[----:B------:R-:W-:Y:S01]  /*a3b0*/  CS2R R106, SRZ ;  /* 0x00000000006a7805 */ /* 0x000fe2000001ff00 */
[----:B------:R-:W-:Y:S01]  /*a3c0*/  CS2R R104, SRZ ;  /* 0x0000000000687805 */ /* 0x000fe2000001ff00 */
[----:B------:R-:W-:Y:S01]  /*a3d0*/  CS2R R102, SRZ ;  /* 0x0000000000667805 */ /* 0x000fe2000001ff00 */
[----:B------:R-:W-:-:S09]  /*a3e0*/  CS2R R100, SRZ ;  /* 0x0000000000647805 */ /* 0x000fd2000001ff00 */
[C---:B------:R-:W-:Y:S01]  /*a3f0*/  @!P0 IMAD.SHL.U32 R17, R83.reuse, 0x2, RZ ;  /* 0x0000000253118824 */ /* 0x040fe200078e00ff */
[----:B------:R-:W-:-:S04]  /*a400*/  @!P0 SHF.L.U64.HI R16, R83, 0x1, R111 ;  /* 0x0000000153108819 */ /* 0x000fc8000001026f */
[----:B--2---:R-:W-:-:S05]  /*a410*/  @!P0 IADD3 R22, P1, R20, R17, RZ ;  /* 0x0000001114168210 */ /* 0x004fca0007f3e0ff */
[----:B---3--:R-:W-:Y:S01]  /*a420*/  @!P0 IMAD.X R23, R21, 0x1, R16, P1 ;  /* 0x0000000115178824 */ /* 0x008fe200008e0610 */
[----:B----4-:R-:W-:-:S04]  /*a430*/  @!P0 IADD3 R24, P1, R18, R17, RZ ;  /* 0x0000001112188210 */ /* 0x010fc80007f3e0ff */
[----:B------:R2:W5:Y:S01]  /*a440*/  @!P0 LD.E.128 R104, [R22.64] ;  /* 0x0000000816688980 */ /* 0x000562000c101d00 */
[----:B-1----:R-:W-:-:S05]  /*a450*/  @!P0 IMAD.X R25, R19, 0x1, R16, P1 ;  /* 0x0000000113198824 */ /* 0x002fca00008e0610 */
        /* <DEDUP_REMOVED lines=13> */
.L_x_639:
[----:B------:R-:W-:Y:S05]  /*a530*/  BSYNC B0 ;  /* 0x0000000000007941 */ /* 0x000fea0003800000 */
.L_x_638:
[----:B------:R-:W-:Y:S01]  /*a540*/  ISETP.NE.AND P0, PT, R15, RZ, PT ;  /* 0x000000ff0f00720c */ /* 0x000fe20003f05270 */
[----:B--2--5:R-:W-:Y:S01]  /*a550*/  IMAD.MOV.U32 R16, RZ, RZ, R94 ;  /* 0x000000ffff107224 */ /* 0x024fe200078e005e */
[----:B------:R-:W-:Y:S01]  /*a560*/  MOV R17, R93 ;  /* 0x0000005d00117202 */ /* 0x000fe20000000f00 */
[----:B------:R-:W-:Y:S01]  /*a570*/  IMAD.MOV.U32 R15, RZ, RZ, R95 ;  /* 0x000000ffff0f7224 */ /* 0x000fe200078e005f */
[----:B------:R2:W4:Y:S02]  /*a580*/  SHFL.IDX PT, R23, R13, 0x1, 0x181f ;  /* 0x00381f000d177f89 */ /* 0x00052400000e0000 */
[----:B----4-:R-:W-:Y:S01]  /*a590*/  IMAD.MOV.U32 R18, RZ, RZ, R92 ;  /* 0x000000ffff127224 */ /* 0x010fe200078e005c */
        /* <DEDUP_REMOVED lines=39> */
[----:B----4-:R-:W-:-:S05]  /*a810*/  @!P0 IADD3 R18, P1, R22, R15, RZ ;  /* 0x0000000f16128210 */ /* 0x010fca0007f3e0ff */
[----:B-1----:R-:W-:Y:S01]  /*a820*/  @!P0 IMAD.X R19, R23, 0x1, R16, P1 ;  /* 0x0000000117138824 */ /* 0x002fe200008e0610 */
[----:B------:R-:W-:-:S04]  /*a830*/  @!P0 IADD3 R24, P1, R20, R15, RZ ;  /* 0x0000000f14188210 */ /* 0x000fc80007f3e0ff */
[----:B------:R1:W5:Y:S01]  /*a840*/  @!P0 LD.E.128 R76, [R18.64] ;  /* 0x00000008124c8980 */ /* 0x000362000c101d00 */
[----:B---3--:R-:W-:-:S05]  /*a850*/  @!P0 IMAD.X R25, R21, 0x1, R16, P1 ;  /* 0x0000000115198824 */ /* 0x008fca00008e0610 */
        /* <DEDUP_REMOVED lines=13> */
.L_x_641:
[----:B------:R-:W-:Y:S05]  /*a930*/  BSYNC B0 ;  /* 0x0000000000007941 */ /* 0x000fea0003800000 */
.L_x_640:
[----:B------:R-:W-:Y:S01]  /*a940*/  ISETP.NE.AND P0, PT, R10, RZ, PT ;  /* 0x000000ff0a00720c */ /* 0x000fe20003f05270 */
[----:B-----5:R-:W-:Y:S01]  /*a950*/  IMAD.MOV.U32 R17, RZ, RZ, R62 ;  /* 0x000000ffff117224 */ /* 0x020fe200078e003e */
[----:B------:R-:W-:Y:S01]  /*a960*/  MOV R10, R61 ;  /* 0x0000003d000a7202 */ /* 0x000fe20000000f00 */
[----:B------:R-:W-:Y:S01]  /*a970*/  IMAD.MOV.U32 R16, RZ, RZ, R63 ;  /* 0x000000ffff107224 */ /* 0x000fe200078e003f */
[----:B-1-3--:R1:W3:Y:S01]  /*a980*/  SHFL.IDX PT, R21, R13, 0x2, 0x181f ;  /* 0x00581f000d157f89 */ /* 0x00a2e200000e0000 */
        /* <DEDUP_REMOVED lines=35> */
[----:B--23--:R-:W-:Y:S01]  /*abc0*/  ISETP.GE.AND P0, PT, R83, c[0x0][0x27c], PT ;  /* 0x00009f0053007a0c */ /* 0x00cfe20003f06270 */
[----:B------:R-:W-:Y:S01]  /*abd0*/  CS2R R46, SRZ ;  /* 0x00000000002e7805 */ /* 0x000fe2000001ff00 */
[----:B------:R-:W-:Y:S01]  /*abe0*/  CS2R R44, SRZ ;  /* 0x00000000002c7805 */ /* 0x000fe2000001ff00 */
[----:B------:R-:W-:Y:S01]  /*abf0*/  CS2R R42, SRZ ;  /* 0x00000000002a7805 */ /* 0x000fe2000001ff00 */
[----:B------:R-:W-:-:S09]  /*ac00*/  CS2R R40, SRZ ;  /* 0x0000000000287805 */ /* 0x000fd2000001ff00 */
[C---:B------:R-:W-:Y:S01]  /*ac10*/  @!P0 IMAD.SHL.U32 R10, R83.reuse, 0x2, RZ ;  /* 0x00000002530a8824 */ /* 0x040fe200078e00ff */
[----:B------:R-:W-:-:S04]  /*ac20*/  @!P0 SHF.L.U64.HI R15, R83, 0x1, R111 ;  /* 0x00000001530f8819 */ /* 0x000fc8000001026f */
[----:B------:R-:W-:-:S05]  /*ac30*/  @!P0 IADD3 R16, P1, R20, R10, RZ ;  /* 0x0000000a14108210 */ /* 0x000fca0007f3e0ff */
[----:B------:R-:W-:Y:S01]  /*ac40*/  @!P0 IMAD.X R17, R21, 0x1, R15, P1 ;  /* 0x0000000115118824 */ /* 0x000fe200008e060f */
[----:B-1--4-:R-:W-:-:S04]  /*ac50*/  @!P0 IADD3 R22, P1, R18, R10, RZ ;  /* 0x0000000a12168210 */ /* 0x012fc80007f3e0ff */
[----:B------:R1:W5:Y:S01]  /*ac60*/  @!P0 LD.E.128 R44, [R16.64] ;  /* 0x00000008102c8980 */ /* 0x000362000c101d00 */
[----:B------:R-:W-:-:S05]  /*ac70*/  @!P0 IMAD.X R23, R19, 0x1, R15, P1 ;  /* 0x0000000113178824 */ /* 0x000fca00008e060f */
        /* <DEDUP_REMOVED lines=13> */
.L_x_643:
[----:B--23--:R-:W-:Y:S05]  /*ad50*/  BSYNC B0 ;  /* 0x0000000000007941 */ /* 0x00cfea0003800000 */
.L_x_642:
[----:B------:R-:W-:Y:S01]  /*ad60*/  ISETP.NE.AND P0, PT, R9, RZ, PT ;  /* 0x000000ff0900720c */ /* 0x000fe20003f05270 */
[----:B-----5:R-:W-:Y:S01]  /*ad70*/  IMAD.MOV.U32 R10, RZ, RZ, R38 ;  /* 0x000000ffff0a7224 */ /* 0x020fe200078e0026 */
[----:B------:R-:W-:Y:S01]  /*ad80*/  MOV R15, R37 ;  /* 0x00000025000f7202 */ /* 0x000fe20000000f00 */
[----:B------:R-:W-:Y:S01]  /*ad90*/  IMAD.MOV.U32 R9, RZ, RZ, R39 ;  /* 0x000000ffff097224 */ /* 0x000fe200078e0027 */
[----:B------:R2:W3:Y:S01]  /*ada0*/  SHFL.IDX PT, R67, R11, 0x3, 0x181f ;  /* 0x00781f000b437f89 */ /* 0x0004e200000e0000 */
        /* <DEDUP_REMOVED lines=14> */
[----:B------:R-:W3:Y:S01]  /*ae90*/  SHFL.IDX PT, R14, R14, 0x3, 0x181f ;  /* 0x00781f000e0e7f89 */ /* 0x000ee200000e0000 */
[----:B------:R-:W-:Y:S01]  /*aea0*/  PRMT R99, R15, 0x5410, R16 ;  /* 0x000054100f637816 */ /* 0x000fe20000000010 */
[----:B------:R-:W-:Y:S01]  /*aeb0*/  CS2R R24, SRZ ;  /* 0x0000000000187805 */ /* 0x000fe2000001ff00 */
[----:B------:R-:W-:Y:S01]  /*aec0*/  PRMT R86, R9, 0x5410, R10 ;  /* 0x0000541009567816 */ /* 0x000fe2000000000a */
[----:B------:R-:W-:Y:S01]  /*aed0*/  IMAD.MOV.U32 R10, RZ, RZ, R32 ;  /* 0x000000ffff0a7224 */ /* 0x000fe200078e0020 */
[----:B------:R3:W3:Y:S01]  /*aee0*/  SHFL.IDX PT, R15, R13, 0x3, 0x181f ;  /* 0x00781f000d0f7f89 */ /* 0x0006e200000e0000 */
[----:B------:R-:W-:Y:S01]  /*aef0*/  IMAD.MOV.U32 R9, RZ, RZ, R33 ;  /* 0x000000ffff097224 */ /* 0x000fe200078e0021 */
[----:B----4-:R-:W-:Y:S01]  /*af00*/  CS2R R22, SRZ ;  /* 0x0000000000167805 */ /* 0x010fe2000001ff00 */
[----:B--2---:R-:W-:Y:S01]  /*af10*/  IMAD.MOV.U32 R11, RZ, RZ, R43 ;  /* 0x000000ffff0b7224 */ /* 0x004fe200078e002b */
[----:B------:R-:W-:Y:S01]  /*af20*/  CS2R R20, SRZ ;  /* 0x0000000000147805 */ /* 0x000fe2000001ff00 */
[----:B------:R-:W-:Y:S01]  /*af30*/  CS2R R18, SRZ ;  /* 0x0000000000127805 */ /* 0x000fe2000001ff00 */
[----:B------:R-:W-:Y:S01]  /*af40*/  PRMT R85, R9, 0x5410, R10 ;  /* 0x0000541009557816 */ /* 0x000fe2000000000a */
[----:B------:R-:W-:Y:S01]  /*af50*/  IMAD.MOV.U32 R10, RZ, RZ, R40 ;  /* 0x000000ffff0a7224 */ /* 0x000fe200078e0028 */
[----:B------:R-:W-:Y:S01]  /*af60*/  MOV R9, R41 ;  /* 0x0000002900097202 */ /* 0x000fe20000000f00 */
[----:B------:R-:W-:-:S03]  /*af70*/  CS2R R16, SRZ ;  /* 0x0000000000107805 */ /* 0x000fc6000001ff00 */
[----:B------:R-:W-:Y:S02]  /*af80*/  PRMT R97, R9, 0x5410, R10 ;  /* 0x0000541009617816 */ /* 0x000fe4000000000a */
[----:B-1----:R-:W-:-:S04]  /*af90*/  MOV R12, R42 ;  /* 0x0000002a000c7202 */ /* 0x002fc80000000f00 */
[----:B------:R-:W-:Y:S01]  /*afa0*/  PRMT R98, R11, 0x5410, R12 ;  /* 0x000054100b627816 */ /* 0x000fe2000000000c */
[----:B------:R-:W-:Y:S05]  /*afb0*/  @P0 BRA `(.L_x_645) ;  /* 0x0000019000000947 */ /* 0x000fea0003800000 */
[----:B------:R-:W-:Y:S01]  /*afc0*/  ISETP.GE.AND P0, PT, R83, c[0x0][0x27c], PT ;  /* 0x00009f0053007a0c */ /* 0x000fe20003f06270 */
        /* <DEDUP_REMOVED lines=10> */
[----:B---3--:R-:W-:-:S05]  /*b070*/  @!P0 IADD3 R12, P1, R14, R9, RZ ;  /* 0x000000090e0c8210 */ /* 0x008fca0007f3e0ff */
[----:B------:R-:W-:Y:S01]  /*b080*/  @!P0 IMAD.X R13, R15, 0x1, R10, P1 ;  /* 0x000000010f0d8824 */ /* 0x000fe200008e060a */
[----:B------:R-:W-:-:S04]  /*b090*/  @!P0 IADD3 R80, P1, R66, R9, RZ ;  /* 0x0000000942508210 */ /* 0x000fc80007f3e0ff */
[----:B------:R1:W5:Y:S01]  /*b0a0*/  @!P0 LD.E.128 R24, [R12.64] ;  /* 0x000000080c188980 */ /* 0x000362000c101d00 */
[----:B------:R-:W-:Y:S01]  /*b0b0*/  @!P0 IMAD.X R81, R67, 0x1, R10, P1 ;  /* 0x0000000143518824 */ /* 0x000fe200008e060a */
        /* <DEDUP_REMOVED lines=9> */
.L_x_645:
[----:B------:R-:W-:Y:S05]  /*b150*/  BSYNC B0 ;  /* 0x0000000000007941 */ /* 0x000fea0003800000 */
.L_x_644:
[----:B-----5:R-:W-:Y:S01]  /*b160*/  IMAD.MOV.U32 R9, RZ, RZ, R30 ;  /* 0x000000ffff097224 */ /* 0x020fe200078e001e */
[----:B------:R-:W-:-:S04]  /*b170*/  DEPBAR.LE SB0, 0x1 ;  /* 0x000080400000791a */ /* 0x000fc80000000000 */
[----:B-1----:R-:W-:Y:S01]  /*b180*/  IMAD.MOV.U32 R12, RZ, RZ, R31 ;  /* 0x000000ffff0c7224 */ /* 0x002fe200078e001f */
[----:B------:R-:W-:Y:S01]  /*b190*/  BSSY B1, `(.L_x_646) ;  /* 0x00000eb000017945 */ /* 0x000fe20003800000 */
[----:B------:R-:W-:Y:S01]  /*b1a0*/  IMAD.IADD R84, R8, 0x1, -R149 ;  /* 0x0000000108547824 */ /* 0x000fe200078e0a95 */
[----:B------:R-:W-:Y:S01]  /*b1b0*/  MOV R8, R21 ;  /* 0x0000001500087202 */ /* 0x000fe20000000f00 */
[----:B------:R-:W-:Y:S01]  /*b1c0*/  IMAD.MOV.U32 R11, RZ, RZ, R28 ;  /* 0x000000ffff0b7224 */ /* 0x000fe200078e001c */
[----:B---3--:R-:W-:Y:S01]  /*b1d0*/  PRMT R67, R12, 0x5410, R9 ;  /* 0x000054100c437816 */ /* 0x008fe20000000009 */
[----:B------:R-:W-:Y:S01]  /*b1e0*/  IMAD.MOV.U32 R10, RZ, RZ, R29 ;  /* 0x000000ffff0a7224 */ /* 0x000fe200078e001d */
[----:B------:R-:W-:Y:S01]  /*b1f0*/  MOV R9, R26 ;  /* 0x0000001a00097202 */ /* 0x000fe20000000f00 */
[----:B------:R-:W-:Y:S01]  /*b200*/  IMAD.MOV.U32 R12, RZ, RZ, R27 ;  /* 0x000000ffff0c7224 */ /* 0x000fe200078e001b */
[----:B------:R-:W-:Y:S02]  /*b210*/  IMNMX R84, R84, 0x80, PT ;  /* 0x0000008054547817 */ /* 0x000fe40003800200 */
[----:B------:R-:W-:Y:S01]  /*b220*/  PRMT R66, R10, 0x5410, R11 ;  /* 0x000054100a427816 */ /* 0x000fe2000000000b */
[----:B------:R-:W-:Y:S01]  /*b230*/  IMAD.MOV.U32 R11, RZ, RZ, R24 ;  /* 0x000000ffff0b7224 */ /* 0x000fe200078e0018 */
[----:B------:R-:W-:Y:S01]  /*b240*/  PRMT R82, R82, 0x5410, R9 ;  /* 0x0000541052527816 */ /* 0x000fe20000000009 */
[----:B------:R-:W-:Y:S01]  /*b250*/  IMAD.MOV.U32 R10, RZ, RZ, R25 ;  /* 0x000000ffff0a7224 */ /* 0x000fe200078e0019 */
[----:B------:R-:W-:Y:S01]  /*b260*/  MOV R9, R22 ;  /* 0x0000001600097202 */ /* 0x000fe20000000f00 */
[----:B------:R-:W-:Y:S01]  /*b270*/  BAR.SYNC.DEFER_BLOCKING 0x0 ;  /* 0x0000000000007b1d */ /* 0x000fe20000010000 */
[----:B------:R-:W-:-:S02]  /*b280*/  ISETP.GE.AND P0, PT, R48, R84, PT ;  /* 0x000000543000720c */ /* 0x000fc40003f06270 */
[----:B------:R-:W-:Y:S01]  /*b290*/  PRMT R81, R10, 0x5410, R11 ;  /* 0x000054100a517816 */ /* 0x000fe2000000000b */
[----:B------:R-:W-:Y:S01]  /*b2a0*/  IMAD.MOV.U32 R10, RZ, RZ, R23 ;  /* 0x000000ffff0a7224 */ /* 0x000fe200078e0017 */
        /* <DEDUP_REMOVED lines=19> */
[----:B------:R-:W-:Y:S01]  /*b3e0*/  SHF.R.U64 R100, R100, 0x10, R101 ;  /* 0x0000001064647819 */ /* 0x000fe20000001265 */
[----:B------:R-:W-:Y:S01]  /*b3f0*/  HADD2.F32 R137, -RZ, R129.H0_H0 ;  /* 0x20000081ff897230 */ /* 0x000fe20000004100 */
[----:B------:R-:W-:Y:S01]  /*b400*/  SHF.R.S32.HI R9, RZ, 0x1f, R10 ;  /* 0x0000001fff097819 */ /* 0x000fe2000001140a */
[----:B------:R-:W-:Y:S01]  /*b410*/  HADD2.F32 R143, -RZ, R131.H0_H0 ;  /* 0x20000083ff8f7230 */ /* 0x000fe20000004100 */
[----:B------:R-:W-:Y:S01]  /*b420*/  SHF.L.U32 R8, R10, 0x3, RZ ;  /* 0x000000030a087819 */ /* 0x000fe200000006ff */
[----:B------:R-:W-:Y:S01]  /*b430*/  HADD2.F32 R129, -RZ, R129.H1_H1 ;  /* 0x30000081ff817230 */ /* 0x000fe20000004100 */
[----:B------:R-:W-:Y:S01]  /*b440*/  LEA.HI R9, R9, R10, RZ, 0x3 ;  /* 0x0000000a09097211 */ /* 0x000fe200078f18ff */
[----:B------:R-:W-:Y:S01]  /*b450*/  HADD2.F32 R144, -RZ, R131.H1_H1 ;  /* 0x30000083ff907230 */ /* 0x000fe20000004100 */
[----:B------:R-:W-:Y:S01]  /*b460*/  LOP3.LUT R8, R125, 0x38, R8, 0xf8, !PT ;  /* 0x000000387d087812 */ /* 0x000fe200078ef808 */
[----:B------:R-:W-:Y:S01]  /*b470*/  HADD2.F32 R100, -RZ, R100.H0_H0 ;  /* 0x20000064ff647230 */ /* 0x000fe20000004100 */
[----:B------:R-:W-:-:S02]  /*b480*/  SHF.L.U32 R9, R9, 0xa, RZ ;  /* 0x0000000a09097819 */ /* 0x000fc400000006ff */
[----:B------:R-:W-:Y:S02]  /*b490*/  LOP3.LUT R8, R8, R124, RZ, 0x3c, !PT ;  /* 0x0000007c08087212 */ /* 0x000fe400078e3cff */
[----:B------:R-:W-:Y:S02]  /*b4a0*/  LOP3.LUT R9, R9, 0x7fffe000, RZ, 0xc0, !PT ;  /* 0x7fffe00009097812 */ /* 0x000fe400078ec0ff */
[----:B------:R-:W-:Y:S02]  /*b4b0*/  SHF.R.U32.HI R133, RZ, 0x10, R101 ;  /* 0x00000010ff857819 */ /* 0x000fe40000011665 */
[----:B------:R-:W-:Y:S02]  /*b4c0*/  IADD3 R8, R8, R9, R123 ;  /* 0x0000000908087210 */ /* 0x000fe40007ffe07b */
[----:B------:R-:W-:Y:S01]  /*b4d0*/  SHF.R.U64 R101, R106, 0x10, R107 ;  /* 0x000000106a657819 */ /* 0x000fe2000000126b */
[----:B------:R-:W-:Y:S01]  /*b4e0*/  HADD2.F32 R133, -RZ, R133.H0_H0 ;  /* 0x20000085ff857230 */ /* 0x000fe20000004100 */
        /* <DEDUP_REMOVED lines=9> */
[----:B------:R-:W-:-:S03]  /*b580*/  SHF.R.U32.HI R103, RZ, 0x10, R103 ;  /* 0x00000010ff677819 */ /* 0x000fc60000011667 */
[----:B------:R-:W-:Y:S02]  /*b590*/  HADD2.F32 R102, -RZ, R102.H0_H0 ;  /* 0x20000066ff667230 */ /* 0x000fe40000004100 */
[----:B------:R-:W-:Y:S02]  /*b5a0*/  HADD2.F32 R147, -RZ, R103.H0_H0 ;  /* 0x20000067ff937230 */ /* 0x000fe40000004100 */
[--C-:B-1----:R-:W-:Y:S02]  /*b5b0*/  HADD2.F32 R107, -RZ, R13.reuse.H0_H0 ;  /* 0x2000000dff6b7230 */ /* 0x102fe40000004100 */
[----:B------:R-:W-:Y:S02]  /*b5c0*/  HADD2.F32 R13, -RZ, R13.H1_H1 ;  /* 0x3000000dff0d7230 */ /* 0x000fe40000004100 */
[--C-:B------:R-:W-:Y:S01]  /*b5d0*/  HADD2.F32 R134, -RZ, R12.reuse.H0_H0 ;  /* 0x2000000cff867230 */ /* 0x100fe20000004100 */
[----:B------:R-:W-:Y:S01]  /*b5e0*/  FMUL.FTZ R142, R107, R137 ;  /* 0x000000896b8e7220 */ /* 0x000fe20000410000 */
[----:B------:R-:W-:-:S02]  /*b5f0*/  HADD2.F32 R135, -RZ, R12.H1_H1 ;  /* 0x3000000cff877230 */ /* 0x000fc40000004100 */
[--C-:B------:R-:W-:Y:S01]  /*b600*/  HADD2.F32 R12, -RZ, R14.reuse.H0_H0 ;  /* 0x2000000eff0c7230 */ /* 0x100fe20000004100 */
[----:B------:R-:W-:Y:S01]  /*b610*/  FMUL.FTZ R131, R134, R129 ;  /* 0x0000008186837220 */ /* 0x000fe20000410000 */
[----:B------:R-:W-:Y:S02]  /*b620*/  HADD2.F32 R136, -RZ, R14.H1_H1 ;  /* 0x3000000eff887230 */ /* 0x000fe40000004100 */
[--C-:B------:R-:W-:Y:S02]  /*b630*/  HADD2.F32 R14, -RZ, R15.reuse.H0_H0 ;  /* 0x2000000fff0e7230 */ /* 0x100fe40000004100 */
[----:B------:R-:W-:Y:S02]  /*b640*/  HADD2.F32 R15, -RZ, R15.H1_H1 ;  /* 0x3000000fff0f7230 */ /* 0x000fe40000004100 */
[--C-:B--2---:R-:W-:Y:S02]  /*b650*/  HADD2.F32 R138, -RZ, R9.reuse.H0_H0 ;  /* 0x20000009ff8a7230 */ /* 0x104fe40000004100 */
[----:B------:R-:W-:-:S02]  /*b660*/  HADD2.F32 R9, -RZ, R9.H1_H1 ;  /* 0x30000009ff097230 */ /* 0x000fc40000004100 */
[--C-:B------:R-:W-:Y:S01]  /*b670*/  HADD2.F32 R139, -RZ, R8.reuse.H0_H0 ;  /* 0x20000008ff8b7230 */ /* 0x100fe20000004100 */
[C---:B------:R-:W-:Y:S01]  /*b680*/  FMUL.FTZ R137, R138.reuse, R137 ;  /* 0x000000898a897220 */ /* 0x040fe20000410000 */
[----:B------:R-:W-:Y:S01]  /*b690*/  HADD2.F32 R140, -RZ, R8.H1_H1 ;  /* 0x30000008ff8c7230 */ /* 0x000fe20000004100 */
[----:B------:R-:W-:Y:S01]  /*b6a0*/  FFMA.FTZ R142, R138, R143, R142 ;  /* 0x0000008f8a8e7223 */ /* 0x000fe2000001008e */
[----:B------:R-:W-:Y:S01]  /*b6b0*/  HADD2.F32 R138, -RZ, R105.H0_H0 ;  /* 0x20000069ff8a7230 */ /* 0x000fe20000004100 */
[-C--:B------:R-:W-:Y:S01]  /*b6c0*/  FMUL.FTZ R105, R13, R133.reuse ;  /* 0x000000850d697220 */ /* 0x080fe20000410000 */
[--C-:B------:R-:W-:Y:S01]  /*b6d0*/  HADD2.F32 R8, -RZ, R10.reuse.H0_H0 ;  /* 0x2000000aff087230 */ /* 0x100fe20000004100 */
[C---:B------:R-:W-:Y:S01]  /*b6e0*/  FMUL.FTZ R133, R9.reuse, R133 ;  /* 0x0000008509857220 */ /* 0x040fe20000410000 */
[----:B------:R-:W-:Y:S01]  /*b6f0*/  HADD2.F32 R141, -RZ, R10.H1_H1 ;  /* 0x3000000aff8d7230 */ /* 0x000fe20000004100 */
[----:B------:R-:W-:Y:S01]  /*b700*/  FFMA.FTZ R9, R9, R138, R105 ;  /* 0x0000008a09097223 */ /* 0x000fe20000010069 */
[--C-:B------:R-:W-:Y:S01]  /*b710*/  HADD2.F32 R105, -RZ, R130.reuse.H1_H1 ;  /* 0x30000082ff697230 */ /* 0x100fe20000004100 */
[C---:B------:R-:W-:Y:S01]  /*b720*/  FMUL.FTZ R129, R139.reuse, R129 ;  /* 0x000000818b817220 */ /* 0x040fe20000410000 */
[----:B------:R-:W-:Y:S01]  /*b730*/  HADD2.F32 R130, -RZ, R130.H0_H0 ;  /* 0x20000082ff827230 */ /* 0x000fe20000004100 */
[----:B------:R-:W-:Y:S01]  /*b740*/  FFMA.FTZ R131, R139, R144, R131 ;  /* 0x000000908b837223 */ /* 0x000fe20000010083 */
[--C-:B------:R-:W-:Y:S01]  /*b750*/  HADD2.F32 R139, -RZ, R132.reuse.H1_H1 ;  /* 0x30000084ff8b7230 */ /* 0x100fe20000004100 */
[-C--:B------:R-:W-:Y:S01]  /*b760*/  FMUL.FTZ R146, R12, R105.reuse ;  /* 0x000000690c927220 */ /* 0x080fe20000410000 */
[--C-:B------:R-:W-:Y:S01]  /*b770*/  HADD2.F32 R10, -RZ, R11.reuse.H0_H0 ;  /* 0x2000000bff0a7230 */ /* 0x100fe20000004100 */
[C---:B------:R-:W-:Y:S01]  /*b780*/  FMUL.FTZ R105, R8.reuse, R105 ;  /* 0x0000006908697220 */ /* 0x040fe20000410000 */
[----:B------:R-:W-:Y:S01]  /*b790*/  HADD2.F32 R11, -RZ, R11.H1_H1 ;  /* 0x3000000bff0b7230 */ /* 0x000fe20000004100 */
[----:B------:R-:W-:Y:S01]  /*b7a0*/  FFMA.FTZ R103, R8, R139, R146 ;  /* 0x0000008b08677223 */ /* 0x000fe20000010092 */
[----:B------:R-:W-:Y:S01]  /*b7b0*/  HADD2.F32 R132, -RZ, R132.H0_H0 ;  /* 0x20000084ff847230 */ /* 0x000fe20000004100 */
[----:B------:R-:W-:Y:S01]  /*b7c0*/  FMUL.FTZ R145, R14, R130 ;  /* 0x000000820e917220 */ /* 0x000fe20000410000 */
[----:B------:R-:W-:Y:S01]  /*b7d0*/  F2FP.PACK_AB R9, R9, R142 ;  /* 0x0000008e0909723e */ /* 0x000fe200000000ff */
[----:B------:R-:W-:-:S02]  /*b7e0*/  FMUL.FTZ R8, R15, R147 ;  /* 0x000000930f087220 */ /* 0x000fc40000410000 */
[C---:B------:R-:W-:Y:S02]  /*b7f0*/  FMUL.FTZ R147, R11.reuse, R147 ;  /* 0x000000930b937220 */ /* 0x040fe40000410000 */
[C---:B------:R-:W-:Y:S02]  /*b800*/  FMUL.FTZ R130, R10.reuse, R130 ;  /* 0x000000820a827220 */ /* 0x040fe40000410000 */
[----:B------:R-:W-:Y:S02]  /*b810*/  FFMA.FTZ R145, R10, R132, R145 ;  /* 0x000000840a917223 */ /* 0x000fe40000010091 */
[----:B------:R-:W-:Y:S02]  /*b820*/  FFMA.FTZ R11, R11, R106, R8 ;  /* 0x0000006a0b0b7223 */ /* 0x000fe40000010008 */
        /* <DEDUP_REMOVED lines=18> */
[----:B------:R-:W-:Y:S02]  /*b950*/  F2FP.PACK_AB R14, R14, R105 ;  /* 0x000000690e0e723e */ /* 0x000fe400000000ff */
[----:B------:R-:W-:-:S02]  /*b960*/  F2FP.PACK_AB R8, R8, R131 ;  /* 0x000000830808723e */ /* 0x000fc400000000ff */
[----:B------:R-:W-:Y:S01]  /*b970*/  F2FP.PACK_AB R10, R10, R103 ;  /* 0x000000670a0a723e */ /* 0x000fe200000000ff */
[----:B------:R1:W-:Y:S04]  /*b980*/  STS.128 [R126+0x10080], R12 ;  /* 0x0100800c7e007388 */ /* 0x0003e80000000c00 */
[----:B------:R1:W-:Y:S02]  /*b990*/  STS.128 [R127+0x10080], R8 ;  /* 0x010080087f007388 */ /* 0x0003e40000000c00 */
.L_x_649:
[----:B------:R-:W-:Y:S05]  /*b9a0*/  BSYNC B0 ;  /* 0x0000000000007941 */ /* 0x000fea0003800000 */
.L_x_648:
[----:B------:R-:W-:-:S13]  /*b9b0*/  ISETP.GE.AND P0, PT, R70, c[0x0][0x27c], PT ;  /* 0x00009f0046007a0c */ /* 0x000fda0003f06270 */
[----:B------:R-:W-:Y:S05]  /*b9c0*/  @P0 BRA `(.L_x_647) ;  /* 0x0000067000000947 */ /* 0x000fea0003800000 */
[----:B-1----:R-:W-:Y:S01]  /*b9d0*/  SHF.R.S32.HI R11, RZ, 0x1f, R70 ;  /* 0x0000001fff0b7819 */ /* 0x002fe20000011446 */
[----:B------:R-:W-:Y:S01]  /*b9e0*/  HADD2.F32 R106, -RZ, R119.H0_H0 ;  /* 0x20000077ff6a7230 */ /* 0x000fe20000004100 */
[----:B------:R-:W-:Y:S01]  /*b9f0*/  SHF.R.U64 R88, R88, 0x10, R89 ;  /* 0x0000001058587819 */ /* 0x000fe20000001259 */
[----:B------:R-:W-:Y:S01]  /*ba00*/  HADD2.F32 R127, -RZ, R121.H0_H0 ;  /* 0x20000079ff7f7230 */ /* 0x000fe20000004100 */
[CC--:B------:R-:W-:Y:S01]  /*ba10*/  LEA.HI R10, R11.reuse, R70.reuse, RZ, 0x3 ;  /* 0x000000460b0a7211 */ /* 0x0c0fe200078f18ff */
[--C-:B------:R-:W-:Y:S01]  /*ba20*/  HADD2.F32 R130, -RZ, R122.reuse.H0_H0 ;  /* 0x2000007aff827230 */ /* 0x100fe20000004100 */
[----:B------:R-:W-:Y:S01]  /*ba30*/  LEA.HI R11, R11, R70, RZ, 0x6 ;  /* 0x000000460b0b7211 */ /* 0x000fe200078f30ff */
[----:B------:R-:W-:Y:S01]  /*ba40*/  HADD2.F32 R119, -RZ, R119.H1_H1 ;  /* 0x30000077ff777230 */ /* 0x000fe20000004100 */
[----:B------:R-:W-:Y:S01]  /*ba50*/  LEA.HI.SX32 R128, R10, R128, 0x1d ;  /* 0x000000800a807211 */ /* 0x000fe200078feaff */
[----:B------:R-:W-:Y:S01]  /*ba60*/  HADD2.F32 R121, -RZ, R121.H1_H1 ;  /* 0x30000079ff797230 */ /* 0x000fe20000004100 */
[----:B------:R-:W-:Y:S01]  /*ba70*/  SHF.L.U32 R11, R11, 0x7, RZ ;  /* 0x000000070b0b7819 */ /* 0x000fe200000006ff */
[----:B------:R-:W-:Y:S01]  /*ba80*/  HADD2.F32 R122, -RZ, R122.H1_H1 ;  /* 0x3000007aff7a7230 */ /* 0x000fe20000004100 */
[----:B------:R-:W-:-:S02]  /*ba90*/  SHF.R.S32.HI R8, RZ, 0x1f, R128 ;  /* 0x0000001fff087819 */ /* 0x000fc40000011480 */
[----:B------:R-:W-:Y:S02]  /*baa0*/  LOP3.LUT R10, R125, 0x38, R10, 0xf8, !PT ;  /* 0x000000387d0a7812 */ /* 0x000fe400078ef80a */
[----:B------:R-:W-:Y:S02]  /*bab0*/  SHF.L.U32 R9, R128, 0x3, RZ ;  /* 0x0000000380097819 */ /* 0x000fe400000006ff */
[----:B------:R-:W-:Y:S01]  /*bac0*/  LEA.HI R8, R8, R128, RZ, 0x3 ;  /* 0x0000008008087211 */ /* 0x000fe200078f18ff */
[----:B------:R-:W-:Y:S01]  /*bad0*/  HADD2.F32 R128, -RZ, R120.H0_H0 ;  /* 0x20000078ff807230 */ /* 0x000fe20000004100 */
        /* <DEDUP_REMOVED lines=9> */
[----:B------:R-:W-:Y:S01]  /*bb70*/  SHF.R.U32.HI R102, RZ, 0x10, R89 ;  /* 0x00000010ff667819 */ /* 0x000fe20000011659 */
[----:B------:R-:W1:Y:S01]  /*bb80*/  LDS.128 R12, [R100+0x10080] ;  /* 0x01008000640c7984 */ /* 0x000e620000000c00 */
[----:B------:R-:W-:Y:S02]  /*bb90*/  SHF.L.U32 R101, R8, 0x1, RZ ;  /* 0x0000000108657819 */ /* 0x000fe400000006ff */
[--C-:B------:R-:W-:Y:S01]  /*bba0*/  SHF.R.U64 R89, R94, 0x10, R95.reuse ;  /* 0x000000105e597819 */ /* 0x100fe2000000125f */
[----:B------:R-:W-:Y:S01]  /*bbb0*/  HADD2.F32 R102, -RZ, R102.H0_H0 ;  /* 0x20000066ff667230 */ /* 0x000fe20000004100 */
[----:B------:R-:W-:Y:S01]  /*bbc0*/  SHF.R.U32.HI R94, RZ, 0x10, R95 ;  /* 0x00000010ff5e7819 */ /* 0x000fe2000001165f */
[----:B------:R-:W2:Y:S01]  /*bbd0*/  LDS.128 R8, [R101+0x10080] ;  /* 0x0100800065087984 */ /* 0x000ea20000000c00 */
[--C-:B------:R-:W-:Y:S01]  /*bbe0*/  SHF.R.U64 R92, R92, 0x10, R93.reuse ;  /* 0x000000105c5c7819 */ /* 0x100fe2000000125d */
[----:B------:R-:W-:Y:S01]  /*bbf0*/  HADD2.F32 R89, -RZ, R89.H0_H0 ;  /* 0x20000059ff597230 */ /* 0x000fe20000004100 */
        /* <DEDUP_REMOVED lines=9> */
[----:B------:R-:W-:Y:S01]  /*bc90*/  HADD2.F32 R13, -RZ, R15.H0_H0 ;  /* 0x2000000fff0d7230 */ /* 0x000fe20000004100 */
[----:B------:R-:W-:Y:S01]  /*bca0*/  FMUL.FTZ R126, R95, R106 ;  /* 0x0000006a5f7e7220 */ /* 0x000fe20000410000 */
[----:B--2---:R-:W-:-:S02]  /*bcb0*/  HADD2.F32 R107, -RZ, R9.H0_H0 ;  /* 0x20000009ff6b7230 */ /* 0x004fc40000004100 */
[----:B------:R-:W-:Y:S01]  /*bcc0*/  HADD2.F32 R123, -RZ, R9.H1_H1 ;  /* 0x30000009ff7b7230 */ /* 0x000fe20000004100 */
[----:B------:R-:W-:Y:S01]  /*bcd0*/  FMUL.FTZ R129, R13, R128 ;  /* 0x000000800d817220 */ /* 0x000fe20000410000 */
[----:B------:R-:W-:Y:S01]  /*bce0*/  HADD2.F32 R9, -RZ, R11.H0_H0 ;  /* 0x2000000bff097230 */ /* 0x000fe20000004100 */
        /* <DEDUP_REMOVED lines=25> */
[----:B------:R-:W-:Y:S01]  /*be80*/  HADD2.F32 R124, -RZ, R88.H0_H0 ;  /* 0x20000058ff7c7230 */ /* 0x000fe20000004100 */
[----:B------:R-:W-:Y:S01]  /*be90*/  FMUL.FTZ R9, R12, R123 ;  /* 0x0000007b0c097220 */ /* 0x000fe20000410000 */
[----:B------:R-:W-:Y:S01]  /*bea0*/  F2FP.PACK_AB R11, R11, R129 ;  /* 0x000000810b0b723e */ /* 0x000fe200000000ff */
[----:B------:R-:W-:-:S02]  /*beb0*/  FMUL.FTZ R123, R8, R123 ;  /* 0x0000007b087b7220 */ /* 0x000fc40000410000 */
[----:B------:R-:W-:Y:S02]  /*bec0*/  FFMA.FTZ R88, R8, R122, R9 ;  /* 0x0000007a08587223 */ /* 0x000fe40000010009 */
[----:B------:R-:W-:Y:S02]  /*bed0*/  FMUL.FTZ R8, R105, R124 ;  /* 0x0000007c69087220 */ /* 0x000fe40000410000 */
[----:B------:R-:W-:Y:S02]  /*bee0*/  FMUL.FTZ R9, R14, R90 ;  /* 0x0000005a0e097220 */ /* 0x000fe40000410000 */
[----:B------:R-:W-:Y:S02]  /*bef0*/  FMUL.FTZ R124, R125, R124 ;  /* 0x0000007c7d7c7220 */ /* 0x000fe40000410000 */
[----:B------:R-:W-:Y:S02]  /*bf00*/  FMUL.FTZ R90, R10, R90 ;  /* 0x0000005a0a5a7220 */ /* 0x000fe40000410000 */
[----:B------:R-:W-:-:S02]  /*bf10*/  FFMA.FTZ R123, R12, R122, -R123 ;  /* 0x0000007a0c7b7223 */ /* 0x000fc4000001087b */
        /* <DEDUP_REMOVED lines=9> */
[----:B------:R-:W-:Y:S01]  /*bfb0*/  FFMA.FTZ R8, R125, R92, R8 ;  /* 0x0000005c7d087223 */ /* 0x000fe20000010008 */
[----:B------:R-:W-:Y:S01]  /*bfc0*/  F2FP.PACK_AB R12, R12, R119 ;  /* 0x000000770c0c723e */ /* 0x000fe200000000ff */
[----:B------:R-:W-:Y:S01]  /*bfd0*/  FFMA.FTZ R10, R10, R89, R9 ;  /* 0x000000590a0a7223 */ /* 0x000fe20000010009 */
[----:B------:R-:W-:Y:S02]  /*bfe0*/  F2FP.PACK_AB R14, R14, R123 ;  /* 0x0000007b0e0e723e */ /* 0x000fe400000000ff */
[----:B------:R-:W-:Y:S02]  /*bff0*/  F2FP.PACK_AB R9, R93, R126 ;  /* 0x0000007e5d09723e */ /* 0x000fe400000000ff */
[----:B------:R-:W-:Y:S01]  /*c000*/  F2FP.PACK_AB R8, R8, R120 ;  /* 0x000000780808723e */ /* 0x000fe200000000ff */
[----:B------:R1:W-:Y:S01]  /*c010*/  STS.128 [R100+0x10080], R12 ;  /* 0x0100800c64007388 */ /* 0x0003e20000000c00 */
[----:B------:R-:W-:-:S05]  /*c020*/  F2FP.PACK_AB R10, R10, R88 ;  /* 0x000000580a0a723e */ /* 0x000fca00000000ff */
[----:B------:R1:W-:Y:S02]  /*c030*/  STS.128 [R101+0x10080], R8 ;  /* 0x0100800865007388 */ /* 0x0003e40000000c00 */
.L_x_647:
[----:B------:R-:W-:Y:S05]  /*c040*/  BSYNC B1 ;  /* 0x0000000000017941 */ /* 0x000fea0003800000 */
.L_x_646:
[----:B------:R-:W-:Y:S01]  /*c050*/  IADD3 R88, R48, 0x20, RZ ;  /* 0x0000002030587810 */ /* 0x000fe20007ffe0ff */
[----:B------:R-:W-:Y:S03]  /*c060*/  BSSY B1, `(.L_x_650) ;  /* 0x00000db000017945 */ /* 0x000fe60003800000 */
[----:B------:R-:W-:-:S13]  /*c070*/  ISETP.GE.AND P0, PT, R88, R84, PT ;  /* 0x000000545800720c */ /* 0x000fda0003f06270 */
        /* <DEDUP_REMOVED lines=21> */
[----:B------:R-:W-:Y:S02]  /*c1d0*/  LEA.HI R8, R8, R10, RZ, 0x3 ;  /* 0x0000000a08087211 */ /* 0x000fe400078f18ff */
[----:B------:R-:W-:-:S02]  /*c1e0*/  LOP3.LUT R91, R91, R92, RZ, 0x3c, !PT ;  /* 0x0000005c5b5b7212 */ /* 0x000fc400078e3cff */
[----:B------:R-:W-:Y:S02]  /*c1f0*/  LOP3.LUT R9, R93, 0x38, R9, 0xf8, !PT ;  /* 0x000000385d097812 */ /* 0x000fe400078ef809 */
[----:B------:R-:W-:Y:S02]  /*c200*/  SHF.L.U32 R8, R8, 0xa, RZ ;  /* 0x0000000a08087819 */ /* 0x000fe400000006ff */
[----:B------:R-:W-:Y:S02]  /*c210*/  IADD3 R91, R88, R91, RZ ;  /* 0x0000005b585b7210 */ /* 0x000fe40007ffe0ff */
[----:B------:R-:W-:Y:S02]  /*c220*/  LOP3.LUT R9, R9, R92, RZ, 0x3c, !PT ;  /* 0x0000005c09097212 */ /* 0x000fe400078e3cff */
[----:B------:R-:W-:Y:S02]  /*c230*/  LOP3.LUT R8, R8, 0x7fffe000, RZ, 0xc0, !PT ;  /* 0x7fffe00008087812 */ /* 0x000fe400078ec0ff */
[----:B------:R-:W-:-:S02]  /*c240*/  SHF.L.U32 R91, R91, 0x1, RZ ;  /* 0x000000015b5b7819 */ /* 0x000fc400000006ff */
[----:B------:R-:W-:Y:S02]  /*c250*/  IADD3 R8, R9, R8, R88 ;  /* 0x0000000809087210 */ /* 0x000fe40007ffe058 */
[--C-:B------:R-:W-:Y:S01]  /*c260*/  SHF.R.U64 R72, R72, 0x10, R73.reuse ;  /* 0x0000001048487819 */ /* 0x100fe20000001249 */
[----:B------:R-:W1:Y:S01]  /*c270*/  LDS.128 R12, [R91+0x10080] ;  /* 0x010080005b0c7984 */ /* 0x000e620000000c00 */
        /* <DEDUP_REMOVED lines=42> */
[----:B------:R-:W-:Y:S01]  /*c520*/  FFMA.FTZ R13, R13, R103, -R94 ;  /* 0x000000670d0d7223 */ /* 0x000fe2000001085e */
[----:B------:R-:W-:Y:S01]  /*c530*/  HADD2.F32 R15, -RZ, R15.H1_H1 ;  /* 0x3000000fff0f7230 */ /* 0x000fe20000004100 */
[C---:B------:R-:W-:Y:S01]  /*c540*/  FMUL.FTZ R77, R8.reuse, R77 ;  /* 0x0000004d084d7220 */ /* 0x040fe20000410000 */
[----:B------:R-:W-:Y:S01]  /*c550*/  HADD2.F32 R116, -RZ, R116.H0_H0 ;  /* 0x20000074ff747230 */ /* 0x000fe20000004100 */
[----:B------:R-:W-:Y:S01]  /*c560*/  FFMA.FTZ R75, R8, R104, R122 ;  /* 0x00000068084b7223 */ /* 0x000fe2000001007a */
[----:B------:R-:W-:Y:S01]  /*c570*/  HADD2.F32 R106, -RZ, R10.H1_H1 ;  /* 0x3000000aff6a7230 */ /* 0x000fe20000004100 */
[-C--:B------:R-:W-:Y:S01]  /*c580*/  FMUL.FTZ R8, R15, R123.reuse ;  /* 0x0000007b0f087220 */ /* 0x080fe20000410000 */
[--C-:B------:R-:W-:Y:S01]  /*c590*/  HADD2.F32 R10, -RZ, R11.reuse.H0_H0 ;  /* 0x2000000bff0a7230 */ /* 0x100fe20000004100 */
[----:B------:R-:W-:Y:S01]  /*c5a0*/  FMUL.FTZ R121, R14, R116 ;  /* 0x000000740e797220 */ /* 0x000fe20000410000 */
[----:B------:R-:W-:Y:S01]  /*c5b0*/  HADD2.F32 R11, -RZ, R11.H1_H1 ;  /* 0x3000000bff0b7230 */ /* 0x000fe20000004100 */
[----:B------:R-:W-:Y:S01]  /*c5c0*/  FFMA.FTZ R77, R12, R104, -R77 ;  /* 0x000000680c4d7223 */ /* 0x000fe2000001084d */
[----:B------:R-:W-:Y:S01]  /*c5d0*/  HADD2.F32 R118, -RZ, R118.H0_H0 ;  /* 0x20000076ff767230 */ /* 0x000fe20000004100 */
[C---:B------:R-:W-:Y:S01]  /*c5e0*/  FMUL.FTZ R116, R10.reuse, R116 ;  /* 0x000000740a747220 */ /* 0x040fe20000410000 */
[----:B------:R-:W-:Y:S01]  /*c5f0*/  F2FP.PACK_AB R13, R13, R102 ;  /* 0x000000660d0d723e */ /* 0x000fe200000000ff */
[----:B------:R-:W-:Y:S01]  /*c600*/  FMUL.FTZ R123, R11, R123 ;  /* 0x0000007b0b7b7220 */ /* 0x000fe20000410000 */
[----:B------:R-:W-:Y:S01]  /*c610*/  F2FP.PACK_AB R9, R9, R107 ;  /* 0x0000006b0909723e */ /* 0x000fe200000000ff */
[----:B------:R-:W-:-:S02]  /*c620*/  FFMA.FTZ R121, R10, R118, R121 ;  /* 0x000000760a797223 */ /* 0x000fc40000010079 */
[----:B------:R-:W-:Y:S02]  /*c630*/  FFMA.FTZ R11, R11, R78, R8 ;  /* 0x0000004e0b0b7223 */ /* 0x000fe40000010008 */
[----:B------:R-:W-:Y:S02]  /*c640*/  FMUL.FTZ R8, R100, R72 ;  /* 0x0000004864087220 */ /* 0x000fe40000410000 */
[----:B------:R-:W-:Y:S01]  /*c650*/  FMUL.FTZ R10, R101, R74 ;  /* 0x0000004a650a7220 */ /* 0x000fe20000410000 */
[----:B------:R-:W-:Y:S01]  /*c660*/  F2FP.PACK_AB R11, R11, R121 ;  /* 0x000000790b0b723e */ /* 0x000fe200000000ff */
        /* <DEDUP_REMOVED lines=16> */
.L_x_653:
[----:B------:R-:W-:Y:S05]  /*c770*/  BSYNC B0 ;  /* 0x0000000000007941 */ /* 0x000fea0003800000 */
.L_x_652:
        /* <DEDUP_REMOVED lines=9> */
[----:B------:R-:W-:Y:S01]  /*c810*/  HADD2.F32 R114, -RZ, R114.H1_H1 ;  /* 0x30000072ff727230 */ /* 0x000fe20000004100 */
        /* <DEDUP_REMOVED lines=8> */
[----:B------:R-:W-:Y:S01]  /*c8a0*/  LOP3.LUT R9, R93, 0x38, R9, 0xf8, !PT ;  /* 0x000000385d097812 */ /* 0x000fe200078ef809 */
[--C-:B------:R-:W-:Y:S01]  /*c8b0*/  HADD2.F32 R93, -RZ, R112.reuse.H0_H0 ;  /* 0x20000070ff5d7230 */ /* 0x100fe20000004100 */
[----:B------:R-:W-:Y:S01]  /*c8c0*/  SHF.L.U32 R8, R8, 0xa, RZ ;  /* 0x0000000a08087819 */ /* 0x000fe200000006ff */
[----:B------:R-:W-:Y:S01]  /*c8d0*/  HADD2.F32 R112, -RZ, R112.H1_H1 ;  /* 0x30000070ff707230 */ /* 0x000fe20000004100 */
[----:B------:R-:W-:Y:S02]  /*c8e0*/  IADD3 R10, R11, R10, R88 ;  /* 0x0000000a0b0a7210 */ /* 0x000fe40007ffe058 */
[----:B------:R-:W-:Y:S02]  /*c8f0*/  LOP3.LUT R92, R9, R92, RZ, 0x3c, !PT ;  /* 0x0000005c095c7212 */ /* 0x000fe400078e3cff */
[----:B------:R-:W-:Y:S02]  /*c900*/  LOP3.LUT R8, R8, 0x7fffe000, RZ, 0xc0, !PT ;  /* 0x7fffe00008087812 */ /* 0x000fe400078ec0ff */
[----:B------:R-:W-:-:S02]  /*c910*/  SHF.L.U32 R72, R10, 0x1, RZ ;  /* 0x000000010a487819 */ /* 0x000fc400000006ff */
[----:B------:R-:W-:Y:S01]  /*c920*/  IADD3 R8, R92, R8, R88 ;  /* 0x000000085c087210 */ /* 0x000fe20007ffe058 */
[--C-:B------:R-:W-:Y:S01]  /*c930*/  HADD2.F32 R92, -RZ, R113.reuse.H0_H0 ;  /* 0x20000071ff5c7230 */ /* 0x100fe20000004100 */
[----:B------:R-:W-:Y:S01]  /*c940*/  SHF.R.U32.HI R74, RZ, 0x10, R57 ;  /* 0x00000010ff4a7819 */ /* 0x000fe20000011639 */
[----:B------:R-:W1:Y:S01]  /*c950*/  LDS.128 R12, [R72+0x10080] ;  /* 0x01008000480c7984 */ /* 0x000e620000000c00 */
[----:B------:R-:W-:Y:S01]  /*c960*/  SHF.L.U32 R73, R8, 0x1, RZ ;  /* 0x0000000108497819 */ /* 0x000fe200000006ff */
[----:B------:R-:W-:Y:S01]  /*c970*/  HADD2.F32 R113, -RZ, R113.H1_H1 ;  /* 0x30000071ff717230 */ /* 0x000fe20000004100 */
        /* <DEDUP_REMOVED lines=34> */
[----:B------:R-:W-:Y:S01]  /*cba0*/  HADD2.F32 R12, -RZ, R14.H0_H0 ;  /* 0x2000000eff0c7230 */ /* 0x000fe20000004100 */
[----:B------:R-:W-:Y:S01]  /*cbb0*/  FMUL.FTZ R9, R15, R59 ;  /* 0x0000003b0f097220 */ /* 0x000fe20000410000 */
[----:B------:R-:W-:Y:S01]  /*cbc0*/  HADD2.F32 R90, -RZ, R8.H1_H1 ;  /* 0x30000008ff5a7230 */ /* 0x000fe20000004100 */
[----:B------:R-:W-:Y:S01]  /*cbd0*/  FMUL.FTZ R88, R76, R109 ;  /* 0x0000006d4c587220 */ /* 0x000fe20000410000 */
[----:B------:R-:W-:Y:S01]  /*cbe0*/  HADD2.F32 R8, -RZ, R10.H0_H0 ;  /* 0x2000000aff087230 */ /* 0x000fe20000004100 */
[C---:B------:R-:W-:Y:S01]  /*cbf0*/  FMUL.FTZ R59, R11.reuse, R59 ;  /* 0x0000003b0b3b7220 */ /* 0x040fe20000410000 */
[----:B------:R-:W-:Y:S01]  /*cc00*/  HADD2.F32 R14, -RZ, R14.H1_H1 ;  /* 0x3000000eff0e7230 */ /* 0x000fe20000004100 */
[----:B------:R-:W-:Y:S01]  /*cc10*/  FFMA.FTZ R11, R11, R62, R9 ;  /* 0x0000003e0b0b7223 */ /* 0x000fe20000010009 */
[----:B------:R-:W-:Y:S01]  /*cc20*/  HADD2.F32 R10, -RZ, R10.H1_H1 ;  /* 0x3000000aff0a7230 */ /* 0x000fe20000004100 */
[----:B------:R-:W-:-:S02]  /*cc30*/  FMUL.FTZ R109, R89, R109 ;  /* 0x0000006d596d7220 */ /* 0x000fc40000410000 */
[----:B------:R-:W-:Y:S01]  /*cc40*/  FFMA.FTZ R88, R89, R113, R88 ;  /* 0x0000007159587223 */ /* 0x000fe20000010058 */
[----:B------:R-:W-:Y:S01]  /*cc50*/  HADD2.F32 R89, -RZ, R56.H0_H0 ;  /* 0x20000038ff597230 */ /* 0x000fe20000004100 */
[----:B------:R-:W-:Y:S01]  /*cc60*/  FMUL.FTZ R9, R12, R112 ;  /* 0x000000700c097220 */ /* 0x000fe20000410000 */
[----:B------:R-:W-:Y:S01]  /*cc70*/  F2FP.PACK_AB R11, R11, R94 ;  /* 0x0000005e0b0b723e */ /* 0x000fe200000000ff */
[C---:B------:R-:W-:Y:S02]  /*cc80*/  FMUL.FTZ R112, R8.reuse, R112 ;  /* 0x0000007008707220 */ /* 0x040fe40000410000 */
[----:B------:R-:W-:Y:S02]  /*cc90*/  FFMA.FTZ R56, R8, R114, R9 ;  /* 0x0000007208387223 */ /* 0x000fe40000010009 */
[----:B------:R-:W-:Y:S02]  /*cca0*/  FMUL.FTZ R8, R77, R89 ;  /* 0x000000594d087220 */ /* 0x000fe40000410000 */
[----:B------:R-:W-:-:S02]  /*ccb0*/  FMUL.FTZ R9, R14, R58 ;  /* 0x0000003a0e097220 */ /* 0x000fc40000410000 */
[----:B------:R-:W-:Y:S02]  /*ccc0*/  FMUL.FTZ R89, R90, R89 ;  /* 0x000000595a597220 */ /* 0x000fe40000410000 */
        /* <DEDUP_REMOVED lines=8> */
[-C--:B------:R-:W-:Y:S01]  /*cd50*/  FFMA.FTZ R12, R77, R60.reuse, -R89 ;  /* 0x0000003c4d0c7223 */ /* 0x080fe20000010859 */
        /* <DEDUP_REMOVED lines=8> */
[----:B------:R1:W-:Y:S01]  /*cde0*/  STS.128 [R72+0x10080], R12 ;  /* 0x0100800c48007388 */ /* 0x0003e20000000c00 */
[----:B------:R-:W-:-:S05]  /*cdf0*/  F2FP.PACK_AB R10, R10, R56 ;  /* 0x000000380a0a723e */ /* 0x000fca00000000ff */
[----:B------:R1:W-:Y:S02]  /*ce00*/  STS.128 [R73+0x10080], R8 ;  /* 0x0100800849007388 */ /* 0x0003e40000000c00 */
.L_x_651:
[----:B------:R-:W-:Y:S05]  /*ce10*/  BSYNC B1 ;  /* 0x0000000000017941 */ /* 0x000fea0003800000 */
.L_x_650:
        /* <DEDUP_REMOVED lines=83> */
[----:B------:R-:W-:Y:S01]  /*d350*/  FMUL.FTZ R8, R15, R92 ;  /* 0x0000005c0f087220 */ /* 0x000fe20000410000 */
        /* <DEDUP_REMOVED lines=30> */
.L_x_657:
[----:B------:R-:W-:Y:S05]  /*d540*/  BSYNC B0 ;  /* 0x0000000000007941 */ /* 0x000fea0003800000 */
.L_x_656:
        /* <DEDUP_REMOVED lines=105> */
.L_x_655:
[----:B------:R-:W-:Y:S05]  /*dbe0*/  BSYNC B1 ;  /* 0x0000000000017941 */ /* 0x000fea0003800000 */
.L_x_654:
[----:B------:R-:W-:-:S04]  /*dbf0*/  IADD3 R32, R48, 0x60, RZ ;  /* 0x0000006030207810 */ /* 0x000fc80007ffe0ff */
        /* <DEDUP_REMOVED lines=112> */
.L_x_659:
[----:B------:R-:W-:Y:S05]  /*e300*/  BSYNC B0 ;  /* 0x0000000000007941 */ /* 0x000fea0003800000 */
.L_x_658:
[----:B------:R-:W-:-:S13]  /*e310*/  ISETP.GE.AND P0, PT, R70, c[0x0][0x27c], PT ;  /* 0x00009f0046007a0c */ /* 0x000fda0003f06270 */
[----:B------:R-:W-:Y:S05]  /*e320*/  @P0 BRA `(.L_x_631) ;  /* 0x0000067000000947 */ /* 0x000fea0003800000 */
[----:B-1----:R-:W-:Y:S01]  /*e330*/  SHF.R.S32.HI R10, RZ, 0x1f, R70 ;  /* 0x0000001fff0a7819 */ /* 0x002fe20000011446 */
[----:B------:R-:W-:Y:S01]  /*e340*/  HADD2.F32 R36, -RZ, R67.H0_H0 ;  /* 0x20000043ff247230 */ /* 0x000fe20000004100 */
[----:B------:R-:W-:Y:S01]  /*e350*/  SHF.R.U64 R19, R22, 0x10, R23 ;  /* 0x0000001016137819 */ /* 0x000fe20000001217 */
[--C-:B------:R-:W-:Y:S01]  /*e360*/  HADD2.F32 R37, -RZ, R55.reuse.H0_H0 ;  /* 0x20000037ff257230 */ /* 0x100fe20000004100 */
[CC--:B------:R-:W-:Y:S01]  /*e370*/  LEA.HI R8, R10.reuse, R70.reuse, RZ, 0x3 ;  /* 0x000000460a087211 */ /* 0x0c0fe200078f18ff */
[--C-:B------:R-:W-:Y:S01]  /*e380*/  HADD2.F32 R39, -RZ, R66.reuse.H0_H0 ;  /* 0x20000042ff277230 */ /* 0x100fe20000004100 */
[----:B------:R-:W-:Y:S01]  /*e390*/  LEA.HI R10, R10, R70, RZ, 0x6 ;  /* 0x000000460a0a7211 */ /* 0x000fe200078f30ff */
[----:B------:R-:W-:Y:S01]  /*e3a0*/  HADD2.F32 R55, -RZ, R55.H1_H1 ;  /* 0x30000037ff377230 */ /* 0x000fe20000004100 */
[----:B------:R-:W-:Y:S01]  /*e3b0*/  LEA.HI.SX32 R33, R8, R33, 0x1d ;  /* 0x0000002108217211 */ /* 0x000fe200078feaff */
[----:B------:R-:W-:Y:S01]  /*e3c0*/  HADD2.F32 R66, -RZ, R66.H1_H1 ;  /* 0x30000042ff427230 */ /* 0x000fe20000004100 */
[----:B------:R-:W-:Y:S01]  /*e3d0*/  LOP3.LUT R11, R35, 0x38, R8, 0xf8, !PT ;  /* 0x00000038230b7812 */ /* 0x000fe200078ef808 */
        /* <DEDUP_REMOVED lines=67> */
[C---:B------:R-:W-:Y:S01]  /*e810*/  FMUL.FTZ R65, R8.reuse, R65 ;  /* 0x0000004108417220 */ /* 0x040fe20000410000 */
[----:B------:R-:W-:Y:S01]  /*e820*/  F2FP.PACK_AB R9, R9, R38 ;  /* 0x000000260909723e */ /* 0x000fe200000000ff */
[----:B------:R-:W-:-:S02]  /*e830*/  FFMA.FTZ R19, R8, R67, R28 ;  /* 0x0000004308137223 */ /* 0x000fc4000001001c */
[-C--:B------:R-:W-:Y:S02]  /*e840*/  FMUL.FTZ R8, R27, R20.reuse ;  /* 0x000000141b087220 */ /* 0x080fe40000410000 */
[-C--:B------:R-:W-:Y:S02]  /*e850*/  FMUL.FTZ R28, R14, R33.reuse ;  /* 0x000000210e1c7220 */ /* 0x080fe40000410000 */
[----:B------:R-:W-:Y:S02]  /*e860*/  FMUL.FTZ R20, R34, R20 ;  /* 0x0000001422147220 */ /* 0x000fe40000410000 */
[----:B------:R-:W-:Y:S02]  /*e870*/  FMUL.FTZ R33, R10, R33 ;  /* 0x000000210a217220 */ /* 0x000fe40000410000 */
[----:B------:R-:W-:Y:S02]  /*e880*/  FFMA.FTZ R65, R12, R67, -R65 ;  /* 0x000000430c417223 */ /* 0x000fe40000010841 */
[----:B------:R-:W-:-:S02]  /*e890*/  FFMA.FTZ R29, R24, R36, -R29 ;  /* 0x00000024181d7223 */ /* 0x000fc4000001081d */
        /* <DEDUP_REMOVED lines=16> */
.L_x_631:
[----:B------:R-:W-:Y:S05]  /*e9a0*/  BSYNC B2 ;  /* 0x0000000000027941 */ /* 0x000fea0003800000 */
.L_x_597:
[----:B-1----:R-:W-:Y:S01]  /*e9b0*/  IMAD.SHL.U32 R9, R0, 0x40, RZ ;  /* 0x0000004000097824 */ /* 0x002fe200078e00ff */
[----:B------:R-:W-:-:S04]  /*e9c0*/  DEPBAR.LE SB0, 0x0 ;  /* 0x000080000000791a */ /* 0x000fc80000000000 */
[----:B------:R-:W-:Y:S01]  /*e9d0*/  IMAD.SHL.U32 R213, R48, 0x8, RZ ;  /* 0x0000000830d57824 */ /* 0x000fe200078e00ff */
[----:B------:R-:W-:Y:S01]  /*e9e0*/  LOP3.LUT R9, R9, 0x1c0, RZ, 0xc0, !PT ;  /* 0x000001c009097812 */ /* 0x000fe200078ec0ff */
[----:B------:R-:W-:Y:S01]  /*e9f0*/  IMAD R11, R64, c[0x0][0x208], RZ ;  /* 0x00008200400b7a24 */ /* 0x000fe200078e02ff */
[----:B------:R-:W-:Y:S01]  /*ea00*/  SEL R8, RZ, 0x2, P6 ;  /* 0x00000002ff087807 */ /* 0x000fe20003000000 */
[----:B------:R-:W-:Y:S01]  /*ea10*/  IMAD.WIDE.U32 R12, R53, c[0x0][0x208], RZ ;  /* 0x00008200350c7a25 */ /* 0x000fe200078e00ff */
[----:B------:R-:W-:Y:S02]  /*ea20*/  LOP3.LUT R213, R9, 0x8, R213, 0xf8, !PT ;  /* 0x0000000809d57812 */ /* 0x000fe400078ef8d5 */
[----:B------:R-:W-:Y:S01]  /*ea30*/  SHF.R.U32.HI R9, RZ, 0x3, R9 ;  /* 0x00000003ff097819 */ /* 0x000fe20000011609 */
[----:B------:R-:W-:Y:S01]  /*ea40*/  IMAD R11, R53, c[0x0][0x20c], R11 ;  /* 0x00008300350b7a24 */ /* 0x000fe200078e020b */
[----:B------:R-:W-:Y:S01]  /*ea50*/  SEL R10, RZ, 0x4, P5 ;  /* 0x00000004ff0a7807 */ /* 0x000fe20002800000 */
[----:B------:R-:W-:Y:S01]  /*ea60*/  IMAD R214, R68, 0x400, R4 ;  /* 0x0000040044d67824 */ /* 0x000fe200078e0204 */
[----:B------:R-:W-:Y:S01]  /*ea70*/  LOP3.LUT R213, R213, R9, RZ, 0x3c, !PT ;  /* 0x00000009d5d57212 */ /* 0x000fe200078e3cff */
[----:B------:R-:W-:Y:S01]  /*ea80*/  IMAD.IADD R11, R13, 0x1, R11 ;  /* 0x000000010d0b7824 */ /* 0x000fe200078e020b */
[----:B------:R-:W-:Y:S01]  /*ea90*/  LEA R9, P0, R12, R230, 0x5 ;  /* 0x000000e60c097211 */ /* 0x000fe200078028ff */
[----:B------:R-:W-:Y:S01]  /*eaa0*/  IMAD.SHL.U32 R214, R214, 0x2, RZ ;  /* 0x00000002d6d67824 */ /* 0x000fe200078e00ff */
[----:B------:R-:W-:Y:S01]  /*eab0*/  BAR.SYNC.DEFER_BLOCKING 0x0 ;  /* 0x0000000000007b1d */ /* 0x000fe20000010000 */
[----:B------:R-:W-:Y:S01]  /*eac0*/  IMAD R213, R50, 0x200, R213 ;  /* 0x0000020032d57824 */ /* 0x000fe200078e02d5 */
[----:B------:R-:W-:Y:S01]  /*ead0*/  LEA.HI.X R11, R12, R221, R11, 0x5, P0 ;  /* 0x000000dd0c0b7211 */ /* 0x000fe200000f2c0b */
[----:B-----5:R-:W-:Y:S01]  /*eae0*/  IMAD R55, R53, -0x20, R220 ;  /* 0xffffffe035377824 */ /* 0x020fe200078e02dc */
[----:B------:R-:W-:Y:S01]  /*eaf0*/  LOP3.LUT P0, RZ, R0, 0x2, RZ, 0xc0, !PT ;  /* 0x0000000200ff7812 */ /* 0x000fe2000780c0ff */
[----:B------:R-:W-:Y:S01]  /*eb00*/  IMAD.SHL.U32 R213, R213, 0x2, RZ ;  /* 0x00000002d5d57824 */ /* 0x000fe200078e00ff */
[----:B------:R-:W-:Y:S01]  /*eb10*/  IADD3 R10, R10, R8, R51 ;  /* 0x000000080a0a7210 */ /* 0x000fe20007ffe033 */
[--C-:B------:R-:W-:Y:S01]  /*eb20*/  IMAD R210, R3, 0x2, R214.reuse ;  /* 0x0000000203d27824 */ /* 0x100fe200078e02d6 */
[----:B------:R-:W-:Y:S01]  /*eb30*/  SEL R12, RZ, 0x8, P4 ;  /* 0x00000008ff0c7807 */ /* 0x000fe20002000000 */
[----:B------:R-:W-:Y:S01]  /*eb40*/  IMAD.SHL.U32 R217, R49, 0x2, RZ ;  /* 0x0000000231d97824 */ /* 0x000fe200078e00ff */
[C---:B------:R-:W-:Y:S01]  /*eb50*/  IADD3 R8, R213.reuse, 0xc080, RZ ;  /* 0x0000c080d5087810 */ /* 0x040fe20007ffe0ff */
[----:B------:R-:W-:Y:S01]  /*eb60*/  IMAD R209, R2, 0x2, R214 ;  /* 0x0000000202d17824 */ /* 0x000fe200078e02d6 */
[----:B------:R-:W-:Y:S01]  /*eb70*/  IADD3 R212, R213, 0xc0a0, RZ ;  /* 0x0000c0a0d5d47810 */ /* 0x000fe20007ffe0ff */
[----:B------:R-:W-:Y:S01]  /*eb80*/  IMAD.IADD R10, R12, 0x1, R10 ;  /* 0x000000010c0a7824 */ /* 0x000fe200078e020a */
[----:B------:R-:W-:Y:S01]  /*eb90*/  ISETP.LE.OR P2, PT, R55, R48, P3 ;  /* 0x000000303700720c */ /* 0x000fe20001f43670 */
[----:B------:R-:W-:Y:S01]  /*eba0*/  IMAD R207, R2, 0x2, R210 ;  /* 0x0000000202cf7824 */ /* 0x000fe200078e02d2 */
[----:B------:R-:W-:Y:S01]  /*ebb0*/  IADD3 R228, R6, -0x2, RZ ;  /* 0xfffffffe06e47810 */ /* 0x000fe20007ffe0ff */
[----:B------:R-:W-:Y:S01]  /*ebc0*/  IMAD.SHL.U32 R211, R4, 0x2, RZ ;  /* 0x0000000204d37824 */ /* 0x000fe200078e00ff */
[----:B------:R-:W-:-:S02]  /*ebd0*/  @P0 IADD3 R212, R8, -0x20, RZ ;  /* 0xffffffe008d40810 */ /* 0x000fc40007ffe0ff */
[----:B------:R-:W-:Y:S01]  /*ebe0*/  LEA R8, P0, R9, c[0x0][0x1f8], 0x1 ;  /* 0x00007e0009087a11 */ /* 0x000fe200078008ff */
[--C-:B------:R-:W-:Y:S01]  /*ebf0*/  IMAD R206, R3, 0x2, R211.reuse ;  /* 0x0000000203ce7824 */ /* 0x100fe200078e02d3 */
[----:B------:R-:W-:Y:S01]  /*ec00*/  IADD3 R203, R212, 0x800, RZ ;  /* 0x00000800d4cb7810 */ /* 0x000fe20007ffe0ff */
[C---:B------:R-:W-:Y:S01]  /*ec10*/  IMAD R205, R2.reuse, 0x2, R211 ;  /* 0x0000000202cd7824 */ /* 0x040fe200078e02d3 */
[----:B------:R-:W-:Y:S01]  /*ec20*/  LDSM.16.M88.4 R28, [R214+0x10080] ;  /* 0x01008000d61c783b */ /* 0x000fe20000000200 */
[----:B------:R-:W-:Y:S01]  /*ec30*/  LEA.HI.X R9, R9, c[0x0][0x1fc], R11, 0x1, P0 ;  /* 0x00007f0009097a11 */ /* 0x000fe200000f0c0b */
[----:B------:R-:W-:Y:S01]  /*ec40*/  IMAD R204, R2, 0x2, R206 ;  /* 0x0000000202cc7824 */ /* 0x000fe200078e02ce */
[----:B------:R-:W-:Y:S01]  /*ec50*/  LOP3.LUT P0, RZ, R10, 0x2, RZ, 0xc0, !PT ;  /* 0x000000020aff7812 */ /* 0x000fe2000780c0ff */
[----:B------:R-:W1:Y:S03]  /*ec60*/  LDSM.16.M88.4 R20, [R213+0xc080] ;  /* 0x00c08000d514783b */ /* 0x000e660000000200 */
[----:B------:R-:W-:Y:S01]  /*ec70*/  ISETP.LE.OR P1, PT, R55, R48, !P0 ;  /* 0x000000303700720c */ /* 0x000fe20004723670 */
[----:B------:R-:W-:Y:S01]  /*ec80*/  LDSM.16.M88.4 R16, [R210+0x10080] ;  /* 0x01008000d210783b */ /* 0x000fe20000000200 */
[----:B------:R-:W-:Y:S01]  /*ec90*/  LOP3.LUT P0, RZ, R0, 0x4, RZ, 0xc0, !PT ;  /* 0x0000000400ff7812 */ /* 0x000fe2000780c0ff */
[----:B------:R-:W-:-:S02]  /*eca0*/  IMAD.MOV.U32 R0, RZ, RZ, 0x40 ;  /* 0x00000040ff007424 */ /* 0x000fc400078e00ff */
[----:B------:R-:W2:Y:S03]  /*ecb0*/  LDSM.16.M88.4 R32, [R212] ;  /* 0x00000000d420783b */ /* 0x000ea60000000200 */
[----:B------:R-:W-:Y:S01]  /*ecc0*/  SEL R0, R0, 0xffffffc0, !P0 ;  /* 0xffffffc000007807 */ /* 0x000fe20004000000 */
[----:B------:R-:W3:Y:S01]  /*ecd0*/  LDSM.16.M88.4 R24, [R213+0xc880] ;  /* 0x00c88000d518783b */ /* 0x000ee20000000200 */
[----:B------:R-:W-:-:S03]  /*ece0*/  LOP3.LUT P0, RZ, R10, 0x8, RZ, 0xc0, !PT ;  /* 0x000000080aff7812 */ /* 0x000fc6000780c0ff */
[----:B------:R-:W-:Y:S01]  /*ecf0*/  LDSM.16.M88.4 R36, [R212+0x800] ;  /* 0x00080000d424783b */ /* 0x000fe20000000200 */
[----:B------:R-:W-:Y:S01]  /*ed00*/  ISETP.LE.OR P0, PT, R55, R48, !P0 ;  /* 0x000000303700720c */ /* 0x000fe20004703670 */
[----:B------:R-:W-:Y:S02]  /*ed10*/  IMAD.IADD R208, R213, 0x1, R0 ;  /* 0x00000001d5d07824 */ /* 0x000fe400078e0200 */
[----:B------:R-:W-:Y:S01]  /*ed20*/  @!PT LDS RZ, [RZ] ;  /* 0x00000000fffff984 */ /* 0x000fe20000000800 */
[----:B------:R-:W-:Y:S01]  /*ed30*/  @!PT LDS RZ, [RZ] ;  /* 0x00000000fffff984 */ /* 0x000fe20000000800 */
[----:B------:R-:W-:Y:S01]  /*ed40*/  @!PT LDS RZ, [RZ] ;  /* 0x00000000fffff984 */ /* 0x000fe20000000800 */
[----:B------:R4:W-:Y:S01]  /*ed50*/  LDGSTS.E.BYPASS.LTC128B.128 [R217+0x8080], [R8.64], !P2 ;  /* 0x0808000008d97fae */ /* 0x0009e2000d101d48 */
[----:B------:R-:W-:Y:S01]  /*ed60*/  IMAD.IADD R202, R0, 0x1, R212 ;  /* 0x0000000100ca7824 */ /* 0x000fe200078e02d4 */
[----:B------:R-:W-:Y:S02]  /*ed70*/  ISETP.NE.AND P2, PT, R226, 0x1, PT ;  /* 0x00000001e200780c */ /* 0x000fe40003f45270 */
[----:B------:R4:W-:Y:S01]  /*ed80*/  LDGSTS.E.BYPASS.LTC128B.128 [R217+0x9080], [R8.64+0x80], !P1 ;  /* 0x0908008008d97fae */ /* 0x0009e2000c901d48 */
[----:B------:R-:W-:-:S04]  /*ed90*/  LOP3.LUT P1, RZ, R10, 0x4, RZ, 0xc0, !PT ;  /* 0x000000040aff7812 */ /* 0x000fc8000782c0ff */
[----:B------:R-:W-:Y:S01]  /*eda0*/  ISETP.LE.OR P1, PT, R55, R48, !P1 ;  /* 0x000000303700720c */ /* 0x000fe20004f23670 */
[C---:B-1----:R-:W-:Y:S11]  /*edb0*/  HMMA.16816.F32 R12, R28.reuse, R20, RZ ;  /* 0x000000141c0c723c */ /* 0x042ff600000018ff */
[----:B------:R-:W-:Y:S01]  /*edc0*/  @!UPT UIADD3 URZ, URZ, URZ, URZ ;  /* 0x0000003f3f3ff290 */ /* 0x000fe2000fffe03f */
[----:B------:R4:W-:Y:S04]  /*edd0*/  LDGSTS.E.BYPASS.LTC128B.128 [R217+0xa080], [R8.64+0x100], !P1 ;  /* 0x0a08010008d97fae */ /* 0x0009e8000c901d48 */
[----:B------:R4:W-:Y:S01]  /*ede0*/  LDGSTS.E.BYPASS.LTC128B.128 [R217+0xb080], [R8.64+0x180], !P0 ;  /* 0x0b08018008d97fae */ /* 0x0009e2000c101d48 */
[----:B------:R-:W-:Y:S03]  /*edf0*/  HMMA.16816.F32 R20, R28, R22, RZ ;  /* 0x000000161c14723c */ /* 0x000fe600000018ff */
[----:B------:R-:W-:Y:S04]  /*ee00*/  LDSM.16.M88.4 R44, [R209+0x10080] ;  /* 0x01008000d12c783b */ /* 0x000fe80000000200 */
[----:B------:R-:W1:Y:S04]  /*ee10*/  LDSM.16.M88.4 R48, [R208+0xc080] ;  /* 0x00c08000d030783b */ /* 0x000e680000000200 */
[----:B------:R-:W-:Y:S04]  /*ee20*/  LDSM.16.M88.4 R60, [R202] ;  /* 0x00000000ca3c783b */ /* 0x000fe80000000200 */
[----:B------:R-:W-:Y:S01]  /*ee30*/  LDSM.16.M88.4 R40, [R213+0xd080] ;  /* 0x00d08000d528783b */ /* 0x000fe20000000200 */
[C---:B--2---:R-:W-:Y:S03]  /*ee40*/  HMMA.16816.F32 R12, R16.reuse, R32, R12 ;  /* 0x00000020100c723c */ /* 0x044fe6000000180c */
[----:B------:R-:W-:Y:S04]  /*ee50*/  LDSM.16.M88.4 R56, [R208+0xc880] ;  /* 0x00c88000d038783b */ /* 0x000fe80000000200 */
[----:B------:R-:W-:Y:S01]  /*ee60*/  LDSM.16.M88.4 R64, [R212+0x3000] ;  /* 0x00300000d440783b */ /* 0x000fe20000000200 */
[----:B------:R-:W-:Y:S03]  /*ee70*/  HMMA.16816.F32 R20, R16, R34, R20 ;  /* 0x000000221014723c */ /* 0x000fe60000001814 */
[----:B----4-:R-:W2:Y:S04]  /*ee80*/  LDSM.16.M88.4 R8, [R207+0x10080] ;  /* 0x01008000cf08783b */ /* 0x010ea80000000200 */
[----:B------:R-:W0:Y:S01]  /*ee90*/  LDGDEPBAR ;  /* 0x00000000000079af */ /* 0x000e220000000000 */
[C---:B---3--:R-:W-:Y:S08]  /*eea0*/  HMMA.16816.F32 R32, R28.reuse, R24, RZ ;  /* 0x000000181c20723c */ /* 0x048ff000000018ff */
[----:B------:R-:W-:Y:S01]  /*eeb0*/  HMMA.16816.F32 R28, R28, R26, RZ ;  /* 0x0000001a1c1c723c */ /* 0x000fe200000018ff */
[----:B------:R-:W3:Y:S07]  /*eec0*/  LDSM.16.M88.4 R24, [R214+0x14080] ;  /* 0x01408000d618783b */ /* 0x000eee0000000200 */
[C---:B-1----:R-:W-:Y:S08]  /*eed0*/  HMMA.16816.F32 R12, R44.reuse, R48, R12 ;  /* 0x000000302c0c723c */ /* 0x042ff0000000180c */
[----:B------:R-:W-:Y:S01]  /*eee0*/  HMMA.16816.F32 R20, R44, R50, R20 ;  /* 0x000000322c14723c */ /* 0x000fe20000001814 */
[----:B------:R-:W-:Y:S07]  /*eef0*/  LDSM.16.M88.4 R48, [R202+0x800] ;  /* 0x00080000ca30783b */ /* 0x000fee0000000200 */
[----:B------:R-:W-:Y:S08]  /*ef00*/  HMMA.16816.F32 R32, R16, R36, R32 ;  /* 0x000000241020723c */ /* 0x000ff00000001820 */
[----:B--2---:R-:W-:Y:S08]  /*ef10*/  HMMA.16816.F32 R12, R8, R60, R12 ;  /* 0x0000003c080c723c */ /* 0x004ff0000000180c */
[----:B------:R-:W-:Y:S01]  /*ef20*/  HMMA.16816.F32 R16, R16, R38, R28 ;  /* 0x000000261010723c */ /* 0x000fe2000000181c */
[----:B------:R-:W-:Y:S04]  /*ef30*/  LDSM.16.M88.4 R36, [R210+0x14080] ;  /* 0x01408000d224783b */ /* 0x000fe80000000200 */
[----:B------:R-:W1:Y:S03]  /*ef40*/  LDSM.16.M88.4 R28, [R212+0x1000] ;  /* 0x00100000d41c783b */ /* 0x000e660000000200 */
[----:B------:R-:W-:Y:S01]  /*ef50*/  HMMA.16816.F32 R20, R8, R62, R20 ;  /* 0x0000003e0814723c */ /* 0x000fe20000001814 */
[----:B------:R-:W-:Y:S07]  /*ef60*/  LDSM.16.M88.4 R60, [R213+0xd880] ;  /* 0x00d88000d53c783b */ /* 0x000fee0000000200 */
[----:B---3--:R-:W-:Y:S08]  /*ef70*/  HMMA.16816.F32 R12, R24, R40, R12 ;  /* 0x00000028180c723c */ /* 0x008ff0000000180c */
[C---:B------:R-:W-:Y:S08]  /*ef80*/  HMMA.16816.F32 R32, R44.reuse, R56, R32 ;  /* 0x000000382c20723c */ /* 0x040ff00000001820 */
[----:B------:R-:W-:Y:S01]  /*ef90*/  HMMA.16816.F32 R44, R44, R58, R16 ;  /* 0x0000003a2c2c723c */ /* 0x000fe20000001810 */
[----:B------:R-:W-:Y:S04]  /*efa0*/  LDSM.16.M88.4 R16, [R209+0x14080] ;  /* 0x01408000d110783b */ /* 0x000fe80000000200 */
[----:B------:R-:W2:Y:S03]  /*efb0*/  LDSM.16.M88.4 R56, [R208+0xd080] ;  /* 0x00d08000d038783b */ /* 0x000ea60000000200 */
[----:B------:R-:W-:Y:S01]  /*efc0*/  HMMA.16816.F32 R20, R24, R42, R20 ;  /* 0x0000002a1814723c */ /* 0x000fe20000001814 */
[----:B------:R-:W-:Y:S07]  /*efd0*/  LDSM.16.M88.4 R40, [R212+0x1800] ;  /* 0x00180000d428783b */ /* 0x000fee0000000200 */
[----:B-1----:R-:W-:Y:S08]  /*efe0*/  HMMA.16816.F32 R12, R36, R28, R12 ;  /* 0x0000001c240c723c */ /* 0x002ff0000000180c */
[C---:B------:R-:W-:Y:S08]  /*eff0*/  HMMA.16816.F32 R32, R8.reuse, R48, R32 ;  /* 0x000000300820723c */ /* 0x040ff00000001820 */
[----:B------:R-:W-:Y:S01]  /*f000*/  HMMA.16816.F32 R44, R8, R50, R44 ;  /* 0x00000032082c723c */ /* 0x000fe2000000182c */
[----:B------:R-:W-:Y:S04]  /*f010*/  LDSM.16.M88.4 R8, [R207+0x14080] ;  /* 0x01408000cf08783b */ /* 0x000fe80000000200 */
[----:B------:R-:W1:Y:S03]  /*f020*/  LDSM.16.M88.4 R48, [R202+0x1000] ;  /* 0x00100000ca30783b */ /* 0x000e660000000200 */
[----:B------:R-:W-:Y:S01]  /*f030*/  HMMA.16816.F32 R20, R36, R30, R20 ;  /* 0x0000001e2414723c */ /* 0x000fe20000001814 */
[----:B------:R-:W-:Y:S07]  /*f040*/  LDSM.16.M88.4 R28, [R208+0xd880] ;  /* 0x00d88000d01c783b */ /* 0x000fee0000000200 */
[----:B--2---:R-:W-:Y:S08]  /*f050*/  HMMA.16816.F32 R12, R16, R56, R12 ;  /* 0x00000038100c723c */ /* 0x004ff0000000180c */
        /* <DEDUP_REMOVED lines=37> */
[----:B------:R-:W1:Y:S04]  /*f2b0*/  LDSM.16.M88.4 R40, [R210+0x1c080] ;  /* 0x01c08000d228783b */ /* 0x000e680000000200 */
[----:B------:R-:W-:Y:S03]  /*f2c0*/  LDSM.16.M88.4 R60, [R213+0xf880] ;  /* 0x00f88000d53c783b */ /* 0x000fe60000000200 */
[----:B------:R-:W-:Y:S01]  /*f2d0*/  HMMA.16816.F32 R20, R8, R58, R20 ;  /* 0x0000003a0814723c */ /* 0x000fe20000001814 */
[----:B------:R-:W-:Y:S07]  /*f2e0*/  LDSM.16.M88.4 R56, [R208+0xf080] ;  /* 0x00f08000d038783b */ /* 0x000fee0000000200 */
[----:B--2---:R-:W-:Y:S08]  /*f2f0*/  HMMA.16816.F32 R12, R48, R24, R12 ;  /* 0x00000018300c723c */ /* 0x004ff0000000180c */
[C---:B------:R-:W-:Y:S08]  /*f300*/  HMMA.16816.F32 R32, R28.reuse, R36, R32 ;  /* 0x000000241c20723c */ /* 0x040ff00000001820 */
[----:B------:R-:W-:Y:S01]  /*f310*/  HMMA.16816.F32 R44, R28, R38, R44 ;  /* 0x000000261c2c723c */ /* 0x000fe2000000182c */
[----:B------:R-:W2:Y:S04]  /*f320*/  LDSM.16.M88.4 R28, [R209+0x1c080] ;  /* 0x01c08000d11c783b */ /* 0x000ea80000000200 */
[----:B------:R-:W-:Y:S03]  /*f330*/  LDSM.16.M88.4 R36, [R212+0x3800] ;  /* 0x00380000d424783b */ /* 0x000fe60000000200 */
[----:B------:R-:W-:Y:S01]  /*f340*/  HMMA.16816.F32 R20, R48, R26, R20 ;  /* 0x0000001a3014723c */ /* 0x000fe20000001814 */
[----:B------:R-:W-:Y:S07]  /*f350*/  LDSM.16.M88.4 R24, [R208+0xf880] ;  /* 0x00f88000d018783b */ /* 0x000fee0000000200 */
[----:B-1----:R-:W-:Y:S08]  /*f360*/  HMMA.16816.F32 R12, R40, R64, R12 ;  /* 0x00000040280c723c */ /* 0x002ff0000000180c */
[C---:B------:R-:W-:Y:S08]  /*f370*/  HMMA.16816.F32 R32, R8.reuse, R16, R32 ;  /* 0x000000100820723c */ /* 0x040ff00000001820 */
[----:B------:R-:W-:Y:S01]  /*f380*/  HMMA.16816.F32 R44, R8, R18, R44 ;  /* 0x00000012082c723c */ /* 0x000fe2000000182c */
[----:B------:R-:W-:Y:S04]  /*f390*/  LDSM.16.M88.4 R8, [R207+0x1c080] ;  /* 0x01c08000cf08783b */ /* 0x000fe80000000200 */
[----:B------:R-:W1:Y:S03]  /*f3a0*/  LDSM.16.M88.4 R16, [R202+0x3000] ;  /* 0x00300000ca10783b */ /* 0x000e660000000200 */
[----:B------:R-:W-:Y:S08]  /*f3b0*/  HMMA.16816.F32 R20, R40, R66, R20 ;  /* 0x000000422814723c */ /* 0x000ff00000001814 */
[----:B--2---:R-:W-:Y:S08]  /*f3c0*/  HMMA.16816.F32 R12, R28, R56, R12 ;  /* 0x000000381c0c723c */ /* 0x004ff0000000180c */
[C---:B------:R-:W-:Y:S08]  /*f3d0*/  HMMA.16816.F32 R32, R48.reuse, R60, R32 ;  /* 0x0000003c3020723c */ /* 0x040ff00000001820 */
[----:B------:R-:W-:Y:S08]  /*f3e0*/  HMMA.16816.F32 R44, R48, R62, R44 ;  /* 0x0000003e302c723c */ /* 0x000ff0000000182c */
[----:B------:R-:W-:Y:S08]  /*f3f0*/  HMMA.16816.F32 R20, R28, R58, R20 ;  /* 0x0000003a1c14723c */ /* 0x000ff00000001814 */
[----:B-1----:R-:W-:Y:S07]  /*f400*/  HMMA.16816.F32 R12, R8, R16, R12 ;  /* 0x00000010080c723c */ /* 0x002fee000000180c */
[----:B------:R-:W-:Y:S01]  /*f410*/  LOP3.LUT R16, R69, 0xffffffe0, RZ, 0xc0, !PT ;  /* 0xffffffe045107812 */ /* 0x000fe200078ec0ff */
[----:B------:R-:W-:Y:S04]  /*f420*/  HMMA.16816.F32 R32, R40, R36, R32 ;  /* 0x000000242820723c */ /* 0x000fe80000001820 */
[----:B------:R-:W-:-:S04]  /*f430*/  IMAD.IADD R16, R54, 0x1, -R16 ;  /* 0x0000000136107824 */ /* 0x000fc800078e0a10 */
[----:B------:R-:W-:Y:S01]  /*f440*/  HMMA.16816.F32 R44, R40, R38, R44 ;  /* 0x00000026282c723c */ /* 0x000fe2000000182c */
[----:B------:R-:W1:Y:S01]  /*f450*/  LDSM.16.M88.4 R36, [R202+0x3800] ;  /* 0x00380000ca24783b */ /* 0x000e620000000200 */
[----:B------:R-:W-:Y:S01]  /*f460*/  SHF.R.S32.HI R17, RZ, 0x1f, R16 ;  /* 0x0000001fff117819 */ /* 0x000fe20000011410 */
[----:B------:R-:W-:-:S04]  /*f470*/  DEPBAR.LE SB0, 0x0 ;  /* 0x000080000000791a */ /* 0x000fc80000000000 */
[----:B------:R-:W-:Y:S01]  /*f480*/  LEA.HI R17, R17, R16, RZ, 0x2 ;  /* 0x0000001011117211 */ /* 0x000fe200078f10ff */
[----:B------:R-:W-:Y:S01]  /*f490*/  FMUL.FTZ R0, R12, c[0x0][0x320] ;  /* 0x0000c8000c007a20 */ /* 0x000fe20000410000 */
[----:B------:R-:W-:Y:S01]  /*f4a0*/  HMMA.16816.F32 R20, R8, R18, R20 ;  /* 0x000000120814723c */ /* 0x000fe20000001814 */
[----:B------:R-:W-:Y:S01]  /*f4b0*/  SHF.R.S32.HI R12, RZ, 0x1f, R68 ;  /* 0x0000001fff0c7819 */ /* 0x000fe20000011444 */
[----:B------:R-:W-:Y:S02]  /*f4c0*/  FMUL.FTZ R15, R15, c[0x0][0x320] ;  /* 0x0000c8000f0f7a20 */ /* 0x000fe40000410000 */
[----:B------:R-:W-:Y:S01]  /*f4d0*/  FMUL.FTZ R13, R13, c[0x0][0x320] ;  /* 0x0000c8000d0d7a20 */ /* 0x000fe20000410000 */
[----:B------:R-:W-:Y:S01]  /*f4e0*/  LEA.HI R12, R12, R68, RZ, 0x3 ;  /* 0x000000440c0c7211 */ /* 0x000fe200078f18ff */
[----:B------:R-:W-:Y:S01]  /*f4f0*/  MUFU.TANH R0, R0 ;  /* 0x0000000000007308 */ /* 0x000fe20000002400 */
[----:B------:R-:W-:Y:S01]  /*f500*/  LEA.HI R18, R52, R54, RZ, 0x2 ;  /* 0x0000003634127211 */ /* 0x000fe200078f10ff */
[----:B------:R-:W-:Y:S01]  /*f510*/  HMMA.16816.F32 R32, R28, R24, R32 ;  /* 0x000000181c20723c */ /* 0x000fe20000001820 */
[----:B------:R-:W-:-:S02]  /*f520*/  LOP3.LUT R12, R12, 0xffffff8, RZ, 0xc0, !PT ;  /* 0x0ffffff80c0c7812 */ /* 0x000fc400078ec0ff */
[----:B------:R-:W-:-:S03]  /*f530*/  LOP3.LUT R18, R18, 0xfffffffc, RZ, 0xc0, !PT ;  /* 0xfffffffc12127812 */ /* 0x000fc600078ec0ff */
[----:B------:R-:W-:Y:S01]  /*f540*/  IMAD.IADD R229, R68, 0x1, -R12 ;  /* 0x0000000144e57824 */ /* 0x000fe200078e0a0c */
[----:B------:R-:W2:Y:S01]  /*f550*/  MUFU.TANH R13, R13 ;  /* 0x0000000d000d7308 */ /* 0x000ea20000002400 */
[----:B------:R-:W-:Y:S01]  /*f560*/  IMAD.IADD R54, R54, 0x1, -R18 ;  /* 0x0000000136367824 */ /* 0x000fe200078e0a12 */
[C---:B------:R-:W-:Y:S01]  /*f570*/  LEA.HI.SX32 R18, R17.reuse, R149, 0x1e ;  /* 0x0000009511127211 */ /* 0x040fe200078ff2ff */
[----:B------:R-:W-:Y:S01]  /*f580*/  FMUL.FTZ R12, R14, c[0x0][0x320] ;  /* 0x0000c8000e0c7a20 */ /* 0x000fe20000410000 */
[----:B------:R-:W-:Y:S01]  /*f590*/  HMMA.16816.F32 R44, R28, R26, R44 ;  /* 0x0000001a1c2c723c */ /* 0x000fe2000000182c */
[----:B------:R-:W-:Y:S02]  /*f5a0*/  LOP3.LUT R17, R17, 0x7ffffffc, RZ, 0xc0, !PT ;  /* 0x7ffffffc11117812 */ /* 0x000fe400078ec0ff */
[----:B------:R-:W-:Y:S01]  /*f5b0*/  LEA.HI R14, R54, R54, RZ, 0x1 ;  /* 0x00000036360e7211 */ /* 0x000fe200078f08ff */
[----:B------:R-:W-:Y:S01]  /*f5c0*/  IMAD R229, R229, 0x10, R18 ;  /* 0x00000010e5e57824 */ /* 0x000fe200078e0212 */
[----:B------:R-:W-:Y:S01]  /*f5d0*/  MUFU.TANH R12, R12 ;  /* 0x0000000c000c7308 */ /* 0x000fe20000002400 */
[----:B------:R-:W-:Y:S01]  /*f5e0*/  IMAD.IADD R17, R16, 0x1, -R17 ;  /* 0x0000000110117824 */ /* 0x000fe200078e0a11 */
[----:B------:R-:W-:Y:S01]  /*f5f0*/  LOP3.LUT R14, R14, 0x1ffffffe, RZ, 0xc0, !PT ;  /* 0x1ffffffe0e0e7812 */ /* 0x000fe200078ec0ff */
[----:B------:R-:W-:-:S02]  /*f600*/  FMUL.FTZ R21, R21, c[0x0][0x320] ;  /* 0x0000c80015157a20 */ /* 0x000fc40000410000 */
[----:B------:R-:W-:Y:S02]  /*f610*/  IMAD.SHL.U32 R232, R17, 0x2, RZ ;  /* 0x0000000211e87824 */ /* 0x000fe400078e00ff */
[----:B------:R-:W-:Y:S01]  /*f620*/  IMAD.IADD R54, R54, 0x1, -R14 ;  /* 0x0000000136367824 */ /* 0x000fe200078e0a0e */
[----:B-1----:R-:W-:Y:S01]  /*f630*/  HMMA.16816.F32 R32, R8, R36, R32 ;  /* 0x000000240820723c */ /* 0x002fe20000001820 */
[----:B------:R1:W-:Y:S01]  /*f640*/  MUFU.TANH R14, R15 ;  /* 0x0000000f000e7308 */ /* 0x0003e20000002400 */
[----:B------:R-:W-:Y:S02]  /*f650*/  IMAD.IADD R55, R55, 0x1, -R232 ;  /* 0x0000000137377824 */ /* 0x000fe400078e0ae8 */
[----:B------:R-:W-:Y:S02]  /*f660*/  IMAD R229, R54, 0x8, R229 ;  /* 0x0000000836e57824 */ /* 0x000fe400078e02e5 */
[----:B------:R-:W-:Y:S02]  /*f670*/  FMUL.FTZ R23, R23, c[0x0][0x320] ;  /* 0x0000c80017177a20 */ /* 0x000fe40000410000 */
[----:B------:R-:W-:-:S03]  /*f680*/  @P2 IMAD.HI.U32 R18, R229, c[0x0][0x2c8], RZ ;  /* 0x0000b200e5122a27 */ /* 0x000fc600078e00ff */
[----:B------:R-:W-:Y:S01]  /*f690*/  HMMA.16816.F32 R44, R8, R38, R44 ;  /* 0x00000026082c723c */ /* 0x000fe2000000182c */
[----:B------:R-:W-:Y:S01]  /*f6a0*/  IMAD.MOV.U32 R19, RZ, RZ, R229 ;  /* 0x000000ffff137224 */ /* 0x000fe200078e00e5 */
[----:B------:R-:W-:Y:S01]  /*f6b0*/  @P2 SHF.R.U32.HI R19, RZ, c[0x0][0x2cc], R18 ;  /* 0x0000b300ff132a19 */ /* 0x000fe20000011612 */
[----:B------:R-:W-:Y:S01]  /*f6c0*/  FMUL.FTZ R22, R22, c[0x0][0x320] ;  /* 0x0000c80016167a20 */ /* 0x000fe20000410000 */
[----:B------:R2:W3:Y:S01]  /*f6d0*/  MUFU.TANH R18, R21 ;  /* 0x0000001500127308 */ /* 0x0004e20000002400 */
[----:B-1----:R-:W-:Y:S02]  /*f6e0*/  FMUL.FTZ R15, R20, c[0x0][0x320] ;  /* 0x0000c800140f7a20 */ /* 0x002fe40000410000 */
[----:B------:R-:W-:Y:S01]  /*f6f0*/  SHFL.IDX PT, R9, R19, 0x1, 0x1c1f ;  /* 0x003c1f0013097f89 */ /* 0x000fe200000e0000 */
[----:B------:R-:W-:-:S03]  /*f700*/  IMAD.MOV.U32 R8, RZ, RZ, -0x20 ;  /* 0xffffffe0ff087424 */ /* 0x000fc600078e00ff */
[----:B------:R1:W4:Y:S01]  /*f710*/  SHFL.IDX PT, R20, R19, RZ, 0x1c1f ;  /* 0x001c1fff13147589 */ /* 0x00032200000e0000 */
[----:B------:R-:W-:Y:S01]  /*f720*/  IMAD R53, R53, R8, 0x1 ;  /* 0x0000000135357424 */ /* 0x000fe200078e0208 */
[----:B------:R-:W1:Y:S01]  /*f730*/  MUFU.TANH R15, R15 ;  /* 0x0000000f000f7308 */ /* 0x000e620000002400 */
[----:B------:R-:W-:Y:S02]  /*f740*/  FMUL.FTZ R17, R32, c[0x0][0x320] ;  /* 0x0000c80020117a20 */ /* 0x000fe40000410000 */
[----:B------:R-:W-:Y:S01]  /*f750*/  FMUL.FTZ R16, R33, c[0x0][0x320] ;  /* 0x0000c80021107a20 */ /* 0x000fe20000410000 */
[----:B------:R-:W-:-:S04]  /*f760*/  IADD3 R10, -R232, R53, R220 ;  /* 0x00000035e80a7210 */ /* 0x000fc80007ffe1dc */
[----:B------:R-:W2:Y:S01]  /*f770*/  MUFU.TANH R17, R17 ;  /* 0x0000001100117308 */ /* 0x000ea20000002400 */
[----:B------:R-:W-:Y:S02]  /*f780*/  IMAD.IADD R10, R10, 0x1, -R227 ;  /* 0x000000010a0a7824 */ /* 0x000fe400078e0ae3 */
[----:B------:R-:W-:Y:S02]  /*f790*/  FMUL.FTZ R45, R45, c[0x0][0x320] ;  /* 0x0000c8002d2d7a20 */ /* 0x000fe40000410000 */
[----:B------:R-:W-:Y:S02]  /*f7a0*/  FMUL.FTZ R26, R46, c[0x0][0x320] ;  /* 0x0000c8002e1a7a20 */ /* 0x000fe40000410000 */
[----:B------:R-:W-:Y:S01]  /*f7b0*/  FMUL.FTZ R47, R47, c[0x0][0x320] ;  /* 0x0000c8002f2f7a20 */ /* 0x000fe20000410000 */
[----:B------:R-:W2:Y:S01]  /*f7c0*/  MUFU.TANH R16, R16 ;  /* 0x0000001000107308 */ /* 0x000ea20000002400 */
[----:B-1----:R-:W-:Y:S02]  /*f7d0*/  FMUL.FTZ R19, R44, c[0x0][0x320] ;  /* 0x0000c8002c137a20 */ /* 0x002fe40000410000 */
[----:B----4-:R-:W-:-:S05]  /*f7e0*/  IMAD.IADD R11, R10, 0x1, R20 ;  /* 0x000000010a0b7824 */ /* 0x010fca00078e0214 */
[----:B------:R1:W-:Y:S01]  /*f7f0*/  MUFU.TANH R8, R23 ;  /* 0x0000001700087308 */ /* 0x0003e20000002400 */
[----:B------:R-:W-:Y:S01]  /*f800*/  IMAD.IADD R10, R10, 0x1, R9 ;  /* 0x000000010a0a7824 */ /* 0x000fe200078e0209 */
[----:B------:R-:W-:-:S04]  /*f810*/  IMNMX R11, R55, R11, PT ;  /* 0x0000000b370b7217 */ /* 0x000fc80003800200 */
[----:B------:R-:W-:Y:S01]  /*f820*/  IMNMX R10, R55, R10, PT ;  /* 0x0000000a370a7217 */ /* 0x000fe20003800200 */
[----:B------:R-:W-:Y:S01]  /*f830*/  BAR.SYNC.DEFER_BLOCKING 0x0 ;  /* 0x0000000000007b1d */ /* 0x000fe20000010000 */
[C---:B------:R-:W-:Y:S02]  /*f840*/  ISETP.GT.AND P1, PT, R11.reuse, 0x1, PT ;  /* 0x000000010b00780c */ /* 0x040fe40003f24270 */
[----:B------:R-:W-:Y:S02]  /*f850*/  ISETP.GT.AND P0, PT, R11, RZ, PT ;  /* 0x000000ff0b00720c */ /* 0x000fe40003f04270 */
[----:B--2---:R-:W-:Y:S01]  /*f860*/  FSEL R21, R13, -INF , P1 ;  /* 0xff8000000d157808 */ /* 0x004fe20000800000 */
[----:B------:R-:W2:Y:S01]  /*f870*/  MUFU.TANH R19, R19 ;  /* 0x0000001300137308 */ /* 0x000ea20000002400 */
[----:B------:R-:W-:Y:S02]  /*f880*/  ISETP.GT.AND P1, PT, R11, 0x9, PT ;  /* 0x000000090b00780c */ /* 0x000fe40003f24270 */
[----:B-1----:R-:W-:Y:S01]  /*f890*/  FSEL R23, R0, -INF , P0 ;  /* 0xff80000000177808 */ /* 0x002fe20000000000 */
[----:B------:R-:W-:Y:S01]  /*f8a0*/  FMUL.FTZ R0, R35, c[0x0][0x320] ;  /* 0x0000c80023007a20 */ /* 0x000fe20000410000 */
[----:B------:R-:W-:-:S02]  /*f8b0*/  ISETP.GT.AND P0, PT, R11, 0x8, PT ;  /* 0x000000080b00780c */ /* 0x000fc40003f04270 */
[----:B---3--:R-:W-:Y:S01]  /*f8c0*/  FSEL R9, R18, -INF , P1 ;  /* 0xff80000012097808 */ /* 0x008fe20000800000 */
[----:B------:R-:W1:Y:S01]  /*f8d0*/  MUFU.TANH R13, R45 ;  /* 0x0000002d000d7308 */ /* 0x000e620000002400 */
[----:B------:R-:W-:Y:S02]  /*f8e0*/  FSEL R20, R15, -INF , P0 ;  /* 0xff8000000f147808 */ /* 0x000fe40000000000 */
[----:B------:R-:W-:Y:S02]  /*f8f0*/  FMNMX.FTZ R18, R23, R21, !PT ;  /* 0x0000001517127209 */ /* 0x000fe40007810000 */
[C---:B------:R-:W-:Y:S02]  /*f900*/  ISETP.GT.AND P0, PT, R11.reuse, 0x10, PT ;  /* 0x000000100b00780c */ /* 0x040fe40003f04270 */
[----:B------:R-:W-:Y:S01]  /*f910*/  FMNMX.FTZ R18, R20, R18, !PT ;  /* 0x0000001214127209 */ /* 0x000fe20007810000 */
[----:B------:R-:W3:Y:S01]  /*f920*/  MUFU.TANH R22, R22 ;  /* 0x0000001600167308 */ /* 0x000ee20000002400 */
[----:B------:R-:W-:-:S02]  /*f930*/  ISETP.GT.AND P1, PT, R11, 0x11, PT ;  /* 0x000000110b00780c */ /* 0x000fc40003f24270 */
[----:B------:R-:W-:Y:S02]  /*f940*/  FSEL R17, R17, -INF , P0 ;  /* 0xff80000011117808 */ /* 0x000fe40000000000 */
[----:B------:R-:W-:Y:S02]  /*f950*/  FMNMX.FTZ R18, R9, R18, !PT ;  /* 0x0000001209127209 */ /* 0x000fe40007810000 */
[----:B------:R-:W-:Y:S01]  /*f960*/  FSEL R16, R16, -INF , P1 ;  /* 0xff80000010107808 */ /* 0x000fe20000800000 */
[----:B------:R-:W-:Y:S01]  /*f970*/  MUFU.TANH R0, R0 ;  /* 0x0000000000007308 */ /* 0x000fe20000002400 */
[C---:B------:R-:W-:Y:S02]  /*f980*/  ISETP.GT.AND P0, PT, R11.reuse, 0x18, PT ;  /* 0x000000180b00780c */ /* 0x040fe40003f04270 */
[----:B------:R-:W-:Y:S01]  /*f990*/  ISETP.GT.AND P1, PT, R11, 0x19, PT ;  /* 0x000000190b00780c */ /* 0x000fe20003f24270 */
[----:B------:R-:W-:Y:S01]  /*f9a0*/  FMUL.FTZ R11, R34, c[0x0][0x320] ;  /* 0x0000c800220b7a20 */ /* 0x000fe20000410000 */
[----:B------:R-:W-:-:S02]  /*f9b0*/  FMNMX.FTZ R18, R17, R18, !PT ;  /* 0x0000001211127209 */ /* 0x000fc40007810000 */
[----:B--2---:R-:W-:Y:S01]  /*f9c0*/  FSEL R15, R19, -INF , P0 ;  /* 0xff800000130f7808 */ /* 0x004fe20000000000 */
[----:B------:R-:W-:Y:S01]  /*f9d0*/  MUFU.TANH R26, R26 ;  /* 0x0000001a001a7308 */ /* 0x000fe20000002400 */
[----:B------:R-:W-:Y:S02]  /*f9e0*/  ISETP.GT.AND P0, PT, R10, RZ, PT ;  /* 0x000000ff0a00720c */ /* 0x000fe40003f04270 */
[----:B-1----:R-:W-:Y:S02]  /*f9f0*/  FSEL R13, R13, -INF , P1 ;  /* 0xff8000000d0d7808 */ /* 0x002fe40000800000 */
[----:B------:R-:W-:Y:S02]  /*fa00*/  FMNMX.FTZ R18, R16, R18, !PT ;  /* 0x0000001210127209 */ /* 0x000fe40007810000 */
[----:B------:R-:W-:Y:S01]  /*fa10*/  ISETP.GT.AND P1, PT, R10, 0x1, PT ;  /* 0x000000010a00780c */ /* 0x000fe20003f24270 */
[----:B------:R-:W1:Y:S01]  /*fa20*/  MUFU.TANH R11, R11 ;  /* 0x0000000b000b7308 */ /* 0x000e620000002400 */
[----:B------:R-:W-:-:S02]  /*fa30*/  FSEL R25, R12, -INF , P0 ;  /* 0xff8000000c197808 */ /* 0x000fc40000000000 */
[----:B------:R-:W-:Y:S02]  /*fa40*/  FMNMX.FTZ R12, R15, R18, !PT ;  /* 0x000000120f0c7209 */ /* 0x000fe40007810000 */
[----:B------:R-:W-:Y:S02]  /*fa50*/  ISETP.GT.AND P0, PT, R10, 0x8, PT ;  /* 0x000000080a00780c */ /* 0x000fe40003f04270 */
[----:B------:R-:W-:Y:S01]  /*fa60*/  FSEL R24, R14, -INF , P1 ;  /* 0xff8000000e187808 */ /* 0x000fe20000800000 */
[----:B------:R-:W2:Y:S01]  /*fa70*/  MUFU.TANH R47, R47 ;  /* 0x0000002f002f7308 */ /* 0x000ea20000002400 */
[----:B------:R-:W-:Y:S02]  /*fa80*/  ISETP.GT.AND P1, PT, R10, 0x9, PT ;  /* 0x000000090a00780c */ /* 0x000fe40003f24270 */
[----:B------:R-:W-:Y:S02]  /*fa90*/  FMNMX.FTZ R14, R13, R12, !PT ;  /* 0x0000000c0d0e7209 */ /* 0x000fe40007810000 */
[----:B---3--:R-:W-:-:S02]  /*faa0*/  FSEL R19, R22, -INF , P0 ;  /* 0xff80000016137808 */ /* 0x008fc40000000000 */
[----:B------:R-:W-:Y:S01]  /*fab0*/  FMNMX.FTZ R12, R25, R24, !PT ;  /* 0x00000018190c7209 */ /* 0x000fe20007810000 */
[----:B------:R-:W3:Y:S01]  /*fac0*/  SHFL.BFLY PT, R22, R14, 0x2, 0x1f ;  /* 0x0c401f000e167f89 */ /* 0x000ee200000e0000 */
[----:B------:R-:W-:Y:S02]  /*fad0*/  FSEL R18, R8, -INF , P1 ;  /* 0xff80000008127808 */ /* 0x000fe40000800000 */
[C---:B------:R-:W-:Y:S02]  /*fae0*/  ISETP.GT.AND P0, PT, R10.reuse, 0x10, PT ;  /* 0x000000100a00780c */ /* 0x040fe40003f04270 */
[----:B------:R-:W-:Y:S02]  /*faf0*/  FMNMX.FTZ R8, R19, R12, !PT ;  /* 0x0000000c13087209 */ /* 0x000fe40007810000 */
[----:B------:R-:W-:Y:S02]  /*fb00*/  ISETP.GT.AND P2, PT, R10, 0x11, PT ;  /* 0x000000110a00780c */ /* 0x000fe40003f44270 */
[----:B-1----:R-:W-:-:S02]  /*fb10*/  FSEL R12, R11, -INF , P0 ;  /* 0xff8000000b0c7808 */ /* 0x002fc40000000000 */
[----:B------:R-:W-:Y:S02]  /*fb20*/  FMNMX.FTZ R8, R18, R8, !PT ;  /* 0x0000000812087209 */ /* 0x000fe40007810000 */
[----:B------:R-:W-:Y:S02]  /*fb30*/  FSEL R11, R0, -INF , P2 ;  /* 0xff800000000b7808 */ /* 0x000fe40001000000 */
[----:B------:R-:W-:Y:S02]  /*fb40*/  ISETP.GT.AND P1, PT, R10, 0x18, PT ;  /* 0x000000180a00780c */ /* 0x000fe40003f24270 */
[----:B------:R-:W-:Y:S02]  /*fb50*/  FMNMX.FTZ R0, R12, R8, !PT ;  /* 0x000000080c007209 */ /* 0x000fe40007810000 */
[----:B------:R-:W-:Y:S02]  /*fb60*/  ISETP.GT.AND P0, PT, R10, 0x19, PT ;  /* 0x000000190a00780c */ /* 0x000fe40003f04270 */
[----:B------:R-:W-:-:S02]  /*fb70*/  FSEL R10, R26, -INF , P1 ;  /* 0xff8000001a0a7808 */ /* 0x000fc40000800000 */
[----:B------:R-:W-:Y:S02]  /*fb80*/  FMNMX.FTZ R0, R11, R0, !PT ;  /* 0x000000000b007209 */ /* 0x000fe40007810000 */
[----:B--2---:R-:W-:Y:S02]  /*fb90*/  FSEL R8, R47, -INF , P0 ;  /* 0xff8000002f087808 */ /* 0x004fe40000000000 */
[----:B------:R-:W-:Y:S02]  /*fba0*/  FMNMX.FTZ R0, R10, R0, !PT ;  /* 0x000000000a007209 */ /* 0x000fe40007810000 */
[----:B---3--:R-:W-:Y:S02]  /*fbb0*/  FMNMX.FTZ R26, R14, R22, !PT ;  /* 0x000000160e1a7209 */ /* 0x008fe40007810000 */
[----:B------:R-:W-:Y:S02]  /*fbc0*/  FMNMX.FTZ R0, R8, R0, !PT ;  /* 0x0000000008007209 */ /* 0x000fe40007810000 */
[----:B------:R-:W-:Y:S01]  /*fbd0*/  ISETP.GE.AND P0, PT, R6, 0x2, PT ;  /* 0x000000020600780c */ /* 0x000fe20003f06270 */
[----:B------:R-:W-:Y:S01]  /*fbe0*/  SHFL.BFLY PT, R14, R26, 0x1, 0x1f ;  /* 0x0c201f001a0e7f89 */ /* 0x000fe200000e0000 */
[----:B------:R-:W-:-:S03]  /*fbf0*/  ISETP.NE.AND P2, PT, R226, 0x1, PT ;  /* 0x00000001e200780c */ /* 0x000fc60003f45270 */
[----:B------:R-:W1:Y:S08]  /*fc00*/  SHFL.BFLY PT, R22, R0, 0x2, 0x1f ;  /* 0x0c401f0000167f89 */ /* 0x000e7000000e0000 */
[----:B------:R-:W-:Y:S01]  /*fc10*/  @P0 SHF.R.S32.HI R6, RZ, 0x1f, R228 ;  /* 0x0000001fff060819 */ /* 0x000fe200000114e4 */
[----:B------:R-:W-:Y:S02]  /*fc20*/  @P0 IMAD R7, R7, R228, RZ ;  /* 0x000000e407070224 */ /* 0x000fe400078e02ff */
[----:B------:R-:W-:-:S02]  /*fc30*/  @P0 IMAD.MOV.U32 R27, RZ, RZ, R223 ;  /* 0x000000ffff1b0224 */ /* 0x000fc400078e00df */
[-C--:B------:R-:W-:Y:S01]  /*fc40*/  @P0 IMAD R6, R6, R5.reuse, R7 ;  /* 0x0000000506060224 */ /* 0x080fe200078e0207 */
[----:B-1----:R-:W-:Y:S02]  /*fc50*/  FMNMX.FTZ R22, R0, R22, !PT ;  /* 0x0000001600167209 */ /* 0x002fe40007810000 */
[----:B------:R-:W-:Y:S01]  /*fc60*/  FMNMX.FTZ R0, R26, R14, !PT ;  /* 0x0000000e1a007209 */ /* 0x000fe20007810000 */
[----:B------:R-:W-:Y:S02]  /*fc70*/  @P0 IMAD.MOV.U32 R26, RZ, RZ, R218 ;  /* 0x000000ffff1a0224 */ /* 0x000fe400078e00da */
[----:B------:R-:W1:Y:S01]  /*fc80*/  SHFL.BFLY PT, R148, R22, 0x1, 0x1f ;  /* 0x0c201f0016947f89 */ /* 0x000e6200000e0000 */
[C---:B------:R-:W-:Y:S01]  /*fc90*/  FSETP.NEU.FTZ.AND P1, PT, R0.reuse, -INF , PT ;  /* 0xff8000000000780b */ /* 0x040fe20003f3d000 */
[----:B------:R-:W-:Y:S02]  /*fca0*/  FMUL.FTZ R14, R0, c[0x0][0x2d0] ;  /* 0x0000b400000e7a20 */ /* 0x000fe40000410000 */
[----:B------:R-:W-:-:S03]  /*fcb0*/  @P0 IMAD.WIDE.U32 R26, R228, R5, R26 ;  /* 0x00000005e41a0225 */ /* 0x000fc600078e001a */
[----:B------:R-:W-:Y:S01]  /*fcc0*/  FSEL R14, R14, RZ, P1 ;  /* 0x000000ff0e0e7208 */ /* 0x000fe20000800000 */
[----:B------:R-:W-:Y:S01]  /*fcd0*/  @P0 IMAD.IADD R5, R27, 0x1, R6 ;  /* 0x000000011b050824 */ /* 0x000fe200078e0206 */
[----:B------:R-:W-:-:S03]  /*fce0*/  @P0 LEA R6, P1, R26, c[0x0][0x1c8], 0x1 ;  /* 0x000072001a060a11 */ /* 0x000fc600078208ff */
[--C-:B------:R-:W-:Y:S01]  /*fcf0*/  FFMA.FTZ R150, R9, c[0x0][0x2d0], -R14.reuse ;  /* 0x0000b40009967a23 */ /* 0x100fe2000001080e */
[----:B------:R-:W-:Y:S01]  /*fd00*/  @P0 LEA.HI.X R7, R26, c[0x0][0x1cc], R5, 0x1, P1 ;  /* 0x000073001a070a11 */ /* 0x000fe200008f0c05 */
[--C-:B------:R-:W-:Y:S02]  /*fd10*/  FFMA.FTZ R193, R23, c[0x0][0x2d0], -R14.reuse ;  /* 0x0000b40017c17a23 */ /* 0x100fe4000001080e */
[--C-:B------:R-:W-:Y:S02]  /*fd20*/  FFMA.FTZ R192, R21, c[0x0][0x2d0], -R14.reuse ;  /* 0x0000b40015c07a23 */ /* 0x100fe4000001080e */
[----:B------:R2:W-:Y:S01]  /*fd30*/  @P0 LDGSTS.E.BYPASS.LTC128B.128 [R217+0xc080], [R6.64], !P3 ;  /* 0x0c08000006d90fae */ /* 0x0005e2000d901d48 */
[--C-:B------:R-:W-:Y:S01]  /*fd40*/  FFMA.FTZ R151, R20, c[0x0][0x2d0], -R14.reuse ;  /* 0x0000b40014977a23 */ /* 0x100fe2000001080e */
[----:B------:R-:W-:Y:S01]  /*fd50*/  MUFU.EX2 R193, R193 ;  /* 0x000000c100c17308 */ /* 0x000fe20000000800 */
[--C-:B------:R-:W-:Y:S01]  /*fd60*/  FFMA.FTZ R198, R17, c[0x0][0x2d0], -R14.reuse ;  /* 0x0000b40011c67a23 */ /* 0x100fe2000001080e */
[----:B------:R2:W-:Y:S01]  /*fd70*/  @P0 LDGSTS.E.BYPASS.LTC128B.128 [R217+0xd080], [R6.64+0x80], !P6 ;  /* 0x0d08008006d90fae */ /* 0x0005e2000f101d48 */
[--C-:B------:R-:W-:Y:S01]  /*fd80*/  FFMA.FTZ R196, R16, c[0x0][0x2d0], -R14.reuse ;  /* 0x0000b40010c47a23 */ /* 0x100fe2000001080e */
[----:B-1----:R-:W-:Y:S01]  /*fd90*/  FMNMX.FTZ R148, R22, R148, !PT ;  /* 0x0000009416947209 */ /* 0x002fe20007810000 */
[--C-:B------:R-:W-:Y:S01]  /*fda0*/  FFMA.FTZ R197, R15, c[0x0][0x2d0], -R14.reuse ;  /* 0x0000b4000fc57a23 */ /* 0x100fe2000001080e */
[----:B------:R2:W-:Y:S01]  /*fdb0*/  @P0 LDGSTS.E.BYPASS.LTC128B.128 [R217+0xe080], [R6.64+0x100], !P5 ;  /* 0x0e08010006d90fae */ /* 0x0005e2000e901d48 */
[----:B------:R-:W-:Y:S01]  /*fdc0*/  FFMA.FTZ R225, R13, c[0x0][0x2d0], -R14 ;  /* 0x0000b4000de17a23 */ /* 0x000fe2000001080e */
[C---:B------:R-:W-:Y:S01]  /*fdd0*/  FSETP.NEU.FTZ.AND P1, PT, R148.reuse, -INF , PT ;  /* 0xff8000009400780b */ /* 0x040fe20003f3d000 */
[----:B------:R-:W-:Y:S01]  /*fde0*/  FMUL.FTZ R5, R148, c[0x0][0x2d0] ;  /* 0x0000b40094057a20 */ /* 0x000fe20000410000 */
[----:B------:R2:W-:Y:S01]  /*fdf0*/  @P0 LDGSTS.E.BYPASS.LTC128B.128 [R217+0xf080], [R6.64+0x180], !P4 ;  /* 0x0f08018006d90fae */ /* 0x0005e2000e101d48 */
[----:B------:R-:W1:Y:S03]  /*fe00*/  MUFU.EX2 R192, R192 ;  /* 0x000000c000c07308 */ /* 0x000e660000000800 */
[----:B------:R-:W3:Y:S01]  /*fe10*/  LDSM.16.MT88.4 R132, [R206+0x8080] ;  /* 0x00808000ce84783b */ /* 0x000ee20000004200 */
[----:B------:R-:W-:-:S03]  /*fe20*/  FSEL R9, R5, RZ, P1 ;  /* 0x000000ff05097208 */ /* 0x000fc60000800000 */
[----:B------:R-:W4:Y:S01]  /*fe30*/  LDSM.16.MT88.4 R32, [R204+0x8080] ;  /* 0x00808000cc20783b */ /* 0x000f220000004200 */
[----:B------:R-:W-:Y:S01]  /*fe40*/  MUFU.EX2 R151, R151 ;  /* 0x0000009700977308 */ /* 0x000fe20000000800 */
[--C-:B------:R-:W-:Y:S02]  /*fe50*/  FFMA.FTZ R195, R25, c[0x0][0x2d0], -R9.reuse ;  /* 0x0000b40019c37a23 */ /* 0x100fe40000010809 */
[--C-:B------:R-:W-:Y:S01]  /*fe60*/  FFMA.FTZ R194, R24, c[0x0][0x2d0], -R9.reuse ;  /* 0x0000b40018c27a23 */ /* 0x100fe20000010809 */
[----:B------:R-:W2:Y:S01]  /*fe70*/  LDSM.16.MT88.4 R140, [R211+0x8080] ;  /* 0x00808000d38c783b */ /* 0x000ea20000004200 */
[--C-:B------:R-:W-:Y:S02]  /*fe80*/  FFMA.FTZ R3, R19, c[0x0][0x2d0], -R9.reuse ;  /* 0x0000b40013037a23 */ /* 0x100fe40000010809 */
[--C-:B------:R-:W-:Y:S01]  /*fe90*/  FFMA.FTZ R2, R18, c[0x0][0x2d0], -R9.reuse ;  /* 0x0000b40012027a23 */ /* 0x100fe20000010809 */
[----:B------:R-:W2:Y:S01]  /*fea0*/  LDSM.16.MT88.4 R24, [R205+0x8080] ;  /* 0x00808000cd18783b */ /* 0x000ea20000004200 */
[----:B------:R-:W3:Y:S01]  /*feb0*/  MUFU.EX2 R150, R150 ;  /* 0x0000009600967308 */ /* 0x000ee20000000800 */
[--C-:B------:R-:W-:Y:S01]  /*fec0*/  FFMA.FTZ R201, R12, c[0x0][0x2d0], -R9.reuse ;  /* 0x0000b4000cc97a23 */ /* 0x100fe20000010809 */
[----:B-1----:R-:W-:Y:S01]  /*fed0*/  F2FP.PACK_AB R128, R192, R193 ;  /* 0x000000c1c080723e */ /* 0x002fe200000000ff */
[----:B------:R-:W1:Y:S01]  /*fee0*/  LDSM.16.MT88.4 R40, [R211+0x9080] ;  /* 0x00908000d328783b */ /* 0x000e620000004200 */
[----:B------:R-:W-:-:S02]  /*fef0*/  FFMA.FTZ R199, R11, c[0x0][0x2d0], -R9 ;  /* 0x0000b4000bc77a23 */ /* 0x000fc40000010809 */
[--C-:B------:R-:W-:Y:S01]  /*ff00*/  FFMA.FTZ R200, R10, c[0x0][0x2d0], -R9.reuse ;  /* 0x0000b4000ac87a23 */ /* 0x100fe20000010809 */
[----:B------:R-:W1:Y:S01]  /*ff10*/  LDSM.16.MT88.4 R48, [R206+0x9080] ;  /* 0x00908000ce30783b */ /* 0x000e620000004200 */
[----:B------:R-:W-:Y:S01]  /*ff20*/  MUFU.EX2 R195, R195 ;  /* 0x000000c300c37308 */ /* 0x000fe20000000800 */
[----:B------:R-:W-:Y:S02]  /*ff30*/  FFMA.FTZ R224, R8, c[0x0][0x2d0], -R9 ;  /* 0x0000b40008e07a23 */ /* 0x000fe40000010809 */
[----:B------:R-:W1:Y:S01]  /*ff40*/  LDSM.16.MT88.4 R56, [R205+0x9080] ;  /* 0x00908000cd38783b */ /* 0x000e620000004200 */
[----:B------:R-:W-:-:S03]  /*ff50*/  FADD.FTZ R192, R193, R192 ;  /* 0x000000c0c1c07221 */ /* 0x000fc60000010000 */
[----:B------:R-:W1:Y:S01]  /*ff60*/  LDSM.16.MT88.4 R64, [R204+0x9080] ;  /* 0x00908000cc40783b */ /* 0x000e620000004200 */
[----:B------:R-:W4:Y:S01]  /*ff70*/  MUFU.EX2 R194, R194 ;  /* 0x000000c200c27308 */ /* 0x000f220000000800 */
[C---:B---3--:R-:W-:Y:S01]  /*ff80*/  F2FP.PACK_AB R130, R150.reuse, R151 ;  /* 0x000000979682723e */ /* 0x048fe200000000ff */
[----:B------:R-:W-:Y:S01]  /*ff90*/  FADD.FTZ R151, R151, R192 ;  /* 0x000000c097977221 */ /* 0x000fe20000010000 */
[----:B------:R-:W3:Y:S03]  /*ffa0*/  LDSM.16.MT88.4 R72, [R211+0xa080] ;  /* 0x00a08000d348783b */ /* 0x000ee60000004200 */
[----:B------:R-:W-:Y:S01]  /*ffb0*/  FADD.FTZ R151, R150, R151 ;  /* 0x0000009796977221 */ /* 0x000fe20000010000 */
[----:B------:R-:W1:Y:S01]  /*ffc0*/  LDSM.16.MT88.4 R80, [R206+0xa080] ;  /* 0x00a08000ce50783b */ /* 0x000e620000004200 */
[----:B------:R-:W-:Y:S03]  /*ffd0*/  MUFU.EX2 R3, R3 ;  /* 0x0000000300037308 */ /* 0x000fe60000000800 */
[----:B------:R-:W1:Y:S04]  /*ffe0*/  LDSM.16.MT88.4 R88, [R205+0xa080] ;  /* 0x00a08000cd58783b */ /* 0x000e680000004200 */
[----:B------:R-:W1:Y:S01]  /*fff0*/  LDSM.16.MT88.4 R96, [R204+0xa080] ;  /* 0x00a08000cc60783b */ /* 0x000e620000004200 */
[----:B------:R-:W2:Y:S01]  /*10000*/  MUFU.EX2 R2, R2 ;  /* 0x0000000200027308 */ /* 0x000ea20000000800 */
[----:B----4-:R-:W-:Y:S01]  /*10010*/  F2FP.PACK_AB R129, R194, R195 ;  /* 0x000000c3c281723e */ /* 0x010fe200000000ff */
[----:B------:R-:W-:Y:S01]  /*10020*/  FADD.FTZ R194, R195, R194 ;  /* 0x000000c2c3c27221 */ /* 0x000fe20000010000 */
[----:B------:R-:W4:Y:S04]  /*10030*/  LDSM.16.MT88.4 R104, [R211+0xb080] ;  /* 0x00b08000d368783b */ /* 0x000f280000004200 */
[----:B------:R-:W1:Y:S01]  /*10040*/  LDSM.16.MT88.4 R112, [R206+0xb080] ;  /* 0x00b08000ce70783b */ /* 0x000e620000004200 */
[----:B------:R-:W-:Y:S03]  /*10050*/  MUFU.EX2 R198, R198 ;  /* 0x000000c600c67308 */ /* 0x000fe60000000800 */
[----:B------:R-:W1:Y:S04]  /*10060*/  LDSM.16.MT88.4 R120, [R205+0xb080] ;  /* 0x00b08000cd78783b */ /* 0x000e680000004200 */
[----:B--2---:R-:W2:Y:S01]  /*10070*/  LDSM.16.MT88.4 R4, [R204+0xb080] ;  /* 0x00b08000cc04783b */ /* 0x004ea20000004200 */
[C---:B------:R-:W-:Y:S01]  /*10080*/  F2FP.PACK_AB R131, R2.reuse, R3 ;  /* 0x000000030283723e */ /* 0x040fe200000000ff */
[----:B------:R-:W-:Y:S01]  /*10090*/  MUFU.EX2 R196, R196 ;  /* 0x000000c400c47308 */ /* 0x000fe20000000800 */
[----:B------:R-:W-:Y:S01]  /*100a0*/  FADD.FTZ R3, R3, R194 ;  /* 0x000000c203037221 */ /* 0x000fe20000010000 */
[----:B------:R-:W1:Y:S03]  /*100b0*/  LDSM.16.MT88.4 R12, [R206+0x8880] ;  /* 0x00888000ce0c783b */ /* 0x000e660000004200 */
[----:B------:R-:W-:Y:S01]  /*100c0*/  FADD.FTZ R3, R2, R3 ;  /* 0x0000000302037221 */ /* 0x000fe20000010000 */
[----:B------:R-:W1:Y:S01]  /*100d0*/  LDSM.16.MT88.4 R8, [R204+0x8880] ;  /* 0x00888000cc08783b */ /* 0x000e620000004200 */
[C---:B------:R-:W-:Y:S01]  /*100e0*/  HMMA.16816.F32 R136, R128.reuse, R132, RZ ;  /* 0x000000848088723c */ /* 0x040fe200000018ff */
[----:B------:R-:W-:Y:S02]  /*100f0*/  MUFU.EX2 R197, R197 ;  /* 0x000000c500c57308 */ /* 0x000fe40000000800 */
[----:B------:R-:W1:Y:S04]  /*10100*/  LDSM.16.MT88.4 R16, [R211+0x8880] ;  /* 0x00888000d310783b */ /* 0x000e680000004200 */
[----:B------:R-:W1:Y:S01]  /*10110*/  LDSM.16.MT88.4 R188, [R205+0x8880] ;  /* 0x00888000cdbc783b */ /* 0x000e620000004200 */
[C---:B------:R-:W-:Y:S01]  /*10120*/  HMMA.16816.F32 R132, R128.reuse, R134, RZ ;  /* 0x000000868084723c */ /* 0x040fe200000018ff */
[----:B------:R-:W-:Y:S02]  /*10130*/  MUFU.EX2 R225, R225 ;  /* 0x000000e100e17308 */ /* 0x000fe40000000800 */
[----:B------:R-:W-:Y:S04]  /*10140*/  LDSM.16.MT88.4 R184, [R211+0x9880] ;  /* 0x00988000d3b8783b */ /* 0x000fe80000004200 */
[----:B------:R-:W-:Y:S01]  /*10150*/  LDSM.16.MT88.4 R180, [R206+0x9880] ;  /* 0x00988000ceb4783b */ /* 0x000fe20000004200 */
[C---:B------:R-:W-:Y:S01]  /*10160*/  HMMA.16816.F32 R28, R128.reuse, R32, RZ ;  /* 0x00000020801c723c */ /* 0x040fe200000018ff */
[----:B------:R-:W2:Y:S02]  /*10170*/  MUFU.EX2 R201, R201 ;  /* 0x000000c900c97308 */ /* 0x000ea40000000800 */
[----:B------:R-:W-:Y:S04]  /*10180*/  LDSM.16.MT88.4 R176, [R205+0x9880] ;  /* 0x00988000cdb0783b */ /* 0x000fe80000004200 */
[----:B------:R-:W-:Y:S01]  /*10190*/  LDSM.16.MT88.4 R172, [R204+0x9880] ;  /* 0x00988000ccac783b */ /* 0x000fe20000004200 */
[C---:B------:R-:W-:Y:S01]  /*101a0*/  HMMA.16816.F32 R32, R128.reuse, R34, RZ ;  /* 0x000000228020723c */ /* 0x040fe200000018ff */
[----:B------:R-:W3:Y:S02]  /*101b0*/  MUFU.EX2 R199, R199 ;  /* 0x000000c700c77308 */ /* 0x000ee40000000800 */
[----:B------:R-:W-:Y:S04]  /*101c0*/  LDSM.16.MT88.4 R168, [R211+0xa880] ;  /* 0x00a88000d3a8783b */ /* 0x000fe80000004200 */
[----:B------:R-:W-:Y:S01]  /*101d0*/  LDSM.16.MT88.4 R164, [R206+0xa880] ;  /* 0x00a88000cea4783b */ /* 0x000fe20000004200 */
[C---:B------:R-:W-:Y:S01]  /*101e0*/  HMMA.16816.F32 R144, R128.reuse, R140, RZ ;  /* 0x0000008c8090723c */ /* 0x040fe200000018ff */
[----:B------:R-:W4:Y:S01]  /*101f0*/  MUFU.EX2 R200, R200 ;  /* 0x000000c800c87308 */ /* 0x000f220000000800 */
[----:B--2---:R-:W-:Y:S01]  /*10200*/  FADD.FTZ R3, R201, R3 ;  /* 0x00000003c9037221 */ /* 0x004fe20000010000 */
[----:B------:R-:W-:Y:S04]  /*10210*/  LDSM.16.MT88.4 R160, [R205+0xa880] ;  /* 0x00a88000cda0783b */ /* 0x000fe80000004200 */
[----:B------:R-:W-:Y:S01]  /*10220*/  LDSM.16.MT88.4 R156, [R204+0xa880] ;  /* 0x00a88000cc9c783b */ /* 0x000fe20000004200 */
[C---:B------:R-:W-:Y:S01]  /*10230*/  HMMA.16816.F32 R20, R128.reuse, R24, RZ ;  /* 0x000000188014723c */ /* 0x040fe200000018ff */
[----:B------:R-:W2:Y:S01]  /*10240*/  MUFU.EX2 R224, R224 ;  /* 0x000000e000e07308 */ /* 0x000ea20000000800 */
[----:B---3--:R-:W-:Y:S01]  /*10250*/  FADD.FTZ R3, R199, R3 ;  /* 0x00000003c7037221 */ /* 0x008fe20000010000 */
[----:B------:R-:W-:Y:S04]  /*10260*/  LDSM.16.MT88.4 R152, [R211+0xb880] ;  /* 0x00b88000d398783b */ /* 0x000fe80000004200 */
[----:B------:R-:W0:Y:S01]  /*10270*/  LDGDEPBAR ;  /* 0x00000000000079af */ /* 0x000e220000000000 */
[----:B-1----:R-:W-:Y:S01]  /*10280*/  HMMA.16816.F32 R36, R128, R40, RZ ;  /* 0x000000288024723c */ /* 0x002fe200000018ff */
[----:B----4-:R-:W-:-:S07]  /*10290*/  FADD.FTZ R3, R200, R3 ;  /* 0x00000003c8037221 */ /* 0x010fce0000010000 */
        /* <DEDUP_REMOVED lines=24> */
[----:B------:R-:W-:Y:S01]  /*10420*/  F2FP.PACK_AB R4, R196, R198 ;  /* 0x000000c6c404723e */ /* 0x000fe200000000ff */
[----:B------:R-:W-:Y:S01]  /*10430*/  HMMA.16816.F32 R128, R128, R6, RZ ;  /* 0x000000068080723c */ /* 0x000fe200000018ff */
[----:B------:R-:W-:Y:S01]  /*10440*/  F2FP.PACK_AB R5, R199, R201 ;  /* 0x000000c9c705723e */ /* 0x000fe200000000ff */
[----:B------:R-:W-:Y:S01]  /*10450*/  FADD.FTZ R198, R198, R151 ;  /* 0x00000097c6c67221 */ /* 0x000fe20000010000 */
[----:B------:R-:W-:-:S02]  /*10460*/  IADD3 R201, R212, 0x1000, RZ ;  /* 0x00001000d4c97810 */ /* 0x000fc40007ffe0ff */
[----:B------:R-:W-:Y:S01]  /*10470*/  IADD3 R199, R212, 0x2000, RZ ;  /* 0x00002000d4c77810 */ /* 0x000fe20007ffe0ff */
[----:B------:R-:W-:Y:S01]  /*10480*/  FADD.FTZ R198, R196, R198 ;  /* 0x000000c6c4c67221 */ /* 0x000fe20000010000 */
[----:B------:R-:W-:Y:S02]  /*10490*/  F2FP.PACK_AB R6, R225, R197 ;  /* 0x000000c5e106723e */ /* 0x000fe400000000ff */
[----:B--2---:R-:W-:Y:S01]  /*104a0*/  F2FP.PACK_AB R7, R224, R200 ;  /* 0x000000c8e007723e */ /* 0x004fe200000000ff */
[----:B------:R-:W-:Y:S01]  /*104b0*/  FADD.FTZ R198, R197, R198 ;  /* 0x000000c6c5c67221 */ /* 0x000fe20000010000 */
[----:B------:R-:W-:Y:S01]  /*104c0*/  IADD3 R200, R212, 0x1800, RZ ;  /* 0x00001800d4c87810 */ /* 0x000fe20007ffe0ff */
[----:B------:R-:W-:Y:S01]  /*104d0*/  FADD.FTZ R224, R224, R3 ;  /* 0x00000003e0e07221 */ /* 0x000fe20000010000 */
[C---:B------:R-:W-:Y:S01]  /*104e0*/  IADD3 R197, R212.reuse, 0x3000, RZ ;  /* 0x00003000d4c57810 */ /* 0x040fe20007ffe0ff */
[----:B------:R-:W-:Y:S01]  /*104f0*/  FADD.FTZ R225, R225, R198 ;  /* 0x000000c6e1e17221 */ /* 0x000fe20000010000 */
[C---:B------:R-:W-:Y:S01]  /*10500*/  IADD3 R198, R212.reuse, 0x2800, RZ ;  /* 0x00002800d4c67810 */ /* 0x040fe20007ffe0ff */
[----:B------:R-:W-:Y:S01]  /*10510*/  HMMA.16816.F32 R136, R4, R12, R136 ;  /* 0x0000000c0488723c */ /* 0x000fe20000001888 */
[----:B------:R-:W-:-:S07]  /*10520*/  IADD3 R196, R212, 0x3800, RZ ;  /* 0x00003800d4c47810 */ /* 0x000fce0007ffe0ff */
[C---:B------:R-:W-:Y:S01]  /*10530*/  HMMA.16816.F32 R132, R4.reuse, R14, R132 ;  /* 0x0000000e0484723c */ /* 0x040fe20000001884 */
[----:B------:R-:W1:Y:S07]  /*10540*/  LDSM.16.MT88.4 R12, [R205+0xb880] ;  /* 0x00b88000cd0c783b */ /* 0x000e6e0000004200 */
[C---:B------:R-:W-:Y:S08]  /*10550*/  HMMA.16816.F32 R28, R4.reuse, R8, R28 ;  /* 0x00000008041c723c */ /* 0x040ff0000000181c */
[C---:B------:R-:W-:Y:S01]  /*10560*/  HMMA.16816.F32 R32, R4.reuse, R10, R32 ;  /* 0x0000000a0420723c */ /* 0x040fe20000001820 */
[----:B------:R-:W2:Y:S07]  /*10570*/  LDSM.16.MT88.4 R8, [R204+0xb880] ;  /* 0x00b88000cc08783b */ /* 0x000eae0000004200 */
[C---:B------:R-:W-:Y:S08]  /*10580*/  HMMA.16816.F32 R144, R4.reuse, R16, R144 ;  /* 0x000000100490723c */ /* 0x040ff00000001890 */
[C---:B------:R-:W-:Y:S01]  /*10590*/  HMMA.16816.F32 R140, R4.reuse, R18, R140 ;  /* 0x00000012048c723c */ /* 0x040fe2000000188c */
[----:B------:R-:W3:Y:S07]  /*105a0*/  LDSM.16.MT88.4 R16, [R206+0xb880] ;  /* 0x00b88000ce10783b */ /* 0x000eee0000004200 */
[C---:B------:R-:W-:Y:S08]  /*105b0*/  HMMA.16816.F32 R20, R4.reuse, R188, R20 ;  /* 0x000000bc0414723c */ /* 0x040ff00000001814 */
[C---:B-1----:R-:W-:Y:S07]  /*105c0*/  HMMA.16816.F32 R116, R4.reuse, R12, R116 ;  /* 0x0000000c0474723c */ /* 0x042fee0000001874 */
[----:B------:R-:W-:Y:S01]  /*105d0*/  @P2 IMAD.HI.U32 R12, R149, c[0x0][0x2c8], RZ ;  /* 0x0000b200950c2a27 */ /* 0x000fe200078e00ff */
[----:B------:R-:W-:Y:S04]  /*105e0*/  HMMA.16816.F32 R24, R4, R190, R24 ;  /* 0x000000be0418723c */ /* 0x000fe80000001818 */
[----:B------:R-:W-:-:S04]  /*105f0*/  @P2 SHF.R.U32.HI R149, RZ, c[0x0][0x2cc], R12 ;  /* 0x0000b300ff952a19 */ /* 0x000fc8000001160c */
[----:B------:R-:W-:Y:S01]  /*10600*/  IADD3 R149, R149, R220, -R227 ;  /* 0x000000dc95957210 */ /* 0x000fe20007ffe8e3 */
[C---:B--2---:R-:W-:Y:S07]  /*10610*/  HMMA.16816.F32 R124, R4.reuse, R8, R124 ;  /* 0x00000008047c723c */ /* 0x044fee000000187c */
[----:B------:R-:W-:Y:S01]  /*10620*/  SHF.R.S32.HI R8, RZ, 0x1f, R149 ;  /* 0x0000001fff087819 */ /* 0x000fe20000011495 */
[----:B------:R-:W-:Y:S03]  /*10630*/  HMMA.16816.F32 R36, R4, R184, R36 ;  /* 0x000000b80424723c */ /* 0x000fe60000001824 */
[----:B------:R-:W-:-:S04]  /*10640*/  LEA.HI R149, R8, R149, RZ, 0x5 ;  /* 0x0000009508957211 */ /* 0x000fc800078f28ff */
[----:B------:R-:W-:Y:S01]  /*10650*/  SHF.R.S32.HI R149, RZ, 0x5, R149 ;  /* 0x00000005ff957819 */ /* 0x000fe20000011495 */
[----:B------:R-:W-:Y:S03]  /*10660*/  HMMA.16816.F32 R40, R4, R186, R40 ;  /* 0x000000ba0428723c */ /* 0x000fe60000001828 */
[----:B------:R-:W-:-:S04]  /*10670*/  IMNMX R235, RZ, R149, !PT ;  /* 0x00000095ffeb7217 */ /* 0x000fc80007800200 */
[----:B------:R-:W-:Y:S01]  /*10680*/  ISETP.GE.AND P0, PT, R228, R235, PT ;  /* 0x000000ebe400720c */ /* 0x000fe20003f06270 */
        /* <DEDUP_REMOVED lines=19> */
[----:B------:R-:W-:Y:S01]  /*107c0*/  HMMA.16816.F32 R128, R4, R10, R128 ;  /* 0x0000000a0480723c */ /* 0x000fe20000001880 */
[----:B------:R-:W-:Y:S10]  /*107d0*/  @!P0 BRA `(.L_x_660) ;  /* 0x000022b000008947 */ /* 0x000ff40003800000 */
[----:B------:R-:W-:Y:S01]  /*107e0*/  @P2 IMAD.HI.U32 R234, R229, c[0x0][0x2c8], RZ ;  /* 0x0000b200e5ea2a27 */ /* 0x000fe200078e00ff */
[----:B------:R-:W-:-:S02]  /*107f0*/  MOV R236, R228 ;  /* 0x000000e400ec7202 */ /* 0x000fc40000000f00 */
[----:B------:R-:W-:Y:S01]  /*10800*/  MOV R233, 0xffffffe0 ;  /* 0xffffffe000e97802 */ /* 0x000fe20000000f00 */
[----:B------:R-:W-:Y:S01]  /*10810*/  IMAD.MOV.U32 R2, RZ, RZ, R148 ;  /* 0x000000ffff027224 */ /* 0x000fe200078e0094 */
[----:B------:R-:W-:Y:S01]  /*10820*/  @P2 SHF.R.U32.HI R234, RZ, c[0x0][0x2cc], R234 ;  /* 0x0000b300ffea2a19 */ /* 0x000fe200000116ea */
[----:B------:R-:W-:-:S07]  /*10830*/  IMAD.MOV.U32 R3, RZ, RZ, R0 ;  /* 0x000000ffff037224 */ /* 0x000fce00078e0000 */
.L_x_661:
[----:B------:R-:W-:Y:S01]  /*10840*/  ISETP.GE.AND P0, PT, R236, RZ, PT ;  /* 0x000000ffec00720c */ /* 0x000fe20003f06270 */
[----:B------:R-:W-:Y:S04]  /*10850*/  DEPBAR.LE SB0, 0x0 ;  /* 0x000080000000791a */ /* 0x000fe80000000000 */
[----:B------:R-:W-:Y:S01]  /*10860*/  BAR.SYNC.DEFER_BLOCKING 0x0 ;  /* 0x0000000000007b1d */ /* 0x000fe20000010000 */
[----:B------:R-:W-:Y:S07]  /*10870*/  ISETP.NE.AND P2, PT, R226, 0x1, PT ;  /* 0x00000001e200780c */ /* 0x000fee0003f45270 */
[----:B------:R-:W-:Y:S01]  /*10880*/  @P0 SHF.R.S32.HI R0, RZ, 0x1f, R236 ;  /* 0x0000001fff000819 */ /* 0x000fe200000114ec */
[----:B------:R-:W-:Y:S04]  /*10890*/  @P0 IMAD.WIDE.U32 R6, R236, c[0x0][0x208], RZ ;  /* 0x00008200ec060a25 */ /* 0x000fe800078e00ff */
[----:B------:R-:W-:Y:S01]  /*108a0*/  @P0 IMAD R0, R0, c[0x0][0x208], RZ ;  /* 0x0000820000000a24 */ /* 0x000fe200078e02ff */
[----:B------:R-:W-:Y:S03]  /*108b0*/  @P0 LEA R4, P1, R6, R230, 0x5 ;  /* 0x000000e606040211 */ /* 0x000fe600078228ff */
[----:B------:R-:W-:Y:S05]  /*108c0*/  @P0 IMAD R0, R236, c[0x0][0x20c], R0 ;  /* 0x00008300ec000a24 */ /* 0x000fea00078e0200 */
[----:B------:R-:W-:Y:S01]  /*108d0*/  @P0 IADD3 R0, R7, R0, RZ ;  /* 0x0000000007000210 */ /* 0x000fe20007ffe0ff */
[----:B------:R-:W-:Y:S03]  /*108e0*/  LDSM.16.M88.4 R16, [R214+0x10080] ;  /* 0x01008000d610783b */ /* 0x000fe60000000200 */
[----:B------:R-:W-:Y:S02]  /*108f0*/  @P0 LEA.HI.X R0, R6, R221, R0, 0x5, P1 ;  /* 0x000000dd06000211 */ /* 0x000fe400008f2c00 */
[C---:B------:R-:W-:Y:S03]  /*10900*/  @P0 LEA R12, P1, R4.reuse, c[0x0][0x1f8], 0x1 ;  /* 0x00007e00040c0a11 */ /* 0x040fe600078208ff */
[----:B------:R-:W1:Y:S01]  /*10910*/  LDSM.16.M88.4 R8, [R213+0xc080] ;  /* 0x00c08000d508783b */ /* 0x000e620000000200 */
[----:B------:R-:W-:Y:S07]  /*10920*/  @P0 LEA.HI.X R13, R4, c[0x0][0x1fc], R0, 0x1, P1 ;  /* 0x00007f00040d0a11 */ /* 0x000fee00008f0c00 */
        /* <DEDUP_REMOVED lines=8> */
[----:B------:R2:W-:Y:S01]  /*109b0*/  @P0 LDGSTS.E.BYPASS.LTC128B.128 [R217+0x8080], [R12.64], !P3 ;  /* 0x080800000cd90fae */ /* 0x0005e2000d901d48 */
[C---:B------:R-:W-:Y:S07]  /*109c0*/  HMMA.16816.F32 R8, R16.reuse, R10, RZ ;  /* 0x0000000a1008723c */ /* 0x040fee00000018ff */
[----:B------:R2:W-:Y:S08]  /*109d0*/  @P0 LDGSTS.E.BYPASS.LTC128B.128 [R217+0x9080], [R12.64+0x80], !P6 ;  /* 0x090800800cd90fae */ /* 0x0005f0000f101d48 */
[----:B------:R2:W-:Y:S08]  /*109e0*/  @P0 LDGSTS.E.BYPASS.LTC128B.128 [R217+0xa080], [R12.64+0x100], !P5 ;  /* 0x0a0801000cd90fae */ /* 0x0005f0000e901d48 */
[----:B------:R2:W-:Y:S08]  /*109f0*/  @P0 LDGSTS.E.BYPASS.LTC128B.128 [R217+0xb080], [R12.64+0x180], !P4 ;  /* 0x0b0801800cd90fae */ /* 0x0005f0000e101d48 */
[----:B------:R-:W-:Y:S08]  /*10a00*/  LDSM.16.M88.4 R164, [R209+0x10080] ;  /* 0x01008000d1a4783b */ /* 0x000ff00000000200 */
[----:B------:R-:W0:Y:S08]  /*10a10*/  LDGDEPBAR ;  /* 0x00000000000079af */ /* 0x000e300000000000 */
[----:B------:R-:W1:Y:S01]  /*10a20*/  LDSM.16.M88.4 R168, [R208+0xc080] ;  /* 0x00c08000d0a8783b */ /* 0x000e620000000200 */
[C---:B--2---:R-:W-:Y:S07]  /*10a30*/  HMMA.16816.F32 R12, R16.reuse, R148, RZ ;  /* 0x00000094100c723c */ /* 0x044fee00000018ff */
[----:B------:R-:W-:Y:S01]  /*10a40*/  LDSM.16.M88.4 R172, [R207+0x10080] ;  /* 0x01008000cfac783b */ /* 0x000fe20000000200 */
[----:B------:R-:W-:Y:S07]  /*10a50*/  HMMA.16816.F32 R16, R16, R150, RZ ;  /* 0x000000961010723c */ /* 0x000fee00000018ff */
[----:B------:R-:W2:Y:S01]  /*10a60*/  LDSM.16.M88.4 R148, [R208+0xc880] ;  /* 0x00c88000d094783b */ /* 0x000ea20000000200 */
[C---:B---3--:R-:W-:Y:S07]  /*10a70*/  HMMA.16816.F32 R4, R152.reuse, R156, R4 ;  /* 0x0000009c9804723c */ /* 0x048fee0000001804 */
[----:B------:R-:W3:Y:S01]  /*10a80*/  LDSM.16.M88.4 R176, [R202] ;  /* 0x00000000cab0783b */ /* 0x000ee20000000200 */
[C---:B------:R-:W-:Y:S07]  /*10a90*/  HMMA.16816.F32 R8, R152.reuse, R158, R8 ;  /* 0x0000009e9808723c */ /* 0x040fee0000001808 */
[----:B------:R-:W-:Y:S01]  /*10aa0*/  LDSM.16.M88.4 R156, [R214+0x14080] ;  /* 0x01408000d69c783b */ /* 0x000fe20000000200 */
[C---:B----4-:R-:W-:Y:S08]  /*10ab0*/  HMMA.16816.F32 R12, R152.reuse, R160, R12 ;  /* 0x000000a0980c723c */ /* 0x050ff0000000180c */
[----:B------:R-:W-:Y:S01]  /*10ac0*/  HMMA.16816.F32 R16, R152, R162, R16 ;  /* 0x000000a29810723c */ /* 0x000fe20000001810 */
[----:B------:R-:W4:Y:S07]  /*10ad0*/  LDSM.16.M88.4 R152, [R202+0x800] ;  /* 0x00080000ca98783b */ /* 0x000f2e0000000200 */
[C---:B-1----:R-:W-:Y:S01]  /*10ae0*/  HMMA.16816.F32 R4, R164.reuse, R168, R4 ;  /* 0x000000a8a404723c */ /* 0x042fe20000001804 */
[----:B------:R-:W1:Y:S07]  /*10af0*/  LDSM.16.M88.4 R160, [R213+0xd080] ;  /* 0x00d08000d5a0783b */ /* 0x000e6e0000000200 */
[C---:B------:R-:W-:Y:S01]  /*10b00*/  HMMA.16816.F32 R8, R164.reuse, R170, R8 ;  /* 0x000000aaa408723c */ /* 0x040fe20000001808 */
[----:B------:R-:W-:Y:S07]  /*10b10*/  LDSM.16.M88.4 R168, [R201] ;  /* 0x00000000c9a8783b */ /* 0x000fee0000000200 */
[C---:B--2---:R-:W-:Y:S08]  /*10b20*/  HMMA.16816.F32 R12, R164.reuse, R148, R12 ;  /* 0x00000094a40c723c */ /* 0x044ff0000000180c */
[----:B------:R-:W-:Y:S01]  /*10b30*/  HMMA.16816.F32 R16, R164, R150, R16 ;  /* 0x00000096a410723c */ /* 0x000fe20000001810 */
[----:B------:R-:W2:Y:S07]  /*10b40*/  LDSM.16.M88.4 R148, [R213+0xd880] ;  /* 0x00d88000d594783b */ /* 0x000eae0000000200 */
[C---:B---3--:R-:W-:Y:S01]  /*10b50*/  HMMA.16816.F32 R4, R172.reuse, R176, R4 ;  /* 0x000000b0ac04723c */ /* 0x048fe20000001804 */
[----:B------:R-:W3:Y:S07]  /*10b60*/  LDSM.16.M88.4 R164, [R210+0x14080] ;  /* 0x01408000d2a4783b */ /* 0x000eee0000000200 */
[C---:B------:R-:W-:Y:S01]  /*10b70*/  HMMA.16816.F32 R8, R172.reuse, R178, R8 ;  /* 0x000000b2ac08723c */ /* 0x040fe20000001808 */
[----:B------:R-:W-:Y:S07]  /*10b80*/  LDSM.16.M88.4 R176, [R208+0xd080] ;  /* 0x00d08000d0b0783b */ /* 0x000fee0000000200 */
[C---:B----4-:R-:W-:Y:S08]  /*10b90*/  HMMA.16816.F32 R12, R172.reuse, R152, R12 ;  /* 0x00000098ac0c723c */ /* 0x050ff0000000180c */
[----:B------:R-:W-:Y:S01]  /*10ba0*/  HMMA.16816.F32 R16, R172, R154, R16 ;  /* 0x0000009aac10723c */ /* 0x000fe20000001810 */
[----:B------:R-:W4:Y:S07]  /*10bb0*/  LDSM.16.M88.4 R152, [R200] ;  /* 0x00000000c898783b */ /* 0x000f2e0000000200 */
[C---:B-1----:R-:W-:Y:S01]  /*10bc0*/  HMMA.16816.F32 R4, R156.reuse, R160, R4 ;  /* 0x000000a09c04723c */ /* 0x042fe20000001804 */
[----:B------:R-:W1:Y:S07]  /*10bd0*/  LDSM.16.M88.4 R172, [R209+0x14080] ;  /* 0x01408000d1ac783b */ /* 0x000e6e0000000200 */
        /* <DEDUP_REMOVED lines=63> */
[C---:B------:R-:W-:Y:S08]  /*10fd0*/  HMMA.16816.F32 R8, R156.reuse, R162, R8 ;  /* 0x000000a29c08723c */ /* 0x040ff00000001808 */
[C---:B----4-:R-:W-:Y:S08]  /*10fe0*/  HMMA.16816.F32 R12, R156.reuse, R152, R12 ;  /* 0x000000989c0c723c */ /* 0x050ff0000000180c */
[----:B------:R-:W-:Y:S08]  /*10ff0*/  HMMA.16816.F32 R16, R156, R154, R16 ;  /* 0x0000009a9c10723c */ /* 0x000ff00000001810 */
[C---:B-1----:R-:W-:Y:S08]  /*11000*/  HMMA.16816.F32 R4, R164.reuse, R168, R4 ;  /* 0x000000a8a404723c */ /* 0x042ff00000001804 */
[C---:B------:R-:W-:Y:S08]  /*11010*/  HMMA.16816.F32 R8, R164.reuse, R170, R8 ;  /* 0x000000aaa408723c */ /* 0x040ff00000001808 */
[C---:B--2---:R-:W-:Y:S08]  /*11020*/  HMMA.16816.F32 R12, R164.reuse, R148, R12 ;  /* 0x00000094a40c723c */ /* 0x044ff0000000180c */
[----:B------:R-:W-:Y:S01]  /*11030*/  HMMA.16816.F32 R16, R164, R150, R16 ;  /* 0x00000096a410723c */ /* 0x000fe20000001810 */
[----:B------:R-:W1:Y:S01]  /*11040*/  LDSM.16.M88.4 R148, [R202+0x3800] ;  /* 0x00380000ca94783b */ /* 0x000e620000000200 */
[----:B------:R-:W-:Y:S06]  /*11050*/  DEPBAR.LE SB0, 0x0 ;  /* 0x000080000000791a */ /* 0x000fec0000000000 */
[C---:B---3--:R-:W-:Y:S01]  /*11060*/  HMMA.16816.F32 R4, R172.reuse, R176, R4 ;  /* 0x000000b0ac04723c */ /* 0x048fe20000001804 */
[----:B------:R-:W-:Y:S07]  /*11070*/  BAR.SYNC.DEFER_BLOCKING 0x0 ;  /* 0x0000000000007b1d */ /* 0x000fee0000010000 */
[C---:B------:R-:W-:Y:S11]  /*11080*/  HMMA.16816.F32 R8, R172.reuse, R178, R8 ;  /* 0x000000b2ac08723c */ /* 0x040ff60000001808 */
[----:B------:R-:W-:Y:S05]  /*11090*/  @!UPT UIADD3 URZ, URZ, URZ, URZ ;  /* 0x0000003f3f3ff290 */ /* 0x000fea000fffe03f */
[----:B------:R-:W-:Y:S02]  /*110a0*/  FMUL.FTZ R5, R5, c[0x0][0x320] ;  /* 0x0000c80005057a20 */ /* 0x000fe40000410000 */
[----:B------:R-:W-:Y:S02]  /*110b0*/  FMUL.FTZ R0, R7, c[0x0][0x320] ;  /* 0x0000c80007007a20 */ /* 0x000fe40000410000 */
[----:B------:R-:W-:Y:S02]  /*110c0*/  FMUL.FTZ R4, R4, c[0x0][0x320] ;  /* 0x0000c80004047a20 */ /* 0x000fe40000410000 */
[----:B------:R-:W-:Y:S01]  /*110d0*/  MUFU.TANH R5, R5 ;  /* 0x0000000500057308 */ /* 0x000fe20000002400 */
[----:B------:R-:W-:Y:S01]  /*110e0*/  FMUL.FTZ R6, R6, c[0x0][0x320] ;  /* 0x0000c80006067a20 */ /* 0x000fe20000410000 */
[C---:B-1----:R-:W-:Y:S03]  /*110f0*/  HMMA.16816.F32 R12, R172.reuse, R148, R12 ;  /* 0x00000094ac0c723c */ /* 0x042fe6000000180c */
[----:B------:R-:W-:Y:S02]  /*11100*/  FMUL.FTZ R9, R9, c[0x0][0x320] ;  /* 0x0000c80009097a20 */ /* 0x000fe40000410000 */
[----:B------:R-:W-:Y:S03]  /*11110*/  FMUL.FTZ R7, R8, c[0x0][0x320] ;  /* 0x0000c80008077a20 */ /* 0x000fe60000410000 */
[----:B------:R1:W-:Y:S01]  /*11120*/  MUFU.TANH R148, R9 ;  /* 0x0000000900947308 */ /* 0x0003e20000002400 */
[----:B------:R-:W-:Y:S03]  /*11130*/  HMMA.16816.F32 R16, R172, R150, R16 ;  /* 0x00000096ac10723c */ /* 0x000fe60000001810 */
[----:B------:R-:W-:Y:S01]  /*11140*/  FMUL.FTZ R8, R10, c[0x0][0x320] ;  /* 0x0000c8000a087a20 */ /* 0x000fe20000410000 */
[----:B------:R-:W-:Y:S02]  /*11150*/  MOV R10, R229 ;  /* 0x000000e5000a7202 */ /* 0x000fe40000000f00 */
[----:B------:R-:W-:Y:S03]  /*11160*/  @P2 MOV R10, R234 ;  /* 0x000000ea000a2202 */ /* 0x000fe60000000f00 */
[----:B------:R-:W2:Y:S06]  /*11170*/  MUFU.TANH R4, R4 ;  /* 0x0000000400047308 */ /* 0x000eac0000002400 */
[----:B------:R-:W-:Y:S02]  /*11180*/  FMUL.FTZ R13, R13, c[0x0][0x320] ;  /* 0x0000c8000d0d7a20 */ /* 0x000fe40000410000 */
[----:B------:R-:W-:Y:S02]  /*11190*/  FMUL.FTZ R14, R14, c[0x0][0x320] ;  /* 0x0000c8000e0e7a20 */ /* 0x000fe40000410000 */
[----:B------:R-:W3:Y:S01]  /*111a0*/  MUFU.TANH R6, R6 ;  /* 0x0000000600067308 */ /* 0x000ee20000002400 */
[----:B------:R-:W-:Y:S02]  /*111b0*/  FMUL.FTZ R12, R12, c[0x0][0x320] ;  /* 0x0000c8000c0c7a20 */ /* 0x000fe40000410000 */
[----:B------:R-:W-:Y:S02]  /*111c0*/  FMUL.FTZ R15, R15, c[0x0][0x320] ;  /* 0x0000c8000f0f7a20 */ /* 0x000fe40000410000 */
[----:B-1----:R-:W-:Y:S02]  /*111d0*/  FMUL.FTZ R9, R11, c[0x0][0x320] ;  /* 0x0000c8000b097a20 */ /* 0x002fe40000410000 */
[----:B------:R-:W1:Y:S01]  /*111e0*/  SHFL.IDX PT, R11, R10, RZ, 0x1c1f ;  /* 0x001c1fff0a0b7589 */ /* 0x000e6200000e0000 */
[----:B------:R-:W-:Y:S02]  /*111f0*/  FMUL.FTZ R16, R16, c[0x0][0x320] ;  /* 0x0000c80010107a20 */ /* 0x000fe40000410000 */
[----:B------:R4:W-:Y:S01]  /*11200*/  MUFU.TANH R167, R13 ;  /* 0x0000000d00a77308 */ /* 0x0009e20000002400 */
[----:B------:R-:W-:Y:S02]  /*11210*/  FMUL.FTZ R17, R17, c[0x0][0x320] ;  /* 0x0000c80011117a20 */ /* 0x000fe40000410000 */
[----:B------:R-:W-:Y:S02]  /*11220*/  FMUL.FTZ R18, R18, c[0x0][0x320] ;  /* 0x0000c80012127a20 */ /* 0x000fe40000410000 */
[----:B------:R-:W5:Y:S01]  /*11230*/  SHFL.IDX PT, R10, R10, 0x1, 0x1c1f ;  /* 0x003c1f000a0a7f89 */ /* 0x000f6200000e0000 */
[----:B------:R-:W-:Y:S04]  /*11240*/  FMUL.FTZ R19, R19, c[0x0][0x320] ;  /* 0x0000c80013137a20 */ /* 0x000fe80000410000 */
[----:B------:R1:W-:Y:S10]  /*11250*/  MUFU.TANH R166, R14 ;  /* 0x0000000e00a67308 */ /* 0x0003f40000002400 */
[----:B------:R2:W-:Y:S01]  /*11260*/  MUFU.TANH R168, R12 ;  /* 0x0000000c00a87308 */ /* 0x0005e20000002400 */
[----:B----4-:R-:W-:Y:S05]  /*11270*/  IMAD R13, R236, R233, 0x1 ;  /* 0x00000001ec0d7424 */ /* 0x010fea00078e02e9 */
[----:B------:R-:W-:Y:S04]  /*11280*/  IADD3 R13, R220, R13, -R232 ;  /* 0x0000000ddc0d7210 */ /* 0x000fe80007ffe8e8 */
[----:B------:R-:W4:Y:S01]  /*11290*/  MUFU.TANH R7, R7 ;  /* 0x0000000700077308 */ /* 0x000f220000002400 */
[----:B------:R-:W-:Y:S04]  /*112a0*/  IADD3 R13, R13, -R227, RZ ;  /* 0x800000e30d0d7210 */ /* 0x000fe80007ffe0ff */
[C---:B-1----:R-:W-:Y:S02]  /*112b0*/  IADD3 R14, R13.reuse, R11, RZ ;  /* 0x0000000b0d0e7210 */ /* 0x042fe40007ffe0ff */
[----:B-----5:R-:W-:Y:S03]  /*112c0*/  IADD3 R13, R13, R10, RZ ;  /* 0x0000000a0d0d7210 */ /* 0x020fe60007ffe0ff */
[----:B------:R-:W1:Y:S01]  /*112d0*/  MUFU.TANH R164, R16 ;  /* 0x0000001000a47308 */ /* 0x000e620000002400 */
[C---:B------:R-:W-:Y:S02]  /*112e0*/  ISETP.GT.AND P0, PT, R14.reuse, RZ, PT ;  /* 0x000000ff0e00720c */ /* 0x040fe40003f04270 */
[----:B------:R-:W-:Y:S02]  /*112f0*/  ISETP.GT.AND P1, PT, R14, 0x1, PT ;  /* 0x000000010e00780c */ /* 0x000fe40003f24270 */
[----:B--2---:R-:W-:Y:S02]  /*11300*/  FSEL R10, R4, -INF , P0 ;  /* 0xff800000040a7808 */ /* 0x004fe40000000000 */
[----:B------:R-:W-:Y:S02]  /*11310*/  FSEL R12, R5, -INF , P1 ;  /* 0xff800000050c7808 */ /* 0x000fe40000800000 */
[----:B------:R-:W-:Y:S01]  /*11320*/  FMNMX.FTZ R4, R10, R3, !PT ;  /* 0x000000030a047209 */ /* 0x000fe20007810000 */
[----:B------:R-:W2:Y:S01]  /*11330*/  MUFU.TANH R162, R17 ;  /* 0x0000001100a27308 */ /* 0x000ea20000002400 */
[----:B------:R-:W-:Y:S02]  /*11340*/  ISETP.GT.AND P0, PT, R13, RZ, PT ;  /* 0x000000ff0d00720c */ /* 0x000fe40003f04270 */
[----:B------:R-:W-:Y:S02]  /*11350*/  ISETP.GT.AND P1, PT, R14, 0x8, PT ;  /* 0x000000080e00780c */ /* 0x000fe40003f24270 */
[----:B------:R-:W-:Y:S02]  /*11360*/  FMNMX.FTZ R4, R12, R4, !PT ;  /* 0x000000040c047209 */ /* 0x000fe40007810000 */
[----:B---3--:R-:W-:Y:S02]  /*11370*/  FSEL R6, R6, -INF , P0 ;  /* 0xff80000006067808 */ /* 0x008fe40000000000 */
[----:B----4-:R-:W-:Y:S01]  /*11380*/  FSEL R11, R7, -INF , P1 ;  /* 0xff800000070b7808 */ /* 0x010fe20000800000 */
[----:B------:R-:W3:Y:S01]  /*11390*/  MUFU.TANH R0, R0 ;  /* 0x0000000000007308 */ /* 0x000ee20000002400 */
[C---:B------:R-:W-:Y:S02]  /*113a0*/  ISETP.GT.AND P0, PT, R14.reuse, 0x9, PT ;  /* 0x000000090e00780c */ /* 0x040fe40003f04270 */
[----:B------:R-:W-:Y:S02]  /*113b0*/  ISETP.GT.AND P1, PT, R14, 0x10, PT ;  /* 0x000000100e00780c */ /* 0x000fe40003f24270 */
[----:B------:R-:W-:Y:S02]  /*113c0*/  FSEL R7, R148, -INF , P0 ;  /* 0xff80000094077808 */ /* 0x000fe40000000000 */
[----:B------:R-:W-:Y:S02]  /*113d0*/  FMNMX.FTZ R4, R11, R4, !PT ;  /* 0x000000040b047209 */ /* 0x000fe40007810000 */
[----:B------:R-:W-:Y:S01]  /*113e0*/  FSEL R168, R168, -INF , P1 ;  /* 0xff800000a8a87808 */ /* 0x000fe20000800000 */
[----:B------:R-:W4:Y:S01]  /*113f0*/  MUFU.TANH R8, R8 ;  /* 0x0000000800087308 */ /* 0x000f220000002400 */
[----:B------:R-:W-:Y:S02]  /*11400*/  ISETP.GT.AND P0, PT, R14, 0x11, PT ;  /* 0x000000110e00780c */ /* 0x000fe40003f04270 */
[----:B------:R-:W-:Y:S02]  /*11410*/  FMNMX.FTZ R4, R7, R4, !PT ;  /* 0x0000000407047209 */ /* 0x000fe40007810000 */
[----:B------:R-:W-:Y:S02]  /*11420*/  FSEL R167, R167, -INF , P0 ;  /* 0xff800000a7a77808 */ /* 0x000fe40000000000 */
[----:B------:R-:W-:Y:S02]  /*11430*/  FMNMX.FTZ R4, R168, R4, !PT ;  /* 0x00000004a8047209 */ /* 0x000fe40007810000 */
[----:B------:R-:W-:Y:S01]  /*11440*/  ISETP.GT.AND P1, PT, R14, 0x18, PT ;  /* 0x000000180e00780c */ /* 0x000fe20003f24270 */
[----:B------:R-:W5:Y:S01]  /*11450*/  MUFU.TANH R9, R9 ;  /* 0x0000000900097308 */ /* 0x000f620000002400 */
[----:B------:R-:W-:Y:S02]  /*11460*/  FMNMX.FTZ R4, R167, R4, !PT ;  /* 0x00000004a7047209 */ /* 0x000fe40007810000 */
[----:B-1----:R-:W-:Y:S02]  /*11470*/  FSEL R164, R164, -INF , P1 ;  /* 0xff800000a4a47808 */ /* 0x002fe40000800000 */
[----:B------:R-:W-:Y:S02]  /*11480*/  ISETP.GT.AND P1, PT, R14, 0x19, PT ;  /* 0x000000190e00780c */ /* 0x000fe40003f24270 */
[C---:B------:R-:W-:Y:S02]  /*11490*/  ISETP.GT.AND P0, PT, R13.reuse, 0x1, PT ;  /* 0x000000010d00780c */ /* 0x040fe40003f04270 */
[----:B--2---:R-:W-:Y:S01]  /*114a0*/  FSEL R162, R162, -INF , P1 ;  /* 0xff800000a2a27808 */ /* 0x004fe20000800000 */
[----:B------:R-:W1:Y:S01]  /*114b0*/  MUFU.TANH R165, R15 ;  /* 0x0000000f00a57308 */ /* 0x000e620000002400 */
[----:B------:R-:W-:Y:S02]  /*114c0*/  FMNMX.FTZ R4, R164, R4, !PT ;  /* 0x00000004a4047209 */ /* 0x000fe40007810000 */
[----:B---3--:R-:W-:Y:S02]  /*114d0*/  FSEL R5, R0, -INF , P0 ;  /* 0xff80000000057808 */ /* 0x008fe40000000000 */
[----:B------:R-:W-:Y:S02]  /*114e0*/  FMNMX.FTZ R0, R6, R2, !PT ;  /* 0x0000000206007209 */ /* 0x000fe40007810000 */
[----:B------:R-:W-:Y:S02]  /*114f0*/  ISETP.GT.AND P0, PT, R13, 0x8, PT ;  /* 0x000000080d00780c */ /* 0x000fe40003f04270 */
[----:B------:R-:W-:Y:S01]  /*11500*/  FMNMX.FTZ R4, R162, R4, !PT ;  /* 0x00000004a2047209 */ /* 0x000fe20007810000 */
[----:B------:R-:W2:Y:S01]  /*11510*/  MUFU.TANH R161, R18 ;  /* 0x0000001200a17308 */ /* 0x000ea20000002400 */
[----:B----4-:R-:W-:Y:S02]  /*11520*/  FSEL R8, R8, -INF , P0 ;  /* 0xff80000008087808 */ /* 0x010fe40000000000 */
[----:B------:R-:W-:Y:S01]  /*11530*/  FMNMX.FTZ R0, R5, R0, !PT ;  /* 0x0000000005007209 */ /* 0x000fe20007810000 */
[----:B------:R-:W3:Y:S01]  /*11540*/  SHFL.BFLY PT, R14, R4, 0x2, 0x1f ;  /* 0x0c401f00040e7f89 */ /* 0x000ee200000e0000 */
[C---:B------:R-:W-:Y:S02]  /*11550*/  ISETP.GT.AND P1, PT, R13.reuse, 0x9, PT ;  /* 0x000000090d00780c */ /* 0x040fe40003f24270 */
[----:B------:R-:W-:Y:S02]  /*11560*/  ISETP.GT.AND P0, PT, R13, 0x10, PT ;  /* 0x000000100d00780c */ /* 0x000fe40003f04270 */
[----:B-----5:R-:W-:Y:S01]  /*11570*/  FSEL R9, R9, -INF , P1 ;  /* 0xff80000009097808 */ /* 0x020fe20000800000 */
[----:B------:R-:W4:Y:S01]  /*11580*/  MUFU.TANH R149, R19 ;  /* 0x0000001300957308 */ /* 0x000f220000002400 */
[----:B------:R-:W-:Y:S02]  /*11590*/  FMNMX.FTZ R0, R8, R0, !PT ;  /* 0x0000000008007209 */ /* 0x000fe40007810000 */
[----:B------:R-:W-:Y:S02]  /*115a0*/  FSEL R166, R166, -INF , P0 ;  /* 0xff800000a6a67808 */ /* 0x000fe40000000000 */
[----:B------:R-:W-:Y:S02]  /*115b0*/  ISETP.GT.AND P2, PT, R13, 0x11, PT ;  /* 0x000000110d00780c */ /* 0x000fe40003f44270 */
[----:B------:R-:W-:Y:S02]  /*115c0*/  FMNMX.FTZ R0, R9, R0, !PT ;  /* 0x0000000009007209 */ /* 0x000fe40007810000 */
[----:B-1----:R-:W-:Y:S02]  /*115d0*/  FSEL R165, R165, -INF , P2 ;  /* 0xff800000a5a57808 */ /* 0x002fe40001000000 */
[----:B------:R-:W-:Y:S02]  /*115e0*/  FMNMX.FTZ R0, R166, R0, !PT ;  /* 0x00000000a6007209 */ /* 0x000fe40007810000 */
[----:B------:R-:W-:Y:S02]  /*115f0*/  ISETP.GT.AND P1, PT, R13, 0x18, PT ;  /* 0x000000180d00780c */ /* 0x000fe40003f24270 */
[----:B------:R-:W-:Y:S02]  /*11600*/  FMNMX.FTZ R0, R165, R0, !PT ;  /* 0x00000000a5007209 */ /* 0x000fe40007810000 */
[----:B--2---:R-:W-:Y:S02]  /*11610*/  FSEL R161, R161, -INF , P1 ;  /* 0xff800000a1a17808 */ /* 0x004fe40000800000 */
[----:B------:R-:W-:Y:S02]  /*11620*/  ISETP.GT.AND P0, PT, R13, 0x19, PT ;  /* 0x000000190d00780c */ /* 0x000fe40003f04270 */
[----:B------:R-:W-:Y:S02]  /*11630*/  FMNMX.FTZ R0, R161, R0, !PT ;  /* 0x00000000a1007209 */ /* 0x000fe40007810000 */
[----:B------:R-:W-:Y:S02]  /*11640*/  ISETP.GE.AND P1, PT, R236, 0x1, PT ;  /* 0x00000001ec00780c */ /* 0x000fe40003f26270 */
[----:B----4-:R-:W-:Y:S02]  /*11650*/  FSEL R149, R149, -INF , P0 ;  /* 0xff80000095957808 */ /* 0x010fe40000000000 */
[----:B---3--:R-:W-:Y:S02]  /*11660*/  FMNMX.FTZ R16, R4, R14, !PT ;  /* 0x0000000e04107209 */ /* 0x008fe40007810000 */
[----:B------:R-:W-:Y:S02]  /*11670*/  FMNMX.FTZ R0, R149, R0, !PT ;  /* 0x0000000095007209 */ /* 0x000fe40007810000 */
[----:B------:R-:W-:Y:S01]  /*11680*/  IADD3 R13, R236, -0x1, RZ ;  /* 0xffffffffec0d7810 */ /* 0x000fe20007ffe0ff */
[----:B------:R-:W-:Y:S04]  /*11690*/  SHFL.BFLY PT, R15, R16, 0x1, 0x1f ;  /* 0x0c201f00100f7f89 */ /* 0x000fe800000e0000 */
[----:B------:R-:W-:Y:S01]  /*116a0*/  @P1 SHF.R.S32.HI R14, RZ, 0x1f, R13 ;  /* 0x0000001fff0e1819 */ /* 0x000fe2000001140d */
[C---:B------:R-:W-:Y:S03]  /*116b0*/  @P1 IMAD.WIDE.U32 R18, R13.reuse, c[0x0][0x1e0], RZ ;  /* 0x000078000d121a25 */ /* 0x040fe600078e00ff */
[----:B------:R-:W1:Y:S01]  /*116c0*/  SHFL.BFLY PT, R4, R0, 0x2, 0x1f ;  /* 0x0c401f0000047f89 */ /* 0x000e6200000e0000 */
[----:B------:R-:W-:Y:S04]  /*116d0*/  @P1 IMAD R14, R14, c[0x0][0x1e0], RZ ;  /* 0x000078000e0e1a24 */ /* 0x000fe800078e02ff */
[----:B------:R-:W-:Y:S01]  /*116e0*/  @P1 IMAD R14, R13, c[0x0][0x1e4], R14 ;  /* 0x000079000d0e1a24 */ /* 0x000fe200078e020e */
[C---:B------:R-:W-:Y:S04]  /*116f0*/  @P1 LEA R13, P0, R18.reuse, R218, 0x5 ;  /* 0x000000da120d1211 */ /* 0x040fe800078028ff */
[----:B------:R-:W-:Y:S04]  /*11700*/  @P1 IADD3 R14, R19, R14, RZ ;  /* 0x0000000e130e1210 */ /* 0x000fe80007ffe0ff */
[----:B------:R-:W-:Y:S02]  /*11710*/  @P1 LEA.HI.X R14, R18, R223, R14, 0x5, P0 ;  /* 0x000000df120e1211 */ /* 0x000fe400000f2c0e */
[----:B-1----:R-:W-:Y:S02]  /*11720*/  FMNMX.FTZ R4, R0, R4, !PT ;  /* 0x0000000400047209 */ /* 0x002fe40007810000 */
[----:B------:R-:W-:Y:S02]  /*11730*/  FMNMX.FTZ R0, R16, R15, !PT ;  /* 0x0000000f10007209 */ /* 0x000fe40007810000 */
[C---:B------:R-:W-:Y:S01]  /*11740*/  @P1 LEA R16, P0, R13.reuse, c[0x0][0x1c8], 0x1 ;  /* 0x000072000d101a11 */ /* 0x040fe200078008ff */
[----:B------:R-:W1:Y:S02]  /*11750*/  SHFL.BFLY PT, R148, R4, 0x1, 0x1f ;  /* 0x0c201f0004947f89 */ /* 0x000e6400000e0000 */
[C---:B------:R-:W-:Y:S01]  /*11760*/  FMUL.FTZ R163, R0.reuse, c[0x0][0x2d0] ;  /* 0x0000b40000a37a20 */ /* 0x040fe20000410000 */
[----:B------:R-:W-:Y:S02]  /*11770*/  @P1 LEA.HI.X R17, R13, c[0x0][0x1cc], R14, 0x1, P0 ;  /* 0x000073000d111a11 */ /* 0x000fe400000f0c0e */
[----:B------:R-:W-:Y:S03]  /*11780*/  FSETP.NEU.FTZ.AND P0, PT, R0, -INF , PT ;  /* 0xff8000000000780b */ /* 0x000fe60003f1d000 */
[----:B------:R2:W-:Y:S01]  /*11790*/  @P1 LDGSTS.E.BYPASS.LTC128B.128 [R217+0xc080], [R16.64], !P3 ;  /* 0x0c08000010d91fae */ /* 0x0005e2000d901d48 */
[----:B------:R-:W-:Y:S05]  /*117a0*/  FSEL R163, R163, RZ, P0 ;  /* 0x000000ffa3a37208 */ /* 0x000fea0000000000 */
[--C-:B------:R-:W-:Y:S02]  /*117b0*/  FFMA.FTZ R150, R12, c[0x0][0x2d0], -R163.reuse ;  /* 0x0000b4000c967a23 */ /* 0x100fe400000108a3 */
[----:B------:R2:W-:Y:S01]  /*117c0*/  @P1 LDGSTS.E.BYPASS.LTC128B.128 [R217+0xd080], [R16.64+0x80], !P6 ;  /* 0x0d08008010d91fae */ /* 0x0005e2000f101d48 */
[--C-:B------:R-:W-:Y:S02]  /*117d0*/  FFMA.FTZ R151, R10, c[0x0][0x2d0], -R163.reuse ;  /* 0x0000b4000a977a23 */ /* 0x100fe400000108a3 */
[--C-:B------:R-:W-:Y:S01]  /*117e0*/  FFMA.FTZ R240, R11, c[0x0][0x2d0], -R163.reuse ;  /* 0x0000b4000bf07a23 */ /* 0x100fe200000108a3 */
[----:B------:R-:W-:Y:S01]  /*117f0*/  MUFU.EX2 R150, R150 ;  /* 0x0000009600967308 */ /* 0x000fe20000000800 */
[--C-:B------:R-:W-:Y:S02]  /*11800*/  FFMA.FTZ R239, R7, c[0x0][0x2d0], -R163.reuse ;  /* 0x0000b40007ef7a23 */ /* 0x100fe400000108a3 */
[--C-:B------:R-:W-:Y:S01]  /*11810*/  FFMA.FTZ R242, R168, c[0x0][0x2d0], -R163.reuse ;  /* 0x0000b400a8f27a23 */ /* 0x100fe200000108a3 */
[----:B------:R2:W-:Y:S01]  /*11820*/  @P1 LDGSTS.E.BYPASS.LTC128B.128 [R217+0xe080], [R16.64+0x100], !P5 ;  /* 0x0e08010010d91fae */ /* 0x0005e2000e901d48 */
[----:B-1----:R-:W-:Y:S01]  /*11830*/  FMNMX.FTZ R148, R4, R148, !PT ;  /* 0x0000009404947209 */ /* 0x002fe20007810000 */
[--C-:B------:R-:W-:Y:S01]  /*11840*/  FFMA.FTZ R243, R167, c[0x0][0x2d0], -R163.reuse ;  /* 0x0000b400a7f37a23 */ /* 0x100fe200000108a3 */
[----:B------:R-:W-:Y:S01]  /*11850*/  FSEL R4, R0, RZ, P0 ;  /* 0x000000ff00047208 */ /* 0x000fe20000000000 */
[----:B------:R-:W-:Y:S01]  /*11860*/  FFMA.FTZ R246, R164, c[0x0][0x2d0], -R163 ;  /* 0x0000b400a4f67a23 */ /* 0x000fe200000108a3 */
[C---:B------:R-:W-:Y:S01]  /*11870*/  FSETP.NEU.FTZ.AND P0, PT, R148.reuse, -INF , PT ;  /* 0xff8000009400780b */ /* 0x040fe20003f1d000 */
[----:B------:R-:W-:Y:S01]  /*11880*/  FMUL.FTZ R160, R148, c[0x0][0x2d0] ;  /* 0x0000b40094a07a20 */ /* 0x000fe20000410000 */
[----:B------:R-:W1:Y:S01]  /*11890*/  MUFU.EX2 R151, R151 ;  /* 0x0000009700977308 */ /* 0x000e620000000800 */
[----:B------:R2:W-:Y:S01]  /*118a0*/  @P1 LDGSTS.E.BYPASS.LTC128B.128 [R217+0xf080], [R16.64+0x180], !P4 ;  /* 0x0f08018010d91fae */ /* 0x0005e2000e101d48 */
[----:B------:R-:W-:Y:S01]  /*118b0*/  FADD.FTZ R3, -R4, R3 ;  /* 0x0000000304037221 */ /* 0x000fe20000010100 */
[----:B------:R-:W-:Y:S01]  /*118c0*/  FSEL R4, R148, RZ, P0 ;  /* 0x000000ff94047208 */ /* 0x000fe20000000000 */
[----:B------:R-:W-:Y:S01]  /*118d0*/  FFMA.FTZ R163, R162, c[0x0][0x2d0], -R163 ;  /* 0x0000b400a2a37a23 */ /* 0x000fe200000108a3 */
[----:B------:R-:W-:Y:S01]  /*118e0*/  FSEL R160, R160, RZ, P0 ;  /* 0x000000ffa0a07208 */ /* 0x000fe20000000000 */
[----:B------:R-:W-:Y:S01]  /*118f0*/  FMUL.FTZ R3, R3, c[0x0][0x2d0] ;  /* 0x0000b40003037a20 */ /* 0x000fe20000410000 */
[----:B------:R-:W-:Y:S01]  /*11900*/  ISETP.GT.AND P0, PT, R236, R235, PT ;  /* 0x000000ebec00720c */ /* 0x000fe20003f04270 */
[----:B------:R-:W-:Y:S01]  /*11910*/  FADD.FTZ R2, -R4, R2 ;  /* 0x0000000204027221 */ /* 0x000fe20000010100 */
[----:B------:R-:W3:Y:S01]  /*11920*/  LDSM.16.MT88.4 R12, [R211+0x8080] ;  /* 0x00808000d30c783b */ /* 0x000ee20000004200 */
[--C-:B------:R-:W-:Y:S01]  /*11930*/  FFMA.FTZ R238, R6, c[0x0][0x2d0], -R160.reuse ;  /* 0x0000b40006ee7a23 */ /* 0x100fe200000108a0 */
[----:B------:R-:W-:Y:S01]  /*11940*/  MUFU.EX2 R240, R240 ;  /* 0x000000f000f07308 */ /* 0x000fe20000000800 */
[--C-:B------:R-:W-:Y:S02]  /*11950*/  FFMA.FTZ R237, R5, c[0x0][0x2d0], -R160.reuse ;  /* 0x0000b40005ed7a23 */ /* 0x100fe400000108a0 */
[--C-:B------:R-:W-:Y:S02]  /*11960*/  FFMA.FTZ R228, R8, c[0x0][0x2d0], -R160.reuse ;  /* 0x0000b40008e47a23 */ /* 0x100fe400000108a0 */
[--C-:B------:R-:W-:Y:S01]  /*11970*/  FFMA.FTZ R241, R9, c[0x0][0x2d0], -R160.reuse ;  /* 0x0000b40009f17a23 */ /* 0x100fe200000108a0 */
[----:B------:R-:W4:Y:S01]  /*11980*/  LDSM.16.MT88.4 R156, [R206+0x8080] ;  /* 0x00808000ce9c783b */ /* 0x000f220000004200 */
[----:B------:R-:W-:Y:S02]  /*11990*/  FMUL.FTZ R2, R2, c[0x0][0x2d0] ;  /* 0x0000b40002027a20 */ /* 0x000fe40000410000 */
[--C-:B------:R-:W-:Y:S01]  /*119a0*/  FFMA.FTZ R244, R166, c[0x0][0x2d0], -R160.reuse ;  /* 0x0000b400a6f47a23 */ /* 0x100fe200000108a0 */
[----:B------:R-:W5:Y:S01]  /*119b0*/  MUFU.EX2 R3, R3 ;  /* 0x0000000300037308 */ /* 0x000f620000000800 */
[--C-:B------:R-:W-:Y:S01]  /*119c0*/  FFMA.FTZ R245, R165, c[0x0][0x2d0], -R160.reuse ;  /* 0x0000b400a5f57a23 */ /* 0x100fe200000108a0 */
[----:B-1----:R-:W-:Y:S02]  /*119d0*/  F2FP.PACK_AB R152, R150, R151 ;  /* 0x000000979698723e */ /* 0x002fe400000000ff */
[----:B------:R-:W-:Y:S01]  /*119e0*/  LDSM.16.MT88.4 R164, [R204+0x8880] ;  /* 0x00888000cca4783b */ /* 0x000fe20000004200 */
[--C-:B------:R-:W-:Y:S02]  /*119f0*/  FFMA.FTZ R248, R161, c[0x0][0x2d0], -R160.reuse ;  /* 0x0000b400a1f87a23 */ /* 0x100fe400000108a0 */
[----:B------:R-:W-:Y:S03]  /*11a00*/  FFMA.FTZ R160, R149, c[0x0][0x2d0], -R160 ;  /* 0x0000b40095a07a23 */ /* 0x000fe600000108a0 */
[----:B------:R-:W1:Y:S02]  /*11a10*/  MUFU.EX2 R2, R2 ;  /* 0x0000000200027308 */ /* 0x000e640000000800 */
[----:B------:R-:W-:Y:S08]  /*11a20*/  LDSM.16.MT88.4 R168, [R206+0x9880] ;  /* 0x00988000cea8783b */ /* 0x000ff00000004200 */
[----:B------:R-:W3:Y:S01]  /*11a30*/  MUFU.EX2 R239, R239 ;  /* 0x000000ef00ef7308 */ /* 0x000ee20000000800 */
[----:B------:R-:W-:Y:S01]  /*11a40*/  LDSM.16.MT88.4 R172, [R204+0x9880] ;  /* 0x00988000ccac783b */ /* 0x000fe20000004200 */
[C---:B-----5:R-:W-:Y:S02]  /*11a50*/  FMUL.FTZ R4, R3.reuse, R144 ;  /* 0x0000009003047220 */ /* 0x060fe40000410000 */
[C---:B------:R-:W-:Y:S02]  /*11a60*/  FMUL.FTZ R5, R3.reuse, R145 ;  /* 0x0000009103057220 */ /* 0x040fe40000410000 */
[C---:B------:R-:W-:Y:S03]  /*11a70*/  FMUL.FTZ R8, R3.reuse, R140 ;  /* 0x0000008c03087220 */ /* 0x040fe60000410000 */
[----:B------:R-:W-:Y:S01]  /*11a80*/  LDSM.16.MT88.4 R176, [R211+0xa880] ;  /* 0x00a88000d3b0783b */ /* 0x000fe20000004200 */
[----:B------:R-:W-:Y:S01]  /*11a90*/  MUFU.EX2 R238, R238 ;  /* 0x000000ee00ee7308 */ /* 0x000fe20000000800 */
[C---:B------:R-:W-:Y:S02]  /*11aa0*/  FMUL.FTZ R9, R3.reuse, R141 ;  /* 0x0000008d03097220 */ /* 0x040fe40000410000 */
[C---:B--2---:R-:W-:Y:S02]  /*11ab0*/  FMUL.FTZ R16, R3.reuse, R132 ;  /* 0x0000008403107220 */ /* 0x044fe40000410000 */
[C---:B-1----:R-:W-:Y:S02]  /*11ac0*/  FMUL.FTZ R6, R2.reuse, R146 ;  /* 0x0000009202067220 */ /* 0x042fe40000410000 */
[C---:B------:R-:W-:Y:S01]  /*11ad0*/  FMUL.FTZ R7, R2.reuse, R147 ;  /* 0x0000009302077220 */ /* 0x040fe20000410000 */
[----:B------:R-:W-:Y:S01]  /*11ae0*/  LDSM.16.MT88.4 R180, [R206+0xa880] ;  /* 0x00a88000ceb4783b */ /* 0x000fe20000004200 */
[C---:B------:R-:W-:Y:S01]  /*11af0*/  FMUL.FTZ R10, R2.reuse, R142 ;  /* 0x0000008e020a7220 */ /* 0x040fe20000410000 */
[----:B------:R-:W1:Y:S01]  /*11b00*/  MUFU.EX2 R237, R237 ;  /* 0x000000ed00ed7308 */ /* 0x000e620000000800 */
[C---:B------:R-:W-:Y:S02]  /*11b10*/  FMUL.FTZ R11, R2.reuse, R143 ;  /* 0x0000008f020b7220 */ /* 0x040fe40000410000 */
[----:B------:R-:W-:Y:S01]  /*11b20*/  FMUL.FTZ R17, R3, R133 ;  /* 0x0000008503117220 */ /* 0x000fe20000410000 */
[----:B---3--:R-:W-:Y:S01]  /*11b30*/  F2FP.PACK_AB R154, R239, R240 ;  /* 0x000000f0ef9a723e */ /* 0x008fe200000000ff */
[C---:B------:R-:W-:Y:S01]  /*11b40*/  FMUL.FTZ R18, R2.reuse, R134 ;  /* 0x0000008602127220 */ /* 0x040fe20000410000 */
[----:B------:R-:W2:Y:S01]  /*11b50*/  LDSM.16.MT88.4 R144, [R205+0x8080] ;  /* 0x00808000cd90783b */ /* 0x000ea20000004200 */
[C---:B------:R-:W-:Y:S02]  /*11b60*/  FMUL.FTZ R19, R2.reuse, R135 ;  /* 0x0000008702137220 */ /* 0x040fe40000410000 */
[C---:B------:R-:W-:Y:S01]  /*11b70*/  FMUL.FTZ R28, R3.reuse, R28 ;  /* 0x0000001c031c7220 */ /* 0x040fe20000410000 */
[----:B------:R-:W-:Y:S01]  /*11b80*/  MUFU.EX2 R228, R228 ;  /* 0x000000e400e47308 */ /* 0x000fe20000000800 */
[C---:B------:R-:W-:Y:S02]  /*11b90*/  FMUL.FTZ R29, R3.reuse, R29 ;  /* 0x0000001d031d7220 */ /* 0x040fe40000410000 */
[C---:B------:R-:W-:Y:S01]  /*11ba0*/  FMUL.FTZ R30, R2.reuse, R30 ;  /* 0x0000001e021e7220 */ /* 0x040fe20000410000 */
[----:B------:R-:W-:Y:S01]  /*11bb0*/  LDSM.16.MT88.4 R132, [R211+0x9080] ;  /* 0x00908000d384783b */ /* 0x000fe20000004200 */
[C---:B------:R-:W-:Y:S02]  /*11bc0*/  FMUL.FTZ R31, R2.reuse, R31 ;  /* 0x0000001f021f7220 */ /* 0x040fe40000410000 */
[C---:B------:R-:W-:Y:S02]  /*11bd0*/  FMUL.FTZ R32, R3.reuse, R32 ;  /* 0x0000002003207220 */ /* 0x040fe40000410000 */
[----:B------:R-:W-:Y:S01]  /*11be0*/  FMUL.FTZ R33, R3, R33 ;  /* 0x0000002103217220 */ /* 0x000fe20000410000 */
[----:B------:R-:W3:Y:S01]  /*11bf0*/  MUFU.EX2 R241, R241 ;  /* 0x000000f100f17308 */ /* 0x000ee20000000800 */
[C---:B------:R-:W-:Y:S01]  /*11c00*/  FMUL.FTZ R34, R2.reuse, R34 ;  /* 0x0000002202227220 */ /* 0x040fe20000410000 */
[----:B------:R-:W-:Y:S01]  /*11c10*/  LDSM.16.MT88.4 R140, [R206+0x9080] ;  /* 0x00908000ce8c783b */ /* 0x000fe20000004200 */
[C---:B------:R-:W-:Y:S01]  /*11c20*/  FMUL.FTZ R35, R2.reuse, R35 ;  /* 0x0000002302237220 */ /* 0x040fe20000410000 */
[----:B-1----:R-:W-:Y:S01]  /*11c30*/  F2FP.PACK_AB R153, R237, R238 ;  /* 0x000000eeed99723e */ /* 0x002fe200000000ff */
[C---:B------:R-:W-:Y:S02]  /*11c40*/  FMUL.FTZ R36, R3.reuse, R36 ;  /* 0x0000002403247220 */ /* 0x040fe40000410000 */
[C---:B------:R-:W-:Y:S02]  /*11c50*/  FMUL.FTZ R37, R3.reuse, R37 ;  /* 0x0000002503257220 */ /* 0x040fe40000410000 */
[C---:B------:R-:W-:Y:S01]  /*11c60*/  FMUL.FTZ R38, R2.reuse, R38 ;  /* 0x0000002602267220 */ /* 0x040fe20000410000 */
[----:B------:R-:W-:Y:S01]  /*11c70*/  LDSM.16.MT88.4 R184, [R204+0xa880] ;  /* 0x00a88000ccb8783b */ /* 0x000fe20000004200 */
[----:B------:R-:W-:Y:S01]  /*11c80*/  MUFU.EX2 R247, R163 ;  /* 0x000000a300f77308 */ /* 0x000fe20000000800 */
[C---:B------:R-:W-:Y:S02]  /*11c90*/  FMUL.FTZ R39, R2.reuse, R39 ;  /* 0x0000002702277220 */ /* 0x040fe40000410000 */
[C---:B------:R-:W-:Y:S02]  /*11ca0*/  FMUL.FTZ R40, R3.reuse, R40 ;  /* 0x0000002803287220 */ /* 0x040fe40000410000 */
[----:B------:R-:W-:Y:S02]  /*11cb0*/  FMUL.FTZ R41, R3, R41 ;  /* 0x0000002903297220 */ /* 0x000fe40000410000 */
[----:B------:R-:W-:Y:S01]  /*11cc0*/  LDSM.16.MT88.4 R188, [R211+0xb880] ;  /* 0x00b88000d3bc783b */ /* 0x000fe20000004200 */
[C---:B------:R-:W-:Y:S02]  /*11cd0*/  FMUL.FTZ R42, R2.reuse, R42 ;  /* 0x0000002a022a7220 */ /* 0x040fe40000410000 */
[----:B------:R1:W-:Y:S01]  /*11ce0*/  MUFU.EX2 R149, R160 ;  /* 0x000000a000957308 */ /* 0x0003e20000000800 */
[C---:B------:R-:W-:Y:S01]  /*11cf0*/  FMUL.FTZ R43, R2.reuse, R43 ;  /* 0x0000002b022b7220 */ /* 0x040fe20000410000 */
[----:B---3--:R-:W-:Y:S01]  /*11d00*/  F2FP.PACK_AB R155, R241, R228 ;  /* 0x000000e4f19b723e */ /* 0x008fe200000000ff */
[C---:B------:R-:W-:Y:S02]  /*11d10*/  FMUL.FTZ R44, R3.reuse, R44 ;  /* 0x0000002c032c7220 */ /* 0x040fe40000410000 */
[----:B------:R-:W-:Y:S01]  /*11d20*/  LDSM.16.MT88.4 R192, [R206+0xb880] ;  /* 0x00b88000cec0783b */ /* 0x000fe20000004200 */
[C---:B------:R-:W-:Y:S02]  /*11d30*/  FMUL.FTZ R45, R3.reuse, R45 ;  /* 0x0000002d032d7220 */ /* 0x040fe40000410000 */
[C---:B------:R-:W-:Y:S01]  /*11d40*/  FMUL.FTZ R46, R2.reuse, R46 ;  /* 0x0000002e022e7220 */ /* 0x040fe20000410000 */
[C---:B------:R-:W-:Y:S01]  /*11d50*/  HMMA.16816.F32 R4, R152.reuse, R12, R4 ;  /* 0x0000000c9804723c */ /* 0x040fe20000001804 */
[----:B------:R-:W-:Y:S03]  /*11d60*/  MUFU.EX2 R242, R242 ;  /* 0x000000f200f27308 */ /* 0x000fe60000000800 */
[----:B------:R-:W0:Y:S01]  /*11d70*/  LDGDEPBAR ;  /* 0x00000000000079af */ /* 0x000e220000000000 */
[C---:B------:R-:W-:Y:S02]  /*11d80*/  FMUL.FTZ R47, R2.reuse, R47 ;  /* 0x0000002f022f7220 */ /* 0x040fe40000410000 */
[C---:B------:R-:W-:Y:S01]  /*11d90*/  FMUL.FTZ R12, R3.reuse, R136 ;  /* 0x00000088030c7220 */ /* 0x040fe20000410000 */
[C---:B------:R-:W-:Y:S03]  /*11da0*/  HMMA.16816.F32 R8, R152.reuse, R14, R8 ;  /* 0x0000000e9808723c */ /* 0x040fe60000001808 */
[----:B------:R-:W3:Y:S01]  /*11db0*/  MUFU.EX2 R243, R243 ;  /* 0x000000f300f37308 */ /* 0x000ee20000000800 */
[C---:B------:R-:W-:Y:S02]  /*11dc0*/  FMUL.FTZ R13, R3.reuse, R137 ;  /* 0x00000089030d7220 */ /* 0x040fe40000410000 */
[C---:B------:R-:W-:Y:S01]  /*11dd0*/  FMUL.FTZ R20, R3.reuse, R20 ;  /* 0x0000001403147220 */ /* 0x040fe20000410000 */
[----:B-1----:R-:W-:Y:S01]  /*11de0*/  LDSM.16.MT88.4 R160, [R205+0x8880] ;  /* 0x00888000cda0783b */ /* 0x002fe20000004200 */
[C---:B------:R-:W-:Y:S04]  /*11df0*/  FMUL.FTZ R14, R2.reuse, R138 ;  /* 0x0000008a020e7220 */ /* 0x040fe80000410000 */
[C---:B------:R-:W-:Y:S01]  /*11e00*/  FMUL.FTZ R15, R2.reuse, R139 ;  /* 0x0000008b020f7220 */ /* 0x040fe20000410000 */
[----:B------:R-:W-:Y:S01]  /*11e10*/  MUFU.EX2 R244, R244 ;  /* 0x000000f400f47308 */ /* 0x000fe20000000800 */
[C---:B------:R-:W-:Y:S01]  /*11e20*/  FMUL.FTZ R48, R3.reuse, R48 ;  /* 0x0000003003307220 */ /* 0x040fe20000410000 */
[----:B------:R-:W1:Y:S01]  /*11e30*/  LDSM.16.MT88.4 R136, [R204+0x8080] ;  /* 0x00808000cc88783b */ /* 0x000e620000004200 */
[C---:B------:R-:W-:Y:S02]  /*11e40*/  FMUL.FTZ R49, R3.reuse, R49 ;  /* 0x0000003103317220 */ /* 0x040fe40000410000 */
[C---:B------:R-:W-:Y:S01]  /*11e50*/  FMUL.FTZ R50, R2.reuse, R50 ;  /* 0x0000003202327220 */ /* 0x040fe20000410000 */
[C---:B----4-:R-:W-:Y:S03]  /*11e60*/  HMMA.16816.F32 R12, R152.reuse, R156, R12 ;  /* 0x0000009c980c723c */ /* 0x050fe6000000180c */
[C---:B------:R-:W-:Y:S01]  /*11e70*/  FMUL.FTZ R51, R2.reuse, R51 ;  /* 0x0000003302337220 */ /* 0x040fe20000410000 */
[----:B------:R-:W4:Y:S01]  /*11e80*/  MUFU.EX2 R245, R245 ;  /* 0x000000f500f57308 */ /* 0x000f220000000800 */
[C---:B------:R-:W-:Y:S02]  /*11e90*/  FMUL.FTZ R52, R3.reuse, R52 ;  /* 0x0000003403347220 */ /* 0x040fe40000410000 */
[C---:B------:R-:W-:Y:S01]  /*11ea0*/  FMUL.FTZ R53, R3.reuse, R53 ;  /* 0x0000003503357220 */ /* 0x040fe20000410000 */
[C---:B------:R-:W-:Y:S01]  /*11eb0*/  HMMA.16816.F32 R16, R152.reuse, R158, R16 ;  /* 0x0000009e9810723c */ /* 0x040fe20000001810 */
[----:B------:R-:W-:Y:S03]  /*11ec0*/  LDSM.16.MT88.4 R156, [R206+0x8880] ;  /* 0x00888000ce9c783b */ /* 0x000fe60000004200 */
[C---:B------:R-:W-:Y:S02]  /*11ed0*/  FMUL.FTZ R21, R3.reuse, R21 ;  /* 0x0000001503157220 */ /* 0x040fe40000410000 */
[C---:B------:R-:W-:Y:S01]  /*11ee0*/  FMUL.FTZ R22, R2.reuse, R22 ;  /* 0x0000001602167220 */ /* 0x040fe20000410000 */
[----:B------:R-:W5:Y:S01]  /*11ef0*/  MUFU.EX2 R246, R246 ;  /* 0x000000f600f67308 */ /* 0x000f620000000800 */
[C---:B------:R-:W-:Y:S04]  /*11f00*/  FMUL.FTZ R23, R2.reuse, R23 ;  /* 0x0000001702177220 */ /* 0x040fe80000410000 */
[C---:B------:R-:W-:Y:S02]  /*11f10*/  FMUL.FTZ R54, R2.reuse, R54 ;  /* 0x0000003602367220 */ /* 0x040fe40000410000 */
[C---:B------:R-:W-:Y:S01]  /*11f20*/  FMUL.FTZ R55, R2.reuse, R55 ;  /* 0x0000003702377220 */ /* 0x040fe20000410000 */
[C---:B--2---:R-:W-:Y:S02]  /*11f30*/  HMMA.16816.F32 R20, R152.reuse, R144, R20 ;  /* 0x000000909814723c */ /* 0x044fe40000001814 */
[----:B------:R-:W2:Y:S01]  /*11f40*/  MUFU.EX2 R248, R248 ;  /* 0x000000f800f87308 */ /* 0x000ea20000000800 */
        /* <DEDUP_REMOVED lines=10> */
[C---:B-1----:R-:W-:Y:S04]  /*11ff0*/  HMMA.16816.F32 R28, R152.reuse, R136, R28 ;  /* 0x00000088981c723c */ /* 0x042fe8000000181c */
        /* <DEDUP_REMOVED lines=59> */
[C---:B------:R-:W-:Y:S03]  /*123b0*/  FMUL.FTZ R97, R3.reuse, R97 ;  /* 0x0000006103617220 */ /* 0x040fe60000410000 */
[C---:B---3--:R-:W-:Y:S03]  /*123c0*/  HMMA.16816.F32 R92, R152.reuse, R140, R92 ;  /* 0x0000008c985c723c */ /* 0x048fe6000000185c */
[C---:B------:R-:W-:Y:S02]  /*123d0*/  FMUL.FTZ R98, R2.reuse, R98 ;  /* 0x0000006202627220 */ /* 0x040fe40000410000 */
[C---:B------:R-:W-:Y:S02]  /*123e0*/  FMUL.FTZ R99, R2.reuse, R99 ;  /* 0x0000006302637220 */ /* 0x040fe40000410000 */
[C---:B------:R-:W-:Y:S02]  /*123f0*/  FMUL.FTZ R100, R3.reuse, R100 ;  /* 0x0000006403647220 */ /* 0x040fe40000410000 */
[C---:B------:R-:W-:Y:S03]  /*12400*/  FMUL.FTZ R101, R3.reuse, R101 ;  /* 0x0000006503657220 */ /* 0x040fe60000410000 */
[C---:B------:R-:W-:Y:S01]  /*12410*/  HMMA.16816.F32 R96, R152.reuse, R142, R96 ;  /* 0x0000008e9860723c */ /* 0x040fe20000001860 */
[----:B------:R-:W3:Y:S02]  /*12420*/  LDSM.16.MT88.4 R140, [R205+0xb080] ;  /* 0x00b08000cd8c783b */ /* 0x000ee40000004200 */
        /* <DEDUP_REMOVED lines=20> */
[C---:B------:R-:W-:Y:S01]  /*12570*/  HMMA.16816.F32 R112, R152.reuse, R134, R112 ;  /* 0x000000869870723c */ /* 0x040fe20000001870 */
[----:B------:R-:W2:Y:S02]  /*12580*/  LDSM.16.MT88.4 R132, [R211+0x8880] ;  /* 0x00888000d384783b */ /* 0x000ea40000004200 */
[C---:B------:R-:W-:Y:S02]  /*12590*/  FMUL.FTZ R118, R2.reuse, R118 ;  /* 0x0000007602767220 */ /* 0x040fe40000410000 */
        /* <DEDUP_REMOVED lines=25> */
[----:B----4-:R-:W-:Y:S03]  /*12730*/  F2FP.PACK_AB R153, R245, R244 ;  /* 0x000000f4f599723e */ /* 0x010fe600000000ff */
[----:B-----5:R-:W-:Y:S01]  /*12740*/  F2FP.PACK_AB R154, R247, R246 ;  /* 0x000000f6f79a723e */ /* 0x020fe200000000ff */
[----:B------:R-:W-:Y:S01]  /*12750*/  FADD.FTZ R238, R228, R238 ;  /* 0x000000eee4ee7221 */ /* 0x000fe20000010000 */
[----:B------:R-:W-:Y:S01]  /*12760*/  F2FP.PACK_AB R155, R149, R248 ;  /* 0x000000f8959b723e */ /* 0x000fe200000000ff */
[----:B------:R-:W-:Y:S01]  /*12770*/  FADD.FTZ R240, R239, R240 ;  /* 0x000000f0eff07221 */ /* 0x000fe20000010000 */
[----:B------:R-:W-:Y:S01]  /*12780*/  IADD3 R228, R236, -0x1, RZ ;  /* 0xffffffffece47810 */ /* 0x000fe20007ffe0ff */
[----:B------:R-:W-:Y:S02]  /*12790*/  FADD.FTZ R241, R241, R238 ;  /* 0x000000eef1f17221 */ /* 0x000fe40000010000 */
[----:B------:R-:W-:Y:S01]  /*127a0*/  FADD.FTZ R242, R242, R240 ;  /* 0x000000f0f2f27221 */ /* 0x000fe20000010000 */
[----:B------:R-:W-:Y:S01]  /*127b0*/  MOV R236, R228 ;  /* 0x000000e400ec7202 */ /* 0x000fe20000000f00 */
[C---:B--2---:R-:W-:Y:S01]  /*127c0*/  HMMA.16816.F32 R144, R152.reuse, R132, R4 ;  /* 0x000000849890723c */ /* 0x044fe20000001804 */
[----:B------:R-:W1:Y:S02]  /*127d0*/  LDSM.16.MT88.4 R4, [R211+0x9880] ;  /* 0x00988000d304783b */ /* 0x000e640000004200 */
[----:B------:R-:W-:Y:S02]  /*127e0*/  FADD.FTZ R241, R244, R241 ;  /* 0x000000f1f4f17221 */ /* 0x000fe40000010000 */
        /* <DEDUP_REMOVED lines=42> */
.L_x_660:
[----:B------:R-:W-:-:S13]  /*12a90*/  ISETP.GE.AND P0, PT, R228, RZ, PT ;  /* 0x000000ffe400720c */ /* 0x000fda0003f06270 */
[----:B------:R-:W-:Y:S05]  /*12aa0*/  @!P0 BRA `(.L_x_662) ;  /* 0x00001f6000008947 */ /* 0x000fea0003800000 */
[----:B------:R-:W-:Y:S01]  /*12ab0*/  UMOV UR6, 0x5 ;  /* 0x0000000500067882 */ /* 0x000fe20000000000 */
[----:B------:R-:W-:Y:S01]  /*12ac0*/  MOV R2, R148 ;  /* 0x0000009400027202 */ /* 0x000fe20000000f00 */
[----:B------:R-:W-:Y:S01]  /*12ad0*/  ULDC.64 UR4, c[0x0][0x208] ;  /* 0x0000820000047ab9 */ /* 0x000fe20000000a00 */
[----:B------:R-:W-:Y:S01]  /*12ae0*/  MOV R3, R0 ;  /* 0x0000000000037202 */ /* 0x000fe20000000f00 */
[----:B------:R-:W-:Y:S01]  /*12af0*/  USHF.L.U64.HI UR5, UR4, UR6, UR5 ;  /* 0x0000000604057299 */ /* 0x000fe20008010205 */
[----:B------:R-:W-:Y:S01]  /*12b00*/  MOV R220, R230 ;  /* 0x000000e600dc7202 */ /* 0x000fe20000000f00 */
[----:B------:R-:W-:Y:S02]  /*12b10*/  USHF.L.U32 UR4, UR4, 0x5, URZ ;  /* 0x0000000504047899 */ /* 0x000fe4000800063f */
.L_x_663:
[----:B------:R-:W-:Y:S04]  /*12b20*/  DEPBAR.LE SB0, 0x0 ;  /* 0x000080000000791a */ /* 0x000fe80000000000 */
[----:B------:R-:W-:Y:S01]  /*12b30*/  BAR.SYNC.DEFER_BLOCKING 0x0 ;  /* 0x0000000000007b1d */ /* 0x000fe20000010000 */
[----:B------:R-:W-:Y:S01]  /*12b40*/  SHF.R.S32.HI R4, RZ, 0x1f, R228 ;  /* 0x0000001fff047819 */ /* 0x000fe200000114e4 */
[C---:B------:R-:W-:Y:S02]  /*12b50*/  IMAD R0, R228.reuse, UR5, RZ ;  /* 0x00000005e4007c24 */ /* 0x040fe4000f8e02ff */
[----:B------:R-:W-:Y:S04]  /*12b60*/  IMAD.WIDE.U32 R6, R228, UR4, R220 ;  /* 0x00000004e4067c25 */ /* 0x000fe8000f8e00dc */
[----:B------:R-:W-:Y:S01]  /*12b70*/  IMAD R0, R4, UR4, R0 ;  /* 0x0000000404007c24 */ /* 0x000fe2000f8e0200 */
[C---:B------:R-:W-:Y:S04]  /*12b80*/  LEA R12, P0, R6.reuse, c[0x0][0x1f8], 0x1 ;  /* 0x00007e00060c7a11 */ /* 0x040fe800078008ff */
[----:B------:R-:W-:Y:S04]  /*12b90*/  IADD3 R0, R7, R0, RZ ;  /* 0x0000000007007210 */ /* 0x000fe80007ffe0ff */
[----:B------:R-:W-:Y:S02]  /*12ba0*/  LEA.HI.X R13, R6, c[0x0][0x1fc], R0, 0x1, P0 ;  /* 0x00007f00060d7a11 */ /* 0x000fe400000f0c00 */
[C---:B------:R-:W-:Y:S02]  /*12bb0*/  ISETP.GT.AND P0, PT, R228.reuse, RZ, PT ;  /* 0x000000ffe400720c */ /* 0x040fe40003f04270 */
[----:B------:R-:W-:Y:S01]  /*12bc0*/  IADD3 R228, R228, -0x1, RZ ;  /* 0xffffffffe4e47810 */ /* 0x000fe20007ffe0ff */
[----:B------:R-:W-:Y:S08]  /*12bd0*/  LDSM.16.M88.4 R16, [R214+0x10080] ;  /* 0x01008000d610783b */ /* 0x000ff00000000200 */
        /* <DEDUP_REMOVED lines=11> */
[----:B------:R2:W-:Y:S08]  /*12c90*/  LDGSTS.E.BYPASS.LTC128B.128 [R217+0x9080], [R12.64+0x80], !P6 ;  /* 0x090800800cd97fae */ /* 0x0005f0000f101d48 */
[----:B------:R2:W-:Y:S08]  /*12ca0*/  LDGSTS.E.BYPASS.LTC128B.128 [R217+0xa080], [R12.64+0x100], !P5 ;  /* 0x0a0801000cd97fae */ /* 0x0005f0000e901d48 */
[----:B------:R2:W-:Y:S08]  /*12cb0*/  LDGSTS.E.BYPASS.LTC128B.128 [R217+0xb080], [R12.64+0x180], !P4 ;  /* 0x0b0801800cd97fae */ /* 0x0005f0000e101d48 */
        /* <DEDUP_REMOVED lines=108> */
[----:B------:R2:W-:Y:S01]  /*13380*/  MUFU.TANH R152, R5 ;  /* 0x0000000500987308 */ /* 0x0005e20000002400 */
[----:B------:R-:W-:Y:S03]  /*13390*/  FMUL.FTZ R6, R6, c[0x0][0x320] ;  /* 0x0000c80006067a20 */ /* 0x000fe60000410000 */
[----:B------:R-:W-:Y:S01]  /*133a0*/  FMUL.FTZ R9, R9, c[0x0][0x320] ;  /* 0x0000c80009097a20 */ /* 0x000fe20000410000 */
[C---:B-1----:R-:W-:Y:S03]  /*133b0*/  HMMA.16816.F32 R12, R172.reuse, R148, R12 ;  /* 0x00000094ac0c723c */ /* 0x042fe6000000180c */
[----:B------:R-:W-:Y:S02]  /*133c0*/  FMUL.FTZ R8, R8, c[0x0][0x320] ;  /* 0x0000c80008087a20 */ /* 0x000fe40000410000 */
[----:B------:R1:W-:Y:S03]  /*133d0*/  MUFU.TANH R154, R9 ;  /* 0x00000009009a7308 */ /* 0x0003e60000002400 */
[----:B------:R-:W-:Y:S07]  /*133e0*/  HMMA.16816.F32 R16, R172, R150, R16 ;  /* 0x00000096ac10723c */ /* 0x000fee0000001810 */
[----:B------:R-:W3:Y:S01]  /*133f0*/  MUFU.TANH R6, R6 ;  /* 0x0000000600067308 */ /* 0x000ee20000002400 */
[----:B--2---:R-:W-:Y:S04]  /*13400*/  FMUL.FTZ R5, R7, c[0x0][0x320] ;  /* 0x0000c80007057a20 */ /* 0x004fe80000410000 */
[----:B------:R-:W-:Y:S04]  /*13410*/  FMUL.FTZ R7, R11, c[0x0][0x320] ;  /* 0x0000c8000b077a20 */ /* 0x000fe80000410000 */
[----:B------:R-:W-:Y:S01]  /*13420*/  FMUL.FTZ R14, R14, c[0x0][0x320] ;  /* 0x0000c8000e0e7a20 */ /* 0x000fe20000410000 */
        /* <DEDUP_REMOVED lines=8> */
[----:B------:R-:W-:Y:S01]  /*134b0*/  FMUL.FTZ R16, R16, c[0x0][0x320] ;  /* 0x0000c80010107a20 */ /* 0x000fe20000410000 */
[----:B---3--:R-:W-:Y:S01]  /*134c0*/  FMNMX.FTZ R0, R6, R2, !PT ;  /* 0x0000000206007209 */ /* 0x008fe20007810000 */
[----:B------:R-:W-:Y:S05]  /*134d0*/  FMUL.FTZ R17, R17, c[0x0][0x320] ;  /* 0x0000c80011117a20 */ /* 0x000fea0000410000 */
[----:B------:R-:W3:Y:S01]  /*134e0*/  MUFU.TANH R9, R9 ;  /* 0x0000000900097308 */ /* 0x000ee20000002400 */
[----:B--2---:R-:W-:Y:S04]  /*134f0*/  FMNMX.FTZ R11, R153, R3, !PT ;  /* 0x00000003990b7209 */ /* 0x004fe80007810000 */
[----:B------:R-:W-:Y:S05]  /*13500*/  FMNMX.FTZ R11, R152, R11, !PT ;  /* 0x0000000b980b7209 */ /* 0x000fea0007810000 */
[----:B------:R-:W2:Y:S01]  /*13510*/  MUFU.TANH R7, R7 ;  /* 0x0000000700077308 */ /* 0x000ea20000002400 */
[----:B-1----:R-:W-:Y:S09]  /*13520*/  FMNMX.FTZ R0, R5, R0, !PT ;  /* 0x0000000005007209 */ /* 0x002ff20007810000 */
[----:B------:R-:W1:Y:S01]  /*13530*/  MUFU.TANH R8, R8 ;  /* 0x0000000800087308 */ /* 0x000e620000002400 */
[----:B---3--:R-:W-:Y:S09]  /*13540*/  FMNMX.FTZ R0, R9, R0, !PT ;  /* 0x0000000009007209 */ /* 0x008ff20007810000 */
[----:B------:R-:W3:Y:S01]  /*13550*/  MUFU.TANH R165, R14 ;  /* 0x0000000e00a57308 */ /* 0x000ee20000002400 */
[----:B--2---:R-:W-:Y:S09]  /*13560*/  FMNMX.FTZ R0, R7, R0, !PT ;  /* 0x0000000007007209 */ /* 0x004ff20007810000 */
[----:B------:R-:W2:Y:S01]  /*13570*/  MUFU.TANH R164, R15 ;  /* 0x0000000f00a47308 */ /* 0x000ea20000002400 */
[----:B-1----:R-:W-:Y:S04]  /*13580*/  FMNMX.FTZ R11, R8, R11, !PT ;  /* 0x0000000b080b7209 */ /* 0x002fe80007810000 */
[----:B------:R-:W-:Y:S05]  /*13590*/  FMNMX.FTZ R11, R154, R11, !PT ;  /* 0x0000000b9a0b7209 */ /* 0x000fea0007810000 */
        /* <DEDUP_REMOVED lines=11> */
[----:B-1----:R-:W-:Y:S05]  /*13650*/  FMNMX.FTZ R0, R149, R0, !PT ;  /* 0x0000000095007209 */ /* 0x002fea0007810000 */
[----:B------:R-:W1:Y:S01]  /*13660*/  SHFL.BFLY PT, R4, R0, 0x2, 0x1f ;  /* 0x0c401f0000047f89 */ /* 0x000e6200000e0000 */
[----:B---3--:R-:W-:Y:S04]  /*13670*/  FMNMX.FTZ R11, R162, R11, !PT ;  /* 0x0000000ba20b7209 */ /* 0x008fe80007810000 */
[----:B--2---:R-:W-:Y:S05]  /*13680*/  FMNMX.FTZ R11, R161, R11, !PT ;  /* 0x0000000ba10b7209 */ /* 0x004fea0007810000 */
[----:B------:R-:W2:Y:S01]  /*13690*/  SHFL.BFLY PT, R10, R11, 0x2, 0x1f ;  /* 0x0c401f000b0a7f89 */ /* 0x000ea200000e0000 */
[----:B-1----:R-:W-:Y:S07]  /*136a0*/  FMNMX.FTZ R4, R0, R4, !PT ;  /* 0x0000000400047209 */ /* 0x002fee0007810000 */
[----:B------:R-:W1:Y:S01]  /*136b0*/  SHFL.BFLY PT, R148, R4, 0x1, 0x1f ;  /* 0x0c201f0004947f89 */ /* 0x000e6200000e0000 */
[----:B--2---:R-:W-:Y:S07]  /*136c0*/  FMNMX.FTZ R11, R11, R10, !PT ;  /* 0x0000000a0b0b7209 */ /* 0x004fee0007810000 */
[----:B------:R-:W2:Y:S01]  /*136d0*/  SHFL.BFLY PT, R10, R11, 0x1, 0x1f ;  /* 0x0c201f000b0a7f89 */ /* 0x000ea200000e0000 */
[----:B-1----:R-:W-:Y:S02]  /*136e0*/  FMNMX.FTZ R148, R4, R148, !PT ;  /* 0x0000009404947209 */ /* 0x002fe40007810000 */
[----:B------:R-:W-:Y:S03]  /*136f0*/  @P0 SHF.R.S32.HI R4, RZ, 0x1f, R228 ;  /* 0x0000001fff040819 */ /* 0x000fe600000114e4 */
[----:B------:R-:W-:Y:S02]  /*13700*/  FMUL.FTZ R160, R148, c[0x0][0x2d0] ;  /* 0x0000b40094a07a20 */ /* 0x000fe40000410000 */
[----:B------:R-:W-:Y:S02]  /*13710*/  @P0 IMAD R4, R4, c[0x0][0x1e0], RZ ;  /* 0x0000780004040a24 */ /* 0x000fe400078e02ff */
[----:B------:R-:W-:Y:S02]  /*13720*/  FADD.FTZ R2, -R148, R2 ;  /* 0x0000000294027221 */ /* 0x000fe40000010100 */
[----:B------:R-:W-:Y:S02]  /*13730*/  @P0 IMAD R4, R228, c[0x0][0x1e4], R4 ;  /* 0x00007900e4040a24 */ /* 0x000fe400078e0204 */
[--C-:B------:R-:W-:Y:S02]  /*13740*/  FFMA.FTZ R229, R6, c[0x0][0x2d0], -R160.reuse ;  /* 0x0000b40006e57a23 */ /* 0x100fe400000108a0 */
[--C-:B------:R-:W-:Y:S02]  /*13750*/  FFMA.FTZ R227, R5, c[0x0][0x2d0], -R160.reuse ;  /* 0x0000b40005e37a23 */ /* 0x100fe400000108a0 */
[--C-:B------:R-:W-:Y:S02]  /*13760*/  FFMA.FTZ R226, R9, c[0x0][0x2d0], -R160.reuse ;  /* 0x0000b40009e27a23 */ /* 0x100fe400000108a0 */
[----:B------:R-:W-:Y:S01]  /*13770*/  FFMA.FTZ R151, R7, c[0x0][0x2d0], -R160 ;  /* 0x0000b40007977a23 */ /* 0x000fe200000108a0 */
[----:B--2---:R-:W-:Y:S01]  /*13780*/  FMNMX.FTZ R0, R11, R10, !PT ;  /* 0x0000000a0b007209 */ /* 0x004fe20007810000 */
[----:B------:R-:W-:Y:S01]  /*13790*/  @P0 IMAD.WIDE.U32 R10, R228, c[0x0][0x1e0], RZ ;  /* 0x00007800e40a0a25 */ /* 0x000fe200078e00ff */
[----:B------:R-:W-:Y:S03]  /*137a0*/  MUFU.EX2 R229, R229 ;  /* 0x000000e500e57308 */ /* 0x000fe60000000800 */
[C---:B------:R-:W-:Y:S01]  /*137b0*/  FMUL.FTZ R163, R0.reuse, c[0x0][0x2d0] ;  /* 0x0000b40000a37a20 */ /* 0x040fe20000410000 */
[----:B------:R-:W-:Y:S01]  /*137c0*/  @P0 IADD3 R4, R11, R4, RZ ;  /* 0x000000040b040210 */ /* 0x000fe20007ffe0ff */
[----:B------:R-:W-:Y:S02]  /*137d0*/  FADD.FTZ R3, -R0, R3 ;  /* 0x0000000300037221 */ /* 0x000fe40000010100 */
[--C-:B------:R-:W-:Y:S01]  /*137e0*/  FFMA.FTZ R231, R8, c[0x0][0x2d0], -R163.reuse ;  /* 0x0000b40008e77a23 */ /* 0x100fe200000108a3 */
[----:B------:R-:W-:Y:S01]  /*137f0*/  @P0 LEA R8, P1, R10, R218, 0x5 ;  /* 0x000000da0a080211 */ /* 0x000fe200078228ff */
[--C-:B------:R-:W-:Y:S01]  /*13800*/  FFMA.FTZ R233, R153, c[0x0][0x2d0], -R163.reuse ;  /* 0x0000b40099e97a23 */ /* 0x100fe200000108a3 */
[----:B------:R-:W-:Y:S01]  /*13810*/  MUFU.EX2 R227, R227 ;  /* 0x000000e300e37308 */ /* 0x000fe20000000800 */
[--C-:B------:R-:W-:Y:S01]  /*13820*/  FFMA.FTZ R232, R152, c[0x0][0x2d0], -R163.reuse ;  /* 0x0000b40098e87a23 */ /* 0x100fe200000108a3 */
[----:B------:R-:W-:Y:S01]  /*13830*/  @P0 LEA.HI.X R4, R10, R223, R4, 0x5, P1 ;  /* 0x000000df0a040211 */ /* 0x000fe200008f2c04 */
[--C-:B------:R-:W-:Y:S01]  /*13840*/  FFMA.FTZ R230, R154, c[0x0][0x2d0], -R163.reuse ;  /* 0x0000b4009ae67a23 */ /* 0x100fe200000108a3 */
[----:B------:R-:W-:Y:S01]  /*13850*/  @P0 LEA R10, P1, R8, c[0x0][0x1c8], 0x1 ;  /* 0x00007200080a0a11 */ /* 0x000fe200078208ff */
[----:B------:R-:W-:Y:S02]  /*13860*/  FMUL.FTZ R3, R3, c[0x0][0x2d0] ;  /* 0x0000b40003037a20 */ /* 0x000fe40000410000 */
[----:B------:R-:W-:Y:S01]  /*13870*/  FMUL.FTZ R2, R2, c[0x0][0x2d0] ;  /* 0x0000b40002027a20 */ /* 0x000fe20000410000 */
[----:B------:R-:W-:Y:S01]  /*13880*/  @P0 LEA.HI.X R11, R8, c[0x0][0x1cc], R4, 0x1, P1 ;  /* 0x00007300080b0a11 */ /* 0x000fe200008f0c04 */
[--C-:B------:R-:W-:Y:S01]  /*13890*/  FFMA.FTZ R234, R167, c[0x0][0x2d0], -R163.reuse ;  /* 0x0000b400a7ea7a23 */ /* 0x100fe200000108a3 */
[----:B------:R-:W-:Y:S01]  /*138a0*/  MUFU.EX2 R233, R233 ;  /* 0x000000e900e97308 */ /* 0x000fe20000000800 */
[--C-:B------:R-:W-:Y:S02]  /*138b0*/  FFMA.FTZ R235, R166, c[0x0][0x2d0], -R163.reuse ;  /* 0x0000b400a6eb7a23 */ /* 0x100fe400000108a3 */
[----:B------:R1:W-:Y:S01]  /*138c0*/  @P0 LDGSTS.E.BYPASS.LTC128B.128 [R217+0xc080], [R10.64], !P3 ;  /* 0x0c0800000ad90fae */ /* 0x0003e2000d901d48 */
[--C-:B------:R-:W-:Y:S02]  /*138d0*/  FFMA.FTZ R236, R165, c[0x0][0x2d0], -R160.reuse ;  /* 0x0000b400a5ec7a23 */ /* 0x100fe400000108a0 */
[--C-:B------:R-:W-:Y:S02]  /*138e0*/  FFMA.FTZ R237, R164, c[0x0][0x2d0], -R160.reuse ;  /* 0x0000b400a4ed7a23 */ /* 0x100fe400000108a0 */
[--C-:B------:R-:W-:Y:S02]  /*138f0*/  FFMA.FTZ R238, R162, c[0x0][0x2d0], -R163.reuse ;  /* 0x0000b400a2ee7a23 */ /* 0x100fe400000108a3 */
[----:B------:R-:W2:Y:S01]  /*13900*/  MUFU.EX2 R3, R3 ;  /* 0x0000000300037308 */ /* 0x000ea20000000800 */
[----:B------:R1:W-:Y:S01]  /*13910*/  @P0 LDGSTS.E.BYPASS.LTC128B.128 [R217+0xd080], [R10.64+0x80], !P6 ;  /* 0x0d0800800ad90fae */ /* 0x0003e2000f101d48 */
[----:B------:R-:W-:Y:S02]  /*13920*/  FFMA.FTZ R163, R161, c[0x0][0x2d0], -R163 ;  /* 0x0000b400a1a37a23 */ /* 0x000fe400000108a3 */
[--C-:B------:R-:W-:Y:S02]  /*13930*/  FFMA.FTZ R150, R150, c[0x0][0x2d0], -R160.reuse ;  /* 0x0000b40096967a23 */ /* 0x100fe400000108a0 */
[----:B------:R-:W-:Y:S03]  /*13940*/  FFMA.FTZ R160, R149, c[0x0][0x2d0], -R160 ;  /* 0x0000b40095a07a23 */ /* 0x000fe600000108a0 */
[----:B------:R1:W-:Y:S01]  /*13950*/  @P0 LDGSTS.E.BYPASS.LTC128B.128 [R217+0xe080], [R10.64+0x100], !P5 ;  /* 0x0e0801000ad90fae */ /* 0x0003e2000e901d48 */
[----:B------:R-:W3:Y:S07]  /*13960*/  MUFU.EX2 R2, R2 ;  /* 0x0000000200027308 */ /* 0x000eee0000000800 */
[----:B------:R1:W-:Y:S03]  /*13970*/  @P0 LDGSTS.E.BYPASS.LTC128B.128 [R217+0xf080], [R10.64+0x180], !P4 ;  /* 0x0f0801800ad90fae */ /* 0x0003e6000e101d48 */
[----:B------:R-:W4:Y:S01]  /*13980*/  MUFU.EX2 R232, R232 ;  /* 0x000000e800e87308 */ /* 0x000f220000000800 */
[C---:B--2---:R-:W-:Y:S04]  /*13990*/  FMUL.FTZ R4, R3.reuse, R144 ;  /* 0x0000009003047220 */ /* 0x044fe80000410000 */
[----:B------:R-:W2:Y:S01]  /*139a0*/  LDSM.16.MT88.4 R12, [R211+0x8080] ;  /* 0x00808000d30c783b */ /* 0x000ea20000004200 */
[----:B------:R-:W-:Y:S01]  /*139b0*/  FMUL.FTZ R5, R3, R145 ;  /* 0x0000009103057220 */ /* 0x000fe20000410000 */
[----:B------:R-:W-:Y:S01]  /*139c0*/  F2FP.PACK_AB R145, R227, R229 ;  /* 0x000000e5e391723e */ /* 0x000fe200000000ff */
[C---:B------:R-:W-:Y:S02]  /*139d0*/  FMUL.FTZ R8, R3.reuse, R140 ;  /* 0x0000008c03087220 */ /* 0x040fe40000410000 */
[----:B------:R-:W-:Y:S01]  /*139e0*/  MUFU.EX2 R231, R231 ;  /* 0x000000e700e77308 */ /* 0x000fe20000000800 */
[C---:B------:R-:W-:Y:S02]  /*139f0*/  FMUL.FTZ R9, R3.reuse, R141 ;  /* 0x0000008d03097220 */ /* 0x040fe40000410000 */
[----:B------:R-:W5:Y:S01]  /*13a00*/  LDSM.16.MT88.4 R152, [R206+0x8080] ;  /* 0x00808000ce98783b */ /* 0x000f620000004200 */
[C---:B---3--:R-:W-:Y:S02]  /*13a10*/  FMUL.FTZ R6, R2.reuse, R146 ;  /* 0x0000009202067220 */ /* 0x048fe40000410000 */
[----:B------:R-:W-:Y:S02]  /*13a20*/  FMUL.FTZ R7, R2, R147 ;  /* 0x0000009302077220 */ /* 0x000fe40000410000 */
[C---:B------:R-:W-:Y:S02]  /*13a30*/  FMUL.FTZ R16, R3.reuse, R132 ;  /* 0x0000008403107220 */ /* 0x040fe40000410000 */
[----:B------:R-:W3:Y:S01]  /*13a40*/  MUFU.EX2 R230, R230 ;  /* 0x000000e600e67308 */ /* 0x000ee20000000800 */
[----:B------:R-:W2:Y:S01]  /*13a50*/  LDSM.16.MT88.4 R156, [R205+0x8080] ;  /* 0x00808000cd9c783b */ /* 0x000ea20000004200 */
[C---:B------:R-:W-:Y:S01]  /*13a60*/  FMUL.FTZ R17, R3.reuse, R133 ;  /* 0x0000008503117220 */ /* 0x040fe20000410000 */
[----:B----4-:R-:W-:Y:S01]  /*13a70*/  F2FP.PACK_AB R144, R232, R233 ;  /* 0x000000e9e890723e */ /* 0x010fe200000000ff */
[C---:B-1----:R-:W-:Y:S02]  /*13a80*/  FMUL.FTZ R10, R2.reuse, R142 ;  /* 0x0000008e020a7220 */ /* 0x042fe40000410000 */
[C---:B------:R-:W-:Y:S03]  /*13a90*/  FMUL.FTZ R11, R2.reuse, R143 ;  /* 0x0000008f020b7220 */ /* 0x040fe60000410000 */
[----:B------:R-:W-:Y:S01]  /*13aa0*/  LDSM.16.MT88.4 R140, [R206+0x9080] ;  /* 0x00908000ce8c783b */ /* 0x000fe20000004200 */
[----:B------:R-:W-:Y:S01]  /*13ab0*/  MUFU.EX2 R226, R226 ;  /* 0x000000e200e27308 */ /* 0x000fe20000000800 */
[C---:B------:R-:W-:Y:S02]  /*13ac0*/  FMUL.FTZ R18, R2.reuse, R134 ;  /* 0x0000008602127220 */ /* 0x040fe40000410000 */
[C---:B------:R-:W-:Y:S02]  /*13ad0*/  FMUL.FTZ R19, R2.reuse, R135 ;  /* 0x0000008702137220 */ /* 0x040fe40000410000 */
[C---:B------:R-:W-:Y:S02]  /*13ae0*/  FMUL.FTZ R20, R3.reuse, R20 ;  /* 0x0000001403147220 */ /* 0x040fe40000410000 */
[----:B------:R-:W-:Y:S01]  /*13af0*/  LDSM.16.MT88.4 R132, [R211+0x9080] ;  /* 0x00908000d384783b */ /* 0x000fe20000004200 */
[C---:B------:R-:W-:Y:S02]  /*13b00*/  FMUL.FTZ R21, R3.reuse, R21 ;  /* 0x0000001503157220 */ /* 0x040fe40000410000 */
[----:B------:R-:W1:Y:S01]  /*13b10*/  MUFU.EX2 R151, R151 ;  /* 0x0000009700977308 */ /* 0x000e620000000800 */
[C---:B------:R-:W-:Y:S02]  /*13b20*/  FMUL.FTZ R22, R2.reuse, R22 ;  /* 0x0000001602167220 */ /* 0x040fe40000410000 */
[----:B------:R-:W-:Y:S01]  /*13b30*/  FMUL.FTZ R23, R2, R23 ;  /* 0x0000001702177220 */ /* 0x000fe20000410000 */
[----:B---3--:R-:W-:Y:S01]  /*13b40*/  F2FP.PACK_AB R146, R230, R231 ;  /* 0x000000e7e692723e */ /* 0x008fe200000000ff */
[----:B------:R-:W-:Y:S01]  /*13b50*/  LDSM.16.MT88.4 R164, [R211+0x9880] ;  /* 0x00988000d3a4783b */ /* 0x000fe20000004200 */
[C---:B------:R-:W-:Y:S02]  /*13b60*/  FMUL.FTZ R24, R3.reuse, R24 ;  /* 0x0000001803187220 */ /* 0x040fe40000410000 */
[C---:B------:R-:W-:Y:S02]  /*13b70*/  FMUL.FTZ R25, R3.reuse, R25 ;  /* 0x0000001903197220 */ /* 0x040fe40000410000 */
[----:B------:R-:W-:Y:S01]  /*13b80*/  MUFU.EX2 R239, R163 ;  /* 0x000000a300ef7308 */ /* 0x000fe20000000800 */
[C---:B------:R-:W-:Y:S02]  /*13b90*/  FMUL.FTZ R26, R2.reuse, R26 ;  /* 0x0000001a021a7220 */ /* 0x040fe40000410000 */
[----:B------:R-:W-:Y:S01]  /*13ba0*/  LDSM.16.MT88.4 R168, [R206+0x9880] ;  /* 0x00988000cea8783b */ /* 0x000fe20000004200 */
[C---:B------:R-:W-:Y:S02]  /*13bb0*/  FMUL.FTZ R27, R2.reuse, R27 ;  /* 0x0000001b021b7220 */ /* 0x040fe40000410000 */
[C---:B------:R-:W-:Y:S02]  /*13bc0*/  FMUL.FTZ R28, R3.reuse, R28 ;  /* 0x0000001c031c7220 */ /* 0x040fe40000410000 */
[----:B------:R-:W-:Y:S02]  /*13bd0*/  FMUL.FTZ R29, R3, R29 ;  /* 0x0000001d031d7220 */ /* 0x000fe40000410000 */
[----:B------:R3:W-:Y:S01]  /*13be0*/  MUFU.EX2 R149, R160 ;  /* 0x000000a000957308 */ /* 0x0007e20000000800 */
[----:B------:R-:W-:Y:S01]  /*13bf0*/  LDSM.16.MT88.4 R172, [R204+0x9880] ;  /* 0x00988000ccac783b */ /* 0x000fe20000004200 */
[C---:B------:R-:W-:Y:S01]  /*13c00*/  FMUL.FTZ R30, R2.reuse, R30 ;  /* 0x0000001e021e7220 */ /* 0x040fe20000410000 */
[----:B-1----:R-:W-:Y:S01]  /*13c10*/  F2FP.PACK_AB R147, R151, R226 ;  /* 0x000000e29793723e */ /* 0x002fe200000000ff */
[C---:B------:R-:W-:Y:S02]  /*13c20*/  FMUL.FTZ R31, R2.reuse, R31 ;  /* 0x0000001f021f7220 */ /* 0x040fe40000410000 */
[C---:B------:R-:W-:Y:S03]  /*13c30*/  FMUL.FTZ R32, R3.reuse, R32 ;  /* 0x0000002003207220 */ /* 0x040fe60000410000 */
[----:B------:R-:W-:Y:S01]  /*13c40*/  LDSM.16.MT88.4 R176, [R211+0xa880] ;  /* 0x00a88000d3b0783b */ /* 0x000fe20000004200 */
[C---:B------:R-:W-:Y:S01]  /*13c50*/  FMUL.FTZ R33, R3.reuse, R33 ;  /* 0x0000002103217220 */ /* 0x040fe20000410000 */
[C---:B--2---:R-:W-:Y:S01]  /*13c60*/  HMMA.16816.F32 R4, R144.reuse, R12, R4 ;  /* 0x0000000c9004723c */ /* 0x044fe20000001804 */
[----:B------:R-:W-:Y:S04]  /*13c70*/  MUFU.EX2 R234, R234 ;  /* 0x000000ea00ea7308 */ /* 0x000fe80000000800 */
[C---:B------:R-:W-:Y:S01]  /*13c80*/  FMUL.FTZ R34, R2.reuse, R34 ;  /* 0x0000002202227220 */ /* 0x040fe20000410000 */
[----:B------:R-:W-:Y:S01]  /*13c90*/  LDSM.16.MT88.4 R180, [R206+0xa880] ;  /* 0x00a88000ceb4783b */ /* 0x000fe20000004200 */
[C---:B------:R-:W-:Y:S01]  /*13ca0*/  FMUL.FTZ R12, R3.reuse, R136 ;  /* 0x00000088030c7220 */ /* 0x040fe20000410000 */
[C---:B------:R-:W-:Y:S03]  /*13cb0*/  HMMA.16816.F32 R8, R144.reuse, R14, R8 ;  /* 0x0000000e9008723c */ /* 0x040fe60000001808 */
[----:B------:R-:W1:Y:S01]  /*13cc0*/  MUFU.EX2 R235, R235 ;  /* 0x000000eb00eb7308 */ /* 0x000e620000000800 */
[C---:B------:R-:W-:Y:S02]  /*13cd0*/  FMUL.FTZ R13, R3.reuse, R137 ;  /* 0x00000089030d7220 */ /* 0x040fe40000410000 */
[----:B---3--:R-:W-:Y:S01]  /*13ce0*/  LDSM.16.MT88.4 R160, [R205+0x8880] ;  /* 0x00888000cda0783b */ /* 0x008fe20000004200 */
[C---:B------:R-:W-:Y:S02]  /*13cf0*/  FMUL.FTZ R14, R2.reuse, R138 ;  /* 0x0000008a020e7220 */ /* 0x040fe40000410000 */
[C---:B------:R-:W-:Y:S03]  /*13d00*/  FMUL.FTZ R15, R2.reuse, R139 ;  /* 0x0000008b020f7220 */ /* 0x040fe60000410000 */
[C---:B------:R-:W-:Y:S01]  /*13d10*/  FMUL.FTZ R35, R2.reuse, R35 ;  /* 0x0000002302237220 */ /* 0x040fe20000410000 */
[----:B------:R-:W-:Y:S01]  /*13d20*/  MUFU.EX2 R236, R236 ;  /* 0x000000ec00ec7308 */ /* 0x000fe20000000800 */
[----:B------:R-:W2:Y:S01]  /*13d30*/  LDSM.16.MT88.4 R136, [R204+0x8080] ;  /* 0x00808000cc88783b */ /* 0x000ea20000004200 */
[C---:B------:R-:W-:Y:S01]  /*13d40*/  FMUL.FTZ R36, R3.reuse, R36 ;  /* 0x0000002403247220 */ /* 0x040fe20000410000 */
[C---:B-----5:R-:W-:Y:S03]  /*13d50*/  HMMA.16816.F32 R12, R144.reuse, R152, R12 ;  /* 0x00000098900c723c */ /* 0x060fe6000000180c */
[C---:B------:R-:W-:Y:S02]  /*13d60*/  FMUL.FTZ R37, R3.reuse, R37 ;  /* 0x0000002503257220 */ /* 0x040fe40000410000 */
[C---:B------:R-:W-:Y:S01]  /*13d70*/  FMUL.FTZ R38, R2.reuse, R38 ;  /* 0x0000002602267220 */ /* 0x040fe20000410000 */
[----:B------:R-:W-:Y:S01]  /*13d80*/  LDSM.16.MT88.4 R184, [R204+0xa880] ;  /* 0x00a88000ccb8783b */ /* 0x000fe20000004200 */
[C---:B------:R-:W-:Y:S01]  /*13d90*/  FMUL.FTZ R39, R2.reuse, R39 ;  /* 0x0000002702277220 */ /* 0x040fe20000410000 */
[C---:B------:R-:W-:Y:S01]  /*13da0*/  HMMA.16816.F32 R16, R144.reuse, R154, R16 ;  /* 0x0000009a9010723c */ /* 0x040fe20000001810 */
[----:B------:R-:W3:Y:S03]  /*13db0*/  MUFU.EX2 R237, R237 ;  /* 0x000000ed00ed7308 */ /* 0x000ee60000000800 */
[----:B------:R-:W-:Y:S01]  /*13dc0*/  FMUL.FTZ R40, R3, R40 ;  /* 0x0000002803287220 */ /* 0x000fe20000410000 */
[----:B-1----:R-:W-:Y:S01]  /*13dd0*/  F2FP.PACK_AB R152, R235, R234 ;  /* 0x000000eaeb98723e */ /* 0x002fe200000000ff */
[----:B------:R-:W-:Y:S01]  /*13de0*/  LDSM.16.MT88.4 R188, [R211+0xb880] ;  /* 0x00b88000d3bc783b */ /* 0x000fe20000004200 */
[C---:B------:R-:W-:Y:S01]  /*13df0*/  FMUL.FTZ R41, R3.reuse, R41 ;  /* 0x0000002903297220 */ /* 0x040fe20000410000 */
[C---:B------:R-:W-:Y:S03]  /*13e00*/  HMMA.16816.F32 R20, R144.reuse, R156, R20 ;  /* 0x0000009c9014723c */ /* 0x040fe60000001814 */
[----:B------:R-:W1:Y:S01]  /*13e10*/  MUFU.EX2 R238, R238 ;  /* 0x000000ee00ee7308 */ /* 0x000e620000000800 */
[C---:B------:R-:W-:Y:S02]  /*13e20*/  FMUL.FTZ R42, R2.reuse, R42 ;  /* 0x0000002a022a7220 */ /* 0x040fe40000410000 */
[----:B------:R-:W-:Y:S01]  /*13e30*/  LDSM.16.MT88.4 R192, [R206+0xb880] ;  /* 0x00b88000cec0783b */ /* 0x000fe20000004200 */
[C---:B------:R-:W-:Y:S01]  /*13e40*/  FMUL.FTZ R43, R2.reuse, R43 ;  /* 0x0000002b022b7220 */ /* 0x040fe20000410000 */
[C---:B------:R-:W-:Y:S04]  /*13e50*/  HMMA.16816.F32 R24, R144.reuse, R158, R24 ;  /* 0x0000009e9018723c */ /* 0x040fe80000001818 */
[C---:B------:R-:W-:Y:S01]  /*13e60*/  FMUL.FTZ R44, R3.reuse, R44 ;  /* 0x0000002c032c7220 */ /* 0x040fe20000410000 */
[----:B------:R-:W4:Y:S01]  /*13e70*/  MUFU.EX2 R150, R150 ;  /* 0x0000009600967308 */ /* 0x000f220000000800 */
[----:B------:R-:W-:Y:S01]  /*13e80*/  LDSM.16.MT88.4 R156, [R206+0x8880] ;  /* 0x00888000ce9c783b */ /* 0x000fe20000004200 */
[----:B------:R-:W-:Y:S02]  /*13e90*/  FMUL.FTZ R45, R3, R45 ;  /* 0x0000002d032d7220 */ /* 0x000fe40000410000 */
[C---:B------:R-:W-:Y:S03]  /*13ea0*/  FMUL.FTZ R46, R2.reuse, R46 ;  /* 0x0000002e022e7220 */ /* 0x040fe60000410000 */
[C---:B------:R-:W-:Y:S01]  /*13eb0*/  FMUL.FTZ R47, R2.reuse, R47 ;  /* 0x0000002f022f7220 */ /* 0x040fe20000410000 */
[----:B---3--:R-:W-:Y:S01]  /*13ec0*/  F2FP.PACK_AB R153, R237, R236 ;  /* 0x000000eced99723e */ /* 0x008fe200000000ff */
[C---:B--2---:R-:W-:Y:S01]  /*13ed0*/  HMMA.16816.F32 R28, R144.reuse, R136, R28 ;  /* 0x00000088901c723c */ /* 0x044fe2000000181c */
[----:B------:R-:W0:Y:S02]  /*13ee0*/  LDGDEPBAR ;  /* 0x00000000000079af */ /* 0x000e240000000000 */
[C---:B------:R-:W-:Y:S02]  /*13ef0*/  FMUL.FTZ R48, R3.reuse, R48 ;  /* 0x0000003003307220 */ /* 0x040fe40000410000 */
[----:B------:R-:W-:Y:S01]  /*13f00*/  FMUL.FTZ R49, R3, R49 ;  /* 0x0000003103317220 */ /* 0x000fe20000410000 */
[----:B-1----:R-:W-:Y:S01]  /*13f10*/  F2FP.PACK_AB R154, R239, R238 ;  /* 0x000000eeef9a723e */ /* 0x002fe200000000ff */
[C---:B------:R-:W-:Y:S01]  /*13f20*/  FMUL.FTZ R50, R2.reuse, R50 ;  /* 0x0000003202327220 */ /* 0x040fe20000410000 */
[C---:B------:R-:W-:Y:S01]  /*13f30*/  HMMA.16816.F32 R32, R144.reuse, R138, R32 ;  /* 0x0000008a9020723c */ /* 0x040fe20000001820 */
[----:B------:R-:W1:Y:S03]  /*13f40*/  LDSM.16.MT88.4 R136, [R205+0x9080] ;  /* 0x00908000cd88783b */ /* 0x000e660000004200 */
[C---:B------:R-:W-:Y:S02]  /*13f50*/  FMUL.FTZ R51, R2.reuse, R51 ;  /* 0x0000003302337220 */ /* 0x040fe40000410000 */
[----:B------:R-:W-:Y:S01]  /*13f60*/  FMUL.FTZ R52, R3, R52 ;  /* 0x0000003403347220 */ /* 0x000fe20000410000 */
[----:B----4-:R-:W-:Y:S01]  /*13f70*/  F2FP.PACK_AB R155, R149, R150 ;  /* 0x00000096959b723e */ /* 0x010fe200000000ff */
        /* <DEDUP_REMOVED lines=140> */
[C---:B------:R-:W-:Y:S04]  /*14840*/  HMMA.16816.F32 R24, R152.reuse, R162, R24 ;  /* 0x000000a29818723c */ /* 0x040fe80000001818 */
[----:B------:R-:W-:Y:S04]  /*14850*/  FADD.FTZ R224, R149, R151 ;  /* 0x0000009795e07221 */ /* 0x000fe80000010000 */
[C---:B-1----:R-:W-:Y:S08]  /*14860*/  HMMA.16816.F32 R28, R152.reuse, R4, R28 ;  /* 0x00000004981c723c */ /* 0x042ff0000000181c */
[C---:B------:R-:W-:Y:S08]  /*14870*/  HMMA.16816.F32 R32, R152.reuse, R6, R32 ;  /* 0x000000069820723c */ /* 0x040ff00000001820 */
        /* <DEDUP_REMOVED lines=25> */
.L_x_662:
[----:B------:R-:W1:Y:S01]  /*14a10*/  SHFL.BFLY PT, R2, R224, 0x2, 0x1f ;  /* 0x0c401f00e0027f89 */ /* 0x000e6200000e0000 */
[----:B------:R-:W-:-:S02]  /*14a20*/  MOV R4, RZ ;  /* 0x000000ff00047202 */ /* 0x000fc40000000f00 */
[----:B------:R-:W-:Y:S01]  /*14a30*/  MOV R10, 0xff800000 ;  /* 0xff800000000a7802 */ /* 0x000fe20000000f00 */
[----:B------:R-:W2:Y:S01]  /*14a40*/  SHFL.BFLY PT, R5, R225, 0x2, 0x1f ;  /* 0x0c401f00e1057f89 */ /* 0x000ea200000e0000 */
        /* <DEDUP_REMOVED lines=9> */
[----:B------:R-:W-:Y:S02]  /*14ae0*/  MOV R3, RZ ;  /* 0x000000ff00037202 */ /* 0x000fe40000000f00 */
[----:B------:R-:W-:-:S09]  /*14af0*/  FSETP.NE.FTZ.AND P1, PT, R5, RZ, PT ;  /* 0x000000ff0500720b */ /* 0x000fd20003f35000 */
[----:B------:R-:W1:Y:S01]  /*14b00*/  @P0 MUFU.RCP R3, R2 ;  /* 0x0000000200030308 */ /* 0x000e620000001000 */
[----:B------:R-:W-:-:S03]  /*14b10*/  @P0 MOV R14, 0x3f317218 ;  /* 0x3f317218000e0802 */ /* 0x000fc60000000f00 */
[----:B------:R-:W-:-:S04]  /*14b20*/  @P1 MOV R12, 0x3f317218 ;  /* 0x3f317218000c1802 */ /* 0x000fc80000000f00 */
[----:B------:R-:W2:Y:S01]  /*14b30*/  @P0 MUFU.LG2 R2, R2 ;  /* 0x0000000200020308 */ /* 0x000ea20000000c00 */
[----:B------:R-:W-:-:S07]  /*14b40*/  @P1 FMUL.FTZ R12, R12, c[0x0][0x2d0] ;  /* 0x0000b4000c0c1a20 */ /* 0x000fce0000410000 */
[----:B------:R-:W3:Y:S01]  /*14b50*/  @P1 MUFU.LG2 R6, R5 ;  /* 0x0000000500061308 */ /* 0x000ee20000000c00 */
[C---:B-1----:R-:W-:Y:S02]  /*14b60*/  FMUL.FTZ R146, R3.reuse, R146 ;  /* 0x0000009203927220 */ /* 0x042fe40000410000 */
[C---:B------:R-:W-:Y:S02]  /*14b70*/  FMUL.FTZ R147, R3.reuse, R147 ;  /* 0x0000009303937220 */ /* 0x040fe40000410000 */
[C---:B------:R-:W-:Y:S02]  /*14b80*/  FMUL.FTZ R142, R3.reuse, R142 ;  /* 0x0000008e038e7220 */ /* 0x040fe40000410000 */
[----:B------:R-:W-:Y:S01]  /*14b90*/  FMUL.FTZ R143, R3, R143 ;  /* 0x0000008f038f7220 */ /* 0x000fe20000410000 */
[----:B------:R-:W1:Y:S01]  /*14ba0*/  @P1 MUFU.RCP R4, R5 ;  /* 0x0000000500041308 */ /* 0x000e620000001000 */
[----:B--2---:R-:W-:Y:S02]  /*14bb0*/  @P0 FMUL.FTZ R13, R2, 0.69314718246459960938 ;  /* 0x3f317218020d0820 */ /* 0x004fe40000410000 */
[----:B------:R-:W-:-:S02]  /*14bc0*/  @P0 FMUL.FTZ R2, R14, c[0x0][0x2d0] ;  /* 0x0000b4000e020a20 */ /* 0x000fc40000410000 */
[C---:B------:R-:W-:Y:S02]  /*14bd0*/  FMUL.FTZ R138, R3.reuse, R138 ;  /* 0x0000008a038a7220 */ /* 0x040fe40000410000 */
[C---:B------:R-:W-:Y:S02]  /*14be0*/  FMUL.FTZ R139, R3.reuse, R139 ;  /* 0x0000008b038b7220 */ /* 0x040fe40000410000 */
[----:B---3--:R-:W-:Y:S02]  /*14bf0*/  @P1 FMUL.FTZ R6, R6, 0.69314718246459960938 ;  /* 0x3f31721806061820 */ /* 0x008fe40000410000 */
[C---:B------:R-:W-:Y:S02]  /*14c00*/  FMUL.FTZ R134, R3.reuse, R134 ;  /* 0x0000008603867220 */ /* 0x040fe40000410000 */
[C---:B------:R-:W-:Y:S02]  /*14c10*/  FMUL.FTZ R135, R3.reuse, R135 ;  /* 0x0000008703877220 */ /* 0x040fe40000410000 */
[----:B------:R-:W-:-:S02]  /*14c20*/  FMUL.FTZ R22, R3, R22 ;  /* 0x0000001603167220 */ /* 0x000fc40000410000 */
[C---:B-1----:R-:W-:Y:S02]  /*14c30*/  FMUL.FTZ R144, R4.reuse, R144 ;  /* 0x0000009004907220 */ /* 0x042fe40000410000 */
        /* <DEDUP_REMOVED lines=117> */
[----:B------:R-:W-:Y:S02]  /*15390*/  FMUL.FTZ R3, R3, R131 ;  /* 0x0000008303037220 */ /* 0x000fe40000410000 */
[----:B------:R-:W-:-:S02]  /*153a0*/  @P1 FFMA.FTZ R10, R12, R0, R6 ;  /* 0x000000000c0a1223 */ /* 0x000fc40000010006 */
[----:B------:R-:W-:Y:S02]  /*153b0*/  @P0 FFMA.FTZ R11, R2, R148, R13 ;  /* 0x00000094020b0223 */ /* 0x000fe4000001000d */
.L_x_589:
        /* <DEDUP_REMOVED lines=61> */
[----:B------:R-:W-:Y:S01]  /*15790*/  IMAD.IADD R18, R15, 0x1, R16 ;  /* 0x000000010f127824 */ /* 0x000fe200078e0210 */
[----:B------:R-:W-:Y:S01]  /*157a0*/  STS [R4+0x400], R142 ;  /* 0x0004008e04007388 */ /* 0x000fe20000000800 */
[----:B------:R-:W-:Y:S01]  /*157b0*/  IMAD.IADD R19, R16, 0x1, R4 ;  /* 0x0000000110137824 */ /* 0x000fe200078e0204 */
[----:B------:R-:W-:Y:S02]  /*157c0*/  F2FP.PACK_AB R50, R51, R50 ;  /* 0x000000323332723e */ /* 0x000fe400000000ff */
        /* <DEDUP_REMOVED lines=23> */
[----:B------:R-:W-:Y:S02]  /*15940*/  F2FP.PACK_AB R84, R85, R84 ;  /* 0x000000545554723e */ /* 0x000fe400000000ff */
        /* <DEDUP_REMOVED lines=33> */
[----:B------:R-:W-:Y:S02]  /*15b60*/  ISETP.NE.U32.AND P0, PT, RZ, c[0x0][0x500], PT ;  /* 0x00014000ff007a0c */ /* 0x000fe40003f05070 */
[----:B------:R-:W-:Y:S01]  /*15b70*/  ISETP.NE.U32.AND P1, PT, RZ, c[0x0][0x508], PT ;  /* 0x00014200ff007a0c */ /* 0x000fe20003f25070 */
[----:B------:R-:W-:Y:S01]  /*15b80*/  STS [R17+0x4480], R46 ;  /* 0x0044802e11007388 */ /* 0x000fe20000000800 */
[----:B------:R-:W-:-:S02]  /*15b90*/  ISETP.NE.AND.EX P0, PT, RZ, c[0x0][0x504], PT, P0 ;  /* 0x00014100ff007a0c */ /* 0x000fc40003f05300 */
[----:B------:R-:W-:Y:S01]  /*15ba0*/  ISETP.NE.AND.EX P1, PT, RZ, c[0x0][0x50c], PT, P1 ;  /* 0x00014300ff007a0c */ /* 0x000fe20003f25310 */
        /* <DEDUP_REMOVED lines=38> */
[----:B------:R1:W-:Y:S04]  /*15e10*/  STS [R19+0xc400], R122 ;  /* 0x00c4007a13007388 */ /* 0x0003e80000000800 */
[----:B------:R-:W-:Y:S04]  /*15e20*/  STS [R20+0xc080], R124 ;  /* 0x00c0807c14007388 */ /* 0x000fe80000000800 */
[----:B------:R-:W-:Y:S04]  /*15e30*/  STS [R20+0xc480], R126 ;  /* 0x00c4807e14007388 */ /* 0x000fe80000000800 */
[----:B------:R-:W-:Y:S04]  /*15e40*/  STS [R16+0xc000], R128 ;  /* 0x00c0008010007388 */ /* 0x000fe80000000800 */
[----:B------:R2:W-:Y:S01]  /*15e50*/  STS [R16+0xc400], R3 ;  /* 0x00c4000310007388 */ /* 0x0005e20000000800 */
[----:B-1----:R-:W-:-:S03]  /*15e60*/  IMAD.WIDE R18, R216, R5, c[0x0][0x500] ;  /* 0x00014000d8127625 */ /* 0x002fc600078e0205 */
[----:B------:R-:W-:Y:S06]  /*15e70*/  BAR.SYNC.DEFER_BLOCKING 0x1, 0x100 ;  /* 0x0044000000007b1d */ /* 0x000fec0000010000 */
[----:B--2---:R-:W2:Y:S01]  /*15e80*/  @P0 LDG.E R3, [R18.64] ;  /* 0x0000000812030981 */ /* 0x004ea2000c1e1900 */
[----:B------:R-:W-:Y:S02]  /*15e90*/  IMAD.MOV.U32 R4, RZ, RZ, c[0x0][0x388] ;  /* 0x0000e200ff047624 */ /* 0x000fe400078e00ff */
[----:B------:R-:W-:-:S05]  /*15ea0*/  @P1 IMAD.WIDE R16, R216, R5, c[0x0][0x508] ;  /* 0x00014200d8101625 */ /* 0x000fca00078e0205 */
[----:B------:R1:W5:Y:S02]  /*15eb0*/  @P1 LDG.E R4, [R16.64] ;  /* 0x0000000810041981 */ /* 0x000364000c1e1900 */
[----:B-1----:R-:W-:Y:S02]  /*15ec0*/  CS2R R16, SRZ ;  /* 0x0000000000107805 */ /* 0x002fe4000001ff00 */
[--C-:B--2---:R-:W-:Y:S01]  /*15ed0*/  @P0 SHF.R.S32.HI R17, RZ, 0x1f, R3.reuse ;  /* 0x0000001fff110819 */ /* 0x104fe20000011403 */
[----:B------:R-:W-:Y:S01]  /*15ee0*/  @P0 IMAD.MOV.U32 R16, RZ, RZ, R3 ;  /* 0x000000ffff100224 */ /* 0x000fe200078e0003 */
[----:B------:R-:W-:Y:S05]  /*15ef0*/  @P1 BRA `(.L_x_665) ;  /* 0x0000004000001947 */ /* 0x000fea0003800000 */
[----:B------:R-:W-:Y:S05]  /*15f00*/  @!P0 BRA `(.L_x_665) ;  /* 0x0000003000008947 */ /* 0x000fea0003800000 */
[----:B-----5:R1:W2:Y:S04]  /*15f10*/  LDG.E R4, [R18.64] ;  /* 0x0000000812047981 */ /* 0x0202a8000c1e1900 */
[----:B-1----:R-:W2:Y:S02]  /*15f20*/  LDG.E R18, [R18.64+0x4] ;  /* 0x0000040812127981 */ /* 0x002ea4000c1e1900 */
[----:B--2---:R-:W-:-:S02]  /*15f30*/  IADD3 R4, -R4, R18, RZ ;  /* 0x0000001204047210 */ /* 0x004fc40007ffe1ff */
.L_x_665:
[----:B------:R-:W-:Y:S01]  /*15f40*/  LOP3.LUT R9, R12, 0xffffffe0, RZ, 0xc0, !PT ;  /* 0xffffffe00c097812 */ /* 0x000fe200078ec0ff */
[----:B------:R-:W1:Y:S01]  /*15f50*/  S2R R75, SR_CTAID.X ;  /* 0x00000000004b7919 */ /* 0x000e620000002500 */
[----:B------:R-:W-:Y:S01]  /*15f60*/  SHF.R.S32.HI R5, RZ, 0x1f, R14 ;  /* 0x0000001fff057819 */ /* 0x000fe2000001140e */
[----:B------:R-:W-:Y:S01]  /*15f70*/  IMAD.MOV.U32 R12, RZ, RZ, c[0x0][0x4e8] ;  /* 0x00013a00ff0c7624 */ /* 0x000fe200078e00ff */
[----:B------:R-:W-:Y:S01]  /*15f80*/  LEA.HI R3, R8, R8, RZ, 0x1 ;  /* 0x0000000808037211 */ /* 0x000fe200078f08ff */
[----:B------:R-:W-:Y:S01]  /*15f90*/  IMAD.IADD R9, R2, 0x1, -R9 ;  /* 0x0000000102097824 */ /* 0x000fe200078e0a09 */
[----:B------:R-:W-:Y:S01]  /*15fa0*/  LEA.HI R5, R5, R14, RZ, 0x3 ;  /* 0x0000000e05057211 */ /* 0x000fe200078f18ff */
[----:B------:R-:W-:Y:S01]  /*15fb0*/  IMAD.MOV.U32 R19, RZ, RZ, R17 ;  /* 0x000000ffff137224 */ /* 0x000fe200078e0011 */
[----:B------:R-:W-:Y:S01]  /*15fc0*/  LOP3.LUT R3, R3, 0x1ffffffe, RZ, 0xc0, !PT ;  /* 0x1ffffffe03037812 */ /* 0x000fe200078ec0ff */
[----:B------:R-:W-:Y:S01]  /*15fd0*/  BSSY B0, `(.L_x_666) ;  /* 0x000008b000007945 */ /* 0x000fe20003800000 */
[----:B------:R-:W-:-:S02]  /*15fe0*/  SHF.R.S32.HI R7, RZ, 0x1f, R9 ;  /* 0x0000001fff077819 */ /* 0x000fc40000011409 */
[----:B------:R-:W-:Y:S02]  /*15ff0*/  LOP3.LUT R5, R5, 0xffffff8, RZ, 0xc0, !PT ;  /* 0x0ffffff805057812 */ /* 0x000fe400078ec0ff */
[----:B------:R-:W-:Y:S02]  /*16000*/  LEA.HI R7, R7, R9, RZ, 0x2 ;  /* 0x0000000907077211 */ /* 0x000fe400078f10ff */
[----:B------:R-:W-:Y:S01]  /*16010*/  IADD3 R5, -R5, R14, RZ ;  /* 0x0000000e05057210 */ /* 0x000fe20007ffe1ff */
[----:B------:R-:W-:Y:S01]  /*16020*/  IMAD.WIDE.U32 R14, R16, c[0x0][0x3a0], RZ ;  /* 0x0000e800100e7a25 */ /* 0x000fe200078e00ff */
[----:B------:R-:W-:Y:S02]  /*16030*/  SHF.R.S32.HI R7, RZ, 0x2, R7 ;  /* 0x00000002ff077819 */ /* 0x000fe40000011407 */
[----:B------:R-:W-:Y:S01]  /*16040*/  LOP3.LUT P2, RZ, R9, 0x3, RZ, 0xc0, !PT ;  /* 0x0000000309ff7812 */ /* 0x000fe2000784c0ff */
[----:B------:R-:W-:Y:S01]  /*16050*/  IMAD.IADD R9, R8, 0x1, -R3 ;  /* 0x0000000108097824 */ /* 0x000fe200078e0a03 */
[----:B------:R-:W-:Y:S01]  /*16060*/  ISETP.NE.AND P1, PT, R12, 0x1, PT ;  /* 0x000000010c00780c */ /* 0x000fe20003f25270 */
[----:B------:R-:W-:Y:S01]  /*16070*/  IMAD R5, R5, 0x10, R7 ;  /* 0x0000001005057824 */ /* 0x000fe200078e0207 */
[----:B------:R-:W-:Y:S01]  /*16080*/  MOV R18, R16 ;  /* 0x0000001000127202 */ /* 0x000fe20000000f00 */
[----:B------:R-:W-:Y:S01]  /*16090*/  IMAD R12, R0, c[0x0][0x490], RZ ;  /* 0x00012400000c7a24 */ /* 0x000fe200078e02ff */
[CC--:B------:R-:W-:Y:S01]  /*160a0*/  LEA.HI R3, R6.reuse, R2.reuse, RZ, 0x3 ;  /* 0x0000000206037211 */ /* 0x0c0fe200078f18ff */
[----:B------:R-:W-:Y:S01]  /*160b0*/  IMAD R9, R9, 0x8, R5 ;  /* 0x0000000809097824 */ /* 0x000fe200078e0205 */
[----:B------:R-:W-:Y:S01]  /*160c0*/  LEA.HI R6, R6, R2, RZ, 0x6 ;  /* 0x0000000206067211 */ /* 0x000fe200078f30ff */
[----:B------:R-:W-:Y:S01]  /*160d0*/  IMAD R7, R17, c[0x0][0x3a0], RZ ;  /* 0x0000e80011077a24 */ /* 0x000fe200078e02ff */
[----:B------:R-:W-:Y:S01]  /*160e0*/  LOP3.LUT R8, R3, 0xfffffff8, RZ, 0xc0, !PT ;  /* 0xfffffff803087812 */ /* 0x000fe200078ec0ff */
[----:B------:R-:W-:Y:S01]  /*160f0*/  IMAD.WIDE.U32 R18, R215, c[0x0][0x490], R18 ;  /* 0x00012400d7127a25 */ /* 0x000fe200078e0012 */
[----:B-1----:R-:W-:-:S02]  /*16100*/  LEA R9, R75, R9, 0x7 ;  /* 0x000000094b097211 */ /* 0x002fc400078e38ff */
[----:B------:R-:W-:Y:S01]  /*16110*/  SHF.R.S32.HI R3, RZ, 0x3, R3 ;  /* 0x00000003ff037819 */ /* 0x000fe20000011403 */
[----:B------:R-:W-:Y:S01]  /*16120*/  IMAD R12, R215, c[0x0][0x494], R12 ;  /* 0x00012500d70c7a24 */ /* 0x000fe200078e020c */
[----:B------:R-:W-:Y:S01]  /*16130*/  SHF.L.U32 R6, R6, 0x3, RZ ;  /* 0x0000000306067819 */ /* 0x000fe200000006ff */
[----:B------:R-:W-:Y:S02]  /*16140*/  IMAD R7, R16, c[0x0][0x3a4], R7 ;  /* 0x0000e90010077a24 */ /* 0x000fe400078e0207 */
[----:B------:R-:W-:Y:S02]  /*16150*/  IMAD.IADD R19, R19, 0x1, R12 ;  /* 0x0000000113137824 */ /* 0x000fe400078e020c */
[----:B------:R-:W-:Y:S01]  /*16160*/  @P1 IMAD.HI.U32 R12, R9, c[0x0][0x4ec], RZ ;  /* 0x00013b00090c1a27 */ /* 0x000fe200078e00ff */
[----:B------:R-:W-:Y:S02]  /*16170*/  IADD3 R15, R15, R7, RZ ;  /* 0x000000070f0f7210 */ /* 0x000fe40007ffe0ff */
[----:B------:R-:W-:Y:S01]  /*16180*/  SHF.R.S32.HI R7, RZ, 0x1f, R216 ;  /* 0x0000001fff077819 */ /* 0x000fe200000114d8 */
[----:B------:R-:W-:Y:S01]  /*16190*/  IMAD.IADD R2, R2, 0x1, -R8 ;  /* 0x0000000102027824 */ /* 0x000fe200078e0a08 */
[----:B------:R-:W-:Y:S01]  /*161a0*/  SEL R216, R216, RZ, !P0 ;  /* 0x000000ffd8d87207 */ /* 0x000fe20004000000 */
[----:B------:R-:W-:Y:S01]  /*161b0*/  IMAD.MOV.U32 R8, RZ, RZ, R9 ;  /* 0x000000ffff087224 */ /* 0x000fe200078e0009 */
[----:B------:R-:W-:Y:S01]  /*161c0*/  @P1 SHF.R.U32.HI R8, RZ, c[0x0][0x4f0], R12 ;  /* 0x00013c00ff081a19 */ /* 0x000fe2000001160c */
[----:B------:R-:W-:Y:S01]  /*161d0*/  IMAD R16, R0, c[0x0][0x3e8], RZ ;  /* 0x0000fa0000107a24 */ /* 0x000fe200078e02ff */
[----:B------:R-:W-:Y:S01]  /*161e0*/  SEL R7, R7, RZ, !P0 ;  /* 0x000000ff07077207 */ /* 0x000fe20004000000 */
[----:B------:R-:W-:Y:S01]  /*161f0*/  IMAD.WIDE.U32 R14, R215, c[0x0][0x3e8], R14 ;  /* 0x0000fa00d70e7a25 */ /* 0x000fe200078e000e */
[----:B------:R-:W-:-:S03]  /*16200*/  LEA R0, R2, R3, 0x5 ;  /* 0x0000000302007211 */ /* 0x000fc600078e28ff */
[----:B------:R-:W-:Y:S02]  /*16210*/  IMAD.MOV R12, RZ, RZ, -R8 ;  /* 0x000000ffff0c7224 */ /* 0x000fe400078e0a08 */
[----:B------:R-:W-:Y:S02]  /*16220*/  IMAD R16, R215, c[0x0][0x3ec], R16 ;  /* 0x0000fb00d7107a24 */ /* 0x000fe400078e0210 */
[----:B------:R-:W-:-:S03]  /*16230*/  IMAD.WIDE.U32 R18, R216, c[0x0][0x498], R18 ;  /* 0x00012600d8127a25 */ /* 0x000fc600078e0012 */
[----:B------:R-:W-:Y:S01]  /*16240*/  IADD3 R15, R15, R16, RZ ;  /* 0x000000100f0f7210 */ /* 0x000fe20007ffe0ff */
[----:B------:R-:W-:Y:S01]  /*16250*/  IMAD R12, R12, c[0x0][0x4e8], R9 ;  /* 0x00013a000c0c7a24 */ /* 0x000fe200078e0209 */
[----:B------:R-:W-:Y:S01]  /*16260*/  IADD3 R20, P0, R8, R18, RZ ;  /* 0x0000001208147210 */ /* 0x000fe20007f1e0ff */
[----:B------:R-:W-:Y:S01]  /*16270*/  IMAD R13, R7, c[0x0][0x498], RZ ;  /* 0x00012600070d7a24 */ /* 0x000fe200078e02ff */
[----:B------:R-:W-:Y:S01]  /*16280*/  SHF.R.S32.HI R16, RZ, 0x1f, R8 ;  /* 0x0000001fff107819 */ /* 0x000fe20000011408 */
[----:B------:R-:W-:Y:S01]  /*16290*/  IMAD R9, R75, 0x80, R0 ;  /* 0x000000804b097824 */ /* 0x000fe200078e0200 */
[----:B------:R-:W-:Y:S01]  /*162a0*/  SHF.R.S32.HI R18, RZ, 0x1f, R12 ;  /* 0x0000001fff127819 */ /* 0x000fe2000001140c */
[----:B------:R-:W-:Y:S02]  /*162b0*/  IMAD R13, R216, c[0x0][0x49c], R13 ;  /* 0x00012700d80d7a24 */ /* 0x000fe400078e020d */
[----:B------:R-:W-:Y:S02]  /*162c0*/  IMAD.SHL.U32 R0, R3, 0x40, RZ ;  /* 0x0000004003007824 */ /* 0x000fe400078e00ff */
[----:B------:R-:W-:Y:S01]  /*162d0*/  IMAD R18, R18, c[0x0][0x488], RZ ;  /* 0x0001220012127a24 */ /* 0x000fe200078e02ff */
[----:B------:R-:W-:Y:S01]  /*162e0*/  IADD3.X R21, R16, R19, R13, P0, !PT ;  /* 0x0000001310157210 */ /* 0x000fe200007fe40d */
[----:B------:R-:W-:Y:S01]  /*162f0*/  @P1 IMAD.HI.U32 R17, R9, c[0x0][0x4ec], RZ ;  /* 0x00013b0009111a27 */ /* 0x000fe200078e00ff */
[----:B------:R-:W-:-:S03]  /*16300*/  LOP3.LUT R13, R0, 0x1c0, RZ, 0xc0, !PT ;  /* 0x000001c0000d7812 */ /* 0x000fc600078ec0ff */
[----:B------:R-:W-:-:S04]  /*16310*/  IMAD.WIDE.U32 R20, R12, c[0x0][0x488], R20 ;  /* 0x000122000c147a25 */ /* 0x000fc800078e0014 */
[----:B------:R-:W-:Y:S01]  /*16320*/  IMAD R18, R12, c[0x0][0x48c], R18 ;  /* 0x000123000c127a24 */ /* 0x000fe200078e0212 */
[----:B------:R-:W-:Y:S01]  /*16330*/  LEA R12, P0, R20, c[0x0][0x450], 0x2 ;  /* 0x00011400140c7a11 */ /* 0x000fe200078010ff */
[----:B------:R-:W-:Y:S01]  /*16340*/  IMAD.SHL.U32 R0, R2, 0x8, RZ ;  /* 0x0000000802007824 */ /* 0x000fe200078e00ff */
[----:B------:R-:W-:Y:S01]  /*16350*/  SHF.R.U32.HI R2, RZ, 0x3, R13 ;  /* 0x00000003ff027819 */ /* 0x000fe2000001160d */
[----:B------:R-:W-:Y:S01]  /*16360*/  IMAD.MOV.U32 R8, RZ, RZ, R9 ;  /* 0x000000ffff087224 */ /* 0x000fe200078e0009 */
[----:B------:R-:W-:Y:S01]  /*16370*/  IADD3 R18, R21, R18, RZ ;  /* 0x0000001215127210 */ /* 0x000fe20007ffe0ff */
[----:B------:R-:W-:Y:S01]  /*16380*/  SHFL.IDX PT, R22, R12, 0x1, 0x1c1f ;  /* 0x003c1f000c167f89 */ /* 0x000fe200000e0000 */
[----:B------:R-:W-:Y:S01]  /*16390*/  @P1 SHF.R.U32.HI R8, RZ, c[0x0][0x4f0], R17 ;  /* 0x00013c00ff081a19 */ /* 0x000fe20000011611 */
[----:B------:R-:W-:Y:S01]  /*163a0*/  IMAD R7, R7, c[0x0][0x3f0], RZ ;  /* 0x0000fc0007077a24 */ /* 0x000fe200078e02ff */
[----:B------:R-:W-:Y:S01]  /*163b0*/  LEA.HI.X R18, R20, c[0x0][0x454], R18, 0x2, P0 ;  /* 0x0001150014127a11 */ /* 0x000fe200000f1412 */
[----:B------:R-:W-:Y:S01]  /*163c0*/  IMAD R5, R75, 0x80, R5 ;  /* 0x000000804b057824 */ /* 0x000fe200078e0205 */
[----:B------:R-:W-:Y:S01]  /*163d0*/  LOP3.LUT R13, R13, 0x38, R0, 0xf8, !PT ;  /* 0x000000380d0d7812 */ /* 0x000fe200078ef800 */
[----:B------:R-:W-:Y:S01]  /*163e0*/  SHFL.IDX PT, R20, R12, RZ, 0x1c1f ;  /* 0x001c1fff0c147589 */ /* 0x000fe200000e0000 */
[C---:B------:R-:W-:Y:S01]  /*163f0*/  IMAD R7, R216.reuse, c[0x0][0x3f4], R7 ;  /* 0x0000fd00d8077a24 */ /* 0x040fe200078e0207 */
[----:B------:R-:W-:Y:S01]  /*16400*/  SHF.R.S32.HI R16, RZ, 0x1f, R8 ;  /* 0x0000001fff107819 */ /* 0x000fe20000011408 */
[----:B------:R-:W-:Y:S01]  /*16410*/  IMAD.WIDE.U32 R14, R216, c[0x0][0x3f0], R14 ;  /* 0x0000fc00d80e7a25 */ /* 0x000fe200078e000e */
[----:B------:R-:W-:Y:S01]  /*16420*/  LOP3.LUT R13, R13, R2, RZ, 0x3c, !PT ;  /* 0x000000020d0d7212 */ /* 0x000fe200078e3cff */
[----:B------:R-:W1:Y:S01]  /*16430*/  SHFL.IDX PT, R21, R18, RZ, 0x1c1f ;  /* 0x001c1fff12157589 */ /* 0x000e6200000e0000 */
[----:B------:R-:W-:Y:S01]  /*16440*/  LEA R75, R75, R3, 0x7 ;  /* 0x000000034b4b7211 */ /* 0x000fe200078e38ff */
[----:B------:R-:W-:Y:S01]  /*16450*/  IMAD.MOV R2, RZ, RZ, -R8 ;  /* 0x000000ffff027224 */ /* 0x000fe200078e0a08 */
[----:B------:R-:W-:Y:S01]  /*16460*/  IADD3 R15, R15, R7, RZ ;  /* 0x000000070f0f7210 */ /* 0x000fe20007ffe0ff */
[----:B------:R2:W3:Y:S01]  /*16470*/  SHFL.IDX PT, R23, R18, 0x1, 0x1c1f ;  /* 0x003c1f0012177f89 */ /* 0x0004e200000e0000 */
[----:B------:R-:W-:Y:S01]  /*16480*/  IMAD R16, R16, c[0x0][0x3e0], RZ ;  /* 0x0000f80010107a24 */ /* 0x000fe200078e02ff */
[----:B------:R-:W-:-:S03]  /*16490*/  LOP3.LUT R6, R13, 0x7ffffe00, R6, 0xf8, !PT ;  /* 0x7ffffe000d067812 */ /* 0x000fc600078ef806 */
[----:B------:R-:W-:Y:S02]  /*164a0*/  IMAD R16, R8, c[0x0][0x3e4], R16 ;  /* 0x0000f90008107a24 */ /* 0x000fe400078e0210 */
[----:B--2---:R-:W-:Y:S02]  /*164b0*/  IMAD R18, R2, c[0x0][0x4e8], R9 ;  /* 0x00013a0002127a24 */ /* 0x004fe400078e0209 */
[----:B-----5:R-:W-:Y:S01]  /*164c0*/  IMAD R2, R4, c[0x0][0x4e8], RZ ;  /* 0x00013a0004027a24 */ /* 0x020fe200078e02ff */
[----:B------:R-:W-:Y:S01]  /*164d0*/  IADD3 R4, R5, 0x8, RZ ;  /* 0x0000000805047810 */ /* 0x000fe20007ffe0ff */
[----:B------:R-:W-:-:S03]  /*164e0*/  IMAD.WIDE.U32 R8, R8, c[0x0][0x3e0], R14 ;  /* 0x0000f80008087a25 */ /* 0x000fc600078e000e */
[-C--:B------:R-:W-:Y:S01]  /*164f0*/  ISETP.GE.OR P1, PT, R5, R2.reuse, P2 ;  /* 0x000000020500720c */ /* 0x080fe20001726670 */
[----:B------:R-:W-:Y:S01]  /*16500*/  IMAD.IADD R9, R9, 0x1, R16 ;  /* 0x0000000109097824 */ /* 0x000fe200078e0210 */
[----:B------:R-:W-:Y:S02]  /*16510*/  ISETP.GE.OR P0, PT, R4, R2, P2 ;  /* 0x000000020400720c */ /* 0x000fe40001706670 */
[----:B------:R-:W-:Y:S02]  /*16520*/  SHF.R.S32.HI R5, RZ, 0x1f, R18 ;  /* 0x0000001fff057819 */ /* 0x000fe40000011412 */
[----:B------:R-:W-:-:S03]  /*16530*/  SHF.L.U32 R16, R6, 0x1, RZ ;  /* 0x0000000106107819 */ /* 0x000fc600000006ff */
[----:B------:R-:W-:-:S04]  /*16540*/  IMAD R5, R5, c[0x0][0x3d8], RZ ;  /* 0x0000f60005057a24 */ /* 0x000fc800078e02ff */
[C---:B------:R-:W-:Y:S01]  /*16550*/  IMAD R17, R18.reuse, c[0x0][0x3dc], R5 ;  /* 0x0000f70012117a24 */ /* 0x040fe200078e0205 */
[----:B-1----:R1:W-:Y:S01]  /*16560*/  @!P1 ST.E [R20.64], R10 ;  /* 0x0000000a14009985 */ /* 0x0023e2000c101908 */
[----:B------:R-:W-:-:S03]  /*16570*/  IMAD.WIDE.U32 R18, R18, c[0x0][0x3d8], R8 ;  /* 0x0000f60012127a25 */ /* 0x000fc600078e0008 */
[----:B---3--:R1:W-:Y:S01]  /*16580*/  @!P0 ST.E [R22.64], R11 ;  /* 0x0000000b16008985 */ /* 0x0083e2000c101908 */
[----:B------:R-:W-:Y:S01]  /*16590*/  IMAD.IADD R17, R19, 0x1, R17 ;  /* 0x0000000113117824 */ /* 0x000fe200078e0211 */
[C---:B------:R-:W-:Y:S02]  /*165a0*/  LEA R74, P0, R18.reuse, c[0x0][0x380], 0x1 ;  /* 0x0000e000124a7a11 */ /* 0x040fe400078008ff */
        /* <DEDUP_REMOVED lines=26> */
[----:B-1----:R-:W1:Y:S01]  /*16750*/  LDS.128 R16, [R16+0xc080] ;  /* 0x00c0800010107984 */ /* 0x002e620000000c00 */
[----:B------:R-:W-:-:S07]  /*16760*/  ISETP.GE.AND P3, PT, R0, c[0x0][0x3c8], PT ;  /* 0x0000f20000007a0c */ /* 0x000fce0003f66270 */
[----:B------:R-:W-:Y:S02]  /*16770*/  @!P2 SHF.R.S32.HI R71, RZ, 0x1f, R72 ;  /* 0x0000001fff47a819 */ /* 0x000fe40000011448 */
[----:B------:R-:W-:Y:S02]  /*16780*/  @!P1 SHF.R.S32.HI R69, RZ, 0x1f, R70 ;  /* 0x0000001fff459819 */ /* 0x000fe40000011446 */
[----:B------:R-:W-:Y:S02]  /*16790*/  @!P0 SHF.R.S32.HI R3, RZ, 0x1f, R68 ;  /* 0x0000001fff038819 */ /* 0x000fe40000011444 */
[----:B------:R-:W-:Y:S01]  /*167a0*/  @!P2 LEA.HI R71, R71, R72, RZ, 0x3 ;  /* 0x000000484747a211 */ /* 0x000fe200078f18ff */
[----:B------:R-:W-:Y:S01]  /*167b0*/  @!P3 IMAD.WIDE R78, R0, 0x2, R76 ;  /* 0x00000002004eb825 */ /* 0x000fe200078e024c */
[----:B------:R-:W-:Y:S02]  /*167c0*/  @!P1 LEA.HI R69, R69, R70, RZ, 0x3 ;  /* 0x0000004645459211 */ /* 0x000fe400078f18ff */
[----:B------:R-:W-:-:S02]  /*167d0*/  @!P0 LEA.HI R3, R3, R68, RZ, 0x3 ;  /* 0x0000004403038211 */ /* 0x000fc400078f18ff */
[----:B------:R-:W-:Y:S02]  /*167e0*/  @!P2 LOP3.LUT R71, R71, 0xfffffff8, RZ, 0xc0, !PT ;  /* 0xfffffff84747a812 */ /* 0x000fe400078ec0ff */
[----:B------:R-:W-:Y:S02]  /*167f0*/  @!P1 LOP3.LUT R69, R69, 0xfffffff8, RZ, 0xc0, !PT ;  /* 0xfffffff845459812 */ /* 0x000fe400078ec0ff */
[----:B------:R-:W-:Y:S01]  /*16800*/  @!P0 LOP3.LUT R3, R3, 0xfffffff8, RZ, 0xc0, !PT ;  /* 0xfffffff803038812 */ /* 0x000fe200078ec0ff */
[--C-:B------:R-:W-:Y:S01]  /*16810*/  @!P2 IMAD.WIDE R70, R71, 0x2, R76.reuse ;  /* 0x000000024746a825 */ /* 0x100fe200078e024c */
[----:B--2---:R2:W-:Y:S03]  /*16820*/  @!P3 ST.E.128 [R78.64], R64 ;  /* 0x000000404e00b985 */ /* 0x0045e6000c101d08 */
[--C-:B------:R-:W-:Y:S01]  /*16830*/  @!P1 IMAD.WIDE R68, R69, 0x2, R76.reuse ;  /* 0x0000000245449825 */ /* 0x100fe200078e024c */
[----:B---3--:R2:W-:Y:S03]  /*16840*/  @!P2 ST.E.128 [R70.64], R48 ;  /* 0x000000304600a985 */ /* 0x0085e6000c101d08 */
[----:B------:R-:W-:Y:S01]  /*16850*/  @!P0 IMAD.WIDE R76, R3, 0x2, R76 ;  /* 0x00000002034c8825 */ /* 0x000fe200078e024c */
[----:B----4-:R2:W-:Y:S04]  /*16860*/  @!P1 ST.E.128 [R68.64], R32 ;  /* 0x0000002044009985 */ /* 0x0105e8000c101d08 */
[----:B-1----:R2:W-:Y:S02]  /*16870*/  @!P0 ST.E.128 [R76.64], R16 ;  /* 0x000000104c008985 */ /* 0x0025e4000c101d08 */
.L_x_667:
[----:B--234-:R-:W-:Y:S05]  /*16880*/  BSYNC B0 ;  /* 0x0000000000007941 */ /* 0x01cfea0003800000 */
.L_x_666:
[----:B------:R-:W-:Y:S01]  /*16890*/  IADD3 R3, R75, 0x20, RZ ;  /* 0x000000204b037810 */ /* 0x000fe20007ffe0ff */
[----:B------:R2:W3:Y:S01]  /*168a0*/  SHFL.IDX PT, R35, R73, 0x1, 0x181f ;  /* 0x00381f0049237f89 */ /* 0x0004e200000e0000 */
[----:B------:R-:W-:Y:S02]  /*168b0*/  BSSY B0, `(.L_x_668) ;  /* 0x000001c000007945 */ /* 0x000fe40003800000 */
[----:B------:R-:W-:Y:S01]  /*168c0*/  ISETP.GE.AND P0, PT, R3, R2, PT ;  /* 0x000000020300720c */ /* 0x000fe20003f06270 */
[----:B------:R2:W4:-:S12]  /*168d0*/  SHFL.IDX PT, R34, R74, 0x1, 0x181f ;  /* 0x00381f004a227f89 */ /* 0x00051800000e0000 */
[----:B------:R-:W-:Y:S05]  /*168e0*/  @P0 BRA `(.L_x_669) ;  /* 0x0000018000000947 */ /* 0x000fea0003800000 */
[C---:B------:R-:W-:Y:S02]  /*168f0*/  IADD3 R32, R0.reuse, 0x40, RZ ;  /* 0x0000004000207810 */ /* 0x040fe40007ffe0ff */
[C---:B------:R-:W-:Y:S02]  /*16900*/  IADD3 R18, R0.reuse, 0x80, RZ ;  /* 0x0000008000127810 */ /* 0x040fe40007ffe0ff */
[----:B-1----:R-:W-:Y:S02]  /*16910*/  IADD3 R16, R0, 0xc0, RZ ;  /* 0x000000c000107810 */ /* 0x002fe40007ffe0ff */
        /* <DEDUP_REMOVED lines=21> */
.L_x_669:
[----:B------:R-:W-:Y:S05]  /*16a70*/  BSYNC B0 ;  /* 0x0000000000007941 */ /* 0x000fea0003800000 */
.L_x_668:
        /* <DEDUP_REMOVED lines=30> */
.L_x_671:
[----:B------:R-:W-:Y:S05]  /*16c60*/  BSYNC B0 ;  /* 0x0000000000007941 */ /* 0x000fea0003800000 */
.L_x_670:
        /* <DEDUP_REMOVED lines=17> */
[----:B------:R-:W-:Y:S02]  /*16d80*/  @!P2 ST.E.128 [R12.64], R52 ;  /* 0x000000340c00a985 */ /* 0x000fe4000c101d08 */
[----:B------:R-:W-:-:S04]  /*16d90*/  @!P1 IMAD.WIDE R8, R8, 0x2, R10 ;  /* 0x0000000208089825 */ /* 0x000fc800078e020a */
[----:B------:R-:W-:Y:S01]  /*16da0*/  @!P0 IMAD.WIDE R2, R2, 0x2, R10 ;  /* 0x0000000202028825 */ /* 0x000fe200078e020a */
[----:B------:R-:W-:Y:S04]  /*16db0*/  @!P1 ST.E.128 [R8.64], R36 ;  /* 0x0000002408009985 */ /* 0x000fe8000c101d08 */
[----:B------:R1:W-:Y:S02]  /*16dc0*/  @!P0 ST.E.128 [R2.64], R20 ;  /* 0x0000001402008985 */ /* 0x0003e4000c101d08 */
[----:B-1----:R-:W-:-:S04]  /*16dd0*/  IADD3 R2, R0, 0xc0, RZ ;  /* 0x000000c000027810 */ /* 0x002fc80007ffe0ff */
        /* <DEDUP_REMOVED lines=8> */
.L_x_664:
        /* <DEDUP_REMOVED lines=15> */
[----:B-----5:R1:W2:Y:S04]  /*16f50*/  LDG.E R3, [R4.64] ;  /* 0x0000000804037981 */ /* 0x0202a8000c1e1900 */
[----:B-1----:R-:W2:Y:S02]  /*16f60*/  LDG.E R4, [R4.64+0x4] ;  /* 0x0000040804047981 */ /* 0x002ea4000c1e1900 */
[----:B--2---:R-:W-:-:S02]  /*16f70*/  IADD3 R3, -R3, R4, RZ ;  /* 0x0000000403037210 */ /* 0x004fc40007ffe1ff */
.L_x_672:
        /* <DEDUP_REMOVED lines=19> */
[----:B------:R-:W-:-:S05]  /*170b0*/  IMAD R4, R215, c[0x0][0x494], R4 ;  /* 0x00012500d7047a24 */ /* 0x000fca00078e0204 */
[----:B------:R-:W-:Y:S01]  /*170c0*/  IADD3 R13, R4, R13, RZ ;  /* 0x0000000d040d7210 */ /* 0x000fe20007ffe0ff */
[----:B------:R-:W-:-:S04]  /*170d0*/  @P0 IMAD.HI.U32 R6, R8, c[0x0][0x4ec], RZ ;  /* 0x00013b0008060a27 */ /* 0x000fc800078e00ff */
[----:B------:R-:W-:Y:S01]  /*170e0*/  IMAD.WIDE.U32 R12, R216, c[0x0][0x498], R12 ;  /* 0x00012600d80c7a25 */ /* 0x000fe200078e000c */
[----:B------:R-:W-:-:S03]  /*170f0*/  @P0 SHF.R.U32.HI R7, RZ, c[0x0][0x4f0], R6 ;  /* 0x00013c00ff070a19 */ /* 0x000fc60000011606 */
[----:B------:R-:W-:Y:S01]  /*17100*/  IMAD R6, R5, c[0x0][0x498], RZ ;  /* 0x0001260005067a24 */ /* 0x000fe200078e02ff */
[----:B------:R-:W-:Y:S01]  /*17110*/  IADD3 R12, P0, R7, R12, RZ ;  /* 0x0000000c070c7210 */ /* 0x000fe20007f1e0ff */
[--C-:B------:R-:W-:Y:S02]  /*17120*/  IMAD.MOV R4, RZ, RZ, -R7.reuse ;  /* 0x000000ffff047224 */ /* 0x100fe400078e0a07 */
[----:B------:R-:W-:Y:S02]  /*17130*/  IMAD R6, R216, c[0x0][0x49c], R6 ;  /* 0x00012700d8067a24 */ /* 0x000fe400078e0206 */
[----:B------:R-:W-:Y:S01]  /*17140*/  IMAD R4, R4, c[0x0][0x4e8], R8 ;  /* 0x00013a0004047a24 */ /* 0x000fe200078e0208 */
[----:B------:R-:W-:-:S04]  /*17150*/  SHF.R.S32.HI R8, RZ, 0x1f, R7 ;  /* 0x0000001fff087819 */ /* 0x000fc80000011407 */
[----:B------:R-:W-:Y:S02]  /*17160*/  SHF.R.S32.HI R7, RZ, 0x1f, R4 ;  /* 0x0000001fff077819 */ /* 0x000fe40000011404 */
[----:B------:R-:W-:-:S03]  /*17170*/  IADD3.X R13, R8, R13, R6, P0, !PT ;  /* 0x0000000d080d7210 */ /* 0x000fc600007fe406 */
[----:B------:R-:W-:Y:S02]  /*17180*/  IMAD R7, R7, c[0x0][0x488], RZ ;  /* 0x0001220007077a24 */ /* 0x000fe400078e02ff */
[----:B------:R-:W-:-:S04]  /*17190*/  IMAD.WIDE.U32 R12, R4, c[0x0][0x488], R12 ;  /* 0x00012200040c7a25 */ /* 0x000fc800078e000c */
[----:B------:R-:W-:Y:S01]  /*171a0*/  IMAD R4, R4, c[0x0][0x48c], R7 ;  /* 0x0001230004047a24 */ /* 0x000fe200078e0207 */
[----:B------:R-:W-:-:S04]  /*171b0*/  LEA R6, P0, R12, c[0x0][0x450], 0x2 ;  /* 0x000114000c067a11 */ /* 0x000fc800078010ff */
[----:B------:R-:W-:-:S04]  /*171c0*/  IADD3 R4, R13, R4, RZ ;  /* 0x000000040d047210 */ /* 0x000fc80007ffe0ff */
[----:B------:R-:W-:Y:S02]  /*171d0*/  LEA.HI.X R7, R12, c[0x0][0x454], R4, 0x2, P0 ;  /* 0x000115000c077a11 */ /* 0x000fe400000f1404 */
[----:B------:R-:W-:-:S05]  /*171e0*/  MOV R4, 0xff800000 ;  /* 0xff80000000047802 */ /* 0x000fca0000000f00 */
[----:B------:R1:W-:Y:S02]  /*171f0*/  STG.E [R6.64], R4 ;  /* 0x0000000406007986 */ /* 0x0003e4000c101908 */
.L_x_674:
[----:B------:R-:W-:Y:S05]  /*17200*/  BSYNC B0 ;  /* 0x0000000000007941 */ /* 0x000fea0003800000 */
.L_x_673:
[----:B-1----:R-:W1:Y:S01]  /*17210*/  S2R R7, SR_CTAID.X ;  /* 0x0000000000077919 */ /* 0x002e620000002500 */
[----:B------:R-:W-:Y:S01]  /*17220*/  SHF.R.S32.HI R8, RZ, 0x1f, R2 ;  /* 0x0000001fff087819 */ /* 0x000fe20000011402 */
[----:B------:R-:W-:Y:S01]  /*17230*/  IMAD R4, R11, c[0x0][0x3a0], RZ ;  /* 0x0000e8000b047a24 */ /* 0x000fe200078e02ff */
[----:B------:R-:W-:Y:S01]  /*17240*/  MOV R6, c[0x0][0x4e8] ;  /* 0x00013a0000067a02 */ /* 0x000fe20000000f00 */
[----:B------:R-:W-:Y:S01]  /*17250*/  IMAD R0, R0, c[0x0][0x3e8], RZ ;  /* 0x0000fa0000007a24 */ /* 0x000fe200078e02ff */
[-C--:B------:R-:W-:Y:S01]  /*17260*/  LEA.HI R8, R8, R2.reuse, RZ, 0x3 ;  /* 0x0000000208087211 */ /* 0x080fe200078f18ff */
[----:B------:R-:W-:Y:S01]  /*17270*/  IMAD R4, R10, c[0x0][0x3a4], R4 ;  /* 0x0000e9000a047a24 */ /* 0x000fe200078e0204 */
[----:B------:R-:W-:Y:S01]  /*17280*/  ISETP.NE.AND P0, PT, R6, 0x1, PT ;  /* 0x000000010600780c */ /* 0x000fe20003f05270 */
[----:B------:R-:W-:Y:S01]  /*17290*/  IMAD.WIDE.U32 R10, R10, c[0x0][0x3a0], RZ ;  /* 0x0000e8000a0a7a25 */ /* 0x000fe200078e00ff */
[----:B------:R-:W-:Y:S01]  /*172a0*/  LOP3.LUT R9, R8, 0xfffffff8, RZ, 0xc0, !PT ;  /* 0xfffffff808097812 */ /* 0x000fe200078ec0ff */
[----:B------:R-:W-:Y:S01]  /*172b0*/  BSSY B0, `(.L_x_675) ;  /* 0x000003e000007945 */ /* 0x000fe20003800000 */
[----:B------:R-:W-:Y:S01]  /*172c0*/  SHF.R.S32.HI R8, RZ, 0x3, R8 ;  /* 0x00000003ff087819 */ /* 0x000fe20000011408 */
[----:B------:R-:W-:Y:S01]  /*172d0*/  IMAD.IADD R13, R11, 0x1, R4 ;  /* 0x000000010b0d7824 */ /* 0x000fe200078e0204 */
[----:B------:R-:W-:Y:S01]  /*172e0*/  IADD3 R11, -R9, R2, RZ ;  /* 0x00000002090b7210 */ /* 0x000fe20007ffe1ff */
[----:B------:R-:W-:-:S02]  /*172f0*/  IMAD.MOV.U32 R12, RZ, RZ, R10 ;  /* 0x000000ffff0c7224 */ /* 0x000fc400078e000a */
[----:B------:R-:W-:Y:S01]  /*17300*/  IMAD R0, R215, c[0x0][0x3ec], R0 ;  /* 0x0000fb00d7007a24 */ /* 0x000fe200078e0200 */
[----:B------:R-:W-:Y:S01]  /*17310*/  LEA R2, R11, R8, 0x5 ;  /* 0x000000080b027211 */ /* 0x000fe200078e28ff */
[----:B------:R-:W-:Y:S01]  /*17320*/  IMAD.WIDE.U32 R12, R215, c[0x0][0x3e8], R12 ;  /* 0x0000fa00d70c7a25 */ /* 0x000fe200078e000c */
[----:B------:R-:W-:-:S03]  /*17330*/  SHF.L.U32 R11, R11, 0x3, RZ ;  /* 0x000000030b0b7819 */ /* 0x000fc600000006ff */
[----:B------:R-:W-:Y:S01]  /*17340*/  IMAD R5, R5, c[0x0][0x3f0], RZ ;  /* 0x0000fc0005057a24 */ /* 0x000fe200078e02ff */
[----:B------:R-:W-:Y:S01]  /*17350*/  IADD3 R13, R0, R13, RZ ;  /* 0x0000000d000d7210 */ /* 0x000fe20007ffe0ff */
[C---:B-1----:R-:W-:Y:S01]  /*17360*/  IMAD R2, R7.reuse, 0x80, R2 ;  /* 0x0000008007027824 */ /* 0x042fe200078e0202 */
[----:B------:R-:W-:Y:S01]  /*17370*/  LEA R7, R7, R8, 0x7 ;  /* 0x0000000807077211 */ /* 0x000fe200078e38ff */
[----:B------:R-:W-:Y:S01]  /*17380*/  IMAD R5, R216, c[0x0][0x3f4], R5 ;  /* 0x0000fd00d8057a24 */ /* 0x000fe200078e0205 */
[C---:B------:R-:W-:Y:S01]  /*17390*/  IADD3 R10, R11.reuse, 0x40, RZ ;  /* 0x000000400b0a7810 */ /* 0x040fe20007ffe0ff */
[----:B------:R-:W-:Y:S01]  /*173a0*/  @P0 IMAD.HI.U32 R0, R2, c[0x0][0x4ec], RZ ;  /* 0x00013b0002000a27 */ /* 0x000fe200078e00ff */
[----:B------:R-:W-:Y:S02]  /*173b0*/  MOV R4, R2 ;  /* 0x0000000200047202 */ /* 0x000fe40000000f00 */
[----:B------:R-:W-:Y:S01]  /*173c0*/  IADD3 R9, R11, 0x80, RZ ;  /* 0x000000800b097810 */ /* 0x000fe20007ffe0ff */
[----:B------:R-:W-:Y:S01]  /*173d0*/  IMAD.WIDE.U32 R12, R216, c[0x0][0x3f0], R12 ;  /* 0x0000fc00d80c7a25 */ /* 0x000fe200078e000c */
[----:B------:R-:W-:-:S02]  /*173e0*/  @P0 SHF.R.U32.HI R4, RZ, c[0x0][0x4f0], R0 ;  /* 0x00013c00ff040a19 */ /* 0x000fc40000011600 */
[----:B------:R-:W-:Y:S02]  /*173f0*/  IADD3 R8, R11, 0xc0, RZ ;  /* 0x000000c00b087810 */ /* 0x000fe40007ffe0ff */
[--C-:B------:R-:W-:Y:S01]  /*17400*/  SHF.R.S32.HI R6, RZ, 0x1f, R4.reuse ;  /* 0x0000001fff067819 */ /* 0x100fe20000011404 */
[----:B------:R-:W-:Y:S01]  /*17410*/  IMAD.MOV R0, RZ, RZ, -R4 ;  /* 0x000000ffff007224 */ /* 0x000fe200078e0a04 */
[----:B------:R-:W-:-:S03]  /*17420*/  IADD3 R13, R13, R5, RZ ;  /* 0x000000050d0d7210 */ /* 0x000fc60007ffe0ff */
[----:B------:R-:W-:Y:S02]  /*17430*/  IMAD R6, R6, c[0x0][0x3e0], RZ ;  /* 0x0000f80006067a24 */ /* 0x000fe400078e02ff */
[----:B------:R-:W-:Y:S02]  /*17440*/  IMAD R0, R0, c[0x0][0x4e8], R2 ;  /* 0x00013a0000007a24 */ /* 0x000fe400078e0202 */
[----:B------:R-:W-:-:S03]  /*17450*/  IMAD.WIDE.U32 R12, R4, c[0x0][0x3e0], R12 ;  /* 0x0000f800040c7a25 */ /* 0x000fc600078e000c */
[----:B------:R-:W-:Y:S01]  /*17460*/  SHF.R.S32.HI R2, RZ, 0x1f, R0 ;  /* 0x0000001fff027819 */ /* 0x000fe20000011400 */
[----:B------:R-:W-:-:S04]  /*17470*/  IMAD R6, R4, c[0x0][0x3e4], R6 ;  /* 0x0000f90004067a24 */ /* 0x000fc800078e0206 */
[----:B------:R-:W-:Y:S01]  /*17480*/  IMAD R2, R2, c[0x0][0x3d8], RZ ;  /* 0x0000f60002027a24 */ /* 0x000fe200078e02ff */
[----:B------:R-:W-:Y:S01]  /*17490*/  IADD3 R13, R13, R6, RZ ;  /* 0x000000060d0d7210 */ /* 0x000fe20007ffe0ff */
[----:B-----5:R-:W-:Y:S02]  /*174a0*/  IMAD R6, R3, c[0x0][0x4e8], RZ ;  /* 0x00013a0003067a24 */ /* 0x020fe400078e02ff */
        /* <DEDUP_REMOVED lines=30> */
.L_x_676:
[----:B------:R-:W-:Y:S05]  /*17690*/  BSYNC B0 ;  /* 0x0000000000007941 */ /* 0x000fea0003800000 */
.L_x_675:
[----:B------:R-:W-:Y:S01]  /*176a0*/  IADD3 R3, R7, 0x20, RZ ;  /* 0x0000002007037810 */ /* 0x000fe20007ffe0ff */
[----:B--2---:R2:W4:Y:S01]  /*176b0*/  SHFL.IDX PT, R13, R0, 0x1, 0x181f ;  /* 0x00381f00000d7f89 */ /* 0x00452200000e0000 */
        /* <DEDUP_REMOVED lines=25> */
.L_x_678:
[----:B------:R-:W-:Y:S05]  /*17850*/  BSYNC B0 ;  /* 0x0000000000007941 */ /* 0x000fea0003800000 */
.L_x_677:
[----:B------:R-:W-:Y:S01]  /*17860*/  IADD3 R3, R7, 0x40, RZ ;  /* 0x0000004007037810 */ /* 0x000fe20007ffe0ff */
[----:B-1--4-:R1:W4:Y:S01]  /*17870*/  SHFL.IDX PT, R13, R0, 0x2, 0x181f ;  /* 0x00581f00000d7f89 */ /* 0x01232200000e0000 */
        /* <DEDUP_REMOVED lines=25> */
.L_x_680:
[----:B------:R-:W-:Y:S05]  /*17a10*/  BSYNC B0 ;  /* 0x0000000000007941 */ /* 0x000fea0003800000 */
.L_x_679:
        /* <DEDUP_REMOVED lines=15> */
[----:B------:R1:W-:Y:S02]  /*17b10*/  @!P2 ST.E.128 [R6.64], RZ ;  /* 0x000000ff0600a985 */ /* 0x0003e4000c101d08 */
[----:B---3--:R-:W-:-:S04]  /*17b20*/  @!P1 IMAD.WIDE R4, R4, 0x2, R2 ;  /* 0x0000000204049825 */ /* 0x008fc800078e0202 */
        /* <DEDUP_REMOVED lines=11> */
.L_x_681:
        /* <DEDUP_REMOVED lines=10> */
.L_x_1538:


//--------------------- .text._ZN7cutlass13device_kernelIN5flash19enable_sm80_to_sm89INS1_16FlashAttnFwdSm80INS1_25CollectiveMainloopFwdSm80ILi8ELi1ELb0EN4cute5tupleIJNS5_1CILi128EEENS7_ILi96EEENS7_ILi256EEEEEELi256ENS_6half_tEfNS_4arch4Sm80ELb0ELb0ELb1ELb0ELb0ELb0ELb1ELb0EEENS1_21CollectiveEpilogueFwdINS6_IJS8_SA_S9_EEENS6_IJNS7_ILi1EEESI_SI_EEESC_SE_Li256ELb0ELb1ELb0ELb0EEENS1_19SingleTileSchedulerILb0ELb0ELb1ELi128EEEEEEEEEvNT_6ParamsE --------------------------
	.section	.text._ZN7cutlass13device_kernelIN5flash19enable_sm80_to_sm89INS1_16FlashAttnFwdSm80INS1_25CollectiveMainloopFwdSm80ILi8ELi1ELb0EN4cute5tupleIJNS5_1CILi128EEENS7_ILi96EEENS7_ILi256EEEEEELi256ENS_6half_tEfNS_4arch4Sm80ELb0ELb0ELb1ELb0ELb0ELb0ELb1ELb0EEENS1_21CollectiveEpilogueFwdINS6_IJS8_SA_S9_EEENS6_IJNS7_ILi1EEESI_SI_EEESC_SE_Li256ELb0ELb1ELb0ELb0EEENS1_19SingleTileSchedulerILb0ELb0ELb1ELi128EEEEEEEEEvNT_6ParamsE,"ax",@progbits
	.sectioninfo	@"SHI_REGISTERS=255"
	.align	128
.text._ZN7cutlass13device_kernelIN5flash19enable_sm80_to_sm89INS1_16FlashAttnFwdSm80INS1_25CollectiveMainloopFwdSm80ILi8ELi1ELb0EN4cute5tupleIJNS5_1CILi128EEENS7_ILi96EEENS7_ILi256EEEEEELi256ENS_6half_tEfNS_4arch4Sm80ELb0ELb0ELb1ELb0ELb0ELb0ELb1ELb0EEENS1_21CollectiveEpilogueFwdINS6_IJS8_SA_S9_EEENS6_IJNS7_ILi1EEESI_SI_EEESC_SE_Li256ELb0ELb1ELb0ELb0EEENS1_19SingleTileSchedulerILb0ELb0ELb1ELi128EEEEEEEEEvNT_6ParamsE:
        .type           _ZN7cutlass13device_kernelIN5flash19enable_sm80_to_sm89INS1_16FlashAttnFwdSm80INS1_25CollectiveMainloopFwdSm80ILi8ELi1ELb0EN4cute5tupleIJNS5_1CILi128EEENS7_ILi96EEENS7_ILi256EEEEEELi256ENS_6half_tEfNS_4arch4Sm80ELb0ELb0ELb1ELb0ELb0ELb0ELb1ELb0EEENS1_21CollectiveEpilogueFwdINS6_IJS8_SA_S9_EEENS6_IJNS7_ILi1EEESI_SI_EEESC_SE_Li256ELb0ELb1ELb0ELb0EEENS1_19SingleTileSchedulerILb0ELb0ELb1ELi128EEEEEEEEEvNT_6ParamsE,@function
        .size           _ZN7cutlass13device_kernelIN5flash19enable_sm80_to_sm89INS1_16FlashAttnFwdSm80INS1_25CollectiveMainloopFwdSm80ILi8ELi1ELb0EN4cute5tupleIJNS5_1CILi128EEENS7_ILi96EEENS7_ILi256EEEEEELi256ENS_6half_tEfNS_4arch4Sm80ELb0ELb0ELb1ELb0ELb0ELb0ELb1ELb0EEENS1_21CollectiveEpilogueFwdINS6_IJS8_SA_S9_EEENS6_IJNS7_ILi1EEESI_SI_EEESC_SE_Li256ELb0ELb1ELb0ELb0EEENS1_19SingleTileSchedulerILb0ELb0ELb1ELi128EEEEEEEEEvNT_6ParamsE,(.L_x_1539 - _ZN7cutlass13device_kernelIN5flash19enable_sm80_to_sm89INS1_16FlashAttnFwdSm80INS1_25CollectiveMainloopFwdSm80ILi8ELi1ELb0EN4cute5tupleIJNS5_1CILi128EEENS7_ILi96EEENS7_ILi256EEEEEELi256ENS_6half_tEfNS_4arch4Sm80ELb0ELb0ELb1ELb0ELb0ELb0ELb1ELb0EEENS1_21CollectiveEpilogueFwdINS6_IJS8_SA_S9_EEENS6_IJNS7_ILi1EEESI_SI_EEESC_SE_Li256ELb0ELb1ELb0ELb0EEENS1_19SingleTileSchedulerILb0ELb0ELb1ELi128EEEEEEEEEvNT_6ParamsE)
        .other          _ZN7cutlass13device_kernelIN5flash19enable_sm80_to_sm89INS1_16FlashAttnFwdSm80INS1_25CollectiveMainloopFwdSm80ILi8ELi1ELb0EN4cute5tupleIJNS5_1CILi128EEENS7_ILi96EEENS7_ILi256EEEEEELi256ENS_6half_tEfNS_4arch4Sm80ELb0ELb0ELb1ELb0ELb0ELb0ELb1ELb0EEENS1_21CollectiveEpilogueFwdINS6_IJS8_SA_S9_EEENS6_IJNS7_ILi1EEESI_SI_EEESC_SE_Li256ELb0ELb1ELb0ELb0EEENS1_19SingleTileSchedulerILb0ELb0ELb1ELi128EEEEEEEEEvNT_6ParamsE,@"STO_CUDA_ENTRY STV_DEFAULT"
_ZN7cutlass13device_kernelIN5flash19enable_sm80_to_sm89INS1_16FlashAttnFwdSm80INS1_25CollectiveMainloopFwdSm80ILi8ELi1ELb0EN4cute5tupleIJNS5_1CILi128EEENS7_ILi96EEENS7_ILi256EEEEEELi256ENS_6half_tEfNS_4arch4Sm80ELb0ELb0ELb1ELb0ELb0ELb0ELb1ELb0EEENS1_21CollectiveEpilogueFwdINS6_IJS8_SA_S9_EEENS6_IJNS7_ILi1EEESI_SI_EEESC_SE_Li256ELb0ELb1ELb0ELb0EEENS1_19SingleTileSchedulerILb0ELb0ELb1ELi128EEEEEEEEEvNT_6ParamsE:
        /* <DEDUP_REMOVED lines=15> */
[----:B------:R-:W-:Y:S01]  /*00f0*/  IMAD.MOV.U32 R126, RZ, RZ, c[0x0][0x1e0] ;  /* 0x00007800ff7e7624 */ /* 0x000fe200078e00ff */
[----:B------:R-:W-:Y:S01]  /*0100*/  ISETP.NE.AND P0, PT, R16, 0x1, PT ;  /* 0x000000011000780c */ /* 0x000fe20003f05270 */
[----:B------:R-:W-:Y:S01]  /*0110*/  IMAD R5, R24, c[0x0][0x1c0], RZ ;  /* 0x0000700018057a24 */ /* 0x000fe200078e02ff */
[----:B------:R-:W4:Y:S01]  /*0120*/  S2R R27, SR_CTAID.Y ;  /* 0x00000000001b7919 */ /* 0x000f220000002600 */
[----:B------:R-:W-:Y:S01]  /*0130*/  IMAD R16, R16, c[0x0][0x168], RZ ;  /* 0x00005a0010107a24 */ /* 0x000fe200078e02ff */
[----:B------:R-:W-:Y:S01]  /*0140*/  IADD3 R15, R132, 0x5f, RZ ;  /* 0x0000005f840f7810 */ /* 0x000fe20007ffe0ff */
[----:B------:R-:W-:Y:S01]  /*0150*/  IMAD.MOV.U32 R127, RZ, RZ, c[0x0][0x1e4] ;  /* 0x00007900ff7f7624 */ /* 0x000fe200078e00ff */
[----:B------:R-:W5:Y:S01]  /*0160*/  S2R R8, SR_CTAID.X ;  /* 0x0000000000087919 */ /* 0x000f620000002500 */
[----:B------:R-:W-:Y:S01]  /*0170*/  IMAD.MOV.U32 R37, RZ, RZ, 0x40 ;  /* 0x00000040ff257424 */ /* 0x000fe200078e00ff */
[----:B---3--:R-:W-:-:S04]  /*0180*/  SHF.R.S32.HI R23, RZ, 0x1f, R26 ;  /* 0x0000001fff177819 */ /* 0x008fc8000001141a */
[----:B-1----:R-:W-:Y:S01]  /*0190*/  LEA.HI R2, R23, R26, RZ, 0x3 ;  /* 0x0000001a17027211 */ /* 0x002fe200078f18ff */
[C---:B----4-:R-:W-:Y:S01]  /*01a0*/  IMAD.WIDE.U32 R6, R27.reuse, c[0x0][0x1b8], RZ ;  /* 0x00006e001b067a25 */ /* 0x050fe200078e00ff */
[----:B------:R-:W-:Y:S02]  /*01b0*/  SHF.R.S32.HI R28, RZ, 0x1f, R27 ;  /* 0x0000001fff1c7819 */ /* 0x000fe4000001141b */
[----:B------:R-:W-:Y:S02]  /*01c0*/  LOP3.LUT R0, R2, 0xfffffff8, RZ, 0xc0, !PT ;  /* 0xfffffff802007812 */ /* 0x000fe400078ec0ff */
[----:B------:R-:W-:Y:S01]  /*01d0*/  SHF.R.S32.HI R20, RZ, 0x3, R2 ;  /* 0x00000003ff147819 */ /* 0x000fe20000011402 */
[----:B------:R-:W-:Y:S02]  /*01e0*/  IMAD R2, R28, c[0x0][0x1b8], RZ ;  /* 0x00006e001c027a24 */ /* 0x000fe400078e02ff */
[----:B------:R-:W-:Y:S01]  /*01f0*/  IMAD.IADD R36, R26, 0x1, -R0 ;  /* 0x000000011a247824 */ /* 0x000fe200078e0a00 */
[----:B------:R-:W-:Y:S01]  /*0200*/  SHF.R.S32.HI R25, RZ, 0x1f, R20 ;  /* 0x0000001fff197819 */ /* 0x000fe20000011414 */
[----:B------:R-:W-:-:S02]  /*0210*/  IMAD R2, R27, c[0x0][0x1bc], R2 ;  /* 0x00006f001b027a24 */ /* 0x000fc400078e0202 */
[----:B------:R-:W-:Y:S02]  /*0220*/  IMAD R0, R36, 0x20, R20 ;  /* 0x0000002024007824 */ /* 0x000fe400078e0214 */
[----:B------:R-:W-:Y:S02]  /*0230*/  IMAD.IADD R3, R7, 0x1, R2 ;  /* 0x0000000107037824 */ /* 0x000fe400078e0202 */
[----:B-----5:R-:W-:Y:S02]  /*0240*/  IMAD R9, R8, 0x80, R0 ;  /* 0x0000008008097824 */ /* 0x020fe400078e0200 */
[----:B------:R-:W-:Y:S02]  /*0250*/  IMAD.MOV.U32 R2, RZ, RZ, R6 ;  /* 0x000000ffff027224 */ /* 0x000fe400078e0006 */
[----:B------:R-:W-:Y:S01]  /*0260*/  @P0 IMAD.HI.U32 R4, R9, c[0x0][0x2c8], RZ ;  /* 0x0000b20009040a27 */ /* 0x000fe200078e00ff */
[----:B------:R-:W-:Y:S03]  /*0270*/  STL [R1+0x48], R9 ;  /* 0x0000480901007387 */ /* 0x000fe60000100800 */
[----:B------:R-:W-:Y:S01]  /*0280*/  IMAD.MOV.U32 R0, RZ, RZ, R9 ;  /* 0x000000ffff007224 */ /* 0x000fe200078e0009 */
[----:B------:R-:W-:Y:S01]  /*0290*/  @P0 SHF.R.U32.HI R0, RZ, c[0x0][0x2cc], R4 ;  /* 0x0000b300ff000a19 */ /* 0x000fe20000011604 */
[----:B------:R-:W-:-:S02]  /*02a0*/  IMAD R4, R22, c[0x0][0x1c4], R5 ;  /* 0x0000710016047a24 */ /* 0x000fc400078e0205 */
[----:B------:R-:W-:Y:S01]  /*02b0*/  IMAD.WIDE.U32 R2, R22, c[0x0][0x1c0], R2 ;  /* 0x0000700016027a25 */ /* 0x000fe200078e0002 */
[----:B------:R-:W-:-:S03]  /*02c0*/  SHF.R.S32.HI R5, RZ, 0x1f, R0 ;  /* 0x0000001fff057819 */ /* 0x000fc60000011400 */
[----:B------:R-:W-:Y:S02]  /*02d0*/  IMAD.IADD R3, R3, 0x1, R4 ;  /* 0x0000000103037824 */ /* 0x000fe400078e0204 */
[----:B------:R-:W-:Y:S02]  /*02e0*/  IMAD.MOV R4, RZ, RZ, -R0 ;  /* 0x000000ffff047224 */ /* 0x000fe400078e0a00 */
[----:B------:R-:W-:Y:S02]  /*02f0*/  IMAD R5, R5, c[0x0][0x1b0], RZ ;  /* 0x00006c0005057a24 */ /* 0x000fe400078e02ff */
[----:B------:R-:W-:Y:S02]  /*0300*/  IMAD R4, R4, c[0x0][0x2c4], R9 ;  /* 0x0000b10004047a24 */ /* 0x000fe400078e0209 */
[----:B------:R-:W-:-:S04]  /*0310*/  IMAD.WIDE.U32 R2, R0, c[0x0][0x1b0], R2 ;  /* 0x00006c0000027a25 */ /* 0x000fc800078e0002 */
[----:B------:R-:W-:Y:S01]  /*0320*/  IMAD R0, R0, c[0x0][0x1b4], R5 ;  /* 0x00006d0000007a24 */ /* 0x000fe200078e0205 */
[----:B------:R-:W-:Y:S01]  /*0330*/  SHF.R.S32.HI R5, RZ, 0x1f, R4 ;  /* 0x0000001fff057819 */ /* 0x000fe20000011404 */
[----:B------:R-:W-:Y:S02]  /*0340*/  IMAD.SHL.U32 R6, R20, 0x40, RZ ;  /* 0x0000004014067824 */ /* 0x000fe400078e00ff */
[----:B------:R-:W-:Y:S02]  /*0350*/  IMAD.IADD R3, R3, 0x1, R0 ;  /* 0x0000000103037824 */ /* 0x000fe400078e0200 */
[----:B------:R-:W-:Y:S02]  /*0360*/  IMAD R0, R5, c[0x0][0x1a8], RZ ;  /* 0x00006a0005007a24 */ /* 0x000fe400078e02ff */
[----:B------:R-:W-:-:S04]  /*0370*/  IMAD.WIDE.U32 R2, R4, c[0x0][0x1a8], R2 ;  /* 0x00006a0004027a25 */ /* 0x000fc800078e0002 */
[----:B------:R-:W-:Y:S01]  /*0380*/  IMAD R5, R4, c[0x0][0x1ac], R0 ;  /* 0x00006b0004057a24 */ /* 0x000fe200078e0200 */
[----:B------:R-:W-:Y:S01]  /*0390*/  LEA R17, P0, R2, c[0x0][0x160], 0x1 ;  /* 0x0000580002117a11 */ /* 0x000fe200078008ff */
[----:B------:R-:W-:Y:S01]  /*03a0*/  IMAD.SHL.U32 R30, R36, 0x8, RZ ;  /* 0x00000008241e7824 */ /* 0x000fe200078e00ff */
[----:B------:R-:W-:Y:S01]  /*03b0*/  LOP3.LUT R0, R6, 0x1c0, RZ, 0xc0, !PT ;  /* 0x000001c006007812 */ /* 0x000fe200078ec0ff */
[----:B------:R-:W-:Y:S02]  /*03c0*/  IMAD.IADD R3, R3, 0x1, R5 ;  /* 0x0000000103037824 */ /* 0x000fe400078e0205 */
[----:B------:R-:W-:Y:S01]  /*03d0*/  IMAD R19, R8, 0x80, R20 ;  /* 0x0000008008137824 */ /* 0x000fe200078e0214 */
[----:B------:R-:W-:Y:S01]  /*03e0*/  LOP3.LUT R4, R0, 0x38, R30, 0xf8, !PT ;  /* 0x0000003800047812 */ /* 0x000fe200078ef81e */
[----:B------:R-:W-:Y:S01]  /*03f0*/  SHFL.IDX PT, R6, R17, 0x1, 0x181f ;  /* 0x00381f0011067f89 */ /* 0x000fe200000e0000 */
[----:B------:R-:W-:Y:S02]  /*0400*/  LEA.HI.X R18, R2, c[0x0][0x164], R3, 0x1, P0 ;  /* 0x0000590002127a11 */ /* 0x000fe400000f0c03 */
[----:B------:R-:W-:Y:S01]  /*0410*/  SHF.R.U32.HI R0, RZ, 0x3, R0 ;  /* 0x00000003ff007819 */ /* 0x000fe20000011600 */
[----:B------:R-:W1:Y:S01]  /*0420*/  SHFL.IDX PT, R2, R17, RZ, 0x181f ;  /* 0x00181fff11027589 */ /* 0x000e6200000e0000 */
[----:B------:R-:W-:-:S02]  /*0430*/  ISETP.GE.AND P0, PT, R19, R16, PT ;  /* 0x000000101300720c */ /* 0x000fc40003f06270 */
[----:B------:R-:W-:Y:S01]  /*0440*/  LOP3.LUT R0, R4, R0, RZ, 0x3c, !PT ;  /* 0x0000000004007212 */ /* 0x000fe200078e3cff */
[----:B------:R-:W3:Y:S01]  /*0450*/  SHFL.IDX PT, R3, R18, RZ, 0x181f ;  /* 0x00181fff12037589 */ /* 0x000ee200000e0000 */
[----:B------:R-:W-:Y:S02]  /*0460*/  LEA.HI R4, R23, R26, RZ, 0x6 ;  /* 0x0000001a17047211 */ /* 0x000fe400078f30ff */
[----:B------:R-:W-:Y:S01]  /*0470*/  IADD3 R5, R19, 0x20, RZ ;  /* 0x0000002013057810 */ /* 0x000fe20007ffe0ff */
[----:B------:R-:W4:Y:S01]  /*0480*/  SHFL.IDX PT, R7, R18, 0x1, 0x181f ;  /* 0x00381f0012077f89 */ /* 0x000f2200000e0000 */
[----:B------:R-:W-:Y:S01]  /*0490*/  IADD3 R33, R30, 0x40, RZ ;  /* 0x000000401e217810 */ /* 0x000fe20007ffe0ff */
[----:B------:R-:W-:Y:S01]  /*04a0*/  IMAD.SHL.U32 R4, R4, 0x8, RZ ;  /* 0x0000000804047824 */ /* 0x000fe200078e00ff */
[C---:B------:R-:W-:Y:S01]  /*04b0*/  IADD3 R32, R30.reuse, 0x80, RZ ;  /* 0x000000801e207810 */ /* 0x040fe20007ffe0ff */
[----:B------:R-:W-:Y:S01]  /*04c0*/  STL [R1+0x3c], R19 ;  /* 0x00003c1301007387 */ /* 0x000fe20000100800 */
[----:B------:R-:W-:-:S02]  /*04d0*/  IADD3 R29, R30, 0xc0, RZ ;  /* 0x000000c01e1d7810 */ /* 0x000fc40007ffe0ff */
[----:B------:R-:W-:Y:S02]  /*04e0*/  LOP3.LUT R128, R0, 0xfffffe00, R4, 0xf8, !PT ;  /* 0xfffffe0000807812 */ /* 0x000fe400078ef804 */
[----:B------:R-:W-:Y:S02]  /*04f0*/  ISETP.GE.AND P2, PT, R5, R16, PT ;  /* 0x000000100500720c */ /* 0x000fe40003f46270 */
[----:B------:R-:W-:Y:S01]  /*0500*/  @!P0 SHF.R.S32.HI R0, RZ, 0x1f, R33 ;  /* 0x0000001fff008819 */ /* 0x000fe20000011421 */
[----:B------:R-:W-:Y:S01]  /*0510*/  STL [R1+0x38], R128 ;  /* 0x0000388001007387 */ /* 0x000fe20000100800 */
[----:B------:R-:W-:Y:S02]  /*0520*/  @!P0 SHF.R.S32.HI R8, RZ, 0x1f, R32 ;  /* 0x0000001fff088819 */ /* 0x000fe40000011420 */
[----:B------:R-:W-:Y:S02]  /*0530*/  @!P0 SHF.R.S32.HI R5, RZ, 0x1f, R29 ;  /* 0x0000001fff058819 */ /* 0x000fe4000001141d */
[----:B------:R-:W-:-:S02]  /*0540*/  SHF.R.S32.HI R31, RZ, 0x1f, R30 ;  /* 0x0000001fff1f7819 */ /* 0x000fc4000001141e */
[----:B-1----:R-:W-:Y:S02]  /*0550*/  @!P0 LEA R4, P1, R30, R2, 0x1 ;  /* 0x000000021e048211 */ /* 0x002fe400078208ff */
[----:B------:R-:W-:Y:S01]  /*0560*/  @!P0 LEA.HI R10, R0, R33, RZ, 0x3 ;  /* 0x00000021000a8211 */ /* 0x000fe200078f18ff */
[----:B------:R-:W-:Y:S01]  /*0570*/  STL.64 [R1+0x18], R30 ;  /* 0x0000181e01007387 */ /* 0x000fe20000100a00 */
[----:B------:R-:W-:Y:S02]  /*0580*/  @!P0 LEA.HI R8, R8, R32, RZ, 0x3 ;  /* 0x0000002008088211 */ /* 0x000fe400078f18ff */
[C---:B------:R-:W-:Y:S01]  /*0590*/  ISETP.GE.AND P3, PT, R30.reuse, c[0x0][0x198], PT ;  /* 0x000066001e007a0c */ /* 0x040fe20003f66270 */
[----:B------:R-:W-:Y:S01]  /*05a0*/  STL [R1+0xc], R33 ;  /* 0x00000c2101007387 */ /* 0x000fe20000100800 */
[----:B------:R-:W-:Y:S02]  /*05b0*/  @!P0 LEA.HI R0, R5, R29, RZ, 0x3 ;  /* 0x0000001d05008211 */ /* 0x000fe400078f18ff */
[----:B---3--:R-:W-:Y:S01]  /*05c0*/  @!P0 LEA.HI.X R5, R30, R3, R31, 0x1, P1 ;  /* 0x000000031e058211 */ /* 0x008fe200008f0c1f */
[----:B------:R-:W-:Y:S01]  /*05d0*/  STL [R1+0x2c], R32 ;  /* 0x00002c2001007387 */ /* 0x000fe20000100800 */
[----:B------:R-:W-:-:S02]  /*05e0*/  @!P0 LOP3.LUT R8, R8, 0xfffffff8, RZ, 0xc0, !PT ;  /* 0xfffffff808088812 */ /* 0x000fc400078ec0ff */
[----:B------:R-:W-:Y:S01]  /*05f0*/  ISETP.GE.AND P1, PT, R33, c[0x0][0x198], PT ;  /* 0x0000660021007a0c */ /* 0x000fe20003f26270 */
[----:B------:R-:W-:Y:S01]  /*0600*/  STL [R1+0x28], R29 ;  /* 0x0000281d01007387 */ /* 0x000fe20000100800 */
[----:B------:R-:W-:Y:S01]  /*0610*/  ISETP.GE.AND P5, PT, R32, c[0x0][0x198], PT ;  /* 0x0000660020007a0c */ /* 0x000fe20003fa6270 */
[--C-:B------:R-:W-:Y:S01]  /*0620*/  @!P0 IMAD.WIDE R12, R8, 0x2, R2.reuse ;  /* 0x00000002080c8825 */ /* 0x100fe200078e0202 */
[----:B------:R-:W-:Y:S02]  /*0630*/  @!P0 LOP3.LUT R10, R10, 0xfffffff8, RZ, 0xc0, !PT ;  /* 0xfffffff80a0a8812 */ /* 0x000fe400078ec0ff */
[----:B------:R-:W-:Y:S01]  /*0640*/  @!P0 LOP3.LUT R9, R0, 0xfffffff8, RZ, 0xc0, !PT ;  /* 0xfffffff800098812 */ /* 0x000fe200078ec0ff */
[----:B------:R-:W-:Y:S01]  /*0650*/  @!P0 IMAD.SHL.U32 R0, R128, 0x2, RZ ;  /* 0x0000000280008824 */ /* 0x000fe200078e00ff */
[----:B------:R-:W-:Y:S01]  /*0660*/  ISETP.GE.AND P4, PT, R29, c[0x0][0x198], PT ;  /* 0x000066001d007a0c */ /* 0x000fe20003f86270 */
[----:B------:R-:W-:-:S03]  /*0670*/  @!P0 IMAD.WIDE R10, R10, 0x2, R2 ;  /* 0x000000020a0a8825 */ /* 0x000fc600078e0202 */
[----:B------:R1:W-:Y:S01]  /*0680*/  @!P0 LDGSTS.E.BYPASS.LTC128B.128 [R0+0x18100], [R4.64], !P3 ;  /* 0x1810000004008fae */ /* 0x0003e2000d901d48 */
[----:B------:R-:W-:-:S03]  /*0690*/  @!P0 IMAD.WIDE R8, R9, 0x2, R2 ;  /* 0x0000000209088825 */ /* 0x000fc600078e0202 */
[----:B------:R3:W-:Y:S01]  /*06a0*/  @!P0 LDGSTS.E.BYPASS.LTC128B.128 [R0+0x1c100], [R10.64], !P1 ;  /* 0x1c1000000a008fae */ /* 0x0007e2000c901d48 */
[----:B------:R-:W-:-:S03]  /*06b0*/  IMAD R2, R25, c[0x0][0x1e0], RZ ;  /* 0x0000780019027a24 */ /* 0x000fc600078e02ff */
[----:B------:R5:W-:Y:S04]  /*06c0*/  @!P0 LDGSTS.E.BYPASS.LTC128B.128 [R0+0x20100], [R12.64], !P5 ;  /* 0x201000000c008fae */ /* 0x000be8000e901d48 */
[----:B------:R4:W-:Y:S01]  /*06d0*/  @!P0 LDGSTS.E.BYPASS.LTC128B.128 [R0+0x24100], [R8.64], !P4 ;  /* 0x2410000008008fae */ /* 0x0009e2000e101d48 */
[C---:B-1----:R-:W-:Y:S01]  /*06e0*/  IMAD R4, R20.reuse, c[0x0][0x1e4], R2 ;  /* 0x0000790014047a24 */ /* 0x042fe200078e0202 */
[----:B------:R-:W-:Y:S01]  /*06f0*/  @!P2 SHF.R.S32.HI R5, RZ, 0x1f, R33 ;  /* 0x0000001fff05a819 */ /* 0x000fe20000011421 */
[----:B------:R-:W-:Y:S01]  /*0700*/  IMAD.WIDE.U32 R2, R20, c[0x0][0x1e0], R30 ;  /* 0x0000780014027a25 */ /* 0x000fe200078e001e */
[----:B---3--:R-:W-:-:S03]  /*0710*/  @!P2 SHF.R.S32.HI R11, RZ, 0x1f, R29 ;  /* 0x0000001fff0ba819 */ /* 0x008fc6000001141d */
[----:B------:R-:W-:Y:S02]  /*0720*/  IMAD.IADD R3, R3, 0x1, R4 ;  /* 0x0000000103037824 */ /* 0x000fe400078e0204 */
[----:B------:R-:W1:Y:S01]  /*0730*/  SHFL.IDX PT, R4, R17, 0x2, 0x181f ;  /* 0x00581f0011047f89 */ /* 0x000e6200000e0000 */
[----:B-----5:R-:W-:Y:S01]  /*0740*/  @!P2 LEA.HI R12, R5, R33, RZ, 0x3 ;  /* 0x00000021050ca211 */ /* 0x020fe200078f18ff */
[----:B------:R-:W-:Y:S01]  /*0750*/  IMAD.WIDE.U32 R2, R27, c[0x0][0x1e8], R2 ;  /* 0x00007a001b027a25 */ /* 0x000fe200078e0002 */
[----:B----4-:R-:W-:Y:S01]  /*0760*/  IADD3 R0, R19, 0x40, RZ ;  /* 0x0000004013007810 */ /* 0x010fe20007ffe0ff */
[----:B------:R-:W3:Y:S01]  /*0770*/  SHFL.IDX PT, R5, R18, 0x2, 0x181f ;  /* 0x00581f0012057f89 */ /* 0x000ee200000e0000 */
[----:B------:R-:W-:Y:S02]  /*0780*/  @!P2 LEA R8, P0, R30, R6, 0x1 ;  /* 0x000000061e08a211 */ /* 0x000fe400078008ff */
[----:B------:R-:W-:Y:S02]  /*0790*/  ISETP.GE.AND P1, PT, R0, R16, PT ;  /* 0x000000100000720c */ /* 0x000fe40003f26270 */
[----:B------:R-:W-:-:S02]  /*07a0*/  @!P2 SHF.R.S32.HI R0, RZ, 0x1f, R32 ;  /* 0x0000001fff00a819 */ /* 0x000fc40000011420 */
[----:B------:R-:W-:Y:S02]  /*07b0*/  @!P2 LEA.HI.X R9, R30, R7, R31, 0x1, P0 ;  /* 0x000000071e09a211 */ /* 0x000fe400000f0c1f */
[----:B------:R-:W-:Y:S02]  /*07c0*/  @!P2 LEA.HI R10, R0, R32, RZ, 0x3 ;  /* 0x00000020000aa211 */ /* 0x000fe400078f18ff */
[----:B------:R-:W-:Y:S02]  /*07d0*/  @!P2 LEA.HI R0, R11, R29, RZ, 0x3 ;  /* 0x0000001d0b00a211 */ /* 0x000fe400078f18ff */
[----:B------:R-:W-:Y:S02]  /*07e0*/  ISETP.GE.AND P0, PT, R33, c[0x0][0x198], PT ;  /* 0x0000660021007a0c */ /* 0x000fe40003f06270 */
[----:B------:R-:W-:Y:S02]  /*07f0*/  @!P2 LOP3.LUT R12, R12, 0xfffffff8, RZ, 0xc0, !PT ;  /* 0xfffffff80c0ca812 */ /* 0x000fe400078ec0ff */
[----:B------:R-:W-:-:S02]  /*0800*/  @!P2 LOP3.LUT R10, R10, 0xfffffff8, RZ, 0xc0, !PT ;  /* 0xfffffff80a0aa812 */ /* 0x000fc400078ec0ff */
[----:B------:R-:W-:Y:S01]  /*0810*/  @!P2 LOP3.LUT R14, R0, 0xfffffff8, RZ, 0xc0, !PT ;  /* 0xfffffff8000ea812 */ /* 0x000fe200078ec0ff */
[----:B------:R-:W-:Y:S02]  /*0820*/  @!P2 IMAD.SHL.U32 R0, R128, 0x2, RZ ;  /* 0x000000028000a824 */ /* 0x000fe400078e00ff */
[----:B------:R-:W-:-:S03]  /*0830*/  @!P2 IMAD.WIDE R12, R12, 0x2, R6 ;  /* 0x000000020c0ca825 */ /* 0x000fc600078e0206 */
[----:B------:R4:W-:Y:S01]  /*0840*/  @!P2 LDGSTS.E.BYPASS.LTC128B.128 [R0+0x19100], [R8.64], !P3 ;  /* 0x191000000800afae */ /* 0x0009e2000d901d48 */
[----:B------:R-:W-:-:S03]  /*0850*/  @!P2 IMAD.WIDE R10, R10, 0x2, R6 ;  /* 0x000000020a0aa825 */ /* 0x000fc600078e0206 */
[----:B------:R5:W-:Y:S01]  /*0860*/  @!P2 LDGSTS.E.BYPASS.LTC128B.128 [R0+0x1d100], [R12.64], !P0 ;  /* 0x1d1000000c00afae */ /* 0x000be2000c101d48 */
[----:B------:R-:W-:-:S03]  /*0870*/  @!P2 IMAD.WIDE R6, R14, 0x2, R6 ;  /* 0x000000020e06a825 */ /* 0x000fc600078e0206 */
[----:B------:R1:W-:Y:S01]  /*0880*/  @!P2 LDGSTS.E.BYPASS.LTC128B.128 [R0+0x21100], [R10.64], !P5 ;  /* 0x211000000a00afae */ /* 0x0003e2000e901d48 */
[----:B------:R-:W-:-:S03]  /*0890*/  IMAD.HI R14, R15, 0x2aaaaaab, RZ ;  /* 0x2aaaaaab0f0e7827 */ /* 0x000fc600078e02ff */
[----:B------:R5:W-:Y:S01]  /*08a0*/  @!P2 LDGSTS.E.BYPASS.LTC128B.128 [R0+0x25100], [R6.64], !P4 ;  /* 0x251000000600afae */ /* 0x000be2000e101d48 */
[----:B------:R-:W-:Y:S01]  /*08b0*/  IMAD R15, R28, c[0x0][0x1e8], RZ ;  /* 0x00007a001c0f7a24 */ /* 0x000fe200078e02ff */
[----:B------:R-:W-:-:S03]  /*08c0*/  ISETP.GE.AND P2, PT, R33, c[0x0][0x198], PT ;  /* 0x0000660021007a0c */ /* 0x000fc60003f46270 */
[----:B----4-:R-:W-:Y:S01]  /*08d0*/  IMAD R8, R27, c[0x0][0x1ec], R15 ;  /* 0x00007b001b087a24 */ /* 0x010fe200078e020f */
[----:B------:R-:W-:-:S03]  /*08e0*/  SHF.R.U32.HI R9, RZ, 0x1f, R14 ;  /* 0x0000001fff097819 */ /* 0x000fc6000001160e */
[----:B------:R-:W-:Y:S01]  /*08f0*/  IMAD.IADD R15, R3, 0x1, R8 ;  /* 0x00000001030f7824 */ /* 0x000fe200078e0208 */
[----:B------:R-:W-:Y:S02]  /*0900*/  @!P1 SHF.R.S32.HI R3, RZ, 0x1f, R33 ;  /* 0x0000001fff039819 */ /* 0x000fe40000011421 */
[----:B------:R-:W-:Y:S01]  /*0910*/  LEA.HI.SX32 R129, R14, R9, 0x1c ;  /* 0x000000090e817211 */ /* 0x000fe200078fe2ff */
[----:B------:R-:W-:Y:S01]  /*0920*/  IMAD.MOV.U32 R14, RZ, RZ, R2 ;  /* 0x000000ffff0e7224 */ /* 0x000fe200078e0002 */
[C---:B-1----:R-:W-:Y:S01]  /*0930*/  @!P1 LEA R10, P0, R30.reuse, R4, 0x1 ;  /* 0x000000041e0a9211 */ /* 0x042fe200078008ff */
[----:B------:R-:W1:Y:S01]  /*0940*/  SHFL.IDX PT, R2, R17, 0x3, 0x181f ;  /* 0x00781f0011027f89 */ /* 0x000e6200000e0000 */
[----:B------:R-:W-:Y:S02]  /*0950*/  @!P1 LEA.HI R8, R3, R33, RZ, 0x3 ;  /* 0x0000002103089211 */ /* 0x000fe400078f18ff */
[----:B-----5:R-:W-:Y:S01]  /*0960*/  IADD3 R0, R19, 0x60, RZ ;  /* 0x0000006013007810 */ /* 0x020fe20007ffe0ff */
[----:B------:R-:W-:Y:S01]  /*0970*/  STL [R1], R129 ;  /* 0x0000008101007387 */ /* 0x000fe20000100800 */
[----:B---3--:R-:W-:-:S02]  /*0980*/  @!P1 LEA.HI.X R11, R30, R5, R31, 0x1, P0 ;  /* 0x000000051e0b9211 */ /* 0x008fc400000f0c1f */
[----:B------:R-:W-:Y:S02]  /*0990*/  ISETP.GE.AND P0, PT, R0, R16, PT ;  /* 0x000000100000720c */ /* 0x000fe40003f06270 */
[----:B------:R-:W-:Y:S02]  /*09a0*/  @!P1 SHF.R.S32.HI R0, RZ, 0x1f, R32 ;  /* 0x0000001fff009819 */ /* 0x000fe40000011420 */
[----:B------:R-:W-:Y:S02]  /*09b0*/  @!P1 SHF.R.S32.HI R6, RZ, 0x1f, R29 ;  /* 0x0000001fff069819 */ /* 0x000fe4000001141d */
[----:B------:R-:W-:Y:S02]  /*09c0*/  @!P1 LEA.HI R3, R0, R32, RZ, 0x3 ;  /* 0x0000002000039211 */ /* 0x000fe400078f18ff */
[----:B------:R-:W-:Y:S02]  /*09d0*/  @!P1 LEA.HI R0, R6, R29, RZ, 0x3 ;  /* 0x0000001d06009211 */ /* 0x000fe400078f18ff */
[----:B------:R-:W-:-:S02]  /*09e0*/  @!P1 LOP3.LUT R8, R8, 0xfffffff8, RZ, 0xc0, !PT ;  /* 0xfffffff808089812 */ /* 0x000fc400078ec0ff */
[----:B------:R-:W-:Y:S02]  /*09f0*/  @!P1 LOP3.LUT R6, R3, 0xfffffff8, RZ, 0xc0, !PT ;  /* 0xfffffff803069812 */ /* 0x000fe400078ec0ff */
[----:B------:R-:W-:Y:S01]  /*0a00*/  @!P1 LOP3.LUT R12, R0, 0xfffffff8, RZ, 0xc0, !PT ;  /* 0xfffffff8000c9812 */ /* 0x000fe200078ec0ff */
[----:B------:R3:W4:Y:S01]  /*0a10*/  SHFL.IDX PT, R3, R18, 0x3, 0x181f ;  /* 0x00781f0012037f89 */ /* 0x00072200000e0000 */
[----:B------:R-:W-:Y:S02]  /*0a20*/  @!P1 IMAD.SHL.U32 R0, R128, 0x2, RZ ;  /* 0x0000000280009824 */ /* 0x000fe400078e00ff */
[----:B------:R-:W-:-:S03]  /*0a30*/  @!P1 IMAD.WIDE R8, R8, 0x2, R4 ;  /* 0x0000000208089825 */ /* 0x000fc600078e0204 */
[----:B------:R5:W-:Y:S01]  /*0a40*/  @!P1 LDGSTS.E.BYPASS.LTC128B.128 [R0+0x1a100], [R10.64], !P3 ;  /* 0x1a1000000a009fae */ /* 0x000be2000d901d48 */
[----:B------:R-:W-:-:S03]  /*0a50*/  @!P1 IMAD.WIDE R6, R6, 0x2, R4 ;  /* 0x0000000206069825 */ /* 0x000fc600078e0204 */
[----:B------:R1:W-:Y:S01]  /*0a60*/  @!P1 LDGSTS.E.BYPASS.LTC128B.128 [R0+0x1e100], [R8.64], !P2 ;  /* 0x1e10000008009fae */ /* 0x0003e2000d101d48 */
[----:B------:R-:W-:-:S03]  /*0a70*/  @!P1 IMAD.WIDE R4, R12, 0x2, R4 ;  /* 0x000000020c049825 */ /* 0x000fc600078e0204 */
[----:B------:R5:W-:Y:S01]  /*0a80*/  @!P1 LDGSTS.E.BYPASS.LTC128B.128 [R0+0x22100], [R6.64], !P5 ;  /* 0x2210000006009fae */ /* 0x000be2000e901d48 */
[----:B------:R-:W-:-:S03]  /*0a90*/  IMAD.MOV.U32 R12, RZ, RZ, 0x60 ;  /* 0x00000060ff0c7424 */ /* 0x000fc600078e00ff */
[----:B------:R5:W-:Y:S01]  /*0aa0*/  @!P1 LDGSTS.E.BYPASS.LTC128B.128 [R0+0x26100], [R4.64], !P4 ;  /* 0x2610000004009fae */ /* 0x000be2000e101d48 */
[C---:B------:R-:W-:Y:S02]  /*0ab0*/  IMAD R122, R129.reuse, -0x60, R12 ;  /* 0xffffffa0817a7824 */ /* 0x040fe400078e020c */
[----:B------:R-:W-:Y:S01]  /*0ac0*/  IMAD.WIDE.U32 R124, R12, c[0x0][0x1e0], RZ ;  /* 0x000078000c7c7a25 */ /* 0x000fe200078e00ff */
[--C-:B--2---:R-:W-:Y:S02]  /*0ad0*/  @P6 SHF.R.S32.HI R19, RZ, 0x1f, R21.reuse ;  /* 0x0000001fff136819 */ /* 0x104fe40000011415 */
[----:B------:R-:W-:Y:S01]  /*0ae0*/  IADD3 R16, R122, c[0x0][0x1d0], -R20 ;  /* 0x000074007a107a10 */ /* 0x000fe20007ffe814 */
[----:B------:R-:W-:Y:S02]  /*0af0*/  @!P6 IMAD.MOV.U32 R19, RZ, RZ, R24 ;  /* 0x000000ffff13e224 */ /* 0x000fe400078e0018 */
[----:B---3--:R-:W-:Y:S02]  /*0b00*/  @P6 IMAD.MOV.U32 R18, RZ, RZ, R21 ;  /* 0x000000ffff126224 */ /* 0x008fe400078e0015 */
[----:B------:R-:W-:Y:S01]  /*0b10*/  @!P6 IMAD.MOV.U32 R18, RZ, RZ, R22 ;  /* 0x000000ffff12e224 */ /* 0x000fe200078e0016 */
[----:B------:R-:W-:-:S02]  /*0b20*/  IADD3 R22, R129, -0x1, RZ ;  /* 0xffffffff81167810 */ /* 0x000fc40007ffe0ff */
[----:B------:R-:W-:Y:S01]  /*0b30*/  ISETP.GE.AND P6, PT, R16, 0x1, PT ;  /* 0x000000011000780c */ /* 0x000fe20003fc6270 */
[----:B------:R-:W-:Y:S01]  /*0b40*/  IMAD.WIDE.U32 R34, R18, c[0x0][0x1f0], R14 ;  /* 0x00007c0012227a25 */ /* 0x000fe200078e000e */
[----:B------:R-:W-:Y:S02]  /*0b50*/  SHF.R.S32.HI R24, RZ, 0x1f, R22 ;  /* 0x0000001fff187819 */ /* 0x000fe40000011416 */
[C---:B-1----:R-:W-:Y:S01]  /*0b60*/  @!P0 LEA R8, P1, R30.reuse, R2, 0x1 ;  /* 0x000000021e088211 */ /* 0x042fe200078208ff */
[----:B------:R-:W-:Y:S01]  /*0b70*/  IMAD.MOV.U32 R130, RZ, RZ, R34 ;  /* 0x000000ffff827224 */ /* 0x000fe200078e0022 */
[----:B------:R1:W-:Y:S02]  /*0b80*/  STL.64 [R1+0x30], R34 ;  /* 0x0000302201007387 */ /* 0x0003e40000100a00 */
[C---:B----4-:R-:W-:Y:S02]  /*0b90*/  @!P0 LEA.HI.X R9, R30.reuse, R3, R31, 0x1, P1 ;  /* 0x000000031e098211 */ /* 0x050fe400008f0c1f */
[----:B------:R-:W-:-:S02]  /*0ba0*/  ISETP.GE.AND P1, PT, R30, c[0x0][0x1d4], PT ;  /* 0x000075001e007a0c */ /* 0x000fc40003f26270 */
[----:B-----5:R-:W-:Y:S02]  /*0bb0*/  @!P0 SHF.R.S32.HI R4, RZ, 0x1f, R33 ;  /* 0x0000001fff048819 */ /* 0x020fe40000011421 */
        /* <DEDUP_REMOVED lines=8> */
[----:B------:R-:W-:-:S04]  /*0c40*/  @!P0 IMAD.WIDE R10, R5, 0x2, R2 ;  /* 0x00000002050a8825 */ /* 0x000fc800078e0202 */
[----:B------:R-:W-:-:S04]  /*0c50*/  @!P0 IMAD.WIDE R6, R0, 0x2, R2 ;  /* 0x0000000200068825 */ /* 0x000fc800078e0202 */
[----:B------:R-:W-:Y:S02]  /*0c60*/  IMAD R0, R19, c[0x0][0x1f0], RZ ;  /* 0x00007c0013007a24 */ /* 0x000fe400078e02ff */
[----:B------:R-:W-:-:S04]  /*0c70*/  @!P0 IMAD.WIDE R4, R4, 0x2, R2 ;  /* 0x0000000204048825 */ /* 0x000fc800078e0202 */
[----:B------:R-:W-:Y:S02]  /*0c80*/  IMAD R3, R18, c[0x0][0x1f4], R0 ;  /* 0x00007d0012037a24 */ /* 0x000fe400078e0200 */
[----:B------:R-:W-:Y:S02]  /*0c90*/  @!P0 IMAD.SHL.U32 R0, R128, 0x2, RZ ;  /* 0x0000000280008824 */ /* 0x000fe400078e00ff */
[----:B------:R-:W-:Y:S02]  /*0ca0*/  IMAD R2, R12, c[0x0][0x1e4], RZ ;  /* 0x000079000c027a24 */ /* 0x000fe400078e02ff */
[----:B------:R-:W-:Y:S01]  /*0cb0*/  IMAD.IADD R131, R35, 0x1, R3 ;  /* 0x0000000123837824 */ /* 0x000fe200078e0203 */
[----:B------:R2:W-:Y:S01]  /*0cc0*/  @!P0 LDGSTS.E.BYPASS.LTC128B.128 [R0+0x1b100], [R8.64], !P3 ;  /* 0x1b10000008008fae */ /* 0x0005e2000d901d48 */
[----:B------:R-:W-:Y:S01]  /*0cd0*/  IMAD.IADD R123, R125, 0x1, R2 ;  /* 0x000000017d7b7824 */ /* 0x000fe200078e0202 */
[----:B------:R-:W-:Y:S01]  /*0ce0*/  ISETP.GE.AND P3, PT, R32, c[0x0][0x1d4], PT ;  /* 0x0000750020007a0c */ /* 0x000fe20003f66270 */
[----:B------:R-:W-:Y:S01]  /*0cf0*/  IMAD.WIDE.U32 R12, R126, 0x40, RZ ;  /* 0x000000407e0c7825 */ /* 0x000fe200078e00ff */
[----:B------:R2:W-:Y:S01]  /*0d00*/  @!P0 LDGSTS.E.BYPASS.LTC128B.128 [R0+0x1f100], [R10.64], !P2 ;  /* 0x1f1000000a008fae */ /* 0x0005e2000d101d48 */
[----:B------:R-:W-:-:S02]  /*0d10*/  ISETP.GE.AND P2, PT, R29, c[0x0][0x1d4], PT ;  /* 0x000075001d007a0c */ /* 0x000fc40003f46270 */
[----:B------:R-:W-:Y:S01]  /*0d20*/  IMAD R2, R123, R22, RZ ;  /* 0x000000167b027224 */ /* 0x000fe200078e02ff */
[----:B------:R3:W-:Y:S01]  /*0d30*/  @!P0 LDGSTS.E.BYPASS.LTC128B.128 [R0+0x23100], [R4.64], !P5 ;  /* 0x2310000004008fae */ /* 0x0007e2000e901d48 */
[----:B------:R-:W-:-:S03]  /*0d40*/  ISETP.GE.AND P5, PT, R16, 0x21, PT ;  /* 0x000000211000780c */ /* 0x000fc60003fa6270 */
[----:B------:R4:W-:Y:S01]  /*0d50*/  @!P0 LDGSTS.E.BYPASS.LTC128B.128 [R0+0x27100], [R6.64], !P4 ;  /* 0x2710000006008fae */ /* 0x0009e2000e101d48 */
[----:B------:R-:W-:-:S03]  /*0d60*/  ISETP.GE.AND P4, PT, R33, c[0x0][0x1d4], PT ;  /* 0x0000750021007a0c */ /* 0x000fc60003f86270 */
[----:B------:R-:W0:Y:S04]  /*0d70*/  LDGDEPBAR ;  /* 0x00000000000079af */ /* 0x000e280000000000 */
[----:B------:R1:W-:Y:S01]  /*0d80*/  STL.64 [R1+0x20], R130 ;  /* 0x0000208201007387 */ /* 0x0003e20000100a00 */
[-C--:B---3--:R-:W-:Y:S02]  /*0d90*/  IMAD R4, R24, R124.reuse, R2 ;  /* 0x0000007c18047224 */ /* 0x088fe400078e0202 */
[----:B------:R-:W-:Y:S01]  /*0da0*/  IMAD.WIDE.U32 R2, R22, R124, R130 ;  /* 0x0000007c16027225 */ /* 0x000fe200078e0082 */
[----:B----4-:R-:W-:-:S03]  /*0db0*/  LEA.HI R7, R23, R26, RZ, 0x4 ;  /* 0x0000001a17077211 */ /* 0x010fc600078f20ff */
[----:B------:R-:W-:Y:S01]  /*0dc0*/  IMAD.IADD R6, R3, 0x1, R4 ;  /* 0x0000000103067824 */ /* 0x000fe200078e0204 */
[----:B------:R-:W-:Y:S01]  /*0dd0*/  BAR.SYNC.DEFER_BLOCKING 0x0 ;  /* 0x0000000000007b1d */ /* 0x000fe20000010000 */
[----:B------:R-:W-:Y:S01]  /*0de0*/  @P6 LEA R4, P0, R2, c[0x0][0x1c8], 0x1 ;  /* 0x0000720002046a11 */ /* 0x000fe200078008ff */
[----:B--2---:R-:W-:Y:S01]  /*0df0*/  @P6 IMAD.SHL.U32 R0, R128, 0x2, RZ ;  /* 0x0000000280006824 */ /* 0x004fe200078e00ff */
[----:B------:R-:W-:Y:S02]  /*0e00*/  LOP3.LUT R3, R7, 0xfffffff0, RZ, 0xc0, !PT ;  /* 0xfffffff007037812 */ /* 0x000fe400078ec0ff */
[----:B------:R-:W-:Y:S02]  /*0e10*/  @P6 LEA.HI.X R5, R2, c[0x0][0x1cc], R6, 0x1, P0 ;  /* 0x0000730002056a11 */ /* 0x000fe400000f0c06 */
[----:B------:R-:W-:Y:S02]  /*0e20*/  ISETP.GE.AND P0, PT, R16, 0x41, PT ;  /* 0x000000411000780c */ /* 0x000fe40003f06270 */
[----:B------:R-:W-:Y:S01]  /*0e30*/  LEA.HI R23, R23, R26, RZ, 0x5 ;  /* 0x0000001a17177211 */ /* 0x000fe200078f28ff */
[----:B------:R-:W-:Y:S01]  /*0e40*/  @!PT LDS RZ, [RZ] ;  /* 0x00000000fffff984 */ /* 0x000fe20000000800 */
[----:B------:R-:W-:Y:S01]  /*0e50*/  @!PT LDS RZ, [RZ] ;  /* 0x00000000fffff984 */ /* 0x000fe20000000800 */
[----:B------:R-:W-:Y:S01]  /*0e60*/  @!PT LDS RZ, [RZ] ;  /* 0x00000000fffff984 */ /* 0x000fe20000000800 */
[----:B------:R2:W-:Y:S04]  /*0e70*/  @P6 LDGSTS.E.BYPASS.LTC128B.128 [R0+0xc100], [R4.64], !P1 ;  /* 0x0c10000004006fae */ /* 0x0005e8000c901d48 */
[----:B------:R2:W-:Y:S04]  /*0e80*/  @P6 LDGSTS.E.BYPASS.LTC128B.128 [R0+0xf100], [R4.64+0x80], !P4 ;  /* 0x0f10008004006fae */ /* 0x0005e8000e101d48 */
[----:B------:R2:W-:Y:S04]  /*0e90*/  @P6 LDGSTS.E.BYPASS.LTC128B.128 [R0+0x12100], [R4.64+0x100], !P3 ;  /* 0x1210010004006fae */ /* 0x0005e8000d901d48 */
[----:B------:R2:W-:Y:S02]  /*0ea0*/  @P6 LDGSTS.E.BYPASS.LTC128B.128 [R0+0x15100], [R4.64+0x180], !P2 ;  /* 0x1510018004006fae */ /* 0x0005e4000d101d48 */
[----:B--2---:R-:W-:Y:S01]  /*0eb0*/  IMAD.IADD R0, R26, 0x1, -R3 ;  /* 0x000000011a007824 */ /* 0x004fe200078e0a03 */
[----:B------:R-:W-:-:S02]  /*0ec0*/  SHF.R.S32.HI R3, RZ, 0x4, R7 ;  /* 0x00000004ff037819 */ /* 0x000fc40000011407 */
[C---:B------:R-:W-:Y:S02]  /*0ed0*/  @P5 LEA R5, P6, R126.reuse, R2, 0x5 ;  /* 0x000000027e055211 */ /* 0x040fe400078c28ff */
[----:B------:R-:W-:Y:S02]  /*0ee0*/  SHF.R.S32.HI R11, RZ, 0x1f, R0 ;  /* 0x0000001fff0b7819 */ /* 0x000fe40000011400 */
[----:B------:R-:W-:Y:S02]  /*0ef0*/  LEA.HI R4, R7, R3, RZ, 0x1 ;  /* 0x0000000307047211 */ /* 0x000fe400078f08ff */
[----:B------:R-:W-:Y:S02]  /*0f00*/  LEA.HI R11, R11, R0, RZ, 0x3 ;  /* 0x000000000b0b7211 */ /* 0x000fe400078f18ff */
[----:B------:R-:W-:Y:S02]  /*0f10*/  @P5 LEA.HI.X R7, R126, R6, R127, 0x5, P6 ;  /* 0x000000067e075211 */ /* 0x000fe400030f2c7f */
[----:B------:R-:W-:Y:S01]  /*0f20*/  @P0 IADD3 R10, P6, R2, R12, RZ ;  /* 0x0000000c020a0210 */ /* 0x000fe20007fde0ff */
[----:B------:R-:W-:Y:S01]  /*0f30*/  IMAD.SHL.U32 R12, R127, 0x40, RZ ;  /* 0x000000407f0c7824 */ /* 0x000fe200078e00ff */
[----:B------:R-:W-:-:S02]  /*0f40*/  LOP3.LUT R2, R4, 0xfffffffe, RZ, 0xc0, !PT ;  /* 0xfffffffe04027812 */ /* 0x000fc400078ec0ff */
[----:B------:R-:W-:Y:S02]  /*0f50*/  LOP3.LUT R4, R11, 0xfffffff8, RZ, 0xc0, !PT ;  /* 0xfffffff80b047812 */ /* 0x000fe400078ec0ff */
[----:B------:R-:W-:Y:S01]  /*0f60*/  @P0 IADD3.X R12, R6, R13, R12, P6, !PT ;  /* 0x0000000d060c0210 */ /* 0x000fe200037fe40c */
[----:B------:R-:W-:Y:S02]  /*0f70*/  IMAD.IADD R9, R3, 0x1, -R2 ;  /* 0x0000000103097824 */ /* 0x000fe400078e0a02 */
[----:B------:R-:W-:Y:S01]  /*0f80*/  IMAD.IADD R21, R0, 0x1, -R4 ;  /* 0x0000000100157824 */ /* 0x000fe200078e0a04 */
[C---:B------:R-:W-:Y:S01]  /*0f90*/  @P5 LEA R4, P6, R5.reuse, c[0x0][0x1c8], 0x1 ;  /* 0x0000720005045a11 */ /* 0x040fe200078c08ff */
[----:B------:R-:W-:Y:S02]  /*0fa0*/  IMAD.SHL.U32 R0, R36, 0x40, RZ ;  /* 0x0000004024007824 */ /* 0x000fe400078e00ff */
[----:B------:R-:W-:Y:S01]  /*0fb0*/  IMAD.SHL.U32 R6, R20, 0x8, RZ ;  /* 0x0000000814067824 */ /* 0x000fe200078e00ff */
[----:B------:R-:W-:Y:S01]  /*0fc0*/  @P5 LEA.HI.X R5, R5, c[0x0][0x1cc], R7, 0x1, P6 ;  /* 0x0000730005055a11 */ /* 0x000fe200030f0c07 */
[----:B------:R-:W-:Y:S01]  /*0fd0*/  IMAD.SHL.U32 R2, R21, 0x40, RZ ;  /* 0x0000004015027824 */ /* 0x000fe200078e00ff */
[----:B------:R-:W-:Y:S01]  /*0fe0*/  LOP3.LUT R0, R0, 0x1c0, RZ, 0xc0, !PT ;  /* 0x000001c000007812 */ /* 0x000fe200078ec0ff */
[----:B------:R-:W-:-:S03]  /*0ff0*/  IMAD.SHL.U32 R3, R9, 0x8, RZ ;  /* 0x0000000809037824 */ /* 0x000fc600078e00ff */
[----:B------:R-:W-:Y:S02]  /*1000*/  LOP3.LUT R7, R0, 0x8, R6, 0xf8, !PT ;  /* 0x0000000800077812 */ /* 0x000fe400078ef806 */
[----:B------:R-:W-:Y:S02]  /*1010*/  LOP3.LUT R2, R2, 0x1c0, RZ, 0xc0, !PT ;  /* 0x000001c002027812 */ /* 0x000fe400078ec0ff */
[----:B------:R-:W-:Y:S02]  /*1020*/  SHF.R.U32.HI R6, RZ, 0x3, R0 ;  /* 0x00000003ff067819 */ /* 0x000fe40000011600 */
[----:B------:R-:W-:Y:S02]  /*1030*/  LOP3.LUT R3, R2, 0x8, R3, 0xf8, !PT ;  /* 0x0000000802037812 */ /* 0x000fe400078ef803 */
[----:B------:R-:W-:Y:S02]  /*1040*/  SHF.R.U32.HI R0, RZ, 0x3, R2 ;  /* 0x00000003ff007819 */ /* 0x000fe40000011602 */
[----:B------:R-:W-:Y:S01]  /*1050*/  LOP3.LUT R7, R7, R6, RZ, 0x3c, !PT ;  /* 0x0000000607077212 */ /* 0x000fe200078e3cff */
[----:B------:R-:W-:Y:S01]  /*1060*/  @P5 IMAD.SHL.U32 R6, R128, 0x2, RZ ;  /* 0x0000000280065824 */ /* 0x000fe200078e00ff */
[----:B------:R-:W-:-:S02]  /*1070*/  @P0 LEA R2, P6, R10, c[0x0][0x1c8], 0x1 ;  /* 0x000072000a020a11 */ /* 0x000fc400078c08ff */
[----:B------:R-:W-:Y:S01]  /*1080*/  LOP3.LUT R8, R3, R0, RZ, 0x3c, !PT ;  /* 0x0000000003087212 */ /* 0x000fe200078e3cff */
[----:B------:R-:W-:Y:S01]  /*1090*/  @P0 IMAD.SHL.U32 R0, R128, 0x2, RZ ;  /* 0x0000000280000824 */ /* 0x000fe200078e00ff */
[----:B------:R-:W-:Y:S01]  /*10a0*/  @P0 LEA.HI.X R3, R10, c[0x0][0x1cc], R12, 0x1, P6 ;  /* 0x000073000a030a11 */ /* 0x000fe200030f0c0c */
[----:B------:R2:W-:Y:S04]  /*10b0*/  @P5 LDGSTS.E.BYPASS.LTC128B.128 [R6+0xd100], [R4.64], !P1 ;  /* 0x0d10000004065fae */ /* 0x0005e8000c901d48 */
[----:B------:R2:W-:Y:S04]  /*10c0*/  @P5 LDGSTS.E.BYPASS.LTC128B.128 [R6+0x10100], [R4.64+0x80], !P4 ;  /* 0x1010008004065fae */ /* 0x0005e8000e101d48 */
[----:B------:R2:W-:Y:S04]  /*10d0*/  @P5 LDGSTS.E.BYPASS.LTC128B.128 [R6+0x13100], [R4.64+0x100], !P3 ;  /* 0x1310010004065fae */ /* 0x0005e8000d901d48 */
[----:B------:R2:W-:Y:S01]  /*10e0*/  @P5 LDGSTS.E.BYPASS.LTC128B.128 [R6+0x16100], [R4.64+0x180], !P2 ;  /* 0x1610018004065fae */ /* 0x0005e2000d101d48 */
[----:B------:R-:W-:-:S03]  /*10f0*/  LOP3.LUT P5, RZ, R21, 0x2, RZ, 0xc0, !PT ;  /* 0x0000000215ff7812 */ /* 0x000fc600078ac0ff */
[----:B------:R3:W-:Y:S04]  /*1100*/  @P0 LDGSTS.E.BYPASS.LTC128B.128 [R0+0xe100], [R2.64], !P1 ;  /* 0x0e10000002000fae */ /* 0x0007e8000c901d48 */
[----:B------:R3:W-:Y:S04]  /*1110*/  @P0 LDGSTS.E.BYPASS.LTC128B.128 [R0+0x11100], [R2.64+0x80], !P4 ;  /* 0x1110008002000fae */ /* 0x0007e8000e101d48 */
[----:B------:R3:W-:Y:S04]  /*1120*/  @P0 LDGSTS.E.BYPASS.LTC128B.128 [R0+0x14100], [R2.64+0x100], !P3 ;  /* 0x1410010002000fae */ /* 0x0007e8000d901d48 */
[----:B------:R3:W-:Y:S01]  /*1130*/  @P0 LDGSTS.E.BYPASS.LTC128B.128 [R0+0x17100], [R2.64+0x180], !P2 ;  /* 0x1710018002000fae */ /* 0x0007e2000d101d48 */
[----:B------:R-:W-:-:S03]  /*1140*/  LOP3.LUT P0, RZ, R36, 0x2, RZ, 0xc0, !PT ;  /* 0x0000000224ff7812 */ /* 0x000fc6000780c0ff */
[----:B------:R-:W0:Y:S01]  /*1150*/  LDGDEPBAR ;  /* 0x00000000000079af */ /* 0x000e220000000000 */
[----:B--2---:R-:W-:Y:S02]  /*1160*/  IMAD.SHL.U32 R5, R11, 0x40, RZ ;  /* 0x000000400b057824 */ /* 0x004fe400078e00ff */
[----:B------:R-:W-:-:S03]  /*1170*/  IMAD.MOV.U32 R4, RZ, RZ, 0x10 ;  /* 0x00000010ff047424 */ /* 0x000fc600078e00ff */
[----:B------:R-:W-:Y:S02]  /*1180*/  LOP3.LUT R5, R8, 0xfffffe00, R5, 0xf8, !PT ;  /* 0xfffffe0008057812 */ /* 0x000fe400078ef805 */
[----:B------:R-:W-:Y:S02]  /*1190*/  SEL R4, R4, 0xfffffff0, !P5 ;  /* 0xfffffff004047807 */ /* 0x000fe40006800000 */
[----:B------:R-:W-:Y:S01]  /*11a0*/  ISETP.GE.AND P5, PT, R132, 0x1, PT ;  /* 0x000000018400780c */ /* 0x000fe20003fa6270 */
[----:B---3--:R-:W-:Y:S01]  /*11b0*/  IMAD R0, R9, 0x200, R7 ;  /* 0x0000020009007824 */ /* 0x008fe200078e0207 */
[----:B------:R-:W-:Y:S01]  /*11c0*/  SHF.R.S32.HI R3, RZ, 0x5, R23 ;  /* 0x00000005ff037819 */ /* 0x000fe20000011417 */
[----:B------:R-:W-:Y:S01]  /*11d0*/  IMAD R2, R25, c[0x0][0x208], RZ ;  /* 0x0000820019027a24 */ /* 0x000fe200078e02ff */
[----:B------:R-:W-:-:S04]  /*11e0*/  DEPBAR.LE SB0, 0x1 ;  /* 0x000080400000791a */ /* 0x000fc80000000000 */
[----:B------:R-:W-:Y:S01]  /*11f0*/  IMAD.SHL.U32 R216, R0, 0x2, RZ ;  /* 0x0000000200d87824 */ /* 0x000fe200078e00ff */
[----:B------:R-:W-:-:S04]  /*1200*/  DEPBAR.LE SB0, 0x0 ;  /* 0x000080000000791a */ /* 0x000fc80000000000 */
[----:B------:R-:W-:Y:S01]  /*1210*/  IMAD R17, R20, c[0x0][0x20c], R2 ;  /* 0x0000830014117a24 */ /* 0x000fe200078e0202 */
[C---:B------:R-:W-:Y:S01]  /*1220*/  IADD3 R2, R216.reuse, 0xc100, RZ ;  /* 0x0000c100d8027810 */ /* 0x040fe20007ffe0ff */
[----:B------:R-:W-:Y:S01]  /*1230*/  IMAD R0, R3, 0x400, R5 ;  /* 0x0000040003007824 */ /* 0x000fe200078e0205 */
[----:B------:R-:W-:Y:S01]  /*1240*/  IADD3 R227, R216, 0xc120, RZ ;  /* 0x0000c120d8e37810 */ /* 0x000fe20007ffe0ff */
[----:B------:R-:W-:Y:S01]  /*1250*/  IMAD.WIDE.U32 R6, R20, c[0x0][0x208], R30 ;  /* 0x0000820014067a25 */ /* 0x000fe200078e001e */
[----:B------:R-:W-:Y:S01]  /*1260*/  @P0 IADD3 R227, R2, -0x20, RZ ;  /* 0xffffffe002e30810 */ /* 0x000fe20007ffe0ff */
[----:B------:R-:W-:Y:S01]  /*1270*/  BAR.SYNC.DEFER_BLOCKING 0x0 ;  /* 0x0000000000007b1d */ /* 0x000fe20000010000 */
[C---:B------:R-:W-:Y:S01]  /*1280*/  LEA R224, R0.reuse, 0x18100, 0x1 ;  /* 0x0001810000e07811 */ /* 0x040fe200078e08ff */
[----:B------:R-:W-:Y:S01]  /*1290*/  IMAD.SHL.U32 R8, R0, 0x2, RZ ;  /* 0x0000000200087824 */ /* 0x000fe200078e00ff */
[----:B------:R-:W-:Y:S01]  /*12a0*/  LOP3.LUT P0, RZ, R21, 0x4, RZ, 0xc0, !PT ;  /* 0x0000000415ff7812 */ /* 0x000fe2000780c0ff */
[----:B------:R-:W-:Y:S01]  /*12b0*/  IMAD.IADD R3, R7, 0x1, R17 ;  /* 0x0000000107037824 */ /* 0x000fe200078e0211 */
[C---:B------:R-:W-:Y:S01]  /*12c0*/  IADD3 R250, R227.reuse, 0x800, RZ ;  /* 0x00000800e3fa7810 */ /* 0x040fe20007ffe0ff */
[----:B------:R-:W-:Y:S01]  /*12d0*/  IMAD R0, R28, c[0x0][0x210], RZ ;  /* 0x000084001c007a24 */ /* 0x000fe200078e02ff */
[----:B------:R-:W-:Y:S01]  /*12e0*/  IADD3 R249, R227, 0x1000, RZ ;  /* 0x00001000e3f97810 */ /* 0x000fe20007ffe0ff */
[----:B------:R-:W-:Y:S01]  /*12f0*/  IMAD.MOV.U32 R2, RZ, RZ, R6 ;  /* 0x000000ffff027224 */ /* 0x000fe200078e0006 */
[----:B------:R-:W-:Y:S01]  /*1300*/  LOP3.LUT R6, R23, 0xffffffe0, RZ, 0xc0, !PT ;  /* 0xffffffe017067812 */ /* 0x000fe200078ec0ff */
[----:B------:R-:W-:Y:S01]  /*1310*/  IMAD R0, R27, c[0x0][0x214], R0 ;  /* 0x000085001b007a24 */ /* 0x000fe200078e0200 */
[----:B------:R-:W-:Y:S01]  /*1320*/  IADD3 R248, R227, 0x1800, RZ ;  /* 0x00001800e3f87810 */ /* 0x000fe20007ffe0ff */
[----:B------:R-:W-:Y:S01]  /*1330*/  IMAD.WIDE.U32 R2, R27, c[0x0][0x210], R2 ;  /* 0x000084001b027a25 */ /* 0x000fe200078e0002 */
[----:B------:R-:W-:-:S02]  /*1340*/  IADD3 R247, R227, 0x2000, RZ ;  /* 0x00002000e3f77810 */ /* 0x000fc40007ffe0ff */
[----:B------:R-:W-:Y:S01]  /*1350*/  IADD3 R246, R227, 0x2800, RZ ;  /* 0x00002800e3f67810 */ /* 0x000fe20007ffe0ff */
[----:B------:R-:W-:Y:S02]  /*1360*/  IMAD.IADD R3, R3, 0x1, R0 ;  /* 0x0000000103037824 */ /* 0x000fe400078e0200 */
[----:B------:R-:W-:Y:S02]  /*1370*/  IMAD R0, R19, c[0x0][0x218], RZ ;  /* 0x0000860013007a24 */ /* 0x000fe400078e02ff */
[----:B------:R-:W-:Y:S02]  /*1380*/  IMAD.IADD R121, R26, 0x1, -R6 ;  /* 0x000000011a797824 */ /* 0x000fe400078e0a06 */
[C---:B------:R-:W-:Y:S02]  /*1390*/  IMAD R6, R18.reuse, c[0x0][0x21c], R0 ;  /* 0x0000870012067a24 */ /* 0x040fe400078e0200 */
[----:B------:R-:W-:Y:S01]  /*13a0*/  IMAD.WIDE.U32 R30, R18, c[0x0][0x218], R2 ;  /* 0x00008600121e7a25 */ /* 0x000fe200078e0002 */
[----:B------:R-:W2:Y:S03]  /*13b0*/  LDSM.16.M88.4 R8, [R8+0x18100] ;  /* 0x018100000808783b */ /* 0x000ea60000000200 */
[----:B------:R-:W-:Y:S01]  /*13c0*/  IMAD.IADD R39, R31, 0x1, R6 ;  /* 0x000000011f277824 */ /* 0x000fe200078e0206 */
[----:B------:R1:W-:Y:S01]  /*13d0*/  STL.64 [R1+0x40], R30 ;  /* 0x0000401e01007387 */ /* 0x0003e20000100a00 */
[----:B------:R-:W-:-:S02]  /*13e0*/  IMAD R223, R4, 0x2, R224 ;  /* 0x0000000204df7824 */ /* 0x000fc400078e02e0 */
[----:B------:R-:W-:Y:S01]  /*13f0*/  IMAD.MOV.U32 R7, RZ, RZ, 0x20 ;  /* 0x00000020ff077424 */ /* 0x000fe200078e00ff */
[----:B------:R1:W-:Y:S04]  /*1400*/  STL [R1+0x14], R39 ;  /* 0x0000142701007387 */ /* 0x0003e80000100800 */
[----:B------:R1:W3:Y:S01]  /*1410*/  LDSM.16.M88.4 R32, [R216+0xc100] ;  /* 0x00c10000d820783b */ /* 0x0002e20000000200 */
[----:B------:R-:W-:-:S03]  /*1420*/  SEL R0, R7, 0xffffffe0, !P0 ;  /* 0xffffffe007007807 */ /* 0x000fc60004000000 */
[----:B------:R1:W4:Y:S04]  /*1430*/  LDSM.16.M88.4 R40, [R216+0xc900] ;  /* 0x00c90000d828783b */ /* 0x0003280000000200 */
[----:B------:R1:W1:Y:S04]  /*1440*/  LDSM.16.M88.4 R44, [R216+0xd100] ;  /* 0x00d10000d82c783b */ /* 0x0002680000000200 */
[----:B------:R1:W1:Y:S04]  /*1450*/  LDSM.16.M88.4 R52, [R216+0xd900] ;  /* 0x00d90000d834783b */ /* 0x0002680000000200 */
[----:B------:R1:W1:Y:S04]  /*1460*/  LDSM.16.M88.4 R60, [R216+0xe100] ;  /* 0x00e10000d83c783b */ /* 0x0002680000000200 */
[----:B------:R1:W1:Y:S04]  /*1470*/  LDSM.16.M88.4 R76, [R216+0xe900] ;  /* 0x00e90000d84c783b */ /* 0x0002680000000200 */
[----:B------:R1:W1:Y:S04]  /*1480*/  LDSM.16.M88.4 R12, [R223] ;  /* 0x00000000df0c783b */ /* 0x0002680000000200 */
[----:B------:R1:W1:Y:S04]  /*1490*/  LDSM.16.M88.4 R80, [R227] ;  /* 0x00000000e350783b */ /* 0x0002680000000200 */
[----:B------:R1:W1:Y:S04]  /*14a0*/  LDSM.16.M88.4 R84, [R227+0x800] ;  /* 0x00080000e354783b */ /* 0x0002680000000200 */
[----:B------:R1:W1:Y:S04]  /*14b0*/  LDSM.16.M88.4 R88, [R227+0x1000] ;  /* 0x00100000e358783b */ /* 0x0002680000000200 */
[----:B------:R1:W1:Y:S04]  /*14c0*/  LDSM.16.M88.4 R96, [R227+0x1800] ;  /* 0x00180000e360783b */ /* 0x0002680000000200 */
[----:B------:R1:W1:Y:S04]  /*14d0*/  LDSM.16.M88.4 R100, [R227+0x2000] ;  /* 0x00200000e364783b */ /* 0x0002680000000200 */
[----:B------:R1:W1:Y:S01]  /*14e0*/  LDSM.16.M88.4 R104, [R227+0x2800] ;  /* 0x00280000e368783b */ /* 0x0002620000000200 */
[----:B------:R-:W-:Y:S05]  /*14f0*/  @!P5 BRA `(.L_x_682) ;  /* 0x000004100000d947 */ /* 0x000fea0003800000 */
[----:B--234-:R-:W-:Y:S01]  /*1500*/  IMAD R2, R24, c[0x0][0x208], RZ ;  /* 0x0000820018027a24 */ /* 0x01cfe200078e02ff */
[----:B------:R-:W-:Y:S01]  /*1510*/  SEL R17, RZ, 0x1, P1 ;  /* 0x00000001ff117807 */ /* 0x000fe20000800000 */
[----:B------:R-:W-:Y:S01]  /*1520*/  IMAD.WIDE.U32 R6, R22, c[0x0][0x208], RZ ;  /* 0x0000820016067a25 */ /* 0x000fe200078e00ff */
[----:B------:R-:W-:-:S02]  /*1530*/  P2R R25, PR, RZ, 0x10 ;  /* 0x00000010ff197803 */ /* 0x000fc40000000000 */
[----:B------:R-:W-:Y:S01]  /*1540*/  ISETP.LT.OR P6, PT, R16, 0x1, P1 ;  /* 0x000000011000780c */ /* 0x000fe20000fc1670 */
[----:B------:R-:W-:Y:S02]  /*1550*/  IMAD R2, R22, c[0x0][0x20c], R2 ;  /* 0x0000830016027a24 */ /* 0x000fe400078e0202 */
[----:B------:R-:W-:Y:S02]  /*1560*/  IMAD.MOV.U32 R18, RZ, RZ, R38 ;  /* 0x000000ffff127224 */ /* 0x000fe400078e0026 */
[----:B------:R-:W-:Y:S02]  /*1570*/  IMAD.MOV.U32 R19, RZ, RZ, R39 ;  /* 0x000000ffff137224 */ /* 0x000fe400078e0027 */
[----:B------:R-:W-:Y:S02]  /*1580*/  IMAD.IADD R2, R7, 0x1, R2 ;  /* 0x0000000107027824 */ /* 0x000fe400078e0202 */
[----:B------:R-:W-:Y:S02]  /*1590*/  IMAD.MOV.U32 R18, RZ, RZ, R30 ;  /* 0x000000ffff127224 */ /* 0x000fe400078e001e */
[----:B------:R-:W-:-:S02]  /*15a0*/  IMAD R3, R2, 0x60, RZ ;  /* 0x0000006002037824 */ /* 0x000fc400078e02ff */
[----:B------:R-:W-:Y:S01]  /*15b0*/  IMAD.WIDE.U32 R6, R6, 0x60, R18 ;  /* 0x0000006006067825 */ /* 0x000fe200078e0012 */
[----:B------:R2:W-:Y:S03]  /*15c0*/  STL.64 [R1+0x10], R18 ;  /* 0x0000101201007387 */ /* 0x0005e60000100a00 */
[----:B------:R-:W-:Y:S01]  /*15d0*/  IMAD.IADD R3, R7, 0x1, R3 ;  /* 0x0000000107037824 */ /* 0x000fe200078e0203 */
[C---:B------:R-:W-:Y:S01]  /*15e0*/  LEA R2, P0, R6.reuse, c[0x0][0x1f8], 0x1 ;  /* 0x00007e0006027a11 */ /* 0x040fe200078008ff */
[C---:B------:R-:W-:Y:S01]  /*15f0*/  IMAD R24, R37.reuse, c[0x0][0x20c], RZ ;  /* 0x0000830025187a24 */ /* 0x040fe200078e02ff */
[----:B------:R-:W-:Y:S01]  /*1600*/  SEL R7, RZ, 0x2, P4 ;  /* 0x00000002ff077807 */ /* 0x000fe20002000000 */
[----:B------:R-:W-:Y:S01]  /*1610*/  IMAD.WIDE.U32 R26, R37, c[0x0][0x208], RZ ;  /* 0x00008200251a7a25 */ /* 0x000fe200078e00ff */
[----:B------:R-:W-:Y:S02]  /*1620*/  LEA.HI.X R3, R6, c[0x0][0x1fc], R3, 0x1, P0 ;  /* 0x00007f0006037a11 */ /* 0x000fe400000f0c03 */
[----:B------:R-:W-:Y:S01]  /*1630*/  SEL R6, RZ, 0x4, P3 ;  /* 0x00000004ff067807 */ /* 0x000fe20001800000 */
[----:B------:R-:W-:Y:S01]  /*1640*/  IMAD.IADD R24, R27, 0x1, R24 ;  /* 0x000000011b187824 */ /* 0x000fe200078e0218 */
[----:B------:R-:W-:-:S02]  /*1650*/  IADD3 R22, P5, P0, R26, 0x80, R2 ;  /* 0x000000801a167810 */ /* 0x000fc400078be002 */
[----:B------:R-:W-:Y:S01]  /*1660*/  IADD3 R7, R6, R7, R17 ;  /* 0x0000000706077210 */ /* 0x000fe20007ffe011 */
[----:B------:R-:W-:Y:S01]  /*1670*/  IMAD.SHL.U32 R17, R128, 0x2, RZ ;  /* 0x0000000280117824 */ /* 0x000fe200078e00ff */
[----:B------:R-:W-:Y:S02]  /*1680*/  SEL R6, RZ, 0x8, P2 ;  /* 0x00000008ff067807 */ /* 0x000fe40001000000 */
[--C-:B------:R-:W-:Y:S02]  /*1690*/  IADD3.X R23, R24, RZ, R3.reuse, P5, P0 ;  /* 0x000000ff18177210 */ /* 0x100fe40002fe0403 */
[----:B------:R-:W-:Y:S01]  /*16a0*/  IADD3 R20, P5, P0, R26, 0x100, R2 ;  /* 0x000001001a147810 */ /* 0x000fe200078be002 */
[----:B------:R-:W-:Y:S01]  /*16b0*/  IMAD.IADD R6, R7, 0x1, R6 ;  /* 0x0000000107067824 */ /* 0x000fe200078e0206 */
[----:B------:R-:W-:Y:S01]  /*16c0*/  @!PT LDS RZ, [RZ] ;  /* 0x00000000fffff984 */ /* 0x000fe20000000800 */
[----:B------:R-:W-:Y:S01]  /*16d0*/  @!PT LDS RZ, [RZ] ;  /* 0x00000000fffff984 */ /* 0x000fe20000000800 */
[----:B------:R-:W-:Y:S01]  /*16e0*/  @!PT LDS RZ, [RZ] ;  /* 0x00000000fffff984 */ /* 0x000fe20000000800 */
[----:B------:R3:W-:Y:S02]  /*16f0*/  LDGSTS.E.BYPASS.LTC128B.128 [R17+0x100], [R2.64], !P6 ;  /* 0x0010000002117fae */ /* 0x0007e4000f101d48 */
[----:B------:R-:W-:-:S02]  /*1700*/  IADD3.X R21, R24, RZ, R3, P5, P0 ;  /* 0x000000ff18157210 */ /* 0x000fc40002fe0403 */
[----:B------:R-:W-:Y:S02]  /*1710*/  LOP3.LUT P4, RZ, R6, 0x2, RZ, 0xc0, !PT ;  /* 0x0000000206ff7812 */ /* 0x000fe4000788c0ff */
[----:B--2---:R-:W-:Y:S02]  /*1720*/  IADD3 R18, P5, P0, R26, 0x180, R2 ;  /* 0x000001801a127810 */ /* 0x004fe400078be002 */
[----:B------:R-:W-:Y:S02]  /*1730*/  LOP3.LUT P6, RZ, R6, 0x8, RZ, 0xc0, !PT ;  /* 0x0000000806ff7812 */ /* 0x000fe400078cc0ff */
[----:B------:R-:W-:Y:S02]  /*1740*/  IADD3.X R19, R24, RZ, R3, P5, P0 ;  /* 0x000000ff18137210 */ /* 0x000fe40002fe0403 */
[----:B------:R-:W-:Y:S02]  /*1750*/  ISETP.LT.OR P0, PT, R16, 0x1, !P4 ;  /* 0x000000011000780c */ /* 0x000fe40006701670 */
[----:B------:R-:W-:-:S11]  /*1760*/  LOP3.LUT P5, RZ, R6, 0x4, RZ, 0xc0, !PT ;  /* 0x0000000406ff7812 */ /* 0x000fd600078ac0ff */
[----:B------:R3:W-:Y:S01]  /*1770*/  LDGSTS.E.BYPASS.LTC128B.128 [R17+0x3100], [R2.64+0x80], !P0 ;  /* 0x0310008002117fae */ /* 0x0007e2000c101d48 */
[----:B------:R-:W-:-:S13]  /*1780*/  ISETP.LT.OR P0, PT, R16, 0x1, !P5 ;  /* 0x000000011000780c */ /* 0x000fda0006f01670 */
[----:B------:R3:W-:Y:S01]  /*1790*/  LDGSTS.E.BYPASS.LTC128B.128 [R17+0x6100], [R2.64+0x100], !P0 ;  /* 0x0610010002117fae */ /* 0x0007e2000c101d48 */
[----:B------:R-:W-:-:S13]  /*17a0*/  ISETP.LT.OR P0, PT, R16, 0x1, !P6 ;  /* 0x000000011000780c */ /* 0x000fda0007701670 */
[----:B------:R3:W-:Y:S01]  /*17b0*/  LDGSTS.E.BYPASS.LTC128B.128 [R17+0x9100], [R2.64+0x180], !P0 ;  /* 0x0910018002117fae */ /* 0x0007e2000c101d48 */
[----:B------:R-:W-:-:S05]  /*17c0*/  IADD3 R6, P0, R2, R26, RZ ;  /* 0x0000001a02067210 */ /* 0x000fca0007f1e0ff */
[----:B------:R-:W-:Y:S01]  /*17d0*/  IMAD.X R7, R24, 0x1, R3, P0 ;  /* 0x0000000118077824 */ /* 0x000fe200000e0603 */
[----:B---3--:R-:W-:-:S05]  /*17e0*/  IADD3 R2, P0, R6, R26, RZ ;  /* 0x0000001a06027210 */ /* 0x008fca0007f1e0ff */
[----:B------:R-:W-:Y:S01]  /*17f0*/  IMAD.X R3, R7, 0x1, R24, P0 ;  /* 0x0000000107037824 */ /* 0x000fe200000e0618 */
[----:B------:R-:W-:-:S13]  /*1800*/  ISETP.LT.OR P0, PT, R16, 0x21, P1 ;  /* 0x000000211000780c */ /* 0x000fda0000f01670 */
[----:B------:R2:W-:Y:S01]  /*1810*/  LDGSTS.E.BYPASS.LTC128B.128 [R17+0x1100], [R6.64], !P0 ;  /* 0x0110000006117fae */ /* 0x0005e2000c101d48 */
[C---:B------:R-:W-:Y:S02]  /*1820*/  ISETP.LT.OR P0, PT, R16.reuse, 0x21, !P4 ;  /* 0x000000211000780c */ /* 0x040fe40006701670 */
[----:B------:R-:W-:-:S11]  /*1830*/  ISETP.LT.OR P4, PT, R16, 0x41, !P4 ;  /* 0x000000411000780c */ /* 0x000fd60006781670 */
[----:B------:R2:W-:Y:S01]  /*1840*/  LDGSTS.E.BYPASS.LTC128B.128 [R17+0x4100], [R22.64], !P0 ;  /* 0x0410000016117fae */ /* 0x0005e2000c101d48 */
[C---:B------:R-:W-:Y:S02]  /*1850*/  ISETP.LT.OR P0, PT, R16.reuse, 0x21, !P5 ;  /* 0x000000211000780c */ /* 0x040fe40006f01670 */
[----:B------:R-:W-:-:S11]  /*1860*/  ISETP.LT.OR P5, PT, R16, 0x41, !P5 ;  /* 0x000000411000780c */ /* 0x000fd60006fa1670 */
[----:B------:R2:W-:Y:S01]  /*1870*/  LDGSTS.E.BYPASS.LTC128B.128 [R17+0x7100], [R20.64], !P0 ;  /* 0x0710000014117fae */ /* 0x0005e2000c101d48 */
[----:B------:R-:W-:-:S13]  /*1880*/  ISETP.LT.OR P0, PT, R16, 0x21, !P6 ;  /* 0x000000211000780c */ /* 0x000fda0007701670 */
[----:B------:R2:W-:Y:S01]  /*1890*/  LDGSTS.E.BYPASS.LTC128B.128 [R17+0xa100], [R18.64], !P0 ;  /* 0x0a10000012117fae */ /* 0x0005e2000c101d48 */
[----:B------:R-:W-:-:S13]  /*18a0*/  ISETP.LT.OR P0, PT, R16, 0x41, P1 ;  /* 0x000000411000780c */ /* 0x000fda0000f01670 */
[----:B------:R2:W-:Y:S01]  /*18b0*/  LDGSTS.E.BYPASS.LTC128B.128 [R17+0x2100], [R2.64], !P0 ;  /* 0x0210000002117fae */ /* 0x0005e2000c101d48 */
[----:B------:R-:W-:-:S03]  /*18c0*/  ISETP.LT.OR P0, PT, R16, 0x41, !P6 ;  /* 0x000000411000780c */ /* 0x000fc60007701670 */
[----:B------:R2:W-:Y:S01]  /*18d0*/  LDGSTS.E.BYPASS.LTC128B.128 [R17+0x5100], [R2.64+0x80], !P4 ;  /* 0x0510008002117fae */ /* 0x0005e2000e101d48 */
[----:B------:R-:W-:-:S03]  /*18e0*/  ISETP.NE.AND P4, PT, R25, RZ, PT ;  /* 0x000000ff1900720c */ /* 0x000fc60003f85270 */
[----:B------:R2:W-:Y:S06]  /*18f0*/  LDGSTS.E.BYPASS.LTC128B.128 [R17+0x8100], [R2.64+0x100], !P5 ;  /* 0x0810010002117fae */ /* 0x0005ec000e901d48 */
[----:B------:R2:W-:Y:S04]  /*1900*/  LDGSTS.E.BYPASS.LTC128B.128 [R17+0xb100], [R2.64+0x180], !P0 ;  /* 0x0b10018002117fae */ /* 0x0005e8000c101d48 */
.L_x_682:
[C---:B-1234-:R-:W-:Y:S01]  /*1910*/  HMMA.16816.F32 R28, R8.reuse, R32, RZ ;  /* 0x00000020081c723c */ /* 0x05efe200000018ff */
[----:B------:R-:W-:Y:S01]  /*1920*/  LOP3.LUT P0, RZ, R36, 0x4, RZ, 0xc0, !PT ;  /* 0x0000000424ff7812 */ /* 0x000fe2000780c0ff */
[----:B------:R-:W-:Y:S01]  /*1930*/  LDSM.16.M88.4 R112, [R216+0x10900] ;  /* 0x01090000d870783b */ /* 0x000fe20000000200 */
[C---:B------:R-:W-:Y:S02]  /*1940*/  LEA R226, R0.reuse, R224, 0x1 ;  /* 0x000000e000e27211 */ /* 0x040fe400078e08ff */
[----:B------:R-:W-:Y:S01]  /*1950*/  SEL R2, R37, 0xffffffc0, !P0 ;  /* 0xffffffc025027807 */ /* 0x000fe20004000000 */
[----:B------:R-:W-:Y:S01]  /*1960*/  LDSM.16.M88.4 R116, [R227+0x3000] ;  /* 0x00300000e374783b */ /* 0x000fe20000000200 */
[----:B------:R-:W-:Y:S01]  /*1970*/  LEA R225, R0, R223, 0x1 ;  /* 0x000000df00e17211 */ /* 0x000fe200078e08ff */
[----:B------:R-:W-:Y:S01]  /*1980*/  HMMA.16816.F32 R24, R8, R34, RZ ;  /* 0x000000220818723c */ /* 0x000fe200000018ff */
[-C--:B------:R-:W-:Y:S01]  /*1990*/  IADD3 R222, R216, R2.reuse, RZ ;  /* 0x00000002d8de7210 */ /* 0x080fe20007ffe0ff */
[----:B------:R-:W0:Y:S01]  /*19a0*/  LDGDEPBAR ;  /* 0x00000000000079af */ /* 0x000e220000000000 */
[----:B------:R-:W-:-:S02]  /*19b0*/  IADD3 R221, R227, R2, RZ ;  /* 0x00000002e3dd7210 */ /* 0x000fc40007ffe0ff */
[----:B------:R-:W-:Y:S01]  /*19c0*/  ISETP.GE.AND P5, PT, R132, 0x61, PT ;  /* 0x000000618400780c */ /* 0x000fe20003fa6270 */
[----:B------:R-:W-:Y:S01]  /*19d0*/  LDSM.16.M88.4 R36, [R222+0xc100] ;  /* 0x00c10000de24783b */ /* 0x000fe20000000200 */
[C---:B------:R-:W-:Y:S01]  /*19e0*/  IADD3 R245, R227.reuse, 0x3000, RZ ;  /* 0x00003000e3f57810 */ /* 0x040fe20007ffe0ff */
[C---:B------:R-:W-:Y:S01]  /*19f0*/  HMMA.16816.F32 R32, R8.reuse, R44, RZ ;  /* 0x0000002c0820723c */ /* 0x040fe200000018ff */
[C---:B------:R-:W-:Y:S01]  /*1a00*/  IADD3 R244, R227.reuse, 0x3800, RZ ;  /* 0x00003800e3f47810 */ /* 0x040fe20007ffe0ff */
[----:B------:R-:W-:Y:S01]  /*1a10*/  LDSM.16.M88.4 R92, [R222+0xe100] ;  /* 0x00e10000de5c783b */ /* 0x000fe20000000200 */
[C---:B------:R-:W-:Y:S02]  /*1a20*/  IADD3 R243, R227.reuse, 0x4000, RZ ;  /* 0x00004000e3f37810 */ /* 0x040fe40007ffe0ff */
[C---:B------:R-:W-:Y:S01]  /*1a30*/  IADD3 R242, R227.reuse, 0x4800, RZ ;  /* 0x00004800e3f27810 */ /* 0x040fe20007ffe0ff */
[----:B------:R-:W-:Y:S01]  /*1a40*/  LDSM.16.M88.4 R108, [R221+0x800] ;  /* 0x00080000dd6c783b */ /* 0x000fe20000000200 */
[C---:B------:R-:W-:Y:S01]  /*1a50*/  IADD3 R241, R227.reuse, 0x5000, RZ ;  /* 0x00005000e3f17810 */ /* 0x040fe20007ffe0ff */
[----:B------:R-:W-:Y:S01]  /*1a60*/  HMMA.16816.F32 R20, R8, R40, RZ ;  /* 0x000000280814723c */ /* 0x000fe200000018ff */
[----:B------:R-:W-:-:S02]  /*1a70*/  IADD3 R240, R227, 0x5800, RZ ;  /* 0x00005800e3f07810 */ /* 0x000fc40007ffe0ff */
[C---:B------:R-:W-:Y:S02]  /*1a80*/  IADD3 R239, R227.reuse, 0x6000, RZ ;  /* 0x00006000e3ef7810 */ /* 0x040fe40007ffe0ff */
[C---:B------:R-:W-:Y:S02]  /*1a90*/  IADD3 R238, R227.reuse, 0x6800, RZ ;  /* 0x00006800e3ee7810 */ /* 0x040fe40007ffe0ff */
[C---:B------:R-:W-:Y:S01]  /*1aa0*/  IADD3 R237, R227.reuse, 0x7000, RZ ;  /* 0x00007000e3ed7810 */ /* 0x040fe20007ffe0ff */
[----:B------:R-:W-:Y:S01]  /*1ab0*/  HMMA.16816.F32 R16, R8, R42, RZ ;  /* 0x0000002a0810723c */ /* 0x000fe200000018ff */
[C---:B------:R-:W-:Y:S02]  /*1ac0*/  IADD3 R236, R227.reuse, 0x7800, RZ ;  /* 0x00007800e3ec7810 */ /* 0x040fe40007ffe0ff */
[C---:B------:R-:W-:Y:S02]  /*1ad0*/  IADD3 R235, R227.reuse, 0x8000, RZ ;  /* 0x00008000e3eb7810 */ /* 0x040fe40007ffe0ff */
[----:B------:R-:W-:-:S02]  /*1ae0*/  IADD3 R234, R227, 0x8800, RZ ;  /* 0x00008800e3ea7810 */ /* 0x000fc40007ffe0ff */
[C---:B------:R-:W-:Y:S01]  /*1af0*/  IADD3 R233, R227.reuse, 0x9000, RZ ;  /* 0x00009000e3e97810 */ /* 0x040fe20007ffe0ff */
[C---:B------:R-:W-:Y:S01]  /*1b00*/  HMMA.16816.F32 R40, R8.reuse, R46, RZ ;  /* 0x0000002e0828723c */ /* 0x040fe200000018ff */
[C---:B------:R-:W-:Y:S02]  /*1b10*/  IADD3 R232, R227.reuse, 0x9800, RZ ;  /* 0x00009800e3e87810 */ /* 0x040fe40007ffe0ff */
[C---:B------:R-:W-:Y:S02]  /*1b20*/  IADD3 R231, R227.reuse, 0xa000, RZ ;  /* 0x0000a000e3e77810 */ /* 0x040fe40007ffe0ff */
[C---:B------:R-:W-:Y:S02]  /*1b30*/  IADD3 R230, R227.reuse, 0xa800, RZ ;  /* 0x0000a800e3e67810 */ /* 0x040fe40007ffe0ff */
[C---:B------:R-:W-:Y:S01]  /*1b40*/  IADD3 R229, R227.reuse, 0xb000, RZ ;  /* 0x0000b000e3e57810 */ /* 0x040fe20007ffe0ff */
[----:B------:R-:W-:Y:S01]  /*1b50*/  HMMA.16816.F32 R48, R8, R52, RZ ;  /* 0x000000340830723c */ /* 0x000fe200000018ff */
[----:B------:R-:W-:-:S07]  /*1b60*/  IADD3 R228, R227, 0xb800, RZ ;  /* 0x0000b800e3e47810 */ /* 0x000fce0007ffe0ff */
[----:B------:R-:W-:Y:S01]  /*1b70*/  HMMA.16816.F32 R68, R12, R80, R28 ;  /* 0x000000500c44723c */ /* 0x000fe2000000181c */
[----:B------:R-:W-:Y:S07]  /*1b80*/  LDSM.16.M88.4 R28, [R222+0xd100] ;  /* 0x00d10000de1c783b */ /* 0x000fee0000000200 */
[C---:B------:R-:W-:Y:S08]  /*1b90*/  HMMA.16816.F32 R52, R8.reuse, R54, RZ ;  /* 0x000000360834723c */ /* 0x040ff000000018ff */
[C---:B------:R-:W-:Y:S08]  /*1ba0*/  HMMA.16816.F32 R56, R8.reuse, R60, RZ ;  /* 0x0000003c0838723c */ /* 0x040ff000000018ff */
[----:B------:R-:W-:Y:S08]  /*1bb0*/  HMMA.16816.F32 R64, R8, R76, RZ ;  /* 0x0000004c0840723c */ /* 0x000ff000000018ff */
[----:B------:R-:W-:Y:S08]  /*1bc0*/  HMMA.16816.F32 R80, R12, R82, R24 ;  /* 0x000000520c50723c */ /* 0x000ff00000001818 */
[C---:B------:R-:W-:Y:S08]  /*1bd0*/  HMMA.16816.F32 R60, R8.reuse, R62, RZ ;  /* 0x0000003e083c723c */ /* 0x040ff000000018ff */
[----:B------:R-:W-:Y:S01]  /*1be0*/  HMMA.16816.F32 R76, R8, R78, RZ ;  /* 0x0000004e084c723c */ /* 0x000fe200000018ff */
[----:B------:R-:W1:Y:S07]  /*1bf0*/  LDSM.16.M88.4 R8, [R226] ;  /* 0x00000000e208783b */ /* 0x000e6e0000000200 */
[C---:B------:R-:W-:Y:S01]  /*1c00*/  HMMA.16816.F32 R24, R12.reuse, R88, R32 ;  /* 0x000000580c18723c */ /* 0x040fe20000001820 */
[----:B------:R-:W2:Y:S07]  /*1c10*/  LDSM.16.M88.4 R32, [R222+0xc900] ;  /* 0x00c90000de20783b */ /* 0x000eae0000000200 */
[C---:B------:R-:W-:Y:S08]  /*1c20*/  HMMA.16816.F32 R72, R12.reuse, R84, R20 ;  /* 0x000000540c48723c */ /* 0x040ff00000001814 */
[C---:B------:R-:W-:Y:S01]  /*1c30*/  HMMA.16816.F32 R44, R12.reuse, R86, R16 ;  /* 0x000000560c2c723c */ /* 0x040fe20000001810 */
[----:B------:R-:W3:Y:S04]  /*1c40*/  LDSM.16.M88.4 R84, [R222+0xd900] ;  /* 0x00d90000de54783b */ /* 0x000ee80000000200 */
[----:B------:R-:W-:Y:S03]  /*1c50*/  LDSM.16.M88.4 R16, [R225] ;  /* 0x00000000e110783b */ /* 0x000fe60000000200 */
[C---:B------:R-:W-:Y:S01]  /*1c60*/  HMMA.16816.F32 R20, R12.reuse, R90, R40 ;  /* 0x0000005a0c14723c */ /* 0x040fe20000001828 */
[----:B------:R-:W4:Y:S07]  /*1c70*/  LDSM.16.M88.4 R88, [R222+0xe900] ;  /* 0x00e90000de58783b */ /* 0x000f2e0000000200 */
[C---:B------:R-:W-:Y:S08]  /*1c80*/  HMMA.16816.F32 R40, R12.reuse, R96, R48 ;  /* 0x000000600c28723c */ /* 0x040ff00000001830 */
[C---:B------:R-:W-:Y:S08]  /*1c90*/  HMMA.16816.F32 R48, R12.reuse, R98, R52 ;  /* 0x000000620c30723c */ /* 0x040ff00000001834 */
[C---:B------:R-:W-:Y:S08]  /*1ca0*/  HMMA.16816.F32 R52, R12.reuse, R100, R56 ;  /* 0x000000640c34723c */ /* 0x040ff00000001838 */
[C---:B------:R-:W-:Y:S01]  /*1cb0*/  HMMA.16816.F32 R56, R12.reuse, R102, R60 ;  /* 0x000000660c38723c */ /* 0x040fe2000000183c */
[----:B------:R-:W5:Y:S07]  /*1cc0*/  LDSM.16.M88.4 R100, [R221] ;  /* 0x00000000dd64783b */ /* 0x000f6e0000000200 */
[C---:B------:R-:W-:Y:S08]  /*1cd0*/  HMMA.16816.F32 R64, R12.reuse, R104, R64 ;  /* 0x000000680c40723c */ /* 0x040ff00000001840 */
[----:B------:R-:W-:Y:S01]  /*1ce0*/  HMMA.16816.F32 R60, R12, R106, R76 ;  /* 0x0000006a0c3c723c */ /* 0x000fe2000000184c */
[----:B------:R-:W-:Y:S07]  /*1cf0*/  LDSM.16.M88.4 R104, [R216+0x10100] ;  /* 0x01010000d868783b */ /* 0x000fee0000000200 */
[C---:B-1----:R-:W-:Y:S08]  /*1d00*/  HMMA.16816.F32 R68, R8.reuse, R36, R68 ;  /* 0x000000240844723c */ /* 0x042ff00000001844 */
[C---:B------:R-:W-:Y:S01]  /*1d10*/  HMMA.16816.F32 R80, R8.reuse, R38, R80 ;  /* 0x000000260850723c */ /* 0x040fe20000001850 */
[----:B------:R-:W1:Y:S07]  /*1d20*/  LDSM.16.M88.4 R36, [R221+0x1000] ;  /* 0x00100000dd24783b */ /* 0x000e6e0000000200 */
[C---:B--2---:R-:W-:Y:S08]  /*1d30*/  HMMA.16816.F32 R12, R8.reuse, R32, R72 ;  /* 0x00000020080c723c */ /* 0x044ff00000001848 */
[C---:B------:R-:W-:Y:S01]  /*1d40*/  HMMA.16816.F32 R72, R8.reuse, R34, R44 ;  /* 0x000000220848723c */ /* 0x040fe2000000182c */
[----:B------:R-:W2:Y:S04]  /*1d50*/  LDSM.16.M88.4 R32, [R221+0x1800] ;  /* 0x00180000dd20783b */ /* 0x000ea80000000200 */
[----:B------:R-:W1:Y:S03]  /*1d60*/  LDSM.16.M88.4 R44, [R221+0x2000] ;  /* 0x00200000dd2c783b */ /* 0x000e660000000200 */
[C---:B------:R-:W-:Y:S08]  /*1d70*/  HMMA.16816.F32 R96, R8.reuse, R28, R24 ;  /* 0x0000001c0860723c */ /* 0x040ff00000001818 */
[C---:B------:R-:W-:Y:S08]  /*1d80*/  HMMA.16816.F32 R28, R8.reuse, R30, R20 ;  /* 0x0000001e081c723c */ /* 0x040ff00000001814 */
[C---:B---3--:R-:W-:Y:S08]  /*1d90*/  HMMA.16816.F32 R20, R8.reuse, R86, R48 ;  /* 0x000000560814723c */ /* 0x048ff00000001830 */
[C---:B------:R-:W-:Y:S01]  /*1da0*/  HMMA.16816.F32 R48, R8.reuse, R94, R56 ;  /* 0x0000005e0830723c */ /* 0x040fe20000001838 */
[----:B------:R-:W3:Y:S07]  /*1db0*/  LDSM.16.M88.4 R56, [R221+0x2800] ;  /* 0x00280000dd38783b */ /* 0x000eee0000000200 */
[C---:B------:R-:W-:Y:S08]  /*1dc0*/  HMMA.16816.F32 R24, R8.reuse, R84, R40 ;  /* 0x000000540818723c */ /* 0x040ff00000001828 */
[C---:B------:R-:W-:Y:S08]  /*1dd0*/  HMMA.16816.F32 R40, R8.reuse, R92, R52 ;  /* 0x0000005c0828723c */ /* 0x040ff00000001834 */
[----:B----4-:R-:W-:Y:S08]  /*1de0*/  HMMA.16816.F32 R92, R8, R88, R64 ;  /* 0x00000058085c723c */ /* 0x010ff00000001840 */
[C---:B-----5:R-:W-:Y:S01]  /*1df0*/  HMMA.16816.F32 R64, R16.reuse, R100, R68 ;  /* 0x000000641040723c */ /* 0x060fe20000001844 */
[----:B------:R-:W-:Y:S07]  /*1e00*/  LDSM.16.M88.4 R68, [R216+0xf100] ;  /* 0x00f10000d844783b */ /* 0x000fee0000000200 */
[----:B------:R-:W-:Y:S01]  /*1e10*/  HMMA.16816.F32 R76, R16, R108, R12 ;  /* 0x0000006c104c723c */ /* 0x000fe2000000180c */
[----:B------:R-:W4:Y:S07]  /*1e20*/  LDSM.16.M88.4 R12, [R224+0x4000] ;  /* 0x00400000e00c783b */ /* 0x000f2e0000000200 */
[----:B------:R-:W-:Y:S01]  /*1e30*/  HMMA.16816.F32 R60, R8, R90, R60 ;  /* 0x0000005a083c723c */ /* 0x000fe2000000183c */
[----:B------:R-:W5:Y:S04]  /*1e40*/  LDSM.16.M88.4 R88, [R216+0xf900] ;  /* 0x00f90000d858783b */ /* 0x000f680000000200 */
[----:B------:R-:W-:Y:S03]  /*1e50*/  LDSM.16.M88.4 R8, [R223+0x4000] ;  /* 0x00400000df08783b */ /* 0x000fe60000000200 */
[C---:B------:R-:W-:Y:S01]  /*1e60*/  HMMA.16816.F32 R84, R16.reuse, R110, R72 ;  /* 0x0000006e1054723c */ /* 0x040fe20000001848 */
[----:B------:R-:W-:Y:S07]  /*1e70*/  LDSM.16.M88.4 R108, [R216+0x11100] ;  /* 0x01110000d86c783b */ /* 0x000fee0000000200 */
[C---:B-1----:R-:W-:Y:S08]  /*1e80*/  HMMA.16816.F32 R96, R16.reuse, R36, R96 ;  /* 0x000000241060723c */ /* 0x042ff00000001860 */
[C---:B------:R-:W-:Y:S08]  /*1e90*/  HMMA.16816.F32 R72, R16.reuse, R38, R28 ;  /* 0x000000261048723c */ /* 0x040ff0000000181c */
[C---:B--2---:R-:W-:Y:S08]  /*1ea0*/  HMMA.16816.F32 R52, R16.reuse, R32, R24 ;  /* 0x000000201034723c */ /* 0x044ff00000001818 */
[C---:B------:R-:W-:Y:S08]  /*1eb0*/  HMMA.16816.F32 R36, R16.reuse, R34, R20 ;  /* 0x000000221024723c */ /* 0x040ff00000001814 */
[C---:B------:R-:W-:Y:S08]  /*1ec0*/  HMMA.16816.F32 R80, R16.reuse, R102, R80 ;  /* 0x000000661050723c */ /* 0x040ff00000001850 */
[C---:B------:R-:W-:Y:S01]  /*1ed0*/  HMMA.16816.F32 R32, R16.reuse, R44, R40 ;  /* 0x0000002c1020723c */ /* 0x040fe20000001828 */
[----:B------:R-:W1:Y:S07]  /*1ee0*/  LDSM.16.M88.4 R40, [R216+0x11900] ;  /* 0x01190000d828783b */ /* 0x000e6e0000000200 */
[C---:B---3--:R-:W-:Y:S01]  /*1ef0*/  HMMA.16816.F32 R20, R16.reuse, R58, R60 ;  /* 0x0000003a1014723c */ /* 0x048fe2000000183c */
[----:B------:R-:W2:Y:S07]  /*1f00*/  LDSM.16.M88.4 R60, [R227+0x3800] ;  /* 0x00380000e33c783b */ /* 0x000eae0000000200 */
[C---:B------:R-:W-:Y:S08]  /*1f10*/  HMMA.16816.F32 R24, R16.reuse, R56, R92 ;  /* 0x000000381018723c */ /* 0x040ff0000000185c */
[----:B------:R-:W-:Y:S01]  /*1f20*/  HMMA.16816.F32 R28, R16, R46, R48 ;  /* 0x0000002e101c723c */ /* 0x000fe20000001830 */
[----:B------:R-:W-:Y:S07]  /*1f30*/  LDSM.16.M88.4 R44, [R227+0x5800] ;  /* 0x00580000e32c783b */ /* 0x000fee0000000200 */
[C---:B----4-:R-:W-:Y:S08]  /*1f40*/  HMMA.16816.F32 R16, R12.reuse, R68, R64 ;  /* 0x000000440c10723c */ /* 0x050ff00000001840 */
[C---:B------:R-:W-:Y:S01]  /*1f50*/  HMMA.16816.F32 R56, R12.reuse, R70, R80 ;  /* 0x000000460c38723c */ /* 0x040fe20000001850 */
[----:B------:R-:W3:Y:S04]  /*1f60*/  LDSM.16.M88.4 R68, [R227+0x4000] ;  /* 0x00400000e344783b */ /* 0x000ee80000000200 */
[----:B------:R-:W4:Y:S03]  /*1f70*/  LDSM.16.M88.4 R80, [R227+0x4800] ;  /* 0x00480000e350783b */ /* 0x000f260000000200 */
[C---:B-----5:R-:W-:Y:S08]  /*1f80*/  HMMA.16816.F32 R64, R12.reuse, R88, R76 ;  /* 0x000000580c40723c */ /* 0x060ff0000000184c */
[C---:B------:R-:W-:Y:S08]  /*1f90*/  HMMA.16816.F32 R88, R12.reuse, R90, R84 ;  /* 0x0000005a0c58723c */ /* 0x040ff00000001854 */
[C---:B------:R-:W-:Y:S08]  /*1fa0*/  HMMA.16816.F32 R100, R12.reuse, R104, R96 ;  /* 0x000000680c64723c */ /* 0x040ff00000001860 */
[C---:B------:R-:W-:Y:S08]  /*1fb0*/  HMMA.16816.F32 R96, R12.reuse, R106, R72 ;  /* 0x0000006a0c60723c */ /* 0x040ff00000001848 */
[C---:B------:R-:W-:Y:S01]  /*1fc0*/  HMMA.16816.F32 R72, R12.reuse, R112, R52 ;  /* 0x000000700c48723c */ /* 0x040fe20000001834 */
[----:B------:R-:W5:Y:S07]  /*1fd0*/  LDSM.16.M88.4 R52, [R227+0x5000] ;  /* 0x00500000e334783b */ /* 0x000f6e0000000200 */
[C---:B-1----:R-:W-:Y:S08]  /*1fe0*/  HMMA.16816.F32 R76, R12.reuse, R40, R24 ;  /* 0x000000280c4c723c */ /* 0x042ff00000001818 */
[C---:B------:R-:W-:Y:S01]  /*1ff0*/  HMMA.16816.F32 R104, R12.reuse, R114, R36 ;  /* 0x000000720c68723c */ /* 0x040fe20000001824 */
[----:B------:R-:W-:Y:S07]  /*2000*/  LDSM.16.M88.4 R36, [R222+0xf900] ;  /* 0x00f90000de24783b */ /* 0x000fee0000000200 */
[C---:B------:R-:W-:Y:S08]  /*2010*/  HMMA.16816.F32 R92, R12.reuse, R108, R32 ;  /* 0x0000006c0c5c723c */ /* 0x040ff00000001820 */
[C---:B------:R-:W-:Y:S08]  /*2020*/  HMMA.16816.F32 R84, R12.reuse, R110, R28 ;  /* 0x0000006e0c54723c */ /* 0x040ff0000000181c */
[----:B------:R-:W-:Y:S01]  /*2030*/  HMMA.16816.F32 R48, R12, R42, R20 ;  /* 0x0000002a0c30723c */ /* 0x000fe20000001814 */
[----:B------:R-:W-:Y:S04]  /*2040*/  LDSM.16.M88.4 R12, [R226+0x4000] ;  /* 0x00400000e20c783b */ /* 0x000fe80000000200 */
[----:B------:R-:W1:Y:S03]  /*2050*/  LDSM.16.M88.4 R40, [R222+0xf100] ;  /* 0x00f10000de28783b */ /* 0x000e660000000200 */
[C---:B------:R-:W-:Y:S01]  /*2060*/  HMMA.16816.F32 R28, R8.reuse, R118, R56 ;  /* 0x00000076081c723c */ /* 0x040fe20000001838 */
[----:B------:R-:W1:Y:S07]  /*2070*/  LDSM.16.M88.4 R56, [R222+0x10100] ;  /* 0x01010000de38783b */ /* 0x000e6e0000000200 */
[C---:B--2---:R-:W-:Y:S01]  /*2080*/  HMMA.16816.F32 R20, R8.reuse, R62, R88 ;  /* 0x0000003e0814723c */ /* 0x044fe20000001858 */
[----:B------:R-:W2:Y:S07]  /*2090*/  LDSM.16.M88.4 R88, [R222+0x10900] ;  /* 0x01090000de58783b */ /* 0x000eae0000000200 */
[C---:B------:R-:W-:Y:S08]  /*20a0*/  HMMA.16816.F32 R32, R8.reuse, R116, R16 ;  /* 0x000000740820723c */ /* 0x040ff00000001810 */
[C---:B------:R-:W-:Y:S01]  /*20b0*/  HMMA.16816.F32 R24, R8.reuse, R60, R64 ;  /* 0x0000003c0818723c */ /* 0x040fe20000001840 */
[----:B------:R-:W-:Y:S07]  /*20c0*/  LDSM.16.M88.4 R60, [R221+0x3000] ;  /* 0x00300000dd3c783b */ /* 0x000fee0000000200 */
[C---:B---3--:R-:W-:Y:S08]  /*20d0*/  HMMA.16816.F32 R16, R8.reuse, R68, R100 ;  /* 0x000000440810723c */ /* 0x048ff00000001864 */
[C---:B------:R-:W-:Y:S01]  /*20e0*/  HMMA.16816.F32 R64, R8.reuse, R70, R96 ;  /* 0x000000460840723c */ /* 0x040fe20000001860 */
[----:B------:R-:W3:Y:S07]  /*20f0*/  LDSM.16.M88.4 R68, [R222+0x11100] ;  /* 0x01110000de44783b */ /* 0x000eee0000000200 */
[C---:B------:R-:W-:Y:S01]  /*2100*/  HMMA.16816.F32 R112, R8.reuse, R44, R76 ;  /* 0x0000002c0870723c */ /* 0x040fe2000000184c */
[----:B------:R-:W1:Y:S07]  /*2110*/  LDSM.16.M88.4 R76, [R222+0x11900] ;  /* 0x01190000de4c783b */ /* 0x000e6e0000000200 */
[C---:B----4-:R-:W-:Y:S08]  /*2120*/  HMMA.16816.F32 R72, R8.reuse, R80, R72 ;  /* 0x000000500848723c */ /* 0x050ff00000001848 */
[C---:B------:R-:W-:Y:S08]  /*2130*/  HMMA.16816.F32 R108, R8.reuse, R82, R104 ;  /* 0x00000052086c723c */ /* 0x040ff00000001868 */
[C---:B-----5:R-:W-:Y:S08]  /*2140*/  HMMA.16816.F32 R116, R8.reuse, R52, R92 ;  /* 0x000000340874723c */ /* 0x060ff0000000185c */
[C---:B------:R-:W-:Y:S01]  /*2150*/  HMMA.16816.F32 R104, R8.reuse, R54, R84 ;  /* 0x000000360868723c */ /* 0x040fe20000001854 */
[----:B------:R-:W-:Y:S07]  /*2160*/  LDSM.16.M88.4 R52, [R221+0x4000] ;  /* 0x00400000dd34783b */ /* 0x000fee0000000200 */
[----:B------:R-:W-:Y:S01]  /*2170*/  HMMA.16816.F32 R100, R8, R46, R48 ;  /* 0x0000002e0864723c */ /* 0x000fe20000001830 */
[----:B------:R-:W4:Y:S04]  /*2180*/  LDSM.16.M88.4 R8, [R225+0x4000] ;  /* 0x00400000e108783b */ /* 0x000f280000000200 */
[----:B------:R-:W-:Y:S03]  /*2190*/  LDSM.16.M88.4 R48, [R221+0x4800] ;  /* 0x00480000dd30783b */ /* 0x000fe60000000200 */
[C---:B-1----:R-:W-:Y:S01]  /*21a0*/  HMMA.16816.F32 R96, R12.reuse, R40, R32 ;  /* 0x000000280c60723c */ /* 0x042fe20000001820 */
[----:B------:R-:W-:Y:S07]  /*21b0*/  LDSM.16.M88.4 R44, [R221+0x5000] ;  /* 0x00500000dd2c783b */ /* 0x000fee0000000200 */
[C---:B------:R-:W-:Y:S08]  /*21c0*/  HMMA.16816.F32 R92, R12.reuse, R42, R28 ;  /* 0x0000002a0c5c723c */ /* 0x040ff0000000181c */
[C---:B------:R-:W-:Y:S08]  /*21d0*/  HMMA.16816.F32 R84, R12.reuse, R36, R24 ;  /* 0x000000240c54723c */ /* 0x040ff00000001818 */
[C---:B------:R-:W-:Y:S08]  /*21e0*/  HMMA.16816.F32 R80, R12.reuse, R38, R20 ;  /* 0x000000260c50723c */ /* 0x040ff00000001814 */
[C---:B------:R-:W-:Y:S01]  /*21f0*/  HMMA.16816.F32 R40, R12.reuse, R56, R16 ;  /* 0x000000380c28723c */ /* 0x040fe20000001810 */
[----:B------:R-:W-:Y:S07]  /*2200*/  LDSM.16.M88.4 R16, [R224+0x8000] ;  /* 0x00800000e010783b */ /* 0x000fee0000000200 */
[C---:B------:R-:W-:Y:S01]  /*2210*/  HMMA.16816.F32 R36, R12.reuse, R58, R64 ;  /* 0x0000003a0c24723c */ /* 0x040fe20000001840 */
[----:B------:R-:W1:Y:S07]  /*2220*/  LDSM.16.M88.4 R56, [R221+0x3800] ;  /* 0x00380000dd38783b */ /* 0x000e6e0000000200 */
[C---:B--2---:R-:W-:Y:S08]  /*2230*/  HMMA.16816.F32 R32, R12.reuse, R88, R72 ;  /* 0x000000580c20723c */ /* 0x044ff00000001848 */
[C---:B------:R-:W-:Y:S01]  /*2240*/  HMMA.16816.F32 R28, R12.reuse, R90, R108 ;  /* 0x0000005a0c1c723c */ /* 0x040fe2000000186c */
[----:B------:R-:W2:Y:S04]  /*2250*/  LDSM.16.M88.4 R88, [R221+0x5800] ;  /* 0x00580000dd58783b */ /* 0x000ea80000000200 */
[----:B------:R-:W-:Y:S03]  /*2260*/  LDSM.16.M88.4 R108, [R216+0x12900] ;  /* 0x01290000d86c783b */ /* 0x000fe60000000200 */
[C---:B---3--:R-:W-:Y:S08]  /*2270*/  HMMA.16816.F32 R24, R12.reuse, R68, R116 ;  /* 0x000000440c18723c */ /* 0x048ff00000001874 */
[C---:B------:R-:W-:Y:S01]  /*2280*/  HMMA.16816.F32 R20, R12.reuse, R70, R104 ;  /* 0x000000460c14723c */ /* 0x040fe20000001868 */
[----:B------:R-:W3:Y:S07]  /*2290*/  LDSM.16.M88.4 R104, [R216+0x12100] ;  /* 0x01210000d868783b */ /* 0x000eee0000000200 */
[C---:B------:R-:W-:Y:S08]  /*22a0*/  HMMA.16816.F32 R64, R12.reuse, R76, R112 ;  /* 0x0000004c0c40723c */ /* 0x040ff00000001870 */
[----:B------:R-:W-:Y:S08]  /*22b0*/  HMMA.16816.F32 R12, R12, R78, R100 ;  /* 0x0000004e0c0c723c */ /* 0x000ff00000001864 */
[C---:B----4-:R-:W-:Y:S08]  /*22c0*/  HMMA.16816.F32 R92, R8.reuse, R62, R92 ;  /* 0x0000003e085c723c */ /* 0x050ff0000000185c */
[C---:B------:R-:W-:Y:S01]  /*22d0*/  HMMA.16816.F32 R76, R8.reuse, R52, R40 ;  /* 0x00000034084c723c */ /* 0x040fe20000001828 */
[----:B------:R-:W-:Y:S07]  /*22e0*/  LDSM.16.M88.4 R40, [R216+0x13900] ;  /* 0x01390000d828783b */ /* 0x000fee0000000200 */
[C---:B------:R-:W-:Y:S01]  /*22f0*/  HMMA.16816.F32 R72, R8.reuse, R54, R36 ;  /* 0x000000360848723c */ /* 0x040fe20000001824 */
[----:B------:R-:W4:Y:S04]  /*2300*/  LDSM.16.M88.4 R52, [R216+0x13100] ;  /* 0x01310000d834783b */ /* 0x000f280000000200 */
[----:B------:R-:W5:Y:S03]  /*2310*/  LDSM.16.M88.4 R36, [R216+0x14100] ;  /* 0x01410000d824783b */ /* 0x000f660000000200 */
[C---:B------:R-:W-:Y:S08]  /*2320*/  HMMA.16816.F32 R96, R8.reuse, R60, R96 ;  /* 0x0000003c0860723c */ /* 0x040ff00000001860 */
[C---:B-1----:R-:W-:Y:S08]  /*2330*/  HMMA.16816.F32 R84, R8.reuse, R56, R84 ;  /* 0x000000380854723c */ /* 0x042ff00000001854 */
[C---:B------:R-:W-:Y:S08]  /*2340*/  HMMA.16816.F32 R80, R8.reuse, R58, R80 ;  /* 0x0000003a0850723c */ /* 0x040ff00000001850 */
[C---:B------:R-:W-:Y:S01]  /*2350*/  HMMA.16816.F32 R68, R8.reuse, R48, R32 ;  /* 0x000000300844723c */ /* 0x040fe20000001820 */
[----:B------:R-:W1:Y:S07]  /*2360*/  LDSM.16.M88.4 R32, [R216+0x14900] ;  /* 0x01490000d820783b */ /* 0x000e6e0000000200 */
[C---:B------:R-:W-:Y:S08]  /*2370*/  HMMA.16816.F32 R60, R8.reuse, R50, R28 ;  /* 0x00000032083c723c */ /* 0x040ff0000000181c */
[C---:B------:R-:W-:Y:S01]  /*2380*/  HMMA.16816.F32 R56, R8.reuse, R44, R24 ;  /* 0x0000002c0838723c */ /* 0x040fe20000001818 */
[----:B------:R-:W-:Y:S07]  /*2390*/  LDSM.16.M88.4 R24, [R227+0x6000] ;  /* 0x00600000e318783b */ /* 0x000fee0000000200 */
[C---:B--2---:R-:W-:Y:S01]  /*23a0*/  HMMA.16816.F32 R28, R8.reuse, R90, R12 ;  /* 0x0000005a081c723c */ /* 0x044fe2000000180c */
[----:B------:R-:W2:Y:S07]  /*23b0*/  LDSM.16.M88.4 R12, [R223+0x8000] ;  /* 0x00800000df0c783b */ /* 0x000eae0000000200 */
[C---:B------:R-:W-:Y:S08]  /*23c0*/  HMMA.16816.F32 R48, R8.reuse, R46, R20 ;  /* 0x0000002e0830723c */ /* 0x040ff00000001814 */
[----:B------:R-:W-:Y:S08]  /*23d0*/  HMMA.16816.F32 R44, R8, R88, R64 ;  /* 0x00000058082c723c */ /* 0x000ff00000001840 */
[C---:B---3--:R-:W-:Y:S01]  /*23e0*/  HMMA.16816.F32 R8, R16.reuse, R106, R92 ;  /* 0x0000006a1008723c */ /* 0x048fe2000000185c */
[----:B------:R-:W3:Y:S07]  /*23f0*/  LDSM.16.M88.4 R92, [R227+0x7000] ;  /* 0x00700000e35c783b */ /* 0x000eee0000000200 */
[C---:B------:R-:W-:Y:S01]  /*2400*/  HMMA.16816.F32 R20, R16.reuse, R104, R96 ;  /* 0x000000681014723c */ /* 0x040fe20000001860 */
[----:B------:R-:W1:Y:S07]  /*2410*/  LDSM.16.M88.4 R96, [R227+0x6800] ;  /* 0x00680000e360783b */ /* 0x000e6e0000000200 */
[C---:B------:R-:W-:Y:S08]  /*2420*/  HMMA.16816.F32 R64, R16.reuse, R108, R84 ;  /* 0x0000006c1040723c */ /* 0x040ff00000001854 */
[C---:B----4-:R-:W-:Y:S08]  /*2430*/  HMMA.16816.F32 R100, R16.reuse, R52, R76 ;  /* 0x000000341064723c */ /* 0x050ff0000000184c */
[C---:B------:R-:W-:Y:S08]  /*2440*/  HMMA.16816.F32 R108, R16.reuse, R110, R80 ;  /* 0x0000006e106c723c */ /* 0x040ff00000001850 */
[C---:B------:R-:W-:Y:S08]  /*2450*/  HMMA.16816.F32 R104, R16.reuse, R54, R72 ;  /* 0x000000361068723c */ /* 0x040ff00000001848 */
[C---:B------:R-:W-:Y:S01]  /*2460*/  HMMA.16816.F32 R88, R16.reuse, R40, R68 ;  /* 0x000000281058723c */ /* 0x040fe20000001844 */
[----:B------:R-:W4:Y:S07]  /*2470*/  LDSM.16.M88.4 R68, [R227+0x7800] ;  /* 0x00780000e344783b */ /* 0x000f2e0000000200 */
[C---:B------:R-:W-:Y:S01]  /*2480*/  HMMA.16816.F32 R84, R16.reuse, R42, R60 ;  /* 0x0000002a1054723c */ /* 0x040fe2000000183c */
[----:B------:R-:W3:Y:S04]  /*2490*/  LDSM.16.M88.4 R60, [R227+0x8000] ;  /* 0x00800000e33c783b */ /* 0x000ee80000000200 */
[----:B------:R-:W-:Y:S03]  /*24a0*/  LDSM.16.M88.4 R40, [R222+0x12900] ;  /* 0x01290000de28783b */ /* 0x000fe60000000200 */
[C---:B-----5:R-:W-:Y:S08]  /*24b0*/  HMMA.16816.F32 R80, R16.reuse, R36, R56 ;  /* 0x000000241050723c */ /* 0x060ff00000001838 */
[C---:B------:R-:W-:Y:S01]  /*24c0*/  HMMA.16816.F32 R76, R16.reuse, R38, R48 ;  /* 0x00000026104c723c */ /* 0x040fe20000001830 */
[----:B------:R-:W5:Y:S04]  /*24d0*/  LDSM.16.M88.4 R48, [R227+0x8800] ;  /* 0x00880000e330783b */ /* 0x000f680000000200 */
[----:B------:R-:W-:Y:S03]  /*24e0*/  LDSM.16.M88.4 R36, [R222+0x13100] ;  /* 0x01310000de24783b */ /* 0x000fe60000000200 */
[C---:B-1----:R-:W-:Y:S01]  /*24f0*/  HMMA.16816.F32 R72, R16.reuse, R32, R44 ;  /* 0x000000201048723c */ /* 0x042fe2000000182c */
[----:B------:R-:W-:Y:S07]  /*2500*/  LDSM.16.M88.4 R44, [R222+0x12100] ;  /* 0x01210000de2c783b */ /* 0x000fee0000000200 */
[----:B------:R-:W-:Y:S08]  /*2510*/  HMMA.16816.F32 R56, R16, R34, R28 ;  /* 0x000000221038723c */ /* 0x000ff0000000181c */
[C---:B--2---:R-:W-:Y:S01]  /*2520*/  HMMA.16816.F32 R32, R12.reuse, R26, R8 ;  /* 0x0000001a0c20723c */ /* 0x044fe20000001808 */
[----:B------:R-:W1:Y:S07]  /*2530*/  LDSM.16.M88.4 R8, [R226+0x8000] ;  /* 0x00800000e208783b */ /* 0x000e6e0000000200 */
[C---:B------:R-:W-:Y:S08]  /*2540*/  HMMA.16816.F32 R52, R12.reuse, R24, R20 ;  /* 0x000000180c34723c */ /* 0x040ff00000001814 */
[C---:B---3--:R-:W-:Y:S01]  /*2550*/  HMMA.16816.F32 R20, R12.reuse, R92, R100 ;  /* 0x0000005c0c14723c */ /* 0x048fe20000001864 */
[----:B------:R-:W-:Y:S07]  /*2560*/  LDSM.16.M88.4 R100, [R222+0x13900] ;  /* 0x01390000de64783b */ /* 0x000fee0000000200 */
[C---:B------:R-:W-:Y:S08]  /*2570*/  HMMA.16816.F32 R24, R12.reuse, R98, R108 ;  /* 0x000000620c18723c */ /* 0x040ff0000000186c */
[C---:B------:R-:W-:Y:S08]  /*2580*/  HMMA.16816.F32 R16, R12.reuse, R94, R104 ;  /* 0x0000005e0c10723c */ /* 0x040ff00000001868 */
[C---:B------:R-:W-:Y:S01]  /*2590*/  HMMA.16816.F32 R28, R12.reuse, R96, R64 ;  /* 0x000000600c1c723c */ /* 0x040fe20000001840 */
[----:B------:R-:W2:Y:S07]  /*25a0*/  LDSM.16.M88.4 R96, [R222+0x14100] ;  /* 0x01410000de60783b */ /* 0x000eae0000000200 */
[C---:B----4-:R-:W-:Y:S08]  /*25b0*/  HMMA.16816.F32 R64, R12.reuse, R68, R88 ;  /* 0x000000440c40723c */ /* 0x050ff00000001858 */
[C---:B------:R-:W-:Y:S08]  /*25c0*/  HMMA.16816.F32 R92, R12.reuse, R60, R80 ;  /* 0x0000003c0c5c723c */ /* 0x040ff00000001850 */
[C---:B------:R-:W-:Y:S08]  /*25d0*/  HMMA.16816.F32 R60, R12.reuse, R62, R76 ;  /* 0x0000003e0c3c723c */ /* 0x040ff0000000184c */
[C---:B-----5:R-:W-:Y:S08]  /*25e0*/  HMMA.16816.F32 R88, R12.reuse, R48, R72 ;  /* 0x000000300c58723c */ /* 0x060ff00000001848 */
[----:B------:R-:W-:Y:S08]  /*25f0*/  HMMA.16816.F32 R68, R12, R70, R84 ;  /* 0x000000460c44723c */ /* 0x000ff00000001854 */
[C---:B-1----:R-:W-:Y:S08]  /*2600*/  HMMA.16816.F32 R76, R8.reuse, R44, R52 ;  /* 0x0000002c084c723c */ /* 0x042ff00000001834 */
[----:B------:R-:W-:Y:S01]  /*2610*/  HMMA.16816.F32 R72, R8, R46, R32 ;  /* 0x0000002e0848723c */ /* 0x000fe20000001820 */
[----:B------:R-:W-:Y:S07]  /*2620*/  LDSM.16.M88.4 R32, [R221+0x6800] ;  /* 0x00680000dd20783b */ /* 0x000fee0000000200 */
[----:B------:R-:W-:Y:S01]  /*2630*/  HMMA.16816.F32 R84, R12, R50, R56 ;  /* 0x000000320c54723c */ /* 0x000fe20000001838 */
[----:B------:R-:W1:Y:S07]  /*2640*/  LDSM.16.M88.4 R12, [R222+0x14900] ;  /* 0x01490000de0c783b */ /* 0x000e6e0000000200 */
[C---:B------:R-:W-:Y:S01]  /*2650*/  HMMA.16816.F32 R44, R8.reuse, R36, R20 ;  /* 0x00000024082c723c */ /* 0x040fe20000001814 */
[----:B------:R-:W-:Y:S07]  /*2660*/  LDSM.16.M88.4 R20, [R224+0xc000] ;  /* 0x00c00000e014783b */ /* 0x000fee0000000200 */
[C---:B------:R-:W-:Y:S01]  /*2670*/  HMMA.16816.F32 R48, R8.reuse, R42, R24 ;  /* 0x0000002a0830723c */ /* 0x040fe20000001818 */
[----:B------:R-:W-:Y:S07]  /*2680*/  LDSM.16.M88.4 R24, [R225+0x8000] ;  /* 0x00800000e118783b */ /* 0x000fee0000000200 */
[C---:B------:R-:W-:Y:S01]  /*2690*/  HMMA.16816.F32 R36, R8.reuse, R38, R16 ;  /* 0x000000260824723c */ /* 0x040fe20000001810 */
[----:B------:R-:W3:Y:S07]  /*26a0*/  LDSM.16.M88.4 R16, [R221+0x6000] ;  /* 0x00600000dd10783b */ /* 0x000eee0000000200 */
[C---:B------:R-:W-:Y:S01]  /*26b0*/  HMMA.16816.F32 R56, R8.reuse, R40, R28 ;  /* 0x000000280838723c */ /* 0x040fe2000000181c */
[----:B------:R-:W4:Y:S07]  /*26c0*/  LDSM.16.M88.4 R40, [R221+0x7000] ;  /* 0x00700000dd28783b */ /* 0x000f2e0000000200 */
[C---:B--2---:R-:W-:Y:S01]  /*26d0*/  HMMA.16816.F32 R104, R8.reuse, R98, R60 ;  /* 0x000000620868723c */ /* 0x044fe2000000183c */
[----:B------:R-:W2:Y:S07]  /*26e0*/  LDSM.16.M88.4 R60, [R216+0x15100] ;  /* 0x01510000d83c783b */ /* 0x000eae0000000200 */
[C---:B------:R-:W-:Y:S01]  /*26f0*/  HMMA.16816.F32 R52, R8.reuse, R100, R64 ;  /* 0x000000640834723c */ /* 0x040fe20000001840 */
[----:B------:R-:W-:Y:S07]  /*2700*/  LDSM.16.M88.4 R64, [R227+0x9000] ;  /* 0x00900000e340783b */ /* 0x000fee0000000200 */
[C---:B------:R-:W-:Y:S01]  /*2710*/  HMMA.16816.F32 R80, R8.reuse, R102, R68 ;  /* 0x000000660850723c */ /* 0x040fe20000001844 */
[----:B------:R-:W5:Y:S07]  /*2720*/  LDSM.16.M88.4 R68, [R221+0x7800] ;  /* 0x00780000dd44783b */ /* 0x000f6e0000000200 */
[C---:B------:R-:W-:Y:S08]  /*2730*/  HMMA.16816.F32 R100, R8.reuse, R96, R92 ;  /* 0x000000600864723c */ /* 0x040ff0000000185c */
[C---:B-1----:R-:W-:Y:S08]  /*2740*/  HMMA.16816.F32 R116, R8.reuse, R12, R88 ;  /* 0x0000000c0874723c */ /* 0x042ff00000001858 */
[----:B------:R-:W-:Y:S01]  /*2750*/  HMMA.16816.F32 R108, R8, R14, R84 ;  /* 0x0000000e086c723c */ /* 0x000fe20000001854 */
[----:B------:R-:W-:Y:S07]  /*2760*/  LDSM.16.M88.4 R12, [R226+0xc000] ;  /* 0x00c00000e20c783b */ /* 0x000fee0000000200 */
[C---:B---3--:R-:W-:Y:S01]  /*2770*/  HMMA.16816.F32 R8, R24.reuse, R16, R76 ;  /* 0x000000101808723c */ /* 0x048fe2000000184c */
[----:B------:R-:W-:Y:S07]  /*2780*/  LDSM.16.M88.4 R76, [R221+0x9000] ;  /* 0x00900000dd4c783b */ /* 0x000fee0000000200 */
[C---:B------:R-:W-:Y:S01]  /*2790*/  HMMA.16816.F32 R28, R24.reuse, R18, R72 ;  /* 0x00000012181c723c */ /* 0x040fe20000001848 */
[----:B------:R-:W1:Y:S07]  /*27a0*/  LDSM.16.M88.4 R16, [R223+0xc000] ;  /* 0x00c00000df10783b */ /* 0x000e6e0000000200 */
[C---:B----4-:R-:W-:Y:S01]  /*27b0*/  HMMA.16816.F32 R84, R24.reuse, R40, R44 ;  /* 0x000000281854723c */ /* 0x050fe2000000182c */
[----:B------:R-:W3:Y:S07]  /*27c0*/  LDSM.16.M88.4 R44, [R221+0x8000] ;  /* 0x00800000dd2c783b */ /* 0x000eee0000000200 */
[----:B------:R-:W-:Y:S01]  /*27d0*/  HMMA.16816.F32 R88, R24, R34, R48 ;  /* 0x000000221858723c */ /* 0x000fe20000001830 */
[----:B------:R-:W4:Y:S07]  /*27e0*/  LDSM.16.M88.4 R48, [R216+0x15900] ;  /* 0x01590000d830783b */ /* 0x000f2e0000000200 */
[----:B--2---:R-:W-:Y:S08]  /*27f0*/  HMMA.16816.F32 R8, R20, R60, R8 ;  /* 0x0000003c1408723c */ /* 0x004ff00000001808 */
[----:B------:R-:W-:Y:S01]  /*2800*/  HMMA.16816.F32 R72, R24, R32, R56 ;  /* 0x000000201848723c */ /* 0x000fe20000001838 */
[----:B------:R-:W2:Y:S07]  /*2810*/  LDSM.16.M88.4 R56, [R222+0x15100] ;  /* 0x01510000de38783b */ /* 0x000eae0000000200 */
[----:B------:R-:W-:Y:S01]  /*2820*/  HMMA.16816.F32 R32, R20, R62, R28 ;  /* 0x0000003e1420723c */ /* 0x000fe2000000181c */
[----:B------:R-:W-:Y:S07]  /*2830*/  LDSM.16.M88.4 R60, [R216+0x16100] ;  /* 0x01610000d83c783b */ /* 0x000fee0000000200 */
[C---:B-----5:R-:W-:Y:S01]  /*2840*/  HMMA.16816.F32 R92, R24.reuse, R68, R52 ;  /* 0x00000044185c723c */ /* 0x060fe20000001834 */
[----:B------:R-:W-:Y:S07]  /*2850*/  LDSM.16.M88.4 R52, [R221+0x8800] ;  /* 0x00880000dd34783b */ /* 0x000fee0000000200 */
[----:B------:R-:W-:Y:S01]  /*2860*/  HMMA.16816.F32 R112, R24, R70, R80 ;  /* 0x000000461870723c */ /* 0x000fe20000001850 */
[----:B------:R-:W5:Y:S04]  /*2870*/  LDSM.16.M88.4 R68, [R227+0x9800] ;  /* 0x00980000e344783b */ /* 0x000f680000000200 */
[----:B------:R-:W-:Y:S03]  /*2880*/  LDSM.16.M88.4 R80, [R216+0x16900] ;  /* 0x01690000d850783b */ /* 0x000fe60000000200 */
[----:B-1----:R-:W-:Y:S01]  /*2890*/  HMMA.16816.F32 R28, R16, R64, R8 ;  /* 0x00000040101c723c */ /* 0x002fe20000001808 */
[----:B------:R-:W1:Y:S07]  /*28a0*/  LDSM.16.M88.4 R8, [R225+0xc000] ;  /* 0x00c00000e108783b */ /* 0x000e6e0000000200 */
[C---:B---3--:R-:W-:Y:S08]  /*28b0*/  HMMA.16816.F32 R100, R24.reuse, R44, R100 ;  /* 0x0000002c1864723c */ /* 0x048ff00000001864 */
[----:B------:R-:W-:Y:S08]  /*28c0*/  HMMA.16816.F32 R104, R24, R46, R104 ;  /* 0x0000002e1868723c */ /* 0x000ff00000001868 */
[----:B----4-:R-:W-:Y:S01]  /*28d0*/  HMMA.16816.F32 R44, R20, R48, R72 ;  /* 0x00000030142c723c */ /* 0x010fe20000001848 */
[----:B------:R-:W3:Y:S07]  /*28e0*/  LDSM.16.M88.4 R72, [R222+0x15900] ;  /* 0x01590000de48783b */ /* 0x000eee0000000200 */
[----:B------:R-:W-:Y:S08]  /*28f0*/  HMMA.16816.F32 R96, R24, R42, R36 ;  /* 0x0000002a1860723c */ /* 0x000ff00000001824 */
[----:B------:R-:W-:Y:S08]  /*2900*/  HMMA.16816.F32 R40, R16, R66, R32 ;  /* 0x000000421028723c */ /* 0x000ff00000001820 */
[----:B--2---:R-:W-:Y:S08]  /*2910*/  HMMA.16816.F32 R36, R12, R56, R28 ;  /* 0x000000380c24723c */ /* 0x004ff0000000181c */
[----:B------:R-:W-:Y:S01]  /*2920*/  HMMA.16816.F32 R32, R20, R50, R88 ;  /* 0x000000321420723c */ /* 0x000fe20000001858 */
[----:B------:R-:W2:Y:S07]  /*2930*/  LDSM.16.M88.4 R48, [R227+0xa000] ;  /* 0x00a00000e330783b */ /* 0x000eae0000000200 */
[----:B-----5:R-:W-:Y:S08]  /*2940*/  HMMA.16816.F32 R28, R16, R68, R44 ;  /* 0x00000044101c723c */ /* 0x020ff0000000182c */
[C---:B------:R-:W-:Y:S08]  /*2950*/  HMMA.16816.F32 R116, R24.reuse, R52, R116 ;  /* 0x000000341874723c */ /* 0x040ff00000001874 */
[----:B------:R-:W-:Y:S01]  /*2960*/  HMMA.16816.F32 R108, R24, R54, R108 ;  /* 0x00000036186c723c */ /* 0x000fe2000000186c */
[----:B------:R-:W-:Y:S07]  /*2970*/  LDSM.16.M88.4 R52, [R222+0x16100] ;  /* 0x01610000de34783b */ /* 0x000fee0000000200 */
[----:B------:R-:W-:Y:S08]  /*2980*/  HMMA.16816.F32 R24, R12, R58, R40 ;  /* 0x0000003a0c18723c */ /* 0x000ff00000001828 */
[C---:B------:R-:W-:Y:S01]  /*2990*/  HMMA.16816.F32 R64, R20.reuse, R60, R84 ;  /* 0x0000003c1440723c */ /* 0x040fe20000001854 */
[----:B------:R-:W4:Y:S07]  /*29a0*/  LDSM.16.M88.4 R84, [R216+0x17100] ;  /* 0x01710000d854783b */ /* 0x000f2e0000000200 */
[----:B------:R-:W-:Y:S01]  /*29b0*/  HMMA.16816.F32 R56, R20, R62, R96 ;  /* 0x0000003e1438723c */ /* 0x000fe20000001860 */
[----:B------:R-:W5:Y:S07]  /*29c0*/  LDSM.16.M88.4 R60, [R221+0x9800] ;  /* 0x00980000dd3c783b */ /* 0x000f6e0000000200 */
[----:B-1----:R-:W-:Y:S08]  /*29d0*/  HMMA.16816.F32 R44, R8, R76, R36 ;  /* 0x0000004c082c723c */ /* 0x002ff00000001824 */
[----:B------:R-:W-:Y:S01]  /*29e0*/  HMMA.16816.F32 R40, R16, R70, R32 ;  /* 0x000000461028723c */ /* 0x000fe20000001820 */
[----:B------:R-:W-:Y:S07]  /*29f0*/  LDSM.16.M88.4 R68, [R221+0xa000] ;  /* 0x00a00000dd44783b */ /* 0x000fee0000000200 */
[----:B---3--:R-:W-:Y:S08]  /*2a00*/  HMMA.16816.F32 R36, R12, R72, R28 ;  /* 0x000000480c24723c */ /* 0x008ff0000000181c */
[----:B------:R-:W-:Y:S01]  /*2a10*/  HMMA.16816.F32 R24, R8, R78, R24 ;  /* 0x0000004e0818723c */ /* 0x000fe20000001818 */
[----:B------:R-:W-:Y:S01]  /*2a20*/  FMUL.FTZ R2, R44, c[0x0][0x320] ;  /* 0x0000c8002c027a20 */ /* 0x000fe20000410000 */
[----:B------:R-:W1:Y:S03]  /*2a30*/  LDSM.16.M88.4 R76, [R227+0xa800] ;  /* 0x00a80000e34c783b */ /* 0x000e660000000200 */
[----:B------:R3:W1:Y:S03]  /*2a40*/  MUFU.TANH R120, R2 ;  /* 0x0000000200787308 */ /* 0x0006660000002400 */
[C---:B------:R-:W-:Y:S08]  /*2a50*/  HMMA.16816.F32 R88, R20.reuse, R80, R92 ;  /* 0x000000501458723c */ /* 0x040ff0000000185c */
[----:B------:R-:W-:Y:S01]  /*2a60*/  HMMA.16816.F32 R92, R20, R82, R112 ;  /* 0x00000052145c723c */ /* 0x000fe20000001870 */
[----:B---3--:R-:W-:-:S07]  /*2a70*/  FMUL.FTZ R2, R45, c[0x0][0x320] ;  /* 0x0000c8002d027a20 */ /* 0x008fce0000410000 */
[----:B--2---:R-:W-:Y:S01]  /*2a80*/  HMMA.16816.F32 R32, R16, R48, R64 ;  /* 0x000000301020723c */ /* 0x004fe20000001840 */
[----:B------:R2:W3:Y:S07]  /*2a90*/  MUFU.TANH R115, R2 ;  /* 0x0000000200737308 */ /* 0x0004ee0000002400 */
[----:B------:R-:W-:Y:S01]  /*2aa0*/  HMMA.16816.F32 R28, R12, R74, R40 ;  /* 0x0000004a0c1c723c */ /* 0x000fe20000001828 */
[----:B------:R-:W-:Y:S07]  /*2ab0*/  LDSM.16.M88.4 R72, [R216+0x17900] ;  /* 0x01790000d848783b */ /* 0x000fee0000000200 */
[----:B------:R-:W-:Y:S01]  /*2ac0*/  HMMA.16816.F32 R40, R16, R50, R56 ;  /* 0x000000321028723c */ /* 0x000fe20000001838 */
[----:B--2---:R-:W-:Y:S01]  /*2ad0*/  FMUL.FTZ R2, R46, c[0x0][0x320] ;  /* 0x0000c8002e027a20 */ /* 0x004fe20000410000 */
[----:B------:R-:W2:Y:S03]  /*2ae0*/  LDSM.16.M88.4 R48, [R222+0x16900] ;  /* 0x01690000de30783b */ /* 0x000ea60000000200 */
[----:B------:R1:W1:Y:S01]  /*2af0*/  MUFU.TANH R114, R2 ;  /* 0x0000000200727308 */ /* 0x0002620000002400 */
[----:B------:R-:W2:Y:S02]  /*2b00*/  LDSM.16.M88.4 R56, [R227+0xb000] ;  /* 0x00b00000e338783b */ /* 0x000ea40000000200 */
[C---:B----4-:R-:W-:Y:S08]  /*2b10*/  HMMA.16816.F32 R64, R20.reuse, R86, R104 ;  /* 0x000000561440723c */ /* 0x050ff00000001868 */
[----:B------:R-:W-:Y:S01]  /*2b20*/  HMMA.16816.F32 R80, R20, R84, R100 ;  /* 0x000000541450723c */ /* 0x000fe20000001864 */
[----:B-1----:R-:W-:-:S07]  /*2b30*/  FMUL.FTZ R2, R47, c[0x0][0x320] ;  /* 0x0000c8002f027a20 */ /* 0x002fce0000410000 */
[----:B-----5:R-:W-:Y:S01]  /*2b40*/  HMMA.16816.F32 R44, R8, R60, R36 ;  /* 0x0000003c082c723c */ /* 0x020fe20000001824 */
[----:B------:R1:W4:Y:S07]  /*2b50*/  MUFU.TANH R113, R2 ;  /* 0x0000000200717308 */ /* 0x00032e0000002400 */
[----:B------:R-:W-:Y:S08]  /*2b60*/  HMMA.16816.F32 R36, R12, R52, R32 ;  /* 0x000000340c24723c */ /* 0x000ff00000001820 */
[----:B------:R-:W-:Y:S01]  /*2b70*/  HMMA.16816.F32 R32, R16, R76, R88 ;  /* 0x0000004c1020723c */ /* 0x000fe20000001858 */
[----:B-1----:R-:W-:-:S04]  /*2b80*/  FMUL.FTZ R2, R24, c[0x0][0x320] ;  /* 0x0000c80018027a20 */ /* 0x002fc80000410000 */
[----:B------:R1:W1:Y:S02]  /*2b90*/  MUFU.TANH R112, R2 ;  /* 0x0000000200707308 */ /* 0x0002640000002400 */
[----:B-1----:R-:W-:-:S06]  /*2ba0*/  FMUL.FTZ R2, R25, c[0x0][0x320] ;  /* 0x0000c80019027a20 */ /* 0x002fcc0000410000 */
[----:B------:R1:W1:Y:S02]  /*2bb0*/  MUFU.TANH R99, R2 ;  /* 0x0000000200637308 */ /* 0x0002640000002400 */
[----:B-1----:R-:W-:-:S06]  /*2bc0*/  FMUL.FTZ R2, R26, c[0x0][0x320] ;  /* 0x0000c8001a027a20 */ /* 0x002fcc0000410000 */
[----:B------:R1:W1:Y:S02]  /*2bd0*/  MUFU.TANH R98, R2 ;  /* 0x0000000200627308 */ /* 0x0002640000002400 */
[----:B-1----:R-:W-:Y:S02]  /*2be0*/  FMUL.FTZ R2, R27, c[0x0][0x320] ;  /* 0x0000c8001b027a20 */ /* 0x002fe40000410000 */
[----:B------:R-:W-:Y:S01]  /*2bf0*/  HMMA.16816.F32 R24, R8, R62, R28 ;  /* 0x0000003e0818723c */ /* 0x000fe2000000181c */
[----:B------:R-:W1:Y:S03]  /*2c00*/  LDSM.16.M88.4 R60, [R221+0xa800] ;  /* 0x00a80000dd3c783b */ /* 0x000e660000000200 */
[----:B------:R5:W1:Y:S04]  /*2c10*/  MUFU.TANH R97, R2 ;  /* 0x0000000200617308 */ /* 0x000a680000002400 */
[----:B------:R-:W-:Y:S01]  /*2c20*/  HMMA.16816.F32 R28, R12, R54, R40 ;  /* 0x000000360c1c723c */ /* 0x000fe20000001828 */
[----:B------:R-:W-:Y:S07]  /*2c30*/  LDSM.16.M88.4 R52, [R227+0xb800] ;  /* 0x00b80000e334783b */ /* 0x000fee0000000200 */
[----:B------:R-:W-:Y:S01]  /*2c40*/  HMMA.16816.F32 R40, R16, R78, R92 ;  /* 0x0000004e1028723c */ /* 0x000fe2000000185c */
[----:B-----5:R-:W-:-:S04]  /*2c50*/  FMUL.FTZ R2, R44, c[0x0][0x320] ;  /* 0x0000c8002c027a20 */ /* 0x020fc80000410000 */
[----:B------:R5:W1:Y:S02]  /*2c60*/  MUFU.TANH R96, R2 ;  /* 0x0000000200607308 */ /* 0x000a640000002400 */
[----:B-----5:R-:W-:-:S06]  /*2c70*/  FMUL.FTZ R2, R45, c[0x0][0x320] ;  /* 0x0000c8002d027a20 */ /* 0x020fcc0000410000 */
[----:B------:R5:W1:Y:S02]  /*2c80*/  MUFU.TANH R91, R2 ;  /* 0x00000002005b7308 */ /* 0x000a640000002400 */
[----:B-----5:R-:W-:-:S06]  /*2c90*/  FMUL.FTZ R2, R46, c[0x0][0x320] ;  /* 0x0000c8002e027a20 */ /* 0x020fcc0000410000 */
[----:B------:R5:W1:Y:S02]  /*2ca0*/  MUFU.TANH R90, R2 ;  /* 0x00000002005a7308 */ /* 0x000a640000002400 */
[----:B-----5:R-:W-:Y:S02]  /*2cb0*/  FMUL.FTZ R2, R47, c[0x0][0x320] ;  /* 0x0000c8002f027a20 */ /* 0x020fe40000410000 */
[----:B------:R-:W-:Y:S04]  /*2cc0*/  HMMA.16816.F32 R44, R8, R68, R36 ;  /* 0x00000044082c723c */ /* 0x000fe80000001824 */
[----:B------:R5:W1:Y:S04]  /*2cd0*/  MUFU.TANH R89, R2 ;  /* 0x0000000200597308 */ /* 0x000a680000002400 */
[----:B--2---:R-:W-:Y:S08]  /*2ce0*/  HMMA.16816.F32 R36, R12, R48, R32 ;  /* 0x000000300c24723c */ /* 0x004ff00000001820 */
[----:B------:R-:W-:Y:S01]  /*2cf0*/  HMMA.16816.F32 R32, R16, R56, R80 ;  /* 0x000000381020723c */ /* 0x000fe20000001850 */
[----:B-----5:R-:W-:-:S04]  /*2d00*/  FMUL.FTZ R2, R24, c[0x0][0x320] ;  /* 0x0000c80018027a20 */ /* 0x020fc80000410000 */
[----:B------:R2:W1:Y:S02]  /*2d10*/  MUFU.TANH R88, R2 ;  /* 0x0000000200587308 */ /* 0x0004640000002400 */
[----:B--2---:R-:W-:-:S06]  /*2d20*/  FMUL.FTZ R2, R25, c[0x0][0x320] ;  /* 0x0000c80019027a20 */ /* 0x004fcc0000410000 */
[----:B------:R2:W1:Y:S02]  /*2d30*/  MUFU.TANH R87, R2 ;  /* 0x0000000200577308 */ /* 0x0004640000002400 */
[----:B--2---:R-:W-:-:S06]  /*2d40*/  FMUL.FTZ R2, R26, c[0x0][0x320] ;  /* 0x0000c8001a027a20 */ /* 0x004fcc0000410000 */
[----:B------:R2:W1:Y:S02]  /*2d50*/  MUFU.TANH R86, R2 ;  /* 0x0000000200567308 */ /* 0x0004640000002400 */
[----:B--2---:R-:W-:Y:S02]  /*2d60*/  FMUL.FTZ R2, R27, c[0x0][0x320] ;  /* 0x0000c8001b027a20 */ /* 0x004fe40000410000 */
[----:B------:R-:W-:Y:S01]  /*2d70*/  HMMA.16816.F32 R24, R8, R70, R28 ;  /* 0x000000460818723c */ /* 0x000fe2000000181c */
[----:B------:R-:W2:Y:S03]  /*2d80*/  LDSM.16.M88.4 R68, [R222+0x17100] ;  /* 0x01710000de44783b */ /* 0x000ea60000000200 */
[----:B------:R5:W1:Y:S04]  /*2d90*/  MUFU.TANH R85, R2 ;  /* 0x0000000200557308 */ /* 0x000a680000002400 */
[----:B------:R-:W-:Y:S08]  /*2da0*/  HMMA.16816.F32 R28, R12, R50, R40 ;  /* 0x000000320c1c723c */ /* 0x000ff00000001828 */
[----:B------:R-:W-:Y:S01]  /*2db0*/  HMMA.16816.F32 R48, R16, R58, R64 ;  /* 0x0000003a1030723c */ /* 0x000fe20000001840 */
[----:B------:R-:W-:Y:S01]  /*2dc0*/  LDSM.16.M88.4 R56, [R222+0x17900] ;  /* 0x01790000de38783b */ /* 0x000fe20000000200 */
[----:B-----5:R-:W-:-:S03]  /*2dd0*/  FMUL.FTZ R2, R44, c[0x0][0x320] ;  /* 0x0000c8002c027a20 */ /* 0x020fc60000410000 */
[----:B------:R-:W5:Y:S01]  /*2de0*/  LDSM.16.M88.4 R64, [R221+0xb000] ;  /* 0x00b00000dd40783b */ /* 0x000f620000000200 */
[----:B------:R3:W2:Y:S10]  /*2df0*/  MUFU.TANH R84, R2 ;  /* 0x0000000200547308 */ /* 0x0006b40000002400 */
[----:B-1----:R-:W-:Y:S01]  /*2e00*/  HMMA.16816.F32 R40, R8, R62, R28 ;  /* 0x0000003e0828723c */ /* 0x002fe2000000181c */
[----:B---3--:R-:W-:-:S07]  /*2e10*/  FMUL.FTZ R2, R45, c[0x0][0x320] ;  /* 0x0000c8002d027a20 */ /* 0x008fce0000410000 */
[C---:B--2---:R-:W-:Y:S01]  /*2e20*/  HMMA.16816.F32 R32, R12.reuse, R68, R32 ;  /* 0x000000440c20723c */ /* 0x044fe20000001820 */
[----:B------:R1:W2:Y:S07]  /*2e30*/  MUFU.TANH R79, R2 ;  /* 0x00000002004f7308 */ /* 0x0002ae0000002400 */
[----:B------:R-:W-:Y:S08]  /*2e40*/  HMMA.16816.F32 R28, R12, R70, R48 ;  /* 0x000000460c1c723c */ /* 0x000ff00000001830 */
[----:B------:R-:W-:-:S02]  /*2e50*/  FMUL.FTZ R40, R40, c[0x0][0x320] ;  /* 0x0000c80028287a20 */ /* 0x000fc40000410000 */
[----:B-1----:R-:W-:Y:S02]  /*2e60*/  FMUL.FTZ R2, R46, c[0x0][0x320] ;  /* 0x0000c8002e027a20 */ /* 0x002fe40000410000 */
[----:B------:R-:W-:Y:S02]  /*2e70*/  FMUL.FTZ R41, R41, c[0x0][0x320] ;  /* 0x0000c80029297a20 */ /* 0x000fe40000410000 */
[----:B------:R1:W3:Y:S01]  /*2e80*/  MUFU.TANH R78, R2 ;  /* 0x00000002004e7308 */ /* 0x0002e20000002400 */
[----:B------:R-:W-:Y:S01]  /*2e90*/  FMUL.FTZ R43, R43, c[0x0][0x320] ;  /* 0x0000c8002b2b7a20 */ /* 0x000fe20000410000 */
[----:B-----5:R-:W-:Y:S06]  /*2ea0*/  HMMA.16816.F32 R32, R8, R64, R32 ;  /* 0x000000400820723c */ /* 0x020fec0000001820 */
[----:B------:R-:W2:Y:S01]  /*2eb0*/  MUFU.TANH R43, R43 ;  /* 0x0000002b002b7308 */ /* 0x000ea20000002400 */
[----:B-1----:R-:W-:-:S02]  /*2ec0*/  FMUL.FTZ R2, R47, c[0x0][0x320] ;  /* 0x0000c8002f027a20 */ /* 0x002fc40000410000 */
[----:B------:R-:W-:Y:S05]  /*2ed0*/  HMMA.16816.F32 R44, R8, R60, R36 ;  /* 0x0000003c082c723c */ /* 0x000fea0000001824 */
[----:B------:R1:W1:Y:S03]  /*2ee0*/  MUFU.TANH R77, R2 ;  /* 0x00000002004d7308 */ /* 0x0002660000002400 */
[----:B------:R-:W-:Y:S07]  /*2ef0*/  HMMA.16816.F32 R36, R20, R72, R116 ;  /* 0x000000481424723c */ /* 0x000fee0000001874 */
[----:B------:R-:W-:-:S02]  /*2f00*/  FMUL.FTZ R32, R32, c[0x0][0x320] ;  /* 0x0000c80020207a20 */ /* 0x000fc40000410000 */
[----:B------:R-:W-:Y:S01]  /*2f10*/  FMUL.FTZ R33, R33, c[0x0][0x320] ;  /* 0x0000c80021217a20 */ /* 0x000fe20000410000 */
[----:B------:R-:W-:Y:S01]  /*2f20*/  HMMA.16816.F32 R20, R20, R74, R108 ;  /* 0x0000004a1414723c */ /* 0x000fe2000000186c */
[----:B-1----:R-:W-:-:S04]  /*2f30*/  FMUL.FTZ R2, R24, c[0x0][0x320] ;  /* 0x0000c80018027a20 */ /* 0x002fc80000410000 */
[----:B------:R1:W1:Y:S01]  /*2f40*/  MUFU.TANH R76, R2 ;  /* 0x00000002004c7308 */ /* 0x0002620000002400 */
[----:B------:R-:W-:Y:S02]  /*2f50*/  FMUL.FTZ R46, R46, c[0x0][0x320] ;  /* 0x0000c8002e2e7a20 */ /* 0x000fe40000410000 */
[----:B------:R-:W-:Y:S02]  /*2f60*/  FMUL.FTZ R45, R45, c[0x0][0x320] ;  /* 0x0000c8002d2d7a20 */ /* 0x000fe40000410000 */
[----:B------:R-:W-:-:S03]  /*2f70*/  FMUL.FTZ R47, R47, c[0x0][0x320] ;  /* 0x0000c8002f2f7a20 */ /* 0x000fc60000410000 */
[----:B------:R-:W2:Y:S01]  /*2f80*/  MUFU.TANH R60, R45 ;  /* 0x0000002d003c7308 */ /* 0x000ea20000002400 */
[----:B-1----:R-:W-:-:S07]  /*2f90*/  FMUL.FTZ R2, R25, c[0x0][0x320] ;  /* 0x0000c80019027a20 */ /* 0x002fce0000410000 */
[----:B------:R-:W1:Y:S08]  /*2fa0*/  MUFU.TANH R45, R41 ;  /* 0x00000029002d7308 */ /* 0x000e700000002400 */
[----:B------:R5:W1:Y:S08]  /*2fb0*/  MUFU.TANH R73, R2 ;  /* 0x0000000200497308 */ /* 0x000a700000002400 */
[----:B------:R-:W1:Y:S01]  /*2fc0*/  MUFU.TANH R41, R32 ;  /* 0x0000002000297308 */ /* 0x000e620000002400 */
[----:B-----5:R-:W-:-:S07]  /*2fd0*/  FMUL.FTZ R2, R26, c[0x0][0x320] ;  /* 0x0000c8001a027a20 */ /* 0x020fce0000410000 */
[----:B------:R-:W1:Y:S08]  /*2fe0*/  MUFU.TANH R47, R47 ;  /* 0x0000002f002f7308 */ /* 0x000e700000002400 */
[----:B------:R5:W1:Y:S02]  /*2ff0*/  MUFU.TANH R72, R2 ;  /* 0x0000000200487308 */ /* 0x000a640000002400 */
[----:B-----5:R-:W-:-:S02]  /*3000*/  FMUL.FTZ R2, R27, c[0x0][0x320] ;  /* 0x0000c8001b027a20 */ /* 0x020fc40000410000 */
[----:B------:R-:W-:Y:S01]  /*3010*/  HMMA.16816.F32 R24, R16, R52, R36 ;  /* 0x000000341018723c */ /* 0x000fe20000001824 */
[----:B------:R-:W5:Y:S03]  /*3020*/  LDSM.16.M88.4 R36, [R221+0xb800] ;  /* 0x00b80000dd24783b */ /* 0x000f660000000200 */
[----:B------:R1:W1:Y:S01]  /*3030*/  MUFU.TANH R68, R2 ;  /* 0x0000000200447308 */ /* 0x0002620000002400 */
[----:B------:R-:W-:-:S04]  /*3040*/  DEPBAR.LE SB0, 0x0 ;  /* 0x000080000000791a */ /* 0x000fc80000000000 */
[----:B------:R-:W-:Y:S03]  /*3050*/  HMMA.16816.F32 R16, R16, R54, R20 ;  /* 0x000000361010723c */ /* 0x000fe60000001814 */
[----:B------:R-:W2:Y:S01]  /*3060*/  MUFU.TANH R52, R46 ;  /* 0x0000002e00347308 */ /* 0x000ea20000002400 */
[----:B-1----:R-:W-:-:S07]  /*3070*/  FMUL.FTZ R2, R44, c[0x0][0x320] ;  /* 0x0000c8002c027a20 */ /* 0x002fce0000410000 */
[----:B------:R-:W1:Y:S04]  /*3080*/  MUFU.TANH R46, R40 ;  /* 0x00000028002e7308 */ /* 0x000e680000002400 */
[C---:B------:R-:W-:Y:S04]  /*3090*/  HMMA.16816.F32 R20, R12.reuse, R56, R24 ;  /* 0x000000380c14723c */ /* 0x040fe80000001818 */
[----:B------:R1:W1:Y:S05]  /*30a0*/  MUFU.TANH R61, R2 ;  /* 0x00000002003d7308 */ /* 0x00026a0000002400 */
[----:B------:R-:W-:Y:S08]  /*30b0*/  HMMA.16816.F32 R12, R12, R58, R16 ;  /* 0x0000003a0c0c723c */ /* 0x000ff00000001810 */
[----:B------:R-:W-:Y:S01]  /*30c0*/  HMMA.16816.F32 R24, R8, R66, R28 ;  /* 0x000000420818723c */ /* 0x000fe2000000181c */
[----:B-1----:R-:W-:-:S02]  /*30d0*/  FMUL.FTZ R2, R42, c[0x0][0x320] ;  /* 0x0000c8002a027a20 */ /* 0x002fc40000410000 */
[----:B------:R-:W1:Y:S05]  /*30e0*/  MUFU.TANH R42, R33 ;  /* 0x00000021002a7308 */ /* 0x000e6a0000002400 */
[C---:B-----5:R-:W-:Y:S03]  /*30f0*/  HMMA.16816.F32 R16, R8.reuse, R36, R20 ;  /* 0x000000240810723c */ /* 0x060fe60000001814 */
[----:B------:R5:W1:Y:S05]  /*3100*/  MUFU.TANH R44, R2 ;  /* 0x00000002002c7308 */ /* 0x000a6a0000002400 */
[----:B------:R-:W-:Y:S08]  /*3110*/  HMMA.16816.F32 R8, R8, R38, R12 ;  /* 0x000000260808723c */ /* 0x000ff0000000180c */
[----:B------:R-:W-:-:S02]  /*3120*/  FMUL.FTZ R24, R24, c[0x0][0x320] ;  /* 0x0000c80018187a20 */ /* 0x000fc40000410000 */
[----:B------:R-:W-:Y:S02]  /*3130*/  FMUL.FTZ R25, R25, c[0x0][0x320] ;  /* 0x0000c80019197a20 */ /* 0x000fe40000410000 */
[----:B------:R-:W-:Y:S02]  /*3140*/  FMUL.FTZ R26, R26, c[0x0][0x320] ;  /* 0x0000c8001a1a7a20 */ /* 0x000fe40000410000 */
[----:B-----5:R-:W-:Y:S01]  /*3150*/  FMUL.FTZ R2, R34, c[0x0][0x320] ;  /* 0x0000c80022027a20 */ /* 0x020fe20000410000 */
[----:B------:R-:W1:Y:S01]  /*3160*/  MUFU.TANH R36, R25 ;  /* 0x0000001900247308 */ /* 0x000e620000002400 */
[----:B------:R-:W-:Y:S02]  /*3170*/  FMUL.FTZ R17, R17, c[0x0][0x320] ;  /* 0x0000c80011117a20 */ /* 0x000fe40000410000 */
[----:B------:R-:W-:Y:S02]  /*3180*/  FMUL.FTZ R18, R18, c[0x0][0x320] ;  /* 0x0000c80012127a20 */ /* 0x000fe40000410000 */
[----:B------:R-:W-:-:S02]  /*3190*/  FMUL.FTZ R19, R19, c[0x0][0x320] ;  /* 0x0000c80013137a20 */ /* 0x000fc40000410000 */
[----:B------:R-:W-:Y:S01]  /*31a0*/  FMUL.FTZ R27, R27, c[0x0][0x320] ;  /* 0x0000c8001b1b7a20 */ /* 0x000fe20000410000 */
[----:B------:R5:W1:Y:S01]  /*31b0*/  MUFU.TANH R40, R2 ;  /* 0x0000000200287308 */ /* 0x000a620000002400 */
[----:B------:R-:W-:Y:S02]  /*31c0*/  FMUL.FTZ R16, R16, c[0x0][0x320] ;  /* 0x0000c80010107a20 */ /* 0x000fe40000410000 */
[----:B------:R-:W-:Y:S02]  /*31d0*/  FMUL.FTZ R8, R8, c[0x0][0x320] ;  /* 0x0000c80008087a20 */ /* 0x000fe40000410000 */
[----:B------:R-:W-:Y:S02]  /*31e0*/  FMUL.FTZ R9, R9, c[0x0][0x320] ;  /* 0x0000c80009097a20 */ /* 0x000fe40000410000 */
[----:B------:R-:W-:Y:S01]  /*31f0*/  FMUL.FTZ R10, R10, c[0x0][0x320] ;  /* 0x0000c8000a0a7a20 */ /* 0x000fe20000410000 */
[----:B------:R1:W1:Y:S01]  /*3200*/  MUFU.TANH R30, R17 ;  /* 0x00000011001e7308 */ /* 0x0002620000002400 */
[----:B------:R-:W-:-:S02]  /*3210*/  FMUL.FTZ R11, R11, c[0x0][0x320] ;  /* 0x0000c8000b0b7a20 */ /* 0x000fc40000410000 */
[----:B-----5:R-:W-:-:S05]  /*3220*/  FMUL.FTZ R2, R35, c[0x0][0x320] ;  /* 0x0000c80023027a20 */ /* 0x020fca0000410000 */
[----:B------:R1:W1:Y:S08]  /*3230*/  MUFU.TANH R31, R26 ;  /* 0x0000001a001f7308 */ /* 0x0002700000002400 */
[----:B------:R1:W1:Y:S08]  /*3240*/  MUFU.TANH R34, R2 ;  /* 0x0000000200227308 */ /* 0x0002700000002400 */
[----:B------:R1:W1:Y:S08]  /*3250*/  MUFU.TANH R35, R24 ;  /* 0x0000001800237308 */ /* 0x0002700000002400 */
[----:B------:R1:W1:Y:S08]  /*3260*/  MUFU.TANH R23, R27 ;  /* 0x0000001b00177308 */ /* 0x0002700000002400 */
[----:B------:R1:W1:Y:S08]  /*3270*/  MUFU.TANH R29, R16 ;  /* 0x00000010001d7308 */ /* 0x0002700000002400 */
[----:B------:R-:W1:Y:S08]  /*3280*/  MUFU.TANH R18, R18 ;  /* 0x0000001200127308 */ /* 0x000e700000002400 */
[----:B------:R-:W1:Y:S08]  /*3290*/  MUFU.TANH R19, R19 ;  /* 0x0000001300137308 */ /* 0x000e700000002400 */
[----:B------:R1:W1:Y:S08]  /*32a0*/  MUFU.TANH R22, R8 ;  /* 0x0000000800167308 */ /* 0x0002700000002400 */
[----:B------:R1:W1:Y:S08]  /*32b0*/  MUFU.TANH R17, R9 ;  /* 0x0000000900117308 */ /* 0x0002700000002400 */
[----:B------:R1:W1:Y:S08]  /*32c0*/  MUFU.TANH R33, R10 ;  /* 0x0000000a00217308 */ /* 0x0002700000002400 */
[----:B------:R1:W1:Y:S01]  /*32d0*/  MUFU.TANH R32, R11 ;  /* 0x0000000b00207308 */ /* 0x0002620000002400 */
[----:B------:R-:W-:Y:S06]  /*32e0*/  BAR.SYNC.DEFER_BLOCKING 0x0 ;  /* 0x0000000000007b1d */ /* 0x000fec0000010000 */
[----:B------:R-:W-:Y:S05]  /*32f0*/  @!P5 BRA `(.L_x_683) ;  /* 0x000002400000d947 */ /* 0x000fea0003800000 */
[----:B--234-:R-:W-:Y:S01]  /*3300*/  IADD3 R6, R129, -0x2, RZ ;  /* 0xfffffffe81067810 */ /* 0x01cfe20007ffe0ff */
[----:B-1----:R-:W-:-:S02]  /*3310*/  IMAD.SHL.U32 R9, R126, 0x40, RZ ;  /* 0x000000407e097824 */ /* 0x002fc400078e00ff */
[----:B------:R-:W-:Y:S01]  /*3320*/  IMAD.SHL.U32 R16, R128, 0x2, RZ ;  /* 0x0000000280107824 */ /* 0x000fe200078e00ff */
[----:B------:R-:W-:Y:S01]  /*3330*/  SHF.R.S32.HI R3, RZ, 0x1f, R6 ;  /* 0x0000001fff037819 */ /* 0x000fe20000011406 */
[----:B------:R-:W-:Y:S02]  /*3340*/  IMAD R2, R123, R6, RZ ;  /* 0x000000067b027224 */ /* 0x000fe400078e02ff */
[----:B------:R-:W-:-:S04]  /*3350*/  IMAD.WIDE.U32 R6, R6, R124, R130 ;  /* 0x0000007c06067225 */ /* 0x000fc800078e0082 */
[----:B------:R-:W-:Y:S01]  /*3360*/  IMAD R3, R3, R124, R2 ;  /* 0x0000007c03037224 */ /* 0x000fe200078e0202 */
[----:B------:R-:W-:-:S03]  /*3370*/  LEA R2, P0, R6, c[0x0][0x1c8], 0x1 ;  /* 0x0000720006027a11 */ /* 0x000fc600078008ff */
[----:B------:R-:W-:Y:S01]  /*3380*/  IMAD.IADD R3, R7, 0x1, R3 ;  /* 0x0000000107037824 */ /* 0x000fe200078e0203 */
[----:B------:R-:W-:-:S04]  /*3390*/  SHF.L.U64.HI R7, R126, 0x6, R127 ;  /* 0x000000067e077819 */ /* 0x000fc8000001027f */
[----:B------:R-:W-:Y:S02]  /*33a0*/  LEA.HI.X R3, R6, c[0x0][0x1cc], R3, 0x1, P0 ;  /* 0x0000730006037a11 */ /* 0x000fe400000f0c03 */
[----:B------:R-:W-:-:S03]  /*33b0*/  IADD3 R14, P5, P0, R9, 0x80, R2 ;  /* 0x00000080090e7810 */ /* 0x000fc600078be002 */
[----:B------:R-:W-:Y:S01]  /*33c0*/  @!PT LDS RZ, [RZ] ;  /* 0x00000000fffff984 */ /* 0x000fe20000000800 */
[----:B------:R-:W-:Y:S01]  /*33d0*/  @!PT LDS RZ, [RZ] ;  /* 0x00000000fffff984 */ /* 0x000fe20000000800 */
[----:B------:R-:W-:Y:S01]  /*33e0*/  @!PT LDS RZ, [RZ] ;  /* 0x00000000fffff984 */ /* 0x000fe20000000800 */
[----:B------:R1:W-:Y:S01]  /*33f0*/  LDGSTS.E.BYPASS.LTC128B.128 [R16+0xc100], [R2.64], !P1 ;  /* 0x0c10000002107fae */ /* 0x0003e2000c901d48 */
[--C-:B------:R-:W-:Y:S02]  /*3400*/  IADD3.X R15, R7, RZ, R3.reuse, P5, P0 ;  /* 0x000000ff070f7210 */ /* 0x100fe40002fe0403 */
[--C-:B------:R-:W-:Y:S01]  /*3410*/  IADD3 R12, P5, P0, R9, 0x100, R2.reuse ;  /* 0x00000100090c7810 */ /* 0x100fe200078be002 */
[----:B------:R1:W-:Y:S03]  /*3420*/  LDGSTS.E.BYPASS.LTC128B.128 [R16+0xf100], [R2.64+0x80], !P4 ;  /* 0x0f10008002107fae */ /* 0x0003e6000e101d48 */
[----:B------:R-:W-:Y:S01]  /*3430*/  IADD3.X R13, R7, RZ, R3, P5, P0 ;  /* 0x000000ff070d7210 */ /* 0x000fe20002fe0403 */
[----:B------:R1:W-:Y:S01]  /*3440*/  LDGSTS.E.BYPASS.LTC128B.128 [R16+0x12100], [R2.64+0x100], !P3 ;  /* 0x1210010002107fae */ /* 0x0003e2000d901d48 */
[----:B------:R-:W-:-:S03]  /*3450*/  IADD3 R10, P5, P0, R9, 0x180, R2 ;  /* 0x00000180090a7810 */ /* 0x000fc600078be002 */
[----:B------:R1:W-:Y:S01]  /*3460*/  LDGSTS.E.BYPASS.LTC128B.128 [R16+0x15100], [R2.64+0x180], !P2 ;  /* 0x1510018002107fae */ /* 0x0003e2000d101d48 */
[----:B------:R-:W-:Y:S02]  /*3470*/  IADD3.X R11, R7, RZ, R3, P5, P0 ;  /* 0x000000ff070b7210 */ /* 0x000fe40002fe0403 */
[----:B------:R-:W-:-:S04]  /*3480*/  IADD3 R8, P5, R9, R2, RZ ;  /* 0x0000000209087210 */ /* 0x000fc80007fbe0ff */
[----:B------:R-:W-:Y:S01]  /*3490*/  IADD3 R6, P0, R8, R9, RZ ;  /* 0x0000000908067210 */ /* 0x000fe20007f1e0ff */
[----:B------:R-:W-:-:S04]  /*34a0*/  IMAD.X R9, R7, 0x1, R3, P5 ;  /* 0x0000000107097824 */ /* 0x000fc800028e0603 */
[----:B------:R-:W-:Y:S01]  /*34b0*/  IMAD.X R7, R9, 0x1, R7, P0 ;  /* 0x0000000109077824 */ /* 0x000fe200000e0607 */
[----:B------:R1:W-:Y:S04]  /*34c0*/  LDGSTS.E.BYPASS.LTC128B.128 [R16+0xd100], [R8.64], !P1 ;  /* 0x0d10000008107fae */ /* 0x0003e8000c901d48 */
[----:B------:R1:W-:Y:S04]  /*34d0*/  LDGSTS.E.BYPASS.LTC128B.128 [R16+0x10100], [R14.64], !P4 ;  /* 0x101000000e107fae */ /* 0x0003e8000e101d48 */
[----:B------:R1:W-:Y:S04]  /*34e0*/  LDGSTS.E.BYPASS.LTC128B.128 [R16+0x13100], [R12.64], !P3 ;  /* 0x131000000c107fae */ /* 0x0003e8000d901d48 */
[----:B------:R1:W-:Y:S04]  /*34f0*/  LDGSTS.E.BYPASS.LTC128B.128 [R16+0x16100], [R10.64], !P2 ;  /* 0x161000000a107fae */ /* 0x0003e8000d101d48 */
[----:B------:R1:W-:Y:S04]  /*3500*/  LDGSTS.E.BYPASS.LTC128B.128 [R16+0xe100], [R6.64], !P1 ;  /* 0x0e10000006107fae */ /* 0x0003e8000c901d48 */
[----:B------:R1:W-:Y:S04]  /*3510*/  LDGSTS.E.BYPASS.LTC128B.128 [R16+0x11100], [R6.64+0x80], !P4 ;  /* 0x1110008006107fae */ /* 0x0003e8000e101d48 */
[----:B------:R1:W-:Y:S04]  /*3520*/  LDGSTS.E.BYPASS.LTC128B.128 [R16+0x14100], [R6.64+0x100], !P3 ;  /* 0x1410010006107fae */ /* 0x0003e8000d901d48 */
[----:B------:R1:W-:Y:S02]  /*3530*/  LDGSTS.E.BYPASS.LTC128B.128 [R16+0x17100], [R6.64+0x180], !P2 ;  /* 0x1710018006107fae */ /* 0x0003e4000d101d48 */
.L_x_683:
[----:B-1234-:R-:W-:Y:S01]  /*3540*/  SHF.R.S32.HI R2, RZ, 0x1f, R121 ;  /* 0x0000001fff027819 */ /* 0x01efe20000011479 */
[----:B------:R-:W-:Y:S01]  /*3550*/  STL [R1+0x64], R225 ;  /* 0x000064e101007387 */ /* 0x000fe20000100800 */
[----:B------:R-:W-:-:S02]  /*3560*/  IMAD.SHL.U32 R217, R5, 0x2, RZ ;  /* 0x0000000205d97824 */ /* 0x000fc400078e00ff */
[----:B------:R-:W-:Y:S01]  /*3570*/  LEA.HI R3, R2, R121, RZ, 0x2 ;  /* 0x0000007902037211 */ /* 0x000fe200078f10ff */
[----:B------:R-:W-:Y:S01]  /*3580*/  STL [R1+0x60], R224 ;  /* 0x000060e001007387 */ /* 0x000fe20000100800 */
[----:B------:R-:W-:Y:S01]  /*3590*/  IMAD R220, R0, 0x2, R217 ;  /* 0x0000000200dc7824 */ /* 0x000fe200078e02d9 */
[----:B------:R-:W-:Y:S02]  /*35a0*/  LEA R218, R4, R217, 0x1 ;  /* 0x000000d904da7211 */ /* 0x000fe400078e08ff */
[----:B------:R-:W-:Y:S01]  /*35b0*/  STL [R1+0x5c], R223 ;  /* 0x00005cdf01007387 */ /* 0x000fe20000100800 */
[----:B------:R-:W-:Y:S02]  /*35c0*/  LOP3.LUT R2, R3, 0x7ffffffc, RZ, 0xc0, !PT ;  /* 0x7ffffffc03027812 */ /* 0x000fe400078ec0ff */
[----:B------:R-:W-:Y:S01]  /*35d0*/  IMAD R219, R0, 0x2, R218 ;  /* 0x0000000200db7824 */ /* 0x000fe200078e02da */
[----:B------:R-:W-:Y:S02]  /*35e0*/  STL [R1+0x58], R222 ;  /* 0x000058de01007387 */ /* 0x000fe40000100800 */
[----:B------:R-:W-:-:S02]  /*35f0*/  IMAD.IADD R2, R121, 0x1, -R2 ;  /* 0x0000000179027824 */ /* 0x000fc400078e0a02 */
[----:B------:R-:W-:Y:S04]  /*3600*/  STL [R1+0x54], R221 ;  /* 0x000054dd01007387 */ /* 0x000fe80000100800 */
[----:B------:R-:W-:Y:S04]  /*3610*/  STL [R1+0x50], R216 ;  /* 0x000050d801007387 */ /* 0x000fe80000100800 */
[----:B------:R1:W-:Y:S04]  /*3620*/  STL [R1+0x4c], R3 ;  /* 0x00004c0301007387 */ /* 0x0003e80000100800 */
[----:B------:R-:W-:Y:S04]  /*3630*/  LDSM.16.MT88.4 R80, [R218+0x3100] ;  /* 0x00310000da50783b */ /* 0x000fe80000004200 */
[----:B------:R-:W-:Y:S04]  /*3640*/  LDSM.16.MT88.4 R64, [R219+0x900] ;  /* 0x00090000db40783b */ /* 0x000fe80000004200 */
[----:B------:R-:W-:Y:S04]  /*3650*/  LDSM.16.MT88.4 R56, [R218+0x3900] ;  /* 0x00390000da38783b */ /* 0x000fe80000004200 */
[----:B------:R-:W-:Y:S04]  /*3660*/  LDSM.16.MT88.4 R92, [R219+0x3900] ;  /* 0x00390000db5c783b */ /* 0x000fe80000004200 */
[----:B------:R-:W0:Y:S01]  /*3670*/  LDGDEPBAR ;  /* 0x00000000000079af */ /* 0x000e220000000000 */
[----:B-1----:R-:W-:-:S05]  /*3680*/  IADD3 R3, R122, c[0x0][0x1d0], RZ ;  /* 0x000074007a037a10 */ /* 0x002fca0007ffe0ff */
[----:B------:R-:W-:-:S05]  /*3690*/  IMAD R2, R2, -0x2, R3 ;  /* 0xfffffffe02027824 */ /* 0x000fca00078e0203 */
[C---:B------:R-:W-:Y:S02]  /*36a0*/  ISETP.GT.AND P0, PT, R2.reuse, RZ, PT ;  /* 0x000000ff0200720c */ /* 0x040fe40003f04270 */
[----:B------:R-:W-:Y:S02]  /*36b0*/  ISETP.GT.AND P5, PT, R2, 0x1, PT ;  /* 0x000000010200780c */ /* 0x000fe40003fa4270 */
[----:B------:R-:W-:Y:S02]  /*36c0*/  FSEL R16, R114, -INF , P0 ;  /* 0xff80000072107808 */ /* 0x000fe40000000000 */
[----:B------:R-:W-:Y:S02]  /*36d0*/  FSEL R7, R120, -INF , P0 ;  /* 0xff80000078077808 */ /* 0x000fe40000000000 */
[----:B------:R-:W-:Y:S02]  /*36e0*/  ISETP.GT.AND P0, PT, R2, 0x8, PT ;  /* 0x000000080200780c */ /* 0x000fe40003f04270 */
[----:B------:R-:W-:-:S02]  /*36f0*/  FSEL R8, R115, -INF , P5 ;  /* 0xff80000073087808 */ /* 0x000fc40002800000 */
[----:B------:R-:W-:Y:S02]  /*3700*/  FSEL R20, R113, -INF , P5 ;  /* 0xff80000071147808 */ /* 0x000fe40002800000 */
[----:B------:R-:W-:Y:S02]  /*3710*/  ISETP.GT.AND P5, PT, R2, 0x9, PT ;  /* 0x000000090200780c */ /* 0x000fe40003fa4270 */
[----:B------:R-:W-:Y:S02]  /*3720*/  FSEL R9, R112, -INF , P0 ;  /* 0xff80000070097808 */ /* 0x000fe40000000000 */
[----:B------:R-:W-:Y:S02]  /*3730*/  FMNMX.FTZ R132, R7, R8, !PT ;  /* 0x0000000807847209 */ /* 0x000fe40007810000 */
[----:B------:R-:W-:Y:S02]  /*3740*/  FSEL R21, R98, -INF , P0 ;  /* 0xff80000062157808 */ /* 0x000fe40000000000 */
[----:B------:R-:W-:-:S02]  /*3750*/  ISETP.GT.AND P0, PT, R2, 0x10, PT ;  /* 0x000000100200780c */ /* 0x000fc40003f04270 */
[----:B------:R-:W-:Y:S02]  /*3760*/  FSEL R10, R99, -INF , P5 ;  /* 0xff800000630a7808 */ /* 0x000fe40002800000 */
[----:B------:R-:W-:Y:S02]  /*3770*/  FMNMX.FTZ R132, R9, R132, !PT ;  /* 0x0000008409847209 */ /* 0x000fe40007810000 */
[----:B------:R-:W-:Y:S02]  /*3780*/  FSEL R24, R97, -INF , P5 ;  /* 0xff80000061187808 */ /* 0x000fe40002800000 */
[----:B------:R-:W-:Y:S02]  /*3790*/  ISETP.GT.AND P5, PT, R2, 0x11, PT ;  /* 0x000000110200780c */ /* 0x000fe40003fa4270 */
[----:B------:R-:W-:Y:S02]  /*37a0*/  FSEL R11, R96, -INF , P0 ;  /* 0xff800000600b7808 */ /* 0x000fe40000000000 */
[----:B------:R-:W-:Y:S01]  /*37b0*/  FMNMX.FTZ R132, R10, R132, !PT ;  /* 0x000000840a847209 */ /* 0x000fe20007810000 */
[----:B------:R-:W-:Y:S01]  /*37c0*/  LDSM.16.MT88.4 R96, [R218+0x6100] ;  /* 0x00610000da60783b */ /* 0x000fe20000004200 */
[----:B------:R-:W-:-:S02]  /*37d0*/  FSEL R25, R90, -INF , P0 ;  /* 0xff8000005a197808 */ /* 0x000fc40000000000 */
[C---:B------:R-:W-:Y:S02]  /*37e0*/  ISETP.GT.AND P0, PT, R2.reuse, 0x18, PT ;  /* 0x000000180200780c */ /* 0x040fe40003f04270 */
[----:B------:R-:W-:Y:S02]  /*37f0*/  FSEL R13, R91, -INF , P5 ;  /* 0xff8000005b0d7808 */ /* 0x000fe40002800000 */
[----:B------:R-:W-:Y:S02]  /*3800*/  FMNMX.FTZ R132, R11, R132, !PT ;  /* 0x000000840b847209 */ /* 0x000fe40007810000 */
[----:B------:R-:W-:Y:S02]  /*3810*/  FSEL R26, R89, -INF , P5 ;  /* 0xff800000591a7808 */ /* 0x000fe40002800000 */
[----:B------:R-:W-:Y:S02]  /*3820*/  ISETP.GT.AND P5, PT, R2, 0x19, PT ;  /* 0x000000190200780c */ /* 0x000fe40003fa4270 */
[----:B------:R-:W-:-:S02]  /*3830*/  FSEL R14, R88, -INF , P0 ;  /* 0xff800000580e7808 */ /* 0x000fc40000000000 */
[----:B------:R-:W-:Y:S01]  /*3840*/  FMNMX.FTZ R132, R13, R132, !PT ;  /* 0x000000840d847209 */ /* 0x000fe20007810000 */
[----:B------:R-:W-:Y:S01]  /*3850*/  LDSM.16.MT88.4 R88, [R220+0x900] ;  /* 0x00090000dc58783b */ /* 0x000fe20000004200 */
[----:B------:R-:W-:Y:S02]  /*3860*/  FSEL R27, R86, -INF , P0 ;  /* 0xff800000561b7808 */ /* 0x000fe40000000000 */
[----:B------:R-:W-:Y:S02]  /*3870*/  ISETP.GT.AND P0, PT, R2, 0x20, PT ;  /* 0x000000200200780c */ /* 0x000fe40003f04270 */
[----:B------:R-:W-:Y:S02]  /*3880*/  FSEL R15, R87, -INF , P5 ;  /* 0xff800000570f7808 */ /* 0x000fe40002800000 */
[----:B------:R-:W-:Y:S02]  /*3890*/  FMNMX.FTZ R132, R14, R132, !PT ;  /* 0x000000840e847209 */ /* 0x000fe40007810000 */
[----:B------:R-:W-:-:S02]  /*38a0*/  FSEL R28, R85, -INF , P5 ;  /* 0xff800000551c7808 */ /* 0x000fc40002800000 */
[----:B------:R-:W-:Y:S02]  /*38b0*/  ISETP.GT.AND P5, PT, R2, 0x21, PT ;  /* 0x000000210200780c */ /* 0x000fe40003fa4270 */
[----:B------:R-:W-:Y:S02]  /*38c0*/  FSEL R120, R84, -INF , P0 ;  /* 0xff80000054787808 */ /* 0x000fe40000000000 */
[----:B------:R-:W-:Y:S01]  /*38d0*/  FMNMX.FTZ R132, R15, R132, !PT ;  /* 0x000000840f847209 */ /* 0x000fe20007810000 */
[----:B------:R-:W-:Y:S01]  /*38e0*/  LDSM.16.MT88.4 R84, [R220+0x3100] ;  /* 0x00310000dc54783b */ /* 0x000fe20000004200 */
[----:B------:R-:W-:Y:S02]  /*38f0*/  FSEL R123, R78, -INF , P0 ;  /* 0xff8000004e7b7808 */ /* 0x000fe40000000000 */
[----:B------:R-:W-:Y:S02]  /*3900*/  ISETP.GT.AND P0, PT, R2, 0x28, PT ;  /* 0x000000280200780c */ /* 0x000fe40003f04270 */
[----:B------:R-:W-:-:S02]  /*3910*/  FSEL R118, R79, -INF , P5 ;  /* 0xff8000004f767808 */ /* 0x000fc40002800000 */
[----:B------:R-:W-:Y:S02]  /*3920*/  FMNMX.FTZ R132, R120, R132, !PT ;  /* 0x0000008478847209 */ /* 0x000fe40007810000 */
[----:B------:R-:W-:Y:S02]  /*3930*/  FSEL R122, R77, -INF , P5 ;  /* 0xff8000004d7a7808 */ /* 0x000fe40002800000 */
[----:B------:R-:W-:Y:S02]  /*3940*/  ISETP.GT.AND P5, PT, R2, 0x29, PT ;  /* 0x000000290200780c */ /* 0x000fe40003fa4270 */
[----:B------:R-:W-:Y:S02]  /*3950*/  FSEL R117, R76, -INF , P0 ;  /* 0xff8000004c757808 */ /* 0x000fe40000000000 */
[----:B------:R-:W-:Y:S01]  /*3960*/  FMNMX.FTZ R132, R118, R132, !PT ;  /* 0x0000008476847209 */ /* 0x000fe20007810000 */
[----:B------:R-:W-:Y:S01]  /*3970*/  LDSM.16.MT88.4 R76, [R219+0x3100] ;  /* 0x00310000db4c783b */ /* 0x000fe20000004200 */
[----:B------:R-:W-:-:S02]  /*3980*/  FSEL R121, R72, -INF , P0 ;  /* 0xff80000048797808 */ /* 0x000fc40000000000 */
[----:B------:R-:W-:Y:S02]  /*3990*/  ISETP.GT.AND P0, PT, R2, 0x30, PT ;  /* 0x000000300200780c */ /* 0x000fe40003f04270 */
[----:B------:R-:W-:Y:S02]  /*39a0*/  FSEL R116, R73, -INF , P5 ;  /* 0xff80000049747808 */ /* 0x000fe40002800000 */
[----:B------:R-:W-:Y:S01]  /*39b0*/  FMNMX.FTZ R132, R117, R132, !PT ;  /* 0x0000008475847209 */ /* 0x000fe20007810000 */
[----:B------:R-:W-:Y:S01]  /*39c0*/  LDSM.16.MT88.4 R72, [R217+0x3100] ;  /* 0x00310000d948783b */ /* 0x000fe20000004200 */
        /* <DEDUP_REMOVED lines=19> */
[----:B------:R-:W-:Y:S01]  /*3b00*/  FMNMX.FTZ R132, R134, R132, !PT ;  /* 0x0000008486847209 */ /* 0x000fe20007810000 */
[----:B------:R-:W-:Y:S01]  /*3b10*/  LDSM.16.MT88.4 R44, [R217+0x900] ;  /* 0x00090000d92c783b */ /* 0x000fe20000004200 */
[----:B------:R-:W-:Y:S02]  /*3b20*/  FMNMX.FTZ R3, R24, R3, !PT ;  /* 0x0000000318037209 */ /* 0x000fe40007810000 */
[----:B------:R-:W-:Y:S02]  /*3b30*/  FSEL R200, R43, -INF , P5 ;  /* 0xff8000002bc87808 */ /* 0x000fe40002800000 */
[----:B------:R-:W-:-:S02]  /*3b40*/  ISETP.GT.AND P5, PT, R2, 0x41, PT ;  /* 0x000000410200780c */ /* 0x000fc40003fa4270 */
[----:B------:R-:W-:Y:S02]  /*3b50*/  FSEL R213, R41, -INF , P0 ;  /* 0xff80000029d57808 */ /* 0x000fe40000000000 */
[----:B------:R-:W-:Y:S02]  /*3b60*/  FMNMX.FTZ R132, R133, R132, !PT ;  /* 0x0000008485847209 */ /* 0x000fe40007810000 */
[----:B------:R-:W-:Y:S02]  /*3b70*/  FMNMX.FTZ R3, R25, R3, !PT ;  /* 0x0000000319037209 */ /* 0x000fe40007810000 */
[----:B------:R-:W-:Y:S02]  /*3b80*/  FSEL R108, R40, -INF , P0 ;  /* 0xff800000286c7808 */ /* 0x000fe40000000000 */
[----:B------:R-:W-:Y:S02]  /*3b90*/  ISETP.GT.AND P0, PT, R2, 0x48, PT ;  /* 0x000000480200780c */ /* 0x000fe40003f04270 */
[----:B------:R-:W-:-:S02]  /*3ba0*/  FSEL R210, R42, -INF , P5 ;  /* 0xff8000002ad27808 */ /* 0x000fc40002800000 */
[----:B------:R-:W-:Y:S02]  /*3bb0*/  FMNMX.FTZ R132, R213, R132, !PT ;  /* 0x00000084d5847209 */ /* 0x000fe40007810000 */
[----:B------:R-:W-:Y:S02]  /*3bc0*/  FMNMX.FTZ R3, R26, R3, !PT ;  /* 0x000000031a037209 */ /* 0x000fe40007810000 */
[----:B------:R-:W-:Y:S02]  /*3bd0*/  FSEL R34, R34, -INF , P5 ;  /* 0xff80000022227808 */ /* 0x000fe40002800000 */
[----:B------:R-:W-:Y:S02]  /*3be0*/  ISETP.GT.AND P5, PT, R2, 0x49, PT ;  /* 0x000000490200780c */ /* 0x000fe40003fa4270 */
[----:B------:R-:W-:Y:S02]  /*3bf0*/  FSEL R208, R35, -INF , P0 ;  /* 0xff80000023d07808 */ /* 0x000fe40000000000 */
[----:B------:R-:W-:-:S02]  /*3c00*/  FMNMX.FTZ R132, R210, R132, !PT ;  /* 0x00000084d2847209 */ /* 0x000fc40007810000 */
[----:B------:R-:W-:Y:S02]  /*3c10*/  FMNMX.FTZ R3, R27, R3, !PT ;  /* 0x000000031b037209 */ /* 0x000fe40007810000 */
[----:B------:R-:W-:Y:S02]  /*3c20*/  FSEL R48, R31, -INF , P0 ;  /* 0xff8000001f307808 */ /* 0x000fe40000000000 */
[----:B------:R-:W-:Y:S02]  /*3c30*/  ISETP.GT.AND P0, PT, R2, 0x50, PT ;  /* 0x000000500200780c */ /* 0x000fe40003f04270 */
[----:B------:R-:W-:Y:S02]  /*3c40*/  FSEL R209, R36, -INF , P5 ;  /* 0xff80000024d17808 */ /* 0x000fe40002800000 */
[----:B------:R-:W-:Y:S02]  /*3c50*/  FMNMX.FTZ R132, R208, R132, !PT ;  /* 0x00000084d0847209 */ /* 0x000fe40007810000 */
[----:B------:R-:W-:-:S02]  /*3c60*/  FMNMX.FTZ R3, R28, R3, !PT ;  /* 0x000000031c037209 */ /* 0x000fc40007810000 */
[----:B------:R-:W-:Y:S02]  /*3c70*/  ISETP.GT.AND P6, PT, R2, 0x51, PT ;  /* 0x000000510200780c */ /* 0x000fe40003fc4270 */
[----:B------:R-:W-:Y:S02]  /*3c80*/  FSEL R211, R29, -INF , P0 ;  /* 0xff8000001dd37808 */ /* 0x000fe40000000000 */
[----:B------:R-:W-:Y:S02]  /*3c90*/  FMNMX.FTZ R132, R209, R132, !PT ;  /* 0x00000084d1847209 */ /* 0x000fe40007810000 */
[----:B------:R-:W-:Y:S02]  /*3ca0*/  FMNMX.FTZ R3, R123, R3, !PT ;  /* 0x000000037b037209 */ /* 0x000fe40007810000 */
[----:B------:R-:W-:Y:S02]  /*3cb0*/  FSEL R223, R23, -INF , P5 ;  /* 0xff80000017df7808 */ /* 0x000fe40002800000 */
[----:B------:R-:W-:-:S02]  /*3cc0*/  FSEL R18, R18, -INF , P0 ;  /* 0xff80000012127808 */ /* 0x000fc40000000000 */
[----:B------:R-:W-:Y:S02]  /*3cd0*/  ISETP.GT.AND P5, PT, R2, 0x58, PT ;  /* 0x000000580200780c */ /* 0x000fe40003fa4270 */
[----:B------:R-:W-:Y:S02]  /*3ce0*/  FSEL R102, R30, -INF , P6 ;  /* 0xff8000001e667808 */ /* 0x000fe40003000000 */
[----:B------:R-:W-:Y:S02]  /*3cf0*/  FMNMX.FTZ R132, R211, R132, !PT ;  /* 0x00000084d3847209 */ /* 0x000fe40007810000 */
[----:B------:R-:W-:Y:S02]  /*3d00*/  ISETP.GT.AND P0, PT, R2, 0x59, PT ;  /* 0x000000590200780c */ /* 0x000fe40003f04270 */
[----:B------:R-:W-:Y:S02]  /*3d10*/  FMNMX.FTZ R2, R122, R3, !PT ;  /* 0x000000037a027209 */ /* 0x000fe40007810000 */
[----:B------:R-:W-:-:S02]  /*3d20*/  FSEL R215, R22, -INF , P5 ;  /* 0xff80000016d77808 */ /* 0x000fc40002800000 */
[----:B------:R-:W-:Y:S02]  /*3d30*/  FMNMX.FTZ R132, R102, R132, !PT ;  /* 0x0000008466847209 */ /* 0x000fe40007810000 */
[----:B------:R-:W-:Y:S02]  /*3d40*/  FMNMX.FTZ R2, R121, R2, !PT ;  /* 0x0000000279027209 */ /* 0x000fe40007810000 */
[----:B------:R-:W-:Y:S02]  /*3d50*/  FSEL R212, R17, -INF , P0 ;  /* 0xff80000011d47808 */ /* 0x000fe40000000000 */
[----:B------:R-:W-:Y:S02]  /*3d60*/  FMNMX.FTZ R132, R215, R132, !PT ;  /* 0x00000084d7847209 */ /* 0x000fe40007810000 */
[----:B------:R-:W-:Y:S02]  /*3d70*/  FMNMX.FTZ R2, R119, R2, !PT ;  /* 0x0000000277027209 */ /* 0x000fe40007810000 */
[----:B------:R-:W-:-:S02]  /*3d80*/  FMNMX.FTZ R132, R212, R132, !PT ;  /* 0x00000084d4847209 */ /* 0x000fc40007810000 */
[----:B------:R-:W-:Y:S02]  /*3d90*/  FMNMX.FTZ R2, R204, R2, !PT ;  /* 0x00000002cc027209 */ /* 0x000fe40007810000 */
[----:B------:R-:W-:Y:S01]  /*3da0*/  FSEL R206, R19, -INF , P6 ;  /* 0xff80000013ce7808 */ /* 0x000fe20003000000 */
[----:B------:R-:W1:Y:S01]  /*3db0*/  SHFL.BFLY PT, R3, R132, 0x2, 0x1f ;  /* 0x0c401f0084037f89 */ /* 0x000e6200000e0000 */
[----:B------:R-:W-:Y:S02]  /*3dc0*/  FMNMX.FTZ R2, R203, R2, !PT ;  /* 0x00000002cb027209 */ /* 0x000fe40007810000 */
[----:B------:R-:W-:Y:S02]  /*3dd0*/  FSEL R216, R33, -INF , P5 ;  /* 0xff80000021d87808 */ /* 0x000fe40002800000 */
[----:B------:R-:W-:Y:S02]  /*3de0*/  FMNMX.FTZ R2, R202, R2, !PT ;  /* 0x00000002ca027209 */ /* 0x000fe40007810000 */
[----:B------:R-:W-:-:S02]  /*3df0*/  FSEL R225, R32, -INF , P0 ;  /* 0xff80000020e17808 */ /* 0x000fc40000000000 */
[----:B------:R-:W-:Y:S02]  /*3e00*/  FMNMX.FTZ R2, R200, R2, !PT ;  /* 0x00000002c8027209 */ /* 0x000fe40007810000 */
[----:B------:R-:W-:Y:S02]  /*3e10*/  MOV R0, R48 ;  /* 0x0000003000007202 */ /* 0x000fe40000000f00 */
[----:B------:R-:W-:-:S04]  /*3e20*/  FMNMX.FTZ R2, R108, R2, !PT ;  /* 0x000000026c027209 */ /* 0x000fc80007810000 */
[----:B------:R-:W-:-:S04]  /*3e30*/  FMNMX.FTZ R2, R34, R2, !PT ;  /* 0x0000000222027209 */ /* 0x000fc80007810000 */
[----:B------:R-:W-:Y:S02]  /*3e40*/  FMNMX.FTZ R2, R48, R2, !PT ;  /* 0x0000000230027209 */ /* 0x000fe40007810000 */
[----:B-1----:R-:W-:Y:S02]  /*3e50*/  FMNMX.FTZ R132, R132, R3, !PT ;  /* 0x0000000384847209 */ /* 0x002fe40007810000 */
[----:B------:R-:W-:-:S03]  /*3e60*/  FMNMX.FTZ R3, R223, R2, !PT ;  /* 0x00000002df037209 */ /* 0x000fc60007810000 */
[----:B------:R-:W1:Y:S01]  /*3e70*/  SHFL.BFLY PT, R2, R132, 0x1, 0x1f ;  /* 0x0c201f0084027f89 */ /* 0x000e6200000e0000 */
[----:B------:R-:W-:-:S04]  /*3e80*/  FMNMX.FTZ R3, R18, R3, !PT ;  /* 0x0000000312037209 */ /* 0x000fc80007810000 */
[----:B------:R-:W-:-:S04]  /*3e90*/  FMNMX.FTZ R3, R206, R3, !PT ;  /* 0x00000003ce037209 */ /* 0x000fc80007810000 */
[----:B------:R-:W-:-:S04]  /*3ea0*/  FMNMX.FTZ R3, R216, R3, !PT ;  /* 0x00000003d8037209 */ /* 0x000fc80007810000 */
[----:B------:R-:W-:-:S05]  /*3eb0*/  FMNMX.FTZ R3, R225, R3, !PT ;  /* 0x00000003e1037209 */ /* 0x000fca0007810000 */
[----:B------:R-:W2:Y:S01]  /*3ec0*/  SHFL.BFLY PT, R6, R3, 0x2, 0x1f ;  /* 0x0c401f0003067f89 */ /* 0x000ea200000e0000 */
[----:B-1----:R-:W-:-:S04]  /*3ed0*/  FMNMX.FTZ R132, R132, R2, !PT ;  /* 0x0000000284847209 */ /* 0x002fc80007810000 */
[C---:B------:R-:W-:Y:S01]  /*3ee0*/  FSETP.NEU.FTZ.AND P0, PT, R132.reuse, -INF , PT ;  /* 0xff8000008400780b */ /* 0x040fe20003f1d000 */
[----:B------:R-:W-:-:S05]  /*3ef0*/  FMUL.FTZ R12, R132, c[0x0][0x2d0] ;  /* 0x0000b400840c7a20 */ /* 0x000fca0000410000 */
[----:B------:R-:W-:-:S05]  /*3f00*/  FSEL R12, R12, RZ, P0 ;  /* 0x000000ff0c0c7208 */ /* 0x000fca0000000000 */
[----:B------:R-:W-:Y:S01]  /*3f10*/  FFMA.FTZ R2, R7, c[0x0][0x2d0], -R12 ;  /* 0x0000b40007027a23 */ /* 0x000fe2000001080c */
[----:B--2---:R-:W-:-:S03]  /*3f20*/  FMNMX.FTZ R3, R3, R6, !PT ;  /* 0x0000000603037209 */ /* 0x004fc60007810000 */
[----:B------:R1:W2:Y:S02]  /*3f30*/  MUFU.EX2 R37, R2 ;  /* 0x0000000200257308 */ /* 0x0002a40000000800 */
[----:B------:R-:W3:Y:S01]  /*3f40*/  SHFL.BFLY PT, R6, R3, 0x1, 0x1f ;  /* 0x0c201f0003067f89 */ /* 0x000ee200000e0000 */
[----:B-1----:R-:W-:-:S05]  /*3f50*/  FFMA.FTZ R2, R8, c[0x0][0x2d0], -R12 ;  /* 0x0000b40008027a23 */ /* 0x002fca000001080c */
[----:B------:R1:W4:Y:S01]  /*3f60*/  MUFU.EX2 R222, R2 ;  /* 0x0000000200de7308 */ /* 0x0003220000000800 */
[----:B---3--:R-:W-:Y:S01]  /*3f70*/  FMNMX.FTZ R3, R3, R6, !PT ;  /* 0x0000000603037209 */ /* 0x008fe20007810000 */
[----:B------:R-:W-:Y:S02]  /*3f80*/  FFMA.FTZ R6, R14, c[0x0][0x2d0], -R12 ;  /* 0x0000b4000e067a23 */ /* 0x000fe4000001080c */
[----:B------:R-:W-:Y:S01]  /*3f90*/  IMAD.MOV.U32 R14, RZ, RZ, R34 ;  /* 0x000000ffff0e7224 */ /* 0x000fe200078e0022 */
[----:B------:R-:W-:-:S03]  /*3fa0*/  FSETP.NEU.FTZ.AND P0, PT, R3, -INF , PT ;  /* 0xff8000000300780b */ /* 0x000fc60003f1d000 */
[----:B------:R3:W-:Y:S01]  /*3fb0*/  MUFU.EX2 R221, R6 ;  /* 0x0000000600dd7308 */ /* 0x0007e20000000800 */
[----:B-1----:R-:W-:-:S07]  /*3fc0*/  FFMA.FTZ R2, R9, c[0x0][0x2d0], -R12 ;  /* 0x0000b40009027a23 */ /* 0x002fce000001080c */
[----:B------:R1:W-:Y:S01]  /*3fd0*/  MUFU.EX2 R104, R2 ;  /* 0x0000000200687308 */ /* 0x0003e20000000800 */
[--C-:B---3--:R-:W-:Y:S01]  /*3fe0*/  FFMA.FTZ R6, R15, c[0x0][0x2d0], -R12.reuse ;  /* 0x0000b4000f067a23 */ /* 0x108fe2000001080c */
[----:B--2---:R-:W-:Y:S02]  /*3ff0*/  MOV R15, R37 ;  /* 0x00000025000f7202 */ /* 0x004fe40000000f00 */
[----:B------:R-:W-:Y:S04]  /*4000*/  LDSM.16.MT88.4 R36, [R218+0x900] ;  /* 0x00090000da24783b */ /* 0x000fe80000004200 */
[----:B------:R-:W2:Y:S01]  /*4010*/  MUFU.EX2 R252, R6 ;  /* 0x0000000600fc7308 */ /* 0x000ea20000000800 */
[----:B----4-:R-:W-:Y:S01]  /*4020*/  F2FP.PACK_AB R8, R222, R15 ;  /* 0x0000000fde08723e */ /* 0x010fe200000000ff */
[----:B-1----:R-:W-:-:S06]  /*4030*/  FFMA.FTZ R2, R10, c[0x0][0x2d0], -R12 ;  /* 0x0000b4000a027a23 */ /* 0x002fcc000001080c */
[----:B------:R1:W3:Y:S01]  /*4040*/  MUFU.EX2 R251, R2 ;  /* 0x0000000200fb7308 */ /* 0x0002e20000000800 */
[----:B--2---:R-:W-:Y:S01]  /*4050*/  F2FP.PACK_AB R6, R252, R221 ;  /* 0x000000ddfc06723e */ /* 0x004fe200000000ff */
[----:B-1----:R-:W-:Y:S01]  /*4060*/  FFMA.FTZ R2, R11, c[0x0][0x2d0], -R12 ;  /* 0x0000b4000b027a23 */ /* 0x002fe2000001080c */
[----:B---3--:R-:W-:-:S05]  /*4070*/  F2FP.PACK_AB R10, R251, R104 ;  /* 0x00000068fb0a723e */ /* 0x008fca00000000ff */
[----:B------:R1:W-:Y:S02]  /*4080*/  MUFU.EX2 R107, R2 ;  /* 0x00000002006b7308 */ /* 0x0003e40000000800 */
[----:B-1----:R-:W-:Y:S02]  /*4090*/  FFMA.FTZ R2, R13, c[0x0][0x2d0], -R12 ;  /* 0x0000b4000d027a23 */ /* 0x002fe4000001080c */
[----:B------:R-:W-:-:S04]  /*40a0*/  IMAD.MOV.U32 R13, RZ, RZ, R18 ;  /* 0x000000ffff0d7224 */ /* 0x000fc800078e0012 */
[----:B------:R1:W-:Y:S02]  /*40b0*/  MUFU.EX2 R106, R2 ;  /* 0x00000002006a7308 */ /* 0x0003e40000000800 */
[----:B-1----:R-:W-:-:S05]  /*40c0*/  FMUL.FTZ R2, R3, c[0x0][0x2d0] ;  /* 0x0000b40003027a20 */ /* 0x002fca0000410000 */
[----:B------:R-:W-:-:S05]  /*40d0*/  FSEL R2, R2, RZ, P0 ;  /* 0x000000ff02027208 */ /* 0x000fca0000000000 */
[--C-:B------:R-:W-:Y:S02]  /*40e0*/  FFMA.FTZ R5, R16, c[0x0][0x2d0], -R2.reuse ;  /* 0x0000b40010057a23 */ /* 0x100fe40000010802 */
[----:B------:R-:W1:Y:S01]  /*40f0*/  LDSM.16.MT88.4 R16, [R217+0x100] ;  /* 0x00010000d910783b */ /* 0x000e620000004200 */
[--C-:B------:R-:W-:Y:S01]  /*4100*/  FFMA.FTZ R4, R21, c[0x0][0x2d0], -R2.reuse ;  /* 0x0000b40015047a23 */ /* 0x100fe20000010802 */
[----:B------:R2:W-:Y:S08]  /*4110*/  MUFU.EX2 R205, R5 ;  /* 0x0000000500cd7308 */ /* 0x0005f00000000800 */
[----:B------:R3:W-:Y:S01]  /*4120*/  MUFU.EX2 R101, R4 ;  /* 0x0000000400657308 */ /* 0x0007e20000000800 */
[----:B--2---:R-:W-:-:S02]  /*4130*/  FFMA.FTZ R5, R20, c[0x0][0x2d0], -R2 ;  /* 0x0000b40014057a23 */ /* 0x004fc40000010802 */
[----:B------:R-:W2:Y:S05]  /*4140*/  LDSM.16.MT88.4 R20, [R218+0x100] ;  /* 0x00010000da14783b */ /* 0x000eaa0000004200 */
[----:B------:R-:W4:Y:S01]  /*4150*/  MUFU.EX2 R105, R5 ;  /* 0x0000000500697308 */ /* 0x000f220000000800 */
[----:B---3--:R-:W-:-:S07]  /*4160*/  FFMA.FTZ R4, R24, c[0x0][0x2d0], -R2 ;  /* 0x0000b40018047a23 */ /* 0x008fce0000010802 */
[----:B------:R3:W1:Y:S01]  /*4170*/  MUFU.EX2 R224, R4 ;  /* 0x0000000400e07308 */ /* 0x0006620000000800 */
[----:B----4-:R-:W-:Y:S01]  /*4180*/  F2FP.PACK_AB R9, R105, R205 ;  /* 0x000000cd6909723e */ /* 0x010fe200000000ff */
[----:B---3--:R-:W-:Y:S01]  /*4190*/  FFMA.FTZ R4, R25, c[0x0][0x2d0], -R2 ;  /* 0x0000b40019047a23 */ /* 0x008fe20000010802 */
[----:B-1----:R-:W-:-:S05]  /*41a0*/  F2FP.PACK_AB R11, R224, R101 ;  /* 0x00000065e00b723e */ /* 0x002fca00000000ff */
[----:B------:R1:W-:Y:S02]  /*41b0*/  MUFU.EX2 R214, R4 ;  /* 0x0000000400d67308 */ /* 0x0003e40000000800 */
[C---:B------:R-:W-:Y:S08]  /*41c0*/  HMMA.16816.F32 R40, R8.reuse, R16, RZ ;  /* 0x000000100828723c */ /* 0x040ff000000018ff */
[----:B------:R-:W-:Y:S01]  /*41d0*/  HMMA.16816.F32 R32, R8, R18, RZ ;  /* 0x000000120820723c */ /* 0x000fe200000018ff */
[----:B-1----:R-:W-:-:S04]  /*41e0*/  FFMA.FTZ R4, R26, c[0x0][0x2d0], -R2 ;  /* 0x0000b4001a047a23 */ /* 0x002fc80000010802 */
[----:B------:R1:W3:Y:S03]  /*41f0*/  MUFU.EX2 R207, R4 ;  /* 0x0000000400cf7308 */ /* 0x0002e60000000800 */
[----:B--2---:R-:W-:Y:S01]  /*4200*/  HMMA.16816.F32 R16, R8, R22, RZ ;  /* 0x000000160810723c */ /* 0x004fe200000018ff */
[----:B-1----:R-:W-:Y:S01]  /*4210*/  FFMA.FTZ R4, R27, c[0x0][0x2d0], -R2 ;  /* 0x0000b4001b047a23 */ /* 0x002fe20000010802 */
[----:B---3--:R-:W-:-:S06]  /*4220*/  F2FP.PACK_AB R5, R207, R214 ;  /* 0x000000d6cf05723e */ /* 0x008fcc00000000ff */
[----:B------:R-:W-:Y:S01]  /*4230*/  HMMA.16816.F32 R24, R8, R20, RZ ;  /* 0x000000140818723c */ /* 0x000fe200000018ff */
[----:B------:R-:W1:Y:S01]  /*4240*/  LDSM.16.MT88.4 R20, [R219+0x100] ;  /* 0x00010000db14783b */ /* 0x000e620000004200 */
[----:B------:R2:W-:Y:S02]  /*4250*/  MUFU.EX2 R100, R4 ;  /* 0x0000000400647308 */ /* 0x0005e40000000800 */
[----:B--2---:R-:W-:Y:S02]  /*4260*/  FFMA.FTZ R4, R28, c[0x0][0x2d0], -R2 ;  /* 0x0000b4001c047a23 */ /* 0x004fe40000010802 */
[----:B------:R-:W2:Y:S04]  /*4270*/  LDSM.16.MT88.4 R28, [R220+0x100] ;  /* 0x00010000dc1c783b */ /* 0x000ea80000004200 */
[----:B------:R3:W4:Y:S02]  /*4280*/  MUFU.EX2 R103, R4 ;  /* 0x0000000400677308 */ /* 0x0007240000000800 */
[----:B---3--:R-:W-:-:S02]  /*4290*/  F2FP.PACK_AB R4, R106, R107 ;  /* 0x0000006b6a04723e */ /* 0x008fc400000000ff */
[----:B----4-:R-:W-:-:S07]  /*42a0*/  F2FP.PACK_AB R7, R103, R100 ;  /* 0x000000646707723e */ /* 0x010fce00000000ff */
[----:B------:R-:W-:Y:S08]  /*42b0*/  HMMA.16816.F32 R192, R4, R44, R40 ;  /* 0x0000002c04c0723c */ /* 0x000ff00000001828 */
[----:B-1----:R-:W-:Y:S08]  /*42c0*/  HMMA.16816.F32 R40, R8, R20, RZ ;  /* 0x000000140828723c */ /* 0x002ff000000018ff */
[C---:B------:R-:W-:Y:S08]  /*42d0*/  HMMA.16816.F32 R188, R4.reuse, R46, R32 ;  /* 0x0000002e04bc723c */ /* 0x040ff00000001820 */
[C---:B------:R-:W-:Y:S08]  /*42e0*/  HMMA.16816.F32 R180, R4.reuse, R38, R16 ;  /* 0x0000002604b4723c */ /* 0x040ff00000001810 */
[----:B------:R-:W-:Y:S08]  /*42f0*/  HMMA.16816.F32 R184, R4, R36, R24 ;  /* 0x0000002404b8723c */ /* 0x000ff00000001818 */
[C---:B--2---:R-:W-:Y:S08]  /*4300*/  HMMA.16816.F32 R52, R8.reuse, R28, RZ ;  /* 0x0000001c0834723c */ /* 0x044ff000000018ff */
[C---:B------:R-:W-:Y:S08]  /*4310*/  HMMA.16816.F32 R48, R8.reuse, R30, RZ ;  /* 0x0000001e0830723c */ /* 0x040ff000000018ff */
[C---:B------:R-:W-:Y:S08]  /*4320*/  HMMA.16816.F32 R16, R8.reuse, R84, RZ ;  /* 0x000000540810723c */ /* 0x040ff000000018ff */
[C---:B------:R-:W-:Y:S01]  /*4330*/  HMMA.16816.F32 R44, R8.reuse, R86, RZ ;  /* 0x00000056082c723c */ /* 0x040fe200000018ff */
[----:B------:R-:W-:Y:S07]  /*4340*/  LDSM.16.MT88.4 R84, [R220+0x6900] ;  /* 0x00690000dc54783b */ /* 0x000fee0000004200 */
[C---:B------:R-:W-:Y:S08]  /*4350*/  HMMA.16816.F32 R36, R8.reuse, R22, RZ ;  /* 0x000000160824723c */ /* 0x040ff000000018ff */
[C---:B------:R-:W-:Y:S08]  /*4360*/  HMMA.16816.F32 R32, R8.reuse, R72, RZ ;  /* 0x000000480820723c */ /* 0x040ff000000018ff */
[C---:B------:R-:W-:Y:S01]  /*4370*/  HMMA.16816.F32 R28, R8.reuse, R74, RZ ;  /* 0x0000004a081c723c */ /* 0x040fe200000018ff */
[----:B------:R-:W1:Y:S07]  /*4380*/  LDSM.16.MT88.4 R72, [R217+0x6100] ;  /* 0x00610000d948783b */ /* 0x000e6e0000004200 */
[----:B------:R-:W-:Y:S08]  /*4390*/  HMMA.16816.F32 R20, R8, R82, RZ ;  /* 0x000000520814723c */ /* 0x000ff000000018ff */
[C---:B------:R-:W-:Y:S01]  /*43a0*/  HMMA.16816.F32 R128, R4.reuse, R64, R40 ;  /* 0x000000400480723c */ /* 0x040fe20000001828 */
[----:B------:R-:W2:Y:S07]  /*43b0*/  LDSM.16.MT88.4 R40, [R220+0x6100] ;  /* 0x00610000dc28783b */ /* 0x000eae0000004200 */
[C---:B------:R-:W-:Y:S08]  /*43c0*/  HMMA.16816.F32 R156, R4.reuse, R68, R16 ;  /* 0x00000044049c723c */ /* 0x040ff00000001810 */
[----:B------:R-:W-:Y:S01]  /*43d0*/  HMMA.16816.F32 R196, R4, R70, R44 ;  /* 0x0000004604c4723c */ /* 0x000fe2000000182c */
[----:B------:R-:W3:Y:S04]  /*43e0*/  LDSM.16.MT88.4 R68, [R218+0x6900] ;  /* 0x00690000da44783b */ /* 0x000ee80000004200 */
[----:B------:R-:W-:Y:S03]  /*43f0*/  LDSM.16.MT88.4 R44, [R219+0x6100] ;  /* 0x00610000db2c783b */ /* 0x000fe60000004200 */
[----:B------:R-:W-:Y:S01]  /*4400*/  HMMA.16816.F32 R24, R8, R80, RZ ;  /* 0x000000500818723c */ /* 0x000fe200000018ff */
[----:B------:R-:W-:Y:S07]  /*4410*/  LDSM.16.MT88.4 R80, [R219+0x6900] ;  /* 0x00690000db50783b */ /* 0x000fee0000004200 */
[C---:B------:R-:W-:Y:S01]  /*4420*/  HMMA.16816.F32 R136, R4.reuse, R90, R48 ;  /* 0x0000005a0488723c */ /* 0x040fe20000001830 */
[----:B------:R-:W-:Y:S07]  /*4430*/  LDSM.16.MT88.4 R48, [R217+0x9100] ;  /* 0x00910000d930783b */ /* 0x000fee0000004200 */
[C---:B------:R-:W-:Y:S01]  /*4440*/  HMMA.16816.F32 R176, R4.reuse, R66, R36 ;  /* 0x0000004204b0723c */ /* 0x040fe20000001824 */
[----:B------:R-:W4:Y:S07]  /*4450*/  LDSM.16.MT88.4 R36, [R217+0x6900] ;  /* 0x00690000d924783b */ /* 0x000f2e0000004200 */
[----:B------:R-:W-:Y:S08]  /*4460*/  HMMA.16816.F32 R172, R4, R60, R32 ;  /* 0x0000003c04ac723c */ /* 0x000ff00000001820 */
[----:B------:R-:W-:Y:S08]  /*4470*/  HMMA.16816.F32 R32, R8, R76, RZ ;  /* 0x0000004c0820723c */ /* 0x000ff000000018ff */
[----:B------:R-:W-:Y:S08]  /*4480*/  HMMA.16816.F32 R168, R4, R62, R28 ;  /* 0x0000003e04a8723c */ /* 0x000ff0000000181c */
[----:B------:R-:W-:Y:S01]  /*4490*/  HMMA.16816.F32 R28, R8, R78, RZ ;  /* 0x0000004e081c723c */ /* 0x000fe200000018ff */
[----:B------:R-:W-:Y:S07]  /*44a0*/  LDSM.16.MT88.4 R76, [R219+0x9100] ;  /* 0x00910000db4c783b */ /* 0x000fee0000004200 */
[----:B------:R-:W-:Y:S08]  /*44b0*/  HMMA.16816.F32 R152, R4, R58, R20 ;  /* 0x0000003a0498723c */ /* 0x000ff00000001814 */
[C---:B------:R-:W-:Y:S07]  /*44c0*/  HMMA.16816.F32 R16, R8.reuse, R96, RZ ;  /* 0x000000600810723c */ /* 0x040fee00000018ff */
[----:B------:R-:W-:Y:S01]  /*44d0*/  IMAD.MOV.U32 R97, RZ, RZ, R108 ;  /* 0x000000ffff617224 */ /* 0x000fe200078e006c */
[----:B-1----:R-:W-:Y:S08]  /*44e0*/  HMMA.16816.F32 R20, R8, R74, RZ ;  /* 0x0000004a0814723c */ /* 0x002ff000000018ff */
[C---:B------:R-:W-:Y:S01]  /*44f0*/  HMMA.16816.F32 R140, R4.reuse, R88, R52 ;  /* 0x00000058048c723c */ /* 0x040fe20000001834 */
[----:B------:R-:W1:Y:S04]  /*4500*/  LDSM.16.MT88.4 R52, [R218+0x9100] ;  /* 0x00910000da34783b */ /* 0x000e680000004200 */
[----:B------:R-:W1:Y:S03]  /*4510*/  LDSM.16.MT88.4 R88, [R217+0x9900] ;  /* 0x00990000d958783b */ /* 0x000e660000004200 */
[----:B------:R-:W-:Y:S08]  /*4520*/  HMMA.16816.F32 R148, R4, R56, R24 ;  /* 0x000000380494723c */ /* 0x000ff00000001818 */
[C---:B------:R-:W-:Y:S01]  /*4530*/  HMMA.16816.F32 R24, R8.reuse, R72, RZ ;  /* 0x000000480818723c */ /* 0x040fe200000018ff */
[----:B------:R-:W1:Y:S07]  /*4540*/  LDSM.16.MT88.4 R72, [R220+0x9100] ;  /* 0x00910000dc48783b */ /* 0x000e6e0000004200 */
[----:B------:R-:W-:Y:S08]  /*4550*/  HMMA.16816.F32 R64, R8, R98, RZ ;  /* 0x000000620840723c */ /* 0x000ff000000018ff */
[----:B------:R-:W-:Y:S08]  /*4560*/  HMMA.16816.F32 R164, R4, R92, R32 ;  /* 0x0000005c04a4723c */ /* 0x000ff00000001820 */
[----:B--2---:R-:W-:Y:S08]  /*4570*/  HMMA.16816.F32 R32, R8, R40, RZ ;  /* 0x000000280820723c */ /* 0x004ff000000018ff */
[C---:B------:R-:W-:Y:S08]  /*4580*/  HMMA.16816.F32 R160, R4.reuse, R94, R28 ;  /* 0x0000005e04a0723c */ /* 0x040ff0000000181c */
[----:B---3--:R-:W-:Y:S07]  /*4590*/  HMMA.16816.F32 R112, R4, R68, R16 ;  /* 0x000000440470723c */ /* 0x008fee0000001810 */
[----:B------:R-:W-:Y:S01]  /*45a0*/  IMAD.MOV.U32 R68, RZ, RZ, R107 ;  /* 0x000000ffff447224 */ /* 0x000fe200078e006b */
[----:B------:R-:W-:Y:S01]  /*45b0*/  HMMA.16816.F32 R28, R8, R42, RZ ;  /* 0x0000002a081c723c */ /* 0x000fe200000018ff */
[----:B------:R-:W-:-:S07]  /*45c0*/  MOV R69, R106 ;  /* 0x0000006a00457202 */ /* 0x000fce0000000f00 */
[----:B----4-:R-:W-:Y:S08]  /*45d0*/  HMMA.16816.F32 R124, R4, R38, R20 ;  /* 0x00000026047c723c */ /* 0x010ff00000001814 */
[C---:B------:R-:W-:Y:S08]  /*45e0*/  HMMA.16816.F32 R16, R8.reuse, R48, RZ ;  /* 0x000000300810723c */ /* 0x040ff000000018ff */
[----:B------:R-:W-:Y:S08]  /*45f0*/  HMMA.16816.F32 R20, R8, R46, RZ ;  /* 0x0000002e0814723c */ /* 0x000ff000000018ff */
[C---:B------:R-:W-:Y:S07]  /*4600*/  HMMA.16816.F32 R108, R4.reuse, R70, R64 ;  /* 0x00000046046c723c */ /* 0x040fee0000001840 */
[----:B------:R-:W-:Y:S01]  /*4610*/  IMAD.MOV.U32 R71, RZ, RZ, R105 ;  /* 0x000000ffff477224 */ /* 0x000fe200078e0069 */
[----:B------:R-:W-:Y:S01]  /*4620*/  HMMA.16816.F32 R144, R4, R36, R24 ;  /* 0x000000240490723c */ /* 0x000fe20000001818 */
[----:B------:R-:W-:-:S07]  /*4630*/  IMAD.MOV.U32 R70, RZ, RZ, R104 ;  /* 0x000000ffff467224 */ /* 0x000fce00078e0068 */
[----:B------:R-:W-:Y:S07]  /*4640*/  HMMA.16816.F32 R104, R4, R84, R32 ;  /* 0x000000540468723c */ /* 0x000fee0000001820 */
[----:B------:R-:W-:Y:S01]  /*4650*/  MOV R32, R103 ;  /* 0x0000006700207202 */ /* 0x000fe20000000f00 */
[----:B------:R-:W-:Y:S01]  /*4660*/  IMAD.MOV.U32 R33, RZ, RZ, R102 ;  /* 0x000000ffff217224 */ /* 0x000fe200078e0066 */
[----:B------:R-:W-:Y:S01]  /*4670*/  MOV R35, R100 ;  /* 0x0000006400237202 */ /* 0x000fe20000000f00 */
[----:B------:R-:W-:Y:S01]  /*4680*/  IMAD.MOV.U32 R34, RZ, RZ, R101 ;  /* 0x000000ffff227224 */ /* 0x000fe200078e0065 */
[----:B------:R-:W-:Y:S08]  /*4690*/  HMMA.16816.F32 R24, R8, R44, RZ ;  /* 0x0000002c0818723c */ /* 0x000ff000000018ff */
[----:B------:R-:W-:Y:S07]  /*46a0*/  HMMA.16816.F32 R100, R4, R86, R28 ;  /* 0x000000560464723c */ /* 0x000fee000000181c */
[----:B------:R-:W-:Y:S01]  /*46b0*/  IMAD.MOV.U32 R31, RZ, RZ, R0 ;  /* 0x000000ffff1f7224 */ /* 0x000fe200078e0000 */
[----:B------:R-:W-:Y:S01]  /*46c0*/  HMMA.16816.F32 R60, R8, R50, RZ ;  /* 0x00000032083c723c */ /* 0x000fe200000018ff */
[----:B------:R-:W-:Y:S01]  /*46d0*/  FFMA.FTZ R0, R120, c[0x0][0x2d0], -R12 ;  /* 0x0000b40078007a23 */ /* 0x000fe2000001080c */
[----:B------:R-:W-:Y:S01]  /*46e0*/  MOV R29, R68 ;  /* 0x00000044001d7202 */ /* 0x000fe20000000f00 */
[----:B------:R-:W-:-:S05]  /*46f0*/  IMAD.MOV.U32 R30, RZ, RZ, R97 ;  /* 0x000000ffff1e7224 */ /* 0x000fca00078e0061 */
[----:B-1----:R-:W-:Y:S01]  /*4700*/  HMMA.16816.F32 R56, R8, R52, RZ ;  /* 0x000000340838723c */ /* 0x002fe200000018ff */
[----:B------:R-:W-:Y:S01]  /*4710*/  MOV R120, R30 ;  /* 0x0000001e00787202 */ /* 0x000fe20000000f00 */
[----:B------:R-:W-:-:S06]  /*4720*/  IMAD.MOV.U32 R30, RZ, RZ, R222 ;  /* 0x000000ffff1e7224 */ /* 0x000fcc00078e00de */
[----:B------:R-:W-:Y:S01]  /*4730*/  HMMA.16816.F32 R84, R4, R88, R16 ;  /* 0x000000580454723c */ /* 0x000fe20000001810 */
[----:B------:R-:W1:Y:S07]  /*4740*/  LDSM.16.MT88.4 R16, [R220+0x9900] ;  /* 0x00990000dc10783b */ /* 0x000e6e0000004200 */
[C---:B------:R-:W-:Y:S08]  /*4750*/  HMMA.16816.F32 R52, R8.reuse, R54, RZ ;  /* 0x000000360834723c */ /* 0x040ff000000018ff */
[C---:B------:R-:W-:Y:S08]  /*4760*/  HMMA.16816.F32 R48, R8.reuse, R72, RZ ;  /* 0x000000480830723c */ /* 0x040ff000000018ff */
[C---:B------:R-:W-:Y:S08]  /*4770*/  HMMA.16816.F32 R44, R8.reuse, R74, RZ ;  /* 0x0000004a082c723c */ /* 0x040ff000000018ff */
[C---:B------:R-:W-:Y:S08]  /*4780*/  HMMA.16816.F32 R40, R8.reuse, R76, RZ ;  /* 0x0000004c0828723c */ /* 0x040ff000000018ff */
[----:B------:R-:W-:Y:S01]  /*4790*/  HMMA.16816.F32 R36, R8, R78, RZ ;  /* 0x0000004e0824723c */ /* 0x000fe200000018ff */
[----:B------:R-:W2:Y:S07]  /*47a0*/  LDSM.16.MT88.4 R8, [R219+0x9900] ;  /* 0x00990000db08783b */ /* 0x000eae0000004200 */
[C---:B------:R-:W-:Y:S01]  /*47b0*/  HMMA.16816.F32 R92, R4.reuse, R82, R20 ;  /* 0x00000052045c723c */ /* 0x040fe20000001814 */
[----:B------:R-:W3:Y:S07]  /*47c0*/  LDSM.16.MT88.4 R20, [R218+0x9900] ;  /* 0x00990000da14783b */ /* 0x000eee0000004200 */
[C---:B------:R-:W-:Y:S01]  /*47d0*/  HMMA.16816.F32 R96, R4.reuse, R80, R24 ;  /* 0x000000500460723c */ /* 0x040fe20000001818 */
[----:B------:R-:W-:Y:S07]  /*47e0*/  LDSM.16.MT88.4 R24, [R219+0x1100] ;  /* 0x00110000db18783b */ /* 0x000fee0000004200 */
[C---:B-1----:R-:W-:Y:S08]  /*47f0*/  HMMA.16816.F32 R72, R4.reuse, R16, R48 ;  /* 0x000000100448723c */ /* 0x042ff00000001830 */
[C---:B------:R-:W-:Y:S08]  /*4800*/  HMMA.16816.F32 R88, R4.reuse, R90, R60 ;  /* 0x0000005a0458723c */ /* 0x040ff0000000183c */
[C---:B------:R-:W-:Y:S01]  /*4810*/  HMMA.16816.F32 R64, R4.reuse, R18, R44 ;  /* 0x000000120440723c */ /* 0x040fe2000000182c */
[----:B------:R-:W-:Y:S07]  /*4820*/  LDSM.16.MT88.4 R16, [R218+0x1100] ;  /* 0x00110000da10783b */ /* 0x000fee0000004200 */
[C---:B--2---:R-:W-:Y:S08]  /*4830*/  HMMA.16816.F32 R48, R4.reuse, R8, R40 ;  /* 0x000000080430723c */ /* 0x044ff00000001828 */
[C---:B---3--:R-:W-:Y:S08]  /*4840*/  HMMA.16816.F32 R80, R4.reuse, R20, R56 ;  /* 0x000000140450723c */ /* 0x048ff00000001838 */
[C---:B------:R-:W-:Y:S01]  /*4850*/  HMMA.16816.F32 R76, R4.reuse, R22, R52 ;  /* 0x00000016044c723c */ /* 0x040fe20000001834 */
[----:B------:R-:W1:Y:S07]  /*4860*/  LDSM.16.MT88.4 R20, [R217+0x1100] ;  /* 0x00110000d914783b */ /* 0x000e6e0000004200 */
[----:B------:R-:W-:Y:S01]  /*4870*/  HMMA.16816.F32 R36, R4, R10, R36 ;  /* 0x0000000a0424723c */ /* 0x000fe20000001824 */
[----:B------:R2:W-:Y:S01]  /*4880*/  MUFU.EX2 R5, R0 ;  /* 0x0000000000057308 */ /* 0x0005e20000000800 */
[----:B------:R-:W3:Y:S05]  /*4890*/  LDSM.16.MT88.4 R8, [R220+0x1100] ;  /* 0x00110000dc08783b */ /* 0x000eea0000004200 */
[----:B------:R-:W-:Y:S01]  /*48a0*/  FFMA.FTZ R4, R121, c[0x0][0x2d0], -R2 ;  /* 0x0000b40079047a23 */ /* 0x000fe20000010802 */
[----:B------:R-:W-:-:S03]  /*48b0*/  MOV R121, R70 ;  /* 0x0000004600797202 */ /* 0x000fc60000000f00 */
[----:B------:R-:W-:Y:S01]  /*48c0*/  MUFU.EX2 R222, R4 ;  /* 0x0000000400de7308 */ /* 0x000fe20000000800 */
[----:B--2---:R-:W-:-:S07]  /*48d0*/  FFMA.FTZ R0, R118, c[0x0][0x2d0], -R12 ;  /* 0x0000b40076007a23 */ /* 0x004fce000001080c */
[----:B------:R2:W-:Y:S02]  /*48e0*/  MUFU.EX2 R118, R0 ;  /* 0x0000000000767308 */ /* 0x0005e40000000800 */
[----:B--2---:R-:W-:Y:S02]  /*48f0*/  FFMA.FTZ R0, R117, c[0x0][0x2d0], -R12 ;  /* 0x0000b40075007a23 */ /* 0x004fe4000001080c */
[----:B------:R-:W-:-:S04]  /*4900*/  IMAD.MOV.U32 R117, RZ, RZ, R252 ;  /* 0x000000ffff757224 */ /* 0x000fc800078e00fc */
[----:B------:R2:W-:Y:S02]  /*4910*/  MUFU.EX2 R252, R0 ;  /* 0x0000000000fc7308 */ /* 0x0005e40000000800 */
[----:B--2---:R-:W-:Y:S02]  /*4920*/  FFMA.FTZ R0, R116, c[0x0][0x2d0], -R12 ;  /* 0x0000b40074007a23 */ /* 0x004fe4000001080c */
[----:B------:R-:W-:Y:S01]  /*4930*/  IMAD.MOV.U32 R116, RZ, RZ, R32 ;  /* 0x000000ffff747224 */ /* 0x000fe200078e0020 */
[----:B------:R-:W-:Y:S01]  /*4940*/  MOV R32, R33 ;  /* 0x0000002100207202 */ /* 0x000fe20000000f00 */
[----:B------:R-:W-:Y:S02]  /*4950*/  IMAD.MOV.U32 R33, RZ, RZ, R34 ;  /* 0x000000ffff217224 */ /* 0x000fe400078e0022 */
[----:B------:R-:W-:Y:S01]  /*4960*/  IMAD.MOV.U32 R34, RZ, RZ, R35 ;  /* 0x000000ffff227224 */ /* 0x000fe200078e0023 */
[----:B------:R-:W-:Y:S02]  /*4970*/  MOV R35, R213 ;  /* 0x000000d500237202 */ /* 0x000fe40000000f00 */
[----:B------:R2:W4:Y:S02]  /*4980*/  MUFU.EX2 R213, R0 ;  /* 0x0000000000d57308 */ /* 0x0005240000000800 */
[----:B--2---:R-:W-:Y:S01]  /*4990*/  FFMA.FTZ R0, R123, c[0x0][0x2d0], -R2 ;  /* 0x0000b4007b007a23 */ /* 0x004fe20000010802 */
[----:B----4-:R-:W-:Y:S01]  /*49a0*/  F2FP.PACK_AB R6, R213, R252 ;  /* 0x000000fcd506723e */ /* 0x010fe200000000ff */
[----:B------:R-:W-:-:S04]  /*49b0*/  IMAD.MOV.U32 R123, RZ, RZ, R14 ;  /* 0x000000ffff7b7224 */ /* 0x000fc800078e000e */
[----:B------:R2:W-:Y:S02]  /*49c0*/  MUFU.EX2 R14, R0 ;  /* 0x00000000000e7308 */ /* 0x0005e40000000800 */
[----:B--2---:R-:W-:Y:S02]  /*49d0*/  FFMA.FTZ R0, R122, c[0x0][0x2d0], -R2 ;  /* 0x0000b4007a007a23 */ /* 0x004fe40000010802 */
[----:B------:R-:W-:-:S04]  /*49e0*/  IMAD.MOV.U32 R122, RZ, RZ, R31 ;  /* 0x000000ffff7a7224 */ /* 0x000fc800078e001f */
[----:B------:R2:W4:Y:S01]  /*49f0*/  MUFU.EX2 R40, R0 ;  /* 0x0000000000287308 */ /* 0x0005220000000800 */
[----:B------:R-:W-:Y:S02]  /*4a00*/  IMAD.MOV.U32 R31, RZ, RZ, R71 ;  /* 0x000000ffff1f7224 */ /* 0x000fe400078e0047 */
[----:B--2---:R-:W-:Y:S02]  /*4a10*/  FFMA.FTZ R0, R119, c[0x0][0x2d0], -R2 ;  /* 0x0000b40077007a23 */ /* 0x004fe40000010802 */
[----:B------:R-:W-:Y:S01]  /*4a20*/  IMAD.MOV.U32 R119, RZ, RZ, R5 ;  /* 0x000000ffff777224 */ /* 0x000fe200078e0005 */
[----:B----4-:R-:W-:Y:S02]  /*4a30*/  F2FP.PACK_AB R5, R40, R14 ;  /* 0x0000000e2805723e */ /* 0x010fe400000000ff */
[----:B------:R-:W2:Y:S02]  /*4a40*/  MUFU.EX2 R28, R0 ;  /* 0x00000000001c7308 */ /* 0x000ea40000000800 */
[----:B------:R-:W-:-:S02]  /*4a50*/  F2FP.PACK_AB R4, R118, R119 ;  /* 0x000000777604723e */ /* 0x000fc400000000ff */
[----:B--2---:R-:W-:Y:S01]  /*4a60*/  F2FP.PACK_AB R7, R28, R222 ;  /* 0x000000de1c07723e */ /* 0x004fe200000000ff */
[----:B------:R-:W-:-:S06]  /*4a70*/  IMAD.MOV.U32 R0, RZ, RZ, R69 ;  /* 0x000000ffff007224 */ /* 0x000fcc00078e0045 */
[C---:B-1----:R-:W-:Y:S07]  /*4a80*/  HMMA.16816.F32 R68, R4.reuse, R20, R192 ;  /* 0x000000140444723c */ /* 0x042fee00000018c0 */
[----:B------:R-:W-:Y:S01]  /*4a90*/  MOV R194, R40 ;  /* 0x0000002800c27202 */ /* 0x000fe20000000f00 */
[----:B------:R-:W-:Y:S01]  /*4aa0*/  HMMA.16816.F32 R56, R4, R16, R184 ;  /* 0x000000100438723c */ /* 0x000fe200000018b8 */
[----:B------:R-:W-:Y:S01]  /*4ab0*/  IMAD.MOV.U32 R193, RZ, RZ, R32 ;  /* 0x000000ffffc17224 */ /* 0x000fe200078e0020 */
[----:B------:R-:W-:Y:S01]  /*4ac0*/  MOV R195, R34 ;  /* 0x0000002200c37202 */ /* 0x000fe20000000f00 */
[----:B------:R-:W-:-:S05]  /*4ad0*/  IMAD.MOV.U32 R192, RZ, RZ, R33 ;  /* 0x000000ffffc07224 */ /* 0x000fca00078e0021 */
[C---:B------:R-:W-:Y:S01]  /*4ae0*/  HMMA.16816.F32 R52, R4.reuse, R18, R180 ;  /* 0x000000120434723c */ /* 0x040fe200000018b4 */
[----:B------:R-:W1:Y:S07]  /*4af0*/  LDSM.16.MT88.4 R16, [R217+0x4100] ;  /* 0x00410000d910783b */ /* 0x000e6e0000004200 */
[C---:B---3--:R-:W-:Y:S08]  /*4b00*/  HMMA.16816.F32 R44, R4.reuse, R8, R140 ;  /* 0x00000008042c723c */ /* 0x048ff0000000188c */
[C---:B------:R-:W-:Y:S01]  /*4b10*/  HMMA.16816.F32 R40, R4.reuse, R10, R136 ;  /* 0x0000000a0428723c */ /* 0x040fe20000001888 */
[----:B------:R-:W2:Y:S07]  /*4b20*/  LDSM.16.MT88.4 R8, [R218+0x4100] ;  /* 0x00410000da08783b */ /* 0x000eae0000004200 */
[----:B------:R-:W-:Y:S01]  /*4b30*/  HMMA.16816.F32 R60, R4, R22, R188 ;  /* 0x00000016043c723c */ /* 0x000fe200000018bc */
[----:B------:R-:W3:Y:S06]  /*4b40*/  LDSM.16.MT88.4 R20, [R220+0x4100] ;  /* 0x00410000dc14783b */ /* 0x000eec0000004200 */
[----:B------:R-:W-:-:S02]  /*4b50*/  IMAD.MOV.U32 R191, RZ, RZ, R35 ;  /* 0x000000ffffbf7224 */ /* 0x000fc400078e0023 */
[C---:B------:R-:W-:Y:S08]  /*4b60*/  HMMA.16816.F32 R32, R4.reuse, R24, R128 ;  /* 0x000000180420723c */ /* 0x040ff00000001880 */
[C---:B-1----:R-:W-:Y:S07]  /*4b70*/  HMMA.16816.F32 R136, R4.reuse, R16, R172 ;  /* 0x000000100488723c */ /* 0x042fee00000018ac */
[----:B------:R-:W-:Y:S01]  /*4b80*/  IMAD.MOV.U32 R174, RZ, RZ, R28 ;  /* 0x000000ffffae7224 */ /* 0x000fe200078e001c */
[----:B------:R-:W-:Y:S01]  /*4b90*/  HMMA.16816.F32 R140, R4, R18, R168 ;  /* 0x00000012048c723c */ /* 0x000fe200000018a8 */
[----:B------:R-:W1:Y:S01]  /*4ba0*/  LDSM.16.MT88.4 R16, [R219+0x4100] ;  /* 0x00410000db10783b */ /* 0x000e620000004200 */
[----:B------:R-:W-:-:S06]  /*4bb0*/  MOV R175, R29 ;  /* 0x0000001d00af7202 */ /* 0x000fcc0000000f00 */
[C---:B--2---:R-:W-:Y:S08]  /*4bc0*/  HMMA.16816.F32 R148, R4.reuse, R8, R148 ;  /* 0x000000080494723c */ /* 0x044ff00000001894 */
[C---:B------:R-:W-:Y:S01]  /*4bd0*/  HMMA.16816.F32 R152, R4.reuse, R10, R152 ;  /* 0x0000000a0498723c */ /* 0x040fe20000001898 */
[----:B------:R-:W2:Y:S07]  /*4be0*/  LDSM.16.MT88.4 R8, [R217+0x7100] ;  /* 0x00710000d908783b */ /* 0x000eae0000004200 */
[C---:B---3--:R-:W-:Y:S07]  /*4bf0*/  HMMA.16816.F32 R156, R4.reuse, R20, R156 ;  /* 0x00000014049c723c */ /* 0x048fee000000189c */
[----:B------:R-:W-:Y:S01]  /*4c00*/  IMAD.MOV.U32 R20, RZ, RZ, R30 ;  /* 0x000000ffff147224 */ /* 0x000fe200078e001e */
[C---:B------:R-:W-:Y:S01]  /*4c10*/  HMMA.16816.F32 R128, R4.reuse, R26, R176 ;  /* 0x0000001a0480723c */ /* 0x040fe200000018b0 */
[----:B------:R-:W-:Y:S01]  /*4c20*/  IMAD.MOV.U32 R21, RZ, RZ, R31 ;  /* 0x000000ffff157224 */ /* 0x000fe200078e001f */
[----:B------:R-:W-:Y:S04]  /*4c30*/  LDSM.16.MT88.4 R24, [R217+0xa100] ;  /* 0x00a10000d918783b */ /* 0x000fe80000004200 */
[----:B------:R-:W3:Y:S02]  /*4c40*/  LDSM.16.MT88.4 R28, [R218+0x7100] ;  /* 0x00710000da1c783b */ /* 0x000ee40000004200 */
[C---:B------:R-:W-:Y:S07]  /*4c50*/  HMMA.16816.F32 R196, R4.reuse, R22, R196 ;  /* 0x0000001604c4723c */ /* 0x040fee00000018c4 */
[----:B------:R-:W-:Y:S01]  /*4c60*/  MOV R23, R191 ;  /* 0x000000bf00177202 */ /* 0x000fe20000000f00 */
[C---:B-1----:R-:W-:Y:S08]  /*4c70*/  HMMA.16816.F32 R184, R4.reuse, R16, R164 ;  /* 0x0000001004b8723c */ /* 0x042ff000000018a4 */
[C---:B------:R-:W-:Y:S01]  /*4c80*/  HMMA.16816.F32 R180, R4.reuse, R18, R160 ;  /* 0x0000001204b4723c */ /* 0x040fe200000018a0 */
[----:B------:R-:W1:Y:S07]  /*4c90*/  LDSM.16.MT88.4 R16, [R220+0x7100] ;  /* 0x00710000dc10783b */ /* 0x000e6e0000004200 */
[C---:B--2---:R-:W-:Y:S07]  /*4ca0*/  HMMA.16816.F32 R176, R4.reuse, R8, R144 ;  /* 0x0000000804b0723c */ /* 0x044fee0000001890 */
[----:B------:R-:W-:Y:S01]  /*4cb0*/  IMAD.MOV.U32 R144, RZ, RZ, R193 ;  /* 0x000000ffff907224 */ /* 0x000fe200078e00c1 */
[C---:B------:R-:W-:Y:S01]  /*4cc0*/  HMMA.16816.F32 R168, R4.reuse, R10, R124 ;  /* 0x0000000a04a8723c */ /* 0x040fe2000000187c */
[----:B------:R-:W2:Y:S01]  /*4cd0*/  LDSM.16.MT88.4 R8, [R219+0x7100] ;  /* 0x00710000db08783b */ /* 0x000ea20000004200 */
[----:B------:R-:W-:Y:S01]  /*4ce0*/  IMAD.MOV.U32 R147, RZ, RZ, R121 ;  /* 0x000000ffff937224 */ /* 0x000fe200078e0079 */
[----:B------:R-:W-:Y:S01]  /*4cf0*/  MOV R193, R122 ;  /* 0x0000007a00c17202 */ /* 0x000fe20000000f00 */
[----:B------:R-:W-:Y:S01]  /*4d00*/  IMAD.MOV.U32 R145, RZ, RZ, R194 ;  /* 0x000000ffff917224 */ /* 0x000fe200078e00c2 */
[----:B------:R-:W-:Y:S01]  /*4d10*/  MOV R146, R0 ;  /* 0x0000000000927202 */ /* 0x000fe20000000f00 */
[----:B------:R-:W-:Y:S01]  /*4d20*/  FFMA.FTZ R0, R201, c[0x0][0x2d0], -R12 ;  /* 0x0000b400c9007a23 */ /* 0x000fe2000001080c */
[----:B------:R-:W-:Y:S01]  /*4d30*/  MOV R201, R252 ;  /* 0x000000fc00c97202 */ /* 0x000fe20000000f00 */
[----:B---3--:R-:W-:Y:S01]  /*4d40*/  HMMA.16816.F32 R188, R4, R30, R108 ;  /* 0x0000001e04bc723c */ /* 0x008fe2000000186c */
[----:B------:R-:W-:-:S06]  /*4d50*/  IMAD.MOV.U32 R194, RZ, RZ, R119 ;  /* 0x000000ffffc27224 */ /* 0x000fcc00078e0077 */
[----:B------:R-:W-:Y:S01]  /*4d60*/  IMAD.MOV.U32 R31, RZ, RZ, R174 ;  /* 0x000000ffff1f7224 */ /* 0x000fe200078e00ae */
[----:B------:R-:W-:Y:S01]  /*4d70*/  HMMA.16816.F32 R164, R4, R28, R112 ;  /* 0x0000001c04a4723c */ /* 0x000fe20000001870 */
[----:B------:R-:W-:-:S06]  /*4d80*/  IMAD.MOV.U32 R30, RZ, RZ, R175 ;  /* 0x000000ffff1e7224 */ /* 0x000fcc00078e00af */
[----:B------:R-:W-:Y:S01]  /*4d90*/  MOV R29, R192 ;  /* 0x000000c0001d7202 */ /* 0x000fe20000000f00 */
[----:B------:R-:W-:Y:S01]  /*4da0*/  IMAD.MOV.U32 R28, RZ, RZ, R21 ;  /* 0x000000ffff1c7224 */ /* 0x000fe200078e0015 */
[----:B-1----:R-:W-:Y:S01]  /*4db0*/  HMMA.16816.F32 R172, R4, R16, R104 ;  /* 0x0000001004ac723c */ /* 0x002fe20000001868 */
[----:B------:R-:W-:-:S07]  /*4dc0*/  IMAD.MOV.U32 R192, RZ, RZ, R123 ;  /* 0x000000ffffc07224 */ /* 0x000fce00078e007b */
[C---:B------:R-:W-:Y:S01]  /*4dd0*/  HMMA.16816.F32 R160, R4.reuse, R18, R100 ;  /* 0x0000001204a0723c */ /* 0x040fe20000001864 */
[----:B------:R-:W1:Y:S06]  /*4de0*/  LDSM.16.MT88.4 R16, [R220+0xa100] ;  /* 0x00a10000dc10783b */ /* 0x000e6c0000004200 */
[----:B------:R-:W-:Y:S01]  /*4df0*/  MOV R103, R23 ;  /* 0x0000001700677202 */ /* 0x000fe20000000f00 */
[----:B--2---:R-:W-:Y:S01]  /*4e00*/  HMMA.16816.F32 R124, R4, R8, R96 ;  /* 0x00000008047c723c */ /* 0x004fe20000001860 */
[----:B------:R-:W-:Y:S01]  /*4e10*/  IMAD.MOV.U32 R102, RZ, RZ, R20 ;  /* 0x000000ffff667224 */ /* 0x000fe200078e0014 */
[----:B------:R-:W-:Y:S01]  /*4e20*/  MOV R101, R117 ;  /* 0x0000007500657202 */ /* 0x000fe20000000f00 */
[----:B------:R-:W2:Y:S01]  /*4e30*/  LDSM.16.MT88.4 R20, [R218+0xa100] ;  /* 0x00a10000da14783b */ /* 0x000ea20000004200 */
[----:B------:R-:W-:-:S03]  /*4e40*/  IMAD.MOV.U32 R100, RZ, RZ, R116 ;  /* 0x000000ffff647224 */ /* 0x000fc600078e0074 */
[----:B------:R-:W-:Y:S01]  /*4e50*/  IMAD.MOV.U32 R98, RZ, RZ, R120 ;  /* 0x000000ffff627224 */ /* 0x000fe200078e0078 */
[----:B------:R-:W-:Y:S01]  /*4e60*/  MOV R99, R214 ;  /* 0x000000d600637202 */ /* 0x000fe20000000f00 */
[----:B------:R-:W-:Y:S01]  /*4e70*/  HMMA.16816.F32 R120, R4, R10, R92 ;  /* 0x0000000a0478723c */ /* 0x000fe2000000185c */
[----:B------:R-:W3:Y:S01]  /*4e80*/  LDSM.16.MT88.4 R8, [R219+0xa100] ;  /* 0x00a10000db08783b */ /* 0x000ee20000004200 */
[----:B------:R4:W-:Y:S01]  /*4e90*/  MUFU.EX2 R214, R0 ;  /* 0x0000000000d67308 */ /* 0x0009e20000000800 */
[----:B------:R-:W-:Y:S02]  /*4ea0*/  IMAD.MOV.U32 R97, RZ, RZ, R118 ;  /* 0x000000ffff617224 */ /* 0x000fe400078e0076 */
[----:B------:R-:W-:-:S03]  /*4eb0*/  IMAD.MOV.U32 R96, RZ, RZ, R144 ;  /* 0x000000ffff607224 */ /* 0x000fc600078e0090 */
[C---:B------:R-:W-:Y:S08]  /*4ec0*/  HMMA.16816.F32 R116, R4.reuse, R26, R88 ;  /* 0x0000001a0474723c */ /* 0x040ff00000001858 */
[----:B------:R-:W-:Y:S01]  /*4ed0*/  HMMA.16816.F32 R112, R4, R24, R84 ;  /* 0x000000180470723c */ /* 0x000fe20000001854 */
[----:B------:R-:W-:Y:S01]  /*4ee0*/  LDSM.16.MT88.4 R24, [R219+0x1900] ;  /* 0x00190000db18783b */ /* 0x000fe20000004200 */
[----:B----4-:R-:W-:-:S02]  /*4ef0*/  FFMA.FTZ R0, R135, c[0x0][0x2d0], -R12 ;  /* 0x0000b40087007a23 */ /* 0x010fc4000001080c */
[----:B------:R-:W-:Y:S02]  /*4f00*/  IMAD.MOV.U32 R135, RZ, RZ, R97 ;  /* 0x000000ffff877224 */ /* 0x000fe400078e0061 */
[----:B------:R4:W-:Y:S01]  /*4f10*/  MUFU.EX2 R252, R0 ;  /* 0x0000000000fc7308 */ /* 0x0009e20000000800 */
[----:B------:R-:W-:Y:S01]  /*4f20*/  IMAD.MOV.U32 R97, RZ, RZ, R145 ;  /* 0x000000ffff617224 */ /* 0x000fe200078e0091 */
[C---:B-1----:R-:W-:Y:S07]  /*4f30*/  HMMA.16816.F32 R92, R4.reuse, R16, R72 ;  /* 0x00000010045c723c */ /* 0x042fee0000001848 */
[----:B------:R-:W-:Y:S01]  /*4f40*/  IMAD.MOV.U32 R73, RZ, RZ, R213 ;  /* 0x000000ffff497224 */ /* 0x000fe200078e00d5 */
[C---:B------:R-:W-:Y:S01]  /*4f50*/  HMMA.16816.F32 R88, R4.reuse, R18, R64 ;  /* 0x000000120458723c */ /* 0x040fe20000001840 */
[----:B------:R-:W1:Y:S01]  /*4f60*/  LDSM.16.MT88.4 R16, [R218+0x1900] ;  /* 0x00190000da10783b */ /* 0x000e620000004200 */
[----:B------:R-:W-:Y:S01]  /*4f70*/  IMAD.MOV.U32 R74, RZ, RZ, R30 ;  /* 0x000000ffff4a7224 */ /* 0x000fe200078e001e */
[----:B------:R-:W-:Y:S01]  /*4f80*/  MOV R30, R212 ;  /* 0x000000d4001e7202 */ /* 0x000fe20000000f00 */
[----:B------:R-:W-:Y:S01]  /*4f90*/  IMAD.MOV.U32 R75, RZ, RZ, R103 ;  /* 0x000000ffff4b7224 */ /* 0x000fe200078e0067 */
[----:B------:R-:W-:Y:S01]  /*4fa0*/  MOV R72, R31 ;  /* 0x0000001f00487202 */ /* 0x000fe20000000f00 */
[----:B----4-:R-:W-:Y:S01]  /*4fb0*/  FFMA.FTZ R0, R134, c[0x0][0x2d0], -R12 ;  /* 0x0000b40086007a23 */ /* 0x010fe2000001080c */
[----:B------:R-:W-:Y:S01]  /*4fc0*/  MOV R67, R29 ;  /* 0x0000001d00437202 */ /* 0x000fe20000000f00 */
[----:B------:R-:W-:Y:S01]  /*4fd0*/  IMAD.MOV.U32 R134, RZ, RZ, R251 ;  /* 0x000000ffff867224 */ /* 0x000fe200078e00fb */
[----:B--2---:R-:W-:Y:S01]  /*4fe0*/  HMMA.16816.F32 R108, R4, R20, R80 ;  /* 0x00000014046c723c */ /* 0x004fe20000001850 */
[----:B------:R2:W-:Y:S01]  /*4ff0*/  MUFU.EX2 R251, R0 ;  /* 0x0000000000fb7308 */ /* 0x0005e20000000800 */
[----:B------:R-:W-:Y:S01]  /*5000*/  IMAD.MOV.U32 R31, RZ, RZ, R207 ;  /* 0x000000ffff1f7224 */ /* 0x000fe200078e00cf */
[----:B------:R-:W-:-:S05]  /*5010*/  MOV R29, R205 ;  /* 0x000000cd001d7202 */ /* 0x000fca0000000f00 */
[C---:B---3--:R-:W-:Y:S08]  /*5020*/  HMMA.16816.F32 R84, R4.reuse, R8, R48 ;  /* 0x000000080454723c */ /* 0x048ff00000001830 */
[----:B------:R-:W-:Y:S01]  /*5030*/  HMMA.16816.F32 R80, R4, R10, R36 ;  /* 0x0000000a0450723c */ /* 0x000fe20000001824 */
[----:B--2---:R-:W-:Y:S01]  /*5040*/  FFMA.FTZ R0, R133, c[0x0][0x2d0], -R12 ;  /* 0x0000b40085007a23 */ /* 0x004fe2000001080c */
[----:B------:R-:W2:Y:S01]  /*5050*/  LDSM.16.MT88.4 R8, [R220+0x1900] ;  /* 0x00190000dc08783b */ /* 0x000ea20000004200 */
[----:B------:R-:W-:-:S02]  /*5060*/  IMAD.MOV.U32 R133, RZ, RZ, R211 ;  /* 0x000000ffff857224 */ /* 0x000fc400078e00d3 */
[----:B------:R-:W3:Y:S02]  /*5070*/  MUFU.EX2 R48, R0 ;  /* 0x0000000000307308 */ /* 0x000ee40000000800 */
[----:B------:R-:W-:Y:S01]  /*5080*/  MOV R38, R99 ;  /* 0x0000006300267202 */ /* 0x000fe20000000f00 */
[----:B------:R-:W-:Y:S01]  /*5090*/  HMMA.16816.F32 R104, R4, R22, R76 ;  /* 0x000000160468723c */ /* 0x000fe2000000184c */
[----:B------:R-:W-:Y:S01]  /*50a0*/  IMAD.MOV.U32 R99, RZ, RZ, R215 ;  /* 0x000000ffff637224 */ /* 0x000fe200078e00d7 */
[----:B------:R-:W4:Y:S01]  /*50b0*/  LDSM.16.MT88.4 R20, [R217+0x1900] ;  /* 0x00190000d914783b */ /* 0x000f220000004200 */
[----:B------:R-:W-:Y:S01]  /*50c0*/  IMAD.MOV.U32 R39, RZ, RZ, R98 ;  /* 0x000000ffff277224 */ /* 0x000fe200078e0062 */
[----:B------:R-:W-:Y:S01]  /*50d0*/  MOV R98, R146 ;  /* 0x0000009200627202 */ /* 0x000fe20000000f00 */
[----:B------:R-:W-:Y:S02]  /*50e0*/  IMAD.MOV.U32 R37, RZ, RZ, R100 ;  /* 0x000000ffff257224 */ /* 0x000fe400078e0064 */
[----:B------:R-:W-:-:S02]  /*50f0*/  FFMA.FTZ R4, R202, c[0x0][0x2d0], -R2 ;  /* 0x0000b400ca047a23 */ /* 0x000fc40000010802 */
[----:B------:R-:W-:Y:S02]  /*5100*/  IMAD.MOV.U32 R202, RZ, RZ, R28 ;  /* 0x000000ffffca7224 */ /* 0x000fe400078e001c */
[----:B------:R1:W-:Y:S01]  /*5110*/  MUFU.EX2 R212, R4 ;  /* 0x0000000400d47308 */ /* 0x0003e20000000800 */
[----:B------:R-:W-:Y:S01]  /*5120*/  IMAD.MOV.U32 R36, RZ, RZ, R101 ;  /* 0x000000ffff247224 */ /* 0x000fe200078e0065 */
[----:B---3--:R-:W-:Y:S01]  /*5130*/  F2FP.PACK_AB R6, R48, R251 ;  /* 0x000000fb3006723e */ /* 0x008fe200000000ff */
[----:B------:R-:W-:Y:S02]  /*5140*/  FFMA.FTZ R0, R204, c[0x0][0x2d0], -R2 ;  /* 0x0000b400cc007a23 */ /* 0x000fe40000010802 */
[----:B------:R-:W-:-:S03]  /*5150*/  IMAD.MOV.U32 R28, RZ, RZ, R206 ;  /* 0x000000ffff1c7224 */ /* 0x000fc600078e00ce */
[----:B------:R3:W-:Y:S01]  /*5160*/  MUFU.EX2 R211, R0 ;  /* 0x0000000000d37308 */ /* 0x0007e20000000800 */
[----:B-1----:R-:W-:Y:S01]  /*5170*/  F2FP.PACK_AB R4, R252, R214 ;  /* 0x000000d6fc04723e */ /* 0x002fe200000000ff */
[----:B---3--:R-:W-:Y:S01]  /*5180*/  FFMA.FTZ R0, R203, c[0x0][0x2d0], -R2 ;  /* 0x0000b400cb007a23 */ /* 0x008fe20000010802 */
[----:B------:R-:W-:-:S05]  /*5190*/  MOV R203, R102 ;  /* 0x0000006600cb7202 */ /* 0x000fca0000000f00 */
[----:B------:R1:W3:Y:S02]  /*51a0*/  MUFU.EX2 R213, R0 ;  /* 0x0000000000d57308 */ /* 0x0002e40000000800 */
[----:B-1----:R-:W-:Y:S01]  /*51b0*/  FFMA.FTZ R0, R200, c[0x0][0x2d0], -R2 ;  /* 0x0000b400c8007a23 */ /* 0x002fe20000010802 */
[----:B---3--:R-:W-:Y:S01]  /*51c0*/  F2FP.PACK_AB R5, R213, R211 ;  /* 0x000000d3d505723e */ /* 0x008fe200000000ff */
[----:B------:R-:W-:-:S04]  /*51d0*/  IMAD.MOV.U32 R200, RZ, RZ, R147 ;  /* 0x000000ffffc87224 */ /* 0x000fc800078e0093 */
[----:B------:R-:W1:Y:S02]  /*51e0*/  MUFU.EX2 R215, R0 ;  /* 0x0000000000d77308 */ /* 0x000e640000000800 */
[----:B-1----:R-:W-:Y:S01]  /*51f0*/  F2FP.PACK_AB R7, R215, R212 ;  /* 0x000000d4d707723e */ /* 0x002fe200000000ff */
[----:B------:R-:W-:-:S04]  /*5200*/  IMAD.MOV.U32 R0, RZ, RZ, R75 ;  /* 0x000000ffff007224 */ /* 0x000fc800078e004b */
[----:B------:R-:W-:Y:S02]  /*5210*/  FFMA.FTZ R0, R0, c[0x0][0x2d0], -R12 ;  /* 0x0000b40000007a23 */ /* 0x000fe4000001080c */
[C---:B------:R-:W-:Y:S07]  /*5220*/  HMMA.16816.F32 R76, R4.reuse, R18, R52 ;  /* 0x00000012044c723c */ /* 0x040fee0000001834 */
[----:B------:R-:W-:Y:S01]  /*5230*/  IMAD.MOV.U32 R54, RZ, RZ, R72 ;  /* 0x000000ffff367224 */ /* 0x000fe200078e0048 */
[----:B------:R-:W-:Y:S01]  /*5240*/  MOV R53, R73 ;  /* 0x0000004900357202 */ /* 0x000fe20000000f00 */
[----:B------:R-:W-:Y:S01]  /*5250*/  IMAD.MOV.U32 R52, RZ, RZ, R74 ;  /* 0x000000ffff347224 */ /* 0x000fe200078e004a */
[----:B------:R-:W-:Y:S01]  /*5260*/  HMMA.16816.F32 R144, R4, R16, R56 ;  /* 0x000000100490723c */ /* 0x000fe20000001838 */
[----:B------:R-:W1:Y:S01]  /*5270*/  LDSM.16.MT88.4 R16, [R217+0x4900] ;  /* 0x00490000d910783b */ /* 0x000e620000004200 */
[----:B------:R-:W-:-:S06]  /*5280*/  IMAD.MOV.U32 R55, RZ, RZ, R48 ;  /* 0x000000ffff377224 */ /* 0x000fcc00078e0030 */
[C---:B--2---:R-:W-:Y:S07]  /*5290*/  HMMA.16816.F32 R72, R4.reuse, R8, R44 ;  /* 0x000000080448723c */ /* 0x044fee000000182c */
[----:B------:R-:W-:Y:S01]  /*52a0*/  MOV R44, R67 ;  /* 0x00000043002c7202 */ /* 0x000fe20000000f00 */
[----:B----4-:R-:W-:Y:S01]  /*52b0*/  HMMA.16816.F32 R204, R4, R20, R68 ;  /* 0x0000001404cc723c */ /* 0x010fe20000001844 */
[----:B------:R-:W-:Y:S01]  /*52c0*/  IMAD.MOV.U32 R45, RZ, RZ, R96 ;  /* 0x000000ffff2d7224 */ /* 0x000fe200078e0060 */
[----:B------:R-:W-:Y:S01]  /*52d0*/  MOV R47, R98 ;  /* 0x00000062002f7202 */ /* 0x000fe20000000f00 */
[----:B------:R-:W-:-:S05]  /*52e0*/  IMAD.MOV.U32 R46, RZ, RZ, R97 ;  /* 0x000000ffff2e7224 */ /* 0x000fca00078e0061 */
[C---:B------:R-:W-:Y:S01]  /*52f0*/  HMMA.16816.F32 R64, R4.reuse, R10, R40 ;  /* 0x0000000a0440723c */ /* 0x040fe20000001828 */
[----:B------:R-:W2:Y:S07]  /*5300*/  LDSM.16.MT88.4 R8, [R218+0x4900] ;  /* 0x00490000da08783b */ /* 0x000eae0000004200 */
[C---:B------:R-:W-:Y:S01]  /*5310*/  HMMA.16816.F32 R100, R4.reuse, R22, R60 ;  /* 0x000000160464723c */ /* 0x040fe2000000183c */
[----:B------:R-:W3:Y:S07]  /*5320*/  LDSM.16.MT88.4 R20, [R220+0x4900] ;  /* 0x00490000dc14783b */ /* 0x000eee0000004200 */
[C---:B------:R-:W-:Y:S07]  /*5330*/  HMMA.16816.F32 R40, R4.reuse, R24, R32 ;  /* 0x000000180428723c */ /* 0x040fee0000001820 */
[----:B------:R-:W-:Y:S01]  /*5340*/  IMAD.MOV.U32 R25, RZ, RZ, R99 ;  /* 0x000000ffff197224 */ /* 0x000fe200078e0063 */
[----:B-1----:R-:W-:Y:S01]  /*5350*/  HMMA.16816.F32 R68, R4, R16, R136 ;  /* 0x000000100444723c */ /* 0x002fe20000001888 */
[----:B------:R-:W-:Y:S01]  /*5360*/  IMAD.MOV.U32 R32, RZ, RZ, R30 ;  /* 0x000000ffff207224 */ /* 0x000fe200078e001e */
[----:B------:R-:W-:Y:S01]  /*5370*/  MOV R33, R31 ;  /* 0x0000001f00217202 */ /* 0x000fe20000000f00 */
[----:B------:R-:W-:-:S02]  /*5380*/  IMAD.MOV.U32 R34, RZ, RZ, R28 ;  /* 0x000000ffff227224 */ /* 0x000fc400078e001c */
[----:B------:R-:W-:Y:S02]  /*5390*/  IMAD.MOV.U32 R35, RZ, RZ, R29 ;  /* 0x000000ffff237224 */ /* 0x000fe400078e001d */
[----:B------:R-:W-:Y:S01]  /*53a0*/  LDSM.16.MT88.4 R28, [R218+0x7900] ;  /* 0x00790000da1c783b */ /* 0x000fe20000004200 */
[C---:B------:R-:W-:Y:S01]  /*53b0*/  HMMA.16816.F32 R60, R4.reuse, R18, R140 ;  /* 0x00000012043c723c */ /* 0x040fe2000000188c */
[----:B------:R-:W-:Y:S02]  /*53c0*/  IMAD.MOV.U32 R139, RZ, RZ, R35 ;  /* 0x000000ffff8b7224 */ /* 0x000fe400078e0023 */
[----:B------:R-:W1:Y:S01]  /*53d0*/  LDSM.16.MT88.4 R16, [R219+0x4900] ;  /* 0x00490000db10783b */ /* 0x000e620000004200 */
[----:B------:R-:W-:Y:S01]  /*53e0*/  IMAD.MOV.U32 R35, RZ, RZ, R47 ;  /* 0x000000ffff237224 */ /* 0x000fe200078e002f */
[----:B------:R-:W-:Y:S01]  /*53f0*/  MOV R47, R55 ;  /* 0x00000037002f7202 */ /* 0x000fe20000000f00 */
[----:B------:R-:W-:Y:S02]  /*5400*/  IMAD.MOV.U32 R55, RZ, RZ, R133 ;  /* 0x000000ffff377224 */ /* 0x000fe400078e0085 */
[----:B------:R-:W-:Y:S01]  /*5410*/  HMMA.16816.F32 R96, R4, R26, R128 ;  /* 0x0000001a0460723c */ /* 0x000fe20000001880 */
[----:B------:R-:W-:Y:S01]  /*5420*/  IMAD.MOV.U32 R133, RZ, RZ, R134 ;  /* 0x000000ffff857224 */ /* 0x000fe200078e0086 */
[----:B------:R-:W-:Y:S01]  /*5430*/  MOV R134, R201 ;  /* 0x000000c900867202 */ /* 0x000fe20000000f00 */
[----:B------:R-:W-:-:S02]  /*5440*/  IMAD.MOV.U32 R201, RZ, RZ, R192 ;  /* 0x000000ffffc97224 */ /* 0x000fc400078e00c0 */
[----:B------:R-:W-:-:S03]  /*5450*/  IMAD.MOV.U32 R136, RZ, RZ, R47 ;  /* 0x000000ffff887224 */ /* 0x000fc600078e002f */
[C---:B--2---:R-:W-:Y:S08]  /*5460*/  HMMA.16816.F32 R56, R4.reuse, R8, R148 ;  /* 0x000000080438723c */ /* 0x044ff00000001894 */
        /* <DEDUP_REMOVED lines=9> */
[C---:B--2---:R-:W-:Y:S07]  /*5500*/  HMMA.16816.F32 R152, R4.reuse, R8, R176 ;  /* 0x000000080498723c */ /* 0x044fee00000018b0 */
[----:B------:R-:W-:Y:S01]  /*5510*/  IMAD.MOV.U32 R179, RZ, RZ, R33 ;  /* 0x000000ffffb37224 */ /* 0x000fe200078e0021 */
[----:B------:R-:W-:Y:S01]  /*5520*/  HMMA.16816.F32 R156, R4, R10, R168 ;  /* 0x0000000a049c723c */ /* 0x000fe200000018a8 */
[----:B------:R-:W2:Y:S01]  /*5530*/  LDSM.16.MT88.4 R8, [R219+0x7900] ;  /* 0x00790000db08783b */ /* 0x000ea20000004200 */
[----:B------:R-:W-:Y:S01]  /*5540*/  MOV R33, R45 ;  /* 0x0000002d00217202 */ /* 0x000fe20000000f00 */
[----:B------:R-:W-:-:S02]  /*5550*/  IMAD.MOV.U32 R45, RZ, RZ, R53 ;  /* 0x000000ffff2d7224 */ /* 0x000fc400078e0035 */
[----:B------:R-:W-:Y:S02]  /*5560*/  IMAD.MOV.U32 R53, RZ, RZ, R202 ;  /* 0x000000ffff357224 */ /* 0x000fe400078e00ca */
[----:B------:R-:W-:Y:S01]  /*5570*/  IMAD.MOV.U32 R169, RZ, RZ, R32 ;  /* 0x000000ffffa97224 */ /* 0x000fe200078e0020 */
[----:B------:R-:W-:Y:S01]  /*5580*/  MOV R168, R34 ;  /* 0x0000002200a87202 */ /* 0x000fe20000000f00 */
        /* <DEDUP_REMOVED lines=11> */
[C---:B-1----:R-:W-:Y:S01]  /*5640*/  HMMA.16816.F32 R180, R4.reuse, R16, R172 ;  /* 0x0000001004b4723c */ /* 0x042fe200000018ac */
[----:B------:R-:W-:Y:S01]  /*5650*/  IMAD.MOV.U32 R36, RZ, RZ, R193 ;  /* 0x000000ffff247224 */ /* 0x000fe200078e00c1 */
[----:B------:R-:W-:Y:S01]  /*5660*/  LDSM.16.MT88.4 R24, [R217+0xa900] ;  /* 0x00a90000d918783b */ /* 0x000fe20000004200 */
[----:B------:R-:W-:Y:S01]  /*5670*/  IMAD.MOV.U32 R38, RZ, RZ, R195 ;  /* 0x000000ffff267224 */ /* 0x000fe200078e00c3 */
[----:B------:R-:W-:Y:S01]  /*5680*/  MOV R177, R53 ;  /* 0x0000003500b17202 */ /* 0x000fe20000000f00 */
[----:B------:R-:W-:Y:S01]  /*5690*/  IMAD.MOV.U32 R176, RZ, RZ, R54 ;  /* 0x000000ffffb07224 */ /* 0x000fe200078e0036 */
[----:B------:R-:W-:Y:S01]  /*56a0*/  MOV R137, R46 ;  /* 0x0000002e00897202 */ /* 0x000fe20000000f00 */
[----:B------:R-:W-:Y:S01]  /*56b0*/  IMAD.MOV.U32 R171, RZ, RZ, R55 ;  /* 0x000000ffffab7224 */ /* 0x000fe200078e0037 */
[----:B------:R-:W-:Y:S01]  /*56c0*/  HMMA.16816.F32 R184, R4, R18, R160 ;  /* 0x0000001204b8723c */ /* 0x000fe200000018a0 */
[----:B------:R-:W1:Y:S01]  /*56d0*/  LDSM.16.MT88.4 R16, [R220+0xa900] ;  /* 0x00a90000dc10783b */ /* 0x000e620000004200 */
[----:B------:R-:W-:Y:S01]  /*56e0*/  IMAD.MOV.U32 R178, RZ, RZ, R52 ;  /* 0x000000ffffb27224 */ /* 0x000fe200078e0034 */
[----:B------:R-:W-:Y:S01]  /*56f0*/  MOV R29, R200 ;  /* 0x000000c8001d7202 */ /* 0x000fe20000000f00 */
[----:B------:R-:W-:-:S02]  /*5700*/  IMAD.MOV.U32 R138, RZ, RZ, R45 ;  /* 0x000000ffff8a7224 */ /* 0x000fc400078e002d */
[----:B------:R-:W-:Y:S01]  /*5710*/  IMAD.MOV.U32 R28, RZ, RZ, R202 ;  /* 0x000000ffff1c7224 */ /* 0x000fe200078e00ca */
[----:B------:R-:W-:Y:S01]  /*5720*/  MOV R162, R32 ;  /* 0x0000002000a27202 */ /* 0x000fe20000000f00 */
[C---:B------:R-:W-:Y:S01]  /*5730*/  HMMA.16816.F32 R192, R4.reuse, R30, R188 ;  /* 0x0000001e04c0723c */ /* 0x040fe200000018bc */
[----:B------:R-:W-:Y:S02]  /*5740*/  IMAD.MOV.U32 R161, RZ, RZ, R33 ;  /* 0x000000ffffa17224 */ /* 0x000fe400078e0021 */
[----:B------:R-:W-:Y:S02]  /*5750*/  IMAD.MOV.U32 R160, RZ, RZ, R34 ;  /* 0x000000ffffa07224 */ /* 0x000fe400078e0022 */
[----:B------:R-:W-:Y:S01]  /*5760*/  IMAD.MOV.U32 R163, RZ, RZ, R139 ;  /* 0x000000ffffa37224 */ /* 0x000fe200078e008b */
[----:B------:R-:W-:Y:S01]  /*5770*/  MOV R139, R35 ;  /* 0x00000023008b7202 */ /* 0x000fe20000000f00 */
[----:B------:R-:W-:Y:S01]  /*5780*/  IMAD.MOV.U32 R30, RZ, RZ, R44 ;  /* 0x000000ffff1e7224 */ /* 0x000fe200078e002c */
[----:B--2---:R-:W-:Y:S01]  /*5790*/  HMMA.16816.F32 R172, R4, R10, R120 ;  /* 0x0000000a04ac723c */ /* 0x004fe20000001878 */
[----:B------:R-:W-:-:S06]  /*57a0*/  IMAD.MOV.U32 R31, RZ, RZ, R203 ;  /* 0x000000ffff1f7224 */ /* 0x000fcc00078e00cb */
[----:B------:R-:W-:Y:S01]  /*57b0*/  IMAD.MOV.U32 R123, RZ, RZ, R39 ;  /* 0x000000ffff7b7224 */ /* 0x000fe200078e0027 */
[----:B------:R-:W-:Y:S01]  /*57c0*/  HMMA.16816.F32 R188, R4, R8, R124 ;  /* 0x0000000804bc723c */ /* 0x000fe2000000187c */
[----:B------:R-:W2:Y:S02]  /*57d0*/  LDSM.16.MT88.4 R8, [R219+0xa900] ;  /* 0x00a90000db08783b */ /* 0x000ea40000004200 */
[----:B------:R-:W-:-:S04]  /*57e0*/  IMAD.MOV.U32 R120, RZ, RZ, R123 ;  /* 0x000000ffff787224 */ /* 0x000fc800078e007b */
        /* <DEDUP_REMOVED lines=12> */
[----:B------:R3:W-:Y:S01]  /*58b0*/  MUFU.EX2 R15, R0 ;  /* 0x00000000000f7308 */ /* 0x0007e20000000800 */
[----:B------:R-:W-:Y:S01]  /*58c0*/  MOV R124, R127 ;  /* 0x0000007f007c7202 */ /* 0x000fe20000000f00 */
[----:B------:R-:W-:Y:S01]  /*58d0*/  IMAD.MOV.U32 R127, RZ, RZ, R161 ;  /* 0x000000ffff7f7224 */ /* 0x000fe200078e00a1 */
[----:B-1----:R-:W-:Y:S01]  /*58e0*/  HMMA.16816.F32 R52, R4, R16, R92 ;  /* 0x000000100434723c */ /* 0x002fe2000000185c */
[----:B------:R-:W-:-:S02]  /*58f0*/  IMAD.MOV.U32 R161, RZ, RZ, R168 ;  /* 0x000000ffffa17224 */ /* 0x000fc400078e00a8 */
[----:B------:R-:W-:Y:S02]  /*5900*/  IMAD.MOV.U32 R168, RZ, RZ, R135 ;  /* 0x000000ffffa87224 */ /* 0x000fe400078e0087 */
[----:B------:R-:W-:Y:S02]  /*5910*/  IMAD.MOV.U32 R163, RZ, RZ, R170 ;  /* 0x000000ffffa37224 */ /* 0x000fe400078e00aa */
[----:B------:R-:W-:Y:S01]  /*5920*/  IMAD.MOV.U32 R170, RZ, RZ, R225 ;  /* 0x000000ffffaa7224 */ /* 0x000fe200078e00e1 */
[----:B------:R-:W-:Y:S01]  /*5930*/  HMMA.16816.F32 R44, R4, R18, R88 ;  /* 0x00000012042c723c */ /* 0x000fe20000001858 */
[----:B------:R-:W1:Y:S01]  /*5940*/  LDSM.16.MT88.4 R16, [R218+0x2100] ;  /* 0x00210000da10783b */ /* 0x000e620000004200 */
[----:B---3--:R-:W-:-:S06]  /*5950*/  FFMA.FTZ R0, R210, c[0x0][0x2d0], -R12 ;  /* 0x0000b400d2007a23 */ /* 0x008fcc000001080c */
[C---:B------:R-:W-:Y:S01]  /*5960*/  HMMA.16816.F32 R112, R4.reuse, R24, R112 ;  /* 0x000000180470723c */ /* 0x040fe20000001870 */
[----:B------:R3:W-:Y:S07]  /*5970*/  MUFU.EX2 R135, R0 ;  /* 0x0000000000877308 */ /* 0x0007ee0000000800 */
[C---:B--2---:R-:W-:Y:S08]  /*5980*/  HMMA.16816.F32 R36, R4.reuse, R8, R84 ;  /* 0x000000080424723c */ /* 0x044ff00000001854 */
[C---:B------:R-:W-:Y:S01]  /*5990*/  HMMA.16816.F32 R32, R4.reuse, R10, R80 ;  /* 0x0000000a0420723c */ /* 0x040fe20000001850 */
[----:B---3--:R-:W-:Y:S01]  /*59a0*/  FFMA.FTZ R0, R208, c[0x0][0x2d0], -R12 ;  /* 0x0000b400d0007a23 */ /* 0x008fe2000001080c */
[----:B------:R-:W2:Y:S03]  /*59b0*/  LDSM.16.MT88.4 R8, [R220+0x2100] ;  /* 0x00210000dc08783b */ /* 0x000ea60000004200 */
[----:B------:R3:W-:Y:S03]  /*59c0*/  MUFU.EX2 R208, R0 ;  /* 0x0000000000d07308 */ /* 0x0007e60000000800 */
[----:B------:R-:W-:Y:S01]  /*59d0*/  HMMA.16816.F32 R200, R4, R26, R116 ;  /* 0x0000001a04c8723c */ /* 0x000fe20000001874 */
[----:B------:R-:W-:-:S07]  /*59e0*/  MOV R93, R134 ;  /* 0x00000086005d7202 */ /* 0x000fce0000000f00 */
[C---:B------:R-:W-:Y:S08]  /*59f0*/  HMMA.16816.F32 R108, R4.reuse, R20, R108 ;  /* 0x00000014046c723c */ /* 0x040ff0000000186c */
[----:B------:R-:W-:Y:S01]  /*5a00*/  HMMA.16816.F32 R104, R4, R22, R104 ;  /* 0x000000160468723c */ /* 0x000fe20000001868 */
[----:B---3--:R-:W-:Y:S01]  /*5a10*/  FFMA.FTZ R0, R209, c[0x0][0x2d0], -R12 ;  /* 0x0000b400d1007a23 */ /* 0x008fe2000001080c */
[----:B------:R-:W3:Y:S03]  /*5a20*/  LDSM.16.MT88.4 R20, [R217+0x2100] ;  /* 0x00210000d914783b */ /* 0x000ee60000004200 */
[----:B------:R4:W1:Y:S01]  /*5a30*/  MUFU.EX2 R210, R0 ;  /* 0x0000000000d27308 */ /* 0x0008620000000800 */
[----:B------:R-:W-:Y:S01]  /*5a40*/  IMAD.MOV.U32 R94, RZ, RZ, R222 ;  /* 0x000000ffff5e7224 */ /* 0x000fe200078e00de */
[----:B------:R1:W5:Y:S01]  /*5a50*/  LDL.LU R225, [R1+0x64] ;  /* 0x0000640001e17983 */ /* 0x0003620000300800 */
[----:B----4-:R-:W-:-:S02]  /*5a60*/  FFMA.FTZ R0, R120, c[0x0][0x2d0], -R2 ;  /* 0x0000b40078007a23 */ /* 0x010fc40000010802 */
[----:B------:R-:W-:Y:S01]  /*5a70*/  IMAD.MOV.U32 R120, RZ, RZ, R121 ;  /* 0x000000ffff787224 */ /* 0x000fe200078e0079 */
[----:B------:R-:W-:Y:S01]  /*5a80*/  MOV R121, R122 ;  /* 0x0000007a00797202 */ /* 0x000fe20000000f00 */
        /* <DEDUP_REMOVED lines=22> */
[----:B------:R-:W-:Y:S02]  /*5bf0*/  MOV R160, R162 ;  /* 0x000000a200a07202 */ /* 0x000fe40000000f00 */
[----:B------:R-:W-:Y:S02]  /*5c00*/  MOV R138, R14 ;  /* 0x0000000e008a7202 */ /* 0x000fe40000000f00 */
[----:B------:R-:W-:Y:S01]  /*5c10*/  MOV R162, R168 ;  /* 0x000000a800a27202 */ /* 0x000fe20000000f00 */
[----:B------:R4:W-:Y:S01]  /*5c20*/  MUFU.EX2 R14, R0 ;  /* 0x00000000000e7308 */ /* 0x0009e20000000800 */
[----:B------:R-:W-:-:S02]  /*5c30*/  MOV R168, R170 ;  /* 0x000000aa00a87202 */ /* 0x000fc40000000f00 */
[----:B------:R-:W-:Y:S02]  /*5c40*/  MOV R170, R176 ;  /* 0x000000b000aa7202 */ /* 0x000fe40000000f00 */
[----:B------:R-:W-:Y:S02]  /*5c50*/  MOV R176, R178 ;  /* 0x000000b200b07202 */ /* 0x000fe40000000f00 */
[----:B------:R-:W-:Y:S02]  /*5c60*/  MOV R178, R137 ;  /* 0x0000008900b27202 */ /* 0x000fe40000000f00 */
[----:B------:R-:W-:Y:S01]  /*5c70*/  MOV R137, R133 ;  /* 0x0000008500897202 */ /* 0x000fe20000000f00 */
[--C-:B------:R-:W-:Y:S02]  /*5c80*/  FFMA.FTZ R4, R25, c[0x0][0x2d0], -R2.reuse ;  /* 0x0000b40019047a23 */ /* 0x100fe40000010802 */
[----:B----4-:R-:W-:Y:S02]  /*5c90*/  FFMA.FTZ R0, R120, c[0x0][0x2d0], -R2 ;  /* 0x0000b40078007a23 */ /* 0x010fe40000010802 */
[----:B------:R4:W-:Y:S01]  /*5ca0*/  MUFU.EX2 R134, R4 ;  /* 0x0000000400867308 */ /* 0x0009e20000000800 */
[----:B-1----:R-:W-:Y:S01]  /*5cb0*/  F2FP.PACK_AB R6, R210, R208 ;  /* 0x000000d0d206723e */ /* 0x002fe200000000ff */
[----:B------:R-:W1:Y:S01]  /*5cc0*/  LDSM.16.MT88.4 R24, [R219+0x2100] ;  /* 0x00210000db18783b */ /* 0x000e620000004200 */
[----:B------:R-:W-:-:S02]  /*5cd0*/  MOV R120, R122 ;  /* 0x0000007a00787202 */ /* 0x000fc40000000f00 */
[----:B------:R-:W-:Y:S01]  /*5ce0*/  MOV R122, R124 ;  /* 0x0000007c007a7202 */ /* 0x000fe20000000f00 */
[----:B------:R-:W-:Y:S02]  /*5cf0*/  IMAD.MOV.U32 R124, RZ, RZ, R161 ;  /* 0x000000ffff7c7224 */ /* 0x000fe400078e00a1 */
[----:B------:R2:W2:Y:S01]  /*5d00*/  MUFU.EX2 R133, R0 ;  /* 0x0000000000857308 */ /* 0x0004a20000000800 */
[----:B------:R-:W-:Y:S02]  /*5d10*/  IMAD.MOV.U32 R161, RZ, RZ, R163 ;  /* 0x000000ffffa17224 */ /* 0x000fe400078e00a3 */
[----:B------:R-:W-:Y:S02]  /*5d20*/  IMAD.MOV.U32 R163, RZ, RZ, R169 ;  /* 0x000000ffffa37224 */ /* 0x000fe400078e00a9 */
[----:B------:R-:W-:Y:S02]  /*5d30*/  IMAD.MOV.U32 R169, RZ, RZ, R171 ;  /* 0x000000ffffa97224 */ /* 0x000fe400078e00ab */
[----:B------:R-:W-:Y:S01]  /*5d40*/  IMAD.MOV.U32 R171, RZ, RZ, R177 ;  /* 0x000000ffffab7224 */ /* 0x000fe200078e00b1 */
[----:B----4-:R-:W-:Y:S01]  /*5d50*/  F2FP.PACK_AB R4, R135, R15 ;  /* 0x0000000f8704723e */ /* 0x010fe200000000ff */
[----:B------:R-:W-:-:S02]  /*5d60*/  IMAD.MOV.U32 R177, RZ, RZ, R136 ;  /* 0x000000ffffb17224 */ /* 0x000fc400078e0088 */
[----:B------:R-:W-:Y:S02]  /*5d70*/  IMAD.MOV.U32 R136, RZ, RZ, R138 ;  /* 0x000000ffff887224 */ /* 0x000fe400078e008a */
[----:B------:R-:W-:Y:S02]  /*5d80*/  IMAD.MOV.U32 R138, RZ, RZ, R224 ;  /* 0x000000ffff8a7224 */ /* 0x000fe400078e00e0 */
[----:B--2---:R-:W-:Y:S01]  /*5d90*/  FFMA.FTZ R0, R223, c[0x0][0x2d0], -R2 ;  /* 0x0000b400df007a23 */ /* 0x004fe20000010802 */
[----:B------:R-:W-:Y:S01]  /*5da0*/  F2FP.PACK_AB R5, R133, R14 ;  /* 0x0000000e8505723e */ /* 0x000fe200000000ff */
[----:B------:R-:W-:Y:S01]  /*5db0*/  IMAD.MOV.U32 R86, RZ, RZ, R136 ;  /* 0x000000ffff567224 */ /* 0x000fe200078e0088 */
[----:B------:R-:W-:Y:S01]  /*5dc0*/  MOV R85, R120 ;  /* 0x0000007800557202 */ /* 0x000fe20000000f00 */
[----:B------:R-:W2:Y:S01]  /*5dd0*/  MUFU.EX2 R209, R0 ;  /* 0x0000000000d17308 */ /* 0x000ea20000000800 */
        /* <DEDUP_REMOVED lines=10> */
[----:B------:R4:W5:Y:S01]  /*5e80*/  LDL.LU R224, [R1+0x60] ;  /* 0x0000600001e07983 */ /* 0x0009620000300800 */
[----:B--2---:R-:W-:Y:S01]  /*5e90*/  F2FP.PACK_AB R7, R209, R134 ;  /* 0x00000086d107723e */ /* 0x004fe200000000ff */
[----:B------:R-:W-:Y:S01]  /*5ea0*/  IMAD.MOV.U32 R92, RZ, RZ, R138 ;  /* 0x000000ffff5c7224 */ /* 0x000fe200078e008a */
[----:B------:R-:W-:-:S02]  /*5eb0*/  MOV R0, R139 ;  /* 0x0000008b00007202 */ /* 0x000fc40000000f00 */
[----:B------:R-:W-:Y:S01]  /*5ec0*/  MOV R120, R168 ;  /* 0x000000a800787202 */ /* 0x000fe20000000f00 */
[----:B------:R-:W-:Y:S01]  /*5ed0*/  IMAD.MOV.U32 R89, RZ, RZ, R161 ;  /* 0x000000ffff597224 */ /* 0x000fe200078e00a1 */
[----:B------:R-:W-:Y:S01]  /*5ee0*/  MOV R123, R160 ;  /* 0x000000a0007b7202 */ /* 0x000fe20000000f00 */
[C---:B------:R-:W-:Y:S01]  /*5ef0*/  HMMA.16816.F32 R144, R4.reuse, R16, R144 ;  /* 0x000000100490723c */ /* 0x040fe20000001890 */
[----:B------:R-:W-:Y:S01]  /*5f00*/  MOV R122, R162 ;  /* 0x000000a2007a7202 */ /* 0x000fe20000000f00 */
[----:B------:R-:W-:Y:S01]  /*5f10*/  IMAD.MOV.U32 R121, RZ, RZ, R163 ;  /* 0x000000ffff797224 */ /* 0x000fe200078e00a3 */
[----:B------:R4:W5:Y:S04]  /*5f20*/  LDL.LU R223, [R1+0x5c] ;  /* 0x00005c0001df7983 */ /* 0x0009680000300800 */
[----:B------:R4:W5:Y:S01]  /*5f30*/  LDL.LU R222, [R1+0x58] ;  /* 0x0000580001de7983 */ /* 0x0009620000300800 */
[C---:B------:R-:W-:Y:S03]  /*5f40*/  HMMA.16816.F32 R76, R4.reuse, R18, R76 ;  /* 0x00000012044c723c */ /* 0x040fe6000000184c */
[----:B------:R-:W2:Y:S05]  /*5f50*/  LDSM.16.MT88.4 R16, [R217+0x5100] ;  /* 0x00510000d910783b */ /* 0x000eaa0000004200 */
[C---:B------:R-:W-:Y:S08]  /*5f60*/  HMMA.16816.F32 R72, R4.reuse, R8, R72 ;  /* 0x000000080448723c */ /* 0x040ff00000001848 */
[C---:B------:R-:W-:Y:S01]  /*5f70*/  HMMA.16816.F32 R64, R4.reuse, R10, R64 ;  /* 0x0000000a0440723c */ /* 0x040fe20000001840 */
[----:B------:R-:W4:Y:S07]  /*5f80*/  LDSM.16.MT88.4 R8, [R218+0x5100] ;  /* 0x00510000da08783b */ /* 0x000f2e0000004200 */
[C---:B---3--:R-:W-:Y:S07]  /*5f90*/  HMMA.16816.F32 R136, R4.reuse, R20, R204 ;  /* 0x000000140488723c */ /* 0x048fee00000018cc */
[----:B------:R-:W-:Y:S01]  /*5fa0*/  IMAD.MOV.U32 R207, RZ, RZ, R179 ;  /* 0x000000ffffcf7224 */ /* 0x000fe200078e00b3 */
[----:B------:R-:W-:Y:S01]  /*5fb0*/  HMMA.16816.F32 R80, R4, R22, R100 ;  /* 0x000000160450723c */ /* 0x000fe20000001864 */
[----:B------:R-:W3:Y:S01]  /*5fc0*/  LDSM.16.MT88.4 R20, [R220+0x5100] ;  /* 0x00510000dc14783b */ /* 0x000ee20000004200 */
[----:B------:R-:W-:Y:S01]  /*5fd0*/  IMAD.MOV.U32 R204, RZ, RZ, R94 ;  /* 0x000000ffffcc7224 */ /* 0x000fe200078e005e */
[----:B------:R-:W-:Y:S01]  /*5fe0*/  MOV R205, R95 ;  /* 0x0000005f00cd7202 */ /* 0x000fe20000000f00 */
[----:B------:R-:W-:-:S04]  /*5ff0*/  IMAD.MOV.U32 R206, RZ, RZ, R116 ;  /* 0x000000ffffce7224 */ /* 0x000fc800078e0074 */
[C---:B-1----:R-:W-:Y:S08]  /*6000*/  HMMA.16816.F32 R160, R4.reuse, R24, R40 ;  /* 0x0000001804a0723c */ /* 0x042ff00000001828 */
[C---:B--2---:R-:W-:Y:S08]  /*6010*/  HMMA.16816.F32 R168, R4.reuse, R16, R68 ;  /* 0x0000001004a8723c */ /* 0x044ff00000001844 */
[C---:B------:R-:W-:Y:S01]  /*6020*/  HMMA.16816.F32 R68, R4.reuse, R18, R60 ;  /* 0x000000120444723c */ /* 0x040fe2000000183c */
[----:B------:R-:W1:Y:S07]  /*6030*/  LDSM.16.MT88.4 R16, [R219+0x5100] ;  /* 0x00510000db10783b */ /* 0x000e6e0000004200 */
[C---:B----4-:R-:W-:Y:S07]  /*6040*/  HMMA.16816.F32 R176, R4.reuse, R8, R56 ;  /* 0x0000000804b0723c */ /* 0x050fee0000001838 */
[----:B------:R-:W-:Y:S01]  /*6050*/  IMAD.MOV.U32 R58, RZ, RZ, R0 ;  /* 0x000000ffff3a7224 */ /* 0x000fe200078e0000 */
[----:B------:R-:W-:Y:S01]  /*6060*/  HMMA.16816.F32 R48, R4, R10, R48 ;  /* 0x0000000a0430723c */ /* 0x000fe20000001830 */
[----:B------:R-:W2:Y:S01]  /*6070*/  LDSM.16.MT88.4 R8, [R217+0x8100] ;  /* 0x00810000d908783b */ /* 0x000ea20000004200 */
[----:B------:R-:W-:Y:S01]  /*6080*/  MOV R57, R84 ;  /* 0x0000005400397202 */ /* 0x000fe20000000f00 */
[----:B------:R-:W-:Y:S01]  /*6090*/  IMAD.MOV.U32 R56, RZ, RZ, R85 ;  /* 0x000000ffff387224 */ /* 0x000fe200078e0055 */
[----:B------:R-:W-:Y:S01]  /*60a0*/  MOV R59, R207 ;  /* 0x000000cf003b7202 */ /* 0x000fe20000000f00 */
[----:B------:R-:W-:Y:S01]  /*60b0*/  IMAD.MOV.U32 R0, RZ, RZ, R87 ;  /* 0x000000ffff007224 */ /* 0x000fe200078e0057 */
[----:B------:R-:W-:-:S02]  /*60c0*/  MOV R207, R88 ;  /* 0x0000005800cf7202 */ /* 0x000fc40000000f00 */
[----:B---3--:R-:W-:Y:S01]  /*60d0*/  HMMA.16816.F32 R40, R4, R20, R128 ;  /* 0x000000140428723c */ /* 0x008fe20000001880 */
[----:B------:R-:W-:-:S06]  /*60e0*/  MOV R88, R30 ;  /* 0x0000001e00587202 */ /* 0x000fcc0000000f00 */
[----:B------:R-:W-:Y:S01]  /*60f0*/  MOV R131, R86 ;  /* 0x0000005600837202 */ /* 0x000fe20000000f00 */
[----:B------:R-:W-:Y:S01]  /*6100*/  IMAD.MOV.U32 R130, RZ, RZ, R89 ;  /* 0x000000ffff827224 */ /* 0x000fe200078e0059 */
[----:B------:R-:W-:Y:S01]  /*6110*/  MOV R129, R90 ;  /* 0x0000005a00817202 */ /* 0x000fe20000000f00 */
[----:B------:R-:W-:Y:S01]  /*6120*/  IMAD.MOV.U32 R128, RZ, RZ, R91 ;  /* 0x000000ffff807224 */ /* 0x000fe200078e005b */
[----:B------:R-:W-:Y:S01]  /*6130*/  MOV R90, R28 ;  /* 0x0000001c005a7202 */ /* 0x000fe20000000f00 */
[----:B------:R-:W-:Y:S01]  /*6140*/  IMAD.MOV.U32 R89, RZ, RZ, R31 ;  /* 0x000000ffff597224 */ /* 0x000fe200078e001f */
[C---:B------:R-:W-:Y:S01]  /*6150*/  HMMA.16816.F32 R96, R4.reuse, R26, R96 ;  /* 0x0000001a0460723c */ /* 0x040fe20000001860 */
[----:B------:R-:W-:Y:S01]  /*6160*/  IMAD.MOV.U32 R91, RZ, RZ, R29 ;  /* 0x000000ffff5b7224 */ /* 0x000fe200078e001d */
[----:B------:R-:W-:Y:S04]  /*6170*/  LDSM.16.MT88.4 R24, [R217+0xb100] ;  /* 0x00b10000d918783b */ /* 0x000fe80000004200 */
[----:B------:R-:W3:Y:S02]  /*6180*/  LDSM.16.MT88.4 R28, [R218+0x8100] ;  /* 0x00810000da1c783b */ /* 0x000ee40000004200 */
[C---:B-1----:R-:W-:Y:S07]  /*6190*/  HMMA.16816.F32 R84, R4.reuse, R16, R140 ;  /* 0x000000100454723c */ /* 0x042fee000000188c */
[----:B------:R-:W-:Y:S01]  /*61a0*/  IMAD.MOV.U32 R141, RZ, RZ, R92 ;  /* 0x000000ffff8d7224 */ /* 0x000fe200078e005c */
[----:B------:R-:W-:Y:S01]  /*61b0*/  MOV R140, R93 ;  /* 0x0000005d008c7202 */ /* 0x000fe20000000f00 */
[----:B------:R-:W-:Y:S01]  /*61c0*/  HMMA.16816.F32 R60, R4, R22, R196 ;  /* 0x00000016043c723c */ /* 0x000fe200000018c4 */
[----:B------:R-:W-:Y:S01]  /*61d0*/  MOV R142, R0 ;  /* 0x00000000008e7202 */ /* 0x000fe20000000f00 */
[----:B------:R-:W-:Y:S01]  /*61e0*/  IMAD.MOV.U32 R0, RZ, RZ, R120 ;  /* 0x000000ffff007224 */ /* 0x000fe200078e0078 */
[----:B------:R-:W-:Y:S01]  /*61f0*/  MOV R143, R121 ;  /* 0x00000079008f7202 */ /* 0x000fe20000000f00 */
[----:B------:R-:W-:Y:S02]  /*6200*/  LDSM.16.MT88.4 R20, [R218+0xb100] ;  /* 0x00b10000da14783b */ /* 0x000fe40000004200 */
[----:B------:R-:W-:-:S02]  /*6210*/  FFMA.FTZ R0, R0, c[0x0][0x2d0], -R12 ;  /* 0x0000b40000007a23 */ /* 0x000fc4000001080c */
[C---:B------:R-:W-:Y:S01]  /*6220*/  HMMA.16816.F32 R92, R4.reuse, R18, R148 ;  /* 0x00000012045c723c */ /* 0x040fe20000001894 */
[----:B------:R-:W1:Y:S06]  /*6230*/  LDSM.16.MT88.4 R16, [R220+0x8100] ;  /* 0x00810000dc10783b */ /* 0x000e6c0000004200 */
[----:B------:R-:W-:Y:S01]  /*6240*/  MOV R151, R117 ;  /* 0x0000007500977202 */ /* 0x000fe20000000f00 */
[----:B------:R-:W-:Y:S01]  /*6250*/  IMAD.MOV.U32 R150, RZ, RZ, R118 ;  /* 0x000000ffff967224 */ /* 0x000fe200078e0076 */
[----:B------:R-:W-:Y:S01]  /*6260*/  MOV R149, R119 ;  /* 0x0000007700957202 */ /* 0x000fe20000000f00 */
[----:B--2---:R-:W-:Y:S01]  /*6270*/  HMMA.16816.F32 R100, R4, R8, R152 ;  /* 0x000000080464723c */ /* 0x004fe20000001898 */
[----:B------:R-:W-:-:S06]  /*6280*/  IMAD.MOV.U32 R148, RZ, RZ, R122 ;  /* 0x000000ffff947224 */ /* 0x000fcc00078e007a */
[----:B------:R-:W-:Y:S01]  /*6290*/  MOV R152, R123 ;  /* 0x0000007b00987202 */ /* 0x000fe20000000f00 */
[----:B------:R-:W-:Y:S01]  /*62a0*/  HMMA.16816.F32 R116, R4, R10, R156 ;  /* 0x0000000a0474723c */ /* 0x000fe2000000189c */
[----:B------:R-:W2:Y:S01]  /*62b0*/  LDSM.16.MT88.4 R8, [R219+0x8100] ;  /* 0x00810000db08783b */ /* 0x000ea20000004200 */
[----:B------:R-:W-:Y:S01]  /*62c0*/  IMAD.MOV.U32 R153, RZ, RZ, R124 ;  /* 0x000000ffff997224 */ /* 0x000fe200078e007c */
[----:B------:R-:W-:Y:S01]  /*62d0*/  MOV R154, R125 ;  /* 0x0000007d009a7202 */ /* 0x000fe20000000f00 */
[----:B------:R-:W-:-:S03]  /*62e0*/  IMAD.MOV.U32 R155, RZ, RZ, R126 ;  /* 0x000000ffff9b7224 */ /* 0x000fc600078e007e */
[----:B------:R-:W-:Y:S01]  /*62f0*/  MOV R159, R127 ;  /* 0x0000007f009f7202 */ /* 0x000fe20000000f00 */
[C---:B---3--:R-:W-:Y:S04]  /*6300*/  HMMA.16816.F32 R120, R4.reuse, R28, R164 ;  /* 0x0000001c0478723c */ /* 0x048fe800000018a4 */
[----:B------:R-:W-:Y:S01]  /*6310*/  IMAD.MOV.U32 R158, RZ, RZ, R159 ;  /* 0x000000ffff9e7224 */ /* 0x000fe200078e009f */
[----:B------:R-:W-:Y:S01]  /*6320*/  MOV R159, R152 ;  /* 0x00000098009f7202 */ /* 0x000fe20000000f00 */
[----:B------:R-:W-:Y:S01]  /*6330*/  IMAD.MOV.U32 R152, RZ, RZ, R153 ;  /* 0x000000ffff987224 */ /* 0x000fe200078e0099 */
[----:B------:R-:W-:Y:S01]  /*6340*/  MOV R153, R154 ;  /* 0x0000009a00997202 */ /* 0x000fe20000000f00 */
[C---:B------:R-:W-:Y:S01]  /*6350*/  HMMA.16816.F32 R28, R4.reuse, R30, R192 ;  /* 0x0000001e041c723c */ /* 0x040fe200000018c0 */
        /* <DEDUP_REMOVED lines=8> */
[----:B------:R-:W-:Y:S01]  /*63e0*/  MOV R141, R142 ;  /* 0x0000008e008d7202 */ /* 0x000fe20000000f00 */
[----:B------:R-:W-:Y:S01]  /*63f0*/  IMAD.MOV.U32 R142, RZ, RZ, R128 ;  /* 0x000000ffff8e7224 */ /* 0x000fe200078e0080 */
[----:B------:R-:W-:Y:S01]  /*6400*/  MOV R128, R129 ;  /* 0x0000008100807202 */ /* 0x000fe20000000f00 */
[----:B------:R-:W-:Y:S01]  /*6410*/  IMAD.MOV.U32 R129, RZ, RZ, R130 ;  /* 0x000000ffff817224 */ /* 0x000fe200078e0082 */
[----:B------:R-:W-:Y:S01]  /*6420*/  MOV R130, R131 ;  /* 0x0000008300827202 */ /* 0x000fe20000000f00 */
[----:B------:R-:W-:Y:S01]  /*6430*/  IMAD.MOV.U32 R131, RZ, RZ, R56 ;  /* 0x000000ffff837224 */ /* 0x000fe200078e0038 */
[----:B------:R-:W-:Y:S01]  /*6440*/  MOV R56, R57 ;  /* 0x0000003900387202 */ /* 0x000fe20000000f00 */
[----:B------:R-:W-:Y:S01]  /*6450*/  HMMA.16816.F32 R184, R4, R18, R184 ;  /* 0x0000001204b8723c */ /* 0x000fe200000018b8 */
[----:B------:R-:W1:Y:S01]  /*6460*/  LDSM.16.MT88.4 R16, [R220+0xb100] ;  /* 0x00b10000dc10783b */ /* 0x000e620000004200 */
[----:B------:R-:W-:Y:S01]  /*6470*/  IMAD.MOV.U32 R57, RZ, RZ, R58 ;  /* 0x000000ffff397224 */ /* 0x000fe200078e003a */
[----:B------:R-:W-:Y:S01]  /*6480*/  MOV R58, R59 ;  /* 0x0000003b003a7202 */ /* 0x000fe20000000f00 */
[----:B------:R-:W-:-:S02]  /*6490*/  IMAD.MOV.U32 R59, RZ, RZ, R221 ;  /* 0x000000ffff3b7224 */ /* 0x000fc400078e00dd */
[----:B------:R3:W5:Y:S02]  /*64a0*/  LDL.LU R221, [R1+0x54] ;  /* 0x0000540001dd7983 */ /* 0x0007640000300800 */
[C---:B------:R-:W-:Y:S08]  /*64b0*/  HMMA.16816.F32 R196, R4.reuse, R24, R112 ;  /* 0x0000001804c4723c */ /* 0x040ff00000001870 */
[C---:B--2---:R-:W-:Y:S08]  /*64c0*/  HMMA.16816.F32 R188, R4.reuse, R8, R188 ;  /* 0x0000000804bc723c */ /* 0x044ff000000018bc */
[C---:B------:R-:W-:Y:S01]  /*64d0*/  HMMA.16816.F32 R192, R4.reuse, R10, R172 ;  /* 0x0000000a04c0723c */ /* 0x040fe200000018ac */
[----:B------:R-:W2:Y:S07]  /*64e0*/  LDSM.16.MT88.4 R8, [R219+0xb100] ;  /* 0x00b10000db08783b */ /* 0x000eae0000004200 */
[C---:B------:R-:W-:Y:S08]  /*64f0*/  HMMA.16816.F32 R200, R4.reuse, R26, R200 ;  /* 0x0000001a04c8723c */ /* 0x040ff000000018c8 */
[C---:B------:R-:W-:Y:S08]  /*6500*/  HMMA.16816.F32 R108, R4.reuse, R20, R108 ;  /* 0x00000014046c723c */ /* 0x040ff0000000186c */
[C---:B-1----:R-:W-:Y:S01]  /*6510*/  HMMA.16816.F32 R44, R4.reuse, R18, R44 ;  /* 0x00000012042c723c */ /* 0x042fe2000000182c */
[----:B------:R-:W-:Y:S01]  /*6520*/  MOV R115, R128 ;  /* 0x0000008000737202 */ /* 0x000fe20000000f00 */
[----:B------:R-:W-:Y:S06]  /*6530*/  LDSM.16.MT88.4 R172, [R217+0x5900] ;  /* 0x00590000d9ac783b */ /* 0x000fec0000004200 */
[C---:B------:R-:W-:Y:S08]  /*6540*/  HMMA.16816.F32 R20, R4.reuse, R22, R104 ;  /* 0x000000160414723c */ /* 0x040ff00000001868 */
[C---:B------:R-:W-:Y:S08]  /*6550*/  HMMA.16816.F32 R24, R4.reuse, R16, R52 ;  /* 0x000000100418723c */ /* 0x040ff00000001834 */
[C---:B--2---:R-:W-:Y:S01]  /*6560*/  HMMA.16816.F32 R36, R4.reuse, R8, R36 ;  /* 0x000000080424723c */ /* 0x044fe20000001824 */
[----:B------:R1:W-:Y:S07]  /*6570*/  MUFU.EX2 R9, R0 ;  /* 0x0000000000097308 */ /* 0x0003ee0000000800 */
[----:B------:R-:W-:Y:S01]  /*6580*/  HMMA.16816.F32 R32, R4, R10, R32 ;  /* 0x0000000a0420723c */ /* 0x000fe20000001820 */
[----:B-1----:R-:W-:Y:S01]  /*6590*/  FFMA.FTZ R0, R158, c[0x0][0x2d0], -R12 ;  /* 0x0000b4009e007a23 */ /* 0x002fe2000001080c */
[----:B------:R-:W-:Y:S01]  /*65a0*/  MOV R158, R159 ;  /* 0x0000009f009e7202 */ /* 0x000fe20000000f00 */
[----:B------:R-:W-:-:S02]  /*65b0*/  IMAD.MOV.U32 R159, RZ, RZ, R152 ;  /* 0x000000ffff9f7224 */ /* 0x000fc400078e0098 */
[----:B------:R1:W2:Y:S01]  /*65c0*/  MUFU.EX2 R10, R0 ;  /* 0x00000000000a7308 */ /* 0x0002a20000000800 */
[----:B------:R-:W-:Y:S01]  /*65d0*/  MOV R152, R153 ;  /* 0x0000009900987202 */ /* 0x000fe20000000f00 */
[----:B------:R-:W-:Y:S01]  /*65e0*/  IMAD.MOV.U32 R153, RZ, RZ, R154 ;  /* 0x000000ffff997224 */ /* 0x000fe200078e009a */
[----:B------:R-:W-:Y:S01]  /*65f0*/  MOV R154, R155 ;  /* 0x0000009b009a7202 */ /* 0x000fe20000000f00 */
[----:B------:R-:W-:Y:S02]  /*6600*/  IMAD.MOV.U32 R155, RZ, RZ, R148 ;  /* 0x000000ffff9b7224 */ /* 0x000fe400078e0094 */
[----:B-1----:R-:W-:Y:S02]  /*6610*/  FFMA.FTZ R0, R158, c[0x0][0x2d0], -R12 ;  /* 0x0000b4009e007a23 */ /* 0x002fe4000001080c */
[----:B------:R-:W-:Y:S01]  /*6620*/  IMAD.MOV.U32 R158, RZ, RZ, R159 ;  /* 0x000000ffff9e7224 */ /* 0x000fe200078e009f */
[----:B------:R-:W-:Y:S02]  /*6630*/  MOV R159, R13 ;  /* 0x0000000d009f7202 */ /* 0x000fe40000000f00 */
[----:B------:R1:W-:Y:S01]  /*6640*/  MUFU.EX2 R13, R0 ;  /* 0x00000000000d7308 */ /* 0x0003e20000000800 */
[----:B------:R-:W-:Y:S01]  /*6650*/  MOV R148, R149 ;  /* 0x0000009500947202 */ /* 0x000fe20000000f00 */
[----:B------:R-:W-:Y:S01]  /*6660*/  IMAD.MOV.U32 R149, RZ, RZ, R150 ;  /* 0x000000ffff957224 */ /* 0x000fe200078e0096 */
[----:B------:R-:W-:Y:S01]  /*6670*/  MOV R150, R151 ;  /* 0x0000009700967202 */ /* 0x000fe20000000f00 */
[----:B------:R-:W-:Y:S01]  /*6680*/  IMAD.MOV.U32 R151, RZ, RZ, R140 ;  /* 0x000000ffff977224 */ /* 0x000fe200078e008c */
[----:B------:R-:W-:Y:S01]  /*6690*/  MOV R140, R141 ;  /* 0x0000008d008c7202 */ /* 0x000fe20000000f00 */
[----:B-1----:R-:W-:-:S04]  /*66a0*/  FFMA.FTZ R0, R158, c[0x0][0x2d0], -R12 ;  /* 0x0000b4009e007a23 */ /* 0x002fc8000001080c */
[----:B------:R1:W4:Y:S01]  /*66b0*/  MUFU.EX2 R11, R0 ;  /* 0x00000000000b7308 */ /* 0x0003220000000800 */
[----:B------:R-:W-:Y:S01]  /*66c0*/  IMAD.MOV.U32 R141, RZ, RZ, R142 ;  /* 0x000000ffff8d7224 */ /* 0x000fe200078e008e */
[----:B------:R-:W-:Y:S01]  /*66d0*/  MOV R142, R216 ;  /* 0x000000d8008e7202 */ /* 0x000fe20000000f00 */
[----:B------:R-:W-:Y:S01]  /*66e0*/  IMAD.MOV.U32 R54, RZ, RZ, R129 ;  /* 0x000000ffff367224 */ /* 0x000fe200078e0081 */
[----:B------:R-:W-:Y:S01]  /*66f0*/  MOV R55, R130 ;  /* 0x0000008200377202 */ /* 0x000fe20000000f00 */
[----:B------:R-:W-:Y:S01]  /*6700*/  IMAD.MOV.U32 R104, RZ, RZ, R131 ;  /* 0x000000ffff687224 */ /* 0x000fe200078e0083 */
[----:B--2---:R-:W-:Y:S01]  /*6710*/  F2FP.PACK_AB R128, R10, R9 ;  /* 0x000000090a80723e */ /* 0x004fe200000000ff */
[----:B------:R-:W-:Y:S01]  /*6720*/  IMAD.MOV.U32 R166, RZ, RZ, R153 ;  /* 0x000000ffffa67224 */ /* 0x000fe200078e0099 */
[----:B------:R-:W-:Y:S01]  /*6730*/  MOV R164, R154 ;  /* 0x0000009a00a47202 */ /* 0x000fe20000000f00 */
[----:B-1----:R-:W-:Y:S02]  /*6740*/  FFMA.FTZ R0, R159, c[0x0][0x2d0], -R2 ;  /* 0x0000b4009f007a23 */ /* 0x002fe40000010802 */
[----:B------:R-:W-:Y:S01]  /*6750*/  IMAD.MOV.U32 R183, RZ, RZ, R155 ;  /* 0x000000ffffb77224 */ /* 0x000fe200078e009b */
[----:B------:R-:W1:Y:S01]  /*6760*/  LDSM.16.MT88.4 R156, [R220+0x2900] ;  /* 0x00290000dc9c783b */ /* 0x000e620000004200 */
[----:B------:R2:W-:Y:S01]  /*6770*/  MUFU.EX2 R5, R0 ;  /* 0x0000000000057308 */ /* 0x0005e20000000800 */
[----:B------:R-:W-:Y:S01]  /*6780*/  MOV R105, R56 ;  /* 0x0000003800697202 */ /* 0x000fe20000000f00 */
[----:B------:R-:W-:Y:S01]  /*6790*/  IMAD.MOV.U32 R106, RZ, RZ, R57 ;  /* 0x000000ffff6a7224 */ /* 0x000fe200078e0039 */
[----:B------:R-:W-:Y:S01]  /*67a0*/  MOV R107, R58 ;  /* 0x0000003a006b7202 */ /* 0x000fe20000000f00 */
[----:B------:R-:W-:Y:S01]  /*67b0*/  IMAD.MOV.U32 R112, RZ, RZ, R59 ;  /* 0x000000ffff707224 */ /* 0x000fe200078e003b */
[----:B----4-:R-:W-:Y:S01]  /*67c0*/  F2FP.PACK_AB R130, R11, R13 ;  /* 0x0000000d0b82723e */ /* 0x010fe200000000ff */
[----:B------:R-:W-:Y:S01]  /*67d0*/  IMAD.MOV.U32 R153, RZ, RZ, R151 ;  /* 0x000000ffff997224 */ /* 0x000fe200078e0097 */
[----:B------:R-:W-:Y:S01]  /*67e0*/  MOV R154, R140 ;  /* 0x0000008c009a7202 */ /* 0x000fe20000000f00 */
[----:B------:R-:W-:Y:S01]  /*67f0*/  IMAD.MOV.U32 R155, RZ, RZ, R141 ;  /* 0x000000ffff9b7224 */ /* 0x000fe200078e008d */
[----:B------:R-:W-:Y:S01]  /*6800*/  LDSM.16.MT88.4 R56, [R220+0x5900] ;  /* 0x00590000dc38783b */ /* 0x000fe20000004200 */
[----:B------:R-:W-:Y:S01]  /*6810*/  MOV R165, R148 ;  /* 0x0000009400a57202 */ /* 0x000fe20000000f00 */
[----:B------:R-:W-:-:S02]  /*6820*/  IMAD.MOV.U32 R167, RZ, RZ, R149 ;  /* 0x000000ffffa77224 */ /* 0x000fc400078e0095 */
[----:B------:R3:W5:Y:S01]  /*6830*/  LDL.LU R216, [R1+0x50] ;  /* 0x0000500001d87983 */ /* 0x0007620000300800 */
[----:B--2---:R-:W-:-:S04]  /*6840*/  FFMA.FTZ R0, R152, c[0x0][0x2d0], -R2 ;  /* 0x0000b40098007a23 */ /* 0x004fc80000010802 */
[----:B------:R2:W4:Y:S02]  /*6850*/  MUFU.EX2 R7, R0 ;  /* 0x0000000000077308 */ /* 0x0005240000000800 */
[--C-:B--2---:R-:W-:Y:S02]  /*6860*/  FFMA.FTZ R0, R142, c[0x0][0x2d0], -R2.reuse ;  /* 0x0000b4008e007a23 */ /* 0x104fe40000010802 */
[----:B------:R-:W-:-:S04]  /*6870*/  FFMA.FTZ R2, R143, c[0x0][0x2d0], -R2 ;  /* 0x0000b4008f027a23 */ /* 0x000fc80000010802 */
[----:B------:R2:W-:Y:S01]  /*6880*/  MUFU.EX2 R6, R0 ;  /* 0x0000000000067308 */ /* 0x0005e20000000800 */
[----:B----4-:R-:W-:Y:S01]  /*6890*/  F2FP.PACK_AB R129, R7, R5 ;  /* 0x000000050781723e */ /* 0x010fe200000000ff */
[----:B------:R-:W-:Y:S01]  /*68a0*/  IMAD.MOV.U32 R114, RZ, RZ, R153 ;  /* 0x000000ffff727224 */ /* 0x000fe200078e0099 */
[----:B------:R-:W-:Y:S01]  /*68b0*/  MOV R152, R150 ;  /* 0x0000009600987202 */ /* 0x000fe20000000f00 */
[----:B------:R-:W-:Y:S01]  /*68c0*/  IMAD.MOV.U32 R53, RZ, RZ, R155 ;  /* 0x000000ffff357224 */ /* 0x000fe200078e009b */
[----:B------:R-:W-:Y:S01]  /*68d0*/  MOV R113, R154 ;  /* 0x0000009a00717202 */ /* 0x000fe20000000f00 */
[----:B------:R-:W-:Y:S02]  /*68e0*/  LDSM.16.MT88.4 R140, [R217+0x2900] ;  /* 0x00290000d98c783b */ /* 0x000fe40000004200 */
[----:B------:R-:W4:Y:S01]  /*68f0*/  MUFU.EX2 R8, R2 ;  /* 0x0000000200087308 */ /* 0x000f220000000800 */
[----:B------:R-:W-:Y:S01]  /*6900*/  MOV R12, R152 ;  /* 0x00000098000c7202 */ /* 0x000fe20000000f00 */
[----:B------:R-:W-:Y:S01]  /*6910*/  IMAD.MOV.U32 R18, RZ, RZ, R106 ;  /* 0x000000ffff127224 */ /* 0x000fe200078e006a */
[----:B------:R-:W-:Y:S01]  /*6920*/  MOV R19, R107 ;  /* 0x0000006b00137202 */ /* 0x000fe20000000f00 */
[----:B------:R-:W-:Y:S01]  /*6930*/  IMAD.MOV.U32 R16, RZ, RZ, R112 ;  /* 0x000000ffff107224 */ /* 0x000fe200078e0070 */
[----:B------:R-:W-:Y:S01]  /*6940*/  MOV R17, R105 ;  /* 0x0000006900117202 */ /* 0x000fe20000000f00 */
[----:B------:R-:W-:Y:S01]  /*6950*/  LDSM.16.MT88.4 R148, [R218+0x2900] ;  /* 0x00290000da94783b */ /* 0x000fe20000004200 */
[----:B--2---:R-:W-:-:S03]  /*6960*/  FADD.FTZ R0, R164, R183 ;  /* 0x000000b7a4007221 */ /* 0x004fc60000010000 */
[----:B------:R-:W2:Y:S01]  /*6970*/  LDSM.16.MT88.4 R180, [R218+0x5900] ;  /* 0x00590000dab4783b */ /* 0x000ea20000004200 */
[----:B----4-:R-:W-:-:S07]  /*6980*/  F2FP.PACK_AB R131, R8, R6 ;  /* 0x000000060883723e */ /* 0x010fce00000000ff */
[----:B-1----:R-:W-:Y:S01]  /*6990*/  HMMA.16816.F32 R152, R128, R156, R72 ;  /* 0x0000009c8098723c */ /* 0x002fe20000001848 */
[----:B------:R-:W1:Y:S01]  /*69a0*/  LDSM.16.MT88.4 R72, [R217+0x8900] ;  /* 0x00890000d948783b */ /* 0x000e620000004200 */
[----:B------:R-:W-:Y:S02]  /*69b0*/  FADD.FTZ R2, R166, R165 ;  /* 0x000000a5a6027221 */ /* 0x000fe40000010000 */
[----:B------:R-:W-:-:S04]  /*69c0*/  FADD.FTZ R4, R167, R0 ;  /* 0x00000000a7047221 */ /* 0x000fc80000010000 */
[C---:B------:R-:W-:Y:S01]  /*69d0*/  HMMA.16816.F32 R168, R128.reuse, R172, R168 ;  /* 0x000000ac80a8723c */ /* 0x040fe200000018a8 */
[----:B------:R-:W-:Y:S01]  /*69e0*/  FADD.FTZ R0, R115, R2 ;  /* 0x0000000273007221 */ /* 0x000fe20000010000 */
[----:B------:R-:W4:Y:S06]  /*69f0*/  LDSM.16.MT88.4 R164, [R219+0x2900] ;  /* 0x00290000dba4783b */ /* 0x000f2c0000004200 */
[C---:B------:R-:W-:Y:S08]  /*6a00*/  HMMA.16816.F32 R172, R128.reuse, R174, R68 ;  /* 0x000000ae80ac723c */ /* 0x040ff00000001844 */
[C---:B--2---:R-:W-:Y:S08]  /*6a10*/  HMMA.16816.F32 R176, R128.reuse, R180, R176 ;  /* 0x000000b480b0723c */ /* 0x044ff000000018b0 */
[C---:B------:R-:W-:Y:S08]  /*6a20*/  HMMA.16816.F32 R180, R128.reuse, R182, R48 ;  /* 0x000000b680b4723c */ /* 0x040ff00000001830 */
[----:B-1----:R-:W-:Y:S01]  /*6a30*/  HMMA.16816.F32 R68, R128, R72, R100 ;  /* 0x000000488044723c */ /* 0x002fe20000001864 */
[----:B------:R-:W-:Y:S01]  /*6a40*/  MOV R51, R53 ;  /* 0x0000003500337202 */ /* 0x000fe20000000f00 */
[----:B------:R-:W-:Y:S01]  /*6a50*/  IMAD.MOV.U32 R50, RZ, RZ, R54 ;  /* 0x000000ffff327224 */ /* 0x000fe200078e0036 */
[----:B------:R-:W-:-:S04]  /*6a60*/  MOV R49, R55 ;  /* 0x0000003700317202 */ /* 0x000fc80000000f00 */
[----:B------:R-:W-:Y:S01]  /*6a70*/  MOV R102, R113 ;  /* 0x0000007100667202 */ /* 0x000fe20000000f00 */
[----:B------:R-:W-:Y:S01]  /*6a80*/  IMAD.MOV.U32 R103, RZ, RZ, R114 ;  /* 0x000000ffff677224 */ /* 0x000fe200078e0072 */
[----:B------:R-:W-:Y:S01]  /*6a90*/  HMMA.16816.F32 R52, R128, R56, R40 ;  /* 0x000000388034723c */ /* 0x000fe20000001828 */
[----:B------:R-:W-:Y:S01]  /*6aa0*/  IMAD.MOV.U32 R48, RZ, RZ, R104 ;  /* 0x000000ffff307224 */ /* 0x000fe200078e0068 */
[----:B------:R-:W-:Y:S01]  /*6ab0*/  LDSM.16.MT88.4 R112, [R218+0xb900] ;  /* 0x00b90000da70783b */ /* 0x000fe20000004200 */
[----:B------:R-:W-:Y:S02]  /*6ac0*/  FADD.FTZ R2, R102, R4 ;  /* 0x0000000466027221 */ /* 0x000fe40000010000 */
[----:B------:R-:W-:Y:S01]  /*6ad0*/  FADD.FTZ R0, R103, R0 ;  /* 0x0000000067007221 */ /* 0x000fe20000010000 */
[----:B------:R-:W-:Y:S01]  /*6ae0*/  LDSM.16.MT88.4 R104, [R217+0xb900] ;  /* 0x00b90000d968783b */ /* 0x000fe20000004200 */
[----:B------:R-:W-:Y:S01]  /*6af0*/  MOV R40, R88 ;  /* 0x0000005800287202 */ /* 0x000fe20000000f00 */
[----:B------:R-:W-:-:S04]  /*6b00*/  IMAD.MOV.U32 R41, RZ, RZ, R89 ;  /* 0x000000ffff297224 */ /* 0x000fc800078e0059 */
[----:B------:R-:W-:Y:S02]  /*6b10*/  FADD.FTZ R2, R40, R2 ;  /* 0x0000000228027221 */ /* 0x000fe40000010000 */
[----:B------:R-:W-:Y:S02]  /*6b20*/  FADD.FTZ R0, R41, R0 ;  /* 0x0000000029007221 */ /* 0x000fe40000010000 */
[----:B------:R-:W-:Y:S02]  /*6b30*/  FADD.FTZ R2, R18, R2 ;  /* 0x0000000212027221 */ /* 0x000fe40000010000 */
[----:B------:R-:W-:Y:S01]  /*6b40*/  FADD.FTZ R0, R19, R0 ;  /* 0x0000000013007221 */ /* 0x000fe20000010000 */
[----:B------:R-:W-:Y:S01]  /*6b50*/  MOV R43, R90 ;  /* 0x0000005a002b7202 */ /* 0x000fe20000000f00 */
[----:B------:R-:W-:Y:S02]  /*6b60*/  IMAD.MOV.U32 R42, RZ, RZ, R91 ;  /* 0x000000ffff2a7224 */ /* 0x000fe400078e005b */
[----:B------:R-:W-:Y:S01]  /*6b70*/  FADD.FTZ R2, R16, R2 ;  /* 0x0000000210027221 */ /* 0x000fe20000010000 */
[----:B------:R-:W-:Y:S01]  /*6b80*/  HMMA.16816.F32 R136, R128, R140, R136 ;  /* 0x0000008c8088723c */ /* 0x000fe20000001888 */
[----:B------:R-:W-:Y:S01]  /*6b90*/  FADD.FTZ R0, R17, R0 ;  /* 0x0000000011007221 */ /* 0x000fe20000010000 */
[----:B------:R-:W-:Y:S01]  /*6ba0*/  LDSM.16.MT88.4 R88, [R220+0x8900] ;  /* 0x00890000dc58783b */ /* 0x000fe20000004200 */
[----:B------:R-:W-:-:S02]  /*6bb0*/  FADD.FTZ R2, R42, R2 ;  /* 0x000000022a027221 */ /* 0x000fc40000010000 */
[----:B------:R-:W-:Y:S01]  /*6bc0*/  FADD.FTZ R0, R43, R0 ;  /* 0x000000002b007221 */ /* 0x000fe20000010000 */
[----:B------:R-:W-:Y:S01]  /*6bd0*/  LDSM.16.MT88.4 R16, [R219+0xb900] ;  /* 0x00b90000db10783b */ /* 0x000fe20000004200 */
[----:B------:R-:W-:Y:S01]  /*6be0*/  FADD.FTZ R2, R48, R2 ;  /* 0x0000000230027221 */ /* 0x000fe20000010000 */
[----:B------:R-:W-:Y:S01]  /*6bf0*/  HMMA.16816.F32 R140, R128, R142, R80 ;  /* 0x0000008e808c723c */ /* 0x000fe20000001850 */
[----:B------:R-:W-:Y:S01]  /*6c00*/  FADD.FTZ R0, R49, R0 ;  /* 0x0000000031007221 */ /* 0x000fe20000010000 */
[----:B------:R-:W1:Y:S01]  /*6c10*/  LDSM.16.MT88.4 R80, [R218+0x8900] ;  /* 0x00890000da50783b */ /* 0x000e620000004200 */
[----:B------:R-:W-:Y:S02]  /*6c20*/  FADD.FTZ R2, R50, R2 ;  /* 0x0000000232027221 */ /* 0x000fe40000010000 */
[----:B------:R-:W-:Y:S02]  /*6c30*/  FADD.FTZ R0, R51, R0 ;  /* 0x0000000033007221 */ /* 0x000fe40000010000 */
[----:B------:R-:W-:-:S02]  /*6c40*/  FADD.FTZ R2, R12, R2 ;  /* 0x000000020c027221 */ /* 0x000fc40000010000 */
[----:B------:R-:W-:Y:S02]  /*6c50*/  FADD.FTZ R0, R204, R0 ;  /* 0x00000000cc007221 */ /* 0x000fe40000010000 */
[----:B------:R-:W-:Y:S02]  /*6c60*/  FADD.FTZ R2, R205, R2 ;  /* 0x00000002cd027221 */ /* 0x000fe40000010000 */
[----:B------:R-:W-:Y:S02]  /*6c70*/  FADD.FTZ R0, R206, R0 ;  /* 0x00000000ce007221 */ /* 0x000fe40000010000 */
        /* <DEDUP_REMOVED lines=11> */
[----:B------:R-:W-:Y:S01]  /*6d30*/  FADD.FTZ R0, R133, R0 ;  /* 0x0000000085007221 */ /* 0x000fe20000010000 */
[----:B------:R-:W-:Y:S01]  /*6d40*/  HMMA.16816.F32 R144, R128, R148, R144 ;  /* 0x000000948090723c */ /* 0x000fe20000001890 */
[----:B------:R-:W-:Y:S02]  /*6d50*/  FADD.FTZ R4, R208, R2 ;  /* 0x00000002d0047221 */ /* 0x000fe40000010000 */
[----:B------:R-:W-:-:S05]  /*6d60*/  FADD.FTZ R2, R134, R0 ;  /* 0x0000000086027221 */ /* 0x000fca0000010000 */
[----:B------:R-:W-:Y:S01]  /*6d70*/  HMMA.16816.F32 R156, R128, R158, R64 ;  /* 0x0000009e809c723c */ /* 0x000fe20000001840 */
[----:B------:R-:W2:Y:S01]  /*6d80*/  LDSM.16.MT88.4 R64, [R219+0x5900] ;  /* 0x00590000db40783b */ /* 0x000ea20000004200 */
[----:B------:R-:W-:-:S06]  /*6d90*/  FADD.FTZ R0, R210, R4 ;  /* 0x00000004d2007221 */ /* 0x000fcc0000010000 */
[----:B------:R-:W-:Y:S01]  /*6da0*/  HMMA.16816.F32 R148, R128, R150, R76 ;  /* 0x000000968094723c */ /* 0x000fe2000000184c */
[----:B------:R-:W-:-:S07]  /*6db0*/  FADD.FTZ R2, R209, R2 ;  /* 0x00000002d1027221 */ /* 0x000fce0000010000 */
[----:B----4-:R-:W-:Y:S01]  /*6dc0*/  HMMA.16816.F32 R160, R128, R164, R160 ;  /* 0x000000a480a0723c */ /* 0x010fe200000018a0 */
[----:B------:R-:W-:-:S07]  /*6dd0*/  FADD.FTZ R0, R9, R0 ;  /* 0x0000000009007221 */ /* 0x000fce0000010000 */
[C---:B------:R-:W-:Y:S01]  /*6de0*/  HMMA.16816.F32 R164, R128.reuse, R166, R96 ;  /* 0x000000a680a4723c */ /* 0x040fe20000001860 */
[----:B------:R-:W4:Y:S07]  /*6df0*/  LDSM.16.MT88.4 R96, [R219+0x8900] ;  /* 0x00890000db60783b */ /* 0x000f2e0000004200 */
[----:B-1----:R-:W-:Y:S01]  /*6e00*/  HMMA.16816.F32 R76, R128, R80, R120 ;  /* 0x00000050804c723c */ /* 0x002fe20000001878 */
        /* <DEDUP_REMOVED lines=8> */
[----:B------:R-:W-:-:S04]  /*6e90*/  MOV R207, c[0x0][0x1d0] ;  /* 0x0000740000cf7a02 */ /* 0x000fc80000000f00 */
[----:B------:R3:W-:Y:S04]  /*6ea0*/  STL [R1+0x8], R0 ;  /* 0x0000080001007387 */ /* 0x0007e80000100800 */
[----:B------:R3:W-:Y:S01]  /*6eb0*/  STL [R1+0x4], R4 ;  /* 0x0000040401007387 */ /* 0x0007e20000100800 */
[----:B------:R-:W-:Y:S01]  /*6ec0*/  ISETP.GE.AND P6, PT, R207, 0x61, PT ;  /* 0x00000061cf00780c */ /* 0x000fe20003fc6270 */
[C---:B------:R-:W-:Y:S08]  /*6ed0*/  HMMA.16816.F32 R56, R128.reuse, R58, R60 ;  /* 0x0000003a8038723c */ /* 0x040ff0000000183c */
[C---:B--2---:R-:W-:Y:S08]  /*6ee0*/  HMMA.16816.F32 R60, R128.reuse, R64, R84 ;  /* 0x00000040803c723c */ /* 0x044ff00000001854 */
[C---:B------:R-:W-:Y:S08]  /*6ef0*/  HMMA.16816.F32 R64, R128.reuse, R66, R92 ;  /* 0x000000428040723c */ /* 0x040ff0000000185c */
[C---:B------:R-:W-:Y:S08]  /*6f00*/  HMMA.16816.F32 R72, R128.reuse, R74, R116 ;  /* 0x0000004a8048723c */ /* 0x040ff00000001874 */
[C---:B------:R-:W-:Y:S08]  /*6f10*/  HMMA.16816.F32 R84, R128.reuse, R88, R124 ;  /* 0x000000588054723c */ /* 0x040ff0000000187c */
[C---:B----4-:R-:W-:Y:S08]  /*6f20*/  HMMA.16816.F32 R92, R128.reuse, R96, R188 ;  /* 0x00000060805c723c */ /* 0x050ff000000018bc */
[C---:B------:R-:W-:Y:S08]  /*6f30*/  HMMA.16816.F32 R100, R128.reuse, R104, R196 ;  /* 0x000000688064723c */ /* 0x040ff000000018c4 */
[C---:B------:R-:W-:Y:S08]  /*6f40*/  HMMA.16816.F32 R108, R128.reuse, R112, R108 ;  /* 0x00000070806c723c */ /* 0x040ff0000000186c */
[C---:B-1----:R-:W-:Y:S08]  /*6f50*/  HMMA.16816.F32 R116, R128.reuse, R120, R24 ;  /* 0x000000788074723c */ /* 0x042ff00000001818 */
[C---:B------:R-:W-:Y:S08]  /*6f60*/  HMMA.16816.F32 R80, R128.reuse, R82, R28 ;  /* 0x000000528050723c */ /* 0x040ff0000000181c */
        /* <DEDUP_REMOVED lines=8> */
[----:B---3--:R-:W2:Y:S01]  /*6ff0*/  LDL.LU R207, [R1] ;  /* 0x0000000001cf7983 */ /* 0x008ea20000300800 */
[----:B------:R-:W-:Y:S01]  /*7000*/  UMOV UR6, 0x6 ;  /* 0x0000000600067882 */ /* 0x000fe20000000000 */
[----:B------:R-:W-:Y:S01]  /*7010*/  IMAD.MOV.U32 R134, RZ, RZ, R3 ;  /* 0x000000ffff867224 */ /* 0x000fe200078e0003 */
[----:B------:R-:W-:Y:S01]  /*7020*/  ULDC.64 UR4, c[0x0][0x208] ;  /* 0x0000820000047ab9 */ /* 0x000fe20000000a00 */
[----:B------:R-:W-:Y:S01]  /*7030*/  MOV R133, R132 ;  /* 0x0000008400857202 */ /* 0x000fe20000000f00 */
[----:B------:R-:W-:-:S02]  /*7040*/  USHF.L.U64.HI UR5, UR4, UR6, UR5 ;  /* 0x0000000604057299 */ /* 0x000fc40008010205 */
[----:B------:R-:W-:Y:S01]  /*7050*/  USHF.L.U32 UR4, UR4, 0x6, URZ ;  /* 0x0000000604047899 */ /* 0x000fe2000800063f */
[----:B--2---:R-:W-:-:S08]  /*7060*/  IADD3 R252, R207, -0x2, RZ ;  /* 0xfffffffecffc7810 */ /* 0x004fd00007ffe0ff */
[----:B------:R-:W2:Y:S04]  /*7070*/  LDL.LU.64 R204, [R1+0x10] ;  /* 0x0000100001cc7983 */ /* 0x000ea80000300a00 */
[----:B------:R-:W3:Y:S04]  /*7080*/  LDL.LU.64 R206, [R1+0x40] ;  /* 0x0000400001ce7983 */ /* 0x000ee80000300a00 */
[----:B------:R-:W4:Y:S01]  /*7090*/  LDL R12, [R1+0x38] ;  /* 0x00003800010c7983 */ /* 0x000f220000100800 */
[----:B--2---:R-:W-:-:S02]  /*70a0*/  MOV R3, R205 ;  /* 0x000000cd00037202 */ /* 0x004fc40000000f00 */
[----:B---3--:R-:W-:Y:S02]  /*70b0*/  MOV R2, R206 ;  /* 0x000000ce00027202 */ /* 0x008fe40000000f00 */
[----:B----4-:R-:W-:-:S03]  /*70c0*/  SHF.L.U32 R251, R12, 0x1, RZ ;  /* 0x000000010cfb7819 */ /* 0x010fc600000006ff */
[----:B------:R1:W-:Y:S04]  /*70d0*/  STL.64 [R1+0x10], R2 ;  /* 0x0000100201007387 */ /* 0x0003e80000100a00 */
.L_x_685:
[----:B------:R-:W2:Y:S01]  /*70e0*/  LDL.64 R12, [R1+0x10] ;  /* 0x00001000010c7983 */ /* 0x000ea20000100a00 */
[----:B-1----:R-:W-:Y:S01]  /*70f0*/  SHF.R.S32.HI R0, RZ, 0x1f, R252 ;  /* 0x0000001fff007819 */ /* 0x002fe200000114fc */
[----:B------:R-:W-:Y:S04]  /*7100*/  DEPBAR.LE SB0, 0x0 ;  /* 0x000080000000791a */ /* 0x000fe80000000000 */
[----:B------:R-:W-:Y:S01]  /*7110*/  BAR.SYNC.DEFER_BLOCKING 0x0 ;  /* 0x0000000000007b1d */ /* 0x000fe20000010000 */
[----:B------:R-:W-:Y:S02]  /*7120*/  IMAD R0, R0, c[0x0][0x208], RZ ;  /* 0x0000820000007a24 */ /* 0x000fe400078e02ff */
[C---:B-1----:R-:W-:Y:S04]  /*7130*/  IMAD.WIDE.U32 R2, R252.reuse, c[0x0][0x208], RZ ;  /* 0x00008200fc027a25 */ /* 0x042fe800078e00ff */
[----:B------:R-:W-:Y:S05]  /*7140*/  IMAD R0, R252, c[0x0][0x20c], R0 ;  /* 0x00008300fc007a24 */ /* 0x000fea00078e0200 */
[----:B------:R-:W-:Y:S05]  /*7150*/  IADD3 R0, R3, R0, RZ ;  /* 0x0000000003007210 */ /* 0x000fea0007ffe0ff */
[----:B------:R-:W-:Y:S01]  /*7160*/  IMAD R0, R0, 0x60, RZ ;  /* 0x0000006000007824 */ /* 0x000fe200078e02ff */
[----:B-----5:R-:W-:Y:S08]  /*7170*/  LDSM.16.M88.4 R48, [R224] ;  /* 0x00000000e030783b */ /* 0x020ff00000000200 */
[----:B------:R-:W1:Y:S08]  /*7180*/  LDSM.16.M88.4 R8, [R216+0xc100] ;  /* 0x00c10000d808783b */ /* 0x000e700000000200 */
[----:B------:R-:W3:Y:S08]  /*7190*/  LDSM.16.M88.4 R16, [R216+0xc900] ;  /* 0x00c90000d810783b */ /* 0x000ef00000000200 */
[----:B------:R-:W4:Y:S08]  /*71a0*/  LDSM.16.M88.4 R24, [R216+0xd100] ;  /* 0x00d10000d818783b */ /* 0x000f300000000200 */
[----:B------:R-:W2:Y:S08]  /*71b0*/  LDSM.16.M88.4 R32, [R216+0xd900] ;  /* 0x00d90000d820783b */ /* 0x000eb00000000200 */
[----:B------:R-:W2:Y:S01]  /*71c0*/  LDSM.16.M88.4 R40, [R216+0xe100] ;  /* 0x00e10000d828783b */ /* 0x000ea20000000200 */
[C---:B-1----:R-:W-:Y:S07]  /*71d0*/  HMMA.16816.F32 R4, R48.reuse, R8, RZ ;  /* 0x000000083004723c */ /* 0x042fee00000018ff */
[----:B------:R-:W1:Y:S01]  /*71e0*/  LDSM.16.M88.4 R184, [R216+0xe900] ;  /* 0x00e90000d8b8783b */ /* 0x000e620000000200 */
[C---:B------:R-:W-:Y:S07]  /*71f0*/  HMMA.16816.F32 R8, R48.reuse, R10, RZ ;  /* 0x0000000a3008723c */ /* 0x040fee00000018ff */
[----:B------:R-:W-:Y:S08]  /*7200*/  LDSM.16.M88.4 R188, [R223] ;  /* 0x00000000dfbc783b */ /* 0x000ff00000000200 */
[----:B------:R-:W1:Y:S08]  /*7210*/  LDSM.16.M88.4 R192, [R227] ;  /* 0x00000000e3c0783b */ /* 0x000e700000000200 */
[----:B------:R-:W1:Y:S08]  /*7220*/  LDSM.16.M88.4 R196, [R250] ;  /* 0x00000000fac4783b */ /* 0x000e700000000200 */
[----:B------:R-:W1:Y:S08]  /*7230*/  LDSM.16.M88.4 R200, [R249] ;  /* 0x00000000f9c8783b */ /* 0x000e700000000200 */
[----:B------:R-:W1:Y:S08]  /*7240*/  LDSM.16.M88.4 R204, [R248] ;  /* 0x00000000f8cc783b */ /* 0x000e700000000200 */
[----:B------:R-:W1:Y:S08]  /*7250*/  LDSM.16.M88.4 R208, [R247] ;  /* 0x00000000f7d0783b */ /* 0x000e700000000200 */
[----:B------:R-:W1:Y:S01]  /*7260*/  LDSM.16.M88.4 R212, [R246] ;  /* 0x00000000f6d4783b */ /* 0x000e620000000200 */
[----:B--2---:R-:W-:Y:S02]  /*7270*/  IMAD.WIDE.U32 R2, R2, 0x60, R12 ;  /* 0x0000006002027825 */ /* 0x004fe400078e000c */
[C---:B---3--:R-:W-:Y:S03]  /*7280*/  HMMA.16816.F32 R12, R48.reuse, R16, RZ ;  /* 0x00000010300c723c */ /* 0x048fe600000018ff */
[----:B------:R-:W-:Y:S02]  /*7290*/  IADD3 R28, R3, R0, RZ ;  /* 0x00000000031c7210 */ /* 0x000fe40007ffe0ff */
[C---:B------:R-:W-:Y:S02]  /*72a0*/  SHF.L.U32 R0, R2.reuse, 0x1, RZ ;  /* 0x0000000102007819 */ /* 0x040fe400000006ff */
[----:B------:R-:W-:Y:S01]  /*72b0*/  SHF.L.U64.HI R28, R2, 0x1, R28 ;  /* 0x00000001021c7819 */ /* 0x000fe2000001021c */
[C---:B------:R-:W-:Y:S01]  /*72c0*/  HMMA.16816.F32 R16, R48.reuse, R18, RZ ;  /* 0x000000123010723c */ /* 0x040fe200000018ff */
[C---:B------:R-:W-:Y:S03]  /*72d0*/  IADD3 R2, P6, R0.reuse, c[0x0][0x1f8], RZ ;  /* 0x00007e0000027a10 */ /* 0x040fe60007fde0ff */
[----:B------:R-:W-:Y:S02]  /*72e0*/  IADD3 R30, P5, R0, 0x80, RZ ;  /* 0x00000080001e7810 */ /* 0x000fe40007fbe0ff */
[----:B------:R-:W-:Y:S02]  /*72f0*/  IADD3.X R3, R28, c[0x0][0x1fc], RZ, P6, !PT ;  /* 0x00007f001c037a10 */ /* 0x000fe400037fe4ff */
[----:B------:R-:W-:Y:S03]  /*7300*/  IADD3 R30, P0, R30, c[0x0][0x1f8], RZ ;  /* 0x00007e001e1e7a10 */ /* 0x000fe60007f1e0ff */
[----:B------:R-:W-:Y:S01]  /*7310*/  @!PT LDS RZ, [RZ] ;  /* 0x00000000fffff984 */ /* 0x000fe20000000800 */
[----:B------:R-:W-:Y:S01]  /*7320*/  @!PT LDS RZ, [RZ] ;  /* 0x00000000fffff984 */ /* 0x000fe20000000800 */
[----:B------:R-:W-:Y:S01]  /*7330*/  @!PT LDS RZ, [RZ] ;  /* 0x00000000fffff984 */ /* 0x000fe20000000800 */
[----:B------:R2:W-:Y:S01]  /*7340*/  LDGSTS.E.BYPASS.LTC128B.128 [R251+0x100], [R2.64], !P1 ;  /* 0x0010000002fb7fae */ /* 0x0005e2000c901d48 */
[----:B------:R-:W-:Y:S02]  /*7350*/  IADD3 R36, P6, R0, 0x100, RZ ;  /* 0x0000010000247810 */ /* 0x000fe40007fde0ff */
[--C-:B------:R-:W-:Y:S02]  /*7360*/  IADD3.X R31, RZ, c[0x0][0x1fc], R28.reuse, P0, P5 ;  /* 0x00007f00ff1f7a10 */ /* 0x100fe400007ea41c */
[----:B------:R-:W-:Y:S02]  /*7370*/  P2R R20, PR, RZ, 0x40 ;  /* 0x00000040ff147803 */ /* 0x000fe40000000000 */
[----:B------:R-:W-:Y:S01]  /*7380*/  IADD3 R36, P0, R36, c[0x0][0x1f8], RZ ;  /* 0x00007e0024247a10 */ /* 0x000fe20007f1e0ff */
[----:B------:R3:W-:Y:S01]  /*7390*/  LDGSTS.E.BYPASS.LTC128B.128 [R251+0x3100], [R30.64], !P4 ;  /* 0x031000001efb7fae */ /* 0x0007e2000e101d48 */
[----:B------:R-:W-:Y:S02]  /*73a0*/  ISETP.NE.AND P5, PT, R20, RZ, PT ;  /* 0x000000ff1400720c */ /* 0x000fe40003fa5270 */
[C---:B----4-:R-:W-:Y:S01]  /*73b0*/  HMMA.16816.F32 R20, R48.reuse, R24, RZ ;  /* 0x000000183014723c */ /* 0x050fe200000018ff */
[----:B------:R-:W-:Y:S02]  /*73c0*/  IADD3 R0, P6, R0, 0x180, RZ ;  /* 0x0000018000007810 */ /* 0x000fe40007fde0ff */
[--C-:B------:R-:W-:Y:S02]  /*73d0*/  IADD3.X R37, RZ, c[0x0][0x1fc], R28.reuse, P0, P5 ;  /* 0x00007f00ff257a10 */ /* 0x100fe400007ea41c */
[----:B------:R-:W-:Y:S03]  /*73e0*/  IADD3 R38, P5, R0, c[0x0][0x1f8], RZ ;  /* 0x00007e0000267a10 */ /* 0x000fe60007fbe0ff */
[C---:B------:R-:W-:Y:S01]  /*73f0*/  HMMA.16816.F32 R24, R48.reuse, R26, RZ ;  /* 0x0000001a3018723c */ /* 0x040fe200000018ff */
[----:B------:R4:W-:Y:S03]  /*7400*/  LDGSTS.E.BYPASS.LTC128B.128 [R251+0x6100], [R36.64], !P3 ;  /* 0x0610000024fb7fae */ /* 0x0009e6000d901d48 */
[----:B------:R-:W-:Y:S02]  /*7410*/  IADD3.X R39, RZ, c[0x0][0x1fc], R28, P5, P6 ;  /* 0x00007f00ff277a10 */ /* 0x000fe40002fec41c */
[----:B--2---:R-:W-:Y:S03]  /*7420*/  IADD3 R2, P0, R2, UR4, RZ ;  /* 0x0000000402027c10 */ /* 0x004fe6000ff1e0ff */
[----:B------:R2:W-:Y:S03]  /*7430*/  LDGSTS.E.BYPASS.LTC128B.128 [R251+0x9100], [R38.64], !P2 ;  /* 0x0910000026fb7fae */ /* 0x0005e6000d101d48 */
[----:B------:R-:W-:Y:S01]  /*7440*/  IADD3.X R3, R3, UR5, RZ, P0, !PT ;  /* 0x0000000503037c10 */ /* 0x000fe200087fe4ff */
[C---:B---3--:R-:W-:Y:S04]  /*7450*/  HMMA.16816.F32 R28, R48.reuse, R32, RZ ;  /* 0x00000020301c723c */ /* 0x048fe800000018ff */
[----:B------:R3:W-:Y:S04]  /*7460*/  LDGSTS.E.BYPASS.LTC128B.128 [R251+0x1100], [R2.64], !P1 ;  /* 0x0110000002fb7fae */ /* 0x0007e8000c901d48 */
[C---:B------:R-:W-:Y:S04]  /*7470*/  HMMA.16816.F32 R32, R48.reuse, R34, RZ ;  /* 0x000000223020723c */ /* 0x040fe800000018ff */
[----:B------:R3:W-:Y:S01]  /*7480*/  LDGSTS.E.BYPASS.LTC128B.128 [R251+0x4100], [R2.64+0x80], !P4 ;  /* 0x0410008002fb7fae */ /* 0x0007e2000e101d48 */
[----:B----4-:R-:W-:Y:S04]  /*7490*/  IADD3 R36, P0, R2, UR4, RZ ;  /* 0x0000000402247c10 */ /* 0x010fe8000ff1e0ff */
[----:B------:R-:W-:Y:S03]  /*74a0*/  IADD3.X R37, R3, UR5, RZ, P0, !PT ;  /* 0x0000000503257c10 */ /* 0x000fe600087fe4ff */
[----:B------:R3:W-:Y:S01]  /*74b0*/  LDGSTS.E.BYPASS.LTC128B.128 [R251+0x7100], [R2.64+0x100], !P3 ;  /* 0x0710010002fb7fae */ /* 0x0007e2000d901d48 */
[C---:B------:R-:W-:Y:S02]  /*74c0*/  ISETP.GT.AND P0, PT, R252.reuse, RZ, PT ;  /* 0x000000fffc00720c */ /* 0x040fe40003f04270 */
[----:B------:R-:W-:Y:S05]  /*74d0*/  IADD3 R252, R252, -0x1, RZ ;  /* 0xfffffffffcfc7810 */ /* 0x000fea0007ffe0ff */
[----:B------:R3:W-:Y:S08]  /*74e0*/  LDGSTS.E.BYPASS.LTC128B.128 [R251+0xa100], [R2.64+0x180], !P2 ;  /* 0x0a10018002fb7fae */ /* 0x0007f0000d101d48 */
[----:B------:R2:W-:Y:S08]  /*74f0*/  LDGSTS.E.BYPASS.LTC128B.128 [R251+0x2100], [R36.64], !P1 ;  /* 0x0210000024fb7fae */ /* 0x0005f0000c901d48 */
[----:B------:R2:W-:Y:S08]  /*7500*/  LDGSTS.E.BYPASS.LTC128B.128 [R251+0x5100], [R36.64+0x80], !P4 ;  /* 0x0510008024fb7fae */ /* 0x0005f0000e101d48 */
[----:B------:R2:W-:Y:S08]  /*7510*/  LDGSTS.E.BYPASS.LTC128B.128 [R251+0x8100], [R36.64+0x100], !P3 ;  /* 0x0810010024fb7fae */ /* 0x0005f0000d901d48 */
[----:B------:R2:W-:Y:S08]  /*7520*/  LDGSTS.E.BYPASS.LTC128B.128 [R251+0xb100], [R36.64+0x180], !P2 ;  /* 0x0b10018024fb7fae */ /* 0x0005f0000d101d48 */
[----:B------:R-:W0:Y:S01]  /*7530*/  LDGDEPBAR ;  /* 0x00000000000079af */ /* 0x000e220000000000 */
[C---:B--2---:R-:W-:Y:S08]  /*7540*/  HMMA.16816.F32 R36, R48.reuse, R40, RZ ;  /* 0x000000283024723c */ /* 0x044ff000000018ff */
[C---:B------:R-:W-:Y:S08]  /*7550*/  HMMA.16816.F32 R40, R48.reuse, R42, RZ ;  /* 0x0000002a3028723c */ /* 0x040ff000000018ff */
[C---:B-1----:R-:W-:Y:S08]  /*7560*/  HMMA.16816.F32 R44, R48.reuse, R184, RZ ;  /* 0x000000b8302c723c */ /* 0x042ff000000018ff */
[----:B------:R-:W-:Y:S01]  /*7570*/  HMMA.16816.F32 R48, R48, R186, RZ ;  /* 0x000000ba3030723c */ /* 0x000fe200000018ff */
[----:B------:R-:W-:Y:S07]  /*7580*/  LDSM.16.M88.4 R184, [R226] ;  /* 0x00000000e2b8783b */ /* 0x000fee0000000200 */
[C---:B------:R-:W-:Y:S08]  /*7590*/  HMMA.16816.F32 R4, R188.reuse, R192, R4 ;  /* 0x000000c0bc04723c */ /* 0x040ff00000001804 */
[C---:B------:R-:W-:Y:S01]  /*75a0*/  HMMA.16816.F32 R8, R188.reuse, R194, R8 ;  /* 0x000000c2bc08723c */ /* 0x040fe20000001808 */
[----:B------:R-:W1:Y:S07]  /*75b0*/  LDSM.16.M88.4 R192, [R222+0xc100] ;  /* 0x00c10000dec0783b */ /* 0x000e6e0000000200 */
[C---:B------:R-:W-:Y:S08]  /*75c0*/  HMMA.16816.F32 R12, R188.reuse, R196, R12 ;  /* 0x000000c4bc0c723c */ /* 0x040ff0000000180c */
[C---:B------:R-:W-:Y:S01]  /*75d0*/  HMMA.16816.F32 R16, R188.reuse, R198, R16 ;  /* 0x000000c6bc10723c */ /* 0x040fe20000001810 */
[----:B------:R-:W2:Y:S07]  /*75e0*/  LDSM.16.M88.4 R196, [R222+0xc900] ;  /* 0x00c90000dec4783b */ /* 0x000eae0000000200 */
[C---:B------:R-:W-:Y:S08]  /*75f0*/  HMMA.16816.F32 R20, R188.reuse, R200, R20 ;  /* 0x000000c8bc14723c */ /* 0x040ff00000001814 */
[C---:B------:R-:W-:Y:S01]  /*7600*/  HMMA.16816.F32 R24, R188.reuse, R202, R24 ;  /* 0x000000cabc18723c */ /* 0x040fe20000001818 */
[----:B------:R-:W4:Y:S07]  /*7610*/  LDSM.16.M88.4 R200, [R222+0xd100] ;  /* 0x00d10000dec8783b */ /* 0x000f2e0000000200 */
        /* <DEDUP_REMOVED lines=8> */
[----:B------:R-:W3:Y:S07]  /*76a0*/  LDSM.16.M88.4 R188, [R222+0xe100] ;  /* 0x00e10000debc783b */ /* 0x000eee0000000200 */
[C---:B-1----:R-:W-:Y:S08]  /*76b0*/  HMMA.16816.F32 R4, R184.reuse, R192, R4 ;  /* 0x000000c0b804723c */ /* 0x042ff00000001804 */
[C---:B------:R-:W-:Y:S01]  /*76c0*/  HMMA.16816.F32 R8, R184.reuse, R194, R8 ;  /* 0x000000c2b808723c */ /* 0x040fe20000001808 */
[----:B------:R-:W-:Y:S07]  /*76d0*/  LDSM.16.M88.4 R192, [R221] ;  /* 0x00000000ddc0783b */ /* 0x000fee0000000200 */
[C---:B--2---:R-:W-:Y:S08]  /*76e0*/  HMMA.16816.F32 R12, R184.reuse, R196, R12 ;  /* 0x000000c4b80c723c */ /* 0x044ff0000000180c */
[C---:B------:R-:W-:Y:S01]  /*76f0*/  HMMA.16816.F32 R16, R184.reuse, R198, R16 ;  /* 0x000000c6b810723c */ /* 0x040fe20000001810 */
[----:B------:R-:W-:Y:S07]  /*7700*/  LDSM.16.M88.4 R196, [R221+0x800] ;  /* 0x00080000ddc4783b */ /* 0x000fee0000000200 */
[C---:B----4-:R-:W-:Y:S08]  /*7710*/  HMMA.16816.F32 R20, R184.reuse, R200, R20 ;  /* 0x000000c8b814723c */ /* 0x050ff00000001814 */
[C---:B------:R-:W-:Y:S01]  /*7720*/  HMMA.16816.F32 R24, R184.reuse, R202, R24 ;  /* 0x000000cab818723c */ /* 0x040fe20000001818 */
[----:B------:R-:W-:Y:S07]  /*7730*/  LDSM.16.M88.4 R200, [R221+0x1000] ;  /* 0x00100000ddc8783b */ /* 0x000fee0000000200 */
[C---:B------:R-:W-:Y:S08]  /*7740*/  HMMA.16816.F32 R28, R184.reuse, R204, R28 ;  /* 0x000000ccb81c723c */ /* 0x040ff0000000181c */
[C---:B------:R-:W-:Y:S01]  /*7750*/  HMMA.16816.F32 R32, R184.reuse, R206, R32 ;  /* 0x000000ceb820723c */ /* 0x040fe20000001820 */
[----:B------:R-:W-:Y:S07]  /*7760*/  LDSM.16.M88.4 R204, [R221+0x1800] ;  /* 0x00180000ddcc783b */ /* 0x000fee0000000200 */
[C---:B---3--:R-:W-:Y:S08]  /*7770*/  HMMA.16816.F32 R36, R184.reuse, R188, R36 ;  /* 0x000000bcb824723c */ /* 0x048ff00000001824 */
[C---:B------:R-:W-:Y:S01]  /*7780*/  HMMA.16816.F32 R40, R184.reuse, R190, R40 ;  /* 0x000000beb828723c */ /* 0x040fe20000001828 */
[----:B------:R-:W1:Y:S07]  /*7790*/  LDSM.16.M88.4 R188, [R225] ;  /* 0x00000000e1bc783b */ /* 0x000e6e0000000200 */
[C---:B------:R-:W-:Y:S08]  /*77a0*/  HMMA.16816.F32 R44, R184.reuse, R208, R44 ;  /* 0x000000d0b82c723c */ /* 0x040ff0000000182c */
[----:B------:R-:W-:Y:S01]  /*77b0*/  HMMA.16816.F32 R48, R184, R210, R48 ;  /* 0x000000d2b830723c */ /* 0x000fe20000001830 */
[----:B------:R-:W2:Y:S08]  /*77c0*/  LDSM.16.M88.4 R184, [R221+0x2000] ;  /* 0x00200000ddb8783b */ /* 0x000eb00000000200 */
[----:B------:R-:W3:Y:S01]  /*77d0*/  LDSM.16.M88.4 R208, [R221+0x2800] ;  /* 0x00280000ddd0783b */ /* 0x000ee20000000200 */
[C---:B-1----:R-:W-:Y:S08]  /*77e0*/  HMMA.16816.F32 R4, R188.reuse, R192, R4 ;  /* 0x000000c0bc04723c */ /* 0x042ff00000001804 */
[C---:B------:R-:W-:Y:S01]  /*77f0*/  HMMA.16816.F32 R8, R188.reuse, R194, R8 ;  /* 0x000000c2bc08723c */ /* 0x040fe20000001808 */
[----:B------:R-:W-:Y:S07]  /*7800*/  LDSM.16.M88.4 R192, [R216+0xf100] ;  /* 0x00f10000d8c0783b */ /* 0x000fee0000000200 */
[C---:B------:R-:W-:Y:S08]  /*7810*/  HMMA.16816.F32 R12, R188.reuse, R196, R12 ;  /* 0x000000c4bc0c723c */ /* 0x040ff0000000180c */
        /* <DEDUP_REMOVED lines=8> */
[C---:B--2---:R-:W-:Y:S08]  /*78a0*/  HMMA.16816.F32 R36, R188.reuse, R184, R36 ;  /* 0x000000b8bc24723c */ /* 0x044ff00000001824 */
[C---:B------:R-:W-:Y:S01]  /*78b0*/  HMMA.16816.F32 R40, R188.reuse, R186, R40 ;  /* 0x000000babc28723c */ /* 0x040fe20000001828 */
[----:B------:R-:W1:Y:S07]  /*78c0*/  LDSM.16.M88.4 R184, [R224+0x4000] ;  /* 0x00400000e0b8783b */ /* 0x000e6e0000000200 */
[C---:B---3--:R-:W-:Y:S08]  /*78d0*/  HMMA.16816.F32 R44, R188.reuse, R208, R44 ;  /* 0x000000d0bc2c723c */ /* 0x048ff0000000182c */
[----:B------:R-:W-:Y:S01]  /*78e0*/  HMMA.16816.F32 R48, R188, R210, R48 ;  /* 0x000000d2bc30723c */ /* 0x000fe20000001830 */
[----:B------:R-:W2:Y:S08]  /*78f0*/  LDSM.16.M88.4 R188, [R216+0x11100] ;  /* 0x01110000d8bc783b */ /* 0x000eb00000000200 */
[----:B------:R-:W3:Y:S01]  /*7900*/  LDSM.16.M88.4 R208, [R216+0x11900] ;  /* 0x01190000d8d0783b */ /* 0x000ee20000000200 */
[C---:B-1----:R-:W-:Y:S08]  /*7910*/  HMMA.16816.F32 R4, R184.reuse, R192, R4 ;  /* 0x000000c0b804723c */ /* 0x042ff00000001804 */
[C---:B------:R-:W-:Y:S01]  /*7920*/  HMMA.16816.F32 R8, R184.reuse, R194, R8 ;  /* 0x000000c2b808723c */ /* 0x040fe20000001808 */
[----:B------:R-:W-:Y:S07]  /*7930*/  LDSM.16.M88.4 R192, [R245] ;  /* 0x00000000f5c0783b */ /* 0x000fee0000000200 */
[C---:B------:R-:W-:Y:S08]  /*7940*/  HMMA.16816.F32 R12, R184.reuse, R196, R12 ;  /* 0x000000c4b80c723c */ /* 0x040ff0000000180c */
        /* <DEDUP_REMOVED lines=8> */
[C---:B--2---:R-:W-:Y:S08]  /*79d0*/  HMMA.16816.F32 R36, R184.reuse, R188, R36 ;  /* 0x000000bcb824723c */ /* 0x044ff00000001824 */
[C---:B------:R-:W-:Y:S01]  /*79e0*/  HMMA.16816.F32 R40, R184.reuse, R190, R40 ;  /* 0x000000beb828723c */ /* 0x040fe20000001828 */
[----:B------:R-:W1:Y:S07]  /*79f0*/  LDSM.16.M88.4 R188, [R223+0x4000] ;  /* 0x00400000dfbc783b */ /* 0x000e6e0000000200 */
[C---:B---3--:R-:W-:Y:S08]  /*7a00*/  HMMA.16816.F32 R44, R184.reuse, R208, R44 ;  /* 0x000000d0b82c723c */ /* 0x048ff0000000182c */
[----:B------:R-:W-:Y:S01]  /*7a10*/  HMMA.16816.F32 R48, R184, R210, R48 ;  /* 0x000000d2b830723c */ /* 0x000fe20000001830 */
[----:B------:R-:W2:Y:S08]  /*7a20*/  LDSM.16.M88.4 R184, [R241] ;  /* 0x00000000f1b8783b */ /* 0x000eb00000000200 */
[----:B------:R-:W3:Y:S01]  /*7a30*/  LDSM.16.M88.4 R208, [R240] ;  /* 0x00000000f0d0783b */ /* 0x000ee20000000200 */
        /* <DEDUP_REMOVED lines=151> */
[----:B------:R-:W-:Y:S01]  /*83b0*/  LDSM.16.M88.4 R208, [R222+0x16100] ;  /* 0x01610000ded0783b */ /* 0x000fe20000000200 */
[C---:B-1----:R-:W-:Y:S08]  /*83c0*/  HMMA.16816.F32 R4, R188.reuse, R192, R4 ;  /* 0x000000c0bc04723c */ /* 0x042ff00000001804 */
[C---:B------:R-:W-:Y:S01]  /*83d0*/  HMMA.16816.F32 R8, R188.reuse, R194, R8 ;  /* 0x000000c2bc08723c */ /* 0x040fe20000001808 */
[----:B------:R-:W1:Y:S07]  /*83e0*/  LDSM.16.M88.4 R192, [R228] ;  /* 0x00000000e4c0783b */ /* 0x000e6e0000000200 */
[C---:B------:R-:W-:Y:S08]  /*83f0*/  HMMA.16816.F32 R12, R188.reuse, R196, R12 ;  /* 0x000000c4bc0c723c */ /* 0x040ff0000000180c */
[C---:B------:R-:W-:Y:S01]  /*8400*/  HMMA.16816.F32 R16, R188.reuse, R198, R16 ;  /* 0x000000c6bc10723c */ /* 0x040fe20000001810 */
[----:B------:R-:W-:Y:S07]  /*8410*/  LDSM.16.M88.4 R196, [R226+0xc000] ;  /* 0x00c00000e2c4783b */ /* 0x000fee0000000200 */
[C---:B------:R-:W-:Y:S08]  /*8420*/  HMMA.16816.F32 R20, R188.reuse, R200, R20 ;  /* 0x000000c8bc14723c */ /* 0x040ff00000001814 */
[C---:B------:R-:W-:Y:S01]  /*8430*/  HMMA.16816.F32 R24, R188.reuse, R202, R24 ;  /* 0x000000cabc18723c */ /* 0x040fe20000001818 */
[----:B------:R-:W3:Y:S07]  /*8440*/  LDSM.16.M88.4 R200, [R222+0x15100] ;  /* 0x01510000dec8783b */ /* 0x000eee0000000200 */
[C---:B------:R-:W-:Y:S08]  /*8450*/  HMMA.16816.F32 R28, R188.reuse, R204, R28 ;  /* 0x000000ccbc1c723c */ /* 0x040ff0000000181c */
[C---:B------:R-:W-:Y:S01]  /*8460*/  HMMA.16816.F32 R32, R188.reuse, R206, R32 ;  /* 0x000000cebc20723c */ /* 0x040fe20000001820 */
[----:B------:R-:W4:Y:S07]  /*8470*/  LDSM.16.M88.4 R204, [R222+0x15900] ;  /* 0x01590000decc783b */ /* 0x000f2e0000000200 */
[C---:B--2---:R-:W-:Y:S08]  /*8480*/  HMMA.16816.F32 R36, R188.reuse, R184, R36 ;  /* 0x000000b8bc24723c */ /* 0x044ff00000001824 */
[C---:B------:R-:W-:Y:S01]  /*8490*/  HMMA.16816.F32 R40, R188.reuse, R186, R40 ;  /* 0x000000babc28723c */ /* 0x040fe20000001828 */
[----:B------:R-:W2:Y:S07]  /*84a0*/  LDSM.16.M88.4 R184, [R222+0x16900] ;  /* 0x01690000deb8783b */ /* 0x000eae0000000200 */
[C---:B-1----:R-:W-:Y:S08]  /*84b0*/  HMMA.16816.F32 R44, R188.reuse, R192, R44 ;  /* 0x000000c0bc2c723c */ /* 0x042ff0000000182c */
[----:B------:R-:W-:Y:S01]  /*84c0*/  HMMA.16816.F32 R48, R188, R194, R48 ;  /* 0x000000c2bc30723c */ /* 0x000fe20000001830 */
[----:B------:R-:W1:Y:S07]  /*84d0*/  LDSM.16.M88.4 R188, [R222+0x17100] ;  /* 0x01710000debc783b */ /* 0x000e6e0000000200 */
[C---:B---3--:R-:W-:Y:S01]  /*84e0*/  HMMA.16816.F32 R4, R196.reuse, R200, R4 ;  /* 0x000000c8c404723c */ /* 0x048fe20000001804 */
[----:B------:R-:W3:Y:S07]  /*84f0*/  LDSM.16.M88.4 R192, [R222+0x17900] ;  /* 0x01790000dec0783b */ /* 0x000eee0000000200 */
[C---:B------:R-:W-:Y:S01]  /*8500*/  HMMA.16816.F32 R8, R196.reuse, R202, R8 ;  /* 0x000000cac408723c */ /* 0x040fe20000001808 */
[----:B------:R-:W-:Y:S07]  /*8510*/  LDSM.16.M88.4 R200, [R225+0xc000] ;  /* 0x00c00000e1c8783b */ /* 0x000fee0000000200 */
[C---:B----4-:R-:W-:Y:S08]  /*8520*/  HMMA.16816.F32 R12, R196.reuse, R204, R12 ;  /* 0x000000ccc40c723c */ /* 0x050ff0000000180c */
[C---:B------:R-:W-:Y:S01]  /*8530*/  HMMA.16816.F32 R16, R196.reuse, R206, R16 ;  /* 0x000000cec410723c */ /* 0x040fe20000001810 */
[----:B------:R-:W4:Y:S07]  /*8540*/  LDSM.16.M88.4 R204, [R221+0x9000] ;  /* 0x00900000ddcc783b */ /* 0x000f2e0000000200 */
[C---:B------:R-:W-:Y:S08]  /*8550*/  HMMA.16816.F32 R20, R196.reuse, R208, R20 ;  /* 0x000000d0c414723c */ /* 0x040ff00000001814 */
[C---:B------:R-:W-:Y:S08]  /*8560*/  HMMA.16816.F32 R24, R196.reuse, R210, R24 ;  /* 0x000000d2c418723c */ /* 0x040ff00000001818 */
[C---:B--2---:R-:W-:Y:S08]  /*8570*/  HMMA.16816.F32 R28, R196.reuse, R184, R28 ;  /* 0x000000b8c41c723c */ /* 0x044ff0000000181c */
[C---:B------:R-:W-:Y:S01]  /*8580*/  HMMA.16816.F32 R32, R196.reuse, R186, R32 ;  /* 0x000000bac420723c */ /* 0x040fe20000001820 */
[----:B------:R-:W2:Y:S07]  /*8590*/  LDSM.16.M88.4 R184, [R221+0x9800] ;  /* 0x00980000ddb8783b */ /* 0x000eae0000000200 */
[C---:B-1----:R-:W-:Y:S08]  /*85a0*/  HMMA.16816.F32 R36, R196.reuse, R188, R36 ;  /* 0x000000bcc424723c */ /* 0x042ff00000001824 */
[C---:B------:R-:W-:Y:S08]  /*85b0*/  HMMA.16816.F32 R40, R196.reuse, R190, R40 ;  /* 0x000000bec428723c */ /* 0x040ff00000001828 */
[C---:B---3--:R-:W-:Y:S08]  /*85c0*/  HMMA.16816.F32 R44, R196.reuse, R192, R44 ;  /* 0x000000c0c42c723c */ /* 0x048ff0000000182c */
[----:B------:R-:W-:Y:S08]  /*85d0*/  HMMA.16816.F32 R48, R196, R194, R48 ;  /* 0x000000c2c430723c */ /* 0x000ff00000001830 */
[C---:B----4-:R-:W-:Y:S08]  /*85e0*/  HMMA.16816.F32 R4, R200.reuse, R204, R4 ;  /* 0x000000ccc804723c */ /* 0x050ff00000001804 */
[C---:B------:R-:W-:Y:S08]  /*85f0*/  HMMA.16816.F32 R8, R200.reuse, R206, R8 ;  /* 0x000000cec808723c */ /* 0x040ff00000001808 */
[C---:B--2---:R-:W-:Y:S08]  /*8600*/  HMMA.16816.F32 R12, R200.reuse, R184, R12 ;  /* 0x000000b8c80c723c */ /* 0x044ff0000000180c */
        /* <DEDUP_REMOVED lines=23> */
[----:B------:R-:W2:Y:S01]  /*8780*/  MUFU.TANH R189, R8 ;  /* 0x0000000800bd7308 */ /* 0x000ea20000002400 */
[----:B---3--:R-:W-:Y:S09]  /*8790*/  FMNMX.FTZ R2, R193, R134, !PT ;  /* 0x00000086c1027209 */ /* 0x008ff20007810000 */
[----:B------:R-:W3:Y:S01]  /*87a0*/  MUFU.TANH R185, R9 ;  /* 0x0000000900b97308 */ /* 0x000ee20000002400 */
[----:B-1----:R-:W1:Y:S01]  /*87b0*/  LDSM.16.M88.4 R4, [R221+0xa000] ;  /* 0x00a00000dd04783b */ /* 0x002e620000000200 */
[----:B----4-:R-:W-:Y:S08]  /*87c0*/  FMNMX.FTZ R2, R194, R2, !PT ;  /* 0x00000002c2027209 */ /* 0x010ff00007810000 */
[----:B------:R-:W4:Y:S01]  /*87d0*/  MUFU.TANH R191, R10 ;  /* 0x0000000a00bf7308 */ /* 0x000f220000002400 */
[----:B--2---:R-:W-:Y:S09]  /*87e0*/  FMNMX.FTZ R0, R189, R0, !PT ;  /* 0x00000000bd007209 */ /* 0x004ff20007810000 */
[----:B------:R2:W1:Y:S01]  /*87f0*/  MUFU.TANH R192, R11 ;  /* 0x0000000b00c07308 */ /* 0x0004620000002400 */
[----:B---3--:R-:W-:Y:S09]  /*8800*/  FMNMX.FTZ R0, R185, R0, !PT ;  /* 0x00000000b9007209 */ /* 0x008ff20007810000 */
[----:B------:R-:W3:Y:S01]  /*8810*/  MUFU.TANH R187, R12 ;  /* 0x0000000c00bb7308 */ /* 0x000ee20000002400 */
[----:B----4-:R-:W-:Y:S09]  /*8820*/  FMNMX.FTZ R2, R191, R2, !PT ;  /* 0x00000002bf027209 */ /* 0x010ff20007810000 */
[----:B------:R-:W4:Y:S01]  /*8830*/  MUFU.TANH R195, R13 ;  /* 0x0000000d00c37308 */ /* 0x000f220000002400 */
[C---:B-1----:R-:W-:Y:S01]  /*8840*/  HMMA.16816.F32 R20, R200.reuse, R4, R20 ;  /* 0x00000004c814723c */ /* 0x042fe20000001814 */
[----:B--2---:R-:W1:Y:S02]  /*8850*/  LDSM.16.M88.4 R8, [R221+0xa800] ;  /* 0x00a80000dd08783b */ /* 0x004e640000000200 */
[----:B------:R-:W-:Y:S06]  /*8860*/  FMNMX.FTZ R2, R192, R2, !PT ;  /* 0x00000002c0027209 */ /* 0x000fec0007810000 */
[----:B------:R-:W2:Y:S01]  /*8870*/  MUFU.TANH R198, R16 ;  /* 0x0000001000c67308 */ /* 0x000ea20000002400 */
[C---:B------:R-:W-:Y:S01]  /*8880*/  HMMA.16816.F32 R24, R200.reuse, R6, R24 ;  /* 0x00000006c818723c */ /* 0x040fe20000001818 */
[----:B------:R-:W1:Y:S02]  /*8890*/  LDSM.16.M88.4 R4, [R221+0xb000] ;  /* 0x00b00000dd04783b */ /* 0x000e640000000200 */
[----:B---3--:R-:W-:Y:S06]  /*88a0*/  FMNMX.FTZ R0, R187, R0, !PT ;  /* 0x00000000bb007209 */ /* 0x008fec0007810000 */
[----:B------:R-:W-:Y:S03]  /*88b0*/  MUFU.TANH R197, R15 ;  /* 0x0000000f00c57308 */ /* 0x000fe60000002400 */
[----:B----4-:R-:W-:Y:S02]  /*88c0*/  FMNMX.FTZ R0, R195, R0, !PT ;  /* 0x00000000c3007209 */ /* 0x010fe40007810000 */
[----:B------:R-:W-:Y:S02]  /*88d0*/  FMUL.FTZ R20, R20, c[0x0][0x320] ;  /* 0x0000c80014147a20 */ /* 0x000fe40000410000 */
[----:B------:R-:W-:Y:S03]  /*88e0*/  FMUL.FTZ R21, R21, c[0x0][0x320] ;  /* 0x0000c80015157a20 */ /* 0x000fe60000410000 */
[----:B------:R-:W3:Y:S01]  /*88f0*/  MUFU.TANH R196, R14 ;  /* 0x0000000e00c47308 */ /* 0x000ee20000002400 */
[----:B------:R-:W-:Y:S02]  /*8900*/  FMUL.FTZ R22, R22, c[0x0][0x320] ;  /* 0x0000c80016167a20 */ /* 0x000fe40000410000 */
[----:B------:R-:W-:Y:S01]  /*8910*/  FMUL.FTZ R23, R23, c[0x0][0x320] ;  /* 0x0000c80017177a20 */ /* 0x000fe20000410000 */
[----:B--2---:R-:W-:Y:S01]  /*8920*/  FMNMX.FTZ R0, R198, R0, !PT ;  /* 0x00000000c6007209 */ /* 0x004fe20007810000 */
[----:B------:R-:W-:Y:S02]  /*8930*/  FMUL.FTZ R24, R24, c[0x0][0x320] ;  /* 0x0000c80018187a20 */ /* 0x000fe40000410000 */
[----:B------:R-:W-:Y:S02]  /*8940*/  FMUL.FTZ R25, R25, c[0x0][0x320] ;  /* 0x0000c80019197a20 */ /* 0x000fe40000410000 */
[----:B------:R-:W-:Y:S01]  /*8950*/  FMUL.FTZ R26, R26, c[0x0][0x320] ;  /* 0x0000c8001a1a7a20 */ /* 0x000fe20000410000 */
[----:B------:R-:W-:Y:S01]  /*8960*/  MUFU.TANH R206, R20 ;  /* 0x0000001400ce7308 */ /* 0x000fe20000002400 */
[----:B------:R-:W-:Y:S01]  /*8970*/  FMUL.FTZ R27, R27, c[0x0][0x320] ;  /* 0x0000c8001b1b7a20 */ /* 0x000fe20000410000 */
[C---:B-1----:R-:W-:Y:S08]  /*8980*/  HMMA.16816.F32 R28, R200.reuse, R8, R28 ;  /* 0x00000008c81c723c */ /* 0x042ff0000000181c */
[----:B------:R-:W-:Y:S01]  /*8990*/  MUFU.TANH R207, R21 ;  /* 0x0000001500cf7308 */ /* 0x000fe20000002400 */
[C---:B------:R-:W-:Y:S01]  /*89a0*/  HMMA.16816.F32 R32, R200.reuse, R10, R32 ;  /* 0x0000000ac820723c */ /* 0x040fe20000001820 */
[----:B------:R-:W1:Y:S01]  /*89b0*/  LDSM.16.M88.4 R8, [R221+0xb800] ;  /* 0x00b80000dd08783b */ /* 0x000e620000000200 */
[----:B------:R-:W-:Y:S04]  /*89c0*/  DEPBAR.LE SB0, 0x0 ;  /* 0x000080000000791a */ /* 0x000fe80000000000 */
[----:B---3--:R-:W-:Y:S02]  /*89d0*/  FMNMX.FTZ R2, R196, R2, !PT ;  /* 0x00000002c4027209 */ /* 0x008fe40007810000 */
[C---:B------:R-:W-:Y:S01]  /*89e0*/  HMMA.16816.F32 R36, R200.reuse, R4, R36 ;  /* 0x00000004c824723c */ /* 0x040fe20000001824 */
[----:B------:R-:W-:Y:S04]  /*89f0*/  BAR.SYNC.DEFER_BLOCKING 0x0 ;  /* 0x0000000000007b1d */ /* 0x000fe80000010000 */
[----:B------:R-:W-:Y:S03]  /*8a00*/  FMNMX.FTZ R2, R197, R2, !PT ;  /* 0x00000002c5027209 */ /* 0x000fe60007810000 */
[C---:B------:R-:W-:Y:S04]  /*8a10*/  HMMA.16816.F32 R40, R200.reuse, R6, R40 ;  /* 0x00000006c828723c */ /* 0x040fe80000001828 */
[----:B------:R-:W-:Y:S02]  /*8a20*/  FMUL.FTZ R28, R28, c[0x0][0x320] ;  /* 0x0000c8001c1c7a20 */ /* 0x000fe40000410000 */
[----:B------:R-:W-:Y:S02]  /*8a30*/  FMUL.FTZ R29, R29, c[0x0][0x320] ;  /* 0x0000c8001d1d7a20 */ /* 0x000fe40000410000 */
[----:B------:R-:W-:Y:S04]  /*8a40*/  FMUL.FTZ R30, R30, c[0x0][0x320] ;  /* 0x0000c8001e1e7a20 */ /* 0x000fe80000410000 */
[----:B------:R-:W-:Y:S02]  /*8a50*/  FMUL.FTZ R31, R31, c[0x0][0x320] ;  /* 0x0000c8001f1f7a20 */ /* 0x000fe40000410000 */
[----:B------:R-:W-:Y:S04]  /*8a60*/  @P0 IMAD.WIDE.U32 R6, R252, c[0x0][0x1e0], RZ ;  /* 0x00007800fc060a25 */ /* 0x000fe800078e00ff */
[----:B------:R-:W-:Y:S01]  /*8a70*/  FMUL.FTZ R36, R36, c[0x0][0x320] ;  /* 0x0000c80024247a20 */ /* 0x000fe20000410000 */
[----:B------:R-:W2:Y:S01]  /*8a80*/  MUFU.TANH R12, R28 ;  /* 0x0000001c000c7308 */ /* 0x000ea20000002400 */
[----:B------:R-:W-:Y:S02]  /*8a90*/  FMUL.FTZ R37, R37, c[0x0][0x320] ;  /* 0x0000c80025257a20 */ /* 0x000fe40000410000 */
[----:B------:R-:W-:Y:S02]  /*8aa0*/  FMUL.FTZ R38, R38, c[0x0][0x320] ;  /* 0x0000c80026267a20 */ /* 0x000fe40000410000 */
[----:B------:R-:W-:Y:S01]  /*8ab0*/  FMUL.FTZ R39, R39, c[0x0][0x320] ;  /* 0x0000c80027277a20 */ /* 0x000fe20000410000 */
[C---:B-1----:R-:W-:Y:S01]  /*8ac0*/  HMMA.16816.F32 R44, R200.reuse, R8, R44 ;  /* 0x00000008c82c723c */ /* 0x042fe2000000182c */
[----:B------:R-:W3:Y:S02]  /*8ad0*/  LDL.64 R8, [R1+0x30] ;  /* 0x0000300001087983 */ /* 0x000ee40000100a00 */
[----:B------:R-:W-:Y:S01]  /*8ae0*/  FMUL.FTZ R41, R41, c[0x0][0x320] ;  /* 0x0000c80029297a20 */ /* 0x000fe20000410000 */
[----:B------:R-:W-:Y:S01]  /*8af0*/  MUFU.TANH R13, R29 ;  /* 0x0000001d000d7308 */ /* 0x000fe20000002400 */
[----:B------:R-:W-:Y:S02]  /*8b00*/  FMUL.FTZ R35, R35, c[0x0][0x320] ;  /* 0x0000c80023237a20 */ /* 0x000fe40000410000 */
[----:B------:R-:W-:Y:S01]  /*8b10*/  FMUL.FTZ R32, R32, c[0x0][0x320] ;  /* 0x0000c80020207a20 */ /* 0x000fe20000410000 */
[----:B------:R-:W-:Y:S01]  /*8b20*/  HMMA.16816.F32 R48, R200, R10, R48 ;  /* 0x0000000ac830723c */ /* 0x000fe20000001830 */
[----:B------:R-:W4:Y:S03]  /*8b30*/  LDL.64 R10, [R1+0x20] ;  /* 0x00002000010a7983 */ /* 0x000f260000100a00 */
[----:B------:R-:W-:Y:S02]  /*8b40*/  FMUL.FTZ R34, R34, c[0x0][0x320] ;  /* 0x0000c80022227a20 */ /* 0x000fe40000410000 */
[----:B------:R-:W1:Y:S01]  /*8b50*/  MUFU.TANH R199, R17 ;  /* 0x0000001100c77308 */ /* 0x000e620000002400 */
[----:B------:R-:W-:Y:S02]  /*8b60*/  FMUL.FTZ R33, R33, c[0x0][0x320] ;  /* 0x0000c80021217a20 */ /* 0x000fe40000410000 */
[----:B------:R-:W-:Y:S03]  /*8b70*/  FMUL.FTZ R40, R40, c[0x0][0x320] ;  /* 0x0000c80028287a20 */ /* 0x000fe60000410000 */
[----:B--2---:R-:W-:Y:S01]  /*8b80*/  MOV R201, R12 ;  /* 0x0000000c00c97202 */ /* 0x004fe20000000f00 */
        /* <DEDUP_REMOVED lines=8> */
[----:B------:R-:W2:Y:S01]  /*8c10*/  MUFU.TANH R205, R19 ;  /* 0x0000001300cd7308 */ /* 0x000ea20000002400 */
[----:B------:R-:W-:Y:S02]  /*8c20*/  FMUL.FTZ R49, R49, c[0x0][0x320] ;  /* 0x0000c80031317a20 */ /* 0x000fe40000410000 */
[----:B------:R-:W-:Y:S01]  /*8c30*/  FMUL.FTZ R50, R50, c[0x0][0x320] ;  /* 0x0000c80032327a20 */ /* 0x000fe20000410000 */
[----:B-1----:R-:W-:Y:S04]  /*8c40*/  FMNMX.FTZ R0, R199, R0, !PT ;  /* 0x00000000c7007209 */ /* 0x002fe80007810000 */
[----:B------:R-:W-:Y:S02]  /*8c50*/  FMNMX.FTZ R0, R206, R0, !PT ;  /* 0x00000000ce007209 */ /* 0x000fe40007810000 */
[----:B------:R-:W1:Y:S02]  /*8c60*/  MUFU.TANH R208, R22 ;  /* 0x0000001600d07308 */ /* 0x000e640000002400 */
[----:B------:R-:W-:Y:S02]  /*8c70*/  FMNMX.FTZ R0, R207, R0, !PT ;  /* 0x00000000cf007209 */ /* 0x000fe40007810000 */
[----:B--2---:R-:W-:Y:S06]  /*8c80*/  FMNMX.FTZ R2, R204, R2, !PT ;  /* 0x00000002cc027209 */ /* 0x004fec0007810000 */
[----:B------:R-:W2:Y:S01]  /*8c90*/  MUFU.TANH R214, R24 ;  /* 0x0000001800d67308 */ /* 0x000ea20000002400 */
[----:B------:R-:W-:Y:S09]  /*8ca0*/  FMNMX.FTZ R2, R205, R2, !PT ;  /* 0x00000002cd027209 */ /* 0x000ff20007810000 */
[----:B------:R-:W-:Y:S01]  /*8cb0*/  MUFU.TANH R18, R35 ;  /* 0x0000002300127308 */ /* 0x000fe20000002400 */
[----:B-1----:R-:W-:Y:S09]  /*8cc0*/  FMNMX.FTZ R2, R208, R2, !PT ;  /* 0x00000002d0027209 */ /* 0x002ff20007810000 */
[----:B------:R-:W1:Y:S01]  /*8cd0*/  MUFU.TANH R3, R34 ;  /* 0x0000002200037308 */ /* 0x000e620000002400 */
[----:B--2---:R-:W-:Y:S02]  /*8ce0*/  FMNMX.FTZ R0, R214, R0, !PT ;  /* 0x00000000d6007209 */ /* 0x004fe40007810000 */
[----:B------:R-:W-:Y:S07]  /*8cf0*/  MOV R24, c[0x0][0x1e4] ;  /* 0x0000790000187a02 */ /* 0x000fee0000000f00 */
[----:B------:R-:W2:Y:S10]  /*8d00*/  MUFU.TANH R213, R23 ;  /* 0x0000001700d57308 */ /* 0x000eb40000002400 */
[----:B------:R-:W2:Y:S01]  /*8d10*/  MUFU.TANH R14, R26 ;  /* 0x0000001a000e7308 */ /* 0x000ea20000002400 */
[----:B-1----:R-:W-:Y:S09]  /*8d20*/  MOV R35, R3 ;  /* 0x0000000300237202 */ /* 0x002ff20000000f00 */
[----:B------:R-:W1:Y:S01]  /*8d30*/  MUFU.TANH R215, R25 ;  /* 0x0000001900d77308 */ /* 0x000e620000002400 */
[----:B--2---:R-:W-:Y:S02]  /*8d40*/  FMNMX.FTZ R2, R213, R2, !PT ;  /* 0x00000002d5027209 */ /* 0x004fe40007810000 */
[----:B------:R-:W-:Y:S07]  /*8d50*/  MOV R23, c[0x0][0x1e0] ;  /* 0x0000780000177a02 */ /* 0x000fee0000000f00 */
[----:B------:R-:W2:Y:S01]  /*8d60*/  MUFU.TANH R209, R27 ;  /* 0x0000001b00d17308 */ /* 0x000ea20000002400 */
[----:B------:R-:W-:Y:S04]  /*8d70*/  MOV R202, R14 ;  /* 0x0000000e00ca7202 */ /* 0x000fe80000000f00 */
[----:B------:R-:W-:Y:S05]  /*8d80*/  FMNMX.FTZ R2, R202, R2, !PT ;  /* 0x00000002ca027209 */ /* 0x000fea0007810000 */
[----:B------:R-:W2:Y:S01]  /*8d90*/  MUFU.TANH R212, R30 ;  /* 0x0000001e00d47308 */ /* 0x000ea20000002400 */
[----:B-1----:R-:W-:Y:S04]  /*8da0*/  FMNMX.FTZ R0, R215, R0, !PT ;  /* 0x00000000d7007209 */ /* 0x002fe80007810000 */
[----:B------:R-:W-:Y:S05]  /*8db0*/  FMNMX.FTZ R0, R201, R0, !PT ;  /* 0x00000000c9007209 */ /* 0x000fea0007810000 */
[----:B------:R-:W1:Y:S01]  /*8dc0*/  MUFU.TANH R135, R31 ;  /* 0x0000001f00877308 */ /* 0x000e620000002400 */
[----:B------:R-:W-:Y:S02]  /*8dd0*/  FMNMX.FTZ R0, R13, R0, !PT ;  /* 0x000000000d007209 */ /* 0x000fe40007810000 */
[----:B--2---:R-:W-:Y:S07]  /*8de0*/  FMNMX.FTZ R2, R209, R2, !PT ;  /* 0x00000002d1027209 */ /* 0x004fee0007810000 */
[----:B------:R-:W2:Y:S01]  /*8df0*/  MUFU.TANH R17, R32 ;  /* 0x0000002000117308 */ /* 0x000ea20000002400 */
[----:B------:R-:W-:Y:S09]  /*8e00*/  FMNMX.FTZ R2, R212, R2, !PT ;  /* 0x00000002d4027209 */ /* 0x000ff20007810000 */
[----:B------:R-:W2:Y:S01]  /*8e10*/  MUFU.TANH R184, R33 ;  /* 0x0000002100b87308 */ /* 0x000ea20000002400 */
[----:B-1----:R-:W-:Y:S04]  /*8e20*/  MOV R34, R135 ;  /* 0x0000008700227202 */ /* 0x002fe80000000f00 */
[----:B------:R-:W-:Y:S05]  /*8e30*/  FMNMX.FTZ R2, R34, R2, !PT ;  /* 0x0000000222027209 */ /* 0x000fea0007810000 */
[----:B------:R-:W1:Y:S01]  /*8e40*/  MUFU.TANH R16, R36 ;  /* 0x0000002400107308 */ /* 0x000e620000002400 */
[----:B------:R-:W-:Y:S02]  /*8e50*/  FMNMX.FTZ R2, R35, R2, !PT ;  /* 0x0000000223027209 */ /* 0x000fe40007810000 */
[----:B--2---:R-:W-:Y:S07]  /*8e60*/  FMNMX.FTZ R0, R17, R0, !PT ;  /* 0x0000000011007209 */ /* 0x004fee0007810000 */
[----:B------:R-:W-:Y:S01]  /*8e70*/  MUFU.TANH R211, R37 ;  /* 0x0000002500d37308 */ /* 0x000fe20000002400 */
[----:B------:R-:W-:Y:S04]  /*8e80*/  MOV R200, R184 ;  /* 0x000000b800c87202 */ /* 0x000fe80000000f00 */
[----:B------:R-:W-:Y:S05]  /*8e90*/  FMNMX.FTZ R0, R200, R0, !PT ;  /* 0x00000000c8007209 */ /* 0x000fea0007810000 */
[----:B------:R-:W2:Y:S01]  /*8ea0*/  MUFU.TANH R3, R48 ;  /* 0x0000003000037308 */ /* 0x000ea20000002400 */
[----:B-1----:R-:W-:Y:S09]  /*8eb0*/  FMNMX.FTZ R0, R16, R0, !PT ;  /* 0x0000000010007209 */ /* 0x002ff20007810000 */
[----:B------:R2:W-:Y:S10]  /*8ec0*/  MUFU.TANH R48, R49 ;  /* 0x0000003100307308 */ /* 0x0005f40000002400 */
[----:B------:R-:W1:Y:S10]  /*8ed0*/  MUFU.TANH R19, R40 ;  /* 0x0000002800137308 */ /* 0x000e740000002400 */
[----:B------:R-:W1:Y:S01]  /*8ee0*/  MUFU.TANH R186, R41 ;  /* 0x0000002900ba7308 */ /* 0x000e620000002400 */
[----:B--2---:R-:W-:Y:S02]  /*8ef0*/  MOV R49, R3 ;  /* 0x0000000300317202 */ /* 0x004fe40000000f00 */
[----:B------:R-:W-:Y:S02]  /*8f00*/  FMNMX.FTZ R3, R18, R2, !PT ;  /* 0x0000000212037209 */ /* 0x000fe40007810000 */
[----:B------:R-:W-:Y:S01]  /*8f10*/  FMNMX.FTZ R2, R211, R0, !PT ;  /* 0x00000000d3027209 */ /* 0x000fe20007810000 */
[----:B------:R-:W-:Y:S04]  /*8f20*/  FMUL.FTZ R0, R51, c[0x0][0x320] ;  /* 0x0000c80033007a20 */ /* 0x000fe80000410000 */
[----:B------:R-:W2:Y:S01]  /*8f30*/  MUFU.TANH R41, R44 ;  /* 0x0000002c00297308 */ /* 0x000ea20000002400 */
[----:B-1----:R-:W-:Y:S09]  /*8f40*/  FMNMX.FTZ R2, R19, R2, !PT ;  /* 0x0000000213027209 */ /* 0x002ff20007810000 */
[----:B------:R1:W-:Y:S01]  /*8f50*/  MUFU.TANH R184, R0 ;  /* 0x0000000000b87308 */ /* 0x0003e20000002400 */
[----:B------:R-:W-:Y:S09]  /*8f60*/  MOV R203, R186 ;  /* 0x000000ba00cb7202 */ /* 0x000ff20000000f00 */
[----:B------:R-:W2:Y:S10]  /*8f70*/  MUFU.TANH R132, R38 ;  /* 0x0000002600847308 */ /* 0x000eb40000002400 */
[----:B------:R2:W-:Y:S01]  /*8f80*/  MUFU.TANH R210, R42 ;  /* 0x0000002a00d27308 */ /* 0x0005e20000002400 */
[----:B-1----:R-:W-:Y:S04]  /*8f90*/  FMNMX.FTZ R0, R203, R2, !PT ;  /* 0x00000002cb007209 */ /* 0x002fe80007810000 */
[----:B--2---:R-:W-:Y:S05]  /*8fa0*/  FMNMX.FTZ R0, R41, R0, !PT ;  /* 0x0000000029007209 */ /* 0x004fea0007810000 */
[----:B------:R-:W1:Y:S10]  /*8fb0*/  MUFU.TANH R14, R45 ;  /* 0x0000002d000e7308 */ /* 0x000e740000002400 */
[----:B------:R-:W2:Y:S01]  /*8fc0*/  MUFU.TANH R20, R39 ;  /* 0x0000002700147308 */ /* 0x000ea20000002400 */
[----:B------:R-:W-:Y:S04]  /*8fd0*/  MOV R42, R132 ;  /* 0x00000084002a7202 */ /* 0x000fe80000000f00 */
[----:B------:R-:W-:Y:S05]  /*8fe0*/  FMNMX.FTZ R3, R42, R3, !PT ;  /* 0x000000032a037209 */ /* 0x000fea0007810000 */
[----:B------:R-:W3:Y:S01]  /*8ff0*/  MUFU.TANH R40, R43 ;  /* 0x0000002b00287308 */ /* 0x000ee20000002400 */
[----:B-1----:R-:W-:Y:S04]  /*9000*/  FMNMX.FTZ R0, R14, R0, !PT ;  /* 0x000000000e007209 */ /* 0x002fe80007810000 */
[----:B------:R-:W-:Y:S05]  /*9010*/  FMNMX.FTZ R132, R49, R0, !PT ;  /* 0x0000000031847209 */ /* 0x000fea0007810000 */
[----:B------:R-:W1:Y:S01]  /*9020*/  MUFU.TANH R15, R46 ;  /* 0x0000002e000f7308 */ /* 0x000e620000002400 */
[----:B------:R-:W-:Y:S02]  /*9030*/  FMNMX.FTZ R132, R48, R132, !PT ;  /* 0x0000008430847209 */ /* 0x000fe40007810000 */
[----:B--2---:R-:W-:Y:S04]  /*9040*/  FMNMX.FTZ R3, R20, R3, !PT ;  /* 0x0000000314037209 */ /* 0x004fe80007810000 */
[----:B------:R-:W-:Y:S02]  /*9050*/  FMNMX.FTZ R2, R210, R3, !PT ;  /* 0x00000003d2027209 */ /* 0x000fe40007810000 */
[----:B------:R-:W2:Y:S01]  /*9060*/  SHFL.BFLY PT, R3, R132, 0x2, 0x1f ;  /* 0x0c401f0084037f89 */ /* 0x000ea200000e0000 */
[----:B------:R-:W2:Y:S01]  /*9070*/  MUFU.TANH R21, R47 ;  /* 0x0000002f00157308 */ /* 0x000ea20000002400 */
[----:B---3--:R-:W-:Y:S02]  /*9080*/  FMNMX.FTZ R2, R40, R2, !PT ;  /* 0x0000000228027209 */ /* 0x008fe40007810000 */
[----:B----4-:R-:W-:Y:S07]  /*9090*/  @P0 MOV R5, R11 ;  /* 0x0000000b00050202 */ /* 0x010fee0000000f00 */
[----:B------:R-:W3:Y:S01]  /*90a0*/  MUFU.TANH R135, R50 ;  /* 0x0000003200877308 */ /* 0x000ee20000002400 */
[----:B-1----:R-:W-:Y:S02]  /*90b0*/  FMNMX.FTZ R2, R15, R2, !PT ;  /* 0x000000020f027209 */ /* 0x002fe40007810000 */
[----:B--2---:R-:W-:Y:S02]  /*90c0*/  FMNMX.FTZ R132, R132, R3, !PT ;  /* 0x0000000384847209 */ /* 0x004fe40007810000 */
[----:B------:R-:W-:Y:S03]  /*90d0*/  FMNMX.FTZ R0, R21, R2, !PT ;  /* 0x0000000215007209 */ /* 0x000fe60007810000 */
[----:B------:R-:W1:Y:S01]  /*90e0*/  SHFL.BFLY PT, R4, R132, 0x1, 0x1f ;  /* 0x0c201f0084047f89 */ /* 0x000e6200000e0000 */
[----:B---3--:R-:W-:Y:S04]  /*90f0*/  FMNMX.FTZ R0, R135, R0, !PT ;  /* 0x0000000087007209 */ /* 0x008fe80007810000 */
[----:B------:R-:W-:Y:S05]  /*9100*/  FMNMX.FTZ R0, R184, R0, !PT ;  /* 0x00000000b8007209 */ /* 0x000fea0007810000 */
[----:B------:R-:W2:Y:S01]  /*9110*/  SHFL.BFLY PT, R2, R0, 0x2, 0x1f ;  /* 0x0c401f0000027f89 */ /* 0x000ea200000e0000 */
[----:B-1----:R-:W-:Y:S02]  /*9120*/  FMNMX.FTZ R132, R132, R4, !PT ;  /* 0x0000000484847209 */ /* 0x002fe40007810000 */
[----:B------:R-:W-:Y:S03]  /*9130*/  @P0 SHF.R.S32.HI R4, RZ, 0x1f, R252 ;  /* 0x0000001fff040819 */ /* 0x000fe600000114fc */
[----:B------:R-:W-:Y:S02]  /*9140*/  FMUL.FTZ R186, R132, c[0x0][0x2d0] ;  /* 0x0000b40084ba7a20 */ /* 0x000fe40000410000 */
[----:B------:R-:W-:Y:S02]  /*9150*/  @P0 IMAD R4, R4, c[0x0][0x1e0], RZ ;  /* 0x0000780004040a24 */ /* 0x000fe400078e02ff */
[----:B------:R-:W-:Y:S01]  /*9160*/  FFMA.FTZ R11, R189, c[0x0][0x2d0], -R186 ;  /* 0x0000b400bd0b7a23 */ /* 0x000fe200000108ba */
[----:B------:R-:W-:Y:S01]  /*9170*/  MOV R189, R15 ;  /* 0x0000000f00bd7202 */ /* 0x000fe20000000f00 */
[----:B------:R-:W-:Y:S02]  /*9180*/  @P0 IMAD R4, R252, c[0x0][0x1e4], R4 ;  /* 0x00007900fc040a24 */ /* 0x000fe400078e0204 */
[----:B------:R-:W-:Y:S01]  /*9190*/  MUFU.EX2 R50, R11 ;  /* 0x0000000b00327308 */ /* 0x000fe20000000800 */
[----:B------:R-:W-:Y:S01]  /*91a0*/  FFMA.FTZ R12, R185, c[0x0][0x2d0], -R186 ;  /* 0x0000b400b90c7a23 */ /* 0x000fe200000108ba */
[----:B--2---:R-:W-:Y:S01]  /*91b0*/  FMNMX.FTZ R0, R0, R2, !PT ;  /* 0x0000000200007209 */ /* 0x004fe20007810000 */
[----:B------:R-:W-:Y:S01]  /*91c0*/  FADD.FTZ R2, -R132, R133 ;  /* 0x0000008584027221 */ /* 0x000fe20000010100 */
[----:B------:R-:W-:Y:S02]  /*91d0*/  @P0 IADD3 R7, R7, R4, RZ ;  /* 0x0000000407070210 */ /* 0x000fe40007ffe0ff */
[----:B------:R-:W-:Y:S01]  /*91e0*/  @P0 MOV R4, R8 ;  /* 0x0000000800040202 */ /* 0x000fe20000000f00 */
[----:B------:R-:W1:Y:S03]  /*91f0*/  SHFL.BFLY PT, R3, R0, 0x1, 0x1f ;  /* 0x0c201f0000037f89 */ /* 0x000e6600000e0000 */
[----:B------:R2:W-:Y:S01]  /*9200*/  MUFU.EX2 R43, R12 ;  /* 0x0000000c002b7308 */ /* 0x0005e20000000800 */
[----:B------:R-:W-:Y:S04]  /*9210*/  @P0 IMAD.WIDE.U32 R4, R6, 0x60, R4 ;  /* 0x0000006006040825 */ /* 0x000fe800078e0004 */
[----:B------:R-:W-:Y:S01]  /*9220*/  @P0 IMAD R6, R7, 0x60, RZ ;  /* 0x0000006007060824 */ /* 0x000fe200078e02ff */
[----:B------:R-:W-:Y:S04]  /*9230*/  @P0 SHF.L.U32 R7, R4, 0x1, RZ ;  /* 0x0000000104070819 */ /* 0x000fe800000006ff */
[----:B------:R-:W-:Y:S01]  /*9240*/  @P0 IADD3 R6, R5, R6, RZ ;  /* 0x0000000605060210 */ /* 0x000fe20007ffe0ff */
[----:B------:R-:W-:Y:S01]  /*9250*/  FFMA.FTZ R5, R188, c[0x0][0x2d0], -R186 ;  /* 0x0000b400bc057a23 */ /* 0x000fe200000108ba */
[C---:B------:R-:W-:Y:S02]  /*9260*/  @P0 IADD3 R8, P6, R7.reuse, 0x80, RZ ;  /* 0x0000008007080810 */ /* 0x040fe40007fde0ff */
[----:B------:R-:W-:Y:S01]  /*9270*/  @P0 SHF.L.U64.HI R6, R4, 0x1, R6 ;  /* 0x0000000104060819 */ /* 0x000fe20000010206 */
[----:B------:R3:W-:Y:S01]  /*9280*/  MUFU.EX2 R22, R5 ;  /* 0x0000000500167308 */ /* 0x0007e20000000800 */
[----:B------:R-:W-:Y:S04]  /*9290*/  @P0 IADD3 R8, P5, R8, c[0x0][0x1c8], RZ ;  /* 0x0000720008080a10 */ /* 0x000fe80007fbe0ff */
[----:B------:R-:W-:Y:S02]  /*92a0*/  @P0 IADD3.X R9, RZ, c[0x0][0x1cc], R6, P5, P6 ;  /* 0x00007300ff090a10 */ /* 0x000fe40002fec406 */
[C---:B------:R-:W-:Y:S02]  /*92b0*/  @P0 IADD3 R4, P5, R7.reuse, c[0x0][0x1c8], RZ ;  /* 0x0000720007040a10 */ /* 0x040fe40007fbe0ff */
[----:B------:R-:W-:Y:S02]  /*92c0*/  @P0 IADD3 R10, P6, R7, 0x100, RZ ;  /* 0x00000100070a0810 */ /* 0x000fe40007fde0ff */
[----:B--2---:R-:W-:Y:S02]  /*92d0*/  @P0 SHF.L.U64.HI R12, R23, 0x6, R24 ;  /* 0x00000006170c0819 */ /* 0x004fe40000010218 */
[----:B-1----:R-:W-:Y:S01]  /*92e0*/  FMNMX.FTZ R3, R0, R3, !PT ;  /* 0x0000000300037209 */ /* 0x002fe20007810000 */
[----:B------:R-:W-:Y:S04]  /*92f0*/  FMUL.FTZ R0, R2, c[0x0][0x2d0] ;  /* 0x0000b40002007a20 */ /* 0x000fe80000410000 */
[----:B------:R1:W2:Y:S01]  /*9300*/  MUFU.EX2 R2, R0 ;  /* 0x0000000000027308 */ /* 0x0002a20000000800 */
[----:B------:R-:W-:Y:S04]  /*9310*/  FMUL.FTZ R133, R3, c[0x0][0x2d0] ;  /* 0x0000b40003857a20 */ /* 0x000fe80000410000 */
[--C-:B------:R-:W-:Y:S02]  /*9320*/  FFMA.FTZ R135, R135, c[0x0][0x2d0], -R133.reuse ;  /* 0x0000b40087877a23 */ /* 0x100fe40000010885 */
[----:B---3--:R-:W-:Y:S04]  /*9330*/  FFMA.FTZ R5, R190, c[0x0][0x2d0], -R186 ;  /* 0x0000b400be057a23 */ /* 0x008fe800000108ba */
[----:B------:R3:W4:Y:S10]  /*9340*/  MUFU.EX2 R51, R5 ;  /* 0x0000000500337308 */ /* 0x0007340000000800 */
[----:B------:R-:W-:Y:S01]  /*9350*/  MUFU.EX2 R135, R135 ;  /* 0x0000008700877308 */ /* 0x000fe20000000800 */
[----:B-1----:R-:W-:Y:S01]  /*9360*/  FADD.FTZ R0, -R3, R134 ;  /* 0x0000008603007221 */ /* 0x002fe20000010100 */
[----:B------:R-:W-:Y:S01]  /*9370*/  MOV R134, R13 ;  /* 0x0000000d00867202 */ /* 0x000fe20000000f00 */
[--C-:B------:R-:W-:Y:S01]  /*9380*/  FFMA.FTZ R13, R193, c[0x0][0x2d0], -R133.reuse ;  /* 0x0000b400c10d7a23 */ /* 0x100fe20000010885 */
[----:B------:R-:W-:Y:S01]  /*9390*/  MOV R193, R14 ;  /* 0x0000000e00c17202 */ /* 0x000fe20000000f00 */
[----:B------:R-:W-:Y:S02]  /*93a0*/  FMUL.FTZ R0, R0, c[0x0][0x2d0] ;  /* 0x0000b40000007a20 */ /* 0x000fe40000410000 */
[C---:B--2---:R-:W-:Y:S03]  /*93b0*/  FMUL.FTZ R24, R2.reuse, R156 ;  /* 0x0000009c02187220 */ /* 0x044fe60000410000 */
[----:B------:R-:W-:Y:S01]  /*93c0*/  MUFU.EX2 R185, R13 ;  /* 0x0000000d00b97308 */ /* 0x000fe20000000800 */
[C---:B------:R-:W-:Y:S01]  /*93d0*/  FMUL.FTZ R25, R2.reuse, R157 ;  /* 0x0000009d02197220 */ /* 0x040fe20000410000 */
[----:B------:R-:W-:Y:S01]  /*93e0*/  MOV R156, R50 ;  /* 0x00000032009c7202 */ /* 0x000fe20000000f00 */
[----:B------:R-:W-:Y:S01]  /*93f0*/  FMUL.FTZ R32, R2, R164 ;  /* 0x000000a402207220 */ /* 0x000fe20000410000 */
[----:B---3--:R-:W-:Y:S01]  /*9400*/  @P0 IADD3.X R5, R6, c[0x0][0x1cc], RZ, P5, !PT ;  /* 0x0000730006050a10 */ /* 0x008fe20002ffe4ff */
[----:B------:R-:W-:Y:S01]  /*9410*/  FMUL.FTZ R52, R2, R52 ;  /* 0x0000003402347220 */ /* 0x000fe20000410000 */
[----:B------:R-:W-:Y:S01]  /*9420*/  @P0 IADD3 R10, P5, R10, c[0x0][0x1c8], RZ ;  /* 0x000072000a0a0a10 */ /* 0x000fe20007fbe0ff */
[C---:B------:R-:W-:Y:S01]  /*9430*/  FMUL.FTZ R53, R2.reuse, R53 ;  /* 0x0000003502357220 */ /* 0x040fe20000410000 */
[----:B----4-:R-:W-:Y:S01]  /*9440*/  MOV R157, R51 ;  /* 0x00000033009d7202 */ /* 0x010fe20000000f00 */
[----:B------:R1:W-:Y:S01]  /*9450*/  @P0 LDGSTS.E.BYPASS.LTC128B.128 [R251+0xc100], [R4.64], !P1 ;  /* 0x0c10000004fb0fae */ /* 0x0003e2000c901d48 */
[--C-:B------:R-:W-:Y:S01]  /*9460*/  @P0 IADD3.X R11, RZ, c[0x0][0x1cc], R6.reuse, P5, P6 ;  /* 0x00007300ff0b0a10 */ /* 0x100fe20002fec406 */
[----:B------:R-:W2:Y:S01]  /*9470*/  MUFU.EX2 R0, R0 ;  /* 0x0000000000007308 */ /* 0x000ea20000000800 */
[----:B------:R-:W-:Y:S01]  /*9480*/  @P0 IADD3 R7, P6, R7, 0x180, RZ ;  /* 0x0000018007070810 */ /* 0x000fe20007fde0ff */
[C---:B------:R-:W-:Y:S02]  /*9490*/  FMUL.FTZ R56, R2.reuse, R56 ;  /* 0x0000003802387220 */ /* 0x040fe40000410000 */
[C---:B------:R-:W-:Y:S02]  /*94a0*/  FMUL.FTZ R57, R2.reuse, R57 ;  /* 0x0000003902397220 */ /* 0x040fe40000410000 */
[----:B------:R3:W-:Y:S01]  /*94b0*/  @P0 LDGSTS.E.BYPASS.LTC128B.128 [R251+0xf100], [R8.64], !P4 ;  /* 0x0f10000008fb0fae */ /* 0x0007e2000e101d48 */
[C---:B------:R-:W-:Y:S02]  /*94c0*/  FMUL.FTZ R60, R2.reuse, R60 ;  /* 0x0000003c023c7220 */ /* 0x040fe40000410000 */
[C---:B------:R-:W-:Y:S02]  /*94d0*/  FMUL.FTZ R61, R2.reuse, R61 ;  /* 0x0000003d023d7220 */ /* 0x040fe40000410000 */
[C---:B------:R-:W-:Y:S02]  /*94e0*/  FMUL.FTZ R64, R2.reuse, R64 ;  /* 0x0000004002407220 */ /* 0x040fe40000410000 */
[C---:B------:R-:W-:Y:S01]  /*94f0*/  FMUL.FTZ R65, R2.reuse, R65 ;  /* 0x0000004102417220 */ /* 0x040fe20000410000 */
[----:B------:R4:W-:Y:S01]  /*9500*/  @P0 LDGSTS.E.BYPASS.LTC128B.128 [R251+0x12100], [R10.64], !P3 ;  /* 0x121000000afb0fae */ /* 0x0009e2000d901d48 */
[C---:B------:R-:W-:Y:S02]  /*9510*/  FMUL.FTZ R68, R2.reuse, R68 ;  /* 0x0000004402447220 */ /* 0x040fe40000410000 */
[C---:B------:R-:W-:Y:S02]  /*9520*/  FMUL.FTZ R69, R2.reuse, R69 ;  /* 0x0000004502457220 */ /* 0x040fe40000410000 */
[C---:B------:R-:W-:Y:S02]  /*9530*/  FMUL.FTZ R72, R2.reuse, R72 ;  /* 0x0000004802487220 */ /* 0x040fe40000410000 */
[C---:B------:R-:W-:Y:S02]  /*9540*/  FMUL.FTZ R73, R2.reuse, R73 ;  /* 0x0000004902497220 */ /* 0x040fe40000410000 */
[----:B------:R-:W-:Y:S02]  /*9550*/  FMUL.FTZ R76, R2, R76 ;  /* 0x0000004c024c7220 */ /* 0x000fe40000410000 */
[C---:B--2---:R-:W-:Y:S02]  /*9560*/  FMUL.FTZ R26, R0.reuse, R158 ;  /* 0x0000009e001a7220 */ /* 0x044fe40000410000 */
[C---:B------:R-:W-:Y:S02]  /*9570*/  FMUL.FTZ R27, R0.reuse, R159 ;  /* 0x0000009f001b7220 */ /* 0x040fe40000410000 */
[C---:B------:R-:W-:Y:S02]  /*9580*/  FMUL.FTZ R54, R0.reuse, R54 ;  /* 0x0000003600367220 */ /* 0x040fe40000410000 */
[C---:B------:R-:W-:Y:S01]  /*9590*/  FMUL.FTZ R55, R0.reuse, R55 ;  /* 0x0000003700377220 */ /* 0x040fe20000410000 */
[----:B---3--:R-:W-:Y:S01]  /*95a0*/  @P0 IADD3 R8, P5, R7, c[0x0][0x1c8], RZ ;  /* 0x0000720007080a10 */ /* 0x008fe20007fbe0ff */
[C---:B------:R-:W-:Y:S01]  /*95b0*/  FMUL.FTZ R58, R0.reuse, R58 ;  /* 0x0000003a003a7220 */ /* 0x040fe20000410000 */
[----:B------:R-:W-:Y:S01]  /*95c0*/  @P0 SHF.L.U32 R7, R23, 0x6, RZ ;  /* 0x0000000617070819 */ /* 0x000fe200000006ff */
[C---:B------:R-:W-:Y:S01]  /*95d0*/  FMUL.FTZ R59, R0.reuse, R59 ;  /* 0x0000003b003b7220 */ /* 0x040fe20000410000 */
[----:B------:R-:W-:Y:S01]  /*95e0*/  @P0 IADD3.X R9, RZ, c[0x0][0x1cc], R6, P5, P6 ;  /* 0x00007300ff090a10 */ /* 0x000fe20002fec406 */
[----:B------:R-:W-:Y:S01]  /*95f0*/  FMUL.FTZ R62, R0, R62 ;  /* 0x0000003e003e7220 */ /* 0x000fe20000410000 */
[----:B-1----:R-:W-:Y:S01]  /*9600*/  @P0 IADD3 R4, P6, R4, R7, RZ ;  /* 0x0000000704040210 */ /* 0x002fe20007fde0ff */
[C---:B------:R-:W-:Y:S02]  /*9610*/  FMUL.FTZ R63, R0.reuse, R63 ;  /* 0x0000003f003f7220 */ /* 0x040fe40000410000 */
[----:B------:R1:W-:Y:S01]  /*9620*/  @P0 LDGSTS.E.BYPASS.LTC128B.128 [R251+0x15100], [R8.64], !P2 ;  /* 0x1510000008fb0fae */ /* 0x0003e2000d101d48 */
[----:B------:R-:W-:Y:S01]  /*9630*/  @P0 IADD3.X R5, R5, R12, RZ, P6, !PT ;  /* 0x0000000c05050210 */ /* 0x000fe200037fe4ff */
[C---:B----4-:R-:W-:Y:S01]  /*9640*/  FMUL.FTZ R10, R0.reuse, R142 ;  /* 0x0000008e000a7220 */ /* 0x050fe20000410000 */
[----:B------:R-:W-:Y:S01]  /*9650*/  @P0 IADD3 R6, P5, R7, R4, RZ ;  /* 0x0000000407060210 */ /* 0x000fe20007fbe0ff */
[C---:B------:R-:W-:Y:S02]  /*9660*/  FMUL.FTZ R11, R0.reuse, R143 ;  /* 0x0000008f000b7220 */ /* 0x040fe40000410000 */
[----:B------:R-:W-:Y:S01]  /*9670*/  FMUL.FTZ R66, R0, R66 ;  /* 0x0000004200427220 */ /* 0x000fe20000410000 */
[----:B------:R-:W-:Y:S01]  /*9680*/  @P0 IADD3.X R7, R12, R5, RZ, P5, !PT ;  /* 0x000000050c070210 */ /* 0x000fe20002ffe4ff */
[----:B------:R2:W-:Y:S01]  /*9690*/  @P0 LDGSTS.E.BYPASS.LTC128B.128 [R251+0xd100], [R4.64], !P1 ;  /* 0x0d10000004fb0fae */ /* 0x0005e2000c901d48 */
[C---:B------:R-:W-:Y:S02]  /*96a0*/  FMUL.FTZ R67, R0.reuse, R67 ;  /* 0x0000004300437220 */ /* 0x040fe40000410000 */
[C---:B------:R-:W-:Y:S02]  /*96b0*/  FMUL.FTZ R70, R0.reuse, R70 ;  /* 0x0000004600467220 */ /* 0x040fe40000410000 */
[C---:B------:R-:W-:Y:S02]  /*96c0*/  FMUL.FTZ R71, R0.reuse, R71 ;  /* 0x0000004700477220 */ /* 0x040fe40000410000 */
[C---:B------:R-:W-:Y:S01]  /*96d0*/  FMUL.FTZ R74, R0.reuse, R74 ;  /* 0x0000004a004a7220 */ /* 0x040fe20000410000 */
[----:B------:R2:W-:Y:S01]  /*96e0*/  @P0 LDGSTS.E.BYPASS.LTC128B.128 [R251+0x10100], [R4.64+0x80], !P4 ;  /* 0x1010008004fb0fae */ /* 0x0005e2000e101d48 */
[----:B------:R-:W-:Y:S02]  /*96f0*/  FMUL.FTZ R75, R0, R75 ;  /* 0x0000004b004b7220 */ /* 0x000fe40000410000 */
[----:B------:R-:W-:Y:S02]  /*9700*/  FMUL.FTZ R77, R2, R77 ;  /* 0x0000004d024d7220 */ /* 0x000fe40000410000 */
[C---:B------:R-:W-:Y:S02]  /*9710*/  FMUL.FTZ R78, R0.reuse, R78 ;  /* 0x0000004e004e7220 */ /* 0x040fe40000410000 */
[----:B------:R-:W-:Y:S01]  /*9720*/  FMUL.FTZ R79, R0, R79 ;  /* 0x0000004f004f7220 */ /* 0x000fe20000410000 */
[----:B------:R2:W-:Y:S01]  /*9730*/  @P0 LDGSTS.E.BYPASS.LTC128B.128 [R251+0x13100], [R4.64+0x100], !P3 ;  /* 0x1310010004fb0fae */ /* 0x0005e2000d901d48 */
[----:B------:R-:W-:Y:S02]  /*9740*/  FMUL.FTZ R80, R2, R80 ;  /* 0x0000005002507220 */ /* 0x000fe40000410000 */
[--C-:B-1----:R-:W-:Y:S01]  /*9750*/  FFMA.FTZ R8, R194, c[0x0][0x2d0], -R133.reuse ;  /* 0x0000b400c2087a23 */ /* 0x102fe20000010885 */
[----:B------:R-:W-:Y:S01]  /*9760*/  MOV R194, R22 ;  /* 0x0000001600c27202 */ /* 0x000fe20000000f00 */
[C---:B------:R-:W-:Y:S02]  /*9770*/  FMUL.FTZ R9, R2.reuse, R141 ;  /* 0x0000008d02097220 */ /* 0x040fe40000410000 */
[----:B------:R1:W3:Y:S01]  /*9780*/  MUFU.EX2 R190, R8 ;  /* 0x0000000800be7308 */ /* 0x0002e20000000800 */
[----:B------:R2:W-:Y:S01]  /*9790*/  @P0 LDGSTS.E.BYPASS.LTC128B.128 [R251+0x16100], [R4.64+0x180], !P2 ;  /* 0x1610018004fb0fae */ /* 0x0005e2000d101d48 */
[----:B------:R-:W-:Y:S01]  /*97a0*/  MOV R159, R194 ;  /* 0x000000c2009f7202 */ /* 0x000fe20000000f00 */
[----:B------:R-:W-:Y:S02]  /*97b0*/  FMUL.FTZ R81, R2, R81 ;  /* 0x0000005102517220 */ /* 0x000fe40000410000 */
[C---:B------:R-:W-:Y:S02]  /*97c0*/  FMUL.FTZ R82, R0.reuse, R82 ;  /* 0x0000005200527220 */ /* 0x040fe40000410000 */
[----:B------:R-:W-:Y:S02]  /*97d0*/  FMUL.FTZ R83, R0, R83 ;  /* 0x0000005300537220 */ /* 0x000fe40000410000 */
[----:B------:R4:W-:Y:S01]  /*97e0*/  @P0 LDGSTS.E.BYPASS.LTC128B.128 [R251+0xe100], [R6.64], !P1 ;  /* 0x0e10000006fb0fae */ /* 0x0009e2000c901d48 */
[C---:B------:R-:W-:Y:S02]  /*97f0*/  FMUL.FTZ R84, R2.reuse, R84 ;  /* 0x0000005402547220 */ /* 0x040fe40000410000 */
[----:B------:R-:W-:Y:S02]  /*9800*/  FMUL.FTZ R85, R2, R85 ;  /* 0x0000005502557220 */ /* 0x000fe40000410000 */
[C---:B------:R-:W-:Y:S02]  /*9810*/  FMUL.FTZ R86, R0.reuse, R86 ;  /* 0x0000005600567220 */ /* 0x040fe40000410000 */
[----:B------:R-:W-:Y:S01]  /*9820*/  FMUL.FTZ R87, R0, R87 ;  /* 0x0000005700577220 */ /* 0x000fe20000410000 */
[----:B------:R4:W-:Y:S01]  /*9830*/  @P0 LDGSTS.E.BYPASS.LTC128B.128 [R251+0x11100], [R6.64+0x80], !P4 ;  /* 0x1110008006fb0fae */ /* 0x0009e2000e101d48 */
[C---:B------:R-:W-:Y:S02]  /*9840*/  FMUL.FTZ R88, R2.reuse, R88 ;  /* 0x0000005802587220 */ /* 0x040fe40000410000 */
[----:B------:R-:W-:Y:S02]  /*9850*/  FMUL.FTZ R89, R2, R89 ;  /* 0x0000005902597220 */ /* 0x000fe40000410000 */
[----:B------:R-:W-:Y:S02]  /*9860*/  FMUL.FTZ R90, R0, R90 ;  /* 0x0000005a005a7220 */ /* 0x000fe40000410000 */
[----:B-1----:R-:W-:Y:S01]  /*9870*/  FMUL.FTZ R8, R2, R140 ;  /* 0x0000008c02087220 */ /* 0x002fe20000410000 */
[----:B------:R4:W-:Y:S01]  /*9880*/  @P0 LDGSTS.E.BYPASS.LTC128B.128 [R251+0x14100], [R6.64+0x100], !P3 ;  /* 0x1410010006fb0fae */ /* 0x0009e2000d901d48 */
[----:B---3--:R-:W-:Y:S01]  /*9890*/  MOV R158, R190 ;  /* 0x000000be009e7202 */ /* 0x008fe20000000f00 */
[----:B------:R-:W-:Y:S02]  /*98a0*/  FMUL.FTZ R91, R0, R91 ;  /* 0x0000005b005b7220 */ /* 0x000fe40000410000 */
[--C-:B--2---:R-:W-:Y:S01]  /*98b0*/  FFMA.FTZ R4, R191, c[0x0][0x2d0], -R133.reuse ;  /* 0x0000b400bf047a23 */ /* 0x104fe20000010885 */
[----:B------:R-:W-:Y:S01]  /*98c0*/  MOV R191, R21 ;  /* 0x0000001500bf7202 */ /* 0x000fe20000000f00 */
[----:B------:R-:W-:Y:S01]  /*98d0*/  FMUL.FTZ R5, R2, R137 ;  /* 0x0000008902057220 */ /* 0x000fe20000410000 */
[----:B------:R-:W-:Y:S01]  /*98e0*/  F2FP.PACK_AB R137, R190, R185 ;  /* 0x000000b9be89723e */ /* 0x000fe200000000ff */
[----:B------:R1:W-:Y:S01]  /*98f0*/  MUFU.EX2 R33, R4 ;  /* 0x0000000400217308 */ /* 0x0003e20000000800 */
[----:B------:R4:W-:Y:S01]  /*9900*/  @P0 LDGSTS.E.BYPASS.LTC128B.128 [R251+0x17100], [R6.64+0x180], !P2 ;  /* 0x1710018006fb0fae */ /* 0x0009e2000d101d48 */
[----:B------:R-:W-:Y:S01]  /*9910*/  MOV R190, R41 ;  /* 0x0000002900be7202 */ /* 0x000fe20000000f00 */
[C---:B------:R-:W-:Y:S01]  /*9920*/  FMUL.FTZ R41, R2.reuse, R173 ;  /* 0x000000ad02297220 */ /* 0x040fe20000410000 */
[----:B------:R-:W-:Y:S01]  /*9930*/  MOV R173, R159 ;  /* 0x0000009f00ad7202 */ /* 0x000fe20000000f00 */
[C---:B------:R-:W-:Y:S02]  /*9940*/  FMUL.FTZ R92, R2.reuse, R92 ;  /* 0x0000005c025c7220 */ /* 0x040fe40000410000 */
[----:B------:R-:W-:Y:S02]  /*9950*/  FMUL.FTZ R93, R2, R93 ;  /* 0x0000005d025d7220 */ /* 0x000fe40000410000 */
[----:B------:R-:W2:Y:S01]  /*9960*/  LDSM.16.MT88.4 R12, [R217+0x100] ;  /* 0x00010000d90c783b */ /* 0x000ea20000004200 */
[C---:B------:R-:W-:Y:S02]  /*9970*/  FMUL.FTZ R94, R0.reuse, R94 ;  /* 0x0000005e005e7220 */ /* 0x040fe40000410000 */
[----:B------:R-:W-:Y:S02]  /*9980*/  FMUL.FTZ R95, R0, R95 ;  /* 0x0000005f005f7220 */ /* 0x000fe40000410000 */
[C---:B------:R-:W-:Y:S02]  /*9990*/  FMUL.FTZ R96, R2.reuse, R96 ;  /* 0x0000006002607220 */ /* 0x040fe40000410000 */
[----:B------:R-:W-:Y:S01]  /*99a0*/  FMUL.FTZ R97, R2, R97 ;  /* 0x0000006102617220 */ /* 0x000fe20000410000 */
[----:B------:R-:W-:Y:S01]  /*99b0*/  LDSM.16.MT88.4 R28, [R220+0x100] ;  /* 0x00010000dc1c783b */ /* 0x000fe20000004200 */
[C---:B------:R-:W-:Y:S02]  /*99c0*/  FMUL.FTZ R98, R0.reuse, R98 ;  /* 0x0000006200627220 */ /* 0x040fe40000410000 */
[----:B------:R-:W-:Y:S02]  /*99d0*/  FMUL.FTZ R99, R0, R99 ;  /* 0x0000006300637220 */ /* 0x000fe40000410000 */
[----:B------:R-:W-:Y:S02]  /*99e0*/  FMUL.FTZ R100, R2, R100 ;  /* 0x0000006402647220 */ /* 0x000fe40000410000 */
[--C-:B-1----:R-:W-:Y:S01]  /*99f0*/  FFMA.FTZ R4, R192, c[0x0][0x2d0], -R133.reuse ;  /* 0x0000b400c0047a23 */ /* 0x102fe20000010885 */
[----:B------:R-:W-:Y:S01]  /*9a00*/  MOV R192, R20 ;  /* 0x0000001400c07202 */ /* 0x000fe20000000f00 */
[----:B------:R-:W-:Y:S01]  /*9a10*/  LDSM.16.MT88.4 R36, [R219+0x100] ;  /* 0x00010000db24783b */ /* 0x000fe20000004200 */
[----:B------:R-:W-:Y:S01]  /*9a20*/  FMUL.FTZ R101, R2, R101 ;  /* 0x0000006502657220 */ /* 0x000fe20000410000 */
[----:B------:R-:W1:Y:S01]  /*9a30*/  MUFU.EX2 R188, R4 ;  /* 0x0000000400bc7308 */ /* 0x000e620000000800 */
[C---:B----4-:R-:W-:Y:S01]  /*9a40*/  FMUL.FTZ R6, R0.reuse, R138 ;  /* 0x0000008a00067220 */ /* 0x050fe20000410000 */
[----:B------:R-:W-:Y:S01]  /*9a50*/  F2FP.PACK_AB R138, R43, R50 ;  /* 0x000000322b8a723e */ /* 0x000fe200000000ff */
[C---:B------:R-:W-:Y:S02]  /*9a60*/  FMUL.FTZ R7, R0.reuse, R139 ;  /* 0x0000008b00077220 */ /* 0x040fe40000410000 */
[C---:B------:R-:W-:Y:S01]  /*9a70*/  FMUL.FTZ R50, R0.reuse, R182 ;  /* 0x000000b600327220 */ /* 0x040fe20000410000 */
[----:B------:R-:W3:Y:S01]  /*9a80*/  LDSM.16.MT88.4 R20, [R218+0x100] ;  /* 0x00010000da14783b */ /* 0x000ee20000004200 */
[C---:B------:R-:W-:Y:S02]  /*9a90*/  FMUL.FTZ R102, R0.reuse, R102 ;  /* 0x0000006600667220 */ /* 0x040fe40000410000 */
[----:B------:R-:W-:Y:S02]  /*9aa0*/  FMUL.FTZ R103, R0, R103 ;  /* 0x0000006700677220 */ /* 0x000fe40000410000 */
[C---:B------:R-:W-:Y:S02]  /*9ab0*/  FMUL.FTZ R104, R2.reuse, R104 ;  /* 0x0000006802687220 */ /* 0x040fe40000410000 */
[----:B------:R-:W-:Y:S01]  /*9ac0*/  FMUL.FTZ R105, R2, R105 ;  /* 0x0000006902697220 */ /* 0x000fe20000410000 */
[----:B------:R-:W4:Y:S01]  /*9ad0*/  LDSM.16.MT88.4 R44, [R217+0x3100] ;  /* 0x00310000d92c783b */ /* 0x000f220000004200 */
[C---:B------:R-:W-:Y:S02]  /*9ae0*/  FMUL.FTZ R106, R0.reuse, R106 ;  /* 0x0000006a006a7220 */ /* 0x040fe40000410000 */
[----:B------:R-:W-:Y:S02]  /*9af0*/  FMUL.FTZ R107, R0, R107 ;  /* 0x0000006b006b7220 */ /* 0x000fe40000410000 */
[C---:B------:R-:W-:Y:S02]  /*9b00*/  FMUL.FTZ R108, R2.reuse, R108 ;  /* 0x0000006c026c7220 */ /* 0x040fe40000410000 */
[----:B------:R-:W-:Y:S01]  /*9b10*/  FMUL.FTZ R109, R2, R109 ;  /* 0x0000006d026d7220 */ /* 0x000fe20000410000 */
[----:B------:R-:W4:Y:S01]  /*9b20*/  LDSM.16.MT88.4 R140, [R218+0x3100] ;  /* 0x00310000da8c783b */ /* 0x000f220000004200 */
[----:B------:R-:W-:Y:S01]  /*9b30*/  FMUL.FTZ R110, R0, R110 ;  /* 0x0000006e006e7220 */ /* 0x000fe20000410000 */
[----:B-1----:R-:W-:Y:S01]  /*9b40*/  F2FP.PACK_AB R139, R188, R33 ;  /* 0x00000021bc8b723e */ /* 0x002fe200000000ff */
[----:B------:R-:W-:Y:S01]  /*9b50*/  FMUL.FTZ R4, R2, R136 ;  /* 0x0000008802047220 */ /* 0x000fe20000410000 */
[----:B------:R-:W-:Y:S01]  /*9b60*/  F2FP.PACK_AB R136, R51, R194 ;  /* 0x000000c23388723e */ /* 0x000fe200000000ff */
[----:B------:R-:W-:Y:S01]  /*9b70*/  FMUL.FTZ R51, R0, R183 ;  /* 0x000000b700337220 */ /* 0x000fe20000410000 */
[----:B------:R-:W-:Y:S01]  /*9b80*/  MOV R194, R49 ;  /* 0x0000003100c27202 */ /* 0x000fe20000000f00 */
[----:B------:R-:W-:Y:S01]  /*9b90*/  FMUL.FTZ R49, R2, R181 ;  /* 0x000000b502317220 */ /* 0x000fe20000410000 */
[----:B------:R-:W0:Y:S01]  /*9ba0*/  LDGDEPBAR ;  /* 0x00000000000079af */ /* 0x000e220000000000 */
[----:B------:R-:W-:Y:S02]  /*9bb0*/  FMUL.FTZ R111, R0, R111 ;  /* 0x0000006f006f7220 */ /* 0x000fe40000410000 */
[C---:B--2---:R-:W-:Y:S05]  /*9bc0*/  HMMA.16816.F32 R4, R136.reuse, R12, R4 ;  /* 0x0000000c8804723c */ /* 0x044fea0000001804 */
[C---:B------:R-:W-:Y:S02]  /*9bd0*/  FMUL.FTZ R112, R2.reuse, R112 ;  /* 0x0000007002707220 */ /* 0x040fe40000410000 */
[C---:B------:R-:W-:Y:S01]  /*9be0*/  FMUL.FTZ R12, R2.reuse, R144 ;  /* 0x00000090020c7220 */ /* 0x040fe20000410000 */
[C---:B------:R-:W-:Y:S04]  /*9bf0*/  HMMA.16816.F32 R8, R136.reuse, R14, R8 ;  /* 0x0000000e8808723c */ /* 0x040fe80000001808 */
[----:B------:R-:W-:Y:S01]  /*9c00*/  FMUL.FTZ R13, R2, R145 ;  /* 0x00000091020d7220 */ /* 0x000fe20000410000 */
[----:B------:R-:W-:Y:S01]  /*9c10*/  MOV R144, R19 ;  /* 0x0000001300907202 */ /* 0x000fe20000000f00 */
[C---:B------:R-:W-:Y:S01]  /*9c20*/  FMUL.FTZ R19, R0.reuse, R151 ;  /* 0x0000009700137220 */ /* 0x040fe20000410000 */
[----:B------:R-:W-:Y:S01]  /*9c30*/  MOV R145, R18 ;  /* 0x0000001200917202 */ /* 0x000fe20000000f00 */
[C---:B------:R-:W-:Y:S01]  /*9c40*/  FMUL.FTZ R14, R0.reuse, R146 ;  /* 0x00000092000e7220 */ /* 0x040fe20000410000 */
[----:B------:R-:W-:Y:S03]  /*9c50*/  MOV R146, R17 ;  /* 0x0000001100927202 */ /* 0x000fe60000000f00 */
[----:B------:R-:W-:Y:S01]  /*9c60*/  FMUL.FTZ R15, R0, R147 ;  /* 0x00000093000f7220 */ /* 0x000fe20000410000 */
[----:B------:R-:W-:Y:S01]  /*9c70*/  MOV R147, R16 ;  /* 0x0000001000937202 */ /* 0x000fe20000000f00 */
[C---:B------:R-:W-:Y:S02]  /*9c80*/  FMUL.FTZ R16, R2.reuse, R148 ;  /* 0x0000009402107220 */ /* 0x040fe40000410000 */
[----:B------:R-:W-:Y:S01]  /*9c90*/  FMUL.FTZ R17, R2, R149 ;  /* 0x0000009502117220 */ /* 0x000fe20000410000 */
[----:B------:R-:W-:Y:S01]  /*9ca0*/  MOV R164, R147 ;  /* 0x0000009300a47202 */ /* 0x000fe20000000f00 */
[----:B------:R-:W-:Y:S01]  /*9cb0*/  FMUL.FTZ R18, R0, R150 ;  /* 0x0000009600127220 */ /* 0x000fe20000410000 */
[C---:B---3--:R-:W-:Y:S01]  /*9cc0*/  HMMA.16816.F32 R12, R136.reuse, R20, R12 ;  /* 0x00000014880c723c */ /* 0x048fe2000000180c */
[----:B------:R-:W-:Y:S02]  /*9cd0*/  LDSM.16.MT88.4 R148, [R219+0x3100] ;  /* 0x00310000db94783b */ /* 0x000fe40000004200 */
[----:B------:R-:W-:Y:S01]  /*9ce0*/  MOV R181, R164 ;  /* 0x000000a400b57202 */ /* 0x000fe20000000f00 */
[----:B------:R-:W-:Y:S02]  /*9cf0*/  FMUL.FTZ R113, R2, R113 ;  /* 0x0000007102717220 */ /* 0x000fe40000410000 */
[----:B------:R-:W-:Y:S02]  /*9d00*/  FMUL.FTZ R114, R0, R114 ;  /* 0x0000007200727220 */ /* 0x000fe40000410000 */
[C---:B------:R-:W-:Y:S04]  /*9d10*/  HMMA.16816.F32 R16, R136.reuse, R22, R16 ;  /* 0x000000168810723c */ /* 0x040fe80000001810 */
[C---:B------:R-:W-:Y:S01]  /*9d20*/  FMUL.FTZ R20, R2.reuse, R152 ;  /* 0x0000009802147220 */ /* 0x040fe20000410000 */
[----:B------:R-:W-:Y:S01]  /*9d30*/  MOV R152, R40 ;  /* 0x0000002800987202 */ /* 0x000fe20000000f00 */
[----:B------:R-:W-:Y:S01]  /*9d40*/  FMUL.FTZ R21, R2, R153 ;  /* 0x0000009902157220 */ /* 0x000fe20000410000 */
[----:B------:R-:W-:Y:S01]  /*9d50*/  MOV R153, R33 ;  /* 0x0000002100997202 */ /* 0x000fe20000000f00 */
[C---:B------:R-:W-:Y:S01]  /*9d60*/  FMUL.FTZ R22, R0.reuse, R154 ;  /* 0x0000009a00167220 */ /* 0x040fe20000410000 */
[----:B------:R-:W-:Y:S03]  /*9d70*/  MOV R154, R43 ;  /* 0x0000002b009a7202 */ /* 0x000fe60000000f00 */
[----:B------:R-:W-:Y:S01]  /*9d80*/  FMUL.FTZ R23, R0, R155 ;  /* 0x0000009b00177220 */ /* 0x000fe20000410000 */
[----:B------:R-:W-:Y:S01]  /*9d90*/  MOV R155, R48 ;  /* 0x00000030009b7202 */ /* 0x000fe20000000f00 */
[----:B------:R-:W-:Y:S01]  /*9da0*/  FMUL.FTZ R33, R2, R165 ;  /* 0x000000a502217220 */ /* 0x000fe20000410000 */
[----:B------:R-:W-:Y:S01]  /*9db0*/  MOV R165, R34 ;  /* 0x0000002200a57202 */ /* 0x000fe20000000f00 */
[C---:B------:R-:W-:Y:S01]  /*9dc0*/  FMUL.FTZ R34, R0.reuse, R166 ;  /* 0x000000a600227220 */ /* 0x040fe20000410000 */
[----:B------:R-:W-:Y:S01]  /*9dd0*/  MOV R166, R35 ;  /* 0x0000002300a67202 */ /* 0x000fe20000000f00 */
[----:B------:R-:W-:Y:S01]  /*9de0*/  FMUL.FTZ R35, R0, R167 ;  /* 0x000000a700237220 */ /* 0x000fe20000410000 */
[C---:B------:R-:W-:Y:S03]  /*9df0*/  HMMA.16816.F32 R20, R136.reuse, R28, R20 ;  /* 0x0000001c8814723c */ /* 0x040fe60000001814 */
[----:B------:R-:W-:Y:S01]  /*9e00*/  MOV R183, R166 ;  /* 0x000000a600b77202 */ /* 0x000fe20000000f00 */
[----:B------:R-:W-:Y:S01]  /*9e10*/  FMUL.FTZ R40, R2, R172 ;  /* 0x000000ac02287220 */ /* 0x000fe20000410000 */
[----:B------:R-:W-:Y:S01]  /*9e20*/  MOV R172, R157 ;  /* 0x0000009d00ac7202 */ /* 0x000fe20000000f00 */
[----:B------:R-:W-:Y:S01]  /*9e30*/  FMUL.FTZ R43, R0, R175 ;  /* 0x000000af002b7220 */ /* 0x000fe20000410000 */
[----:B------:R-:W-:Y:S01]  /*9e40*/  MOV R167, R156 ;  /* 0x0000009c00a77202 */ /* 0x000fe20000000f00 */
        /* <DEDUP_REMOVED lines=13> */
[----:B------:R-:W-:Y:S01]  /*9f20*/  FMUL.FTZ R115, R0, R115 ;  /* 0x0000007300737220 */ /* 0x000fe20000410000 */
[C---:B------:R-:W-:Y:S01]  /*9f30*/  HMMA.16816.F32 R28, R136.reuse, R36, R28 ;  /* 0x00000024881c723c */ /* 0x040fe2000000181c */
[----:B------:R-:W1:Y:S02]  /*9f40*/  LDSM.16.MT88.4 R144, [R220+0x3100] ;  /* 0x00310000dc90783b */ /* 0x000e640000004200 */
[----:B------:R-:W-:Y:S01]  /*9f50*/  MOV R175, R160 ;  /* 0x000000a000af7202 */ /* 0x000fe20000000f00 */
[C---:B------:R-:W-:Y:S01]  /*9f60*/  FMUL.FTZ R116, R2.reuse, R116 ;  /* 0x0000007402747220 */ /* 0x040fe20000410000 */
[----:B------:R-:W-:Y:S01]  /*9f70*/  MOV R160, R154 ;  /* 0x0000009a00a07202 */ /* 0x000fe20000000f00 */
[C---:B------:R-:W-:Y:S01]  /*9f80*/  FMUL.FTZ R117, R2.reuse, R117 ;  /* 0x0000007502757220 */ /* 0x040fe20000410000 */
[----:B------:R-:W-:Y:S01]  /*9f90*/  MOV R174, R158 ;  /* 0x0000009e00ae7202 */ /* 0x000fe20000000f00 */
[C---:B------:R-:W-:Y:S01]  /*9fa0*/  HMMA.16816.F32 R32, R136.reuse, R38, R32 ;  /* 0x000000268820723c */ /* 0x040fe20000001820 */
[----:B------:R-:W-:Y:S03]  /*9fb0*/  LDSM.16.MT88.4 R156, [R218+0x3900] ;  /* 0x00390000da9c783b */ /* 0x000fe60000004200 */
[C---:B------:R-:W-:Y:S01]  /*9fc0*/  FMUL.FTZ R36, R2.reuse, R168 ;  /* 0x000000a802247220 */ /* 0x040fe20000410000 */
[----:B------:R-:W-:Y:S01]  /*9fd0*/  MOV R180, R211 ;  /* 0x000000d300b47202 */ /* 0x000fe20000000f00 */
[----:B------:R-:W-:Y:S01]  /*9fe0*/  FMUL.FTZ R37, R2, R169 ;  /* 0x000000a902257220 */ /* 0x000fe20000410000 */
[----:B------:R-:W-:Y:S01]  /*9ff0*/  MOV R182, R162 ;  /* 0x000000a200b67202 */ /* 0x000fe20000000f00 */
[C---:B------:R-:W-:Y:S04]  /*a000*/  FMUL.FTZ R38, R0.reuse, R170 ;  /* 0x000000aa00267220 */ /* 0x040fe80000410000 */
[C---:B------:R-:W-:Y:S02]  /*a010*/  FMUL.FTZ R39, R0.reuse, R171 ;  /* 0x000000ab00277220 */ /* 0x040fe40000410000 */
[C---:B------:R-:W-:Y:S02]  /*a020*/  FMUL.FTZ R118, R0.reuse, R118 ;  /* 0x0000007600767220 */ /* 0x040fe40000410000 */
[----:B------:R-:W-:Y:S02]  /*a030*/  FMUL.FTZ R119, R0, R119 ;  /* 0x0000007700777220 */ /* 0x000fe40000410000 */
[C---:B------:R-:W-:Y:S01]  /*a040*/  FMUL.FTZ R120, R2.reuse, R120 ;  /* 0x0000007802787220 */ /* 0x040fe20000410000 */
[C---:B----4-:R-:W-:Y:S03]  /*a050*/  HMMA.16816.F32 R36, R136.reuse, R44, R36 ;  /* 0x0000002c8824723c */ /* 0x050fe60000001824 */
[----:B------:R-:W-:Y:S02]  /*a060*/  FMUL.FTZ R121, R2, R121 ;  /* 0x0000007902797220 */ /* 0x000fe40000410000 */
[----:B------:R-:W-:Y:S02]  /*a070*/  FMUL.FTZ R122, R0, R122 ;  /* 0x0000007a007a7220 */ /* 0x000fe40000410000 */
[C---:B------:R-:W-:Y:S01]  /*a080*/  FMUL.FTZ R44, R2.reuse, R176 ;  /* 0x000000b0022c7220 */ /* 0x040fe20000410000 */
[C---:B------:R-:W-:Y:S04]  /*a090*/  HMMA.16816.F32 R40, R136.reuse, R46, R40 ;  /* 0x0000002e8828723c */ /* 0x040fe80000001828 */
[--C-:B------:R-:W-:Y:S01]  /*a0a0*/  FFMA.FTZ R134, R187, c[0x0][0x2d0], -R186.reuse ;  /* 0x0000b400bb867a23 */ /* 0x100fe200000108ba */
[----:B------:R-:W-:Y:S01]  /*a0b0*/  MOV R187, R212 ;  /* 0x000000d400bb7202 */ /* 0x000fe20000000f00 */
[----:B------:R-:W-:Y:S01]  /*a0c0*/  FMUL.FTZ R45, R2, R177 ;  /* 0x000000b1022d7220 */ /* 0x000fe20000410000 */
[----:B------:R-:W-:Y:S01]  /*a0d0*/  MOV R176, R152 ;  /* 0x0000009800b07202 */ /* 0x000fe20000000f00 */
[C---:B------:R-:W-:Y:S01]  /*a0e0*/  FMUL.FTZ R46, R0.reuse, R178 ;  /* 0x000000b2002e7220 */ /* 0x040fe20000410000 */
[----:B------:R-:W-:Y:S01]  /*a0f0*/  MOV R177, R191 ;  /* 0x000000bf00b17202 */ /* 0x000fe20000000f00 */
[----:B------:R2:W-:Y:S02]  /*a100*/  MUFU.EX2 R178, R134 ;  /* 0x0000008600b27308 */ /* 0x0005e40000000800 */
[C---:B------:R-:W-:Y:S01]  /*a110*/  FMUL.FTZ R47, R0.reuse, R179 ;  /* 0x000000b3002f7220 */ /* 0x040fe20000410000 */
[----:B------:R-:W-:Y:S01]  /*a120*/  MOV R179, R161 ;  /* 0x000000a100b37202 */ /* 0x000fe20000000f00 */
[----:B------:R-:W-:Y:S01]  /*a130*/  FMUL.FTZ R123, R0, R123 ;  /* 0x0000007b007b7220 */ /* 0x000fe20000410000 */
[----:B------:R-:W-:Y:S01]  /*a140*/  MOV R161, R153 ;  /* 0x0000009900a17202 */ /* 0x000fe20000000f00 */
[C---:B------:R-:W-:Y:S01]  /*a150*/  FMUL.FTZ R124, R2.reuse, R124 ;  /* 0x0000007c027c7220 */ /* 0x040fe20000410000 */
[----:B------:R-:W-:Y:S01]  /*a160*/  MOV R191, R210 ;  /* 0x000000d200bf7202 */ /* 0x000fe20000000f00 */
[----:B------:R-:W-:Y:S01]  /*a170*/  FMUL.FTZ R125, R2, R125 ;  /* 0x0000007d027d7220 */ /* 0x000fe20000410000 */
[C---:B------:R-:W-:Y:S03]  /*a180*/  HMMA.16816.F32 R44, R136.reuse, R140, R44 ;  /* 0x0000008c882c723c */ /* 0x040fe6000000182c */
[C---:B------:R-:W-:Y:S02]  /*a190*/  FMUL.FTZ R126, R0.reuse, R126 ;  /* 0x0000007e007e7220 */ /* 0x040fe40000410000 */
[----:B------:R-:W-:Y:S02]  /*a1a0*/  FMUL.FTZ R127, R0, R127 ;  /* 0x0000007f007f7220 */ /* 0x000fe40000410000 */
[C---:B------:R-:W-:Y:S01]  /*a1b0*/  FMUL.FTZ R128, R2.reuse, R128 ;  /* 0x0000008002807220 */ /* 0x040fe20000410000 */
[C---:B------:R-:W-:Y:S01]  /*a1c0*/  HMMA.16816.F32 R48, R136.reuse, R142, R48 ;  /* 0x0000008e8830723c */ /* 0x040fe20000001830 */
[----:B------:R-:W3:Y:S03]  /*a1d0*/  LDSM.16.MT88.4 R140, [R217+0x6100] ;  /* 0x00610000d98c783b */ /* 0x000ee60000004200 */
[----:B------:R-:W-:Y:S02]  /*a1e0*/  FMUL.FTZ R129, R2, R129 ;  /* 0x0000008102817220 */ /* 0x000fe40000410000 */
[C---:B------:R-:W-:Y:S02]  /*a1f0*/  FMUL.FTZ R130, R0.reuse, R130 ;  /* 0x0000008200827220 */ /* 0x040fe40000410000 */
[C---:B-1----:R-:W-:Y:S04]  /*a200*/  HMMA.16816.F32 R52, R136.reuse, R144, R52 ;  /* 0x000000908834723c */ /* 0x042fe80000001834 */
[--C-:B--2---:R-:W-:Y:S01]  /*a210*/  FFMA.FTZ R134, R195, c[0x0][0x2d0], -R186.reuse ;  /* 0x0000b400c3867a23 */ /* 0x104fe200000108ba */
[----:B------:R-:W-:Y:S01]  /*a220*/  MOV R195, R163 ;  /* 0x000000a300c37202 */ /* 0x000fe20000000f00 */
[----:B------:R-:W-:Y:S02]  /*a230*/  FMUL.FTZ R131, R0, R131 ;  /* 0x0000008300837220 */ /* 0x000fe40000410000 */
[C---:B------:R-:W-:Y:S01]  /*a240*/  HMMA.16816.F32 R56, R136.reuse, R146, R56 ;  /* 0x000000928838723c */ /* 0x040fe20000001838 */
[----:B------:R1:W2:Y:S01]  /*a250*/  MUFU.EX2 R168, R134 ;  /* 0x0000008600a87308 */ /* 0x0002a20000000800 */
[----:B------:R-:W4:Y:S06]  /*a260*/  LDSM.16.MT88.4 R144, [R218+0x6100] ;  /* 0x00610000da90783b */ /* 0x000f2c0000004200 */
[C---:B------:R-:W-:Y:S08]  /*a270*/  HMMA.16816.F32 R60, R136.reuse, R148, R60 ;  /* 0x00000094883c723c */ /* 0x040ff0000000183c */
[C---:B------:R-:W-:Y:S01]  /*a280*/  HMMA.16816.F32 R64, R136.reuse, R150, R64 ;  /* 0x000000968840723c */ /* 0x040fe20000001840 */
[----:B------:R-:W2:Y:S07]  /*a290*/  LDSM.16.MT88.4 R148, [R220+0x6100] ;  /* 0x00610000dc94783b */ /* 0x000eae0000004200 */
[C---:B---3--:R-:W-:Y:S04]  /*a2a0*/  HMMA.16816.F32 R68, R136.reuse, R140, R68 ;  /* 0x0000008c8844723c */ /* 0x048fe80000001844 */
[--C-:B-1----:R-:W-:Y:S01]  /*a2b0*/  FFMA.FTZ R134, R196, c[0x0][0x2d0], -R133.reuse ;  /* 0x0000b400c4867a23 */ /* 0x102fe20000010885 */
[----:B------:R-:W-:Y:S02]  /*a2c0*/  MOV R196, R166 ;  /* 0x000000a600c47202 */ /* 0x000fe40000000f00 */
[----:B------:R-:W-:Y:S01]  /*a2d0*/  MOV R166, R155 ;  /* 0x0000009b00a67202 */ /* 0x000fe20000000f00 */
[----:B------:R1:W-:Y:S01]  /*a2e0*/  MUFU.EX2 R212, R134 ;  /* 0x0000008600d47308 */ /* 0x0003e20000000800 */
[C---:B------:R-:W-:Y:S01]  /*a2f0*/  HMMA.16816.F32 R72, R136.reuse, R142, R72 ;  /* 0x0000008e8848723c */ /* 0x040fe20000001848 */
[----:B------:R-:W3:Y:S07]  /*a300*/  LDSM.16.MT88.4 R140, [R219+0x6100] ;  /* 0x00610000db8c783b */ /* 0x000eee0000004200 */
[C---:B----4-:R-:W-:Y:S01]  /*a310*/  HMMA.16816.F32 R76, R136.reuse, R144, R76 ;  /* 0x00000090884c723c */ /* 0x050fe2000000184c */
[----:B------:R-:W-:Y:S07]  /*a320*/  LDSM.16.MT88.4 R152, [R220+0x900] ;  /* 0x00090000dc98783b */ /* 0x000fee0000004200 */
[C---:B------:R-:W-:Y:S01]  /*a330*/  HMMA.16816.F32 R80, R136.reuse, R146, R80 ;  /* 0x000000928850723c */ /* 0x040fe20000001850 */
[----:B------:R-:W4:Y:S03]  /*a340*/  LDSM.16.MT88.4 R144, [R217+0x9100] ;  /* 0x00910000d990783b */ /* 0x000f260000004200 */
[--C-:B-1----:R-:W-:Y:S01]  /*a350*/  FFMA.FTZ R134, R197, c[0x0][0x2d0], -R133.reuse ;  /* 0x0000b400c5867a23 */ /* 0x102fe20000010885 */
[----:B------:R-:W-:Y:S03]  /*a360*/  MOV R197, R209 ;  /* 0x000000d100c57202 */ /* 0x000fe60000000f00 */
[C---:B--2---:R-:W-:Y:S01]  /*a370*/  HMMA.16816.F32 R84, R136.reuse, R148, R84 ;  /* 0x000000948854723c */ /* 0x044fe20000001854 */
[----:B------:R1:W2:Y:S07]  /*a380*/  MUFU.EX2 R211, R134 ;  /* 0x0000008600d37308 */ /* 0x0002ae0000000800 */
[C---:B------:R-:W-:Y:S01]  /*a390*/  HMMA.16816.F32 R88, R136.reuse, R150, R88 ;  /* 0x000000968858723c */ /* 0x040fe20000001858 */
[----:B------:R-:W2:Y:S07]  /*a3a0*/  LDSM.16.MT88.4 R148, [R218+0x9100] ;  /* 0x00910000da94783b */ /* 0x000eae0000004200 */
[C---:B---3--:R-:W-:Y:S08]  /*a3b0*/  HMMA.16816.F32 R92, R136.reuse, R140, R92 ;  /* 0x0000008c885c723c */ /* 0x048ff0000000185c */
[C---:B------:R-:W-:Y:S01]  /*a3c0*/  HMMA.16816.F32 R96, R136.reuse, R142, R96 ;  /* 0x0000008e8860723c */ /* 0x040fe20000001860 */
[----:B------:R-:W3:Y:S03]  /*a3d0*/  LDSM.16.MT88.4 R140, [R220+0x9100] ;  /* 0x00910000dc8c783b */ /* 0x000ee60000004200 */
[--C-:B-1----:R-:W-:Y:S04]  /*a3e0*/  FFMA.FTZ R134, R198, c[0x0][0x2d0], -R186.reuse ;  /* 0x0000b400c6867a23 */ /* 0x102fe800000108ba */
[----:B------:R1:W-:Y:S01]  /*a3f0*/  MUFU.EX2 R169, R134 ;  /* 0x0000008600a97308 */ /* 0x0003e20000000800 */
[C---:B----4-:R-:W-:Y:S08]  /*a400*/  HMMA.16816.F32 R100, R136.reuse, R144, R100 ;  /* 0x000000908864723c */ /* 0x050ff00000001864 */
[C---:B------:R-:W-:Y:S01]  /*a410*/  HMMA.16816.F32 R104, R136.reuse, R146, R104 ;  /* 0x000000928868723c */ /* 0x040fe20000001868 */
[----:B------:R-:W4:Y:S07]  /*a420*/  LDSM.16.MT88.4 R144, [R219+0x9100] ;  /* 0x00910000db90783b */ /* 0x000f2e0000004200 */
[C---:B--2---:R-:W-:Y:S04]  /*a430*/  HMMA.16816.F32 R108, R136.reuse, R148, R108 ;  /* 0x00000094886c723c */ /* 0x044fe8000000186c */
[--C-:B-1----:R-:W-:Y:S04]  /*a440*/  FFMA.FTZ R134, R199, c[0x0][0x2d0], -R186.reuse ;  /* 0x0000b400c7867a23 */ /* 0x102fe800000108ba */
[C---:B------:R-:W-:Y:S01]  /*a450*/  HMMA.16816.F32 R112, R136.reuse, R150, R112 ;  /* 0x000000968870723c */ /* 0x040fe20000001870 */
[----:B------:R-:W1:Y:S01]  /*a460*/  LDSM.16.MT88.4 R148, [R217+0x900] ;  /* 0x00090000d994783b */ /* 0x000e620000004200 */
[----:B------:R2:W1:Y:S06]  /*a470*/  MUFU.EX2 R170, R134 ;  /* 0x0000008600aa7308 */ /* 0x00046c0000000800 */
[C---:B---3--:R-:W-:Y:S08]  /*a480*/  HMMA.16816.F32 R116, R136.reuse, R140, R116 ;  /* 0x0000008c8874723c */ /* 0x048ff00000001874 */
[C---:B------:R-:W-:Y:S01]  /*a490*/  HMMA.16816.F32 R120, R136.reuse, R142, R120 ;  /* 0x0000008e8878723c */ /* 0x040fe20000001878 */
[----:B------:R-:W3:Y:S07]  /*a4a0*/  LDSM.16.MT88.4 R140, [R218+0x900] ;  /* 0x00090000da8c783b */ /* 0x000eee0000004200 */
[C---:B----4-:R-:W-:Y:S04]  /*a4b0*/  HMMA.16816.F32 R124, R136.reuse, R144, R124 ;  /* 0x00000090887c723c */ /* 0x050fe8000000187c */
[--C-:B--2---:R-:W-:Y:S04]  /*a4c0*/  FFMA.FTZ R134, R204, c[0x0][0x2d0], -R133.reuse ;  /* 0x0000b400cc867a23 */ /* 0x104fe80000010885 */
[----:B------:R2:W-:Y:S01]  /*a4d0*/  MUFU.EX2 R210, R134 ;  /* 0x0000008600d27308 */ /* 0x0005e20000000800 */
[----:B------:R-:W-:Y:S01]  /*a4e0*/  HMMA.16816.F32 R128, R136, R146, R128 ;  /* 0x000000928880723c */ /* 0x000fe20000001880 */
[----:B------:R-:W4:Y:S06]  /*a4f0*/  LDSM.16.MT88.4 R144, [R219+0x900] ;  /* 0x00090000db90783b */ /* 0x000f2c0000004200 */
[----:B------:R-:W-:Y:S02]  /*a500*/  F2FP.PACK_AB R136, R168, R178 ;  /* 0x000000b2a888723e */ /* 0x000fe400000000ff */
[----:B------:R-:W-:Y:S03]  /*a510*/  F2FP.PACK_AB R137, R211, R212 ;  /* 0x000000d4d389723e */ /* 0x000fe600000000ff */
[----:B-1----:R-:W-:Y:S01]  /*a520*/  F2FP.PACK_AB R138, R170, R169 ;  /* 0x000000a9aa8a723e */ /* 0x002fe200000000ff */
[--C-:B--2---:R-:W-:Y:S04]  /*a530*/  FFMA.FTZ R134, R205, c[0x0][0x2d0], -R133.reuse ;  /* 0x0000b400cd867a23 */ /* 0x104fe80000010885 */
[----:B------:R-:W1:Y:S02]  /*a540*/  MUFU.EX2 R209, R134 ;  /* 0x0000008600d17308 */ /* 0x000e640000000800 */
[----:B-1----:R-:W-:Y:S01]  /*a550*/  F2FP.PACK_AB R139, R209, R210 ;  /* 0x000000d2d18b723e */ /* 0x002fe200000000ff */
[--C-:B------:R-:W-:Y:S07]  /*a560*/  FFMA.FTZ R134, R206, c[0x0][0x2d0], -R186.reuse ;  /* 0x0000b400ce867a23 */ /* 0x100fee00000108ba */
[----:B------:R1:W-:Y:S01]  /*a570*/  MUFU.EX2 R171, R134 ;  /* 0x0000008600ab7308 */ /* 0x0003e20000000800 */
[C---:B------:R-:W-:Y:S08]  /*a580*/  HMMA.16816.F32 R4, R136.reuse, R148, R4 ;  /* 0x000000948804723c */ /* 0x040ff00000001804 */
[C---:B------:R-:W-:Y:S01]  /*a590*/  HMMA.16816.F32 R8, R136.reuse, R150, R8 ;  /* 0x000000968808723c */ /* 0x040fe20000001808 */
[----:B------:R-:W2:Y:S07]  /*a5a0*/  LDSM.16.MT88.4 R148, [R217+0x3900] ;  /* 0x00390000d994783b */ /* 0x000eae0000004200 */
[C---:B---3--:R-:W-:Y:S04]  /*a5b0*/  HMMA.16816.F32 R12, R136.reuse, R140, R12 ;  /* 0x0000008c880c723c */ /* 0x048fe8000000180c */
[--C-:B-1----:R-:W-:Y:S04]  /*a5c0*/  FFMA.FTZ R134, R207, c[0x0][0x2d0], -R186.reuse ;  /* 0x0000b400cf867a23 */ /* 0x102fe800000108ba */
[C---:B------:R-:W-:Y:S01]  /*a5d0*/  HMMA.16816.F32 R16, R136.reuse, R142, R16 ;  /* 0x0000008e8810723c */ /* 0x040fe20000001810 */
[----:B------:R-:W1:Y:S01]  /*a5e0*/  LDSM.16.MT88.4 R140, [R220+0x3900] ;  /* 0x00390000dc8c783b */ /* 0x000e620000004200 */
[----:B------:R3:W-:Y:S06]  /*a5f0*/  MUFU.EX2 R162, R134 ;  /* 0x0000008600a27308 */ /* 0x0007ec0000000800 */
[C---:B------:R-:W-:Y:S08]  /*a600*/  HMMA.16816.F32 R20, R136.reuse, R152, R20 ;  /* 0x000000988814723c */ /* 0x040ff00000001814 */
[C---:B------:R-:W-:Y:S01]  /*a610*/  HMMA.16816.F32 R24, R136.reuse, R154, R24 ;  /* 0x0000009a8818723c */ /* 0x040fe20000001818 */
[----:B------:R-:W1:Y:S07]  /*a620*/  LDSM.16.MT88.4 R152, [R219+0x3900] ;  /* 0x00390000db98783b */ /* 0x000e6e0000004200 */
[C---:B----4-:R-:W-:Y:S04]  /*a630*/  HMMA.16816.F32 R28, R136.reuse, R144, R28 ;  /* 0x00000090881c723c */ /* 0x050fe8000000181c */
[--C-:B---3--:R-:W-:Y:S04]  /*a640*/  FFMA.FTZ R134, R208, c[0x0][0x2d0], -R133.reuse ;  /* 0x0000b400d0867a23 */ /* 0x108fe80000010885 */
[C---:B------:R-:W-:Y:S01]  /*a650*/  HMMA.16816.F32 R32, R136.reuse, R146, R32 ;  /* 0x000000928820723c */ /* 0x040fe20000001820 */
[----:B------:R-:W3:Y:S01]  /*a660*/  LDSM.16.MT88.4 R144, [R217+0x6900] ;  /* 0x00690000d990783b */ /* 0x000ee20000004200 */
[----:B------:R4:W-:Y:S06]  /*a670*/  MUFU.EX2 R206, R134 ;  /* 0x0000008600ce7308 */ /* 0x0009ec0000000800 */
[C---:B--2---:R-:W-:Y:S08]  /*a680*/  HMMA.16816.F32 R36, R136.reuse, R148, R36 ;  /* 0x000000948824723c */ /* 0x044ff00000001824 */
[C---:B------:R-:W-:Y:S01]  /*a690*/  HMMA.16816.F32 R40, R136.reuse, R150, R40 ;  /* 0x000000968828723c */ /* 0x040fe20000001828 */
[----:B------:R-:W2:Y:S07]  /*a6a0*/  LDSM.16.MT88.4 R148, [R218+0x6900] ;  /* 0x00690000da94783b */ /* 0x000eae0000004200 */
[C---:B------:R-:W-:Y:S04]  /*a6b0*/  HMMA.16816.F32 R44, R136.reuse, R156, R44 ;  /* 0x0000009c882c723c */ /* 0x040fe8000000182c */
[--C-:B----4-:R-:W-:Y:S04]  /*a6c0*/  FFMA.FTZ R134, R213, c[0x0][0x2d0], -R133.reuse ;  /* 0x0000b400d5867a23 */ /* 0x110fe80000010885 */
[C---:B------:R-:W-:Y:S01]  /*a6d0*/  HMMA.16816.F32 R48, R136.reuse, R158, R48 ;  /* 0x0000009e8830723c */ /* 0x040fe20000001830 */
[----:B------:R-:W4:Y:S01]  /*a6e0*/  LDSM.16.MT88.4 R156, [R220+0x6900] ;  /* 0x00690000dc9c783b */ /* 0x000f220000004200 */
[----:B------:R2:W-:Y:S06]  /*a6f0*/  MUFU.EX2 R205, R134 ;  /* 0x0000008600cd7308 */ /* 0x0005ec0000000800 */
[C---:B-1----:R-:W-:Y:S08]  /*a700*/  HMMA.16816.F32 R52, R136.reuse, R140, R52 ;  /* 0x0000008c8834723c */ /* 0x042ff00000001834 */
[C---:B------:R-:W-:Y:S01]  /*a710*/  HMMA.16816.F32 R56, R136.reuse, R142, R56 ;  /* 0x0000008e8838723c */ /* 0x040fe20000001838 */
[----:B------:R-:W1:Y:S07]  /*a720*/  LDSM.16.MT88.4 R140, [R219+0x6900] ;  /* 0x00690000db8c783b */ /* 0x000e6e0000004200 */
[C---:B------:R-:W-:Y:S04]  /*a730*/  HMMA.16816.F32 R60, R136.reuse, R152, R60 ;  /* 0x00000098883c723c */ /* 0x040fe8000000183c */
[--C-:B--2---:R-:W-:Y:S04]  /*a740*/  FFMA.FTZ R134, R214, c[0x0][0x2d0], -R186.reuse ;  /* 0x0000b400d6867a23 */ /* 0x104fe800000108ba */
[C---:B------:R-:W-:Y:S01]  /*a750*/  HMMA.16816.F32 R64, R136.reuse, R154, R64 ;  /* 0x0000009a8840723c */ /* 0x040fe20000001840 */
[----:B------:R-:W-:Y:S01]  /*a760*/  LDSM.16.MT88.4 R152, [R220+0x9900] ;  /* 0x00990000dc98783b */ /* 0x000fe20000004200 */
[----:B------:R2:W-:Y:S06]  /*a770*/  MUFU.EX2 R163, R134 ;  /* 0x0000008600a37308 */ /* 0x0005ec0000000800 */
[C---:B---3--:R-:W-:Y:S08]  /*a780*/  HMMA.16816.F32 R68, R136.reuse, R144, R68 ;  /* 0x000000908844723c */ /* 0x048ff00000001844 */
[C---:B------:R-:W-:Y:S01]  /*a790*/  HMMA.16816.F32 R72, R136.reuse, R146, R72 ;  /* 0x000000928848723c */ /* 0x040fe20000001848 */
[----:B------:R-:W3:Y:S07]  /*a7a0*/  LDSM.16.MT88.4 R144, [R217+0x9900] ;  /* 0x00990000d990783b */ /* 0x000eee0000004200 */
[C---:B------:R-:W-:Y:S04]  /*a7b0*/  HMMA.16816.F32 R76, R136.reuse, R148, R76 ;  /* 0x00000094884c723c */ /* 0x040fe8000000184c */
[--C-:B--2---:R-:W-:Y:S04]  /*a7c0*/  FFMA.FTZ R134, R215, c[0x0][0x2d0], -R186.reuse ;  /* 0x0000b400d7867a23 */ /* 0x104fe800000108ba */
[C---:B------:R-:W-:Y:S01]  /*a7d0*/  HMMA.16816.F32 R80, R136.reuse, R150, R80 ;  /* 0x000000968850723c */ /* 0x040fe20000001850 */
[----:B------:R-:W2:Y:S01]  /*a7e0*/  LDSM.16.MT88.4 R148, [R218+0x9900] ;  /* 0x00990000da94783b */ /* 0x000ea20000004200 */
[----:B------:R3:W2:Y:S06]  /*a7f0*/  MUFU.EX2 R164, R134 ;  /* 0x0000008600a47308 */ /* 0x0006ac0000000800 */
[C---:B----4-:R-:W-:Y:S08]  /*a800*/  HMMA.16816.F32 R84, R136.reuse, R156, R84 ;  /* 0x0000009c8854723c */ /* 0x050ff00000001854 */
[C---:B------:R-:W-:Y:S01]  /*a810*/  HMMA.16816.F32 R88, R136.reuse, R158, R88 ;  /* 0x0000009e8858723c */ /* 0x040fe20000001858 */
[----:B------:R-:W-:Y:S07]  /*a820*/  LDSM.16.MT88.4 R156, [R218+0x1100] ;  /* 0x00110000da9c783b */ /* 0x000fee0000004200 */
[C---:B-1----:R-:W-:Y:S04]  /*a830*/  HMMA.16816.F32 R92, R136.reuse, R140, R92 ;  /* 0x0000008c885c723c */ /* 0x042fe8000000185c */
[--C-:B---3--:R-:W-:Y:S04]  /*a840*/  FFMA.FTZ R134, R202, c[0x0][0x2d0], -R133.reuse ;  /* 0x0000b400ca867a23 */ /* 0x108fe80000010885 */
[C---:B------:R-:W-:Y:S01]  /*a850*/  HMMA.16816.F32 R96, R136.reuse, R142, R96 ;  /* 0x0000008e8860723c */ /* 0x040fe20000001860 */
[----:B------:R-:W1:Y:S01]  /*a860*/  LDSM.16.MT88.4 R140, [R219+0x9900] ;  /* 0x00990000db8c783b */ /* 0x000e620000004200 */
[----:B------:R3:W-:Y:S06]  /*a870*/  MUFU.EX2 R202, R134 ;  /* 0x0000008600ca7308 */ /* 0x0007ec0000000800 */
[C---:B------:R-:W-:Y:S08]  /*a880*/  HMMA.16816.F32 R100, R136.reuse, R144, R100 ;  /* 0x000000908864723c */ /* 0x040ff00000001864 */
[C---:B------:R-:W-:Y:S01]  /*a890*/  HMMA.16816.F32 R104, R136.reuse, R146, R104 ;  /* 0x000000928868723c */ /* 0x040fe20000001868 */
[----:B------:R-:W4:Y:S07]  /*a8a0*/  LDSM.16.MT88.4 R144, [R217+0x1100] ;  /* 0x00110000d990783b */ /* 0x000f2e0000004200 */
[C---:B--2---:R-:W-:Y:S04]  /*a8b0*/  HMMA.16816.F32 R108, R136.reuse, R148, R108 ;  /* 0x00000094886c723c */ /* 0x044fe8000000186c */
[--C-:B---3--:R-:W-:Y:S01]  /*a8c0*/  FFMA.FTZ R134, R197, c[0x0][0x2d0], -R133.reuse ;  /* 0x0000b400c5867a23 */ /* 0x108fe20000010885 */
[----:B------:R-:W-:Y:S02]  /*a8d0*/  MOV R197, R196 ;  /* 0x000000c400c57202 */ /* 0x000fe40000000f00 */
[----:B------:R-:W-:Y:S01]  /*a8e0*/  MOV R196, R201 ;  /* 0x000000c900c47202 */ /* 0x000fe20000000f00 */
[C---:B------:R-:W-:Y:S01]  /*a8f0*/  HMMA.16816.F32 R112, R136.reuse, R150, R112 ;  /* 0x000000968870723c */ /* 0x040fe20000001870 */
[----:B------:R-:W2:Y:S01]  /*a900*/  LDSM.16.MT88.4 R148, [R220+0x1100] ;  /* 0x00110000dc94783b */ /* 0x000ea20000004200 */
[----:B------:R3:W2:Y:S06]  /*a910*/  MUFU.EX2 R201, R134 ;  /* 0x0000008600c97308 */ /* 0x0006ac0000000800 */
[C---:B------:R-:W-:Y:S08]  /*a920*/  HMMA.16816.F32 R116, R136.reuse, R152, R116 ;  /* 0x000000988874723c */ /* 0x040ff00000001874 */
[C---:B------:R-:W-:Y:S01]  /*a930*/  HMMA.16816.F32 R120, R136.reuse, R154, R120 ;  /* 0x0000009a8878723c */ /* 0x040fe20000001878 */
[----:B------:R-:W-:Y:S07]  /*a940*/  LDSM.16.MT88.4 R152, [R218+0x4100] ;  /* 0x00410000da98783b */ /* 0x000fee0000004200 */
[C---:B-1----:R-:W-:Y:S04]  /*a950*/  HMMA.16816.F32 R124, R136.reuse, R140, R124 ;  /* 0x0000008c887c723c */ /* 0x042fe8000000187c */
[--C-:B---3--:R-:W-:Y:S01]  /*a960*/  FFMA.FTZ R134, R196, c[0x0][0x2d0], -R186.reuse ;  /* 0x0000b400c4867a23 */ /* 0x108fe200000108ba */
[----:B------:R-:W-:Y:S03]  /*a970*/  MOV R196, R165 ;  /* 0x000000a500c47202 */ /* 0x000fe60000000f00 */
[----:B------:R-:W-:Y:S01]  /*a980*/  HMMA.16816.F32 R128, R136, R142, R128 ;  /* 0x0000008e8880723c */ /* 0x000fe20000001880 */
[----:B------:R-:W1:Y:S01]  /*a990*/  LDSM.16.MT88.4 R140, [R219+0x1100] ;  /* 0x00110000db8c783b */ /* 0x000e620000004200 */
[----:B------:R3:W-:Y:S05]  /*a9a0*/  MUFU.EX2 R165, R134 ;  /* 0x0000008600a57308 */ /* 0x0007ea0000000800 */
[----:B------:R-:W-:Y:S02]  /*a9b0*/  F2FP.PACK_AB R138, R164, R163 ;  /* 0x000000a3a48a723e */ /* 0x000fe400000000ff */
[----:B------:R-:W-:Y:S03]  /*a9c0*/  F2FP.PACK_AB R136, R162, R171 ;  /* 0x000000aba288723e */ /* 0x000fe600000000ff */
[----:B------:R-:W-:Y:S02]  /*a9d0*/  F2FP.PACK_AB R137, R205, R206 ;  /* 0x000000cecd89723e */ /* 0x000fe400000000ff */
[----:B--2---:R-:W-:Y:S07]  /*a9e0*/  F2FP.PACK_AB R139, R201, R202 ;  /* 0x000000cac98b723e */ /* 0x004fee00000000ff */
[C---:B----4-:R-:W-:Y:S03]  /*a9f0*/  HMMA.16816.F32 R4, R136.reuse, R144, R4 ;  /* 0x000000908804723c */ /* 0x050fe60000001804 */
[--C-:B---3--:R-:W-:Y:S05]  /*aa00*/  FFMA.FTZ R134, R197, c[0x0][0x2d0], -R186.reuse ;  /* 0x0000b400c5867a23 */ /* 0x108fea00000108ba */
[C---:B------:R-:W-:Y:S01]  /*aa10*/  HMMA.16816.F32 R8, R136.reuse, R146, R8 ;  /* 0x000000928808723c */ /* 0x040fe20000001808 */
[----:B------:R-:W2:Y:S01]  /*aa20*/  LDSM.16.MT88.4 R144, [R217+0x4100] ;  /* 0x00410000d990783b */ /* 0x000ea20000004200 */
[----:B------:R3:W4:Y:S06]  /*aa30*/  MUFU.EX2 R215, R134 ;  /* 0x0000008600d77308 */ /* 0x00072c0000000800 */
[C---:B------:R-:W-:Y:S08]  /*aa40*/  HMMA.16816.F32 R12, R136.reuse, R156, R12 ;  /* 0x0000009c880c723c */ /* 0x040ff0000000180c */
[C---:B------:R-:W-:Y:S01]  /*aa50*/  HMMA.16816.F32 R16, R136.reuse, R158, R16 ;  /* 0x0000009e8810723c */ /* 0x040fe20000001810 */
[----:B------:R-:W4:Y:S07]  /*aa60*/  LDSM.16.MT88.4 R156, [R220+0x4100] ;  /* 0x00410000dc9c783b */ /* 0x000f2e0000004200 */
[C---:B------:R-:W-:Y:S04]  /*aa70*/  HMMA.16816.F32 R20, R136.reuse, R148, R20 ;  /* 0x000000948814723c */ /* 0x040fe80000001814 */
[--C-:B---3--:R-:W-:Y:S01]  /*aa80*/  FFMA.FTZ R134, R187, c[0x0][0x2d0], -R133.reuse ;  /* 0x0000b400bb867a23 */ /* 0x108fe20000010885 */
[----:B------:R-:W-:Y:S03]  /*aa90*/  MOV R187, R200 ;  /* 0x000000c800bb7202 */ /* 0x000fe60000000f00 */
[C---:B------:R-:W-:Y:S01]  /*aaa0*/  HMMA.16816.F32 R24, R136.reuse, R150, R24 ;  /* 0x000000968818723c */ /* 0x040fe20000001818 */
[----:B------:R-:W3:Y:S01]  /*aab0*/  LDSM.16.MT88.4 R148, [R219+0x4100] ;  /* 0x00410000db94783b */ /* 0x000ee20000004200 */
[----:B------:R4:W-:Y:S06]  /*aac0*/  MUFU.EX2 R200, R134 ;  /* 0x0000008600c87308 */ /* 0x0009ec0000000800 */
[C---:B-1----:R-:W-:Y:S08]  /*aad0*/  HMMA.16816.F32 R28, R136.reuse, R140, R28 ;  /* 0x0000008c881c723c */ /* 0x042ff0000000181c */
[C---:B------:R-:W-:Y:S01]  /*aae0*/  HMMA.16816.F32 R32, R136.reuse, R142, R32 ;  /* 0x0000008e8820723c */ /* 0x040fe20000001820 */
[----:B------:R-:W1:Y:S07]  /*aaf0*/  LDSM.16.MT88.4 R140, [R217+0x7100] ;  /* 0x00710000d98c783b */ /* 0x000e6e0000004200 */
[C---:B--2---:R-:W-:Y:S04]  /*ab00*/  HMMA.16816.F32 R36, R136.reuse, R144, R36 ;  /* 0x000000908824723c */ /* 0x044fe80000001824 */
[--C-:B----4-:R-:W-:Y:S04]  /*ab10*/  FFMA.FTZ R134, R196, c[0x0][0x2d0], -R133.reuse ;  /* 0x0000b400c4867a23 */ /* 0x110fe80000010885 */
[C---:B------:R-:W-:Y:S01]  /*ab20*/  HMMA.16816.F32 R40, R136.reuse, R146, R40 ;  /* 0x000000928828723c */ /* 0x040fe20000001828 */
[----:B------:R-:W2:Y:S01]  /*ab30*/  LDSM.16.MT88.4 R144, [R218+0x7100] ;  /* 0x00710000da90783b */ /* 0x000ea20000004200 */
[----:B------:R4:W1:Y:S06]  /*ab40*/  MUFU.EX2 R199, R134 ;  /* 0x0000008600c77308 */ /* 0x00086c0000000800 */
[C---:B------:R-:W-:Y:S08]  /*ab50*/  HMMA.16816.F32 R44, R136.reuse, R152, R44 ;  /* 0x00000098882c723c */ /* 0x040ff0000000182c */
[C---:B------:R-:W-:Y:S01]  /*ab60*/  HMMA.16816.F32 R48, R136.reuse, R154, R48 ;  /* 0x0000009a8830723c */ /* 0x040fe20000001830 */
[----:B------:R-:W2:Y:S07]  /*ab70*/  LDSM.16.MT88.4 R152, [R220+0x7100] ;  /* 0x00710000dc98783b */ /* 0x000eae0000004200 */
[C---:B------:R-:W-:Y:S04]  /*ab80*/  HMMA.16816.F32 R52, R136.reuse, R156, R52 ;  /* 0x0000009c8834723c */ /* 0x040fe80000001834 */
[--C-:B----4-:R-:W-:Y:S04]  /*ab90*/  FFMA.FTZ R134, R195, c[0x0][0x2d0], -R186.reuse ;  /* 0x0000b400c3867a23 */ /* 0x110fe800000108ba */
[C---:B------:R-:W-:Y:S01]  /*aba0*/  HMMA.16816.F32 R56, R136.reuse, R158, R56 ;  /* 0x0000009e8838723c */ /* 0x040fe20000001838 */
[----:B------:R-:W4:Y:S01]  /*abb0*/  LDSM.16.MT88.4 R156, [R219+0x7100] ;  /* 0x00710000db9c783b */ /* 0x000f220000004200 */
[----:B------:R2:W-:Y:S06]  /*abc0*/  MUFU.EX2 R214, R134 ;  /* 0x0000008600d67308 */ /* 0x0005ec0000000800 */
[C---:B---3--:R-:W-:Y:S08]  /*abd0*/  HMMA.16816.F32 R60, R136.reuse, R148, R60 ;  /* 0x00000094883c723c */ /* 0x048ff0000000183c */
[C---:B------:R-:W-:Y:S01]  /*abe0*/  HMMA.16816.F32 R64, R136.reuse, R150, R64 ;  /* 0x000000968840723c */ /* 0x040fe20000001840 */
[----:B------:R-:W-:Y:S07]  /*abf0*/  LDSM.16.MT88.4 R148, [R220+0xa100] ;  /* 0x00a10000dc94783b */ /* 0x000fee0000004200 */
[C---:B-1----:R-:W-:Y:S04]  /*ac00*/  HMMA.16816.F32 R68, R136.reuse, R140, R68 ;  /* 0x0000008c8844723c */ /* 0x042fe80000001844 */
[--C-:B--2---:R-:W-:Y:S04]  /*ac10*/  FFMA.FTZ R134, R187, c[0x0][0x2d0], -R186.reuse ;  /* 0x0000b400bb867a23 */ /* 0x104fe800000108ba */
[C---:B------:R-:W-:Y:S01]  /*ac20*/  HMMA.16816.F32 R72, R136.reuse, R142, R72 ;  /* 0x0000008e8848723c */ /* 0x040fe20000001848 */
[----:B------:R-:W1:Y:S01]  /*ac30*/  LDSM.16.MT88.4 R140, [R217+0xa100] ;  /* 0x00a10000d98c783b */ /* 0x000e620000004200 */
[----:B------:R2:W3:Y:S06]  /*ac40*/  MUFU.EX2 R213, R134 ;  /* 0x0000008600d57308 */ /* 0x0004ec0000000800 */
[C---:B------:R-:W-:Y:S08]  /*ac50*/  HMMA.16816.F32 R76, R136.reuse, R144, R76 ;  /* 0x00000090884c723c */ /* 0x040ff0000000184c */
[C---:B------:R-:W-:Y:S01]  /*ac60*/  HMMA.16816.F32 R80, R136.reuse, R146, R80 ;  /* 0x000000928850723c */ /* 0x040fe20000001850 */
[----:B------:R-:W3:Y:S07]  /*ac70*/  LDSM.16.MT88.4 R144, [R218+0xa100] ;  /* 0x00a10000da90783b */ /* 0x000eee0000004200 */
[C---:B------:R-:W-:Y:S04]  /*ac80*/  HMMA.16816.F32 R84, R136.reuse, R152, R84 ;  /* 0x000000988854723c */ /* 0x040fe80000001854 */
[--C-:B--2---:R-:W-:Y:S04]  /*ac90*/  FFMA.FTZ R134, R183, c[0x0][0x2d0], -R133.reuse ;  /* 0x0000b400b7867a23 */ /* 0x104fe80000010885 */
[C---:B------:R-:W-:Y:S01]  /*aca0*/  HMMA.16816.F32 R88, R136.reuse, R154, R88 ;  /* 0x0000009a8858723c */ /* 0x040fe20000001858 */
[----:B------:R-:W2:Y:S01]  /*acb0*/  LDSM.16.MT88.4 R152, [R219+0xa100] ;  /* 0x00a10000db98783b */ /* 0x000ea20000004200 */
[----:B------:R3:W-:Y:S06]  /*acc0*/  MUFU.EX2 R198, R134 ;  /* 0x0000008600c67308 */ /* 0x0007ec0000000800 */
[C---:B----4-:R-:W-:Y:S08]  /*acd0*/  HMMA.16816.F32 R92, R136.reuse, R156, R92 ;  /* 0x0000009c885c723c */ /* 0x050ff0000000185c */
[C---:B------:R-:W-:Y:S01]  /*ace0*/  HMMA.16816.F32 R96, R136.reuse, R158, R96 ;  /* 0x0000009e8860723c */ /* 0x040fe20000001860 */
[----:B------:R-:W-:Y:S07]  /*acf0*/  LDSM.16.MT88.4 R156, [R218+0x1900] ;  /* 0x00190000da9c783b */ /* 0x000fee0000004200 */
[C---:B-1----:R-:W-:Y:S04]  /*ad00*/  HMMA.16816.F32 R100, R136.reuse, R140, R100 ;  /* 0x0000008c8864723c */ /* 0x042fe80000001864 */
[--C-:B---3--:R-:W-:Y:S04]  /*ad10*/  FFMA.FTZ R134, R182, c[0x0][0x2d0], -R133.reuse ;  /* 0x0000b400b6867a23 */ /* 0x108fe80000010885 */
[C---:B------:R-:W-:Y:S01]  /*ad20*/  HMMA.16816.F32 R104, R136.reuse, R142, R104 ;  /* 0x0000008e8868723c */ /* 0x040fe20000001868 */
[----:B------:R-:W1:Y:S01]  /*ad30*/  LDSM.16.MT88.4 R140, [R217+0x1900] ;  /* 0x00190000d98c783b */ /* 0x000e620000004200 */
[----:B------:R3:W4:Y:S06]  /*ad40*/  MUFU.EX2 R197, R134 ;  /* 0x0000008600c57308 */ /* 0x00072c0000000800 */
[C---:B------:R-:W-:Y:S08]  /*ad50*/  HMMA.16816.F32 R108, R136.reuse, R144, R108 ;  /* 0x00000090886c723c */ /* 0x040ff0000000186c */
[C---:B------:R-:W-:Y:S01]  /*ad60*/  HMMA.16816.F32 R112, R136.reuse, R146, R112 ;  /* 0x000000928870723c */ /* 0x040fe20000001870 */
[----:B------:R-:W1:Y:S07]  /*ad70*/  LDSM.16.MT88.4 R144, [R220+0x1900] ;  /* 0x00190000dc90783b */ /* 0x000e6e0000004200 */
[C---:B------:R-:W-:Y:S04]  /*ad80*/  HMMA.16816.F32 R116, R136.reuse, R148, R116 ;  /* 0x000000948874723c */ /* 0x040fe80000001874 */
[--C-:B---3--:R-:W-:Y:S04]  /*ad90*/  FFMA.FTZ R134, R181, c[0x0][0x2d0], -R186.reuse ;  /* 0x0000b400b5867a23 */ /* 0x108fe800000108ba */
[C---:B------:R-:W-:Y:S01]  /*ada0*/  HMMA.16816.F32 R120, R136.reuse, R150, R120 ;  /* 0x000000968878723c */ /* 0x040fe20000001878 */
[----:B------:R-:W3:Y:S01]  /*adb0*/  LDSM.16.MT88.4 R148, [R219+0x1900] ;  /* 0x00190000db94783b */ /* 0x000ee20000004200 */
[----:B------:R1:W-:Y:S06]  /*adc0*/  MUFU.EX2 R208, R134 ;  /* 0x0000008600d07308 */ /* 0x0003ec0000000800 */
[C---:B--2---:R-:W-:Y:S08]  /*add0*/  HMMA.16816.F32 R124, R136.reuse, R152, R124 ;  /* 0x00000098887c723c */ /* 0x044ff0000000187c */
[----:B------:R-:W-:Y:S01]  /*ade0*/  HMMA.16816.F32 R128, R136, R154, R128 ;  /* 0x0000009a8880723c */ /* 0x000fe20000001880 */
[----:B------:R-:W2:Y:S06]  /*adf0*/  LDSM.16.MT88.4 R152, [R217+0x4900] ;  /* 0x00490000d998783b */ /* 0x000eac0000004200 */
[----:B------:R-:W-:Y:S02]  /*ae00*/  F2FP.PACK_AB R136, R215, R165 ;  /* 0x000000a5d788723e */ /* 0x000fe400000000ff */
[----:B------:R-:W-:Y:S03]  /*ae10*/  F2FP.PACK_AB R137, R199, R200 ;  /* 0x000000c8c789723e */ /* 0x000fe600000000ff */
[----:B------:R-:W-:Y:S01]  /*ae20*/  F2FP.PACK_AB R138, R213, R214 ;  /* 0x000000d6d58a723e */ /* 0x000fe200000000ff */
[--C-:B-1----:R-:W-:Y:S01]  /*ae30*/  FFMA.FTZ R134, R180, c[0x0][0x2d0], -R186.reuse ;  /* 0x0000b400b4867a23 */ /* 0x102fe200000108ba */
[----:B----4-:R-:W-:Y:S02]  /*ae40*/  F2FP.PACK_AB R139, R197, R198 ;  /* 0x000000c6c58b723e */ /* 0x010fe400000000ff */
[----:B------:R-:W-:Y:S01]  /*ae50*/  MOV R180, R172 ;  /* 0x000000ac00b47202 */ /* 0x000fe20000000f00 */
[----:B------:R1:W4:Y:S01]  /*ae60*/  MUFU.EX2 R207, R134 ;  /* 0x0000008600cf7308 */ /* 0x0003220000000800 */
[----:B------:R-:W4:Y:S03]  /*ae70*/  LDL.LU R172, [R1+0x4] ;  /* 0x0000040001ac7983 */ /* 0x000f260000300800 */
[C---:B------:R-:W-:Y:S01]  /*ae80*/  HMMA.16816.F32 R4, R136.reuse, R140, R4 ;  /* 0x0000008c8804723c */ /* 0x040fe20000001804 */
[----:B------:R-:W4:Y:S07]  /*ae90*/  LDL.LU R181, [R1+0x8] ;  /* 0x0000080001b57983 */ /* 0x000f2e0000300800 */
[C---:B------:R-:W-:Y:S01]  /*aea0*/  HMMA.16816.F32 R8, R136.reuse, R142, R8 ;  /* 0x0000008e8808723c */ /* 0x040fe20000001808 */
[----:B------:R-:W2:Y:S07]  /*aeb0*/  LDSM.16.MT88.4 R140, [R218+0x4900] ;  /* 0x00490000da8c783b */ /* 0x000eae0000004200 */
[C---:B------:R-:W-:Y:S04]  /*aec0*/  HMMA.16816.F32 R12, R136.reuse, R156, R12 ;  /* 0x0000009c880c723c */ /* 0x040fe8000000180c */
[--C-:B-1----:R-:W-:Y:S01]  /*aed0*/  FFMA.FTZ R134, R177, c[0x0][0x2d0], -R133.reuse ;  /* 0x0000b400b1867a23 */ /* 0x102fe20000010885 */
[----:B------:R-:W-:Y:S02]  /*aee0*/  MOV R177, R176 ;  /* 0x000000b000b17202 */ /* 0x000fe40000000f00 */
[----:B------:R-:W-:Y:S01]  /*aef0*/  MOV R176, R193 ;  /* 0x000000c100b07202 */ /* 0x000fe20000000f00 */
[C---:B------:R-:W-:Y:S01]  /*af00*/  HMMA.16816.F32 R16, R136.reuse, R158, R16 ;  /* 0x0000009e8810723c */ /* 0x040fe20000001810 */
[----:B------:R-:W1:Y:S01]  /*af10*/  LDSM.16.MT88.4 R156, [R220+0x4900] ;  /* 0x00490000dc9c783b */ /* 0x000e620000004200 */
[----:B------:R2:W-:Y:S06]  /*af20*/  MUFU.EX2 R193, R134 ;  /* 0x0000008600c17308 */ /* 0x0005ec0000000800 */
[C---:B------:R-:W-:Y:S08]  /*af30*/  HMMA.16816.F32 R20, R136.reuse, R144, R20 ;  /* 0x000000908814723c */ /* 0x040ff00000001814 */
[C---:B------:R-:W-:Y:S01]  /*af40*/  HMMA.16816.F32 R24, R136.reuse, R146, R24 ;  /* 0x000000928818723c */ /* 0x040fe20000001818 */
[----:B------:R-:W1:Y:S07]  /*af50*/  LDSM.16.MT88.4 R144, [R219+0x4900] ;  /* 0x00490000db90783b */ /* 0x000e6e0000004200 */
[C---:B---3--:R-:W-:Y:S04]  /*af60*/  HMMA.16816.F32 R28, R136.reuse, R148, R28 ;  /* 0x00000094881c723c */ /* 0x048fe8000000181c */
[--C-:B--2---:R-:W-:Y:S04]  /*af70*/  FFMA.FTZ R134, R192, c[0x0][0x2d0], -R133.reuse ;  /* 0x0000b400c0867a23 */ /* 0x104fe80000010885 */
[C---:B------:R-:W-:Y:S01]  /*af80*/  HMMA.16816.F32 R32, R136.reuse, R150, R32 ;  /* 0x000000968820723c */ /* 0x040fe20000001820 */
[----:B------:R-:W2:Y:S01]  /*af90*/  LDSM.16.MT88.4 R148, [R217+0x7900] ;  /* 0x00790000d994783b */ /* 0x000ea20000004200 */
[----:B------:R3:W1:Y:S06]  /*afa0*/  MUFU.EX2 R192, R134 ;  /* 0x0000008600c07308 */ /* 0x00066c0000000800 */
[C---:B------:R-:W-:Y:S08]  /*afb0*/  HMMA.16816.F32 R36, R136.reuse, R152, R36 ;  /* 0x000000988824723c */ /* 0x040ff00000001824 */
[C---:B------:R-:W-:Y:S01]  /*afc0*/  HMMA.16816.F32 R40, R136.reuse, R154, R40 ;  /* 0x0000009a8828723c */ /* 0x040fe20000001828 */
[----:B------:R-:W2:Y:S07]  /*afd0*/  LDSM.16.MT88.4 R152, [R218+0x7900] ;  /* 0x00790000da98783b */ /* 0x000eae0000004200 */
        /* <DEDUP_REMOVED lines=8> */
[----:B------:R-:W-:Y:S07]  /*b060*/  LDSM.16.MT88.4 R156, [R220+0x2100] ;  /* 0x00210000dc9c783b */ /* 0x000fee0000004200 */
[C---:B------:R-:W-:Y:S04]  /*b070*/  HMMA.16816.F32 R60, R136.reuse, R144, R60 ;  /* 0x00000090883c723c */ /* 0x040fe8000000183c */
[--C-:B--2---:R-:W-:Y:S04]  /*b080*/  FFMA.FTZ R134, R203, c[0x0][0x2d0], -R186.reuse ;  /* 0x0000b400cb867a23 */ /* 0x104fe800000108ba */
[C---:B------:R-:W-:Y:S01]  /*b090*/  HMMA.16816.F32 R64, R136.reuse, R146, R64 ;  /* 0x000000928840723c */ /* 0x040fe20000001840 */
[----:B------:R-:W1:Y:S01]  /*b0a0*/  LDSM.16.MT88.4 R144, [R219+0x7900] ;  /* 0x00790000db90783b */ /* 0x000e620000004200 */
[----:B------:R2:W1:Y:S06]  /*b0b0*/  MUFU.EX2 R203, R134 ;  /* 0x0000008600cb7308 */ /* 0x00046c0000000800 */
[C---:B------:R-:W-:Y:S08]  /*b0c0*/  HMMA.16816.F32 R68, R136.reuse, R148, R68 ;  /* 0x000000948844723c */ /* 0x040ff00000001844 */
[C---:B------:R-:W-:Y:S01]  /*b0d0*/  HMMA.16816.F32 R72, R136.reuse, R150, R72 ;  /* 0x000000968848723c */ /* 0x040fe20000001848 */
[----:B------:R-:W1:Y:S07]  /*b0e0*/  LDSM.16.MT88.4 R148, [R217+0xa900] ;  /* 0x00a90000d994783b */ /* 0x000e6e0000004200 */
[C---:B------:R-:W-:Y:S04]  /*b0f0*/  HMMA.16816.F32 R76, R136.reuse, R152, R76 ;  /* 0x00000098884c723c */ /* 0x040fe8000000184c */
[--C-:B--2---:R-:W-:Y:S04]  /*b100*/  FFMA.FTZ R134, R191, c[0x0][0x2d0], -R133.reuse ;  /* 0x0000b400bf867a23 */ /* 0x104fe80000010885 */
[C---:B------:R-:W-:Y:S01]  /*b110*/  HMMA.16816.F32 R80, R136.reuse, R154, R80 ;  /* 0x0000009a8850723c */ /* 0x040fe20000001850 */
[----:B------:R-:W2:Y:S01]  /*b120*/  LDSM.16.MT88.4 R152, [R218+0xa900] ;  /* 0x00a90000da98783b */ /* 0x000ea20000004200 */
[----:B------:R1:W-:Y:S06]  /*b130*/  MUFU.EX2 R191, R134 ;  /* 0x0000008600bf7308 */ /* 0x0003ec0000000800 */
[C---:B---3--:R-:W-:Y:S08]  /*b140*/  HMMA.16816.F32 R84, R136.reuse, R140, R84 ;  /* 0x0000008c8854723c */ /* 0x048ff00000001854 */
[C---:B------:R-:W-:Y:S01]  /*b150*/  HMMA.16816.F32 R88, R136.reuse, R142, R88 ;  /* 0x0000008e8858723c */ /* 0x040fe20000001858 */
[----:B------:R-:W3:Y:S07]  /*b160*/  LDSM.16.MT88.4 R140, [R220+0xa900] ;  /* 0x00a90000dc8c783b */ /* 0x000eee0000004200 */
[C---:B-1----:R-:W-:Y:S04]  /*b170*/  HMMA.16816.F32 R92, R136.reuse, R144, R92 ;  /* 0x00000090885c723c */ /* 0x042fe8000000185c */
[--C-:B------:R-:W-:Y:S01]  /*b180*/  FFMA.FTZ R134, R177, c[0x0][0x2d0], -R133.reuse ;  /* 0x0000b400b1867a23 */ /* 0x100fe20000010885 */
[----:B------:R-:W-:Y:S03]  /*b190*/  MOV R177, R190 ;  /* 0x000000be00b17202 */ /* 0x000fe60000000f00 */
[C---:B------:R-:W-:Y:S01]  /*b1a0*/  HMMA.16816.F32 R96, R136.reuse, R146, R96 ;  /* 0x000000928860723c */ /* 0x040fe20000001860 */
[----:B------:R-:W1:Y:S01]  /*b1b0*/  LDSM.16.MT88.4 R144, [R219+0xa900] ;  /* 0x00a90000db90783b */ /* 0x000e620000004200 */
[----:B------:R3:W1:Y:S06]  /*b1c0*/  MUFU.EX2 R190, R134 ;  /* 0x0000008600be7308 */ /* 0x00066c0000000800 */
[C---:B------:R-:W-:Y:S08]  /*b1d0*/  HMMA.16816.F32 R100, R136.reuse, R148, R100 ;  /* 0x000000948864723c */ /* 0x040ff00000001864 */
[C---:B------:R-:W-:Y:S01]  /*b1e0*/  HMMA.16816.F32 R104, R136.reuse, R150, R104 ;  /* 0x000000968868723c */ /* 0x040fe20000001868 */
[----:B------:R-:W4:Y:S07]  /*b1f0*/  LDSM.16.MT88.4 R148, [R217+0x2100] ;  /* 0x00210000d994783b */ /* 0x000f2e0000004200 */
[C---:B--2---:R-:W-:Y:S04]  /*b200*/  HMMA.16816.F32 R108, R136.reuse, R152, R108 ;  /* 0x00000098886c723c */ /* 0x044fe8000000186c */
[--C-:B---3--:R-:W-:Y:S01]  /*b210*/  FFMA.FTZ R134, R177, c[0x0][0x2d0], -R186.reuse ;  /* 0x0000b400b1867a23 */ /* 0x108fe200000108ba */
[----:B------:R-:W-:Y:S03]  /*b220*/  MOV R177, R174 ;  /* 0x000000ae00b17202 */ /* 0x000fe60000000f00 */
[C---:B------:R-:W-:Y:S01]  /*b230*/  HMMA.16816.F32 R112, R136.reuse, R154, R112 ;  /* 0x0000009a8870723c */ /* 0x040fe20000001870 */
[----:B------:R-:W2:Y:S01]  /*b240*/  LDSM.16.MT88.4 R152, [R218+0x2100] ;  /* 0x00210000da98783b */ /* 0x000ea20000004200 */
[----:B------:R3:W-:Y:S06]  /*b250*/  MUFU.EX2 R196, R134 ;  /* 0x0000008600c47308 */ /* 0x0007ec0000000800 */
[C---:B------:R-:W-:Y:S08]  /*b260*/  HMMA.16816.F32 R116, R136.reuse, R140, R116 ;  /* 0x0000008c8874723c */ /* 0x040ff00000001874 */
[C---:B------:R-:W-:Y:S01]  /*b270*/  HMMA.16816.F32 R120, R136.reuse, R142, R120 ;  /* 0x0000008e8878723c */ /* 0x040fe20000001878 */
[----:B------:R-:W2:Y:S07]  /*b280*/  LDSM.16.MT88.4 R140, [R219+0x2100] ;  /* 0x00210000db8c783b */ /* 0x000eae0000004200 */
[C---:B-1----:R-:W-:Y:S04]  /*b290*/  HMMA.16816.F32 R124, R136.reuse, R144, R124 ;  /* 0x00000090887c723c */ /* 0x042fe8000000187c */
[----:B---3--:R-:W-:Y:S01]  /*b2a0*/  FFMA.FTZ R134, R176, c[0x0][0x2d0], -R186 ;  /* 0x0000b400b0867a23 */ /* 0x008fe200000108ba */
[----:B------:R-:W-:Y:S03]  /*b2b0*/  MOV R176, R167 ;  /* 0x000000a700b07202 */ /* 0x000fe60000000f00 */
[----:B------:R-:W-:Y:S01]  /*b2c0*/  HMMA.16816.F32 R128, R136, R146, R128 ;  /* 0x000000928880723c */ /* 0x000fe20000001880 */
[----:B------:R-:W1:Y:S01]  /*b2d0*/  LDSM.16.MT88.4 R144, [R217+0x5100] ;  /* 0x00510000d990783b */ /* 0x000e620000004200 */
[----:B------:R3:W1:Y:S05]  /*b2e0*/  MUFU.EX2 R195, R134 ;  /* 0x0000008600c37308 */ /* 0x00066a0000000800 */
[----:B----4-:R-:W-:Y:S02]  /*b2f0*/  F2FP.PACK_AB R136, R207, R208 ;  /* 0x000000d0cf88723e */ /* 0x010fe400000000ff */
[----:B------:R-:W-:Y:S03]  /*b300*/  F2FP.PACK_AB R137, R192, R193 ;  /* 0x000000c1c089723e */ /* 0x000fe600000000ff */
[----:B------:R-:W-:Y:S02]  /*b310*/  F2FP.PACK_AB R138, R203, R204 ;  /* 0x000000cccb8a723e */ /* 0x000fe400000000ff */
[----:B------:R-:W-:Y:S07]  /*b320*/  F2FP.PACK_AB R139, R190, R191 ;  /* 0x000000bfbe8b723e */ /* 0x000fee00000000ff */
[C---:B------:R-:W-:Y:S03]  /*b330*/  HMMA.16816.F32 R4, R136.reuse, R148, R4 ;  /* 0x000000948804723c */ /* 0x040fe60000001804 */
[----:B---3--:R-:W-:Y:S05]  /*b340*/  FFMA.FTZ R134, R189, c[0x0][0x2d0], -R133 ;  /* 0x0000b400bd867a23 */ /* 0x008fea0000010885 */
[C---:B------:R-:W-:Y:S01]  /*b350*/  HMMA.16816.F32 R8, R136.reuse, R150, R8 ;  /* 0x000000968808723c */ /* 0x040fe20000001808 */
[----:B------:R-:W3:Y:S01]  /*b360*/  LDSM.16.MT88.4 R148, [R218+0x5100] ;  /* 0x00510000da94783b */ /* 0x000ee20000004200 */
[----:B------:R4:W-:Y:S06]  /*b370*/  MUFU.EX2 R189, R134 ;  /* 0x0000008600bd7308 */ /* 0x0009ec0000000800 */
[C---:B--2---:R-:W-:Y:S08]  /*b380*/  HMMA.16816.F32 R12, R136.reuse, R152, R12 ;  /* 0x00000098880c723c */ /* 0x044ff0000000180c */
[C---:B------:R-:W-:Y:S01]  /*b390*/  HMMA.16816.F32 R16, R136.reuse, R154, R16 ;  /* 0x0000009a8810723c */ /* 0x040fe20000001810 */
[----:B------:R-:W2:Y:S03]  /*b3a0*/  LDSM.16.MT88.4 R152, [R220+0x5100] ;  /* 0x00510000dc98783b */ /* 0x000ea60000004200 */
[----:B------:R-:W-:Y:S04]  /*b3b0*/  FFMA.FTZ R2, R2, R172, R173 ;  /* 0x000000ac02027223 */ /* 0x000fe800000100ad */
[C---:B------:R-:W-:Y:S04]  /*b3c0*/  HMMA.16816.F32 R20, R136.reuse, R156, R20 ;  /* 0x0000009c8814723c */ /* 0x040fe80000001814 */
[----:B----4-:R-:W-:Y:S02]  /*b3d0*/  FFMA.FTZ R134, R175, c[0x0][0x2d0], -R133 ;  /* 0x0000b400af867a23 */ /* 0x010fe40000010885 */
[----:B------:R-:W-:Y:S01]  /*b3e0*/  LDSM.16.MT88.4 R172, [R217+0x5900] ;  /* 0x00590000d9ac783b */ /* 0x000fe20000004200 */
[----:B------:R-:W-:Y:S01]  /*b3f0*/  FFMA.FTZ R0, R0, R181, R185 ;  /* 0x000000b500007223 */ /* 0x000fe200000100b9 */
[C---:B------:R-:W-:Y:S01]  /*b400*/  HMMA.16816.F32 R24, R136.reuse, R158, R24 ;  /* 0x0000009e8818723c */ /* 0x040fe20000001818 */
[----:B------:R4:W2:Y:S03]  /*b410*/  MUFU.EX2 R188, R134 ;  /* 0x0000008600bc7308 */ /* 0x0008a60000000800 */
[----:B------:R-:W-:Y:S02]  /*b420*/  FADD.FTZ R2, R180, R2 ;  /* 0x00000002b4027221 */ /* 0x000fe40000010000 */
[----:B------:R-:W3:Y:S01]  /*b430*/  LDSM.16.MT88.4 R156, [R219+0x5100] ;  /* 0x00510000db9c783b */ /* 0x000ee20000004200 */
[----:B------:R-:W-:Y:S01]  /*b440*/  FFMA.FTZ R133, R184, c[0x0][0x2d0], -R133 ;  /* 0x0000b400b8857a23 */ /* 0x000fe20000010885 */
[C---:B------:R-:W-:Y:S04]  /*b450*/  HMMA.16816.F32 R28, R136.reuse, R140, R28 ;  /* 0x0000008c881c723c */ /* 0x040fe8000000181c */
[----:B-1----:R-:W-:Y:S01]  /*b460*/  F2FP.PACK_AB R184, R195, R196 ;  /* 0x000000c4c3b8723e */ /* 0x002fe200000000ff */
[----:B------:R-:W1:Y:S01]  /*b470*/  MUFU.EX2 R133, R133 ;  /* 0x0000008500857308 */ /* 0x000e620000000800 */
[----:B------:R-:W-:Y:S02]  /*b480*/  LDSM.16.MT88.4 R180, [R218+0x5900] ;  /* 0x00590000dab4783b */ /* 0x000fe40000004200 */
[C---:B------:R-:W-:Y:S06]  /*b490*/  HMMA.16816.F32 R32, R136.reuse, R142, R32 ;  /* 0x0000008e8820723c */ /* 0x040fec0000001820 */
[----:B------:R-:W3:Y:S02]  /*b4a0*/  LDSM.16.MT88.4 R140, [R217+0x8100] ;  /* 0x00810000d98c783b */ /* 0x000ee40000004200 */
[C---:B------:R-:W-:Y:S04]  /*b4b0*/  HMMA.16816.F32 R36, R136.reuse, R144, R36 ;  /* 0x000000908824723c */ /* 0x040fe80000001824 */
[--C-:B----4-:R-:W-:Y:S01]  /*b4c0*/  FFMA.FTZ R134, R194, c[0x0][0x2d0], -R186.reuse ;  /* 0x0000b400c2867a23 */ /* 0x110fe200000108ba */
[----:B--2---:R-:W-:Y:S03]  /*b4d0*/  F2FP.PACK_AB R185, R188, R189 ;  /* 0x000000bdbcb9723e */ /* 0x004fe600000000ff */
[C---:B------:R-:W-:Y:S01]  /*b4e0*/  HMMA.16816.F32 R40, R136.reuse, R146, R40 ;  /* 0x000000928828723c */ /* 0x040fe20000001828 */
[----:B------:R-:W2:Y:S01]  /*b4f0*/  LDSM.16.MT88.4 R144, [R218+0x8100] ;  /* 0x00810000da90783b */ /* 0x000ea20000004200 */
[----:B------:R4:W-:Y:S02]  /*b500*/  MUFU.EX2 R194, R134 ;  /* 0x0000008600c27308 */ /* 0x0009e40000000800 */
[----:B-1----:R-:W-:Y:S04]  /*b510*/  F2FP.PACK_AB R187, R133, R135 ;  /* 0x0000008785bb723e */ /* 0x002fe800000000ff */
[C---:B---3--:R-:W-:Y:S08]  /*b520*/  HMMA.16816.F32 R44, R136.reuse, R148, R44 ;  /* 0x00000094882c723c */ /* 0x048ff0000000182c */
[C---:B------:R-:W-:Y:S01]  /*b530*/  HMMA.16816.F32 R48, R136.reuse, R150, R48 ;  /* 0x000000968830723c */ /* 0x040fe20000001830 */
[----:B------:R-:W1:Y:S07]  /*b540*/  LDSM.16.MT88.4 R148, [R220+0x8100] ;  /* 0x00810000dc94783b */ /* 0x000e6e0000004200 */
[C---:B------:R-:W-:Y:S04]  /*b550*/  HMMA.16816.F32 R52, R136.reuse, R152, R52 ;  /* 0x000000988834723c */ /* 0x040fe80000001834 */
[----:B----4-:R-:W-:Y:S04]  /*b560*/  FFMA.FTZ R134, R166, c[0x0][0x2d0], -R186 ;  /* 0x0000b400a6867a23 */ /* 0x010fe800000108ba */
[C---:B------:R-:W-:Y:S01]  /*b570*/  HMMA.16816.F32 R56, R136.reuse, R154, R56 ;  /* 0x0000009a8838723c */ /* 0x040fe20000001838 */
[----:B------:R-:W3:Y:S01]  /*b580*/  LDSM.16.MT88.4 R152, [R219+0x8100] ;  /* 0x00810000db98783b */ /* 0x000ee20000004200 */
[----:B------:R-:W4:Y:S06]  /*b590*/  MUFU.EX2 R134, R134 ;  /* 0x0000008600867308 */ /* 0x000f2c0000000800 */
[C---:B------:R-:W-:Y:S08]  /*b5a0*/  HMMA.16816.F32 R60, R136.reuse, R156, R60 ;  /* 0x0000009c883c723c */ /* 0x040ff0000000183c */
[C---:B------:R-:W-:Y:S01]  /*b5b0*/  HMMA.16816.F32 R64, R136.reuse, R158, R64 ;  /* 0x0000009e8840723c */ /* 0x040fe20000001840 */
[----:B------:R-:W3:Y:S07]  /*b5c0*/  LDSM.16.MT88.4 R156, [R217+0xb100] ;  /* 0x00b10000d99c783b */ /* 0x000eee0000004200 */
[C---:B------:R-:W-:Y:S04]  /*b5d0*/  HMMA.16816.F32 R68, R136.reuse, R140, R68 ;  /* 0x0000008c8844723c */ /* 0x040fe80000001844 */
[----:B----4-:R-:W-:Y:S04]  /*b5e0*/  F2FP.PACK_AB R186, R134, R194 ;  /* 0x000000c286ba723e */ /* 0x010fe800000000ff */
[C---:B------:R-:W-:Y:S01]  /*b5f0*/  HMMA.16816.F32 R72, R136.reuse, R142, R72 ;  /* 0x0000008e8848723c */ /* 0x040fe20000001848 */
[----:B------:R-:W4:Y:S07]  /*b600*/  LDSM.16.MT88.4 R140, [R218+0xb100] ;  /* 0x00b10000da8c783b */ /* 0x000f2e0000004200 */
[C---:B--2---:R-:W-:Y:S08]  /*b610*/  HMMA.16816.F32 R76, R136.reuse, R144, R76 ;  /* 0x00000090884c723c */ /* 0x044ff0000000184c */
[C---:B------:R-:W-:Y:S01]  /*b620*/  HMMA.16816.F32 R80, R136.reuse, R146, R80 ;  /* 0x000000928850723c */ /* 0x040fe20000001850 */
[----:B------:R-:W2:Y:S07]  /*b630*/  LDSM.16.MT88.4 R144, [R220+0xb100] ;  /* 0x00b10000dc90783b */ /* 0x000eae0000004200 */
[C---:B-1----:R-:W-:Y:S08]  /*b640*/  HMMA.16816.F32 R84, R136.reuse, R148, R84 ;  /* 0x000000948854723c */ /* 0x042ff00000001854 */
[C---:B------:R-:W-:Y:S01]  /*b650*/  HMMA.16816.F32 R88, R136.reuse, R150, R88 ;  /* 0x000000968858723c */ /* 0x040fe20000001858 */
[----:B------:R-:W1:Y:S07]  /*b660*/  LDSM.16.MT88.4 R148, [R219+0xb100] ;  /* 0x00b10000db94783b */ /* 0x000e6e0000004200 */
[C---:B---3--:R-:W-:Y:S08]  /*b670*/  HMMA.16816.F32 R92, R136.reuse, R152, R92 ;  /* 0x00000098885c723c */ /* 0x048ff0000000185c */
[C---:B------:R-:W-:Y:S01]  /*b680*/  HMMA.16816.F32 R96, R136.reuse, R154, R96 ;  /* 0x0000009a8860723c */ /* 0x040fe20000001860 */
[----:B------:R-:W-:Y:S07]  /*b690*/  LDSM.16.MT88.4 R152, [R218+0x2900] ;  /* 0x00290000da98783b */ /* 0x000fee0000004200 */
[C---:B------:R-:W-:Y:S08]  /*b6a0*/  HMMA.16816.F32 R100, R136.reuse, R156, R100 ;  /* 0x0000009c8864723c */ /* 0x040ff00000001864 */
[C---:B------:R-:W-:Y:S01]  /*b6b0*/  HMMA.16816.F32 R104, R136.reuse, R158, R104 ;  /* 0x0000009e8868723c */ /* 0x040fe20000001868 */
[----:B------:R-:W-:Y:S07]  /*b6c0*/  LDSM.16.MT88.4 R156, [R220+0x2900] ;  /* 0x00290000dc9c783b */ /* 0x000fee0000004200 */
[C---:B----4-:R-:W-:Y:S08]  /*b6d0*/  HMMA.16816.F32 R108, R136.reuse, R140, R108 ;  /* 0x0000008c886c723c */ /* 0x050ff0000000186c */
[C---:B------:R-:W-:Y:S01]  /*b6e0*/  HMMA.16816.F32 R112, R136.reuse, R142, R112 ;  /* 0x0000008e8870723c */ /* 0x040fe20000001870 */
[----:B------:R-:W3:Y:S07]  /*b6f0*/  LDSM.16.MT88.4 R140, [R217+0x2900] ;  /* 0x00290000d98c783b */ /* 0x000eee0000004200 */
[C---:B--2---:R-:W-:Y:S07]  /*b700*/  HMMA.16816.F32 R116, R136.reuse, R144, R116 ;  /* 0x000000908874723c */ /* 0x044fee0000001874 */
[----:B------:R-:W-:Y:S01]  /*b710*/  MOV R144, R165 ;  /* 0x000000a500907202 */ /* 0x000fe20000000f00 */
[C---:B------:R-:W-:Y:S04]  /*b720*/  HMMA.16816.F32 R120, R136.reuse, R146, R120 ;  /* 0x000000928878723c */ /* 0x040fe80000001878 */
[----:B------:R-:W-:Y:S02]  /*b730*/  MOV R145, R164 ;  /* 0x000000a400917202 */ /* 0x000fe40000000f00 */
[----:B------:R-:W2:Y:S02]  /*b740*/  LDSM.16.MT88.4 R164, [R219+0x2900] ;  /* 0x00290000dba4783b */ /* 0x000ea40000004200 */
[C---:B-1----:R-:W-:Y:S08]  /*b750*/  HMMA.16816.F32 R124, R136.reuse, R148, R124 ;  /* 0x00000094887c723c */ /* 0x042ff0000000187c */
[----:B------:R-:W-:Y:S08]  /*b760*/  HMMA.16816.F32 R128, R136, R150, R128 ;  /* 0x000000968880723c */ /* 0x000ff00000001880 */
[C---:B---3--:R-:W-:Y:S01]  /*b770*/  HMMA.16816.F32 R136, R184.reuse, R140, R4 ;  /* 0x0000008cb888723c */ /* 0x048fe20000001804 */
[----:B------:R-:W1:Y:S07]  /*b780*/  LDSM.16.MT88.4 R4, [R220+0x5900] ;  /* 0x00590000dc04783b */ /* 0x000e6e0000004200 */
[C---:B------:R-:W-:Y:S07]  /*b790*/  HMMA.16816.F32 R140, R184.reuse, R142, R8 ;  /* 0x0000008eb88c723c */ /* 0x040fee0000001808 */
[----:B------:R-:W-:Y:S02]  /*b7a0*/  MOV R8, R144 ;  /* 0x0000009000087202 */ /* 0x000fe40000000f00 */
[----:B------:R-:W-:Y:S02]  /*b7b0*/  MOV R9, R145 ;  /* 0x0000009100097202 */ /* 0x000fe40000000f00 */
[C---:B------:R-:W-:Y:S01]  /*b7c0*/  HMMA.16816.F32 R144, R184.reuse, R152, R12 ;  /* 0x00000098b890723c */ /* 0x040fe2000000180c */
[----:B------:R-:W-:Y:S02]  /*b7d0*/  LDSM.16.MT88.4 R12, [R217+0x8900] ;  /* 0x00890000d90c783b */ /* 0x000fe40000004200 */
[----:B------:R-:W-:Y:S02]  /*b7e0*/  MOV R10, R163 ;  /* 0x000000a3000a7202 */ /* 0x000fe40000000f00 */
[----:B------:R-:W-:Y:S03]  /*b7f0*/  MOV R11, R162 ;  /* 0x000000a2000b7202 */ /* 0x000fe60000000f00 */
[C---:B------:R-:W-:Y:S01]  /*b800*/  HMMA.16816.F32 R148, R184.reuse, R154, R16 ;  /* 0x0000009ab894723c */ /* 0x040fe20000001810 */
[----:B------:R-:W-:Y:S07]  /*b810*/  LDSM.16.MT88.4 R16, [R218+0x8900] ;  /* 0x00890000da10783b */ /* 0x000fee0000004200 */
[C---:B------:R-:W-:Y:S07]  /*b820*/  HMMA.16816.F32 R152, R184.reuse, R156, R20 ;  /* 0x0000009cb898723c */ /* 0x040fee0000001814 */
[----:B------:R-:W-:Y:S01]  /*b830*/  MOV R22, R161 ;  /* 0x000000a100167202 */ /* 0x000fe20000000f00 */
[C---:B------:R-:W-:Y:S01]  /*b840*/  HMMA.16816.F32 R156, R184.reuse, R158, R24 ;  /* 0x0000009eb89c723c */ /* 0x040fe20000001818 */
[----:B------:R-:W-:Y:S03]  /*b850*/  LDSM.16.MT88.4 R24, [R219+0x8900] ;  /* 0x00890000db18783b */ /* 0x000fe60000004200 */
[----:B------:R-:W-:Y:S04]  /*b860*/  MOV R23, R160 ;  /* 0x000000a000177202 */ /* 0x000fe80000000f00 */
[C---:B--2---:R-:W-:Y:S07]  /*b870*/  HMMA.16816.F32 R160, R184.reuse, R164, R28 ;  /* 0x000000a4b8a0723c */ /* 0x044fee000000181c */
        /* <DEDUP_REMOVED lines=9> */
[----:B------:R-:W-:Y:S02]  /*b910*/  MOV R28, R11 ;  /* 0x0000000b001c7202 */ /* 0x000fe40000000f00 */
[----:B------:R-:W2:Y:S02]  /*b920*/  LDSM.16.MT88.4 R8, [R219+0x5900] ;  /* 0x00590000db08783b */ /* 0x000ea40000004200 */
[----:B------:R-:W-:Y:S01]  /*b930*/  MOV R36, R22 ;  /* 0x0000001600247202 */ /* 0x000fe20000000f00 */
[C---:B------:R-:W-:Y:S04]  /*b940*/  HMMA.16816.F32 R172, R184.reuse, R174, R40 ;  /* 0x000000aeb8ac723c */ /* 0x040fe80000001828 */
[----:B------:R-:W-:Y:S02]  /*b950*/  MOV R38, R179 ;  /* 0x000000b300267202 */ /* 0x000fe40000000f00 */
[----:B------:R-:W-:Y:S02]  /*b960*/  MOV R39, R178 ;  /* 0x000000b200277202 */ /* 0x000fe40000000f00 */
[----:B------:R-:W-:Y:S04]  /*b970*/  MOV R42, R177 ;  /* 0x000000b1002a7202 */ /* 0x000fe80000000f00 */
[----:B------:R-:W-:Y:S01]  /*b980*/  MOV R43, R176 ;  /* 0x000000b0002b7202 */ /* 0x000fe20000000f00 */
[----:B------:R-:W-:Y:S01]  /*b990*/  FADD.FTZ R0, R42, R0 ;  /* 0x000000002a007221 */ /* 0x000fe20000010000 */
[C---:B------:R-:W-:Y:S03]  /*b9a0*/  HMMA.16816.F32 R176, R184.reuse, R180, R44 ;  /* 0x000000b4b8b0723c */ /* 0x040fe6000000182c */
[----:B------:R-:W-:Y:S01]  /*b9b0*/  MOV R37, R23 ;  /* 0x0000001700257202 */ /* 0x000fe20000000f00 */
[----:B------:R-:W-:Y:S01]  /*b9c0*/  FADD.FTZ R2, R43, R2 ;  /* 0x000000022b027221 */ /* 0x000fe20000010000 */
[----:B------:R-:W3:Y:S01]  /*b9d0*/  LDSM.16.MT88.4 R20, [R220+0x8900] ;  /* 0x00890000dc14783b */ /* 0x000ee20000004200 */
[----:B------:R-:W-:Y:S02]  /*b9e0*/  FADD.FTZ R0, R36, R0 ;  /* 0x0000000024007221 */ /* 0x000fe40000010000 */
[C---:B------:R-:W-:Y:S04]  /*b9f0*/  HMMA.16816.F32 R180, R184.reuse, R182, R48 ;  /* 0x000000b6b8b4723c */ /* 0x040fe80000001830 */
        /* <DEDUP_REMOVED lines=51> */
[C---:B------:R-:W-:Y:S04]  /*bd30*/  HMMA.16816.F32 R112, R184.reuse, R10, R112 ;  /* 0x0000000ab870723c */ /* 0x040fe80000001870 */
[----:B------:R-:W-:Y:S04]  /*bd40*/  FADD.FTZ R2, R203, R2 ;  /* 0x00000002cb027221 */ /* 0x000fe80000010000 */
[C---:B----4-:R-:W-:Y:S08]  /*bd50*/  HMMA.16816.F32 R116, R184.reuse, R12, R116 ;  /* 0x0000000cb874723c */ /* 0x050ff00000001874 */
[C---:B------:R-:W-:Y:S08]  /*bd60*/  HMMA.16816.F32 R120, R184.reuse, R14, R120 ;  /* 0x0000000eb878723c */ /* 0x040ff00000001878 */
[C---:B-1----:R-:W-:Y:S07]  /*bd70*/  HMMA.16816.F32 R124, R184.reuse, R4, R124 ;  /* 0x00000004b87c723c */ /* 0x042fee000000187c */
[----:B------:R-:W-:Y:S01]  /*bd80*/  FADD.FTZ R4, R190, R0 ;  /* 0x00000000be047221 */ /* 0x000fe20000010000 */
[----:B------:R-:W-:Y:S04]  /*bd90*/  HMMA.16816.F32 R128, R184, R6, R128 ;  /* 0x00000006b880723c */ /* 0x000fe80000001880 */
[----:B------:R-:W-:Y:S02]  /*bda0*/  FADD.FTZ R0, R196, R2 ;  /* 0x00000002c4007221 */ /* 0x000fe40000010000 */
[----:B------:R-:W-:Y:S02]  /*bdb0*/  FADD.FTZ R4, R189, R4 ;  /* 0x00000004bd047221 */ /* 0x000fe40000010000 */
[----:B------:R-:W-:Y:S04]  /*bdc0*/  FADD.FTZ R0, R195, R0 ;  /* 0x00000000c3007221 */ /* 0x000fe80000010000 */
[----:B------:R-:W-:Y:S02]  /*bdd0*/  FADD.FTZ R4, R188, R4 ;  /* 0x00000004bc047221 */ /* 0x000fe40000010000 */
[----:B------:R-:W-:Y:S02]  /*bde0*/  FADD.FTZ R2, R194, R0 ;  /* 0x00000000c2027221 */ /* 0x000fe40000010000 */
[----:B------:R-:W-:Y:S02]  /*bdf0*/  FADD.FTZ R0, R135, R4 ;  /* 0x0000000487007221 */ /* 0x000fe40000010000 */
[----:B------:R-:W-:Y:S01]  /*be00*/  FADD.FTZ R2, R134, R2 ;  /* 0x0000000286027221 */ /* 0x000fe20000010000 */
[----:B------:R-:W-:Y:S01]  /*be10*/  MOV R134, R3 ;  /* 0x0000000300867202 */ /* 0x000fe20000000f00 */
[----:B------:R-:W-:Y:S01]  /*be20*/  FADD.FTZ R0, R133, R0 ;  /* 0x0000000085007221 */ /* 0x000fe20000010000 */
[----:B------:R-:W-:Y:S02]  /*be30*/  MOV R133, R132 ;  /* 0x0000008400857202 */ /* 0x000fe40000000f00 */
[----:B------:R1:W-:Y:S04]  /*be40*/  STL [R1+0x4], R2 ;  /* 0x0000040201007387 */ /* 0x0003e80000100800 */
[----:B------:R1:W-:Y:S01]  /*be50*/  STL [R1+0x8], R0 ;  /* 0x0000080001007387 */ /* 0x0003e20000100800 */
[----:B------:R-:W-:-:S05]  /*be60*/  @P0 BRA `(.L_x_685) ;  /* 0xffffb27000000947 */ /* 0x000fca000383ffff */
.L_x_684:
[----:B-1-3--:R-:W2:Y:S04]  /*be70*/  LDL.LU R0, [R1+0x4] ;  /* 0x0000040001007983 */ /* 0x00aea80000300800 */
        /* <DEDUP_REMOVED lines=134> */
[C---:B------:R-:W-:Y:S01]  /*c6e0*/  FMUL.FTZ R16, R4.reuse, R75 ;  /* 0x0000004b04107220 */ /* 0x040fe20000410000 */
[----:B------:R-:W-:Y:S01]  /*c6f0*/  UIMAD UR5, UR7, UR5, UR6 ;  /* 0x00000005070572a4 */ /* 0x000fe2000f8e0206 */
        /* <DEDUP_REMOVED lines=116> */
[----:B------:R-:W-:Y:S01]  /*ce40*/  STS [R0+0x80], R13 ;  /* 0x0000800d00007388 */ /* 0x000fe20000000800 */
[----:B------:R-:W-:-:S03]  /*ce50*/  IADD3 R9, R0, 0x80, RZ ;  /* 0x0000008000097810 */ /* 0x000fc60007ffe0ff */
[----:B------:R1:W-:Y:S01]  /*ce60*/  STS [R0+0x480], R12 ;  /* 0x0004800c00007388 */ /* 0x0003e20000000800 */
[----:B------:R-:W-:Y:S01]  /*ce70*/  IMAD R6, R7, c[0x0][0x3d8], RZ ;  /* 0x0000f60007067a24 */ /* 0x000fe200078e02ff */
[----:B------:R-:W-:Y:S02]  /*ce80*/  IADD3 R2, R0, 0x70, RZ ;  /* 0x0000007000027810 */ /* 0x000fe40007ffe0ff */
[----:B------:R-:W-:Y:S01]  /*ce90*/  @P0 IADD3 R2, R9, 0x10, RZ ;  /* 0x0000001009020810 */ /* 0x000fe20007ffe0ff */
[----:B------:R-:W-:Y:S01]  /*cea0*/  IMAD R16, R134, c[0x0][0x3dc], R6 ;  /* 0x0000f70086107a24 */ /* 0x000fe200078e0206 */
[----:B------:R-:W-:Y:S02]  /*ceb0*/  MOV R7, 0x20 ;  /* 0x0000002000077802 */ /* 0x000fe40000000f00 */
[----:B------:R-:W-:Y:S02]  /*cec0*/  SHF.R.S32.HI R6, RZ, 0x1f, R3 ;  /* 0x0000001fff067819 */ /* 0x000fe40000011403 */
[----:B------:R-:W-:-:S04]  /*ced0*/  IADD3 R8, P0, R3, R14, RZ ;  /* 0x0000000e03087210 */ /* 0x000fc80007f1e0ff */
[----:B------:R-:W-:Y:S01]  /*cee0*/  IADD3.X R9, R6, R15, R78, P0, !PT ;  /* 0x0000000f06097210 */ /* 0x000fe200007fe44e */
[----:B-1----:R-:W-:Y:S01]  /*cef0*/  IMAD.WIDE.U32 R12, R134, c[0x0][0x3d8], R4 ;  /* 0x0000f600860c7a25 */ /* 0x002fe200078e0004 */
[----:B------:R-:W-:Y:S01]  /*cf00*/  IADD3 R4, -R3, RZ, RZ ;  /* 0x000000ff03047210 */ /* 0x000fe20007ffe1ff */
[----:B------:R1:W5:Y:S04]  /*cf10*/  LDL R78, [R1+0xc] ;  /* 0x00000c00014e7983 */ /* 0x0003680000100800 */
[----:B------:R-:W-:Y:S01]  /*cf20*/  IMAD R4, R4, c[0x0][0x4e8], R10 ;  /* 0x00013a0004047a24 */ /* 0x000fe200078e020a */
[----:B------:R-:W-:Y:S02]  /*cf30*/  SEL R5, R7, 0xffffffe0, !P1 ;  /* 0xffffffe007057807 */ /* 0x000fe40004800000 */
[----:B------:R-:W-:-:S02]  /*cf40*/  MOV R6, 0x40 ;  /* 0x0000004000067802 */ /* 0x000fc40000000f00 */
[----:B------:R-:W-:Y:S02]  /*cf50*/  SHF.R.S32.HI R7, RZ, 0x1f, R4 ;  /* 0x0000001fff077819 */ /* 0x000fe40000011404 */
[----:B------:R-:W-:Y:S02]  /*cf60*/  SEL R6, R6, 0xffffffc0, !P2 ;  /* 0xffffffc006067807 */ /* 0x000fe40005000000 */
[----:B------:R-:W-:Y:S01]  /*cf70*/  F2FP.PACK_AB R17, R185, R17 ;  /* 0x00000011b911723e */ /* 0x000fe200000000ff */
[----:B------:R-:W-:Y:S01]  /*cf80*/  IMAD R7, R7, c[0x0][0x488], RZ ;  /* 0x0001220007077a24 */ /* 0x000fe200078e02ff */
[----:B------:R-:W-:Y:S02]  /*cf90*/  F2FP.PACK_AB R18, R143, R18 ;  /* 0x000000128f12723e */ /* 0x000fe400000000ff */
[----:B------:R-:W-:Y:S02]  /*cfa0*/  F2FP.PACK_AB R19, R184, R19 ;  /* 0x00000013b813723e */ /* 0x000fe400000000ff */
[----:B------:R-:W-:-:S02]  /*cfb0*/  F2FP.PACK_AB R22, R147, R22 ;  /* 0x000000169316723e */ /* 0x000fc400000000ff */
[----:B------:R-:W-:Y:S01]  /*cfc0*/  IADD3 R3, R0, R5, RZ ;  /* 0x0000000500037210 */ /* 0x000fe20007ffe0ff */
[C---:B------:R-:W-:Y:S01]  /*cfd0*/  IMAD R10, R4.reuse, c[0x0][0x48c], R7 ;  /* 0x00012300040a7a24 */ /* 0x040fe200078e0207 */
[----:B------:R-:W-:Y:S02]  /*cfe0*/  F2FP.PACK_AB R21, R149, R21 ;  /* 0x000000159515723e */ /* 0x000fe400000000ff */
[----:B------:R-:W-:Y:S02]  /*cff0*/  F2FP.PACK_AB R20, R151, R20 ;  /* 0x000000149714723e */ /* 0x000fe400000000ff */
[----:B------:R-:W-:Y:S01]  /*d000*/  IADD3 R14, R5, R2, RZ ;  /* 0x00000002050e7210 */ /* 0x000fe20007ffe0ff */
[----:B------:R-:W-:Y:S01]  /*d010*/  IMAD.WIDE.U32 R8, R4, c[0x0][0x488], R8 ;  /* 0x0001220004087a25 */ /* 0x000fe200078e0008 */
[----:B------:R-:W-:Y:S02]  /*d020*/  F2FP.PACK_AB R23, R153, R23 ;  /* 0x000000179917723e */ /* 0x000fe400000000ff */
[----:B------:R-:W-:-:S02]  /*d030*/  F2FP.PACK_AB R24, R155, R24 ;  /* 0x000000189b18723e */ /* 0x000fc400000000ff */
        /* <DEDUP_REMOVED lines=175> */
.L_x_687:
[----:B-1----:R-:W-:Y:S05]  /*db30*/  BSYNC B0 ;  /* 0x0000000000007941 */ /* 0x002fea0003800000 */
.L_x_686:
        /* <DEDUP_REMOVED lines=27> */
.L_x_689:
[----:B------:R-:W-:Y:S05]  /*dcf0*/  BSYNC B0 ;  /* 0x0000000000007941 */ /* 0x000fea0003800000 */
.L_x_688:
        /* <DEDUP_REMOVED lines=27> */
.L_x_691:
[----:B------:R-:W-:Y:S05]  /*deb0*/  BSYNC B0 ;  /* 0x0000000000007941 */ /* 0x000fea0003800000 */
.L_x_690:
        /* <DEDUP_REMOVED lines=28> */
.L_x_692:
        /* <DEDUP_REMOVED lines=16> */
.L_x_1539:


//--------------------- .text._ZN7cutlass13device_kernelIN5flash19enable_sm80_to_sm89INS1_16FlashAttnFwdSm80INS1_25CollectiveMainloopFwdSm80ILi8ELi1ELb0EN4cute5tupleIJNS5_1CILi128EEENS7_ILi96EEENS7_ILi256EEEEEELi256ENS_6half_tEfNS_4arch4Sm80ELb0ELb0ELb1ELb1ELb0ELb0ELb1ELb0EEENS1_21CollectiveEpilogueFwdINS6_IJS8_SA_S9_EEENS6_IJNS7_ILi1EEESI_SI_EEESC_SE_Li256ELb1ELb1ELb0ELb0EEENS1_19SingleTileSchedulerILb1ELb0ELb1ELi128EEEEEEEEEvNT_6ParamsE --------------------------
	.section	.text._ZN7cutlass13device_kernelIN5flash19enable_sm80_to_sm89INS1_16FlashAttnFwdSm80INS1_25CollectiveMainloopFwdSm80ILi8ELi1ELb0EN4cute5tupleIJNS5_1CILi128EEENS7_ILi96EEENS7_ILi256EEEEEELi256ENS_6half_tEfNS_4arch4Sm80ELb0ELb0ELb1ELb1ELb0ELb0ELb1ELb0EEENS1_21CollectiveEpilogueFwdINS6_IJS8_SA_S9_EEENS6_IJNS7_ILi1EEESI_SI_EEESC_SE_Li256ELb1ELb1ELb0ELb0EEENS1_19SingleTileSchedulerILb1ELb0ELb1ELi128EEEEEEEEEvNT_6ParamsE,"ax",@progbits
	.sectioninfo	@"SHI_REGISTERS=255"
	.align	128
.text._ZN7cutlass13device_kernelIN5flash19enable_sm80_to_sm89INS1_16FlashAttnFwdSm80INS1_25CollectiveMainloopFwdSm80ILi8ELi1ELb0EN4cute5tupleIJNS5_1CILi128EEENS7_ILi96EEENS7_ILi256EEEEEELi256ENS_6half_tEfNS_4arch4Sm80ELb0ELb0ELb1ELb1ELb0ELb0ELb1ELb0EEENS1_21CollectiveEpilogueFwdINS6_IJS8_SA_S9_EEENS6_IJNS7_ILi1EEESI_SI_EEESC_SE_Li256ELb1ELb1ELb0ELb0EEENS1_19SingleTileSchedulerILb1ELb0ELb1ELi128EEEEEEEEEvNT_6ParamsE:
        .type           _ZN7cutlass13device_kernelIN5flash19enable_sm80_to_sm89INS1_16FlashAttnFwdSm80INS1_25CollectiveMainloopFwdSm80ILi8ELi1ELb0EN4cute5tupleIJNS5_1CILi128EEENS7_ILi96EEENS7_ILi256EEEEEELi256ENS_6half_tEfNS_4arch4Sm80ELb0ELb0ELb1ELb1ELb0ELb0ELb1ELb0EEENS1_21CollectiveEpilogueFwdINS6_IJS8_SA_S9_EEENS6_IJNS7_ILi1EEESI_SI_EEESC_SE_Li256ELb1ELb1ELb0ELb0EEENS1_19SingleTileSchedulerILb1ELb0ELb1ELi128EEEEEEEEEvNT_6ParamsE,@function
        .size           _ZN7cutlass13device_kernelIN5flash19enable_sm80_to_sm89INS1_16FlashAttnFwdSm80INS1_25CollectiveMainloopFwdSm80ILi8ELi1ELb0EN4cute5tupleIJNS5_1CILi128EEENS7_ILi96EEENS7_ILi256EEEEEELi256ENS_6half_tEfNS_4arch4Sm80ELb0ELb0ELb1ELb1ELb0ELb0ELb1ELb0EEENS1_21CollectiveEpilogueFwdINS6_IJS8_SA_S9_EEENS6_IJNS7_ILi1EEESI_SI_EEESC_SE_Li256ELb1ELb1ELb0ELb0EEENS1_19SingleTileSchedulerILb1ELb0ELb1ELi128EEEEEEEEEvNT_6ParamsE,(.L_x_1540 - _ZN7cutlass13device_kernelIN5flash19enable_sm80_to_sm89INS1_16FlashAttnFwdSm80INS1_25CollectiveMainloopFwdSm80ILi8ELi1ELb0EN4cute5tupleIJNS5_1CILi128EEENS7_ILi96EEENS7_ILi256EEEEEELi256ENS_6half_tEfNS_4arch4Sm80ELb0ELb0ELb1ELb1ELb0ELb0ELb1ELb0EEENS1_21CollectiveEpilogueFwdINS6_IJS8_SA_S9_EEENS6_IJNS7_ILi1EEESI_SI_EEESC_SE_Li256ELb1ELb1ELb0ELb0EEENS1_19SingleTileSchedulerILb1ELb0ELb1ELi128EEEEEEEEEvNT_6ParamsE)
        .other          _ZN7cutlass13device_kernelIN5flash19enable_sm80_to_sm89INS1_16FlashAttnFwdSm80INS1_25CollectiveMainloopFwdSm80ILi8ELi1ELb0EN4cute5tupleIJNS5_1CILi128EEENS7_ILi96EEENS7_ILi256EEEEEELi256ENS_6half_tEfNS_4arch4Sm80ELb0ELb0ELb1ELb1ELb0ELb0ELb1ELb0EEENS1_21CollectiveEpilogueFwdINS6_IJS8_SA_S9_EEENS6_IJNS7_ILi1EEESI_SI_EEESC_SE_Li256ELb1ELb1ELb0ELb0EEENS1_19SingleTileSchedulerILb1ELb0ELb1ELi128EEEEEEEEEvNT_6ParamsE,@"STO_CUDA_ENTRY STV_DEFAULT"
_ZN7cutlass13device_kernelIN5flash19enable_sm80_to_sm89INS1_16FlashAttnFwdSm80INS1_25CollectiveMainloopFwdSm80ILi8ELi1ELb0EN4cute5tupleIJNS5_1CILi128EEENS7_ILi96EEENS7_ILi256EEEEEELi256ENS_6half_tEfNS_4arch4Sm80ELb0ELb0ELb1ELb1ELb0ELb0ELb1ELb0EEENS1_21CollectiveEpilogueFwdINS6_IJS8_SA_S9_EEENS6_IJNS7_ILi1EEESI_SI_EEESC_SE_Li256ELb1ELb1ELb0ELb0EEENS1_19SingleTileSchedulerILb1ELb0ELb1ELi128EEEEEEEEEvNT_6ParamsE:
        /* <DEDUP_REMOVED lines=17> */
.L_x_694:
        /* <DEDUP_REMOVED lines=8> */
.L_x_696:
[----:B------:R-:W-:-:S05]  /*0190*/  MOV R0, c[0x0][0x54c] ;  /* 0x0001530000007a02 */ /* 0x000fca0000000f00 */
.L_x_695:
[----:B-----5:R-:W-:Y:S01]  /*01a0*/  IMAD R0, R0, c[0x0][0x548], RZ ;  /* 0x0001520000007a24 */ /* 0x020fe200078e02ff */
[----:B-1----:R-:W-:-:S04]  /*01b0*/  SHF.L.U32 R2, R48, 0x7, RZ ;  /* 0x0000000730027819 */ /* 0x002fc800000006ff */
[----:B------:R-:W-:-:S04]  /*01c0*/  ISETP.GE.AND P0, PT, R2, R0, PT ;  /* 0x000000000200720c */ /* 0x000fc80003f06270 */
[----:B------:R-:W-:-:S05]  /*01d0*/  SEL R0, R5, 0xffffffff, !P0 ;  /* 0xffffffff05007807 */ /* 0x000fca0004000000 */
[----:B------:R1:W-:Y:S01]  /*01e0*/  STL [R1+0x8], R0 ;  /* 0x0000080001007387 */ /* 0x0003e20000100800 */
[----:B------:R-:W-:Y:S05]  /*01f0*/  BRA `(.L_x_697) ;  /* 0x0000013000007947 */ /* 0x000fea0003800000 */
.L_x_693:
[----:B---3--:R-:W-:-:S04]  /*0200*/  ISETP.NE.U32.AND P0, PT, RZ, c[0x0][0x568], PT ;  /* 0x00015a00ff007a0c */ /* 0x008fc80003f05070 */
[----:B------:R-:W-:-:S13]  /*0210*/  ISETP.NE.AND.EX P0, PT, RZ, c[0x0][0x56c], PT, P0 ;  /* 0x00015b00ff007a0c */ /* 0x000fda0003f05300 */
[----:B------:R-:W-:Y:S05]  /*0220*/  @!P0 BRA `(.L_x_698) ;  /* 0x0000002000008947 */ /* 0x000fea0003800000 */
[----:B------:R1:W5:Y:S01]  /*0230*/  LDG.E R0, [R2.64] ;  /* 0x0000000402007981 */ /* 0x000362000c1e1900 */
[----:B------:R-:W-:Y:S05]  /*0240*/  BRA `(.L_x_699) ;  /* 0x0000009000007947 */ /* 0x000fea0003800000 */
.L_x_698:
        /* <DEDUP_REMOVED lines=8> */
.L_x_700:
[----:B------:R-:W-:-:S05]  /*02d0*/  MOV R0, c[0x0][0x54c] ;  /* 0x0001530000007a02 */ /* 0x000fca0000000f00 */
.L_x_699:
[----:B-----5:R-:W-:Y:S01]  /*02e0*/  IMAD R0, R0, c[0x0][0x548], RZ ;  /* 0x0001520000007a24 */ /* 0x020fe200078e02ff */
[----:B-1----:R-:W-:-:S04]  /*02f0*/  SHF.L.U32 R2, R48, 0x7, RZ ;  /* 0x0000000730027819 */ /* 0x002fc800000006ff */
[----:B------:R-:W-:-:S04]  /*0300*/  ISETP.GE.AND P0, PT, R2, R0, PT ;  /* 0x000000000200720c */ /* 0x000fc80003f06270 */
[----:B------:R-:W-:-:S05]  /*0310*/  SEL R0, R5, 0xffffffff, !P0 ;  /* 0xffffffff05007807 */ /* 0x000fca0004000000 */
[----:B------:R1:W-:Y:S04]  /*0320*/  STL [R1+0x8], R0 ;  /* 0x0000080001007387 */ /* 0x0003e80000100800 */
.L_x_697:
        /* <DEDUP_REMOVED lines=28> */
.L_x_701:
[----:B------:R-:W-:-:S04]  /*04f0*/  ISETP.NE.U32.AND P0, PT, RZ, c[0x0][0x368], PT ;  /* 0x0000da00ff007a0c */ /* 0x000fc80003f05070 */
[----:B------:R-:W-:-:S13]  /*0500*/  ISETP.NE.AND.EX P0, PT, RZ, c[0x0][0x36c], PT, P0 ;  /* 0x0000db00ff007a0c */ /* 0x000fda0003f05300 */
[----:B------:R-:W-:Y:S05]  /*0510*/  @!P0 BRA `(.L_x_702) ;  /* 0x0000003000008947 */ /* 0x000fea0003800000 */
[----:B--2---:R-:W-:-:S05]  /*0520*/  IMAD.WIDE R2, R49, R27, c[0x0][0x368] ;  /* 0x0000da0031027625 */ /* 0x004fca00078e021b */
[----:B------:R1:W5:Y:S01]  /*0530*/  LDG.E R0, [R2.64] ;  /* 0x0000000402007981 */ /* 0x000362000c1e1900 */
[----:B------:R-:W-:Y:S05]  /*0540*/  BRA `(.L_x_703) ;  /* 0x0000004000007947 */ /* 0x000fea0003800000 */
.L_x_702:
[----:B------:R-:W-:Y:S05]  /*0550*/  @!P4 BRA `(.L_x_703) ;  /* 0x000000300000c947 */ /* 0x000fea0003800000 */
[----:B------:R1:W3:Y:S04]  /*0560*/  LDG.E R0, [R2.64] ;  /* 0x0000000402007981 */ /* 0x0002e8000c1e1900 */
[----:B-12---:R-:W3:Y:S02]  /*0570*/  LDG.E R2, [R2.64+0x4] ;  /* 0x0000040402027981 */ /* 0x006ee4000c1e1900 */
[----:B---3--:R-:W-:-:S05]  /*0580*/  IADD3 R0, -R0, R2, RZ ;  /* 0x0000000200007210 */ /* 0x008fca0007ffe1ff */
.L_x_703:
[--C-:B-----5:R-:W-:Y:S01]  /*0590*/  IMAD.IADD R157, R0, 0x1, -R11.reuse ;  /* 0x00000001009d7824 */ /* 0x120fe200078e0a0b */
[----:B------:R-:W-:Y:S01]  /*05a0*/  PLOP3.LUT P2, PT, PT, PT, PT, 0x80, 0x0 ;  /* 0x000000000000781c */ /* 0x000fe20003f4f070 */
[----:B------:R-:W-:Y:S01]  /*05b0*/  IMAD.IADD R12, R12, 0x1, R11 ;  /* 0x000000010c0c7824 */ /* 0x000fe200078e020b */
[----:B------:R-:W-:Y:S01]  /*05c0*/  CS2R R130, SRZ ;  /* 0x0000000000827805 */ /* 0x000fe2000001ff00 */
[----:B------:R-:W-:Y:S01]  /*05d0*/  CS2R R14, SRZ ;  /* 0x00000000000e7805 */ /* 0x000fe2000001ff00 */
[C---:B------:R-:W-:Y:S01]  /*05e0*/  IADD3 R0, R157.reuse, 0x5f, RZ ;  /* 0x0000005f9d007810 */ /* 0x040fe20007ffe0ff */
[----:B------:R-:W-:Y:S01]  /*05f0*/  IMAD.MOV.U32 R126, RZ, RZ, RZ ;  /* 0x000000ffff7e7224 */ /* 0x000fe200078e00ff */
[----:B------:R-:W-:Y:S01]  /*0600*/  ISETP.GE.AND P0, PT, R157, 0x1, PT ;  /* 0x000000019d00780c */ /* 0x000fe20003f06270 */
[----:B--2---:R-:W-:Y:S01]  /*0610*/  CS2R R8, SRZ ;  /* 0x0000000000087805 */ /* 0x004fe2000001ff00 */
[----:B------:R-:W-:Y:S01]  /*0620*/  MOV R128, RZ ;  /* 0x000000ff00807202 */ /* 0x000fe20000000f00 */
[----:B------:R-:W-:Y:S01]  /*0630*/  IMAD.HI R0, R0, 0x2aaaaaab, RZ ;  /* 0x2aaaaaab00007827 */ /* 0x000fe200078e02ff */
[----:B------:R-:W-:Y:S01]  /*0640*/  MOV R11, RZ ;  /* 0x000000ff000b7202 */ /* 0x000fe20000000f00 */
[----:B------:R-:W-:Y:S01]  /*0650*/  CS2R R120, SRZ ;  /* 0x0000000000787805 */ /* 0x000fe2000001ff00 */
[----:B------:R-:W-:Y:S01]  /*0660*/  CS2R R118, SRZ ;  /* 0x0000000000767805 */ /* 0x000fe2000001ff00 */
[----:B------:R-:W-:Y:S01]  /*0670*/  IMAD.MOV.U32 R124, RZ, RZ, RZ ;  /* 0x000000ffff7c7224 */ /* 0x000fe200078e00ff */
[----:B-1----:R-:W-:Y:S01]  /*0680*/  SHF.R.U32.HI R2, RZ, 0x1f, R0 ;  /* 0x0000001fff027819 */ /* 0x002fe20000011600 */
[----:B------:R-:W-:Y:S01]  /*0690*/  IMAD.MOV.U32 R122, RZ, RZ, RZ ;  /* 0x000000ffff7a7224 */ /* 0x000fe200078e00ff */
[----:B------:R-:W-:Y:S01]  /*06a0*/  CS2R R16, SRZ ;  /* 0x0000000000107805 */ /* 0x000fe2000001ff00 */
[----:B------:R-:W-:Y:S01]  /*06b0*/  MOV R116, RZ ;  /* 0x000000ff00747202 */ /* 0x000fe20000000f00 */
[----:B------:R-:W-:Y:S01]  /*06c0*/  IMAD.MOV.U32 R114, RZ, RZ, RZ ;  /* 0x000000ffff727224 */ /* 0x000fe200078e00ff */
[----:B------:R-:W-:Y:S01]  /*06d0*/  LEA.HI.SX32 R165, R0, R2, 0x1c ;  /* 0x0000000200a57211 */ /* 0x000fe200078fe2ff */
[----:B------:R-:W-:Y:S01]  /*06e0*/  CS2R R18, SRZ ;  /* 0x0000000000127805 */ /* 0x000fe2000001ff00 */
[----:B------:R-:W-:Y:S01]  /*06f0*/  MOV R112, RZ ;  /* 0x000000ff00707202 */ /* 0x000fe20000000f00 */
[----:B------:R-:W-:Y:S01]  /*0700*/  IMAD.MOV.U32 R110, RZ, RZ, RZ ;  /* 0x000000ffff6e7224 */ /* 0x000fe200078e00ff */
[----:B------:R-:W-:Y:S01]  /*0710*/  CS2R R20, SRZ ;  /* 0x0000000000147805 */ /* 0x000fe2000001ff00 */
[----:B------:R1:W-:Y:S01]  /*0720*/  STL [R1+0x28], R165 ;  /* 0x000028a501007387 */ /* 0x0003e20000100800 */
[----:B------:R-:W-:Y:S01]  /*0730*/  MOV R108, RZ ;  /* 0x000000ff006c7202 */ /* 0x000fe20000000f00 */
[----:B------:R-:W-:Y:S01]  /*0740*/  IMAD.MOV.U32 R106, RZ, RZ, RZ ;  /* 0x000000ffff6a7224 */ /* 0x000fe200078e00ff */
[----:B------:R-:W-:Y:S01]  /*0750*/  CS2R R22, SRZ ;  /* 0x0000000000167805 */ /* 0x000fe2000001ff00 */
[----:B------:R-:W-:Y:S01]  /*0760*/  MOV R104, RZ ;  /* 0x000000ff00687202 */ /* 0x000fe20000000f00 */
[----:B------:R-:W-:Y:S01]  /*0770*/  IMAD.MOV.U32 R102, RZ, RZ, RZ ;  /* 0x000000ffff667224 */ /* 0x000fe200078e00ff */
[----:B------:R-:W-:Y:S01]  /*0780*/  CS2R R24, SRZ ;  /* 0x0000000000187805 */ /* 0x000fe2000001ff00 */
[----:B------:R-:W-:Y:S01]  /*0790*/  MOV R100, RZ ;  /* 0x000000ff00647202 */ /* 0x000fe20000000f00 */
[----:B------:R-:W-:Y:S01]  /*07a0*/  IMAD.MOV.U32 R98, RZ, RZ, RZ ;  /* 0x000000ffff627224 */ /* 0x000fe200078e00ff */
[----:B------:R-:W-:Y:S01]  /*07b0*/  MOV R26, RZ ;  /* 0x000000ff001a7202 */ /* 0x000fe20000000f00 */
        /* <DEDUP_REMOVED lines=52> */
[----:B------:R-:W-:Y:S01]  /*0b00*/  IMAD.MOV.U32 R144, RZ, RZ, RZ ;  /* 0x000000ffff907224 */ /* 0x000fe200078e00ff */
        /* <DEDUP_REMOVED lines=14> */
[----:B------:R-:W-:Y:S01]  /*0bf0*/  SHF.R.S32.HI R15, RZ, 0x1f, R49 ;  /* 0x0000001fff0f7819 */ /* 0x000fe20000011431 */
[----:B------:R-:W-:Y:S01]  /*0c00*/  IMAD R0, R0, c[0x0][0x178], RZ ;  /* 0x00005e0000007a24 */ /* 0x000fe200078e02ff */
[-C--:B------:R-:W-:Y:S01]  /*0c10*/  LEA.HI R4, R35, R161.reuse, RZ, 0x3 ;  /* 0x000000a123047211 */ /* 0x080fe200078f18ff */
[----:B------:R-:W-:Y:S01]  /*0c20*/  IMAD R29, R13, c[0x0][0x2c4], RZ ;  /* 0x0000b1000d1d7a24 */ /* 0x000fe200078e02ff */
[----:B------:R-:W-:Y:S01]  /*0c30*/  LEA.HI R14, R35, R161, RZ, 0x4 ;  /* 0x000000a1230e7211 */ /* 0x000fe200078f20ff */
[----:B------:R-:W-:Y:S01]  /*0c40*/  IMAD R0, R10, c[0x0][0x17c], R0 ;  /* 0x00005f000a007a24 */ /* 0x000fe200078e0200 */
[----:B------:R-:W-:Y:S01]  /*0c50*/  ISETP.NE.AND P0, PT, R5, 0x1, PT ;  /* 0x000000010500780c */ /* 0x000fe20003f05270 */
[----:B------:R-:W-:Y:S01]  /*0c60*/  BSSY B0, `(.L_x_705) ;  /* 0x00000b5000007945 */ /* 0x000fe20003800000 */
[----:B------:R-:W-:-:S02]  /*0c70*/  SHF.R.S32.HI R6, RZ, 0x4, R14 ;  /* 0x00000004ff067819 */ /* 0x000fc4000001140e */
[----:B------:R-:W-:Y:S02]  /*0c80*/  SHF.R.S32.HI R24, RZ, 0x3, R4 ;  /* 0x00000003ff187819 */ /* 0x000fe40000011404 */
[----:B------:R-:W-:-:S03]  /*0c90*/  SHF.R.S32.HI R11, RZ, 0x1f, R12 ;  /* 0x0000001fff0b7819 */ /* 0x000fc6000001140c */
[----:B------:R-:W-:Y:S02]  /*0ca0*/  IMAD R31, R48, 0x80, R24 ;  /* 0x00000080301f7824 */ /* 0x000fe400078e0218 */
[----:B-1----:R-:W-:-:S03]  /*0cb0*/  IMAD.WIDE.U32 R2, R10, c[0x0][0x178], RZ ;  /* 0x00005e000a027a25 */ /* 0x002fc600078e00ff */
[----:B------:R-:W-:Y:S02]  /*0cc0*/  IADD3 R8, R31, 0x20, RZ ;  /* 0x000000201f087810 */ /* 0x000fe40007ffe0ff */
[----:B---3--:R-:W-:Y:S01]  /*0cd0*/  SHF.R.S32.HI R37, RZ, 0x1f, R36 ;  /* 0x0000001fff257819 */ /* 0x008fe20000011424 */
[----:B------:R-:W-:Y:S01]  /*0ce0*/  IMAD.IADD R3, R3, 0x1, R0 ;  /* 0x0000000103037824 */ /* 0x000fe200078e0200 */
[----:B------:R-:W-:-:S03]  /*0cf0*/  LOP3.LUT R0, R4, 0xfffffff8, RZ, 0xc0, !PT ;  /* 0xfffffff804007812 */ /* 0x000fc600078ec0ff */
[----:B------:R-:W-:Y:S02]  /*0d00*/  IMAD R4, R37, c[0x0][0x1b8], RZ ;  /* 0x00006e0025047a24 */ /* 0x000fe400078e02ff */
[----:B------:R-:W-:Y:S01]  /*0d10*/  IMAD.IADD R27, R161, 0x1, -R0 ;  /* 0x00000001a11b7824 */ /* 0x000fe200078e0a00 */
[----:B------:R-:W-:Y:S01]  /*0d20*/  LEA.HI R0, R14, R6, RZ, 0x1 ;  /* 0x000000060e007211 */ /* 0x000fe200078f08ff */
[----:B------:R-:W-:Y:S02]  /*0d30*/  IMAD R4, R36, c[0x0][0x1bc], R4 ;  /* 0x00006f0024047a24 */ /* 0x000fe400078e0204 */
[----:B------:R-:W-:Y:S01]  /*0d40*/  IMAD R5, R27, 0x20, R24 ;  /* 0x000000201b057824 */ /* 0x000fe200078e0218 */
[----:B------:R-:W-:Y:S01]  /*0d50*/  LOP3.LUT R0, R0, 0xfffffffe, RZ, 0xc0, !PT ;  /* 0xfffffffe00007812 */ /* 0x000fe200078ec0ff */
[----:B------:R-:W-:-:S04]  /*0d60*/  IMAD.WIDE.U32 R2, R36, c[0x0][0x1b8], R2 ;  /* 0x00006e0024027a25 */ /* 0x000fc800078e0002 */
[----:B------:R-:W-:Y:S02]  /*0d70*/  IMAD R5, R48, 0x80, R5 ;  /* 0x0000008030057824 */ /* 0x000fe400078e0205 */
[----:B------:R-:W-:Y:S01]  /*0d80*/  IMAD.IADD R32, R6, 0x1, -R0 ;  /* 0x0000000106207824 */ /* 0x000fe200078e0a00 */
[----:B------:R-:W-:Y:S01]  /*0d90*/  SEL R6, R15, RZ, !P3 ;  /* 0x000000ff0f067207 */ /* 0x000fe20005800000 */
[----:B------:R-:W-:-:S04]  /*0da0*/  @P0 IMAD.HI.U32 R7, R5, c[0x0][0x2c8], RZ ;  /* 0x0000b20005070a27 */ /* 0x000fc800078e00ff */
[----:B------:R-:W-:Y:S01]  /*0db0*/  IMAD.IADD R3, R3, 0x1, R4 ;  /* 0x0000000103037824 */ /* 0x000fe200078e0204 */
[----:B------:R-:W-:Y:S01]  /*0dc0*/  SEL R4, R49, RZ, !P3 ;  /* 0x000000ff31047207 */ /* 0x000fe20005800000 */
[----:B------:R-:W-:Y:S01]  /*0dd0*/  IMAD.MOV.U32 R0, RZ, RZ, R5 ;  /* 0x000000ffff007224 */ /* 0x000fe200078e0005 */
[----:B------:R-:W-:Y:S01]  /*0de0*/  @P0 SHF.R.U32.HI R0, RZ, c[0x0][0x2cc], R7 ;  /* 0x0000b300ff000a19 */ /* 0x000fe20000011607 */
[----:B------:R-:W-:Y:S01]  /*0df0*/  IMAD R6, R6, c[0x0][0x1c0], RZ ;  /* 0x0000700006067a24 */ /* 0x000fe200078e02ff */
[----:B------:R-:W-:Y:S01]  /*0e00*/  ISETP.GE.AND P0, PT, R8, R29, PT ;  /* 0x0000001d0800720c */ /* 0x000fe20003f06270 */
[C---:B------:R-:W-:Y:S01]  /*0e10*/  IMAD.WIDE.U32 R2, R4.reuse, c[0x0][0x1c0], R2 ;  /* 0x0000700004027a25 */ /* 0x040fe200078e0002 */
[----:B------:R-:W-:Y:S02]  /*0e20*/  SHF.R.S32.HI R7, RZ, 0x1f, R0 ;  /* 0x0000001fff077819 */ /* 0x000fe40000011400 */
[----:B------:R-:W-:Y:S01]  /*0e30*/  P2R R30, PR, RZ, 0x1 ;  /* 0x00000001ff1e7803 */ /* 0x000fe20000000000 */
[----:B------:R-:W-:-:S02]  /*0e40*/  IMAD R6, R4, c[0x0][0x1c4], R6 ;  /* 0x0000710004067a24 */ /* 0x000fc400078e0206 */
[----:B------:R-:W-:Y:S02]  /*0e50*/  IMAD.MOV R4, RZ, RZ, -R0 ;  /* 0x000000ffff047224 */ /* 0x000fe400078e0a00 */
[----:B------:R-:W-:Y:S02]  /*0e60*/  IMAD.SHL.U32 R8, R24, 0x40, RZ ;  /* 0x0000004018087824 */ /* 0x000fe400078e00ff */
[----:B------:R-:W-:Y:S02]  /*0e70*/  IMAD.IADD R3, R3, 0x1, R6 ;  /* 0x0000000103037824 */ /* 0x000fe400078e0206 */
[----:B------:R-:W-:Y:S01]  /*0e80*/  IMAD R5, R4, c[0x0][0x2c4], R5 ;  /* 0x0000b10004057a24 */ /* 0x000fe200078e0205 */
[----:B------:R-:W-:Y:S01]  /*0e90*/  LOP3.LUT R4, R8, 0x1c0, RZ, 0xc0, !PT ;  /* 0x000001c008047812 */ /* 0x000fe200078ec0ff */
[----:B------:R-:W-:Y:S02]  /*0ea0*/  IMAD R6, R7, c[0x0][0x1b0], RZ ;  /* 0x00006c0007067a24 */ /* 0x000fe400078e02ff */
[----:B------:R-:W-:Y:S01]  /*0eb0*/  IMAD.SHL.U32 R8, R27, 0x8, RZ ;  /* 0x000000081b087824 */ /* 0x000fe200078e00ff */
[----:B------:R-:W-:Y:S01]  /*0ec0*/  SHF.R.U32.HI R9, RZ, 0x3, R4 ;  /* 0x00000003ff097819 */ /* 0x000fe20000011604 */
[----:B------:R-:W-:-:S02]  /*0ed0*/  IMAD R6, R0, c[0x0][0x1b4], R6 ;  /* 0x00006d0000067a24 */ /* 0x000fc400078e0206 */
[----:B------:R-:W-:Y:S01]  /*0ee0*/  IMAD.WIDE.U32 R2, R0, c[0x0][0x1b0], R2 ;  /* 0x00006c0000027a25 */ /* 0x000fe200078e0002 */
[----:B------:R-:W-:Y:S02]  /*0ef0*/  IADD3 R0, P0, R12, R24, RZ ;  /* 0x000000180c007210 */ /* 0x000fe40007f1e0ff */
[----:B------:R-:W-:Y:S01]  /*0f00*/  LOP3.LUT R10, R4, 0x38, R8, 0xf8, !PT ;  /* 0x00000038040a7812 */ /* 0x000fe200078ef808 */
[----:B------:R-:W-:Y:S01]  /*0f10*/  IMAD.IADD R3, R3, 0x1, R6 ;  /* 0x0000000103037824 */ /* 0x000fe200078e0206 */
[----:B------:R-:W-:Y:S02]  /*0f20*/  SHF.R.S32.HI R4, RZ, 0x1f, R5 ;  /* 0x0000001fff047819 */ /* 0x000fe40000011405 */
[----:B------:R-:W-:Y:S01]  /*0f30*/  IADD3 R7, R8, 0x80, RZ ;  /* 0x0000008008077810 */ /* 0x000fe20007ffe0ff */
[----:B------:R-:W-:Y:S01]  /*0f40*/  IMAD.WIDE.U32 R2, R5, c[0x0][0x1a8], R2 ;  /* 0x00006a0005027a25 */ /* 0x000fe200078e0002 */
[----:B------:R-:W-:Y:S02]  /*0f50*/  LEA.HI.X.SX32 R6, R24, R11, 0x1, P0 ;  /* 0x0000000b18067211 */ /* 0x000fe400000f0eff */
[----:B------:R-:W-:Y:S01]  /*0f60*/  ISETP.GE.AND P6, PT, R7, c[0x0][0x1d4], PT ;  /* 0x0000750007007a0c */ /* 0x000fe20003fc6270 */
[----:B------:R-:W-:Y:S01]  /*0f70*/  IMAD R4, R4, c[0x0][0x1a8], RZ ;  /* 0x00006a0004047a24 */ /* 0x000fe200078e02ff */
[----:B------:R-:W-:Y:S01]  /*0f80*/  LOP3.LUT R10, R10, R9, RZ, 0x3c, !PT ;  /* 0x000000090a0a7212 */ /* 0x000fe200078e3cff */
[C---:B------:R-:W-:Y:S01]  /*0f90*/  IMAD R7, R6.reuse, c[0x0][0x1e0], RZ ;  /* 0x0000780006077a24 */ /* 0x040fe200078e02ff */
[----:B------:R-:W-:Y:S01]  /*0fa0*/  SHF.R.S32.HI R9, RZ, 0x1f, R8 ;  /* 0x0000001fff097819 */ /* 0x000fe20000011408 */
[----:B------:R-:W-:Y:S01]  /*0fb0*/  IMAD R6, R6, c[0x0][0x208], RZ ;  /* 0x0000820006067a24 */ /* 0x000fe200078e02ff */
[----:B------:R-:W-:Y:S01]  /*0fc0*/  LEA R28, P1, R2, c[0x0][0x160], 0x1 ;  /* 0x00005800021c7a11 */ /* 0x000fe200078208ff */
[----:B------:R-:W-:Y:S01]  /*0fd0*/  IMAD R4, R5, c[0x0][0x1ac], R4 ;  /* 0x00006b0005047a24 */ /* 0x000fe200078e0204 */
[----:B------:R-:W-:Y:S01]  /*0fe0*/  ISETP.GE.AND P0, PT, R31, R29, PT ;  /* 0x0000001d1f00720c */ /* 0x000fe20003f06270 */
[----:B------:R-:W-:-:S02]  /*0ff0*/  IMAD R23, R0, c[0x0][0x1e4], R7 ;  /* 0x0000790000177a24 */ /* 0x000fc400078e0207 */
[C---:B------:R-:W-:Y:S02]  /*1000*/  IMAD R26, R0.reuse, c[0x0][0x20c], R6 ;  /* 0x00008300001a7a24 */ /* 0x040fe400078e0206 */
[----:B------:R-:W-:-:S04]  /*1010*/  IMAD.WIDE.U32 R6, R0, c[0x0][0x1e0], R8 ;  /* 0x0000780000067a25 */ /* 0x000fc800078e0008 */
[----:B------:R-:W-:-:S04]  /*1020*/  IMAD.WIDE.U32 R12, R0, c[0x0][0x208], R8 ;  /* 0x00008200000c7a25 */ /* 0x000fc800078e0008 */
[----:B------:R-:W-:Y:S01]  /*1030*/  IMAD.IADD R0, R3, 0x1, R4 ;  /* 0x0000000103007824 */ /* 0x000fe200078e0204 */
[----:B------:R-:W-:Y:S01]  /*1040*/  LOP3.LUT R3, R14, 0xfffffff0, RZ, 0xc0, !PT ;  /* 0xfffffff00e037812 */ /* 0x000fe200078ec0ff */
[----:B------:R-:W-:Y:S01]  /*1050*/  IMAD.SHL.U32 R14, R27, 0x8, RZ ;  /* 0x000000081b0e7824 */ /* 0x000fe200078e00ff */
[----:B------:R-:W-:Y:S01]  /*1060*/  LEA.HI R4, R35, R161, RZ, 0x6 ;  /* 0x000000a123047211 */ /* 0x000fe200078f30ff */
[----:B------:R-:W-:Y:S01]  /*1070*/  IMAD.IADD R7, R7, 0x1, R23 ;  /* 0x0000000107077824 */ /* 0x000fe200078e0217 */
[----:B------:R-:W-:Y:S01]  /*1080*/  LEA.HI.X R25, R2, c[0x0][0x164], R0, 0x1, P1 ;  /* 0x0000590002197a11 */ /* 0x000fe200008f0c00 */
[----:B------:R-:W-:Y:S01]  /*1090*/  IMAD.IADD R0, R161, 0x1, -R3 ;  /* 0x00000001a1007824 */ /* 0x000fe200078e0a03 */
[----:B------:R-:W1:Y:S01]  /*10a0*/  SHFL.IDX PT, R2, R28, RZ, 0x181f ;  /* 0x00181fff1c027589 */ /* 0x000e6200000e0000 */
[----:B------:R-:W-:Y:S01]  /*10b0*/  IMAD.SHL.U32 R4, R4, 0x8, RZ ;  /* 0x0000000804047824 */ /* 0x000fe200078e00ff */
[----:B------:R-:W-:Y:S01]  /*10c0*/  IADD3 R33, R14, 0xc0, RZ ;  /* 0x000000c00e217810 */ /* 0x000fe20007ffe0ff */
[----:B------:R-:W-:Y:S01]  /*10d0*/  IMAD.WIDE.U32 R6, R36, c[0x0][0x1e8], R6 ;  /* 0x00007a0024067a25 */ /* 0x000fe200078e0006 */
[----:B------:R-:W3:Y:S01]  /*10e0*/  SHFL.IDX PT, R3, R25, RZ, 0x181f ;  /* 0x00181fff19037589 */ /* 0x000ee200000e0000 */
[----:B------:R-:W-:-:S02]  /*10f0*/  IADD3 R34, R14, 0x80, RZ ;  /* 0x000000800e227810 */ /* 0x000fc40007ffe0ff */
[----:B------:R-:W-:Y:S02]  /*1100*/  LOP3.LUT R251, R10, 0xfffffe00, R4, 0xf8, !PT ;  /* 0xfffffe000afb7812 */ /* 0x000fe400078ef804 */
[----:B------:R-:W-:Y:S02]  /*1110*/  SHF.R.S32.HI R4, RZ, 0x1f, R0 ;  /* 0x0000001fff047819 */ /* 0x000fe40000011400 */
[----:B------:R-:W-:Y:S02]  /*1120*/  @!P0 SHF.R.S32.HI R10, RZ, 0x1f, R34 ;  /* 0x0000001fff0a8819 */ /* 0x000fe40000011422 */
[----:B------:R-:W-:Y:S02]  /*1130*/  LEA.HI R22, R4, R0, RZ, 0x3 ;  /* 0x0000000004167211 */ /* 0x000fe400078f18ff */
[----:B------:R-:W-:Y:S02]  /*1140*/  @!P0 SHF.R.S32.HI R4, RZ, 0x1f, R33 ;  /* 0x0000001fff048819 */ /* 0x000fe40000011421 */
[----:B------:R-:W-:-:S02]  /*1150*/  LOP3.LUT R11, R22, 0xfffffff8, RZ, 0xc0, !PT ;  /* 0xfffffff8160b7812 */ /* 0x000fc400078ec0ff */
[----:B------:R-:W-:Y:S02]  /*1160*/  @!P0 LEA.HI R18, R4, R33, RZ, 0x3 ;  /* 0x0000002104128211 */ /* 0x000fe400078f18ff */
[----:B------:R-:W-:Y:S01]  /*1170*/  @!P0 LEA.HI R17, R10, R34, RZ, 0x3 ;  /* 0x000000220a118211 */ /* 0x000fe200078f18ff */
[----:B------:R-:W-:Y:S01]  /*1180*/  IMAD.IADD R19, R0, 0x1, -R11 ;  /* 0x0000000100137824 */ /* 0x000fe200078e0a0b */
[----:B------:R-:W-:Y:S01]  /*1190*/  ISETP.GE.AND P5, PT, R34, c[0x0][0x198], PT ;  /* 0x0000660022007a0c */ /* 0x000fe20003fa6270 */
[----:B------:R-:W-:Y:S01]  /*11a0*/  @!P0 IMAD.SHL.U32 R0, R251, 0x2, RZ ;  /* 0x00000002fb008824 */ /* 0x000fe200078e00ff */
[C---:B-1----:R-:W-:Y:S02]  /*11b0*/  @!P0 LEA R10, P1, R14.reuse, R2, 0x1 ;  /* 0x000000020e0a8211 */ /* 0x042fe400078208ff */
[----:B------:R-:W-:Y:S02]  /*11c0*/  ISETP.GE.AND P3, PT, R33, c[0x0][0x198], PT ;  /* 0x0000660021007a0c */ /* 0x000fe40003f66270 */
[----:B---3--:R-:W-:-:S02]  /*11d0*/  @!P0 LEA.HI.X R11, R14, R3, R9, 0x1, P1 ;  /* 0x000000030e0b8211 */ /* 0x008fc400008f0c09 */
[----:B------:R-:W-:Y:S02]  /*11e0*/  @!P0 LOP3.LUT R18, R18, 0xfffffff8, RZ, 0xc0, !PT ;  /* 0xfffffff812128812 */ /* 0x000fe400078ec0ff */
[--C-:B--2---:R-:W-:Y:S01]  /*11f0*/  @P2 SHF.R.S32.HI R5, RZ, 0x1f, R16.reuse ;  /* 0x0000001fff052819 */ /* 0x104fe20000011410 */
[----:B------:R-:W-:Y:S01]  /*1200*/  @!P2 IMAD.MOV.U32 R5, RZ, RZ, R15 ;  /* 0x000000ffff05a224 */ /* 0x000fe200078e000f */
[----:B------:R-:W-:Y:S01]  /*1210*/  IADD3 R15, R8, 0x40, RZ ;  /* 0x00000040080f7810 */ /* 0x000fe20007ffe0ff */
[----:B------:R-:W-:Y:S02]  /*1220*/  @P2 IMAD.MOV.U32 R4, RZ, RZ, R16 ;  /* 0x000000ffff042224 */ /* 0x000fe400078e0010 */
[----:B------:R-:W-:Y:S01]  /*1230*/  @!P2 IMAD.MOV.U32 R4, RZ, RZ, R49 ;  /* 0x000000ffff04a224 */ /* 0x000fe200078e0031 */
[----:B------:R-:W-:Y:S02]  /*1240*/  @!P0 SHF.R.S32.HI R16, RZ, 0x1f, R15 ;  /* 0x0000001fff108819 */ /* 0x000fe4000001140f */
[----:B------:R-:W-:-:S02]  /*1250*/  ISETP.GE.AND P2, PT, R14, c[0x0][0x198], PT ;  /* 0x000066000e007a0c */ /* 0x000fc40003f46270 */
[----:B------:R-:W-:Y:S02]  /*1260*/  @!P0 LEA.HI R16, R16, R15, RZ, 0x3 ;  /* 0x0000000f10108211 */ /* 0x000fe400078f18ff */
[----:B------:R-:W-:Y:S02]  /*1270*/  ISETP.GE.AND P1, PT, R15, c[0x0][0x198], PT ;  /* 0x000066000f007a0c */ /* 0x000fe40003f26270 */
[----:B------:R-:W-:Y:S01]  /*1280*/  SEL R21, R4, RZ, !P4 ;  /* 0x000000ff04157207 */ /* 0x000fe20006000000 */
[----:B------:R-:W-:Y:S01]  /*1290*/  IMAD.MOV.U32 R4, RZ, RZ, R12 ;  /* 0x000000ffff047224 */ /* 0x000fe200078e000c */
[----:B------:R-:W-:Y:S02]  /*12a0*/  @!P0 LOP3.LUT R16, R16, 0xfffffff8, RZ, 0xc0, !PT ;  /* 0xfffffff810108812 */ /* 0x000fe400078ec0ff */
[----:B------:R-:W-:Y:S02]  /*12b0*/  @!P0 LOP3.LUT R12, R17, 0xfffffff8, RZ, 0xc0, !PT ;  /* 0xfffffff8110c8812 */ /* 0x000fe400078ec0ff */
[----:B------:R-:W-:Y:S01]  /*12c0*/  SEL R20, R5, RZ, !P4 ;  /* 0x000000ff05147207 */ /* 0x000fe20006000000 */
[----:B------:R-:W-:Y:S01]  /*12d0*/  IMAD.IADD R5, R13, 0x1, R26 ;  /* 0x000000010d057824 */ /* 0x000fe200078e021a */
[----:B------:R-:W-:Y:S01]  /*12e0*/  @!PT LDS RZ, [RZ] ;  /* 0x00000000fffff984 */ /* 0x000fe20000000800 */
[----:B------:R1:W-:Y:S01]  /*12f0*/  @!P0 LDGSTS.E.BYPASS.LTC128B.128 [R0+0x18100], [R10.64], !P2 ;  /* 0x181000000a008fae */ /* 0x0003e2000d101d44 */
[----:B------:R-:W-:-:S04]  /*1300*/  @!P0 IMAD.WIDE R16, R16, 0x2, R2 ;  /* 0x0000000210108825 */ /* 0x000fc800078e0202 */
[--C-:B------:R-:W-:Y:S01]  /*1310*/  @!P0 IMAD.WIDE R12, R12, 0x2, R2.reuse ;  /* 0x000000020c0c8825 */ /* 0x100fe200078e0202 */
[----:B------:R2:W-:Y:S03]  /*1320*/  @!P0 LDGSTS.E.BYPASS.LTC128B.128 [R0+0x1c100], [R16.64], !P1 ;  /* 0x1c10000010008fae */ /* 0x0005e6000c901d44 */
[----:B------:R-:W-:Y:S01]  /*1330*/  @!P0 IMAD.WIDE R2, R18, 0x2, R2 ;  /* 0x0000000212028825 */ /* 0x000fe200078e0202 */
[----:B------:R3:W-:Y:S01]  /*1340*/  @!P0 LDGSTS.E.BYPASS.LTC128B.128 [R0+0x20100], [R12.64], !P5 ;  /* 0x201000000c008fae */ /* 0x0007e2000e901d44 */
[----:B------:R-:W-:-:S03]  /*1350*/  ISETP.GE.AND P5, PT, R15, c[0x0][0x1d4], PT ;  /* 0x000075000f007a0c */ /* 0x000fc60003fa6270 */
[----:B------:R2:W-:Y:S01]  /*1360*/  @!P0 LDGSTS.E.BYPASS.LTC128B.128 [R0+0x24100], [R2.64], !P3 ;  /* 0x2410000002008fae */ /* 0x0005e2000d901d44 */
[----:B------:R-:W-:Y:S02]  /*1370*/  LOP3.LUT P0, RZ, R19, 0x2, RZ, 0xc0, !PT ;  /* 0x0000000213ff7812 */ /* 0x000fe4000780c0ff */
[----:B------:R-:W-:-:S04]  /*1380*/  ISETP.GE.AND P3, PT, R8, c[0x0][0x1d4], PT ;  /* 0x0000750008007a0c */ /* 0x000fc80003f66270 */
[----:B------:R-:W-:Y:S01]  /*1390*/  SEL R26, RZ, 0x1, P3 ;  /* 0x00000001ff1a7807 */ /* 0x000fe20001800000 */
[C---:B-1----:R-:W-:Y:S02]  /*13a0*/  IMAD R11, R37.reuse, c[0x0][0x210], RZ ;  /* 0x00008400250b7a24 */ /* 0x042fe400078e02ff */
[----:B------:R-:W-:Y:S02]  /*13b0*/  IMAD.SHL.U32 R10, R32, 0x8, RZ ;  /* 0x00000008200a7824 */ /* 0x000fe400078e00ff */
[----:B------:R-:W-:Y:S02]  /*13c0*/  IMAD R11, R36, c[0x0][0x214], R11 ;  /* 0x00008500240b7a24 */ /* 0x000fe400078e020b */
[----:B---3--:R-:W-:Y:S02]  /*13d0*/  IMAD.MOV.U32 R13, RZ, RZ, 0x10 ;  /* 0x00000010ff0d7424 */ /* 0x008fe400078e00ff */
[----:B------:R-:W-:Y:S02]  /*13e0*/  IMAD R12, R37, c[0x0][0x1e8], RZ ;  /* 0x00007a00250c7a24 */ /* 0x000fe400078e02ff */
[----:B--2---:R-:W-:-:S02]  /*13f0*/  IMAD.SHL.U32 R0, R19, 0x40, RZ ;  /* 0x0000004013007824 */ /* 0x004fc400078e00ff */
[----:B------:R-:W-:Y:S01]  /*1400*/  IMAD.WIDE.U32 R2, R36, c[0x0][0x210], R4 ;  /* 0x0000840024027a25 */ /* 0x000fe200078e0004 */
[----:B------:R-:W-:Y:S02]  /*1410*/  SEL R4, R13, 0xfffffff0, !P0 ;  /* 0xfffffff00d047807 */ /* 0x000fe40004000000 */
[----:B------:R-:W-:Y:S01]  /*1420*/  LOP3.LUT R0, R0, 0x1c0, RZ, 0xc0, !PT ;  /* 0x000001c000007812 */ /* 0x000fe200078ec0ff */
[----:B------:R-:W-:Y:S01]  /*1430*/  IMAD.IADD R11, R3, 0x1, R11 ;  /* 0x00000001030b7824 */ /* 0x000fe200078e020b */
[----:B------:R-:W-:Y:S01]  /*1440*/  LOP3.LUT P0, RZ, R19, 0x4, RZ, 0xc0, !PT ;  /* 0x0000000413ff7812 */ /* 0x000fe2000780c0ff */
[----:B------:R-:W-:Y:S01]  /*1450*/  IMAD.MOV.U32 R3, RZ, RZ, 0x20 ;  /* 0x00000020ff037424 */ /* 0x000fe200078e00ff */
[----:B------:R-:W-:Y:S01]  /*1460*/  LOP3.LUT R5, R0, 0x8, R10, 0xf8, !PT ;  /* 0x0000000800057812 */ /* 0x000fe200078ef80a */
[----:B------:R-:W-:Y:S01]  /*1470*/  IMAD R12, R36, c[0x0][0x1ec], R12 ;  /* 0x00007b00240c7a24 */ /* 0x000fe200078e020c */
[----:B------:R-:W-:Y:S01]  /*1480*/  SHF.R.U32.HI R0, RZ, 0x3, R0 ;  /* 0x00000003ff007819 */ /* 0x000fe20000011600 */
[----:B------:R-:W-:Y:S01]  /*1490*/  IMAD.MOV.U32 R10, RZ, RZ, R2 ;  /* 0x000000ffff0a7224 */ /* 0x000fe200078e0002 */
[----:B------:R-:W-:Y:S01]  /*14a0*/  SEL R2, R3, 0xffffffe0, !P0 ;  /* 0xffffffe003027807 */ /* 0x000fe20004000000 */
[----:B------:R-:W-:Y:S01]  /*14b0*/  IMAD.IADD R13, R7, 0x1, R12 ;  /* 0x00000001070d7824 */ /* 0x000fe200078e020c */
[----:B------:R-:W-:Y:S01]  /*14c0*/  LOP3.LUT R17, R5, R0, RZ, 0x3c, !PT ;  /* 0x0000000005117212 */ /* 0x000fe200078e3cff */
[----:B------:R-:W-:Y:S01]  /*14d0*/  IMAD.MOV.U32 R12, RZ, RZ, R6 ;  /* 0x000000ffff0c7224 */ /* 0x000fe200078e0006 */
[----:B------:R-:W-:Y:S01]  /*14e0*/  ISETP.NE.AND P0, PT, R30, RZ, PT ;  /* 0x000000ff1e00720c */ /* 0x000fe20003f05270 */
[C---:B------:R-:W-:Y:S01]  /*14f0*/  IMAD R3, R20.reuse, c[0x0][0x1f0], RZ ;  /* 0x00007c0014037a24 */ /* 0x040fe200078e02ff */
[----:B------:R1:W2:Y:S01]  /*1500*/  SHFL.IDX PT, R6, R28, 0x1, 0x181f ;  /* 0x00381f001c067f89 */ /* 0x0002a200000e0000 */
[----:B------:R-:W-:-:S02]  /*1510*/  IMAD R0, R20, c[0x0][0x218], RZ ;  /* 0x0000860014007a24 */ /* 0x000fc400078e02ff */
[C---:B------:R-:W-:Y:S01]  /*1520*/  IMAD R16, R21.reuse, c[0x0][0x1f4], R3 ;  /* 0x00007d0015107a24 */ /* 0x040fe200078e0203 */
[----:B------:R1:W3:Y:S01]  /*1530*/  SHFL.IDX PT, R7, R25, 0x1, 0x181f ;  /* 0x00381f0019077f89 */ /* 0x0002e200000e0000 */
[----:B------:R-:W-:-:S04]  /*1540*/  IMAD.WIDE.U32 R42, R21, c[0x0][0x1f0], R12 ;  /* 0x00007c00152a7a25 */ /* 0x000fc800078e000c */
[C---:B------:R-:W-:Y:S01]  /*1550*/  IMAD R3, R21.reuse, c[0x0][0x21c], R0 ;  /* 0x0000870015037a24 */ /* 0x040fe200078e0200 */
[----:B------:R1:W-:Y:S01]  /*1560*/  STL.64 [R1+0x20], R42 ;  /* 0x0000202a01007387 */ /* 0x0003e20000100a00 */
[----:B------:R-:W-:Y:S01]  /*1570*/  IMAD.WIDE.U32 R38, R21, c[0x0][0x218], R10 ;  /* 0x0000860015267a25 */ /* 0x000fe200078e000a */
[----:B------:R-:W-:-:S03]  /*1580*/  IADD3 R0, R8, 0xc0, RZ ;  /* 0x000000c008007810 */ /* 0x000fc60007ffe0ff */
[----:B------:R-:W-:Y:S01]  /*1590*/  IMAD.IADD R45, R43, 0x1, R16 ;  /* 0x000000012b2d7824 */ /* 0x000fe200078e0210 */
[----:B------:R1:W-:Y:S01]  /*15a0*/  STL.64 [R1+0x30], R38 ;  /* 0x0000302601007387 */ /* 0x0003e20000100a00 */
[----:B------:R-:W-:Y:S01]  /*15b0*/  IMAD.IADD R41, R39, 0x1, R3 ;  /* 0x0000000127297824 */ /* 0x000fe200078e0203 */
[----:B------:R-:W-:Y:S01]  /*15c0*/  ISETP.GE.AND P4, PT, R0, c[0x0][0x1d4], PT ;  /* 0x0000750000007a0c */ /* 0x000fe20003f86270 */
[----:B------:R-:W-:Y:S01]  /*15d0*/  IMAD.SHL.U32 R5, R22, 0x40, RZ ;  /* 0x0000004016057824 */ /* 0x000fe200078e00ff */
[----:B------:R1:W-:Y:S04]  /*15e0*/  STL [R1+0x1c], R45 ;  /* 0x00001c2d01007387 */ /* 0x0003e80000100800 */
[----:B------:R1:W-:Y:S01]  /*15f0*/  STL [R1+0x14], R41 ;  /* 0x0000142901007387 */ /* 0x0003e20000100800 */
[----:B------:R-:W-:Y:S01]  /*1600*/  LOP3.LUT R5, R17, 0xfffffe00, R5, 0xf8, !PT ;  /* 0xfffffe0011057812 */ /* 0x000fe200078ef805 */
[----:B------:R-:W-:Y:S05]  /*1610*/  @P0 BRA `(.L_x_706) ;  /* 0x0000019000000947 */ /* 0x000fea0003800000 */
[C---:B--2---:R-:W-:Y:S02]  /*1620*/  IADD3 R3, R14.reuse, 0x80, RZ ;  /* 0x000000800e037810 */ /* 0x044fe40007ffe0ff */
[----:B------:R-:W-:-:S02]  /*1630*/  IADD3 R13, R14, 0xc0, RZ ;  /* 0x000000c00e0d7810 */ /* 0x000fc40007ffe0ff */
[----:B------:R-:W-:Y:S02]  /*1640*/  SHF.R.S32.HI R0, RZ, 0x1f, R15 ;  /* 0x0000001fff007819 */ /* 0x000fe4000001140f */
[----:B------:R-:W-:Y:S02]  /*1650*/  SHF.R.S32.HI R16, RZ, 0x1f, R3 ;  /* 0x0000001fff107819 */ /* 0x000fe40000011403 */
[----:B------:R-:W-:Y:S02]  /*1660*/  LEA R10, P0, R14, R6, 0x1 ;  /* 0x000000060e0a7211 */ /* 0x000fe400078008ff */
[----:B------:R-:W-:Y:S02]  /*1670*/  SHF.R.S32.HI R17, RZ, 0x1f, R13 ;  /* 0x0000001fff117819 */ /* 0x000fe4000001140d */
[----:B------:R-:W-:Y:S02]  /*1680*/  LEA.HI R12, R0, R15, RZ, 0x3 ;  /* 0x0000000f000c7211 */ /* 0x000fe400078f18ff */
[----:B------:R-:W-:-:S02]  /*1690*/  P2R R19, PR, RZ, 0x8 ;  /* 0x00000008ff137803 */ /* 0x000fc40000000000 */
[----:B------:R-:W-:Y:S02]  /*16a0*/  LEA.HI R3, R16, R3, RZ, 0x3 ;  /* 0x0000000310037211 */ /* 0x000fe400078f18ff */
[----:B---3--:R-:W-:Y:S02]  /*16b0*/  LEA.HI.X R11, R14, R7, R9, 0x1, P0 ;  /* 0x000000070e0b7211 */ /* 0x008fe400000f0c09 */
[----:B------:R-:W-:Y:S02]  /*16c0*/  LEA.HI R0, R17, R13, RZ, 0x3 ;  /* 0x0000000d11007211 */ /* 0x000fe400078f18ff */
[----:B------:R-:W-:Y:S02]  /*16d0*/  ISETP.GE.AND P3, PT, R34, c[0x0][0x198], PT ;  /* 0x0000660022007a0c */ /* 0x000fe40003f66270 */
[----:B------:R-:W-:Y:S02]  /*16e0*/  ISETP.GE.AND P0, PT, R33, c[0x0][0x198], PT ;  /* 0x0000660021007a0c */ /* 0x000fe40003f06270 */
[----:B------:R-:W-:-:S02]  /*16f0*/  LOP3.LUT R12, R12, 0xfffffff8, RZ, 0xc0, !PT ;  /* 0xfffffff80c0c7812 */ /* 0x000fc400078ec0ff */
[----:B------:R-:W-:Y:S02]  /*1700*/  LOP3.LUT R3, R3, 0xfffffff8, RZ, 0xc0, !PT ;  /* 0xfffffff803037812 */ /* 0x000fe400078ec0ff */
[----:B------:R-:W-:Y:S01]  /*1710*/  LOP3.LUT R18, R0, 0xfffffff8, RZ, 0xc0, !PT ;  /* 0xfffffff800127812 */ /* 0x000fe200078ec0ff */
[----:B------:R-:W-:Y:S02]  /*1720*/  IMAD.SHL.U32 R0, R251, 0x2, RZ ;  /* 0x00000002fb007824 */ /* 0x000fe400078e00ff */
[----:B------:R-:W-:-:S03]  /*1730*/  IMAD.WIDE R16, R12, 0x2, R6 ;  /* 0x000000020c107825 */ /* 0x000fc600078e0206 */
[----:B------:R2:W-:Y:S01]  /*1740*/  LDGSTS.E.BYPASS.LTC128B.128 [R0+0x19100], [R10.64], !P2 ;  /* 0x191000000a007fae */ /* 0x0005e2000d101d44 */
[----:B------:R-:W-:-:S03]  /*1750*/  IMAD.WIDE R12, R3, 0x2, R6 ;  /* 0x00000002030c7825 */ /* 0x000fc600078e0206 */
[----:B------:R2:W-:Y:S01]  /*1760*/  LDGSTS.E.BYPASS.LTC128B.128 [R0+0x1d100], [R16.64], !P1 ;  /* 0x1d10000010007fae */ /* 0x0005e2000c901d44 */
[----:B------:R-:W-:-:S03]  /*1770*/  IMAD.WIDE R6, R18, 0x2, R6 ;  /* 0x0000000212067825 */ /* 0x000fc600078e0206 */
[----:B------:R2:W-:Y:S01]  /*1780*/  LDGSTS.E.BYPASS.LTC128B.128 [R0+0x21100], [R12.64], !P3 ;  /* 0x211000000c007fae */ /* 0x0005e2000d901d44 */
[----:B------:R-:W-:-:S03]  /*1790*/  ISETP.NE.AND P3, PT, R19, RZ, PT ;  /* 0x000000ff1300720c */ /* 0x000fc60003f65270 */
[----:B------:R2:W-:Y:S05]  /*17a0*/  LDGSTS.E.BYPASS.LTC128B.128 [R0+0x25100], [R6.64], !P0 ;  /* 0x2510000006007fae */ /* 0x0005ea000c101d44 */
.L_x_706:
[----:B--2---:R-:W-:Y:S05]  /*17b0*/  BSYNC B0 ;  /* 0x0000000000007941 */ /* 0x004fea0003800000 */
.L_x_705:
[----:B------:R-:W-:Y:S01]  /*17c0*/  IADD3 R0, R31, 0x40, RZ ;  /* 0x000000401f007810 */ /* 0x000fe20007ffe0ff */
[----:B---3--:R2:W3:Y:S01]  /*17d0*/  SHFL.IDX PT, R7, R25, 0x2, 0x181f ;  /* 0x00581f0019077f89 */ /* 0x0084e200000e0000 */
[----:B------:R-:W-:Y:S02]  /*17e0*/  BSSY B0, `(.L_x_707) ;  /* 0x000001e000007945 */ /* 0x000fe40003800000 */
[----:B------:R-:W-:Y:S01]  /*17f0*/  ISETP.GE.AND P0, PT, R0, R29, PT ;  /* 0x0000001d0000720c */ /* 0x000fe20003f06270 */
[----:B------:R2:W4:-:S12]  /*1800*/  SHFL.IDX PT, R6, R28, 0x2, 0x181f ;  /* 0x00581f001c067f89 */ /* 0x00051800000e0000 */
[----:B------:R-:W-:Y:S05]  /*1810*/  @P0 BRA `(.L_x_708) ;  /* 0x000001a000000947 */ /* 0x000fea0003800000 */
[C---:B------:R-:W-:Y:S02]  /*1820*/  IADD3 R3, R14.reuse, 0x80, RZ ;  /* 0x000000800e037810 */ /* 0x040fe40007ffe0ff */
[C---:B------:R-:W-:Y:S02]  /*1830*/  IADD3 R13, R14.reuse, 0xc0, RZ ;  /* 0x000000c00e0d7810 */ /* 0x040fe40007ffe0ff */
[----:B------:R-:W-:Y:S02]  /*1840*/  SHF.R.S32.HI R0, RZ, 0x1f, R15 ;  /* 0x0000001fff007819 */ /* 0x000fe4000001140f */
[----:B------:R-:W-:Y:S02]  /*1850*/  SHF.R.S32.HI R16, RZ, 0x1f, R3 ;  /* 0x0000001fff107819 */ /* 0x000fe40000011403 */
[----:B----4-:R-:W-:Y:S02]  /*1860*/  LEA R10, P0, R14, R6, 0x1 ;  /* 0x000000060e0a7211 */ /* 0x010fe400078008ff */
[----:B------:R-:W-:-:S02]  /*1870*/  SHF.R.S32.HI R17, RZ, 0x1f, R13 ;  /* 0x0000001fff117819 */ /* 0x000fc4000001140d */
[----:B------:R-:W-:Y:S02]  /*1880*/  LEA.HI R12, R0, R15, RZ, 0x3 ;  /* 0x0000000f000c7211 */ /* 0x000fe400078f18ff */
[----:B------:R-:W-:Y:S02]  /*1890*/  P2R R19, PR, RZ, 0x8 ;  /* 0x00000008ff137803 */ /* 0x000fe40000000000 */
[----:B------:R-:W-:Y:S02]  /*18a0*/  LEA.HI R3, R16, R3, RZ, 0x3 ;  /* 0x0000000310037211 */ /* 0x000fe400078f18ff */
[----:B---3--:R-:W-:Y:S02]  /*18b0*/  LEA.HI.X R11, R14, R7, R9, 0x1, P0 ;  /* 0x000000070e0b7211 */ /* 0x008fe400000f0c09 */
[----:B------:R-:W-:Y:S02]  /*18c0*/  LEA.HI R0, R17, R13, RZ, 0x3 ;  /* 0x0000000d11007211 */ /* 0x000fe400078f18ff */
[----:B------:R-:W-:-:S02]  /*18d0*/  ISETP.GE.AND P3, PT, R34, c[0x0][0x198], PT ;  /* 0x0000660022007a0c */ /* 0x000fc40003f66270 */
[----:B------:R-:W-:Y:S02]  /*18e0*/  ISETP.GE.AND P0, PT, R33, c[0x0][0x198], PT ;  /* 0x0000660021007a0c */ /* 0x000fe40003f06270 */
[----:B------:R-:W-:Y:S02]  /*18f0*/  LOP3.LUT R12, R12, 0xfffffff8, RZ, 0xc0, !PT ;  /* 0xfffffff80c0c7812 */ /* 0x000fe400078ec0ff */
[----:B------:R-:W-:Y:S02]  /*1900*/  LOP3.LUT R3, R3, 0xfffffff8, RZ, 0xc0, !PT ;  /* 0xfffffff803037812 */ /* 0x000fe400078ec0ff */
[----:B------:R-:W-:Y:S01]  /*1910*/  LOP3.LUT R18, R0, 0xfffffff8, RZ, 0xc0, !PT ;  /* 0xfffffff800127812 */ /* 0x000fe200078ec0ff */
[----:B------:R-:W-:Y:S02]  /*1920*/  IMAD.SHL.U32 R0, R251, 0x2, RZ ;  /* 0x00000002fb007824 */ /* 0x000fe400078e00ff */
[----:B------:R-:W-:-:S03]  /*1930*/  IMAD.WIDE R16, R12, 0x2, R6 ;  /* 0x000000020c107825 */ /* 0x000fc600078e0206 */
[----:B------:R-:W-:Y:S01]  /*1940*/  @!PT LDS RZ, [RZ] ;  /* 0x00000000fffff984 */ /* 0x000fe20000000800 */
[----:B------:R3:W-:Y:S01]  /*1950*/  LDGSTS.E.BYPASS.LTC128B.128 [R0+0x1a100], [R10.64], !P2 ;  /* 0x1a1000000a007fae */ /* 0x0007e2000d101d44 */
[----:B------:R-:W-:-:S03]  /*1960*/  IMAD.WIDE R12, R3, 0x2, R6 ;  /* 0x00000002030c7825 */ /* 0x000fc600078e0206 */
[----:B------:R3:W-:Y:S01]  /*1970*/  LDGSTS.E.BYPASS.LTC128B.128 [R0+0x1e100], [R16.64], !P1 ;  /* 0x1e10000010007fae */ /* 0x0007e2000c901d44 */
[----:B------:R-:W-:-:S03]  /*1980*/  IMAD.WIDE R6, R18, 0x2, R6 ;  /* 0x0000000212067825 */ /* 0x000fc600078e0206 */
[----:B------:R3:W-:Y:S01]  /*1990*/  LDGSTS.E.BYPASS.LTC128B.128 [R0+0x22100], [R12.64], !P3 ;  /* 0x221000000c007fae */ /* 0x0007e2000d901d44 */
[----:B------:R-:W-:-:S03]  /*19a0*/  ISETP.NE.AND P3, PT, R19, RZ, PT ;  /* 0x000000ff1300720c */ /* 0x000fc60003f65270 */
[----:B------:R3:W-:Y:S05]  /*19b0*/  LDGSTS.E.BYPASS.LTC128B.128 [R0+0x26100], [R6.64], !P0 ;  /* 0x2610000006007fae */ /* 0x0007ea000c101d44 */
.L_x_708:
[----:B------:R-:W-:Y:S05]  /*19c0*/  BSYNC B0 ;  /* 0x0000000000007941 */ /* 0x000fea0003800000 */
.L_x_707:
[----:B---3--:R-:W-:Y:S01]  /*19d0*/  IADD3 R0, R31, 0x60, RZ ;  /* 0x000000601f007810 */ /* 0x008fe20007ffe0ff */
[----:B------:R3:W1:Y:S01]  /*19e0*/  SHFL.IDX PT, R7, R25, 0x3, 0x181f ;  /* 0x00781f0019077f89 */ /* 0x00066200000e0000 */
[----:B------:R-:W-:Y:S01]  /*19f0*/  MOV R156, 0x60 ;  /* 0x00000060009c7802 */ /* 0x000fe20000000f00 */
[----:B------:R-:W-:Y:S01]  /*1a00*/  BSSY B0, `(.L_x_709) ;  /* 0x000001f000007945 */ /* 0x000fe20003800000 */
[----:B------:R-:W-:Y:S01]  /*1a10*/  ISETP.GE.AND P0, PT, R0, R29, PT ;  /* 0x0000001d0000720c */ /* 0x000fe20003f06270 */
[----:B----4-:R3:W4:Y:S02]  /*1a20*/  SHFL.IDX PT, R6, R28, 0x3, 0x181f ;  /* 0x00781f001c067f89 */ /* 0x01072400000e0000 */
[C---:B------:R-:W-:Y:S02]  /*1a30*/  IMAD R3, R156.reuse, c[0x0][0x1e4], RZ ;  /* 0x000079009c037a24 */ /* 0x040fe400078e02ff */
[----:B------:R-:W-:-:S05]  /*1a40*/  IMAD.WIDE.U32 R162, R156, c[0x0][0x1e0], RZ ;  /* 0x000078009ca27a25 */ /* 0x000fca00078e00ff */
[----:B------:R-:W-:-:S03]  /*1a50*/  IADD3 R159, R163, R3, RZ ;  /* 0x00000003a39f7210 */ /* 0x000fc60007ffe0ff */
[----:B------:R-:W-:Y:S05]  /*1a60*/  @P0 BRA `(.L_x_710) ;  /* 0x0000018000000947 */ /* 0x000fea0003800000 */
[C---:B----4-:R-:W-:Y:S01]  /*1a70*/  LEA R8, P0, R14.reuse, R6, 0x1 ;  /* 0x000000060e087211 */ /* 0x050fe200078008ff */
[----:B------:R-:W-:Y:S01]  /*1a80*/  IMAD.SHL.U32 R12, R251, 0x2, RZ ;  /* 0x00000002fb0c7824 */ /* 0x000fe200078e00ff */
[C---:B------:R-:W-:Y:S02]  /*1a90*/  IADD3 R3, R14.reuse, 0xc0, RZ ;  /* 0x000000c00e037810 */ /* 0x040fe40007ffe0ff */
[----:B-1----:R-:W-:Y:S02]  /*1aa0*/  LEA.HI.X R9, R14, R7, R9, 0x1, P0 ;  /* 0x000000070e097211 */ /* 0x002fe400000f0c09 */
[----:B------:R-:W-:Y:S02]  /*1ab0*/  SHF.R.S32.HI R0, RZ, 0x1f, R15 ;  /* 0x0000001fff007819 */ /* 0x000fe4000001140f */
[----:B------:R-:W-:Y:S01]  /*1ac0*/  SHF.R.S32.HI R10, RZ, 0x1f, R3 ;  /* 0x0000001fff0a7819 */ /* 0x000fe20000011403 */
[----:B------:R-:W-:Y:S01]  /*1ad0*/  @!PT LDS RZ, [RZ] ;  /* 0x00000000fffff984 */ /* 0x000fe20000000800 */
[----:B------:R1:W-:Y:S01]  /*1ae0*/  LDGSTS.E.BYPASS.LTC128B.128 [R12+0x1b100], [R8.64], !P2 ;  /* 0x1b100000080c7fae */ /* 0x0003e2000d101d44 */
[----:B------:R-:W-:-:S02]  /*1af0*/  LEA.HI R0, R0, R15, RZ, 0x3 ;  /* 0x0000000f00007211 */ /* 0x000fc400078f18ff */
[----:B------:R-:W-:Y:S02]  /*1b00*/  LEA.HI R3, R10, R3, RZ, 0x3 ;  /* 0x000000030a037211 */ /* 0x000fe400078f18ff */
[----:B------:R-:W-:Y:S02]  /*1b10*/  ISETP.GE.AND P2, PT, R34, c[0x0][0x198], PT ;  /* 0x0000660022007a0c */ /* 0x000fe40003f46270 */
[----:B------:R-:W-:Y:S02]  /*1b20*/  ISETP.GE.AND P0, PT, R33, c[0x0][0x198], PT ;  /* 0x0000660021007a0c */ /* 0x000fe40003f06270 */
[----:B------:R-:W-:Y:S02]  /*1b30*/  LOP3.LUT R0, R0, 0xfffffff8, RZ, 0xc0, !PT ;  /* 0xfffffff800007812 */ /* 0x000fe400078ec0ff */
[----:B------:R-:W-:-:S03]  /*1b40*/  LOP3.LUT R3, R3, 0xfffffff8, RZ, 0xc0, !PT ;  /* 0xfffffff803037812 */ /* 0x000fc600078ec0ff */
[----:B------:R-:W-:-:S05]  /*1b50*/  IMAD.WIDE R10, R0, 0x2, R6 ;  /* 0x00000002000a7825 */ /* 0x000fca00078e0206 */
[----:B------:R4:W-:Y:S01]  /*1b60*/  LDGSTS.E.BYPASS.LTC128B.128 [R12+0x1f100], [R10.64], !P1 ;  /* 0x1f1000000a0c7fae */ /* 0x0009e2000c901d44 */
[----:B-1----:R-:W-:-:S04]  /*1b70*/  IADD3 R8, R14, 0x80, RZ ;  /* 0x000000800e087810 */ /* 0x002fc80007ffe0ff */
[----:B------:R-:W-:-:S04]  /*1b80*/  SHF.R.S32.HI R9, RZ, 0x1f, R8 ;  /* 0x0000001fff097819 */ /* 0x000fc80000011408 */
[----:B------:R-:W-:-:S04]  /*1b90*/  LEA.HI R8, R9, R8, RZ, 0x3 ;  /* 0x0000000809087211 */ /* 0x000fc800078f18ff */
[----:B------:R-:W-:-:S05]  /*1ba0*/  LOP3.LUT R8, R8, 0xfffffff8, RZ, 0xc0, !PT ;  /* 0xfffffff808087812 */ /* 0x000fca00078ec0ff */
[----:B------:R-:W-:-:S04]  /*1bb0*/  IMAD.WIDE R8, R8, 0x2, R6 ;  /* 0x0000000208087825 */ /* 0x000fc800078e0206 */
[----:B------:R-:W-:Y:S01]  /*1bc0*/  IMAD.WIDE R6, R3, 0x2, R6 ;  /* 0x0000000203067825 */ /* 0x000fe200078e0206 */
[----:B------:R4:W-:Y:S04]  /*1bd0*/  LDGSTS.E.BYPASS.LTC128B.128 [R12+0x23100], [R8.64], !P2 ;  /* 0x23100000080c7fae */ /* 0x0009e8000d101d44 */
[----:B------:R4:W-:Y:S02]  /*1be0*/  LDGSTS.E.BYPASS.LTC128B.128 [R12+0x27100], [R6.64], !P0 ;  /* 0x27100000060c7fae */ /* 0x0009e4000c101d44 */
.L_x_710:
[----:B------:R-:W-:Y:S05]  /*1bf0*/  BSYNC B0 ;  /* 0x0000000000007941 */ /* 0x000fea0003800000 */
.L_x_709:
[C---:B------:R-:W-:Y:S01]  /*1c00*/  IMAD R156, R165.reuse, -0x60, R156 ;  /* 0xffffffa0a59c7824 */ /* 0x040fe200078e029c */
[----:B------:R-:W0:Y:S01]  /*1c10*/  LDGDEPBAR ;  /* 0x00000000000079af */ /* 0x000e220000000000 */
[----:B----4-:R-:W-:Y:S01]  /*1c20*/  IADD3 R12, R165, -0x1, RZ ;  /* 0xffffffffa50c7810 */ /* 0x010fe20007ffe0ff */
[----:B------:R-:W-:Y:S01]  /*1c30*/  IMAD.MOV.U32 R166, RZ, RZ, R44 ;  /* 0x000000ffffa67224 */ /* 0x000fe200078e002c */
[----:B------:R-:W-:Y:S01]  /*1c40*/  MOV R164, c[0x0][0x1e4] ;  /* 0x0000790000a47a02 */ /* 0x000fe20000000f00 */
[----:B------:R-:W-:Y:S01]  /*1c50*/  IMAD.MOV.U32 R167, RZ, RZ, R45 ;  /* 0x000000ffffa77224 */ /* 0x000fe200078e002d */
[----:B------:R-:W-:Y:S01]  /*1c60*/  IADD3 R14, R156, R157, -R24 ;  /* 0x0000009d9c0e7210 */ /* 0x000fe20007ffe818 */
[----:B------:R-:W-:Y:S01]  /*1c70*/  IMAD R0, R159, R12, RZ ;  /* 0x0000000c9f007224 */ /* 0x000fe200078e02ff */
[----:B------:R-:W-:Y:S01]  /*1c80*/  SHF.R.S32.HI R10, RZ, 0x1f, R12 ;  /* 0x0000001fff0a7819 */ /* 0x000fe2000001140c */
[----:B------:R-:W-:Y:S01]  /*1c90*/  IMAD.MOV.U32 R166, RZ, RZ, R42 ;  /* 0x000000ffffa67224 */ /* 0x000fe200078e002a */
[C---:B------:R-:W-:Y:S01]  /*1ca0*/  ISETP.GE.AND P2, PT, R14.reuse, 0x1, PT ;  /* 0x000000010e00780c */ /* 0x040fe20003f46270 */
[----:B------:R-:W-:Y:S01]  /*1cb0*/  IMAD.SHL.U32 R251, R251, 0x2, RZ ;  /* 0x00000002fbfb7824 */ /* 0x000fe200078e00ff */
[----:B------:R-:W-:Y:S01]  /*1cc0*/  ISETP.GE.AND P1, PT, R14, 0x21, PT ;  /* 0x000000210e00780c */ /* 0x000fe20003f26270 */
[-C--:B------:R-:W-:Y:S01]  /*1cd0*/  IMAD.WIDE.U32 R8, R12, R162.reuse, R166 ;  /* 0x000000a20c087225 */ /* 0x080fe200078e00a6 */
[----:B------:R-:W-:Y:S01]  /*1ce0*/  SEL R3, RZ, 0x4, P6 ;  /* 0x00000004ff037807 */ /* 0x000fe20003000000 */
[----:B------:R-:W-:Y:S01]  /*1cf0*/  STL.64 [R1+0x18], R166 ;  /* 0x000018a601007387 */ /* 0x000fe20000100a00 */
[----:B------:R-:W-:Y:S01]  /*1d00*/  LEA.HI R158, R35, R161, RZ, 0x5 ;  /* 0x000000a1239e7211 */ /* 0x000fe200078f28ff */
[----:B------:R-:W-:-:S02]  /*1d10*/  IMAD R0, R10, R162, R0 ;  /* 0x000000a20a007224 */ /* 0x000fc400078e0200 */
[----:B------:R-:W-:Y:S02]  /*1d20*/  IMAD.MOV.U32 R160, RZ, RZ, c[0x0][0x1e0] ;  /* 0x00007800ffa07624 */ /* 0x000fe400078e00ff */
[----:B------:R-:W-:Y:S01]  /*1d30*/  IMAD.IADD R0, R9, 0x1, R0 ;  /* 0x0000000109007824 */ /* 0x000fe200078e0200 */
[----:B------:R-:W-:Y:S01]  /*1d40*/  BAR.SYNC.DEFER_BLOCKING 0x0 ;  /* 0x0000000000007b1d */ /* 0x000fe20000010000 */
[----:B------:R-:W-:Y:S01]  /*1d50*/  @P2 LEA R6, P0, R8, c[0x0][0x1c8], 0x1 ;  /* 0x0000720008062a11 */ /* 0x000fe200078008ff */
[----:B------:R-:W-:-:S03]  /*1d60*/  IMAD.WIDE.U32 R16, R160, 0x40, RZ ;  /* 0x00000040a0107825 */ /* 0x000fc600078e00ff */
[----:B-1----:R-:W-:Y:S01]  /*1d70*/  @P2 LEA.HI.X R7, R8, c[0x0][0x1cc], R0, 0x1, P0 ;  /* 0x0000730008072a11 */ /* 0x002fe200000f0c00 */
[----:B------:R-:W-:Y:S01]  /*1d80*/  IMAD.SHL.U32 R15, R24, 0x8, RZ ;  /* 0x00000008180f7824 */ /* 0x000fe200078e00ff */
[----:B------:R-:W-:Y:S01]  /*1d90*/  ISETP.GE.AND P0, PT, R14, 0x41, PT ;  /* 0x000000410e00780c */ /* 0x000fe20003f06270 */
[----:B------:R-:W-:Y:S02]  /*1da0*/  IMAD.MOV.U32 R18, RZ, RZ, R40 ;  /* 0x000000ffff127224 */ /* 0x000fe400078e0028 */
[----:B------:R-:W-:Y:S02]  /*1db0*/  IMAD.MOV.U32 R19, RZ, RZ, R41 ;  /* 0x000000ffff137224 */ /* 0x000fe400078e0029 */
[----:B------:R-:W-:-:S05]  /*1dc0*/  IMAD.MOV.U32 R18, RZ, RZ, R38 ;  /* 0x000000ffff127224 */ /* 0x000fca00078e0026 */
[----:B------:R-:W-:Y:S04]  /*1dd0*/  STL.64 [R1+0x10], R18 ;  /* 0x0000101201007387 */ /* 0x000fe80000100a00 */
[----:B------:R-:W-:Y:S01]  /*1de0*/  @!PT LDS RZ, [RZ] ;  /* 0x00000000fffff984 */ /* 0x000fe20000000800 */
[----:B------:R-:W-:Y:S01]  /*1df0*/  @!PT LDS RZ, [RZ] ;  /* 0x00000000fffff984 */ /* 0x000fe20000000800 */
[----:B------:R-:W-:Y:S01]  /*1e00*/  @!PT LDS RZ, [RZ] ;  /* 0x00000000fffff984 */ /* 0x000fe20000000800 */
[----:B------:R1:W-:Y:S04]  /*1e10*/  @P2 LDGSTS.E.BYPASS.LTC128B.128 [R251+0xc100], [R6.64], !P3 ;  /* 0x0c10000006fb2fae */ /* 0x0003e8000d901d44 */
[----:B------:R1:W-:Y:S04]  /*1e20*/  @P2 LDGSTS.E.BYPASS.LTC128B.128 [R251+0xf100], [R6.64+0x80], !P5 ;  /* 0x0f10008006fb2fae */ /* 0x0003e8000e901d44 */
[----:B------:R1:W-:Y:S04]  /*1e30*/  @P2 LDGSTS.E.BYPASS.LTC128B.128 [R251+0x12100], [R6.64+0x100], !P6 ;  /* 0x1210010006fb2fae */ /* 0x0003e8000f101d44 */
[----:B------:R1:W-:Y:S02]  /*1e40*/  @P2 LDGSTS.E.BYPASS.LTC128B.128 [R251+0x15100], [R6.64+0x180], !P4 ;  /* 0x1510018006fb2fae */ /* 0x0003e4000e101d44 */
[----:B-1----:R-:W-:-:S02]  /*1e50*/  @P1 LEA R7, P2, R160, R8, 0x5 ;  /* 0x00000008a0071211 */ /* 0x002fc400078428ff */
[----:B------:R-:W-:Y:S02]  /*1e60*/  SEL R6, RZ, 0x2, P5 ;  /* 0x00000002ff067807 */ /* 0x000fe40002800000 */
[----:B------:R-:W-:Y:S02]  /*1e70*/  @P1 LEA.HI.X R11, R160, R0, R164, 0x5, P2 ;  /* 0x00000000a00b1211 */ /* 0x000fe400010f2ca4 */
[----:B------:R-:W-:Y:S01]  /*1e80*/  @P0 IADD3 R9, P2, R8, R16, RZ ;  /* 0x0000001008090210 */ /* 0x000fe20007f5e0ff */
[----:B------:R-:W-:Y:S01]  /*1e90*/  IMAD.SHL.U32 R16, R164, 0x40, RZ ;  /* 0x00000040a4107824 */ /* 0x000fe200078e00ff */
[----:B------:R-:W-:Y:S01]  /*1ea0*/  IADD3 R26, R3, R6, R26 ;  /* 0x00000006031a7210 */ /* 0x000fe20007ffe01a */
[----:B------:R-:W-:-:S03]  /*1eb0*/  IMAD R8, R10, c[0x0][0x208], RZ ;  /* 0x000082000a087a24 */ /* 0x000fc600078e02ff */
[----:B------:R-:W-:Y:S01]  /*1ec0*/  @P0 IADD3.X R16, R0, R17, R16, P2, !PT ;  /* 0x0000001100100210 */ /* 0x000fe200017fe410 */
[C---:B------:R-:W-:Y:S01]  /*1ed0*/  IMAD R3, R12.reuse, c[0x0][0x20c], R8 ;  /* 0x000083000c037a24 */ /* 0x040fe200078e0208 */
[----:B------:R-:W-:Y:S01]  /*1ee0*/  @P1 LEA R10, P2, R7, c[0x0][0x1c8], 0x1 ;  /* 0x00007200070a1a11 */ /* 0x000fe200078408ff */
[----:B------:R-:W-:Y:S02]  /*1ef0*/  IMAD.SHL.U32 R0, R27, 0x40, RZ ;  /* 0x000000401b007824 */ /* 0x000fe400078e00ff */
[----:B------:R-:W-:Y:S01]  /*1f00*/  IMAD.WIDE.U32 R12, R12, c[0x0][0x208], RZ ;  /* 0x000082000c0c7a25 */ /* 0x000fe200078e00ff */
[----:B------:R-:W-:Y:S02]  /*1f10*/  @P1 LEA.HI.X R11, R7, c[0x0][0x1cc], R11, 0x1, P2 ;  /* 0x00007300070b1a11 */ /* 0x000fe400010f0c0b */
[----:B------:R-:W-:Y:S01]  /*1f20*/  @P0 LEA R8, P2, R9, c[0x0][0x1c8], 0x1 ;  /* 0x0000720009080a11 */ /* 0x000fe200078408ff */
[----:B------:R-:W-:Y:S01]  /*1f30*/  IMAD.IADD R3, R13, 0x1, R3 ;  /* 0x000000010d037824 */ /* 0x000fe200078e0203 */
[----:B------:R-:W-:Y:S01]  /*1f40*/  LOP3.LUT R0, R0, 0x1c0, RZ, 0xc0, !PT ;  /* 0x000001c000007812 */ /* 0x000fe200078ec0ff */
[----:B------:R1:W-:Y:S01]  /*1f50*/  @P1 LDGSTS.E.BYPASS.LTC128B.128 [R251+0xd100], [R10.64], !P3 ;  /* 0x0d1000000afb1fae */ /* 0x0003e2000d901d44 */
[----:B------:R-:W-:Y:S01]  /*1f60*/  @P0 LEA.HI.X R9, R9, c[0x0][0x1cc], R16, 0x1, P2 ;  /* 0x0000730009090a11 */ /* 0x000fe200010f0c10 */
[----:B------:R-:W-:Y:S01]  /*1f70*/  IMAD.WIDE.U32 R12, R12, 0x60, R18 ;  /* 0x000000600c0c7825 */ /* 0x000fe200078e0012 */
[----:B------:R-:W-:Y:S01]  /*1f80*/  LOP3.LUT R15, R0, 0x8, R15, 0xf8, !PT ;  /* 0x00000008000f7812 */ /* 0x000fe200078ef80f */
[----:B------:R1:W-:Y:S01]  /*1f90*/  @P1 LDGSTS.E.BYPASS.LTC128B.128 [R251+0x10100], [R10.64+0x80], !P5 ;  /* 0x101000800afb1fae */ /* 0x0003e2000e901d44 */
[----:B------:R-:W-:Y:S01]  /*1fa0*/  SHF.R.U32.HI R6, RZ, 0x3, R0 ;  /* 0x00000003ff067819 */ /* 0x000fe20000011600 */
[----:B------:R-:W-:Y:S01]  /*1fb0*/  IMAD R0, R3, 0x60, RZ ;  /* 0x0000006003007824 */ /* 0x000fe200078e02ff */
[----:B------:R-:W-:Y:S01]  /*1fc0*/  SEL R7, RZ, 0x8, P4 ;  /* 0x00000008ff077807 */ /* 0x000fe20002000000 */
[----:B------:R1:W-:Y:S01]  /*1fd0*/  @P1 LDGSTS.E.BYPASS.LTC128B.128 [R251+0x13100], [R10.64+0x100], !P6 ;  /* 0x131001000afb1fae */ /* 0x0003e2000f101d44 */
[----:B------:R-:W-:Y:S01]  /*1fe0*/  LOP3.LUT R15, R15, R6, RZ, 0x3c, !PT ;  /* 0x000000060f0f7212 */ /* 0x000fe200078e3cff */
[----:B------:R-:W-:Y:S01]  /*1ff0*/  IMAD.IADD R3, R13, 0x1, R0 ;  /* 0x000000010d037824 */ /* 0x000fe200078e0200 */
[----:B------:R-:W-:Y:S01]  /*2000*/  LEA R6, P2, R12, c[0x0][0x1f8], 0x1 ;  /* 0x00007e000c067a11 */ /* 0x000fe200078408ff */
[----:B------:R1:W-:Y:S01]  /*2010*/  @P1 LDGSTS.E.BYPASS.LTC128B.128 [R251+0x16100], [R10.64+0x180], !P4 ;  /* 0x161001800afb1fae */ /* 0x0003e2000e101d44 */
[----:B------:R-:W-:Y:S01]  /*2020*/  IADD3 R26, R26, R7, RZ ;  /* 0x000000071a1a7210 */ /* 0x000fe20007ffe0ff */
[----:B------:R-:W-:Y:S01]  /*2030*/  IMAD R0, R32, 0x200, R15 ;  /* 0x0000020020007824 */ /* 0x000fe200078e020f */
[----:B------:R-:W-:Y:S01]  /*2040*/  LEA.HI.X R7, R12, c[0x0][0x1fc], R3, 0x1, P2 ;  /* 0x00007f000c077a11 */ /* 0x000fe200010f0c03 */
[----:B------:R1:W-:Y:S01]  /*2050*/  @P0 LDGSTS.E.BYPASS.LTC128B.128 [R251+0xe100], [R8.64], !P3 ;  /* 0x0e10000008fb0fae */ /* 0x0003e2000d901d44 */
[----:B------:R-:W-:Y:S01]  /*2060*/  IMAD.MOV.U32 R3, RZ, RZ, c[0x0][0x208] ;  /* 0x00008200ff037624 */ /* 0x000fe200078e00ff */
[----:B------:R-:W-:Y:S01]  /*2070*/  LOP3.LUT P2, RZ, R27, 0x2, RZ, 0xc0, !PT ;  /* 0x000000021bff7812 */ /* 0x000fe2000784c0ff */
[----:B------:R-:W-:Y:S01]  /*2080*/  IMAD.MOV.U32 R12, RZ, RZ, 0x6 ;  /* 0x00000006ff0c7424 */ /* 0x000fe200078e00ff */
[----:B------:R1:W-:Y:S01]  /*2090*/  @P0 LDGSTS.E.BYPASS.LTC128B.128 [R251+0x11100], [R8.64+0x80], !P5 ;  /* 0x1110008008fb0fae */ /* 0x0003e2000e901d44 */
[C---:B------:R-:W-:Y:S01]  /*20a0*/  IMAD.SHL.U32 R37, R3.reuse, 0x40, RZ ;  /* 0x0000004003257824 */ /* 0x040fe200078e00ff */
[----:B------:R-:W-:Y:S01]  /*20b0*/  P2R R15, PR, RZ, 0x20 ;  /* 0x00000020ff0f7803 */ /* 0x000fe20000000000 */
[----:B------:R-:W-:Y:S01]  /*20c0*/  IMAD.SHL.U32 R216, R0, 0x2, RZ ;  /* 0x0000000200d87824 */ /* 0x000fe200078e00ff */
[----:B------:R1:W-:Y:S01]  /*20d0*/  @P0 LDGSTS.E.BYPASS.LTC128B.128 [R251+0x14100], [R8.64+0x100], !P6 ;  /* 0x1410010008fb0fae */ /* 0x0003e2000f101d44 */
[----:B------:R-:W-:-:S02]  /*20e0*/  SHF.L.U64.HI R36, R3, R12, c[0x0][0x20c] ;  /* 0x0000830003247619 */ /* 0x000fc4000001020c */
[----:B------:R-:W-:Y:S01]  /*20f0*/  SHF.L.U32 R0, R158, 0x5, RZ ;  /* 0x000000059e007819 */ /* 0x000fe200000006ff */
[----:B------:R1:W-:Y:S01]  /*2100*/  @P0 LDGSTS.E.BYPASS.LTC128B.128 [R251+0x17100], [R8.64+0x180], !P4 ;  /* 0x1710018008fb0fae */ /* 0x0003e2000e101d44 */
[C-C-:B------:R-:W-:Y:S02]  /*2110*/  IADD3 R24, P1, P0, R37.reuse, 0x80, R6.reuse ;  /* 0x0000008025187810 */ /* 0x140fe4000783e006 */
[----:B------:R-:W-:Y:S01]  /*2120*/  LOP3.LUT R0, R0, 0x7ffffc00, RZ, 0xc0, !PT ;  /* 0x7ffffc0000007812 */ /* 0x000fe200078ec0ff */
[----:B------:R-:W0:Y:S01]  /*2130*/  LDGDEPBAR ;  /* 0x00000000000079af */ /* 0x000e220000000000 */
[----:B--23--:R-:W-:Y:S02]  /*2140*/  IADD3.X R25, R36, RZ, R7, P1, P0 ;  /* 0x000000ff24197210 */ /* 0x00cfe40000fe0407 */
[----:B------:R-:W-:Y:S01]  /*2150*/  IADD3 R22, P1, P0, R37, 0x100, R6 ;  /* 0x0000010025167810 */ /* 0x000fe2000783e006 */
[----:B------:R-:W-:Y:S01]  /*2160*/  IMAD.IADD R0, R5, 0x1, R0 ;  /* 0x0000000105007824 */ /* 0x000fe200078e0200 */
[----:B------:R-:W-:-:S02]  /*2170*/  LOP3.LUT P5, RZ, R26, 0x2, RZ, 0xc0, !PT ;  /* 0x000000021aff7812 */ /* 0x000fc400078ac0ff */
[----:B------:R-:W-:Y:S01]  /*2180*/  IADD3.X R23, R36, RZ, R7, P1, P0 ;  /* 0x000000ff24177210 */ /* 0x000fe20000fe0407 */
[----:B------:R-:W-:Y:S01]  /*2190*/  IMAD.SHL.U32 R223, R0, 0x2, RZ ;  /* 0x0000000200df7824 */ /* 0x000fe200078e00ff */
[----:B------:R-:W-:Y:S01]  /*21a0*/  IADD3 R20, P1, P0, R37, 0x180, R6 ;  /* 0x0000018025147810 */ /* 0x000fe2000783e006 */
[----:B------:R-:W-:Y:S01]  /*21b0*/  IMAD.MOV.U32 R0, RZ, RZ, 0x40 ;  /* 0x00000040ff007424 */ /* 0x000fe200078e00ff */
[----:B------:R-:W-:Y:S01]  /*21c0*/  IADD3 R3, R216, 0xc100, RZ ;  /* 0x0000c100d8037810 */ /* 0x000fe20007ffe0ff */
[----:B------:R-:W-:Y:S01]  /*21d0*/  IMAD R224, R4, 0x2, R223 ;  /* 0x0000000204e07824 */ /* 0x000fe200078e02df */
[----:B------:R-:W-:Y:S01]  /*21e0*/  IADD3.X R21, R36, RZ, R7, P1, P0 ;  /* 0x000000ff24157210 */ /* 0x000fe20000fe0407 */
[----:B------:R-:W-:Y:S01]  /*21f0*/  IMAD R226, R2, 0x2, R223 ;  /* 0x0000000202e27824 */ /* 0x000fe200078e02df */
[----:B------:R-:W-:Y:S01]  /*2200*/  ISETP.LT.OR P1, PT, R14, 0x1, P3 ;  /* 0x000000010e00780c */ /* 0x000fe20001f21670 */
[----:B------:R-:W-:Y:S01]  /*2210*/  IMAD R225, R2, 0x2, R224 ;  /* 0x0000000202e17824 */ /* 0x000fe200078e02e0 */
[----:B------:R-:W-:-:S02]  /*2220*/  ISETP.LT.OR P0, PT, R14, 0x1, !P5 ;  /* 0x000000010e00780c */ /* 0x000fc40006f01670 */
[----:B------:R-:W-:Y:S02]  /*2230*/  IADD3 R227, R216, 0xc120, RZ ;  /* 0x0000c120d8e37810 */ /* 0x000fe40007ffe0ff */
[----:B------:R-:W-:Y:S02]  /*2240*/  @P2 IADD3 R227, R3, -0x20, RZ ;  /* 0xffffffe003e32810 */ /* 0x000fe40007ffe0ff */
[----:B------:R-:W-:Y:S01]  /*2250*/  IADD3 R12, P2, R37, R6, RZ ;  /* 0x00000006250c7210 */ /* 0x000fe20007f5e0ff */
[----:B------:R-:W-:-:S04]  /*2260*/  DEPBAR.LE SB0, 0x1 ;  /* 0x000080400000791a */ /* 0x000fc80000000000 */
[----:B------:R-:W-:-:S04]  /*2270*/  DEPBAR.LE SB0, 0x0 ;  /* 0x000080000000791a */ /* 0x000fc80000000000 */
[----:B------:R-:W-:Y:S01]  /*2280*/  BAR.SYNC.DEFER_BLOCKING 0x0 ;  /* 0x0000000000007b1d */ /* 0x000fe20000010000 */
[----:B------:R-:W-:Y:S01]  /*2290*/  IMAD.X R13, R36, 0x1, R7, P2 ;  /* 0x00000001240d7824 */ /* 0x000fe200010e0607 */
[----:B------:R-:W-:Y:S02]  /*22a0*/  LOP3.LUT P2, RZ, R26, 0x8, RZ, 0xc0, !PT ;  /* 0x000000081aff7812 */ /* 0x000fe4000784c0ff */
[C---:B------:R-:W-:Y:S02]  /*22b0*/  IADD3 R250, R227.reuse, 0x800, RZ ;  /* 0x00000800e3fa7810 */ /* 0x040fe40007ffe0ff */
[C---:B------:R-:W-:Y:S02]  /*22c0*/  IADD3 R249, R227.reuse, 0x1000, RZ ;  /* 0x00001000e3f97810 */ /* 0x040fe40007ffe0ff */
[C---:B------:R-:W-:Y:S02]  /*22d0*/  IADD3 R248, R227.reuse, 0x1800, RZ ;  /* 0x00001800e3f87810 */ /* 0x040fe40007ffe0ff */
[----:B------:R-:W-:-:S02]  /*22e0*/  IADD3 R247, R227, 0x2000, RZ ;  /* 0x00002000e3f77810 */ /* 0x000fc40007ffe0ff */
[C---:B------:R-:W-:Y:S02]  /*22f0*/  IADD3 R246, R227.reuse, 0x2800, RZ ;  /* 0x00002800e3f67810 */ /* 0x040fe40007ffe0ff */
[C---:B------:R-:W-:Y:S02]  /*2300*/  IADD3 R245, R227.reuse, 0x3000, RZ ;  /* 0x00003000e3f57810 */ /* 0x040fe40007ffe0ff */
[C---:B------:R-:W-:Y:S02]  /*2310*/  IADD3 R244, R227.reuse, 0x3800, RZ ;  /* 0x00003800e3f47810 */ /* 0x040fe40007ffe0ff */
[C---:B------:R-:W-:Y:S02]  /*2320*/  IADD3 R243, R227.reuse, 0x4000, RZ ;  /* 0x00004000e3f37810 */ /* 0x040fe40007ffe0ff */
[C---:B------:R-:W-:Y:S02]  /*2330*/  IADD3 R242, R227.reuse, 0x4800, RZ ;  /* 0x00004800e3f27810 */ /* 0x040fe40007ffe0ff */
[C---:B------:R-:W-:Y:S01]  /*2340*/  IADD3 R241, R227.reuse, 0x5000, RZ ;  /* 0x00005000e3f17810 */ /* 0x040fe20007ffe0ff */
[----:B-1----:R-:W-:Y:S01]  /*2350*/  LDSM.16.M88.4 R8, [R223+0x18100] ;  /* 0x01810000df08783b */ /* 0x002fe20000000200 */
[----:B------:R-:W-:-:S02]  /*2360*/  IADD3 R240, R227, 0x5800, RZ ;  /* 0x00005800e3f07810 */ /* 0x000fc40007ffe0ff */
[C---:B------:R-:W-:Y:S01]  /*2370*/  IADD3 R239, R227.reuse, 0x6000, RZ ;  /* 0x00006000e3ef7810 */ /* 0x040fe20007ffe0ff */
[----:B------:R-:W-:Y:S01]  /*2380*/  LDSM.16.M88.4 R16, [R224+0x18100] ;  /* 0x01810000e010783b */ /* 0x000fe20000000200 */
[C---:B------:R-:W-:Y:S02]  /*2390*/  IADD3 R238, R227.reuse, 0x6800, RZ ;  /* 0x00006800e3ee7810 */ /* 0x040fe40007ffe0ff */
[C---:B------:R-:W-:Y:S01]  /*23a0*/  IADD3 R237, R227.reuse, 0x7000, RZ ;  /* 0x00007000e3ed7810 */ /* 0x040fe20007ffe0ff */
[----:B------:R-:W1:Y:S01]  /*23b0*/  LDSM.16.M88.4 R32, [R216+0xc100] ;  /* 0x00c10000d820783b */ /* 0x000e620000000200 */
[C---:B------:R-:W-:Y:S02]  /*23c0*/  IADD3 R236, R227.reuse, 0x7800, RZ ;  /* 0x00007800e3ec7810 */ /* 0x040fe40007ffe0ff */
[C---:B------:R-:W-:Y:S01]  /*23d0*/  IADD3 R235, R227.reuse, 0x8000, RZ ;  /* 0x00008000e3eb7810 */ /* 0x040fe20007ffe0ff */
[----:B------:R-:W2:Y:S01]  /*23e0*/  LDSM.16.M88.4 R28, [R216+0xc900] ;  /* 0x00c90000d81c783b */ /* 0x000ea20000000200 */
[----:B------:R-:W-:-:S02]  /*23f0*/  IADD3 R234, R227, 0x8800, RZ ;  /* 0x00008800e3ea7810 */ /* 0x000fc40007ffe0ff */
[C---:B------:R-:W-:Y:S01]  /*2400*/  IADD3 R233, R227.reuse, 0x9000, RZ ;  /* 0x00009000e3e97810 */ /* 0x040fe20007ffe0ff */
[----:B------:R-:W-:Y:S01]  /*2410*/  LDSM.16.M88.4 R48, [R216+0xd100] ;  /* 0x00d10000d830783b */ /* 0x000fe20000000200 */
[C---:B------:R-:W-:Y:S02]  /*2420*/  IADD3 R232, R227.reuse, 0x9800, RZ ;  /* 0x00009800e3e87810 */ /* 0x040fe40007ffe0ff */
[C---:B------:R-:W-:Y:S01]  /*2430*/  IADD3 R231, R227.reuse, 0xa000, RZ ;  /* 0x0000a000e3e77810 */ /* 0x040fe20007ffe0ff */
[----:B------:R-:W-:Y:S01]  /*2440*/  LDSM.16.M88.4 R52, [R216+0xd900] ;  /* 0x00d90000d834783b */ /* 0x000fe20000000200 */
[C---:B------:R-:W-:Y:S02]  /*2450*/  IADD3 R230, R227.reuse, 0xa800, RZ ;  /* 0x0000a800e3e67810 */ /* 0x040fe40007ffe0ff */
[C---:B------:R-:W-:Y:S01]  /*2460*/  IADD3 R229, R227.reuse, 0xb000, RZ ;  /* 0x0000b000e3e57810 */ /* 0x040fe20007ffe0ff */
[----:B------:R-:W-:Y:S01]  /*2470*/  LDSM.16.M88.4 R56, [R216+0xe100] ;  /* 0x00e10000d838783b */ /* 0x000fe20000000200 */
[----:B------:R-:W-:-:S03]  /*2480*/  IADD3 R228, R227, 0xb800, RZ ;  /* 0x0000b800e3e47810 */ /* 0x000fc60007ffe0ff */
[----:B------:R-:W-:Y:S04]  /*2490*/  LDSM.16.M88.4 R72, [R216+0xe900] ;  /* 0x00e90000d848783b */ /* 0x000fe80000000200 */
[----:B------:R-:W3:Y:S04]  /*24a0*/  LDSM.16.M88.4 R68, [R227] ;  /* 0x00000000e344783b */ /* 0x000ee80000000200 */
[----:B------:R-:W-:Y:S04]  /*24b0*/  LDSM.16.M88.4 R64, [R227+0x800] ;  /* 0x00080000e340783b */ /* 0x000fe80000000200 */
[----:B------:R-:W-:Y:S04]  /*24c0*/  LDSM.16.M88.4 R80, [R227+0x1000] ;  /* 0x00100000e350783b */ /* 0x000fe80000000200 */
[----:B------:R-:W-:Y:S04]  /*24d0*/  LDSM.16.M88.4 R92, [R227+0x1800] ;  /* 0x00180000e35c783b */ /* 0x000fe80000000200 */
[----:B------:R-:W-:Y:S01]  /*24e0*/  LDSM.16.M88.4 R104, [R227+0x2000] ;  /* 0x00200000e368783b */ /* 0x000fe20000000200 */
[C---:B-1----:R-:W-:Y:S03]  /*24f0*/  HMMA.16816.F32 R44, R8.reuse, R32, RZ ;  /* 0x00000020082c723c */ /* 0x042fe600000018ff */
[----:B------:R-:W1:Y:S04]  /*2500*/  LDSM.16.M88.4 R112, [R227+0x2800] ;  /* 0x00280000e370783b */ /* 0x000e680000000200 */
[----:B------:R-:W-:Y:S01]  /*2510*/  @!PT LDS RZ, [RZ] ;  /* 0x00000000fffff984 */ /* 0x000fe20000000800 */
[----:B------:R-:W-:Y:S01]  /*2520*/  @!PT LDS RZ, [RZ] ;  /* 0x00000000fffff984 */ /* 0x000fe20000000800 */
[----:B------:R-:W-:Y:S01]  /*2530*/  @!PT LDS RZ, [RZ] ;  /* 0x00000000fffff984 */ /* 0x000fe20000000800 */
[----:B------:R4:W-:Y:S01]  /*2540*/  LDGSTS.E.BYPASS.LTC128B.128 [R251+0x100], [R6.64], !P1 ;  /* 0x0010000006fb7fae */ /* 0x0009e2000c901d44 */
[----:B------:R-:W-:Y:S01]  /*2550*/  LOP3.LUT P1, RZ, R26, 0x4, RZ, 0xc0, !PT ;  /* 0x000000041aff7812 */ /* 0x000fe2000782c0ff */
[----:B------:R-:W-:Y:S02]  /*2560*/  HMMA.16816.F32 R40, R8, R34, RZ ;  /* 0x000000220828723c */ /* 0x000fe400000018ff */
[----:B------:R4:W-:Y:S01]  /*2570*/  LDGSTS.E.BYPASS.LTC128B.128 [R251+0x3100], [R6.64+0x80], !P0 ;  /* 0x0310008006fb7fae */ /* 0x0009e2000c101d44 */
[----:B------:R-:W-:-:S05]  /*2580*/  ISETP.LT.OR P0, PT, R14, 0x1, !P1 ;  /* 0x000000010e00780c */ /* 0x000fca0004f01670 */
[----:B--2---:R-:W-:Y:S08]  /*2590*/  HMMA.16816.F32 R32, R8, R30, RZ ;  /* 0x0000001e0820723c */ /* 0x004ff000000018ff */
[----:B------:R4:W-:Y:S01]  /*25a0*/  LDGSTS.E.BYPASS.LTC128B.128 [R251+0x6100], [R6.64+0x100], !P0 ;  /* 0x0610010006fb7fae */ /* 0x0009e2000c101d44 */
[C---:B------:R-:W-:Y:S01]  /*25b0*/  ISETP.LT.OR P0, PT, R14.reuse, 0x1, !P2 ;  /* 0x000000010e00780c */ /* 0x040fe20005701670 */
[C---:B---3--:R-:W-:Y:S08]  /*25c0*/  HMMA.16816.F32 R100, R16.reuse, R68, R44 ;  /* 0x000000441064723c */ /* 0x048ff0000000182c */
[----:B------:R-:W-:Y:S04]  /*25d0*/  HMMA.16816.F32 R84, R16, R70, R40 ;  /* 0x000000461054723c */ /* 0x000fe80000001828 */
[----:B------:R4:W-:Y:S01]  /*25e0*/  LDGSTS.E.BYPASS.LTC128B.128 [R251+0x9100], [R6.64+0x180], !P0 ;  /* 0x0910018006fb7fae */ /* 0x0009e2000c101d44 */
[----:B------:R-:W-:-:S03]  /*25f0*/  ISETP.LT.OR P0, PT, R14, 0x21, P3 ;  /* 0x000000210e00780c */ /* 0x000fc60001f01670 */
[C---:B------:R-:W-:Y:S08]  /*2600*/  HMMA.16816.F32 R60, R8.reuse, R56, RZ ;  /* 0x00000038083c723c */ /* 0x040ff000000018ff */
[----:B------:R-:W-:Y:S02]  /*2610*/  HMMA.16816.F32 R88, R8, R58, RZ ;  /* 0x0000003a0858723c */ /* 0x000fe400000018ff */
[----:B------:R2:W-:Y:S01]  /*2620*/  LDGSTS.E.BYPASS.LTC128B.128 [R251+0x1100], [R12.64], !P0 ;  /* 0x011000000cfb7fae */ /* 0x0005e2000c101d44 */
[----:B------:R-:W-:-:S02]  /*2630*/  ISETP.LT.OR P0, PT, R14, 0x21, !P5 ;  /* 0x000000210e00780c */ /* 0x000fc40006f01670 */
[----:B------:R-:W-:-:S03]  /*2640*/  ISETP.LT.OR P5, PT, R14, 0x41, !P5 ;  /* 0x000000410e00780c */ /* 0x000fc60006fa1670 */
[----:B------:R-:W-:Y:S08]  /*2650*/  HMMA.16816.F32 R96, R8, R72, RZ ;  /* 0x000000480860723c */ /* 0x000ff000000018ff */
[----:B------:R3:W-:Y:S01]  /*2660*/  LDGSTS.E.BYPASS.LTC128B.128 [R251+0x4100], [R24.64], !P0 ;  /* 0x0410000018fb7fae */ /* 0x0007e2000c101d44 */
[----:B------:R-:W-:-:S04]  /*2670*/  LOP3.LUT P0, RZ, R27, 0x4, RZ, 0xc0, !PT ;  /* 0x000000041bff7812 */ /* 0x000fc8000780c0ff */
[----:B------:R-:W-:Y:S02]  /*2680*/  SEL R0, R0, 0xffffffc0, !P0 ;  /* 0xffffffc000007807 */ /* 0x000fe40004000000 */
[C---:B------:R-:W-:Y:S02]  /*2690*/  ISETP.LT.OR P0, PT, R14.reuse, 0x21, !P1 ;  /* 0x000000210e00780c */ /* 0x040fe40004f01670 */
[----:B------:R-:W-:Y:S01]  /*26a0*/  ISETP.LT.OR P1, PT, R14, 0x41, !P1 ;  /* 0x000000410e00780c */ /* 0x000fe20004f21670 */
[----:B------:R-:W-:Y:S02]  /*26b0*/  IMAD.IADD R222, R216, 0x1, R0 ;  /* 0x00000001d8de7824 */ /* 0x000fe400078e0200 */
[----:B------:R-:W-:-:S04]  /*26c0*/  IMAD.IADD R221, R0, 0x1, R227 ;  /* 0x0000000100dd7824 */ /* 0x000fc800078e02e3 */
[----:B-1----:R-:W-:Y:S04]  /*26d0*/  HMMA.16816.F32 R96, R16, R112, R96 ;  /* 0x000000701060723c */ /* 0x002fe80000001860 */
[----:B------:R1:W-:Y:S01]  /*26e0*/  LDGSTS.E.BYPASS.LTC128B.128 [R251+0x7100], [R22.64], !P0 ;  /* 0x0710000016fb7fae */ /* 0x0003e2000c101d44 */
[----:B----4-:R-:W-:-:S04]  /*26f0*/  IADD3 R6, P0, R12, R37, RZ ;  /* 0x000000250c067210 */ /* 0x010fc80007f1e0ff */
[----:B------:R-:W-:Y:S02]  /*2700*/  IADD3.X R7, R13, R36, RZ, P0, !PT ;  /* 0x000000240d077210 */ /* 0x000fe400007fe4ff */
[C---:B------:R-:W-:Y:S01]  /*2710*/  ISETP.LT.OR P0, PT, R14.reuse, 0x21, !P2 ;  /* 0x000000210e00780c */ /* 0x040fe20005701670 */
[C---:B------:R-:W-:Y:S08]  /*2720*/  HMMA.16816.F32 R36, R8.reuse, R28, RZ ;  /* 0x0000001c0824723c */ /* 0x040ff000000018ff */
[----:B------:R-:W-:Y:S04]  /*2730*/  HMMA.16816.F32 R28, R8, R48, RZ ;  /* 0x00000030081c723c */ /* 0x000fe800000018ff */
[----:B------:R1:W-:Y:S01]  /*2740*/  LDGSTS.E.BYPASS.LTC128B.128 [R251+0xa100], [R20.64], !P0 ;  /* 0x0a10000014fb7fae */ /* 0x0003e2000c101d44 */
[----:B------:R-:W-:-:S03]  /*2750*/  ISETP.LT.OR P0, PT, R14, 0x41, P3 ;  /* 0x000000410e00780c */ /* 0x000fc60001f01670 */
[----:B---3--:R-:W-:Y:S08]  /*2760*/  HMMA.16816.F32 R24, R8, R50, RZ ;  /* 0x000000320818723c */ /* 0x008ff000000018ff */
[----:B------:R-:W-:Y:S02]  /*2770*/  HMMA.16816.F32 R76, R16, R64, R36 ;  /* 0x00000040104c723c */ /* 0x000fe40000001824 */
[----:B------:R3:W-:Y:S01]  /*2780*/  LDGSTS.E.BYPASS.LTC128B.128 [R251+0x2100], [R6.64], !P0 ;  /* 0x0210000006fb7fae */ /* 0x0007e2000c101d44 */
[----:B------:R-:W-:-:S02]  /*2790*/  ISETP.LT.OR P0, PT, R14, 0x41, !P2 ;  /* 0x000000410e00780c */ /* 0x000fc40005701670 */
[----:B------:R-:W-:Y:S01]  /*27a0*/  ISETP.GE.AND P2, PT, R157, 0x61, PT ;  /* 0x000000619d00780c */ /* 0x000fe20003f46270 */
[----:B------:R3:W-:Y:S01]  /*27b0*/  LDGSTS.E.BYPASS.LTC128B.128 [R251+0x5100], [R6.64+0x80], !P5 ;  /* 0x0510008006fb7fae */ /* 0x0007e2000e901d44 */
[----:B------:R-:W-:Y:S01]  /*27c0*/  ISETP.NE.AND P5, PT, R15, RZ, PT ;  /* 0x000000ff0f00720c */ /* 0x000fe20003fa5270 */
[----:B------:R-:W-:Y:S02]  /*27d0*/  HMMA.16816.F32 R68, R16, R80, R28 ;  /* 0x000000501044723c */ /* 0x000fe4000000181c */
[----:B------:R3:W-:Y:S06]  /*27e0*/  LDGSTS.E.BYPASS.LTC128B.128 [R251+0x8100], [R6.64+0x100], !P1 ;  /* 0x0810010006fb7fae */ /* 0x0007ec000c901d44 */
[C---:B-1----:R-:W-:Y:S01]  /*27f0*/  HMMA.16816.F32 R20, R8.reuse, R52, RZ ;  /* 0x000000340814723c */ /* 0x042fe200000018ff */
[----:B------:R3:W-:Y:S04]  /*2800*/  LDGSTS.E.BYPASS.LTC128B.128 [R251+0xb100], [R6.64+0x180], !P0 ;  /* 0x0b10018006fb7fae */ /* 0x0007e8000c101d44 */
[----:B--2---:R-:W-:Y:S03]  /*2810*/  LDSM.16.M88.4 R12, [R226+0x18100] ;  /* 0x01810000e20c783b */ /* 0x004fe60000000200 */
[C---:B------:R-:W-:Y:S01]  /*2820*/  HMMA.16816.F32 R52, R8.reuse, R54, RZ ;  /* 0x000000360834723c */ /* 0x040fe200000018ff */
[----:B------:R-:W1:Y:S04]  /*2830*/  LDSM.16.M88.4 R44, [R222+0xc900] ;  /* 0x00c90000de2c783b */ /* 0x000e680000000200 */
[----:B------:R-:W2:Y:S03]  /*2840*/  LDSM.16.M88.4 R48, [R222+0xc100] ;  /* 0x00c10000de30783b */ /* 0x000ea60000000200 */
[----:B------:R-:W-:Y:S01]  /*2850*/  HMMA.16816.F32 R8, R8, R74, RZ ;  /* 0x0000004a0808723c */ /* 0x000fe200000018ff */
[----:B------:R-:W4:Y:S04]  /*2860*/  LDSM.16.M88.4 R40, [R222+0xd100] ;  /* 0x00d10000de28783b */ /* 0x000f280000000200 */
[----:B------:R-:W5:Y:S03]  /*2870*/  LDSM.16.M88.4 R36, [R222+0xd900] ;  /* 0x00d90000de24783b */ /* 0x000f660000000200 */
[C---:B------:R-:W-:Y:S01]  /*2880*/  HMMA.16816.F32 R72, R16.reuse, R66, R32 ;  /* 0x000000421048723c */ /* 0x040fe20000001820 */
[----:B------:R-:W1:Y:S04]  /*2890*/  LDSM.16.M88.4 R32, [R222+0xe100] ;  /* 0x00e10000de20783b */ /* 0x000e680000000200 */
[----:B------:R-:W1:Y:S03]  /*28a0*/  LDSM.16.M88.4 R108, [R222+0xe900] ;  /* 0x00e90000de6c783b */ /* 0x000e660000000200 */
[C---:B------:R-:W-:Y:S01]  /*28b0*/  HMMA.16816.F32 R56, R16.reuse, R92, R20 ;  /* 0x0000005c1038723c */ /* 0x040fe20000001814 */
[----:B------:R-:W-:Y:S04]  /*28c0*/  LDSM.16.M88.4 R120, [R221+0x1000] ;  /* 0x00100000dd78783b */ /* 0x000fe80000000200 */
[----:B------:R-:W-:Y:S03]  /*28d0*/  LDSM.16.M88.4 R116, [R216+0xf900] ;  /* 0x00f90000d874783b */ /* 0x000fe60000000200 */
        /* <DEDUP_REMOVED lines=10> */
[----:B------:R-:W-:Y:S04]  /*2980*/  LDSM.16.M88.4 R104, [R221] ;  /* 0x00000000dd68783b */ /* 0x000fe80000000200 */
[----:B------:R-:W-:Y:S03]  /*2990*/  LDSM.16.M88.4 R136, [R227+0x9800] ;  /* 0x00980000e388783b */ /* 0x000fe60000000200 */
[----:B------:R-:W-:Y:S01]  /*29a0*/  HMMA.16816.F32 R88, R16, R114, R8 ;  /* 0x000000721058723c */ /* 0x000fe20000001808 */
[----:B------:R-:W-:Y:S04]  /*29b0*/  LDSM.16.M88.4 R8, [R225+0x18100] ;  /* 0x01810000e108783b */ /* 0x000fe80000000200 */
[----:B------:R-:W3:Y:S03]  /*29c0*/  LDSM.16.M88.4 R112, [R221+0x800] ;  /* 0x00080000dd70783b */ /* 0x000ee60000000200 */
[C---:B-1----:R-:W-:Y:S01]  /*29d0*/  HMMA.16816.F32 R16, R12.reuse, R46, R72 ;  /* 0x0000002e0c10723c */ /* 0x042fe20000001848 */
[----:B------:R-:W-:Y:S04]  /*29e0*/  LDSM.16.M88.4 R144, [R221+0x9000] ;  /* 0x00900000dd90783b */ /* 0x000fe80000000200 */
[----:B------:R-:W0:Y:S03]  /*29f0*/  LDGDEPBAR ;  /* 0x00000000000079af */ /* 0x000e260000000000 */
[C---:B--2---:R-:W-:Y:S01]  /*2a00*/  HMMA.16816.F32 R92, R12.reuse, R48, R100 ;  /* 0x000000300c5c723c */ /* 0x044fe20000001864 */
[----:B------:R-:W1:Y:S07]  /*2a10*/  LDSM.16.M88.4 R100, [R221+0x1800] ;  /* 0x00180000dd64783b */ /* 0x000e6e0000000200 */
[C---:B----4-:R-:W-:Y:S08]  /*2a20*/  HMMA.16816.F32 R72, R12.reuse, R40, R68 ;  /* 0x000000280c48723c */ /* 0x050ff00000001844 */
[C---:B-----5:R-:W-:Y:S01]  /*2a30*/  HMMA.16816.F32 R68, R12.reuse, R36, R56 ;  /* 0x000000240c44723c */ /* 0x060fe20000001838 */
[----:B------:R-:W2:Y:S07]  /*2a40*/  LDSM.16.M88.4 R56, [R221+0x2000] ;  /* 0x00200000dd38783b */ /* 0x000eae0000000200 */
[C---:B------:R-:W-:Y:S08]  /*2a50*/  HMMA.16816.F32 R80, R12.reuse, R44, R76 ;  /* 0x0000002c0c50723c */ /* 0x040ff0000000184c */
[C---:B------:R-:W-:Y:S01]  /*2a60*/  HMMA.16816.F32 R76, R12.reuse, R42, R64 ;  /* 0x0000002a0c4c723c */ /* 0x040fe20000001840 */
[----:B------:R-:W-:Y:S07]  /*2a70*/  LDSM.16.M88.4 R40, [R216+0xf100] ;  /* 0x00f10000d828783b */ /* 0x000fee0000000200 */
[C---:B------:R-:W-:Y:S08]  /*2a80*/  HMMA.16816.F32 R84, R12.reuse, R50, R84 ;  /* 0x000000320c54723c */ /* 0x040ff00000001854 */
[C---:B------:R-:W-:Y:S08]  /*2a90*/  HMMA.16816.F32 R64, R12.reuse, R38, R28 ;  /* 0x000000260c40723c */ /* 0x040ff0000000181c */
[C---:B------:R-:W-:Y:S08]  /*2aa0*/  HMMA.16816.F32 R60, R12.reuse, R32, R24 ;  /* 0x000000200c3c723c */ /* 0x040ff00000001818 */
[C---:B------:R-:W-:Y:S01]  /*2ab0*/  HMMA.16816.F32 R48, R12.reuse, R34, R20 ;  /* 0x000000220c30723c */ /* 0x040fe20000001814 */
[----:B------:R-:W4:Y:S07]  /*2ac0*/  LDSM.16.M88.4 R20, [R223+0x1c100] ;  /* 0x01c10000df14783b */ /* 0x000f2e0000000200 */
[C---:B------:R-:W-:Y:S01]  /*2ad0*/  HMMA.16816.F32 R44, R12.reuse, R108, R96 ;  /* 0x0000006c0c2c723c */ /* 0x040fe20000001860 */
[----:B------:R-:W-:Y:S07]  /*2ae0*/  LDSM.16.M88.4 R96, [R216+0x10900] ;  /* 0x01090000d860783b */ /* 0x000fee0000000200 */
[----:B------:R-:W-:Y:S08]  /*2af0*/  HMMA.16816.F32 R36, R12, R110, R88 ;  /* 0x0000006e0c24723c */ /* 0x000ff00000001858 */
[C---:B---3--:R-:W-:Y:S08]  /*2b00*/  HMMA.16816.F32 R16, R8.reuse, R114, R16 ;  /* 0x000000720810723c */ /* 0x048ff00000001810 */
[C---:B------:R-:W-:Y:S08]  /*2b10*/  HMMA.16816.F32 R24, R8.reuse, R112, R80 ;  /* 0x000000700818723c */ /* 0x040ff00000001850 */
[C---:B------:R-:W-:Y:S08]  /*2b20*/  HMMA.16816.F32 R32, R8.reuse, R104, R92 ;  /* 0x000000680820723c */ /* 0x040ff0000000185c */
[C---:B------:R-:W-:Y:S08]  /*2b30*/  HMMA.16816.F32 R28, R8.reuse, R106, R84 ;  /* 0x0000006a081c723c */ /* 0x040ff00000001854 */
[C---:B------:R-:W-:Y:S08]  /*2b40*/  HMMA.16816.F32 R12, R8.reuse, R120, R72 ;  /* 0x00000078080c723c */ /* 0x040ff00000001848 */
[C---:B------:R-:W-:Y:S01]  /*2b50*/  HMMA.16816.F32 R76, R8.reuse, R122, R76 ;  /* 0x0000007a084c723c */ /* 0x040fe2000000184c */
[----:B------:R-:W3:Y:S07]  /*2b60*/  LDSM.16.M88.4 R120, [R216+0x11100] ;  /* 0x01110000d878783b */ /* 0x000eee0000000200 */
[C---:B-1----:R-:W-:Y:S08]  /*2b70*/  HMMA.16816.F32 R88, R8.reuse, R100, R68 ;  /* 0x000000640858723c */ /* 0x042ff00000001844 */
[C---:B------:R-:W-:Y:S01]  /*2b80*/  HMMA.16816.F32 R80, R8.reuse, R102, R64 ;  /* 0x000000660850723c */ /* 0x040fe20000001840 */
[----:B------:R-:W1:Y:S07]  /*2b90*/  LDSM.16.M88.4 R64, [R216+0x11900] ;  /* 0x01190000d840783b */ /* 0x000e6e0000000200 */
[C---:B--2---:R-:W-:Y:S01]  /*2ba0*/  HMMA.16816.F32 R112, R8.reuse, R56, R60 ;  /* 0x000000380870723c */ /* 0x044fe2000000183c */
[----:B------:R-:W-:Y:S07]  /*2bb0*/  LDSM.16.M88.4 R60, [R227+0x3000] ;  /* 0x00300000e33c783b */ /* 0x000fee0000000200 */
[C---:B------:R-:W-:Y:S01]  /*2bc0*/  HMMA.16816.F32 R104, R8.reuse, R58, R48 ;  /* 0x0000003a0868723c */ /* 0x040fe20000001830 */
[----:B------:R-:W-:Y:S04]  /*2bd0*/  LDSM.16.M88.4 R56, [R227+0x3800] ;  /* 0x00380000e338783b */ /* 0x000fe80000000200 */
[----:B------:R-:W-:Y:S03]  /*2be0*/  LDSM.16.M88.4 R48, [R227+0x4800] ;  /* 0x00480000e330783b */ /* 0x000fe60000000200 */
[C---:B------:R-:W-:Y:S01]  /*2bf0*/  HMMA.16816.F32 R108, R8.reuse, R52, R44 ;  /* 0x00000034086c723c */ /* 0x040fe2000000182c */
[----:B------:R-:W-:Y:S07]  /*2c00*/  LDSM.16.M88.4 R44, [R227+0x5000] ;  /* 0x00500000e32c783b */ /* 0x000fee0000000200 */
[----:B------:R-:W-:Y:S01]  /*2c10*/  HMMA.16816.F32 R100, R8, R54, R36 ;  /* 0x000000360864723c */ /* 0x000fe20000001824 */
[----:B------:R-:W2:Y:S04]  /*2c20*/  LDSM.16.M88.4 R8, [R224+0x1c100] ;  /* 0x01c10000e008783b */ /* 0x000ea80000000200 */
[----:B------:R-:W5:Y:S03]  /*2c30*/  LDSM.16.M88.4 R52, [R227+0x4000] ;  /* 0x00400000e334783b */ /* 0x000f660000000200 */
[C---:B----4-:R-:W-:Y:S01]  /*2c40*/  HMMA.16816.F32 R68, R20.reuse, R118, R16 ;  /* 0x000000761444723c */ /* 0x050fe20000001810 */
[----:B------:R-:W-:Y:S07]  /*2c50*/  LDSM.16.M88.4 R16, [R226+0x1c100] ;  /* 0x01c10000e210783b */ /* 0x000fee0000000200 */
[C---:B------:R-:W-:Y:S01]  /*2c60*/  HMMA.16816.F32 R72, R20.reuse, R116, R24 ;  /* 0x000000741448723c */ /* 0x040fe20000001818 */
[----:B------:R-:W-:Y:S07]  /*2c70*/  LDSM.16.M88.4 R116, [R222+0xf100] ;  /* 0x00f10000de74783b */ /* 0x000fee0000000200 */
[C---:B------:R-:W-:Y:S08]  /*2c80*/  HMMA.16816.F32 R84, R20.reuse, R42, R28 ;  /* 0x0000002a1454723c */ /* 0x040ff0000000181c */
[C---:B------:R-:W-:Y:S08]  /*2c90*/  HMMA.16816.F32 R92, R20.reuse, R40, R32 ;  /* 0x00000028145c723c */ /* 0x040ff00000001820 */
[C---:B------:R-:W-:Y:S08]  /*2ca0*/  HMMA.16816.F32 R36, R20.reuse, R126, R76 ;  /* 0x0000007e1424723c */ /* 0x040ff0000000184c */
[C---:B------:R-:W-:Y:S08]  /*2cb0*/  HMMA.16816.F32 R40, R20.reuse, R124, R12 ;  /* 0x0000007c1428723c */ /* 0x040ff0000000180c */
[C---:B---3--:R-:W-:Y:S01]  /*2cc0*/  HMMA.16816.F32 R24, R20.reuse, R120, R112 ;  /* 0x000000781418723c */ /* 0x048fe20000001870 */
[----:B------:R-:W3:Y:S07]  /*2cd0*/  LDSM.16.M88.4 R112, [R227+0x5800] ;  /* 0x00580000e370783b */ /* 0x000eee0000000200 */
[C---:B-1----:R-:W-:Y:S08]  /*2ce0*/  HMMA.16816.F32 R76, R20.reuse, R64, R108 ;  /* 0x00000040144c723c */ /* 0x042ff0000000186c */
[C---:B------:R-:W-:Y:S08]  /*2cf0*/  HMMA.16816.F32 R32, R20.reuse, R96, R88 ;  /* 0x000000601420723c */ /* 0x040ff00000001858 */
[C---:B------:R-:W-:Y:S08]  /*2d00*/  HMMA.16816.F32 R28, R20.reuse, R98, R80 ;  /* 0x00000062141c723c */ /* 0x040ff00000001850 */
[----:B------:R-:W-:Y:S08]  /*2d10*/  HMMA.16816.F32 R12, R20, R122, R104 ;  /* 0x0000007a140c723c */ /* 0x000ff00000001868 */
[----:B--2---:R-:W-:Y:S01]  /*2d20*/  HMMA.16816.F32 R108, R8, R58, R68 ;  /* 0x0000003a086c723c */ /* 0x004fe20000001844 */
[----:B------:R-:W1:Y:S07]  /*2d30*/  LDSM.16.M88.4 R68, [R222+0xf900] ;  /* 0x00f90000de44783b */ /* 0x000e6e0000000200 */
[----:B------:R-:W-:Y:S01]  /*2d40*/  HMMA.16816.F32 R20, R20, R66, R100 ;  /* 0x000000421414723c */ /* 0x000fe20000001864 */
[----:B------:R-:W2:Y:S07]  /*2d50*/  LDSM.16.M88.4 R64, [R222+0x10100] ;  /* 0x01010000de40783b */ /* 0x000eae0000000200 */
[C---:B------:R-:W-:Y:S08]  /*2d60*/  HMMA.16816.F32 R104, R8.reuse, R56, R72 ;  /* 0x000000380868723c */ /* 0x040ff00000001848 */
[C---:B------:R-:W-:Y:S08]  /*2d70*/  HMMA.16816.F32 R96, R8.reuse, R62, R84 ;  /* 0x0000003e0860723c */ /* 0x040ff00000001854 */
[C---:B------:R-:W-:Y:S01]  /*2d80*/  HMMA.16816.F32 R88, R8.reuse, R48, R32 ;  /* 0x000000300858723c */ /* 0x040fe20000001820 */
[----:B------:R-:W-:Y:S07]  /*2d90*/  LDSM.16.M88.4 R32, [R221+0x3800] ;  /* 0x00380000dd20783b */ /* 0x000fee0000000200 */
[C---:B------:R-:W-:Y:S01]  /*2da0*/  HMMA.16816.F32 R84, R8.reuse, R50, R28 ;  /* 0x000000320854723c */ /* 0x040fe2000000181c */
[----:B------:R-:W4:Y:S07]  /*2db0*/  LDSM.16.M88.4 R48, [R222+0x11100] ;  /* 0x01110000de30783b */ /* 0x000f2e0000000200 */
[C---:B------:R-:W-:Y:S01]  /*2dc0*/  HMMA.16816.F32 R56, R8.reuse, R46, R12 ;  /* 0x0000002e0838723c */ /* 0x040fe2000000180c */
[----:B------:R-:W1:Y:S07]  /*2dd0*/  LDSM.16.M88.4 R12, [R225+0x1c100] ;  /* 0x01c10000e10c783b */ /* 0x000e6e0000000200 */
[C---:B------:R-:W-:Y:S01]  /*2de0*/  HMMA.16816.F32 R80, R8.reuse, R60, R92 ;  /* 0x0000003c0850723c */ /* 0x040fe2000000185c */
[----:B------:R-:W2:Y:S07]  /*2df0*/  LDSM.16.M88.4 R60, [R222+0x10900] ;  /* 0x01090000de3c783b */ /* 0x000eae0000000200 */
[C---:B------:R-:W-:Y:S01]  /*2e00*/  HMMA.16816.F32 R72, R8.reuse, R44, R24 ;  /* 0x0000002c0848723c */ /* 0x040fe20000001818 */
[----:B------:R-:W2:Y:S07]  /*2e10*/  LDSM.16.M88.4 R44, [R222+0x11900] ;  /* 0x01190000de2c783b */ /* 0x000eae0000000200 */
[C---:B-----5:R-:W-:Y:S01]  /*2e20*/  HMMA.16816.F32 R92, R8.reuse, R54, R36 ;  /* 0x00000036085c723c */ /* 0x060fe20000001824 */
[----:B------:R-:W5:Y:S07]  /*2e30*/  LDSM.16.M88.4 R36, [R221+0x3000] ;  /* 0x00300000dd24783b */ /* 0x000f6e0000000200 */
[C---:B------:R-:W-:Y:S08]  /*2e40*/  HMMA.16816.F32 R100, R8.reuse, R52, R40 ;  /* 0x000000340864723c */ /* 0x040ff00000001828 */
[----:B---3--:R-:W-:Y:S08]  /*2e50*/  HMMA.16816.F32 R40, R8, R114, R20 ;  /* 0x000000720828723c */ /* 0x008ff00000001814 */
[----:B-1----:R-:W-:Y:S01]  /*2e60*/  HMMA.16816.F32 R20, R16, R68, R104 ;  /* 0x000000441014723c */ /* 0x002fe20000001868 */
[----:B------:R-:W1:Y:S07]  /*2e70*/  LDSM.16.M88.4 R104, [R221+0x4800] ;  /* 0x00480000dd68783b */ /* 0x000e6e0000000200 */
[----:B------:R-:W-:Y:S01]  /*2e80*/  HMMA.16816.F32 R52, R8, R112, R76 ;  /* 0x000000700834723c */ /* 0x000fe2000000184c */
[----:B------:R-:W3:Y:S07]  /*2e90*/  LDSM.16.M88.4 R76, [R221+0x4000] ;  /* 0x00400000dd4c783b */ /* 0x000eee0000000200 */
[C---:B------:R-:W-:Y:S08]  /*2ea0*/  HMMA.16816.F32 R24, R16.reuse, R118, R96 ;  /* 0x000000761018723c */ /* 0x040ff00000001860 */
[C---:B------:R-:W-:Y:S08]  /*2eb0*/  HMMA.16816.F32 R8, R16.reuse, R70, R108 ;  /* 0x000000461008723c */ /* 0x040ff0000000186c */
[C---:B------:R-:W-:Y:S08]  /*2ec0*/  HMMA.16816.F32 R28, R16.reuse, R116, R80 ;  /* 0x00000074101c723c */ /* 0x040ff00000001850 */
[C---:B--2---:R-:W-:Y:S08]  /*2ed0*/  HMMA.16816.F32 R68, R16.reuse, R64, R100 ;  /* 0x000000401044723c */ /* 0x044ff00000001864 */
[C---:B------:R-:W-:Y:S08]  /*2ee0*/  HMMA.16816.F32 R64, R16.reuse, R66, R92 ;  /* 0x000000421040723c */ /* 0x040ff0000000185c */
[----:B----4-:R-:W-:Y:S08]  /*2ef0*/  HMMA.16816.F32 R112, R16, R48, R72 ;  /* 0x000000301070723c */ /* 0x010ff00000001848 */
[----:B------:R-:W-:Y:S01]  /*2f00*/  HMMA.16816.F32 R80, R12, R32, R20 ;  /* 0x000000200c50723c */ /* 0x000fe20000001814 */
[----:B------:R-:W2:Y:S07]  /*2f10*/  LDSM.16.M88.4 R20, [R221+0x5000] ;  /* 0x00500000dd14783b */ /* 0x000eae0000000200 */
[C---:B------:R-:W-:Y:S08]  /*2f20*/  HMMA.16816.F32 R92, R16.reuse, R60, R88 ;  /* 0x0000003c105c723c */ /* 0x040ff00000001858 */
[C---:B------:R-:W-:Y:S01]  /*2f30*/  HMMA.16816.F32 R84, R16.reuse, R62, R84 ;  /* 0x0000003e1054723c */ /* 0x040fe20000001854 */
[----:B------:R-:W-:Y:S07]  /*2f40*/  LDSM.16.M88.4 R60, [R216+0x12900] ;  /* 0x01290000d83c783b */ /* 0x000fee0000000200 */
[C---:B------:R-:W-:Y:S01]  /*2f50*/  HMMA.16816.F32 R72, R16.reuse, R50, R56 ;  /* 0x000000321048723c */ /* 0x040fe20000001838 */
[----:B------:R-:W-:Y:S07]  /*2f60*/  LDSM.16.M88.4 R56, [R216+0x13100] ;  /* 0x01310000d838783b */ /* 0x000fee0000000200 */
[C---:B------:R-:W-:Y:S01]  /*2f70*/  HMMA.16816.F32 R108, R16.reuse, R44, R52 ;  /* 0x0000002c106c723c */ /* 0x040fe20000001834 */
[----:B------:R-:W-:Y:S07]  /*2f80*/  LDSM.16.M88.4 R52, [R216+0x13900] ;  /* 0x01390000d834783b */ /* 0x000fee0000000200 */
[----:B------:R-:W-:Y:S01]  /*2f90*/  HMMA.16816.F32 R100, R16, R46, R40 ;  /* 0x0000002e1064723c */ /* 0x000fe20000001828 */
[----:B------:R-:W4:Y:S07]  /*2fa0*/  LDSM.16.M88.4 R16, [R221+0x5800] ;  /* 0x00580000dd10783b */ /* 0x000f2e0000000200 */
[C---:B-----5:R-:W-:Y:S01]  /*2fb0*/  HMMA.16816.F32 R88, R12.reuse, R38, R24 ;  /* 0x000000260c58723c */ /* 0x060fe20000001818 */
[----:B------:R-:W-:Y:S07]  /*2fc0*/  LDSM.16.M88.4 R24, [R216+0x12100] ;  /* 0x01210000d818783b */ /* 0x000fee0000000200 */
[C---:B------:R-:W-:Y:S01]  /*2fd0*/  HMMA.16816.F32 R48, R12.reuse, R34, R8 ;  /* 0x000000220c30723c */ /* 0x040fe20000001808 */
[----:B------:R-:W5:Y:S04]  /*2fe0*/  LDSM.16.M88.4 R8, [R223+0x20100] ;  /* 0x02010000df08783b */ /* 0x000f680000000200 */
[----:B------:R-:W-:Y:S03]  /*2ff0*/  LDSM.16.M88.4 R32, [R224+0x20100] ;  /* 0x02010000e020783b */ /* 0x000fe60000000200 */
[C---:B------:R-:W-:Y:S08]  /*3000*/  HMMA.16816.F32 R96, R12.reuse, R36, R28 ;  /* 0x000000240c60723c */ /* 0x040ff0000000181c */
[C---:B-1----:R-:W-:Y:S01]  /*3010*/  HMMA.16816.F32 R36, R12.reuse, R104, R92 ;  /* 0x000000680c24723c */ /* 0x042fe2000000185c */
[----:B------:R-:W1:Y:S07]  /*3020*/  LDSM.16.M88.4 R92, [R227+0x6000] ;  /* 0x00600000e35c783b */ /* 0x000e6e0000000200 */
[C---:B------:R-:W-:Y:S01]  /*3030*/  HMMA.16816.F32 R28, R12.reuse, R106, R84 ;  /* 0x0000006a0c1c723c */ /* 0x040fe20000001854 */
[----:B------:R-:W1:Y:S07]  /*3040*/  LDSM.16.M88.4 R84, [R216+0x14900] ;  /* 0x01490000d854783b */ /* 0x000e6e0000000200 */
[C---:B---3--:R-:W-:Y:S08]  /*3050*/  HMMA.16816.F32 R40, R12.reuse, R78, R64 ;  /* 0x0000004e0c28723c */ /* 0x048ff00000001840 */
[C---:B--2---:R-:W-:Y:S08]  /*3060*/  HMMA.16816.F32 R64, R12.reuse, R20, R112 ;  /* 0x000000140c40723c */ /* 0x044ff00000001870 */
[C---:B------:R-:W-:Y:S08]  /*3070*/  HMMA.16816.F32 R72, R12.reuse, R22, R72 ;  /* 0x000000160c48723c */ /* 0x040ff00000001848 */
[C---:B----4-:R-:W-:Y:S08]  /*3080*/  HMMA.16816.F32 R20, R12.reuse, R16, R108 ;  /* 0x000000100c14723c */ /* 0x050ff0000000186c */
[C---:B------:R-:W-:Y:S01]  /*3090*/  HMMA.16816.F32 R44, R12.reuse, R76, R68 ;  /* 0x0000004c0c2c723c */ /* 0x040fe20000001844 */
[----:B------:R-:W2:Y:S07]  /*30a0*/  LDSM.16.M88.4 R76, [R216+0x14100] ;  /* 0x01410000d84c783b */ /* 0x000eae0000000200 */
[----:B------:R-:W-:Y:S08]  /*30b0*/  HMMA.16816.F32 R16, R12, R18, R100 ;  /* 0x000000120c10723c */ /* 0x000ff00000001864 */
[C---:B-----5:R-:W-:Y:S08]  /*30c0*/  HMMA.16816.F32 R12, R8.reuse, R24, R96 ;  /* 0x00000018080c723c */ /* 0x060ff00000001860 */
[C---:B------:R-:W-:Y:S01]  /*30d0*/  HMMA.16816.F32 R108, R8.reuse, R52, R36 ;  /* 0x00000034086c723c */ /* 0x040fe20000001824 */
[----:B------:R-:W-:Y:S07]  /*30e0*/  LDSM.16.M88.4 R36, [R222+0x12100] ;  /* 0x01210000de24783b */ /* 0x000fee0000000200 */
[C---:B------:R-:W-:Y:S01]  /*30f0*/  HMMA.16816.F32 R100, R8.reuse, R54, R28 ;  /* 0x000000360864723c */ /* 0x040fe2000000181c */
[----:B------:R-:W3:Y:S04]  /*3100*/  LDSM.16.M88.4 R28, [R226+0x20100] ;  /* 0x02010000e21c783b */ /* 0x000ee80000000200 */
[----:B------:R-:W-:Y:S03]  /*3110*/  LDSM.16.M88.4 R52, [R227+0x7000] ;  /* 0x00700000e334783b */ /* 0x000fe60000000200 */
[----:B------:R-:W-:Y:S01]  /*3120*/  HMMA.16816.F32 R68, R8, R26, R88 ;  /* 0x0000001a0844723c */ /* 0x000fe20000001858 */
[----:B------:R-:W-:Y:S07]  /*3130*/  LDSM.16.M88.4 R24, [R225+0x20100] ;  /* 0x02010000e118783b */ /* 0x000fee0000000200 */
[----:B-1----:R-:W-:Y:S08]  /*3140*/  HMMA.16816.F32 R12, R32, R92, R12 ;  /* 0x0000005c200c723c */ /* 0x002ff0000000180c */
[C---:B------:R-:W-:Y:S01]  /*3150*/  HMMA.16816.F32 R116, R8.reuse, R56, R44 ;  /* 0x000000380874723c */ /* 0x040fe2000000182c */
[----:B------:R-:W-:Y:S07]  /*3160*/  LDSM.16.M88.4 R44, [R227+0x8000] ;  /* 0x00800000e32c783b */ /* 0x000fee0000000200 */
[C---:B------:R-:W-:Y:S01]  /*3170*/  HMMA.16816.F32 R112, R8.reuse, R58, R40 ;  /* 0x0000003a0870723c */ /* 0x040fe20000001828 */
[----:B------:R-:W1:Y:S07]  /*3180*/  LDSM.16.M88.4 R56, [R227+0x6800] ;  /* 0x00680000e338783b */ /* 0x000e6e0000000200 */
[C---:B------:R-:W-:Y:S08]  /*3190*/  HMMA.16816.F32 R80, R8.reuse, R60, R80 ;  /* 0x0000003c0850723c */ /* 0x040ff00000001850 */
[C---:B------:R-:W-:Y:S01]  /*31a0*/  HMMA.16816.F32 R104, R8.reuse, R62, R48 ;  /* 0x0000003e0868723c */ /* 0x040fe20000001830 */
[----:B------:R-:W4:Y:S04]  /*31b0*/  LDSM.16.M88.4 R60, [R221+0x6000] ;  /* 0x00600000dd3c783b */ /* 0x000f280000000200 */
[----:B------:R-:W-:Y:S03]  /*31c0*/  LDSM.16.M88.4 R48, [R227+0x7800] ;  /* 0x00780000e330783b */ /* 0x000fe60000000200 */
[C---:B------:R-:W-:Y:S08]  /*31d0*/  HMMA.16816.F32 R120, R8.reuse, R86, R16 ;  /* 0x000000560878723c */ /* 0x040ff00000001810 */
[C---:B--2---:R-:W-:Y:S08]  /*31e0*/  HMMA.16816.F32 R96, R8.reuse, R76, R64 ;  /* 0x0000004c0860723c */ /* 0x044ff00000001840 */
[C---:B------:R-:W-:Y:S01]  /*31f0*/  HMMA.16816.F32 R88, R8.reuse, R78, R72 ;  /* 0x0000004e0858723c */ /* 0x040fe20000001848 */
[----:B------:R-:W-:Y:S04]  /*3200*/  LDSM.16.M88.4 R76, [R216+0x15100] ;  /* 0x01510000d84c783b */ /* 0x000fe80000000200 */
[----:B------:R-:W-:Y:S03]  /*3210*/  LDSM.16.M88.4 R72, [R227+0x8800] ;  /* 0x00880000e348783b */ /* 0x000fe60000000200 */
[----:B------:R-:W-:Y:S01]  /*3220*/  HMMA.16816.F32 R128, R8, R84, R20 ;  /* 0x000000540880723c */ /* 0x000fe20000001814 */
[----:B------:R-:W-:Y:S07]  /*3230*/  LDSM.16.M88.4 R20, [R223+0x24100] ;  /* 0x02410000df14783b */ /* 0x000fee0000000200 */
[----:B------:R-:W-:Y:S01]  /*3240*/  HMMA.16816.F32 R16, R32, R94, R68 ;  /* 0x0000005e2010723c */ /* 0x000fe20000001844 */
[----:B------:R-:W2:Y:S07]  /*3250*/  LDSM.16.M88.4 R68, [R222+0x12900] ;  /* 0x01290000de44783b */ /* 0x000eae0000000200 */
[----:B---3--:R-:W-:Y:S08]  /*3260*/  HMMA.16816.F32 R8, R28, R36, R12 ;  /* 0x000000241c08723c */ /* 0x008ff0000000180c */
[----:B-1----:R-:W-:Y:S01]  /*3270*/  HMMA.16816.F32 R40, R32, R56, R80 ;  /* 0x000000382028723c */ /* 0x002fe20000001850 */
[----:B------:R-:W-:Y:S07]  /*3280*/  LDSM.16.M88.4 R80, [R222+0x13100] ;  /* 0x01310000de50783b */ /* 0x000fee0000000200 */
[----:B------:R-:W-:Y:S01]  /*3290*/  HMMA.16816.F32 R12, R28, R38, R16 ;  /* 0x000000261c0c723c */ /* 0x000fe20000001810 */
[----:B------:R-:W1:Y:S07]  /*32a0*/  LDSM.16.M88.4 R16, [R224+0x24100] ;  /* 0x02410000e010783b */ /* 0x000e6e0000000200 */
[----:B----4-:R-:W-:Y:S08]  /*32b0*/  HMMA.16816.F32 R8, R24, R60, R8 ;  /* 0x0000003c1808723c */ /* 0x010ff00000001808 */
[----:B------:R-:W-:Y:S01]  /*32c0*/  HMMA.16816.F32 R56, R32, R58, R104 ;  /* 0x0000003a2038723c */ /* 0x000fe20000001868 */
[----:B------:R-:W-:Y:S07]  /*32d0*/  LDSM.16.M88.4 R104, [R221+0x8000] ;  /* 0x00800000dd68783b */ /* 0x000fee0000000200 */
[----:B--2---:R-:W-:Y:S08]  /*32e0*/  HMMA.16816.F32 R40, R28, R68, R40 ;  /* 0x000000441c28723c */ /* 0x004ff00000001828 */
[----:B------:R-:W-:Y:S01]  /*32f0*/  HMMA.16816.F32 R36, R24, R62, R12 ;  /* 0x0000003e1824723c */ /* 0x000fe2000000180c */
[----:B------:R-:W-:Y:S04]  /*3300*/  LDSM.16.M88.4 R12, [R226+0x24100] ;  /* 0x02410000e20c783b */ /* 0x000fe80000000200 */
[----:B------:R-:W-:Y:S03]  /*3310*/  LDSM.16.M88.4 R60, [R221+0x7000] ;  /* 0x00700000dd3c783b */ /* 0x000fe60000000200 */
[----:B------:R-:W-:Y:S08]  /*3320*/  HMMA.16816.F32 R8, R20, R76, R8 ;  /* 0x0000004c1408723c */ /* 0x000ff00000001808 */
[C---:B------:R-:W-:Y:S08]  /*3330*/  HMMA.16816.F32 R64, R32.reuse, R52, R116 ;  /* 0x000000342040723c */ /* 0x040ff00000001874 */
[C---:B------:R-:W-:Y:S01]  /*3340*/  HMMA.16816.F32 R84, R32.reuse, R54, R112 ;  /* 0x000000362054723c */ /* 0x040fe20000001870 */
[----:B------:R-:W2:Y:S07]  /*3350*/  LDSM.16.M88.4 R52, [R222+0x13900] ;  /* 0x01390000de34783b */ /* 0x000eae0000000200 */
[C---:B------:R-:W-:Y:S01]  /*3360*/  HMMA.16816.F32 R124, R32.reuse, R48, R108 ;  /* 0x00000030207c723c */ /* 0x040fe2000000186c */
[----:B------:R-:W-:Y:S07]  /*3370*/  LDSM.16.M88.4 R108, [R222+0x14900] ;  /* 0x01490000de6c783b */ /* 0x000fee0000000200 */
[C---:B------:R-:W-:Y:S01]  /*3380*/  HMMA.16816.F32 R92, R32.reuse, R50, R100 ;  /* 0x00000032205c723c */ /* 0x040fe20000001864 */
[----:B------:R-:W3:Y:S07]  /*3390*/  LDSM.16.M88.4 R48, [R222+0x14100] ;  /* 0x01410000de30783b */ /* 0x000eee0000000200 */
[C---:B------:R-:W-:Y:S01]  /*33a0*/  HMMA.16816.F32 R116, R32.reuse, R44, R96 ;  /* 0x0000002c2074723c */ /* 0x040fe20000001860 */
[----:B------:R-:W4:Y:S07]  /*33b0*/  LDSM.16.M88.4 R96, [R221+0x7800] ;  /* 0x00780000dd60783b */ /* 0x000f2e0000000200 */
[----:B------:R-:W-:Y:S08]  /*33c0*/  HMMA.16816.F32 R112, R32, R46, R88 ;  /* 0x0000002e2070723c */ /* 0x000ff00000001858 */
[----:B------:R-:W-:Y:S08]  /*33d0*/  HMMA.16816.F32 R44, R28, R70, R56 ;  /* 0x000000461c2c723c */ /* 0x000ff00000001838 */
[----:B------:R-:W-:Y:S08]  /*33e0*/  HMMA.16816.F32 R40, R24, R140, R40 ;  /* 0x0000008c1828723c */ /* 0x000ff00000001828 */
[C---:B------:R-:W-:Y:S01]  /*33f0*/  HMMA.16816.F32 R88, R32.reuse, R72, R128 ;  /* 0x000000482058723c */ /* 0x040fe20000001880 */
[----:B------:R-:W-:Y:S07]  /*3400*/  LDSM.16.M88.4 R128, [R221+0x8800] ;  /* 0x00880000dd80783b */ /* 0x000fee0000000200 */
[----:B------:R-:W-:Y:S08]  /*3410*/  HMMA.16816.F32 R120, R32, R74, R120 ;  /* 0x0000004a2078723c */ /* 0x000ff00000001878 */
[----:B------:R-:W-:Y:S08]  /*3420*/  HMMA.16816.F32 R36, R20, R78, R36 ;  /* 0x0000004e1424723c */ /* 0x000ff00000001824 */
[----:B-1----:R-:W-:Y:S01]  /*3430*/  HMMA.16816.F32 R32, R16, R148, R8 ;  /* 0x000000941020723c */ /* 0x002fe20000001808 */
[----:B------:R-:W1:Y:S07]  /*3440*/  LDSM.16.M88.4 R8, [R225+0x24100] ;  /* 0x02410000e108783b */ /* 0x000e6e0000000200 */
[----:B------:R-:W-:Y:S08]  /*3450*/  HMMA.16816.F32 R100, R28, R80, R64 ;  /* 0x000000501c64723c */ /* 0x000ff00000001840 */
[----:B------:R-:W-:Y:S08]  /*3460*/  HMMA.16816.F32 R56, R24, R142, R44 ;  /* 0x0000008e1838723c */ /* 0x000ff0000000182c */
[----:B------:R-:W-:Y:S08]  /*3470*/  HMMA.16816.F32 R44, R20, R132, R40 ;  /* 0x00000084142c723c */ /* 0x000ff00000001828 */
[C---:B------:R-:W-:Y:S08]  /*3480*/  HMMA.16816.F32 R76, R28.reuse, R82, R84 ;  /* 0x000000521c4c723c */ /* 0x040ff00000001854 */
[C---:B--2---:R-:W-:Y:S08]  /*3490*/  HMMA.16816.F32 R84, R28.reuse, R52, R124 ;  /* 0x000000341c54723c */ /* 0x044ff0000000187c */
[----:B---3--:R-:W-:Y:S08]  /*34a0*/  HMMA.16816.F32 R80, R28, R48, R116 ;  /* 0x000000301c50723c */ /* 0x008ff00000001874 */
[----:B------:R-:W-:Y:S08]  /*34b0*/  HMMA.16816.F32 R64, R16, R150, R36 ;  /* 0x000000961040723c */ /* 0x000ff00000001824 */
[C---:B------:R-:W-:Y:S08]  /*34c0*/  HMMA.16816.F32 R92, R28.reuse, R54, R92 ;  /* 0x000000361c5c723c */ /* 0x040ff0000000185c */
[C---:B------:R-:W-:Y:S01]  /*34d0*/  HMMA.16816.F32 R72, R28.reuse, R50, R112 ;  /* 0x000000321c48723c */ /* 0x040fe20000001870 */
[----:B------:R-:W-:Y:S07]  /*34e0*/  LDSM.16.M88.4 R112, [R216+0x16900] ;  /* 0x01690000d870783b */ /* 0x000fee0000000200 */
[----:B------:R-:W-:Y:S01]  /*34f0*/  HMMA.16816.F32 R68, R28, R108, R88 ;  /* 0x0000006c1c44723c */ /* 0x000fe20000001858 */
[----:B------:R-:W2:Y:S07]  /*3500*/  LDSM.16.M88.4 R88, [R216+0x16100] ;  /* 0x01610000d858783b */ /* 0x000eae0000000200 */
[----:B------:R-:W-:Y:S08]  /*3510*/  HMMA.16816.F32 R36, R12, R152, R32 ;  /* 0x000000980c24723c */ /* 0x000ff00000001820 */
[----:B------:R-:W-:Y:S01]  /*3520*/  HMMA.16816.F32 R32, R28, R110, R120 ;  /* 0x0000006e1c20723c */ /* 0x000fe20000001878 */
[----:B------:R-:W3:Y:S07]  /*3530*/  LDSM.16.M88.4 R108, [R222+0x15900] ;  /* 0x01590000de6c783b */ /* 0x000eee0000000200 */
[----:B------:R-:W-:Y:S08]  /*3540*/  HMMA.16816.F32 R28, R24, R60, R100 ;  /* 0x0000003c181c723c */ /* 0x000ff00000001864 */
[----:B------:R-:W-:Y:S08]  /*3550*/  HMMA.16816.F32 R44, R16, R136, R44 ;  /* 0x00000088102c723c */ /* 0x000ff0000000182c */
[----:B------:R-:W-:Y:S08]  /*3560*/  HMMA.16816.F32 R40, R20, R134, R56 ;  /* 0x000000861428723c */ /* 0x000ff00000001838 */
[C---:B----4-:R-:W-:Y:S08]  /*3570*/  HMMA.16816.F32 R48, R24.reuse, R96, R84 ;  /* 0x000000601830723c */ /* 0x050ff00000001854 */
[C---:B------:R-:W-:Y:S08]  /*3580*/  HMMA.16816.F32 R84, R24.reuse, R104, R80 ;  /* 0x000000681854723c */ /* 0x040ff00000001850 */
[C---:B------:R-:W-:Y:S08]  /*3590*/  HMMA.16816.F32 R92, R24.reuse, R98, R92 ;  /* 0x00000062185c723c */ /* 0x040ff0000000185c */
[----:B------:R-:W-:Y:S01]  /*35a0*/  HMMA.16816.F32 R104, R24, R106, R72 ;  /* 0x0000006a1868723c */ /* 0x000fe20000001848 */
[----:B------:R-:W4:Y:S07]  /*35b0*/  LDSM.16.M88.4 R72, [R227+0xa000] ;  /* 0x00a00000e348783b */ /* 0x000f2e0000000200 */
[----:B-1----:R-:W-:Y:S08]  /*35c0*/  HMMA.16816.F32 R56, R8, R144, R36 ;  /* 0x000000900838723c */ /* 0x002ff00000001824 */
[----:B------:R-:W-:Y:S01]  /*35d0*/  HMMA.16816.F32 R96, R24, R128, R68 ;  /* 0x000000801860723c */ /* 0x000fe20000001844 */
[----:B------:R-:W1:Y:S07]  /*35e0*/  LDSM.16.M88.4 R68, [R221+0x9800] ;  /* 0x00980000dd44783b */ /* 0x000e6e0000000200 */
[----:B------:R-:W-:Y:S08]  /*35f0*/  HMMA.16816.F32 R36, R12, R154, R64 ;  /* 0x0000009a0c24723c */ /* 0x000ff00000001840 */
[C---:B------:R-:W-:Y:S01]  /*3600*/  HMMA.16816.F32 R52, R24.reuse, R62, R76 ;  /* 0x0000003e1834723c */ /* 0x040fe2000000184c */
[----:B------:R-:W-:Y:S01]  /*3610*/  FMUL.FTZ R0, R56, c[0x0][0x320] ;  /* 0x0000c80038007a20 */ /* 0x000fe20000410000 */
[----:B------:R-:W-:Y:S03]  /*3620*/  LDSM.16.M88.4 R60, [R221+0xa000] ;  /* 0x00a00000dd3c783b */ /* 0x000fe60000000200 */
[----:B------:R5:W1:Y:S01]  /*3630*/  MUFU.TANH R116, R0 ;  /* 0x0000000000747308 */ /* 0x000a620000002400 */
[----:B------:R-:W-:Y:S02]  /*3640*/  LDSM.16.M88.4 R76, [R216+0x17100] ;  /* 0x01710000d84c783b */ /* 0x000fe40000000200 */
[----:B------:R-:W-:Y:S08]  /*3650*/  HMMA.16816.F32 R128, R24, R130, R32 ;  /* 0x000000821880723c */ /* 0x000ff00000001820 */
[----:B--2---:R-:W-:Y:S01]  /*3660*/  HMMA.16816.F32 R28, R20, R88, R28 ;  /* 0x00000058141c723c */ /* 0x004fe2000000181c */
[----:B-----5:R-:W-:-:S07]  /*3670*/  FMUL.FTZ R0, R57, c[0x0][0x320] ;  /* 0x0000c80039007a20 */ /* 0x020fce0000410000 */
[----:B---3--:R-:W-:Y:S08]  /*3680*/  HMMA.16816.F32 R24, R12, R108, R44 ;  /* 0x0000006c0c18723c */ /* 0x008ff0000000182c */
[----:B------:R-:W-:Y:S08]  /*3690*/  HMMA.16816.F32 R32, R16, R138, R40 ;  /* 0x0000008a1020723c */ /* 0x000ff00000001828 */
[----:B------:R-:W-:Y:S01]  /*36a0*/  HMMA.16816.F32 R80, R20, R112, R48 ;  /* 0x000000701450723c */ /* 0x000fe20000001830 */
[----:B------:R-:W-:Y:S01]  /*36b0*/  LDSM.16.M88.4 R48, [R222+0x16100] ;  /* 0x01610000de30783b */ /* 0x000fe20000000200 */
[----:B------:R2:W3:Y:S06]  /*36c0*/  MUFU.TANH R113, R0 ;  /* 0x0000000000717308 */ /* 0x0004ec0000002400 */
[----:B------:R-:W-:Y:S08]  /*36d0*/  HMMA.16816.F32 R36, R8, R146, R36 ;  /* 0x000000920824723c */ /* 0x000ff00000001824 */
[----:B------:R-:W-:Y:S01]  /*36e0*/  HMMA.16816.F32 R64, R20, R90, R52 ;  /* 0x0000005a1440723c */ /* 0x000fe20000001834 */
[----:B------:R-:W5:Y:S01]  /*36f0*/  LDSM.16.M88.4 R52, [R227+0xa800] ;  /* 0x00a80000e334783b */ /* 0x000f620000000200 */
[----:B--2---:R-:W-:-:S04]  /*3700*/  FMUL.FTZ R0, R58, c[0x0][0x320] ;  /* 0x0000c8003a007a20 */ /* 0x004fc80000410000 */
[----:B------:R2:W2:Y:S02]  /*3710*/  MUFU.TANH R112, R0 ;  /* 0x0000000000707308 */ /* 0x0004a40000002400 */
[----:B----4-:R-:W-:Y:S08]  /*3720*/  HMMA.16816.F32 R28, R16, R72, R28 ;  /* 0x00000048101c723c */ /* 0x010ff0000000181c */
[----:B-1----:R-:W-:Y:S01]  /*3730*/  HMMA.16816.F32 R44, R8, R68, R24 ;  /* 0x00000044082c723c */ /* 0x002fe20000001818 */
[----:B--2---:R-:W-:-:S07]  /*3740*/  FMUL.FTZ R0, R59, c[0x0][0x320] ;  /* 0x0000c8003b007a20 */ /* 0x004fce0000410000 */
[----:B------:R-:W-:Y:S01]  /*3750*/  HMMA.16816.F32 R24, R12, R110, R32 ;  /* 0x0000006e0c18723c */ /* 0x000fe20000001820 */
[----:B------:R1:W2:Y:S07]  /*3760*/  MUFU.TANH R109, R0 ;  /* 0x00000000006d7308 */ /* 0x0002ae0000002400 */
[----:B------:R-:W-:Y:S01]  /*3770*/  HMMA.16816.F32 R40, R16, R74, R64 ;  /* 0x0000004a1028723c */ /* 0x000fe20000001840 */
[----:B------:R-:W-:Y:S04]  /*3780*/  LDSM.16.M88.4 R64, [R222+0x16900] ;  /* 0x01690000de40783b */ /* 0x000fe80000000200 */
[----:B------:R-:W4:Y:S03]  /*3790*/  LDSM.16.M88.4 R72, [R216+0x17900] ;  /* 0x01790000d848783b */ /* 0x000f260000000200 */
[----:B------:R-:W-:Y:S01]  /*37a0*/  HMMA.16816.F32 R92, R20, R114, R92 ;  /* 0x00000072145c723c */ /* 0x000fe2000000185c */
[----:B-1----:R-:W-:-:S04]  /*37b0*/  FMUL.FTZ R0, R36, c[0x0][0x320] ;  /* 0x0000c80024007a20 */ /* 0x002fc80000410000 */
[----:B------:R1:W1:Y:S03]  /*37c0*/  MUFU.TANH R108, R0 ;  /* 0x00000000006c7308 */ /* 0x0002660000002400 */
[----:B------:R-:W-:Y:S08]  /*37d0*/  HMMA.16816.F32 R24, R8, R70, R24 ;  /* 0x000000460818723c */ /* 0x000ff00000001818 */
[----:B-----5:R-:W-:Y:S01]  /*37e0*/  HMMA.16816.F32 R32, R16, R52, R80 ;  /* 0x000000341020723c */ /* 0x020fe20000001850 */
[----:B-1----:R-:W-:-:S07]  /*37f0*/  FMUL.FTZ R0, R37, c[0x0][0x320] ;  /* 0x0000c80025007a20 */ /* 0x002fce0000410000 */
[C---:B------:R-:W-:Y:S01]  /*3800*/  HMMA.16816.F32 R84, R20.reuse, R76, R84 ;  /* 0x0000004c1454723c */ /* 0x040fe20000001854 */
[----:B------:R1:W1:Y:S07]  /*3810*/  MUFU.TANH R103, R0 ;  /* 0x0000000000677308 */ /* 0x00026e0000002400 */
[C---:B------:R-:W-:Y:S08]  /*3820*/  HMMA.16816.F32 R56, R20.reuse, R78, R104 ;  /* 0x0000004e1438723c */ /* 0x040ff00000001868 */
[----:B----4-:R-:W-:Y:S01]  /*3830*/  HMMA.16816.F32 R68, R20, R72, R96 ;  /* 0x000000481444723c */ /* 0x010fe20000001860 */
[----:B-1----:R-:W-:-:S04]  /*3840*/  FMUL.FTZ R0, R38, c[0x0][0x320] ;  /* 0x0000c80026007a20 */ /* 0x002fc80000410000 */
[----:B------:R1:W4:Y:S03]  /*3850*/  MUFU.TANH R102, R0 ;  /* 0x0000000000667308 */ /* 0x0003260000002400 */
[----:B------:R-:W-:Y:S01]  /*3860*/  HMMA.16816.F32 R20, R20, R74, R128 ;  /* 0x0000004a1414723c */ /* 0x000fe20000001880 */
[----:B-1----:R-:W-:-:S07]  /*3870*/  FMUL.FTZ R0, R39, c[0x0][0x320] ;  /* 0x0000c80027007a20 */ /* 0x002fce0000410000 */
[C---:B------:R-:W-:Y:S01]  /*3880*/  HMMA.16816.F32 R36, R12.reuse, R48, R28 ;  /* 0x000000300c24723c */ /* 0x040fe2000000181c */
[----:B------:R1:W1:Y:S07]  /*3890*/  MUFU.TANH R101, R0 ;  /* 0x0000000000657308 */ /* 0x00026e0000002400 */
[----:B------:R-:W-:Y:S01]  /*38a0*/  HMMA.16816.F32 R28, R12, R50, R40 ;  /* 0x000000320c1c723c */ /* 0x000fe20000001828 */
[----:B------:R-:W5:Y:S07]  /*38b0*/  LDSM.16.M88.4 R48, [R227+0xb000] ;  /* 0x00b00000e330783b */ /* 0x000f6e0000000200 */
[----:B------:R-:W-:Y:S01]  /*38c0*/  HMMA.16816.F32 R40, R16, R54, R92 ;  /* 0x000000361028723c */ /* 0x000fe2000000185c */
[----:B------:R-:W2:Y:S01]  /*38d0*/  LDSM.16.M88.4 R52, [R221+0xa800] ;  /* 0x00a80000dd34783b */ /* 0x000ea20000000200 */
[----:B-1----:R-:W-:-:S04]  /*38e0*/  FMUL.FTZ R0, R44, c[0x0][0x320] ;  /* 0x0000c8002c007a20 */ /* 0x002fc80000410000 */
[----:B------:R1:W1:Y:S02]  /*38f0*/  MUFU.TANH R100, R0 ;  /* 0x0000000000647308 */ /* 0x0002640000002400 */
[----:B-1----:R-:W-:-:S06]  /*3900*/  FMUL.FTZ R0, R45, c[0x0][0x320] ;  /* 0x0000c8002d007a20 */ /* 0x002fcc0000410000 */
[----:B------:R1:W1:Y:S02]  /*3910*/  MUFU.TANH R91, R0 ;  /* 0x00000000005b7308 */ /* 0x0002640000002400 */
[----:B-1----:R-:W-:-:S06]  /*3920*/  FMUL.FTZ R0, R46, c[0x0][0x320] ;  /* 0x0000c8002e007a20 */ /* 0x002fcc0000410000 */
[----:B------:R1:W1:Y:S02]  /*3930*/  MUFU.TANH R90, R0 ;  /* 0x00000000005a7308 */ /* 0x0002640000002400 */
[----:B-1----:R-:W-:Y:S02]  /*3940*/  FMUL.FTZ R0, R47, c[0x0][0x320] ;  /* 0x0000c8002f007a20 */ /* 0x002fe40000410000 */
[----:B------:R-:W-:Y:S04]  /*3950*/  HMMA.16816.F32 R44, R8, R60, R36 ;  /* 0x0000003c082c723c */ /* 0x000fe80000001824 */
[----:B------:R1:W1:Y:S04]  /*3960*/  MUFU.TANH R89, R0 ;  /* 0x0000000000597308 */ /* 0x0002680000002400 */
[----:B------:R-:W-:Y:S08]  /*3970*/  HMMA.16816.F32 R36, R12, R64, R32 ;  /* 0x000000400c24723c */ /* 0x000ff00000001820 */
[----:B-----5:R-:W-:Y:S01]  /*3980*/  HMMA.16816.F32 R32, R16, R48, R84 ;  /* 0x000000301020723c */ /* 0x020fe20000001854 */
        /* <DEDUP_REMOVED lines=12> */
[----:B--2---:R-:W-:Y:S01]  /*3a50*/  HMMA.16816.F32 R40, R8, R52, R36 ;  /* 0x000000340828723c */ /* 0x004fe20000001824 */
[----:B-----5:R-:W-:-:S04]  /*3a60*/  FMUL.FTZ R0, R44, c[0x0][0x320] ;  /* 0x0000c8002c007a20 */ /* 0x020fc80000410000 */
[----:B------:R2:W1:Y:S03]  /*3a70*/  MUFU.TANH R80, R0 ;  /* 0x0000000000507308 */ /* 0x0004660000002400 */
[----:B------:R-:W-:Y:S01]  /*3a80*/  HMMA.16816.F32 R36, R16, R50, R56 ;  /* 0x000000321024723c */ /* 0x000fe20000001838 */
[----:B------:R-:W5:Y:S07]  /*3a90*/  LDSM.16.M88.4 R48, [R221+0xb000] ;  /* 0x00b00000dd30783b */ /* 0x000f6e0000000200 */
[----:B------:R-:W-:Y:S01]  /*3aa0*/  HMMA.16816.F32 R28, R8, R54, R28 ;  /* 0x00000036081c723c */ /* 0x000fe2000000181c */
[----:B--2---:R-:W-:-:S07]  /*3ab0*/  FMUL.FTZ R0, R45, c[0x0][0x320] ;  /* 0x0000c8002d007a20 */ /* 0x004fce0000410000 */
[----:B------:R-:W-:Y:S01]  /*3ac0*/  FMUL.FTZ R41, R41, c[0x0][0x320] ;  /* 0x0000c80029297a20 */ /* 0x000fe20000410000 */
[----:B-1----:R-:W-:Y:S01]  /*3ad0*/  HMMA.16816.F32 R32, R12, R60, R32 ;  /* 0x0000003c0c20723c */ /* 0x002fe20000001820 */
[----:B------:R1:W2:Y:S01]  /*3ae0*/  MUFU.TANH R79, R0 ;  /* 0x00000000004f7308 */ /* 0x0002a20000002400 */
[----:B------:R-:W-:Y:S02]  /*3af0*/  FMUL.FTZ R42, R42, c[0x0][0x320] ;  /* 0x0000c8002a2a7a20 */ /* 0x000fe40000410000 */
[----:B------:R-:W-:-:S04]  /*3b00*/  FMUL.FTZ R43, R43, c[0x0][0x320] ;  /* 0x0000c8002b2b7a20 */ /* 0x000fc80000410000 */
[----:B------:R-:W-:Y:S01]  /*3b10*/  HMMA.16816.F32 R36, R12, R62, R36 ;  /* 0x0000003e0c24723c */ /* 0x000fe20000001824 */
[----:B------:R-:W2:Y:S06]  /*3b20*/  MUFU.TANH R57, R41 ;  /* 0x0000002900397308 */ /* 0x000eac0000002400 */
[----:B------:R-:W-:Y:S02]  /*3b30*/  FMUL.FTZ R30, R30, c[0x0][0x320] ;  /* 0x0000c8001e1e7a20 */ /* 0x000fe40000410000 */
[----:B-1----:R-:W-:Y:S01]  /*3b40*/  FMUL.FTZ R0, R46, c[0x0][0x320] ;  /* 0x0000c8002e007a20 */ /* 0x002fe20000410000 */
[----:B------:R-:W1:Y:S01]  /*3b50*/  MUFU.TANH R56, R42 ;  /* 0x0000002a00387308 */ /* 0x000e620000002400 */
[----:B------:R-:W-:-:S02]  /*3b60*/  FMUL.FTZ R31, R31, c[0x0][0x320] ;  /* 0x0000c8001f1f7a20 */ /* 0x000fc40000410000 */
[----:B------:R-:W-:Y:S02]  /*3b70*/  FMUL.FTZ R28, R28, c[0x0][0x320] ;  /* 0x0000c8001c1c7a20 */ /* 0x000fe40000410000 */
[----:B------:R-:W-:Y:S01]  /*3b80*/  FMUL.FTZ R29, R29, c[0x0][0x320] ;  /* 0x0000c8001d1d7a20 */ /* 0x000fe20000410000 */
[----:B-----5:R-:W-:Y:S02]  /*3b90*/  HMMA.16816.F32 R32, R8, R48, R32 ;  /* 0x000000300820723c */ /* 0x020fe40000001820 */
[----:B------:R5:W1:Y:S08]  /*3ba0*/  MUFU.TANH R78, R0 ;  /* 0x00000000004e7308 */ /* 0x000a700000002400 */
[----:B------:R-:W1:Y:S01]  /*3bb0*/  MUFU.TANH R55, R43 ;  /* 0x0000002b00377308 */ /* 0x000e620000002400 */
[----:B-----5:R-:W-:-:S07]  /*3bc0*/  FMUL.FTZ R0, R47, c[0x0][0x320] ;  /* 0x0000c8002f007a20 */ /* 0x020fce0000410000 */
[----:B------:R-:W1:Y:S01]  /*3bd0*/  MUFU.TANH R52, R30 ;  /* 0x0000001e00347308 */ /* 0x000e620000002400 */
[----:B------:R-:W5:Y:S07]  /*3be0*/  LDSM.16.M88.4 R44, [R222+0x17900] ;  /* 0x01790000de2c783b */ /* 0x000f6e0000000200 */
[----:B------:R1:W1:Y:S08]  /*3bf0*/  MUFU.TANH R77, R0 ;  /* 0x00000000004d7308 */ /* 0x0002700000002400 */
[----:B------:R-:W2:Y:S01]  /*3c00*/  MUFU.TANH R54, R28 ;  /* 0x0000001c00367308 */ /* 0x000ea20000002400 */
[----:B-1----:R-:W-:-:S07]  /*3c10*/  FMUL.FTZ R0, R24, c[0x0][0x320] ;  /* 0x0000c80018007a20 */ /* 0x002fce0000410000 */
[----:B------:R-:W1:Y:S08]  /*3c20*/  MUFU.TANH R53, R29 ;  /* 0x0000001d00357308 */ /* 0x000e700000002400 */
[----:B------:R1:W1:Y:S02]  /*3c30*/  MUFU.TANH R76, R0 ;  /* 0x00000000004c7308 */ /* 0x0002640000002400 */
[----:B-1----:R-:W-:-:S06]  /*3c40*/  FMUL.FTZ R0, R25, c[0x0][0x320] ;  /* 0x0000c80019007a20 */ /* 0x002fcc0000410000 */
[----:B------:R1:W1:Y:S02]  /*3c50*/  MUFU.TANH R73, R0 ;  /* 0x0000000000497308 */ /* 0x0002640000002400 */
[----:B-1----:R-:W-:-:S06]  /*3c60*/  FMUL.FTZ R0, R26, c[0x0][0x320] ;  /* 0x0000c8001a007a20 */ /* 0x002fcc0000410000 */
[----:B------:R1:W1:Y:S02]  /*3c70*/  MUFU.TANH R72, R0 ;  /* 0x0000000000487308 */ /* 0x0002640000002400 */
[----:B-1----:R-:W-:Y:S02]  /*3c80*/  FMUL.FTZ R0, R27, c[0x0][0x320] ;  /* 0x0000c8001b007a20 */ /* 0x002fe40000410000 */
[C---:B------:R-:W-:Y:S04]  /*3c90*/  HMMA.16816.F32 R24, R16.reuse, R64, R68 ;  /* 0x000000401018723c */ /* 0x040fe80000001844 */
[----:B------:R1:W1:Y:S04]  /*3ca0*/  MUFU.TANH R59, R0 ;  /* 0x00000000003b7308 */ /* 0x0002680000002400 */
[----:B------:R-:W-:Y:S01]  /*3cb0*/  HMMA.16816.F32 R16, R16, R66, R20 ;  /* 0x000000421010723c */ /* 0x000fe20000001814 */
[----:B-1----:R-:W-:-:S02]  /*3cc0*/  FMUL.FTZ R0, R40, c[0x0][0x320] ;  /* 0x0000c80028007a20 */ /* 0x002fc40000410000 */
[----:B------:R-:W1:Y:S01]  /*3cd0*/  LDSM.16.M88.4 R40, [R221+0xb800] ;  /* 0x00b80000dd28783b */ /* 0x000e620000000200 */
[----:B------:R-:W-:Y:S11]  /*3ce0*/  DEPBAR.LE SB0, 0x0 ;  /* 0x000080000000791a */ /* 0x000ff60000000000 */
[----:B------:R-:W-:Y:S01]  /*3cf0*/  @!UPT UIADD3 URZ, URZ, URZ, URZ ;  /* 0x0000003f3f3ff290 */ /* 0x000fe2000fffe03f */
[C---:B-----5:R-:W-:Y:S01]  /*3d00*/  HMMA.16816.F32 R20, R12.reuse, R44, R24 ;  /* 0x0000002c0c14723c */ /* 0x060fe20000001818 */
[----:B------:R5:W1:Y:S07]  /*3d10*/  MUFU.TANH R58, R0 ;  /* 0x00000000003a7308 */ /* 0x000a6e0000002400 */
[----:B------:R-:W-:Y:S01]  /*3d20*/  HMMA.16816.F32 R12, R12, R46, R16 ;  /* 0x0000002e0c0c723c */ /* 0x000fe20000001810 */
[----:B------:R-:W1:Y:S07]  /*3d30*/  MUFU.TANH R45, R31 ;  /* 0x0000001f002d7308 */ /* 0x000e6e0000002400 */
[----:B------:R-:W-:Y:S01]  /*3d40*/  HMMA.16816.F32 R24, R8, R50, R36 ;  /* 0x000000320818723c */ /* 0x000fe20000001824 */
[----:B-----5:R-:W-:-:S04]  /*3d50*/  FMUL.FTZ R0, R32, c[0x0][0x320] ;  /* 0x0000c80020007a20 */ /* 0x020fc80000410000 */
[----:B------:R5:W2:Y:S03]  /*3d60*/  MUFU.TANH R44, R0 ;  /* 0x00000000002c7308 */ /* 0x000aa60000002400 */
[C---:B-1----:R-:W-:Y:S01]  /*3d70*/  HMMA.16816.F32 R16, R8.reuse, R40, R20 ;  /* 0x000000280810723c */ /* 0x042fe20000001814 */
[----:B-----5:R-:W-:Y:S11]  /*3d80*/  FMUL.FTZ R0, R33, c[0x0][0x320] ;  /* 0x0000c80021007a20 */ /* 0x020ff60000410000 */
[----:B------:R-:W-:Y:S04]  /*3d90*/  @!UPT UIADD3 URZ, URZ, URZ, URZ ;  /* 0x0000003f3f3ff290 */ /* 0x000fe8000fffe03f */
[----:B------:R-:W-:Y:S01]  /*3da0*/  FMUL.FTZ R26, R26, c[0x0][0x320] ;  /* 0x0000c8001a1a7a20 */ /* 0x000fe20000410000 */
[----:B------:R1:W1:Y:S01]  /*3db0*/  MUFU.TANH R39, R0 ;  /* 0x0000000000277308 */ /* 0x0002620000002400 */
[----:B------:R-:W-:Y:S01]  /*3dc0*/  FMUL.FTZ R24, R24, c[0x0][0x320] ;  /* 0x0000c80018187a20 */ /* 0x000fe20000410000 */
[----:B------:R-:W-:Y:S01]  /*3dd0*/  HMMA.16816.F32 R8, R8, R42, R12 ;  /* 0x0000002a0808723c */ /* 0x000fe2000000180c */
[----:B------:R-:W-:Y:S02]  /*3de0*/  FMUL.FTZ R27, R27, c[0x0][0x320] ;  /* 0x0000c8001b1b7a20 */ /* 0x000fe40000410000 */
[----:B------:R-:W-:-:S03]  /*3df0*/  FMUL.FTZ R25, R25, c[0x0][0x320] ;  /* 0x0000c80019197a20 */ /* 0x000fc60000410000 */
[----:B------:R-:W2:Y:S01]  /*3e00*/  MUFU.TANH R33, R26 ;  /* 0x0000001a00217308 */ /* 0x000ea20000002400 */
[----:B-1----:R-:W-:-:S07]  /*3e10*/  FMUL.FTZ R0, R34, c[0x0][0x320] ;  /* 0x0000c80022007a20 */ /* 0x002fce0000410000 */
[----:B------:R-:W1:Y:S01]  /*3e20*/  MUFU.TANH R36, R24 ;  /* 0x0000001800247308 */ /* 0x000e620000002400 */
[----:B------:R-:W-:Y:S02]  /*3e30*/  FMUL.FTZ R19, R19, c[0x0][0x320] ;  /* 0x0000c80013137a20 */ /* 0x000fe40000410000 */
[----:B------:R-:W-:Y:S02]  /*3e40*/  FMUL.FTZ R16, R16, c[0x0][0x320] ;  /* 0x0000c80010107a20 */ /* 0x000fe40000410000 */
[----:B------:R-:W-:Y:S02]  /*3e50*/  FMUL.FTZ R17, R17, c[0x0][0x320] ;  /* 0x0000c80011117a20 */ /* 0x000fe40000410000 */
[----:B------:R-:W-:Y:S01]  /*3e60*/  FMUL.FTZ R18, R18, c[0x0][0x320] ;  /* 0x0000c80012127a20 */ /* 0x000fe20000410000 */
[----:B------:R5:W1:Y:S02]  /*3e70*/  MUFU.TANH R38, R0 ;  /* 0x0000000000267308 */ /* 0x000a640000002400 */
[----:B------:R-:W-:-:S02]  /*3e80*/  FMUL.FTZ R8, R8, c[0x0][0x320] ;  /* 0x0000c80008087a20 */ /* 0x000fc40000410000 */
[----:B------:R-:W-:Y:S02]  /*3e90*/  FMUL.FTZ R9, R9, c[0x0][0x320] ;  /* 0x0000c80009097a20 */ /* 0x000fe40000410000 */
[----:B------:R-:W-:Y:S02]  /*3ea0*/  FMUL.FTZ R10, R10, c[0x0][0x320] ;  /* 0x0000c8000a0a7a20 */ /* 0x000fe40000410000 */
[----:B------:R-:W-:Y:S01]  /*3eb0*/  FMUL.FTZ R11, R11, c[0x0][0x320] ;  /* 0x0000c8000b0b7a20 */ /* 0x000fe20000410000 */
[----:B------:R-:W1:Y:S01]  /*3ec0*/  MUFU.TANH R34, R27 ;  /* 0x0000001b00227308 */ /* 0x000e620000002400 */
[----:B-----5:R-:W-:-:S07]  /*3ed0*/  FMUL.FTZ R0, R35, c[0x0][0x320] ;  /* 0x0000c80023007a20 */ /* 0x020fce0000410000 */
[----:B------:R-:W1:Y:S08]  /*3ee0*/  MUFU.TANH R26, R19 ;  /* 0x00000013001a7308 */ /* 0x000e700000002400 */
        /* <DEDUP_REMOVED lines=8> */
[----:B------:R5:W1:Y:S02]  /*3f70*/  MUFU.TANH R25, R18 ;  /* 0x0000001200197308 */ /* 0x000a640000002400 */
[----:B-----5:R-:W-:Y:S01]  /*3f80*/  P2R R18, PR, RZ, 0x4 ;  /* 0x00000004ff127803 */ /* 0x020fe20000000000 */
[----:B------:R-:W-:Y:S06]  /*3f90*/  BAR.SYNC.DEFER_BLOCKING 0x0 ;  /* 0x0000000000007b1d */ /* 0x000fec0000010000 */
[----:B------:R-:W-:Y:S05]  /*3fa0*/  @!P2 BRA `(.L_x_711) ;  /* 0x000002300000a947 */ /* 0x000fea0003800000 */
[----:B-1234-:R-:W-:-:S04]  /*3fb0*/  IADD3 R8, R165, -0x2, RZ ;  /* 0xfffffffea5087810 */ /* 0x01efc80007ffe0ff */
[----:B------:R-:W-:Y:S01]  /*3fc0*/  SHF.R.S32.HI R3, RZ, 0x1f, R8 ;  /* 0x0000001fff037819 */ /* 0x000fe20000011408 */
[----:B------:R-:W-:Y:S02]  /*3fd0*/  IMAD R0, R159, R8, RZ ;  /* 0x000000089f007224 */ /* 0x000fe400078e02ff */
[----:B------:R-:W-:-:S04]  /*3fe0*/  IMAD.WIDE.U32 R8, R8, R162, R166 ;  /* 0x000000a208087225 */ /* 0x000fc800078e00a6 */
[----:B------:R-:W-:Y:S01]  /*3ff0*/  IMAD R0, R3, R162, R0 ;  /* 0x000000a203007224 */ /* 0x000fe200078e0200 */
[----:B------:R-:W-:Y:S02]  /*4000*/  LEA R6, P0, R8, c[0x0][0x1c8], 0x1 ;  /* 0x0000720008067a11 */ /* 0x000fe400078008ff */
[C---:B------:R-:W-:Y:S01]  /*4010*/  SHF.L.U64.HI R3, R160.reuse, 0x6, R164 ;  /* 0x00000006a0037819 */ /* 0x040fe200000102a4 */
[----:B------:R-:W-:Y:S02]  /*4020*/  IMAD.IADD R0, R9, 0x1, R0 ;  /* 0x0000000109007824 */ /* 0x000fe400078e0200 */
[----:B------:R-:W-:-:S03]  /*4030*/  IMAD.SHL.U32 R9, R160, 0x40, RZ ;  /* 0x00000040a0097824 */ /* 0x000fc600078e00ff */
        /* <DEDUP_REMOVED lines=26> */
.L_x_711:
[----:B-1234-:R-:W-:Y:S01]  /*41e0*/  LOP3.LUT R0, R158, 0xffffffe0, RZ, 0xc0, !PT ;  /* 0xffffffe09e007812 */ /* 0x01efe200078ec0ff */
[----:B------:R-:W-:Y:S01]  /*41f0*/  IMAD.IADD R6, R157, 0x1, R156 ;  /* 0x000000019d067824 */ /* 0x000fe200078e029c */
[----:B------:R1:W-:Y:S01]  /*4200*/  STL [R1+0x50], R226 ;  /* 0x000050e201007387 */ /* 0x0003e20000100800 */
[----:B------:R-:W-:-:S02]  /*4210*/  IMAD.SHL.U32 R217, R5, 0x2, RZ ;  /* 0x0000000205d97824 */ /* 0x000fc400078e00ff */
[----:B------:R-:W-:Y:S01]  /*4220*/  IMAD.IADD R0, R161, 0x1, -R0 ;  /* 0x00000001a1007824 */ /* 0x000fe200078e0a00 */
[----:B------:R-:W-:Y:S01]  /*4230*/  STL [R1+0x4c], R225 ;  /* 0x00004ce101007387 */ /* 0x000fe20000100800 */
[----:B------:R-:W-:Y:S01]  /*4240*/  IMAD R220, R2, 0x2, R217 ;  /* 0x0000000202dc7824 */ /* 0x000fe200078e02d9 */
[----:B------:R-:W-:Y:S02]  /*4250*/  LEA R218, R4, R217, 0x1 ;  /* 0x000000d904da7211 */ /* 0x000fe400078e08ff */
[----:B------:R-:W-:Y:S01]  /*4260*/  SHF.R.S32.HI R3, RZ, 0x1f, R0 ;  /* 0x0000001fff037819 */ /* 0x000fe20000011400 */
[----:B------:R-:W-:Y:S02]  /*4270*/  STL [R1+0x48], R224 ;  /* 0x000048e001007387 */ /* 0x000fe40000100800 */
[----:B------:R-:W-:Y:S01]  /*4280*/  IMAD R219, R2, 0x2, R218 ;  /* 0x0000000202db7824 */ /* 0x000fe200078e02da */
[----:B------:R-:W-:Y:S01]  /*4290*/  LEA.HI R3, R3, R0, RZ, 0x2 ;  /* 0x0000000003037211 */ /* 0x000fe200078f10ff */
[----:B------:R-:W-:Y:S03]  /*42a0*/  STL [R1+0x44], R223 ;  /* 0x000044df01007387 */ /* 0x000fe60000100800 */
[----:B------:R-:W-:Y:S01]  /*42b0*/  LOP3.LUT R3, R3, 0x7ffffffc, RZ, 0xc0, !PT ;  /* 0x7ffffffc03037812 */ /* 0x000fe200078ec0ff */
[----:B------:R-:W-:Y:S03]  /*42c0*/  STL [R1+0x40], R222 ;  /* 0x000040de01007387 */ /* 0x000fe60000100800 */
[----:B------:R-:W-:Y:S01]  /*42d0*/  IADD3 R0, R0, -R3, RZ ;  /* 0x8000000300007210 */ /* 0x000fe20007ffe0ff */
[----:B------:R-:W-:Y:S04]  /*42e0*/  STL [R1+0x3c], R221 ;  /* 0x00003cdd01007387 */ /* 0x000fe80000100800 */
[----:B------:R-:W-:Y:S01]  /*42f0*/  IMAD R0, R0, -0x2, R6 ;  /* 0xfffffffe00007824 */ /* 0x000fe200078e0206 */
[----:B------:R2:W-:Y:S04]  /*4300*/  STL [R1+0x38], R216 ;  /* 0x000038d801007387 */ /* 0x0005e80000100800 */
[C---:B------:R-:W-:Y:S01]  /*4310*/  ISETP.GT.AND P0, PT, R0.reuse, RZ, PT ;  /* 0x000000ff0000720c */ /* 0x040fe20003f04270 */
[----:B------:R-:W-:Y:S01]  /*4320*/  LDSM.16.MT88.4 R40, [R217+0x900] ;  /* 0x00090000d928783b */ /* 0x000fe20000004200 */
[----:B------:R-:W-:-:S02]  /*4330*/  ISETP.GT.AND P1, PT, R0, 0x1, PT ;  /* 0x000000010000780c */ /* 0x000fc40003f24270 */
[----:B------:R-:W-:Y:S01]  /*4340*/  FSEL R14, R112, -INF , P0 ;  /* 0xff800000700e7808 */ /* 0x000fe20000000000 */
[----:B------:R-:W-:Y:S01]  /*4350*/  LDSM.16.MT88.4 R64, [R218+0x3900] ;  /* 0x00390000da40783b */ /* 0x000fe20000004200 */
[----:B------:R-:W-:Y:S02]  /*4360*/  FSEL R7, R116, -INF , P0 ;  /* 0xff80000074077808 */ /* 0x000fe40000000000 */
[C---:B------:R-:W-:Y:S01]  /*4370*/  ISETP.GT.AND P0, PT, R0.reuse, 0x8, PT ;  /* 0x000000080000780c */ /* 0x040fe20003f04270 */
[----:B------:R-:W-:Y:S01]  /*4380*/  LDSM.16.MT88.4 R60, [R220+0x3900] ;  /* 0x00390000dc3c783b */ /* 0x000fe20000004200 */
[----:B------:R-:W-:Y:S02]  /*4390*/  FSEL R8, R113, -INF , P1 ;  /* 0xff80000071087808 */ /* 0x000fe40000800000 */
[----:B------:R-:W-:Y:S01]  /*43a0*/  FSEL R15, R109, -INF , P1 ;  /* 0xff8000006d0f7808 */ /* 0x000fe20000800000 */
[----:B------:R-:W-:Y:S01]  /*43b0*/  LDSM.16.MT88.4 R84, [R217+0x3900] ;  /* 0x00390000d954783b */ /* 0x000fe20000004200 */
[----:B------:R-:W-:-:S02]  /*43c0*/  ISETP.GT.AND P1, PT, R0, 0x9, PT ;  /* 0x000000090000780c */ /* 0x000fc40003f24270 */
[----:B------:R-:W-:Y:S01]  /*43d0*/  FSEL R9, R108, -INF , P0 ;  /* 0xff8000006c097808 */ /* 0x000fe20000000000 */
[----:B------:R-:W-:Y:S01]  /*43e0*/  LDSM.16.MT88.4 R68, [R217+0x6900] ;  /* 0x00690000d944783b */ /* 0x000fe20000004200 */
[----:B------:R-:W-:Y:S02]  /*43f0*/  FMNMX.FTZ R132, R7, R8, !PT ;  /* 0x0000000807847209 */ /* 0x000fe40007810000 */
[----:B------:R-:W-:Y:S01]  /*4400*/  FSEL R20, R102, -INF , P0 ;  /* 0xff80000066147808 */ /* 0x000fe20000000000 */
[----:B------:R-:W-:Y:S01]  /*4410*/  LDSM.16.MT88.4 R92, [R220+0x6100] ;  /* 0x00610000dc5c783b */ /* 0x000fe20000004200 */
[----:B------:R-:W-:Y:S02]  /*4420*/  ISETP.GT.AND P0, PT, R0, 0x10, PT ;  /* 0x000000100000780c */ /* 0x000fe40003f04270 */
[----:B------:R-:W-:Y:S01]  /*4430*/  FSEL R10, R103, -INF , P1 ;  /* 0xff800000670a7808 */ /* 0x000fe20000800000 */
[----:B------:R-:W0:Y:S01]  /*4440*/  LDGDEPBAR ;  /* 0x00000000000079af */ /* 0x000e220000000000 */
[----:B------:R-:W-:-:S02]  /*4450*/  FMNMX.FTZ R132, R9, R132, !PT ;  /* 0x0000008409847209 */ /* 0x000fc40007810000 */
        /* <DEDUP_REMOVED lines=66> */
[----:B-1----:R-:W-:Y:S02]  /*4880*/  FSEL R226, R38, -INF , P0 ;  /* 0xff80000026e27808 */ /* 0x002fe40000000000 */
        /* <DEDUP_REMOVED lines=15> */
[----:B------:R-:W-:-:S02]  /*4980*/  ISETP.GT.AND P2, PT, R0, 0x51, PT ;  /* 0x000000510000780c */ /* 0x000fc40003f44270 */
[----:B--2---:R-:W-:Y:S02]  /*4990*/  FSEL R216, R30, -INF , P0 ;  /* 0xff8000001ed87808 */ /* 0x004fe40000000000 */
        /* <DEDUP_REMOVED lines=13> */
[----:B------:R-:W-:Y:S02]  /*4a70*/  FMNMX.FTZ R0, R208, R0, !PT ;  /* 0x00000000d0007209 */ /* 0x000fe40007810000 */
[----:B------:R-:W-:Y:S02]  /*4a80*/  FMNMX.FTZ R132, R98, R132, !PT ;  /* 0x0000008462847209 */ /* 0x000fe40007810000 */
[----:B------:R-:W-:Y:S02]  /*4a90*/  FMNMX.FTZ R0, R207, R0, !PT ;  /* 0x00000000cf007209 */ /* 0x000fe40007810000 */
[----:B------:R-:W-:-:S02]  /*4aa0*/  FMNMX.FTZ R132, R215, R132, !PT ;  /* 0x00000084d7847209 */ /* 0x000fc40007810000 */
[----:B------:R-:W-:Y:S02]  /*4ab0*/  FMNMX.FTZ R0, R226, R0, !PT ;  /* 0x00000000e2007209 */ /* 0x000fe40007810000 */
[----:B------:R-:W-:Y:S01]  /*4ac0*/  FSEL R122, R26, -INF , P2 ;  /* 0xff8000001a7a7808 */ /* 0x000fe20001000000 */
[----:B------:R-:W1:Y:S01]  /*4ad0*/  SHFL.BFLY PT, R3, R132, 0x2, 0x1f ;  /* 0x0c401f0084037f89 */ /* 0x000e6200000e0000 */
[----:B------:R-:W-:Y:S02]  /*4ae0*/  FMNMX.FTZ R0, R99, R0, !PT ;  /* 0x0000000063007209 */ /* 0x000fe40007810000 */
[----:B------:R-:W-:Y:S01]  /*4af0*/  FSEL R209, R32, -INF , P1 ;  /* 0xff80000020d17808 */ /* 0x000fe20000800000 */
[----:B------:R-:W-:Y:S01]  /*4b00*/  LDSM.16.MT88.4 R24, [R218+0x100] ;  /* 0x00010000da18783b */ /* 0x000fe20000004200 */
[----:B------:R-:W-:Y:S02]  /*4b10*/  FMNMX.FTZ R0, R121, R0, !PT ;  /* 0x0000000079007209 */ /* 0x000fe40007810000 */
[----:B------:R-:W-:-:S02]  /*4b20*/  FSEL R110, R31, -INF , P0 ;  /* 0xff8000001f6e7808 */ /* 0x000fc40000000000 */
[----:B------:R-:W-:Y:S02]  /*4b30*/  FMNMX.FTZ R0, R102, R0, !PT ;  /* 0x0000000066007209 */ /* 0x000fe40007810000 */
[----:B------:R-:W-:Y:S02]  /*4b40*/  ISETP.NE.AND P2, PT, R18, RZ, PT ;  /* 0x000000ff1200720c */ /* 0x000fe40003f45270 */
[----:B------:R-:W-:-:S04]  /*4b50*/  FMNMX.FTZ R0, R221, R0, !PT ;  /* 0x00000000dd007209 */ /* 0x000fc80007810000 */
[----:B------:R-:W-:-:S04]  /*4b60*/  FMNMX.FTZ R0, R122, R0, !PT ;  /* 0x000000007a007209 */ /* 0x000fc80007810000 */
[----:B------:R-:W-:Y:S02]  /*4b70*/  FMNMX.FTZ R0, R209, R0, !PT ;  /* 0x00000000d1007209 */ /* 0x000fe40007810000 */
[----:B-1----:R-:W-:Y:S02]  /*4b80*/  FMNMX.FTZ R132, R132, R3, !PT ;  /* 0x0000000384847209 */ /* 0x002fe40007810000 */
[----:B------:R-:W-:-:S03]  /*4b90*/  FMNMX.FTZ R3, R110, R0, !PT ;  /* 0x000000006e037209 */ /* 0x000fc60007810000 */
[----:B------:R-:W1:Y:S04]  /*4ba0*/  SHFL.BFLY PT, R0, R132, 0x1, 0x1f ;  /* 0x0c201f0084007f89 */ /* 0x000e6800000e0000 */
[----:B------:R-:W2:Y:S01]  /*4bb0*/  SHFL.BFLY PT, R6, R3, 0x2, 0x1f ;  /* 0x0c401f0003067f89 */ /* 0x000ea200000e0000 */
[----:B-1----:R-:W-:Y:S02]  /*4bc0*/  FMNMX.FTZ R132, R132, R0, !PT ;  /* 0x0000000084847209 */ /* 0x002fe40007810000 */
[----:B--2---:R-:W-:-:S03]  /*4bd0*/  FMNMX.FTZ R3, R3, R6, !PT ;  /* 0x0000000603037209 */ /* 0x004fc60007810000 */
[C---:B------:R-:W-:Y:S01]  /*4be0*/  FMUL.FTZ R12, R132.reuse, c[0x0][0x2d0] ;  /* 0x0000b400840c7a20 */ /* 0x040fe20000410000 */
[----:B------:R-:W-:Y:S01]  /*4bf0*/  FSETP.NEU.FTZ.AND P0, PT, R132, -INF , PT ;  /* 0xff8000008400780b */ /* 0x000fe20003f1d000 */
[----:B------:R-:W1:Y:S03]  /*4c00*/  SHFL.BFLY PT, R6, R3, 0x1, 0x1f ;  /* 0x0c201f0003067f89 */ /* 0x000e6600000e0000 */
[----:B------:R-:W-:-:S05]  /*4c10*/  FSEL R12, R12, RZ, P0 ;  /* 0x000000ff0c0c7208 */ /* 0x000fca0000000000 */
[----:B------:R-:W-:-:S04]  /*4c20*/  FFMA.FTZ R0, R7, c[0x0][0x2d0], -R12 ;  /* 0x0000b40007007a23 */ /* 0x000fc8000001080c */
[----:B------:R2:W-:Y:S01]  /*4c30*/  MUFU.EX2 R96, R0 ;  /* 0x0000000000607308 */ /* 0x0005e20000000800 */
[----:B-1----:R-:W-:Y:S01]  /*4c40*/  FMNMX.FTZ R3, R3, R6, !PT ;  /* 0x0000000603037209 */ /* 0x002fe20007810000 */
[--C-:B------:R-:W-:Y:S02]  /*4c50*/  FFMA.FTZ R6, R11, c[0x0][0x2d0], -R12.reuse ;  /* 0x0000b4000b067a23 */ /* 0x100fe4000001080c */
[----:B--2---:R-:W-:Y:S01]  /*4c60*/  FFMA.FTZ R0, R8, c[0x0][0x2d0], -R12 ;  /* 0x0000b40008007a23 */ /* 0x004fe2000001080c */
[----:B------:R-:W-:-:S03]  /*4c70*/  FSETP.NEU.FTZ.AND P0, PT, R3, -INF , PT ;  /* 0xff8000000300780b */ /* 0x000fc60003f1d000 */
[----:B------:R1:W-:Y:S08]  /*4c80*/  MUFU.EX2 R211, R6 ;  /* 0x0000000600d37308 */ /* 0x0003f00000000800 */
[----:B------:R2:W3:Y:S01]  /*4c90*/  MUFU.EX2 R225, R0 ;  /* 0x0000000000e17308 */ /* 0x0004e20000000800 */
[----:B-1----:R-:W-:-:S07]  /*4ca0*/  FFMA.FTZ R6, R13, c[0x0][0x2d0], -R12 ;  /* 0x0000b4000d067a23 */ /* 0x002fce000001080c */
[----:B------:R-:W-:Y:S01]  /*4cb0*/  MUFU.EX2 R223, R6 ;  /* 0x0000000600df7308 */ /* 0x000fe20000000800 */
[----:B--2---:R-:W-:Y:S01]  /*4cc0*/  FFMA.FTZ R0, R9, c[0x0][0x2d0], -R12 ;  /* 0x0000b40009007a23 */ /* 0x004fe2000001080c */
[----:B---3--:R-:W-:-:S06]  /*4cd0*/  F2FP.PACK_AB R8, R225, R96 ;  /* 0x00000060e108723e */ /* 0x008fcc00000000ff */
[----:B------:R1:W-:Y:S02]  /*4ce0*/  MUFU.EX2 R97, R0 ;  /* 0x0000000000617308 */ /* 0x0003e40000000800 */
[----:B-1----:R-:W-:-:S06]  /*4cf0*/  FFMA.FTZ R0, R10, c[0x0][0x2d0], -R12 ;  /* 0x0000b4000a007a23 */ /* 0x002fcc000001080c */
[----:B------:R1:W2:Y:S02]  /*4d00*/  MUFU.EX2 R16, R0 ;  /* 0x0000000000107308 */ /* 0x0002a40000000800 */
[----:B-1----:R-:W-:-:S05]  /*4d10*/  FMUL.FTZ R0, R3, c[0x0][0x2d0] ;  /* 0x0000b40003007a20 */ /* 0x002fca0000410000 */
[----:B------:R-:W-:-:S05]  /*4d20*/  FSEL R0, R0, RZ, P0 ;  /* 0x000000ff00007208 */ /* 0x000fca0000000000 */
[----:B------:R-:W-:Y:S02]  /*4d30*/  FFMA.FTZ R5, R14, c[0x0][0x2d0], -R0 ;  /* 0x0000b4000e057a23 */ /* 0x000fe40000010800 */
[----:B--2---:R-:W-:Y:S02]  /*4d40*/  IMAD.MOV.U32 R14, RZ, RZ, R16 ;  /* 0x000000ffff0e7224 */ /* 0x004fe400078e0010 */
[----:B------:R-:W1:Y:S01]  /*4d50*/  LDSM.16.MT88.4 R16, [R217+0x100] ;  /* 0x00010000d910783b */ /* 0x000e620000004200 */
[----:B------:R2:W-:Y:S01]  /*4d60*/  MUFU.EX2 R224, R5 ;  /* 0x0000000500e07308 */ /* 0x0005e20000000800 */
[----:B------:R-:W-:Y:S01]  /*4d70*/  FFMA.FTZ R4, R21, c[0x0][0x2d0], -R0 ;  /* 0x0000b40015047a23 */ /* 0x000fe20000010800 */
[----:B------:R-:W-:-:S06]  /*4d80*/  F2FP.PACK_AB R10, R14, R97 ;  /* 0x000000610e0a723e */ /* 0x000fcc00000000ff */
[----:B------:R3:W4:Y:S01]  /*4d90*/  MUFU.EX2 R6, R4 ;  /* 0x0000000400067308 */ /* 0x0007220000000800 */
[----:B--2---:R-:W-:-:S07]  /*4da0*/  FFMA.FTZ R5, R15, c[0x0][0x2d0], -R0 ;  /* 0x0000b4000f057a23 */ /* 0x004fce0000010800 */
[----:B------:R2:W2:Y:S01]  /*4db0*/  MUFU.EX2 R213, R5 ;  /* 0x0000000500d57308 */ /* 0x0004a20000000800 */
[----:B---3--:R-:W-:Y:S01]  /*4dc0*/  FFMA.FTZ R4, R22, c[0x0][0x2d0], -R12 ;  /* 0x0000b40016047a23 */ /* 0x008fe2000001080c */
[----:B----4-:R-:W-:-:S06]  /*4dd0*/  MOV R2, R6 ;  /* 0x0000000600027202 */ /* 0x010fcc0000000f00 */
[----:B------:R3:W-:Y:S01]  /*4de0*/  MUFU.EX2 R222, R4 ;  /* 0x0000000400de7308 */ /* 0x0007e20000000800 */
[----:B--2---:R-:W-:Y:S01]  /*4df0*/  FFMA.FTZ R5, R20, c[0x0][0x2d0], -R0 ;  /* 0x0000b40014057a23 */ /* 0x004fe20000010800 */
[----:B------:R-:W-:-:S06]  /*4e00*/  F2FP.PACK_AB R9, R213, R224 ;  /* 0x000000e0d509723e */ /* 0x000fcc00000000ff */
[----:B------:R-:W2:Y:S01]  /*4e10*/  MUFU.EX2 R100, R5 ;  /* 0x0000000500647308 */ /* 0x000ea20000000800 */
[----:B---3--:R-:W-:-:S07]  /*4e20*/  FFMA.FTZ R4, R23, c[0x0][0x2d0], -R12 ;  /* 0x0000b40017047a23 */ /* 0x008fce000001080c */
[----:B------:R3:W4:Y:S01]  /*4e30*/  MUFU.EX2 R101, R4 ;  /* 0x0000000400657308 */ /* 0x0007220000000800 */
[----:B--2---:R-:W-:-:S07]  /*4e40*/  F2FP.PACK_AB R11, R6, R100 ;  /* 0x00000064060b723e */ /* 0x004fce00000000ff */
[----:B-1----:R-:W-:Y:S01]  /*4e50*/  HMMA.16816.F32 R32, R8, R16, RZ ;  /* 0x000000100820723c */ /* 0x002fe200000018ff */
[----:B---3--:R-:W-:Y:S01]  /*4e60*/  FFMA.FTZ R4, R28, c[0x0][0x2d0], -R0 ;  /* 0x0000b4001c047a23 */ /* 0x008fe20000010800 */
[----:B----4-:R-:W-:-:S03]  /*4e70*/  F2FP.PACK_AB R6, R101, R222 ;  /* 0x000000de6506723e */ /* 0x010fc600000000ff */
[----:B------:R1:W-:Y:S03]  /*4e80*/  MUFU.EX2 R15, R4 ;  /* 0x00000004000f7308 */ /* 0x0003e60000000800 */
[----:B------:R-:W-:Y:S01]  /*4e90*/  HMMA.16816.F32 R20, R8, R24, RZ ;  /* 0x000000180814723c */ /* 0x000fe200000018ff */
[----:B-1----:R-:W-:-:S07]  /*4ea0*/  FFMA.FTZ R4, R29, c[0x0][0x2d0], -R0 ;  /* 0x0000b4001d047a23 */ /* 0x002fce0000010800 */
[C---:B------:R-:W-:Y:S01]  /*4eb0*/  HMMA.16816.F32 R28, R8.reuse, R18, RZ ;  /* 0x00000012081c723c */ /* 0x040fe200000018ff */
[----:B------:R1:W2:Y:S07]  /*4ec0*/  MUFU.EX2 R252, R4 ;  /* 0x0000000400fc7308 */ /* 0x0002ae0000000800 */
[C---:B------:R-:W-:Y:S08]  /*4ed0*/  HMMA.16816.F32 R16, R8.reuse, R26, RZ ;  /* 0x0000001a0810723c */ /* 0x040ff000000018ff */
[----:B------:R-:W-:Y:S01]  /*4ee0*/  HMMA.16816.F32 R24, R8, R46, RZ ;  /* 0x0000002e0818723c */ /* 0x000fe200000018ff */
        /* <DEDUP_REMOVED lines=9> */
[C---:B------:R-:W-:Y:S08]  /*4f80*/  HMMA.16816.F32 R188, R4.reuse, R36, R20 ;  /* 0x0000002404bc723c */ /* 0x040ff00000001814 */
[----:B------:R-:W-:Y:S01]  /*4f90*/  HMMA.16816.F32 R180, R4, R38, R16 ;  /* 0x0000002604b4723c */ /* 0x000fe20000001810 */
[----:B------:R-:W2:Y:S07]  /*4fa0*/  LDSM.16.MT88.4 R36, [R217+0x3100] ;  /* 0x00310000d924783b */ /* 0x000eae0000004200 */
[----:B------:R-:W-:Y:S01]  /*4fb0*/  HMMA.16816.F32 R28, R8, R44, RZ ;  /* 0x0000002c081c723c */ /* 0x000fe200000018ff */
[----:B------:R-:W3:Y:S07]  /*4fc0*/  LDSM.16.MT88.4 R44, [R218+0x3100] ;  /* 0x00310000da2c783b */ /* 0x000eee0000004200 */
[----:B------:R-:W-:Y:S01]  /*4fd0*/  HMMA.16816.F32 R200, R4, R40, R32 ;  /* 0x0000002804c8723c */ /* 0x000fe20000001820 */
[----:B------:R-:W4:Y:S07]  /*4fe0*/  LDSM.16.MT88.4 R32, [R219+0x900] ;  /* 0x00090000db20783b */ /* 0x000f2e0000004200 */
[C---:B-1----:R-:W-:Y:S08]  /*4ff0*/  HMMA.16816.F32 R20, R8.reuse, R48, RZ ;  /* 0x000000300814723c */ /* 0x042ff000000018ff */
[----:B------:R-:W-:Y:S08]  /*5000*/  HMMA.16816.F32 R16, R8, R50, RZ ;  /* 0x000000320810723c */ /* 0x000ff000000018ff */
[C---:B------:R-:W-:Y:S08]  /*5010*/  HMMA.16816.F32 R172, R4.reuse, R52, R28 ;  /* 0x0000003404ac723c */ /* 0x040ff0000000181c */
[----:B------:R-:W-:Y:S08]  /*5020*/  HMMA.16816.F32 R192, R4, R54, R24 ;  /* 0x0000003604c0723c */ /* 0x000ff00000001818 */
[C---:B--2---:R-:W-:Y:S08]  /*5030*/  HMMA.16816.F32 R52, R8.reuse, R36, RZ ;  /* 0x000000240834723c */ /* 0x044ff000000018ff */
[C---:B------:R-:W-:Y:S08]  /*5040*/  HMMA.16816.F32 R48, R8.reuse, R38, RZ ;  /* 0x000000260830723c */ /* 0x040ff000000018ff */
[C---:B---3--:R-:W-:Y:S08]  /*5050*/  HMMA.16816.F32 R36, R8.reuse, R46, RZ ;  /* 0x0000002e0824723c */ /* 0x048ff000000018ff */
[C---:B------:R-:W-:Y:S08]  /*5060*/  HMMA.16816.F32 R28, R8.reuse, R74, RZ ;  /* 0x0000004a081c723c */ /* 0x040ff000000018ff */
[----:B------:R-:W-:Y:S08]  /*5070*/  HMMA.16816.F32 R40, R8, R44, RZ ;  /* 0x0000002c0828723c */ /* 0x000ff000000018ff */
[C---:B----4-:R-:W-:Y:S08]  /*5080*/  HMMA.16816.F32 R184, R4.reuse, R32, R20 ;  /* 0x0000002004b8723c */ /* 0x050ff00000001814 */
[----:B------:R-:W-:Y:S08]  /*5090*/  HMMA.16816.F32 R176, R4, R34, R16 ;  /* 0x0000002204b0723c */ /* 0x000ff00000001810 */
[C---:B------:R-:W-:Y:S08]  /*50a0*/  HMMA.16816.F32 R24, R8.reuse, R80, RZ ;  /* 0x000000500818723c */ /* 0x040ff000000018ff */
[C---:B------:R-:W-:Y:S01]  /*50b0*/  HMMA.16816.F32 R20, R8.reuse, R82, RZ ;  /* 0x000000520814723c */ /* 0x040fe200000018ff */
[----:B------:R-:W-:Y:S07]  /*50c0*/  LDSM.16.MT88.4 R80, [R219+0x6900] ;  /* 0x00690000db50783b */ /* 0x000fee0000004200 */
[----:B------:R-:W-:Y:S08]  /*50d0*/  HMMA.16816.F32 R16, R8, R88, RZ ;  /* 0x000000580810723c */ /* 0x000ff000000018ff */
[C---:B------:R-:W-:Y:S01]  /*50e0*/  HMMA.16816.F32 R128, R4.reuse, R66, R36 ;  /* 0x000000420480723c */ /* 0x040fe20000001824 */
[----:B------:R-:W1:Y:S07]  /*50f0*/  LDSM.16.MT88.4 R36, [R217+0x9100] ;  /* 0x00910000d924783b */ /* 0x000e6e0000004200 */
[----:B------:R-:W-:Y:S01]  /*5100*/  HMMA.16816.F32 R168, R4, R62, R28 ;  /* 0x0000003e04a8723c */ /* 0x000fe2000000181c */
[----:B------:R-:W2:Y:S07]  /*5110*/  LDSM.16.MT88.4 R28, [R219+0x6100] ;  /* 0x00610000db1c783b */ /* 0x000eae0000004200 */
[----:B------:R-:W-:Y:S01]  /*5120*/  HMMA.16816.F32 R44, R8, R90, RZ ;  /* 0x0000005a082c723c */ /* 0x000fe200000018ff */
[----:B------:R-:W3:Y:S07]  /*5130*/  LDSM.16.MT88.4 R88, [R218+0x6900] ;  /* 0x00690000da58783b */ /* 0x000eee0000004200 */
[C---:B------:R-:W-:Y:S01]  /*5140*/  HMMA.16816.F32 R116, R4.reuse, R86, R48 ;  /* 0x000000560474723c */ /* 0x040fe20000001830 */
[----:B------:R-:W4:Y:S06]  /*5150*/  LDSM.16.MT88.4 R48, [R220+0x6900] ;  /* 0x00690000dc30783b */ /* 0x000f2c0000004200 */
[----:B------:R-:W-:Y:S01]  /*5160*/  IMAD.MOV.U32 R87, RZ, RZ, R122 ;  /* 0x000000ffff577224 */ /* 0x000fe200078e007a */
[----:B------:R-:W-:Y:S01]  /*5170*/  HMMA.16816.F32 R148, R4, R84, R52 ;  /* 0x000000540494723c */ /* 0x000fe20000001834 */
[----:B------:R-:W-:Y:S01]  /*5180*/  LDSM.16.MT88.4 R52, [R220+0x9100] ;  /* 0x00910000dc34783b */ /* 0x000fe20000004200 */
[----:B------:R-:W-:-:S05]  /*5190*/  IMAD.MOV.U32 R86, RZ, RZ, R103 ;  /* 0x000000ffff567224 */ /* 0x000fca00078e0067 */
[----:B------:R-:W-:Y:S01]  /*51a0*/  MOV R84, R121 ;  /* 0x0000007900547202 */ /* 0x000fe20000000f00 */
[----:B------:R-:W-:Y:S01]  /*51b0*/  HMMA.16816.F32 R124, R4, R64, R40 ;  /* 0x00000040047c723c */ /* 0x000fe20000001828 */
[----:B------:R-:W1:Y:S01]  /*51c0*/  LDSM.16.MT88.4 R40, [R218+0x9100] ;  /* 0x00910000da28783b */ /* 0x000e620000004200 */
[----:B------:R-:W-:-:S03]  /*51d0*/  IMAD.MOV.U32 R85, RZ, RZ, R120 ;  /* 0x000000ffff557224 */ /* 0x000fc600078e0078 */
[----:B------:R-:W1:Y:S03]  /*51e0*/  LDSM.16.MT88.4 R64, [R219+0x9100] ;  /* 0x00910000db40783b */ /* 0x000e660000004200 */
[----:B------:R-:W-:Y:S01]  /*51f0*/  HMMA.16816.F32 R32, R8, R72, RZ ;  /* 0x000000480820723c */ /* 0x000fe200000018ff */
[----:B------:R-:W-:Y:S07]  /*5200*/  LDSM.16.MT88.4 R72, [R218+0x9900] ;  /* 0x00990000da48783b */ /* 0x000fee0000004200 */
[C---:B------:R-:W-:Y:S08]  /*5210*/  HMMA.16816.F32 R152, R4.reuse, R56, R24 ;  /* 0x000000380498723c */ /* 0x040ff00000001818 */
[C---:B------:R-:W-:Y:S08]  /*5220*/  HMMA.16816.F32 R164, R4.reuse, R58, R20 ;  /* 0x0000003a04a4723c */ /* 0x040ff00000001814 */
[----:B------:R-:W-:Y:S08]  /*5230*/  HMMA.16816.F32 R160, R4, R68, R16 ;  /* 0x0000004404a0723c */ /* 0x000ff00000001810 */
[C---:B------:R-:W-:Y:S08]  /*5240*/  HMMA.16816.F32 R24, R8.reuse, R76, RZ ;  /* 0x0000004c0818723c */ /* 0x040ff000000018ff */
[C---:B------:R-:W-:Y:S01]  /*5250*/  HMMA.16816.F32 R20, R8.reuse, R78, RZ ;  /* 0x0000004e0814723c */ /* 0x040fe200000018ff */
[----:B------:R-:W3:Y:S07]  /*5260*/  LDSM.16.MT88.4 R76, [R217+0x9900] ;  /* 0x00990000d94c783b */ /* 0x000eee0000004200 */
[----:B------:R-:W-:Y:S08]  /*5270*/  HMMA.16816.F32 R16, R8, R92, RZ ;  /* 0x0000005c0810723c */ /* 0x000ff000000018ff */
[----:B------:R-:W-:Y:S08]  /*5280*/  HMMA.16816.F32 R140, R4, R60, R32 ;  /* 0x0000003c048c723c */ /* 0x000ff00000001820 */
[----:B-1----:R-:W-:Y:S08]  /*5290*/  HMMA.16816.F32 R32, R8, R36, RZ ;  /* 0x000000240820723c */ /* 0x002ff000000018ff */
[----:B------:R-:W-:Y:S01]  /*52a0*/  HMMA.16816.F32 R156, R4, R70, R44 ;  /* 0x00000046049c723c */ /* 0x000fe2000000182c */
[----:B------:R-:W1:Y:S07]  /*52b0*/  LDSM.16.MT88.4 R68, [R220+0x9900] ;  /* 0x00990000dc44783b */ /* 0x000e6e0000004200 */
[C---:B--2---:R-:W-:Y:S08]  /*52c0*/  HMMA.16816.F32 R56, R8.reuse, R28, RZ ;  /* 0x0000001c0838723c */ /* 0x044ff000000018ff */
[----:B------:R-:W-:Y:S08]  /*52d0*/  HMMA.16816.F32 R44, R8, R30, RZ ;  /* 0x0000001e082c723c */ /* 0x000ff000000018ff */
[C---:B---3--:R-:W-:Y:S07]  /*52e0*/  HMMA.16816.F32 R144, R4.reuse, R88, R24 ;  /* 0x000000580490723c */ /* 0x048fee0000001818 */
[----:B------:R-:W-:Y:S01]  /*52f0*/  IMAD.MOV.U32 R88, RZ, RZ, R111 ;  /* 0x000000ffff587224 */ /* 0x000fe200078e006f */
[----:B------:R-:W-:Y:S01]  /*5300*/  HMMA.16816.F32 R136, R4, R90, R20 ;  /* 0x0000005a0488723c */ /* 0x000fe20000001814 */
[----:B------:R-:W-:-:S07]  /*5310*/  MOV R89, R101 ;  /* 0x0000006500597202 */ /* 0x000fce0000000f00 */
[----:B----4-:R-:W-:Y:S07]  /*5320*/  HMMA.16816.F32 R120, R4, R48, R16 ;  /* 0x000000300478723c */ /* 0x010fee0000001810 */
[----:B------:R-:W-:Y:S01]  /*5330*/  IMAD.MOV.U32 R48, RZ, RZ, R110 ;  /* 0x000000ffff307224 */ /* 0x000fe200078e006e */
[----:B------:R-:W-:Y:S01]  /*5340*/  HMMA.16816.F32 R28, R8, R38, RZ ;  /* 0x00000026081c723c */ /* 0x000fe200000018ff */
[----:B------:R-:W-:-:S07]  /*5350*/  IMAD.MOV.U32 R49, RZ, RZ, R100 ;  /* 0x000000ffff317224 */ /* 0x000fce00078e0064 */
[C---:B------:R-:W-:Y:S08]  /*5360*/  HMMA.16816.F32 R24, R8.reuse, R40, RZ ;  /* 0x000000280818723c */ /* 0x040ff000000018ff */
[C---:B------:R-:W-:Y:S08]  /*5370*/  HMMA.16816.F32 R20, R8.reuse, R42, RZ ;  /* 0x0000002a0814723c */ /* 0x040ff000000018ff */
[C---:B------:R-:W-:Y:S08]  /*5380*/  HMMA.16816.F32 R16, R8.reuse, R52, RZ ;  /* 0x000000340810723c */ /* 0x040ff000000018ff */
[C---:B------:R-:W-:Y:S08]  /*5390*/  HMMA.16816.F32 R36, R8.reuse, R54, RZ ;  /* 0x000000360824723c */ /* 0x040ff000000018ff */
[C---:B------:R-:W-:Y:S08]  /*53a0*/  HMMA.16816.F32 R60, R8.reuse, R94, RZ ;  /* 0x0000005e083c723c */ /* 0x040ff000000018ff */
[C---:B------:R-:W-:Y:S08]  /*53b0*/  HMMA.16816.F32 R52, R8.reuse, R64, RZ ;  /* 0x000000400834723c */ /* 0x040ff000000018ff */
[----:B------:R-:W-:Y:S01]  /*53c0*/  HMMA.16816.F32 R40, R8, R66, RZ ;  /* 0x000000420828723c */ /* 0x000fe200000018ff */
[----:B------:R-:W2:Y:S07]  /*53d0*/  LDSM.16.MT88.4 R8, [R219+0x9900] ;  /* 0x00990000db08783b */ /* 0x000eae0000004200 */
[C---:B------:R-:W-:Y:S07]  /*53e0*/  HMMA.16816.F32 R92, R4.reuse, R76, R32 ;  /* 0x0000004c045c723c */ /* 0x040fee0000001820 */
[----:B------:R-:W-:Y:S01]  /*53f0*/  IMAD.MOV.U32 R33, RZ, RZ, R2 ;  /* 0x000000ffff217224 */ /* 0x000fe200078e0002 */
[----:B------:R-:W-:Y:S01]  /*5400*/  MOV R34, R89 ;  /* 0x0000005900227202 */ /* 0x000fe20000000f00 */
[----:B------:R-:W-:Y:S01]  /*5410*/  FFMA.FTZ R2, R107, c[0x0][0x2d0], -R12 ;  /* 0x0000b4006b027a23 */ /* 0x000fe2000001080c */
[----:B------:R-:W-:Y:S01]  /*5420*/  HMMA.16816.F32 R108, R4, R50, R60 ;  /* 0x00000032046c723c */ /* 0x000fe2000000183c */
[----:B------:R-:W-:-:S06]  /*5430*/  IMAD.MOV.U32 R35, RZ, RZ, R88 ;  /* 0x000000ffff237224 */ /* 0x000fcc00078e0058 */
[----:B------:R-:W-:Y:S01]  /*5440*/  MOV R62, R102 ;  /* 0x00000066003e7202 */ /* 0x000fe20000000f00 */
[C---:B------:R-:W-:Y:S01]  /*5450*/  HMMA.16816.F32 R88, R4.reuse, R78, R28 ;  /* 0x0000004e0458723c */ /* 0x040fe2000000181c */
[----:B------:R-:W-:Y:S01]  /*5460*/  IMAD.MOV.U32 R61, RZ, RZ, R99 ;  /* 0x000000ffff3d7224 */ /* 0x000fe200078e0063 */
[----:B------:R-:W-:Y:S01]  /*5470*/  MOV R51, R97 ;  /* 0x0000006100337202 */ /* 0x000fe20000000f00 */
[----:B------:R-:W-:Y:S02]  /*5480*/  IMAD.MOV.U32 R60, RZ, RZ, R98 ;  /* 0x000000ffff3c7224 */ /* 0x000fe400078e0062 */
[----:B------:R-:W-:Y:S02]  /*5490*/  IMAD.MOV.U32 R50, RZ, RZ, R96 ;  /* 0x000000ffff327224 */ /* 0x000fe400078e0060 */
[----:B------:R-:W-:Y:S01]  /*54a0*/  MOV R30, R211 ;  /* 0x000000d3001e7202 */ /* 0x000fe20000000f00 */
[----:B------:R-:W-:Y:S01]  /*54b0*/  HMMA.16816.F32 R100, R4, R80, R56 ;  /* 0x000000500464723c */ /* 0x000fe20000001838 */
[----:B------:R3:W-:Y:S01]  /*54c0*/  MUFU.EX2 R211, R2 ;  /* 0x0000000200d37308 */ /* 0x0007e20000000800 */
[----:B------:R-:W-:-:S06]  /*54d0*/  IMAD.MOV.U32 R31, RZ, RZ, R226 ;  /* 0x000000ffff1f7224 */ /* 0x000fcc00078e00e2 */
[C---:B------:R-:W-:Y:S08]  /*54e0*/  HMMA.16816.F32 R96, R4.reuse, R82, R44 ;  /* 0x000000520460723c */ /* 0x040ff0000000182c */
[C---:B------:R-:W-:Y:S01]  /*54f0*/  HMMA.16816.F32 R80, R4.reuse, R72, R24 ;  /* 0x000000480450723c */ /* 0x040fe20000001818 */
[--C-:B---3--:R-:W-:Y:S01]  /*5500*/  FFMA.FTZ R2, R106, c[0x0][0x2d0], -R12.reuse ;  /* 0x0000b4006a027a23 */ /* 0x108fe2000001080c */
[----:B------:R-:W-:Y:S06]  /*5510*/  LDSM.16.MT88.4 R24, [R220+0x1100] ;  /* 0x00110000dc18783b */ /* 0x000fec0000004200 */
[C---:B------:R-:W-:Y:S01]  /*5520*/  HMMA.16816.F32 R72, R4.reuse, R74, R20 ;  /* 0x0000004a0448723c */ /* 0x040fe20000001814 */
[----:B------:R3:W4:Y:S07]  /*5530*/  MUFU.EX2 R23, R2 ;  /* 0x0000000200177308 */ /* 0x00072e0000000800 */
[C---:B-1----:R-:W-:Y:S01]  /*5540*/  HMMA.16816.F32 R44, R4.reuse, R68, R16 ;  /* 0x00000044042c723c */ /* 0x042fe20000001810 */
[----:B------:R-:W1:Y:S07]  /*5550*/  LDSM.16.MT88.4 R16, [R217+0x1100] ;  /* 0x00110000d910783b */ /* 0x000e6e0000004200 */
[----:B--2---:R-:W-:Y:S01]  /*5560*/  HMMA.16816.F32 R52, R4, R8, R52 ;  /* 0x000000080434723c */ /* 0x004fe20000001834 */
[----:B---3--:R-:W-:-:S04]  /*5570*/  FFMA.FTZ R2, R105, c[0x0][0x2d0], -R12 ;  /* 0x0000b40069027a23 */ /* 0x008fc8000001080c */
[----:B------:R2:W-:Y:S03]  /*5580*/  MUFU.EX2 R63, R2 ;  /* 0x00000002003f7308 */ /* 0x0005e60000000800 */
[C---:B------:R-:W-:Y:S01]  /*5590*/  HMMA.16816.F32 R40, R4.reuse, R10, R40 ;  /* 0x0000000a0428723c */ /* 0x040fe20000001828 */
[----:B------:R-:W3:Y:S07]  /*55a0*/  LDSM.16.MT88.4 R8, [R218+0x1100] ;  /* 0x00110000da08783b */ /* 0x000eee0000004200 */
[----:B------:R-:W-:Y:S01]  /*55b0*/  HMMA.16816.F32 R36, R4, R70, R36 ;  /* 0x000000460424723c */ /* 0x000fe20000001824 */
[----:B--2---:R-:W-:-:S06]  /*55c0*/  FFMA.FTZ R2, R104, c[0x0][0x2d0], -R12 ;  /* 0x0000b40068027a23 */ /* 0x004fcc000001080c */
[----:B----4-:R-:W-:Y:S01]  /*55d0*/  F2FP.PACK_AB R4, R23, R211 ;  /* 0x000000d31704723e */ /* 0x010fe200000000ff */
[----:B------:R2:W4:Y:S02]  /*55e0*/  MUFU.EX2 R64, R2 ;  /* 0x0000000200407308 */ /* 0x0005240000000800 */
[----:B--2---:R-:W-:Y:S01]  /*55f0*/  FFMA.FTZ R2, R112, c[0x0][0x2d0], -R0 ;  /* 0x0000b40070027a23 */ /* 0x004fe20000010800 */
[----:B----4-:R-:W-:-:S05]  /*5600*/  F2FP.PACK_AB R6, R64, R63 ;  /* 0x0000003f4006723e */ /* 0x010fca00000000ff */
[----:B------:R2:W-:Y:S02]  /*5610*/  MUFU.EX2 R28, R2 ;  /* 0x00000002001c7308 */ /* 0x0005e40000000800 */
[----:B--2---:R-:W-:-:S06]  /*5620*/  FFMA.FTZ R2, R113, c[0x0][0x2d0], -R0 ;  /* 0x0000b40071027a23 */ /* 0x004fcc0000010800 */
[----:B------:R2:W4:Y:S02]  /*5630*/  MUFU.EX2 R32, R2 ;  /* 0x0000000200207308 */ /* 0x0005240000000800 */
[----:B--2---:R-:W-:Y:S01]  /*5640*/  FFMA.FTZ R2, R114, c[0x0][0x2d0], -R0 ;  /* 0x0000b40072027a23 */ /* 0x004fe20000010800 */
[----:B----4-:R-:W-:-:S05]  /*5650*/  F2FP.PACK_AB R5, R32, R28 ;  /* 0x0000001c2005723e */ /* 0x010fca00000000ff */
[----:B------:R2:W-:Y:S02]  /*5660*/  MUFU.EX2 R29, R2 ;  /* 0x00000002001d7308 */ /* 0x0005e40000000800 */
[----:B--2---:R-:W-:-:S06]  /*5670*/  FFMA.FTZ R2, R115, c[0x0][0x2d0], -R0 ;  /* 0x0000b40073027a23 */ /* 0x004fcc0000010800 */
[----:B------:R-:W2:Y:S02]  /*5680*/  MUFU.EX2 R226, R2 ;  /* 0x0000000200e27308 */ /* 0x000ea40000000800 */
[----:B--2---:R-:W-:Y:S02]  /*5690*/  F2FP.PACK_AB R7, R226, R29 ;  /* 0x0000001de207723e */ /* 0x004fe400000000ff */
[----:B------:R-:W-:-:S05]  /*56a0*/  MOV R2, R33 ;  /* 0x0000002100027202 */ /* 0x000fca0000000f00 */
[C---:B-1----:R-:W-:Y:S07]  /*56b0*/  HMMA.16816.F32 R56, R4.reuse, R16, R200 ;  /* 0x000000100438723c */ /* 0x042fee00000018c8 */
[----:B------:R-:W-:Y:S01]  /*56c0*/  IMAD.MOV.U32 R200, RZ, RZ, R31 ;  /* 0x000000ffffc87224 */ /* 0x000fe200078e001f */
[----:B---3--:R-:W-:Y:S01]  /*56d0*/  HMMA.16816.F32 R76, R4, R8, R188 ;  /* 0x00000008044c723c */ /* 0x008fe200000018bc */
[----:B------:R-:W-:Y:S02]  /*56e0*/  IMAD.MOV.U32 R31, RZ, RZ, R85 ;  /* 0x000000ffff1f7224 */ /* 0x000fe400078e0055 */
[----:B------:R-:W-:-:S02]  /*56f0*/  IMAD.MOV.U32 R201, RZ, RZ, R64 ;  /* 0x000000ffffc97224 */ /* 0x000fc400078e0040 */
[----:B------:R-:W-:Y:S02]  /*5700*/  IMAD.MOV.U32 R202, RZ, RZ, R50 ;  /* 0x000000ffffca7224 */ /* 0x000fe400078e0032 */
[----:B------:R-:W-:Y:S01]  /*5710*/  IMAD.MOV.U32 R191, RZ, RZ, R23 ;  /* 0x000000ffffbf7224 */ /* 0x000fe200078e0017 */
[----:B------:R-:W-:Y:S01]  /*5720*/  MOV R190, R28 ;  /* 0x0000001c00be7202 */ /* 0x000fe20000000f00 */
[----:B------:R-:W-:Y:S01]  /*5730*/  IMAD.MOV.U32 R189, RZ, RZ, R30 ;  /* 0x000000ffffbd7224 */ /* 0x000fe200078e001e */
[----:B------:R-:W-:Y:S01]  /*5740*/  MOV R30, R84 ;  /* 0x00000054001e7202 */ /* 0x000fe20000000f00 */
[----:B------:R-:W-:Y:S01]  /*5750*/  IMAD.MOV.U32 R28, RZ, RZ, R86 ;  /* 0x000000ffff1c7224 */ /* 0x000fe200078e0056 */
[----:B------:R-:W1:Y:S01]  /*5760*/  LDSM.16.MT88.4 R20, [R219+0x1100] ;  /* 0x00110000db14783b */ /* 0x000e620000004200 */
[----:B------:R-:W-:Y:S01]  /*5770*/  IMAD.MOV.U32 R188, RZ, RZ, R87 ;  /* 0x000000ffffbc7224 */ /* 0x000fe200078e0057 */
[C---:B------:R-:W-:Y:S01]  /*5780*/  HMMA.16816.F32 R64, R4.reuse, R18, R196 ;  /* 0x000000120440723c */ /* 0x040fe200000018c4 */
[----:B------:R-:W-:Y:S01]  /*5790*/  IMAD.MOV.U32 R203, RZ, RZ, R48 ;  /* 0x000000ffffcb7224 */ /* 0x000fe200078e0030 */
[----:B------:R-:W-:Y:S05]  /*57a0*/  LDSM.16.MT88.4 R16, [R217+0x4100] ;  /* 0x00410000d910783b */ /* 0x000fea0000004200 */
        /* <DEDUP_REMOVED lines=9> */
[C---:B------:R-:W-:Y:S01]  /*5840*/  HMMA.16816.F32 R68, R4.reuse, R24, R172 ;  /* 0x000000180444723c */ /* 0x040fe200000018ac */
[----:B------:R-:W-:Y:S01]  /*5850*/  MOV R180, R51 ;  /* 0x0000003300b47202 */ /* 0x000fe20000000f00 */
[----:B------:R-:W3:Y:S05]  /*5860*/  LDSM.16.MT88.4 R32, [R220+0x4100] ;  /* 0x00410000dc20783b */ /* 0x000eea0000004200 */
[----:B------:R-:W-:Y:S01]  /*5870*/  MOV R173, R49 ;  /* 0x0000003100ad7202 */ /* 0x000fe20000000f00 */
[----:B------:R-:W-:Y:S01]  /*5880*/  IMAD.MOV.U32 R175, RZ, RZ, R29 ;  /* 0x000000ffffaf7224 */ /* 0x000fe200078e001d */
[----:B------:R-:W-:Y:S01]  /*5890*/  MOV R174, R28 ;  /* 0x0000001c00ae7202 */ /* 0x000fe20000000f00 */
[C---:B------:R-:W-:Y:S01]  /*58a0*/  HMMA.16816.F32 R60, R4.reuse, R26, R192 ;  /* 0x0000001a043c723c */ /* 0x040fe200000018c0 */
[----:B------:R-:W-:Y:S07]  /*58b0*/  LDSM.16.MT88.4 R24, [R220+0xa100] ;  /* 0x00a10000dc18783b */ /* 0x000fee0000004200 */
[C---:B-1----:R-:W-:Y:S08]  /*58c0*/  HMMA.16816.F32 R48, R4.reuse, R20, R184 ;  /* 0x000000140430723c */ /* 0x042ff000000018b8 */
[C---:B------:R-:W-:Y:S01]  /*58d0*/  HMMA.16816.F32 R104, R4.reuse, R22, R176 ;  /* 0x000000160468723c */ /* 0x040fe200000018b0 */
[----:B------:R-:W1:Y:S07]  /*58e0*/  LDSM.16.MT88.4 R20, [R219+0x4100] ;  /* 0x00410000db14783b */ /* 0x000e6e0000004200 */
[C---:B--2---:R-:W-:Y:S08]  /*58f0*/  HMMA.16816.F32 R124, R4.reuse, R8, R124 ;  /* 0x00000008047c723c */ /* 0x044ff0000000187c */
[C---:B------:R-:W-:Y:S01]  /*5900*/  HMMA.16816.F32 R128, R4.reuse, R10, R128 ;  /* 0x0000000a0480723c */ /* 0x040fe20000001880 */
[----:B------:R-:W2:Y:S07]  /*5910*/  LDSM.16.MT88.4 R8, [R218+0x7100] ;  /* 0x00710000da08783b */ /* 0x000eae0000004200 */
[C---:B------:R-:W-:Y:S08]  /*5920*/  HMMA.16816.F32 R112, R4.reuse, R16, R148 ;  /* 0x000000100470723c */ /* 0x040ff00000001894 */
[C---:B------:R-:W-:Y:S01]  /*5930*/  HMMA.16816.F32 R116, R4.reuse, R18, R116 ;  /* 0x000000120474723c */ /* 0x040fe20000001874 */
[----:B------:R-:W4:Y:S07]  /*5940*/  LDSM.16.MT88.4 R16, [R217+0x7100] ;  /* 0x00710000d910783b */ /* 0x000f2e0000004200 */
[C---:B---3--:R-:W-:Y:S07]  /*5950*/  HMMA.16816.F32 R148, R4.reuse, R34, R168 ;  /* 0x000000220494723c */ /* 0x048fee00000018a8 */
[----:B------:R-:W-:Y:S01]  /*5960*/  MOV R170, R196 ;  /* 0x000000c400aa7202 */ /* 0x000fe20000000f00 */
[----:B------:R-:W-:Y:S01]  /*5970*/  IMAD.MOV.U32 R171, RZ, RZ, R197 ;  /* 0x000000ffffab7224 */ /* 0x000fe200078e00c5 */
[----:B------:R-:W-:Y:S01]  /*5980*/  MOV R34, R199 ;  /* 0x000000c700227202 */ /* 0x000fe20000000f00 */
[----:B------:R-:W-:Y:S01]  /*5990*/  IMAD.MOV.U32 R35, RZ, RZ, R198 ;  /* 0x000000ffff237224 */ /* 0x000fe200078e00c6 */
[----:B------:R-:W-:Y:S01]  /*59a0*/  HMMA.16816.F32 R140, R4, R32, R140 ;  /* 0x00000020048c723c */ /* 0x000fe2000000188c */
[----:B------:R-:W-:-:S02]  /*59b0*/  IMAD.MOV.U32 R169, RZ, RZ, R180 ;  /* 0x000000ffffa97224 */ /* 0x000fc400078e00b4 */
[----:B------:R-:W-:-:S04]  /*59c0*/  IMAD.MOV.U32 R168, RZ, RZ, R173 ;  /* 0x000000ffffa87224 */ /* 0x000fc800078e00ad */
[----:B------:R-:W-:Y:S01]  /*59d0*/  IMAD.MOV.U32 R33, RZ, RZ, R200 ;  /* 0x000000ffff217224 */ /* 0x000fe200078e00c8 */
[C---:B-1----:R-:W-:Y:S01]  /*59e0*/  HMMA.16816.F32 R196, R4.reuse, R22, R164 ;  /* 0x0000001604c4723c */ /* 0x042fe200000018a4 */
[----:B------:R-:W-:Y:S01]  /*59f0*/  IMAD.MOV.U32 R200, RZ, RZ, R2 ;  /* 0x000000ffffc87224 */ /* 0x000fe200078e0002 */
[----:B------:R-:W-:Y:S01]  /*5a00*/  MOV R2, R31 ;  /* 0x0000001f00027202 */ /* 0x000fe20000000f00 */
[----:B------:R-:W-:Y:S02]  /*5a10*/  IMAD.MOV.U32 R32, RZ, RZ, R30 ;  /* 0x000000ffff207224 */ /* 0x000fe400078e001e */
[----:B------:R-:W1:Y:S02]  /*5a20*/  LDSM.16.MT88.4 R28, [R220+0x7100] ;  /* 0x00710000dc1c783b */ /* 0x000e640000004200 */
[----:B------:R-:W-:Y:S01]  /*5a30*/  IMAD.MOV.U32 R164, RZ, RZ, R181 ;  /* 0x000000ffffa47224 */ /* 0x000fe200078e00b5 */
[----:B------:R-:W-:Y:S01]  /*5a40*/  MOV R166, R183 ;  /* 0x000000b700a67202 */ /* 0x000fe20000000f00 */
[----:B------:R-:W-:Y:S01]  /*5a50*/  IMAD.MOV.U32 R165, RZ, RZ, R182 ;  /* 0x000000ffffa57224 */ /* 0x000fe200078e00b6 */
[----:B--2---:R-:W-:Y:S01]  /*5a60*/  HMMA.16816.F32 R184, R4, R8, R144 ;  /* 0x0000000804b8723c */ /* 0x004fe20000001890 */
[----:B------:R-:W-:-:S07]  /*5a70*/  IMAD.MOV.U32 R167, RZ, RZ, R188 ;  /* 0x000000ffffa77224 */ /* 0x000fce00078e00bc */
[C---:B------:R-:W-:Y:S01]  /*5a80*/  HMMA.16816.F32 R180, R4.reuse, R10, R136 ;  /* 0x0000000a04b4723c */ /* 0x040fe20000001888 */
[----:B------:R-:W2:Y:S07]  /*5a90*/  LDSM.16.MT88.4 R8, [R218+0xa100] ;  /* 0x00a10000da08783b */ /* 0x000eae0000004200 */
[C---:B------:R-:W-:Y:S01]  /*5aa0*/  HMMA.16816.F32 R152, R4.reuse, R20, R152 ;  /* 0x000000140498723c */ /* 0x040fe20000001898 */
[----:B------:R-:W-:Y:S07]  /*5ab0*/  LDSM.16.MT88.4 R20, [R219+0x7100] ;  /* 0x00710000db14783b */ /* 0x000fee0000004200 */
[----:B----4-:R-:W-:Y:S07]  /*5ac0*/  HMMA.16816.F32 R192, R4, R16, R160 ;  /* 0x0000001004c0723c */ /* 0x010fee00000018a0 */
[----:B------:R-:W-:Y:S01]  /*5ad0*/  IMAD.MOV.U32 R161, RZ, RZ, R189 ;  /* 0x000000ffffa17224 */ /* 0x000fe200078e00bd */
[----:B------:R-:W-:Y:S01]  /*5ae0*/  MOV R162, R190 ;  /* 0x000000be00a27202 */ /* 0x000fe20000000f00 */
[----:B------:R-:W-:-:S02]  /*5af0*/  IMAD.MOV.U32 R163, RZ, RZ, R191 ;  /* 0x000000ffffa37224 */ /* 0x000fc400078e00bf */
[C---:B------:R-:W-:Y:S01]  /*5b00*/  HMMA.16816.F32 R188, R4.reuse, R18, R156 ;  /* 0x0000001204bc723c */ /* 0x040fe2000000189c */
[----:B------:R-:W3:Y:S07]  /*5b10*/  LDSM.16.MT88.4 R16, [R217+0xa100] ;  /* 0x00a10000d910783b */ /* 0x000eee0000004200 */
[C---:B-1----:R-:W-:Y:S07]  /*5b20*/  HMMA.16816.F32 R176, R4.reuse, R28, R120 ;  /* 0x0000001c04b0723c */ /* 0x042fee0000001878 */
[----:B------:R-:W-:Y:S01]  /*5b30*/  IMAD.MOV.U32 R28, RZ, RZ, R174 ;  /* 0x000000ffff1c7224 */ /* 0x000fe200078e00ae */
[----:B--2---:R-:W-:Y:S01]  /*5b40*/  HMMA.16816.F32 R144, R4, R8, R80 ;  /* 0x000000080490723c */ /* 0x004fe20000001850 */
[----:B------:R-:W-:-:S07]  /*5b50*/  MOV R29, R175 ;  /* 0x000000af001d7202 */ /* 0x000fce0000000f00 */
[C---:B------:R-:W-:Y:S01]  /*5b60*/  HMMA.16816.F32 R136, R4.reuse, R10, R72 ;  /* 0x0000000a0488723c */ /* 0x040fe20000001848 */
[----:B------:R-:W1:Y:S07]  /*5b70*/  LDSM.16.MT88.4 R8, [R219+0xa100] ;  /* 0x00a10000db08783b */ /* 0x000e6e0000004200 */
[C---:B------:R-:W-:Y:S07]  /*5b80*/  HMMA.16816.F32 R172, R4.reuse, R30, R108 ;  /* 0x0000001e04ac723c */ /* 0x040fee000000186c */
[----:B------:R-:W-:Y:S01]  /*5b90*/  IMAD.MOV.U32 R30, RZ, RZ, R161 ;  /* 0x000000ffff1e7224 */ /* 0x000fe200078e00a1 */
[----:B------:R-:W-:Y:S01]  /*5ba0*/  MOV R108, R163 ;  /* 0x000000a3006c7202 */ /* 0x000fe20000000f00 */
[----:B------:R-:W-:Y:S01]  /*5bb0*/  IMAD.MOV.U32 R31, RZ, RZ, R162 ;  /* 0x000000ffff1f7224 */ /* 0x000fe200078e00a2 */
[----:B---3--:R-:W-:Y:S01]  /*5bc0*/  HMMA.16816.F32 R156, R4, R18, R88 ;  /* 0x00000012049c723c */ /* 0x008fe20000001858 */
[----:B------:R-:W-:Y:S01]  /*5bd0*/  IMAD.MOV.U32 R111, RZ, RZ, R164 ;  /* 0x000000ffff6f7224 */ /* 0x000fe200078e00a4 */
[----:B------:R-:W-:Y:S01]  /*5be0*/  MOV R109, R166 ;  /* 0x000000a6006d7202 */ /* 0x000fe20000000f00 */
[----:B------:R-:W-:-:S05]  /*5bf0*/  IMAD.MOV.U32 R110, RZ, RZ, R165 ;  /* 0x000000ffff6e7224 */ /* 0x000fca00078e00a5 */
[C---:B------:R-:W-:Y:S07]  /*5c00*/  HMMA.16816.F32 R160, R4.reuse, R20, R100 ;  /* 0x0000001404a0723c */ /* 0x040fee0000001864 */
[----:B------:R-:W-:Y:S01]  /*5c10*/  IMAD.MOV.U32 R21, RZ, RZ, R168 ;  /* 0x000000ffff157224 */ /* 0x000fe200078e00a8 */
[----:B------:R-:W-:Y:S01]  /*5c20*/  MOV R100, R169 ;  /* 0x000000a900647202 */ /* 0x000fe20000000f00 */
[----:B------:R-:W-:Y:S01]  /*5c30*/  IMAD.MOV.U32 R101, RZ, RZ, R170 ;  /* 0x000000ffff657224 */ /* 0x000fe200078e00aa */
[----:B------:R-:W-:Y:S01]  /*5c40*/  MOV R103, R2 ;  /* 0x0000000200677202 */ /* 0x000fe20000000f00 */
[----:B------:R-:W-:Y:S01]  /*5c50*/  IMAD.MOV.U32 R102, RZ, RZ, R171 ;  /* 0x000000ffff667224 */ /* 0x000fe200078e00ab */
[----:B------:R-:W-:Y:S01]  /*5c60*/  HMMA.16816.F32 R120, R4, R24, R44 ;  /* 0x000000180478723c */ /* 0x000fe2000000182c */
[----:B------:R-:W-:-:S02]  /*5c70*/  FFMA.FTZ R2, R204, c[0x0][0x2d0], -R12 ;  /* 0x0000b400cc027a23 */ /* 0x000fc4000001080c */
[----:B------:R-:W-:-:S04]  /*5c80*/  IMAD.MOV.U32 R20, RZ, RZ, R167 ;  /* 0x000000ffff147224 */ /* 0x000fc800078e00a7 */
[----:B------:R-:W-:Y:S01]  /*5c90*/  IMAD.MOV.U32 R204, RZ, RZ, R20 ;  /* 0x000000ffffcc7224 */ /* 0x000fe200078e0014 */
[C---:B------:R-:W-:Y:S01]  /*5ca0*/  HMMA.16816.F32 R168, R4.reuse, R22, R96 ;  /* 0x0000001604a8723c */ /* 0x040fe20000001860 */
[----:B------:R-:W-:Y:S01]  /*5cb0*/  IMAD.MOV.U32 R20, RZ, RZ, R102 ;  /* 0x000000ffff147224 */ /* 0x000fe200078e0066 */
[----:B------:R-:W-:Y:S01]  /*5cc0*/  MOV R102, R30 ;  /* 0x0000001e00667202 */ /* 0x000fe20000000f00 */
[----:B------:R-:W-:Y:S01]  /*5cd0*/  IMAD.MOV.U32 R30, RZ, RZ, R34 ;  /* 0x000000ffff1e7224 */ /* 0x000fe200078e0022 */
[----:B------:R-:W-:Y:S01]  /*5ce0*/  MOV R34, R252 ;  /* 0x000000fc00227202 */ /* 0x000fe20000000f00 */
[----:B------:R-:W-:Y:S02]  /*5cf0*/  IMAD.MOV.U32 R91, RZ, RZ, R20 ;  /* 0x000000ffff5b7224 */ /* 0x000fe400078e0014 */
[----:B------:R-:W-:Y:S01]  /*5d00*/  IMAD.MOV.U32 R97, RZ, RZ, R21 ;  /* 0x000000ffff617224 */ /* 0x000fe200078e0015 */
[----:B------:R-:W-:Y:S01]  /*5d10*/  MOV R98, R100 ;  /* 0x0000006400627202 */ /* 0x000fe20000000f00 */
[----:B------:R-:W-:Y:S01]  /*5d20*/  IMAD.MOV.U32 R21, RZ, RZ, R29 ;  /* 0x000000ffff157224 */ /* 0x000fe200078e001d */
[C---:B------:R-:W-:Y:S01]  /*5d30*/  HMMA.16816.F32 R164, R4.reuse, R16, R92 ;  /* 0x0000001004a4723c */ /* 0x040fe2000000185c */
[----:B------:R-:W-:Y:S01]  /*5d40*/  IMAD.MOV.U32 R29, RZ, RZ, R33 ;  /* 0x000000ffff1d7224 */ /* 0x000fe200078e0021 */
[----:B------:R-:W-:Y:S01]  /*5d50*/  MOV R33, R213 ;  /* 0x000000d500217202 */ /* 0x000fe20000000f00 */
[----:B------:R-:W-:Y:S01]  /*5d60*/  IMAD.MOV.U32 R99, RZ, RZ, R101 ;  /* 0x000000ffff637224 */ /* 0x000fe200078e0065 */
[----:B------:R2:W-:Y:S01]  /*5d70*/  MUFU.EX2 R213, R2 ;  /* 0x0000000200d57308 */ /* 0x0005e20000000800 */
        /* <DEDUP_REMOVED lines=9> */
[----:B------:R-:W-:Y:S01]  /*5e10*/  HMMA.16816.F32 R92, R4, R26, R36 ;  /* 0x0000001a045c723c */ /* 0x000fe20000001824 */
[----:B------:R-:W-:Y:S01]  /*5e20*/  IMAD.MOV.U32 R90, RZ, RZ, R21 ;  /* 0x000000ffff5a7224 */ /* 0x000fe200078e0015 */
[----:B------:R-:W-:Y:S01]  /*5e30*/  LDSM.16.MT88.4 R24, [R219+0x1900] ;  /* 0x00190000db18783b */ /* 0x000fe20000004200 */
[----:B------:R-:W-:-:S02]  /*5e40*/  IMAD.MOV.U32 R17, RZ, RZ, R98 ;  /* 0x000000ffff117224 */ /* 0x000fc400078e0062 */
[----:B------:R-:W-:Y:S01]  /*5e50*/  IMAD.MOV.U32 R16, RZ, RZ, R212 ;  /* 0x000000ffff107224 */ /* 0x000fe200078e00d4 */
[----:B------:R-:W3:Y:S01]  /*5e60*/  LDSM.16.MT88.4 R20, [R217+0x1900] ;  /* 0x00190000d914783b */ /* 0x000ee20000004200 */
[----:B--2---:R-:W-:Y:S01]  /*5e70*/  FFMA.FTZ R2, R135, c[0x0][0x2d0], -R12 ;  /* 0x0000b40087027a23 */ /* 0x004fe2000001080c */
[----:B-1----:R-:W-:Y:S01]  /*5e80*/  HMMA.16816.F32 R72, R4, R8, R52 ;  /* 0x000000080448723c */ /* 0x002fe20000001834 */
[----:B------:R-:W-:Y:S01]  /*5e90*/  IMAD.MOV.U32 R98, RZ, RZ, R34 ;  /* 0x000000ffff627224 */ /* 0x000fe200078e0022 */
[----:B------:R-:W-:Y:S01]  /*5ea0*/  MOV R135, R16 ;  /* 0x0000001000877202 */ /* 0x000fe20000000f00 */
[----:B------:R1:W-:Y:S01]  /*5eb0*/  MUFU.EX2 R215, R2 ;  /* 0x0000000200d77308 */ /* 0x0003e20000000800 */
[----:B------:R-:W-:Y:S02]  /*5ec0*/  IMAD.MOV.U32 R29, RZ, RZ, R35 ;  /* 0x000000ffff1d7224 */ /* 0x000fe400078e0023 */
[----:B------:R-:W-:Y:S02]  /*5ed0*/  IMAD.MOV.U32 R96, RZ, RZ, R33 ;  /* 0x000000ffff607224 */ /* 0x000fe400078e0021 */
[----:B------:R-:W-:-:S02]  /*5ee0*/  IMAD.MOV.U32 R83, RZ, RZ, R90 ;  /* 0x000000ffff537224 */ /* 0x000fc400078e005a */
[--C-:B-1----:R-:W-:Y:S02]  /*5ef0*/  FFMA.FTZ R2, R134, c[0x0][0x2d0], -R12.reuse ;  /* 0x0000b40086027a23 */ /* 0x102fe4000001080c */
[----:B------:R-:W-:Y:S02]  /*5f00*/  IMAD.MOV.U32 R134, RZ, RZ, R17 ;  /* 0x000000ffff867224 */ /* 0x000fe400078e0011 */
[----:B------:R1:W-:Y:S01]  /*5f10*/  MUFU.EX2 R214, R2 ;  /* 0x0000000200d67308 */ /* 0x0003e20000000800 */
[----:B------:R-:W2:Y:S01]  /*5f20*/  LDSM.16.MT88.4 R16, [R218+0x1900] ;  /* 0x00190000da10783b */ /* 0x000ea20000004200 */
[----:B-1----:R-:W-:Y:S02]  /*5f30*/  FFMA.FTZ R2, R133, c[0x0][0x2d0], -R12 ;  /* 0x0000b40085027a23 */ /* 0x002fe4000001080c */
[----:B------:R-:W-:-:S04]  /*5f40*/  IMAD.MOV.U32 R133, RZ, RZ, R210 ;  /* 0x000000ffff857224 */ /* 0x000fc800078e00d2 */
[----:B------:R1:W4:Y:S02]  /*5f50*/  MUFU.EX2 R252, R2 ;  /* 0x0000000200fc7308 */ /* 0x0003240000000800 */
[----:B-1----:R-:W-:Y:S02]  /*5f60*/  FFMA.FTZ R2, R205, c[0x0][0x2d0], -R0 ;  /* 0x0000b400cd027a23 */ /* 0x002fe40000010800 */
[----:B------:R-:W-:Y:S01]  /*5f70*/  IMAD.MOV.U32 R205, RZ, RZ, R97 ;  /* 0x000000ffffcd7224 */ /* 0x000fe200078e0061 */
[----:B------:R-:W-:-:S03]  /*5f80*/  MOV R97, R32 ;  /* 0x0000002000617202 */ /* 0x000fc60000000f00 */
[----:B------:R1:W-:Y:S01]  /*5f90*/  MUFU.EX2 R212, R2 ;  /* 0x0000000200d47308 */ /* 0x0003e20000000800 */
[----:B------:R-:W-:Y:S01]  /*5fa0*/  HMMA.16816.F32 R32, R4, R10, R40 ;  /* 0x0000000a0420723c */ /* 0x000fe20000001828 */
[----:B------:R-:W2:Y:S06]  /*5fb0*/  LDSM.16.MT88.4 R8, [R220+0x1900] ;  /* 0x00190000dc08783b */ /* 0x000eac0000004200 */
[--C-:B------:R-:W-:Y:S01]  /*5fc0*/  FFMA.FTZ R4, R208, c[0x0][0x2d0], -R0.reuse ;  /* 0x0000b400d0047a23 */ /* 0x100fe20000010800 */
[----:B------:R-:W-:Y:S01]  /*5fd0*/  MOV R208, R13 ;  /* 0x0000000d00d07202 */ /* 0x000fe20000000f00 */
[----:B------:R-:W-:Y:S01]  /*5fe0*/  IMAD.MOV.U32 R13, RZ, RZ, R209 ;  /* 0x000000ffff0d7224 */ /* 0x000fe200078e00d1 */
[----:B----4-:R-:W-:Y:S01]  /*5ff0*/  F2FP.PACK_AB R6, R252, R214 ;  /* 0x000000d6fc06723e */ /* 0x010fe200000000ff */
[----:B------:R4:W-:Y:S01]  /*6000*/  MUFU.EX2 R209, R4 ;  /* 0x0000000400d17308 */ /* 0x0009e20000000800 */
[----:B-1----:R-:W-:Y:S01]  /*6010*/  FFMA.FTZ R2, R206, c[0x0][0x2d0], -R0 ;  /* 0x0000b400ce027a23 */ /* 0x002fe20000010800 */
[----:B------:R-:W-:-:S06]  /*6020*/  MOV R206, R211 ;  /* 0x000000d300ce7202 */ /* 0x000fcc0000000f00 */
[----:B------:R1:W1:Y:S01]  /*6030*/  MUFU.EX2 R211, R2 ;  /* 0x0000000200d37308 */ /* 0x0002620000000800 */
[----:B----4-:R-:W-:Y:S01]  /*6040*/  F2FP.PACK_AB R4, R215, R213 ;  /* 0x000000d5d704723e */ /* 0x010fe200000000ff */
[----:B-1----:R-:W-:Y:S01]  /*6050*/  FFMA.FTZ R2, R207, c[0x0][0x2d0], -R0 ;  /* 0x0000b400cf027a23 */ /* 0x002fe20000010800 */
[----:B------:R-:W-:Y:S01]  /*6060*/  F2FP.PACK_AB R5, R211, R212 ;  /* 0x000000d4d305723e */ /* 0x000fe200000000ff */
[----:B------:R-:W-:-:S04]  /*6070*/  IMAD.MOV.U32 R207, RZ, RZ, R89 ;  /* 0x000000ffffcf7224 */ /* 0x000fc800078e0059 */
[----:B------:R-:W1:Y:S02]  /*6080*/  MUFU.EX2 R210, R2 ;  /* 0x0000000200d27308 */ /* 0x000e640000000800 */
[----:B-1----:R-:W-:Y:S01]  /*6090*/  F2FP.PACK_AB R7, R210, R209 ;  /* 0x000000d1d207723e */ /* 0x002fe200000000ff */
[----:B------:R-:W-:-:S06]  /*60a0*/  IMAD.MOV.U32 R2, RZ, RZ, R91 ;  /* 0x000000ffff027224 */ /* 0x000fcc00078e005b */
[C---:B---3--:R-:W-:Y:S08]  /*60b0*/  HMMA.16816.F32 R44, R4.reuse, R20, R56 ;  /* 0x00000014042c723c */ /* 0x048ff00000001838 */
[C---:B------:R-:W-:Y:S01]  /*60c0*/  HMMA.16816.F32 R40, R4.reuse, R22, R64 ;  /* 0x000000160428723c */ /* 0x040fe20000001840 */
[----:B------:R-:W1:Y:S07]  /*60d0*/  LDSM.16.MT88.4 R20, [R217+0x4900] ;  /* 0x00490000d914783b */ /* 0x000e6e0000004200 */
[C---:B--2---:R-:W-:Y:S07]  /*60e0*/  HMMA.16816.F32 R88, R4.reuse, R18, R84 ;  /* 0x000000120458723c */ /* 0x044fee0000001854 */
[----:B------:R-:W-:Y:S01]  /*60f0*/  MOV R84, R83 ;  /* 0x0000005300547202 */ /* 0x000fe20000000f00 */
[----:B------:R-:W-:Y:S01]  /*6100*/  HMMA.16816.F32 R36, R4, R16, R76 ;  /* 0x000000100424723c */ /* 0x000fe2000000184c */
[----:B------:R-:W2:Y:S01]  /*6110*/  LDSM.16.MT88.4 R16, [R218+0x4900] ;  /* 0x00490000da10783b */ /* 0x000ea20000004200 */
[----:B------:R-:W-:Y:S01]  /*6120*/  IMAD.MOV.U32 R85, RZ, RZ, R30 ;  /* 0x000000ffff557224 */ /* 0x000fe200078e001e */
[----:B------:R-:W-:Y:S01]  /*6130*/  MOV R87, R28 ;  /* 0x0000001c00577202 */ /* 0x000fe20000000f00 */
[----:B------:R-:W-:-:S04]  /*6140*/  IMAD.MOV.U32 R86, RZ, RZ, R31 ;  /* 0x000000ffff567224 */ /* 0x000fc800078e001f */
[C---:B------:R-:W-:Y:S08]  /*6150*/  HMMA.16816.F32 R80, R4.reuse, R8, R68 ;  /* 0x000000080450723c */ /* 0x040ff00000001844 */
[C---:B------:R-:W-:Y:S01]  /*6160*/  HMMA.16816.F32 R76, R4.reuse, R10, R60 ;  /* 0x0000000a044c723c */ /* 0x040fe2000000183c */
[----:B------:R-:W3:Y:S07]  /*6170*/  LDSM.16.MT88.4 R8, [R220+0x4900] ;  /* 0x00490000dc08783b */ /* 0x000eee0000004200 */
[C---:B------:R-:W-:Y:S07]  /*6180*/  HMMA.16816.F32 R68, R4.reuse, R24, R48 ;  /* 0x000000180444723c */ /* 0x040fee0000001830 */
[----:B------:R-:W-:Y:S01]  /*6190*/  IMAD.MOV.U32 R51, RZ, RZ, R29 ;  /* 0x000000ffff337224 */ /* 0x000fe200078e001d */
[C---:B-1----:R-:W-:Y:S01]  /*61a0*/  HMMA.16816.F32 R60, R4.reuse, R20, R112 ;  /* 0x00000014043c723c */ /* 0x042fe20000001870 */
[----:B------:R-:W-:Y:S07]  /*61b0*/  LDSM.16.MT88.4 R28, [R219+0x4900] ;  /* 0x00490000db1c783b */ /* 0x000fee0000004200 */
[C---:B------:R-:W-:Y:S01]  /*61c0*/  HMMA.16816.F32 R56, R4.reuse, R22, R116 ;  /* 0x000000160438723c */ /* 0x040fe20000001874 */
[----:B------:R-:W-:Y:S07]  /*61d0*/  LDSM.16.MT88.4 R20, [R217+0x7900] ;  /* 0x00790000d914783b */ /* 0x000fee0000004200 */
[C---:B------:R-:W-:Y:S01]  /*61e0*/  HMMA.16816.F32 R64, R4.reuse, R26, R104 ;  /* 0x0000001a0440723c */ /* 0x040fe20000001868 */
[----:B------:R-:W1:Y:S07]  /*61f0*/  LDSM.16.MT88.4 R24, [R219+0x7900] ;  /* 0x00790000db18783b */ /* 0x000e6e0000004200 */
[C---:B--2---:R-:W-:Y:S08]  /*6200*/  HMMA.16816.F32 R52, R4.reuse, R16, R124 ;  /* 0x000000100434723c */ /* 0x044ff0000000187c */
[C---:B---3--:R-:W-:Y:S08]  /*6210*/  HMMA.16816.F32 R112, R4.reuse, R8, R140 ;  /* 0x000000080470723c */ /* 0x048ff0000000188c */
[C---:B------:R-:W-:Y:S01]  /*6220*/  HMMA.16816.F32 R116, R4.reuse, R10, R148 ;  /* 0x0000000a0474723c */ /* 0x040fe20000001894 */
[----:B------:R-:W2:Y:S07]  /*6230*/  LDSM.16.MT88.4 R8, [R220+0x7900] ;  /* 0x00790000dc08783b */ /* 0x000eae0000004200 */
[C---:B------:R-:W-:Y:S01]  /*6240*/  HMMA.16816.F32 R104, R4.reuse, R18, R128 ;  /* 0x000000120468723c */ /* 0x040fe20000001880 */
[----:B------:R-:W3:Y:S06]  /*6250*/  LDSM.16.MT88.4 R16, [R218+0x7900] ;  /* 0x00790000da10783b */ /* 0x000eec0000004200 */
        /* <DEDUP_REMOVED lines=9> */
[----:B-1----:R-:W-:Y:S01]  /*62f0*/  HMMA.16816.F32 R140, R4, R24, R160 ;  /* 0x00000018048c723c */ /* 0x002fe200000018a0 */
[----:B------:R-:W-:Y:S01]  /*6300*/  IMAD.MOV.U32 R208, RZ, RZ, R134 ;  /* 0x000000ffffd07224 */ /* 0x000fe200078e0086 */
[----:B------:R-:W-:Y:S01]  /*6310*/  MOV R134, R96 ;  /* 0x0000006000867202 */ /* 0x000fe20000000f00 */
[----:B------:R-:W-:-:S02]  /*6320*/  IMAD.MOV.U32 R133, RZ, RZ, R135 ;  /* 0x000000ffff857224 */ /* 0x000fc400078e0087 */
[----:B------:R-:W-:Y:S01]  /*6330*/  IMAD.MOV.U32 R135, RZ, RZ, R97 ;  /* 0x000000ffff877224 */ /* 0x000fe200078e0061 */
[----:B------:R-:W-:Y:S01]  /*6340*/  MOV R97, R99 ;  /* 0x0000006300617202 */ /* 0x000fe20000000f00 */
[----:B------:R-:W-:Y:S02]  /*6350*/  IMAD.MOV.U32 R96, RZ, RZ, R98 ;  /* 0x000000ffff607224 */ /* 0x000fe400078e0062 */
[----:B------:R-:W-:Y:S02]  /*6360*/  IMAD.MOV.U32 R98, RZ, RZ, R108 ;  /* 0x000000ffff627224 */ /* 0x000fe400078e006c */
[----:B------:R-:W-:Y:S02]  /*6370*/  IMAD.MOV.U32 R99, RZ, RZ, R109 ;  /* 0x000000ffff637224 */ /* 0x000fe400078e006d */
[----:B------:R-:W-:Y:S02]  /*6380*/  IMAD.MOV.U32 R87, RZ, RZ, R111 ;  /* 0x000000ffff577224 */ /* 0x000fe400078e006f */
[----:B------:R-:W-:Y:S01]  /*6390*/  HMMA.16816.F32 R108, R4, R28, R152 ;  /* 0x0000001c046c723c */ /* 0x000fe20000001898 */
[----:B------:R-:W-:-:S06]  /*63a0*/  FFMA.FTZ R2, R2, c[0x0][0x2d0], -R12 ;  /* 0x0000b40002027a23 */ /* 0x000fcc000001080c */
[----:B------:R-:W-:Y:S01]  /*63b0*/  IMAD.MOV.U32 R153, RZ, RZ, R100 ;  /* 0x000000ffff997224 */ /* 0x000fe200078e0064 */
[----:B------:R-:W-:Y:S01]  /*63c0*/  MOV R152, R101 ;  /* 0x0000006500987202 */ /* 0x000fe20000000f00 */
[----:B------:R-:W-:Y:S01]  /*63d0*/  IMAD.MOV.U32 R29, RZ, RZ, R102 ;  /* 0x000000ffff1d7224 */ /* 0x000fe200078e0066 */
[----:B--2---:R-:W-:Y:S01]  /*63e0*/  HMMA.16816.F32 R176, R4, R8, R176 ;  /* 0x0000000804b0723c */ /* 0x004fe200000018b0 */
[----:B------:R-:W-:Y:S01]  /*63f0*/  IMAD.MOV.U32 R28, RZ, RZ, R103 ;  /* 0x000000ffff1c7224 */ /* 0x000fe200078e0067 */
[----:B------:R-:W-:Y:S01]  /*6400*/  MOV R155, R86 ;  /* 0x00000056009b7202 */ /* 0x000fe20000000f00 */
[----:B------:R-:W-:Y:S02]  /*6410*/  IMAD.MOV.U32 R154, RZ, RZ, R134 ;  /* 0x000000ffff9a7224 */ /* 0x000fe400078e0086 */
[----:B------:R-:W-:-:S03]  /*6420*/  IMAD.MOV.U32 R134, RZ, RZ, R99 ;  /* 0x000000ffff867224 */ /* 0x000fc600078e0063 */
[C---:B------:R-:W-:Y:S07]  /*6430*/  HMMA.16816.F32 R100, R4.reuse, R30, R196 ;  /* 0x0000001e0464723c */ /* 0x040fee00000018c4 */
[----:B------:R-:W-:Y:S01]  /*6440*/  IMAD.MOV.U32 R30, RZ, RZ, R133 ;  /* 0x000000ffff1e7224 */ /* 0x000fe200078e0085 */
[----:B------:R-:W-:Y:S01]  /*6450*/  MOV R31, R135 ;  /* 0x00000087001f7202 */ /* 0x000fe20000000f00 */
[----:B------:R-:W-:Y:S01]  /*6460*/  IMAD.MOV.U32 R133, RZ, RZ, R96 ;  /* 0x000000ffff857224 */ /* 0x000fe200078e0060 */
[----:B------:R-:W-:Y:S01]  /*6470*/  MOV R135, R98 ;  /* 0x0000006200877202 */ /* 0x000fe20000000f00 */
[----:B------:R-:W-:Y:S01]  /*6480*/  IMAD.MOV.U32 R196, RZ, RZ, R97 ;  /* 0x000000ffffc47224 */ /* 0x000fe200078e0061 */
[----:B------:R-:W-:Y:S01]  /*6490*/  MOV R199, R51 ;  /* 0x0000003300c77202 */ /* 0x000fe20000000f00 */
[----:B------:R-:W-:Y:S01]  /*64a0*/  HMMA.16816.F32 R96, R4, R20, R192 ;  /* 0x000000140460723c */ /* 0x000fe200000018c0 */
[----:B------:R-:W-:-:S02]  /*64b0*/  IMAD.MOV.U32 R197, RZ, RZ, R85 ;  /* 0x000000ffffc57224 */ /* 0x000fc400078e0055 */
[----:B------:R-:W-:-:S04]  /*64c0*/  IMAD.MOV.U32 R198, RZ, RZ, R84 ;  /* 0x000000ffffc67224 */ /* 0x000fc800078e0054 */
[----:B------:R-:W-:Y:S01]  /*64d0*/  IMAD.MOV.U32 R195, RZ, RZ, R87 ;  /* 0x000000ffffc37224 */ /* 0x000fe200078e0057 */
[C---:B------:R-:W-:Y:S01]  /*64e0*/  HMMA.16816.F32 R172, R4.reuse, R10, R172 ;  /* 0x0000000a04ac723c */ /* 0x040fe200000018ac */
[----:B------:R-:W-:Y:S01]  /*64f0*/  IMAD.MOV.U32 R194, RZ, RZ, R30 ;  /* 0x000000ffffc27224 */ /* 0x000fe200078e001e */
[----:B------:R-:W-:Y:S01]  /*6500*/  MOV R30, R196 ;  /* 0x000000c4001e7202 */ /* 0x000fe20000000f00 */
[----:B------:R-:W1:Y:S01]  /*6510*/  LDSM.16.MT88.4 R8, [R220+0xa900] ;  /* 0x00a90000dc08783b */ /* 0x000e620000004200 */
        /* <DEDUP_REMOVED lines=17> */
[----:B---3--:R-:W-:Y:S01]  /*6630*/  HMMA.16816.F32 R48, R4, R16, R184 ;  /* 0x000000100430723c */ /* 0x008fe200000018b8 */
[----:B------:R2:W-:Y:S01]  /*6640*/  MUFU.EX2 R201, R2 ;  /* 0x0000000200c97308 */ /* 0x0005e20000000800 */
[----:B------:R-:W-:-:S02]  /*6650*/  IMAD.MOV.U32 R192, RZ, RZ, R194 ;  /* 0x000000ffffc07224 */ /* 0x000fc400078e00c2 */
[----:B------:R-:W-:Y:S01]  /*6660*/  IMAD.MOV.U32 R207, RZ, RZ, R205 ;  /* 0x000000ffffcf7224 */ /* 0x000fe200078e00cd */
[----:B------:R-:W-:Y:S01]  /*6670*/  MOV R205, R226 ;  /* 0x000000e200cd7202 */ /* 0x000fe20000000f00 */
[----:B------:R-:W-:Y:S01]  /*6680*/  IMAD.MOV.U32 R194, RZ, RZ, R30 ;  /* 0x000000ffffc27224 */ /* 0x000fe200078e001e */
[----:B------:R3:W5:Y:S01]  /*6690*/  LDL.LU R226, [R1+0x50] ;  /* 0x0000500001e27983 */ /* 0x0007620000300800 */
[----:B------:R-:W-:Y:S01]  /*66a0*/  IMAD.MOV.U32 R30, RZ, RZ, R196 ;  /* 0x000000ffff1e7224 */ /* 0x000fe200078e00c4 */
[----:B------:R-:W-:Y:S01]  /*66b0*/  HMMA.16816.F32 R148, R4, R18, R180 ;  /* 0x000000120494723c */ /* 0x000fe200000018b4 */
[----:B------:R-:W-:Y:S01]  /*66c0*/  IMAD.MOV.U32 R196, RZ, RZ, R199 ;  /* 0x000000ffffc47224 */ /* 0x000fe200078e00c7 */
[----:B------:R-:W4:Y:S01]  /*66d0*/  LDSM.16.MT88.4 R16, [R218+0xa900] ;  /* 0x00a90000da10783b */ /* 0x000f220000004200 */
[----:B--2---:R-:W-:Y:S01]  /*66e0*/  FFMA.FTZ R2, R193, c[0x0][0x2d0], -R12 ;  /* 0x0000b400c1027a23 */ /* 0x004fe2000001080c */
[----:B------:R-:W-:-:S04]  /*66f0*/  MOV R193, R195 ;  /* 0x000000c300c17202 */ /* 0x000fc80000000f00 */
[C---:B------:R-:W-:Y:S01]  /*6700*/  HMMA.16816.F32 R84, R4.reuse, R22, R188 ;  /* 0x000000160454723c */ /* 0x040fe200000018bc */
[----:B------:R-:W-:Y:S01]  /*6710*/  MOV R195, R31 ;  /* 0x0000001f00c37202 */ /* 0x000fe20000000f00 */
[----:B------:R-:W-:Y:S01]  /*6720*/  IMAD.MOV.U32 R199, RZ, RZ, R29 ;  /* 0x000000ffffc77224 */ /* 0x000fe200078e001d */
[----:B------:R-:W-:Y:S01]  /*6730*/  MOV R31, R197 ;  /* 0x000000c5001f7202 */ /* 0x000fe20000000f00 */
[----:B------:R-:W2:Y:S01]  /*6740*/  LDSM.16.MT88.4 R20, [R217+0xa900] ;  /* 0x00a90000d914783b */ /* 0x000ea20000004200 */
[----:B------:R-:W-:Y:S02]  /*6750*/  MOV R197, R28 ;  /* 0x0000001c00c57202 */ /* 0x000fe40000000f00 */
        /* <DEDUP_REMOVED lines=10> */
[----:B------:R1:W1:Y:S01]  /*6800*/  MUFU.EX2 R203, R2 ;  /* 0x0000000200cb7308 */ /* 0x0002620000000800 */
        /* <DEDUP_REMOVED lines=9> */
[C---:B------:R-:W-:Y:S01]  /*68a0*/  HMMA.16816.F32 R184, R4.reuse, R26, R168 ;  /* 0x0000001a04b8723c */ /* 0x040fe200000018a8 */
[----:B------:R-:W-:Y:S01]  /*68b0*/  MOV R29, R131 ;  /* 0x00000083001d7202 */ /* 0x000fe20000000f00 */
[----:B------:R3:W5:Y:S01]  /*68c0*/  LDL.LU R225, [R1+0x4c] ;  /* 0x00004c0001e17983 */ /* 0x0007620000300800 */
[----:B-1----:R-:W-:Y:S01]  /*68d0*/  FFMA.FTZ R2, R192, c[0x0][0x2d0], -R12 ;  /* 0x0000b400c0027a23 */ /* 0x002fe2000001080c */
[----:B------:R-:W-:Y:S01]  /*68e0*/  MOV R153, R224 ;  /* 0x000000e000997202 */ /* 0x000fe20000000f00 */
[----:B------:R-:W-:Y:S01]  /*68f0*/  IMAD.MOV.U32 R192, RZ, RZ, R196 ;  /* 0x000000ffffc07224 */ /* 0x000fe200078e00c4 */
[----:B------:R-:W-:Y:S01]  /*6900*/  MOV R31, R129 ;  /* 0x00000081001f7202 */ /* 0x000fe20000000f00 */
[----:B------:R1:W-:Y:S01]  /*6910*/  MUFU.EX2 R208, R2 ;  /* 0x0000000200d07308 */ /* 0x0003e20000000800 */
[----:B------:R-:W-:Y:S01]  /*6920*/  IMAD.MOV.U32 R195, RZ, RZ, R28 ;  /* 0x000000ffffc37224 */ /* 0x000fe200078e001c */
[----:B------:R-:W3:Y:S01]  /*6930*/  LDSM.16.MT88.4 R24, [R219+0xa900] ;  /* 0x00a90000db18783b */ /* 0x000ee20000004200 */
[----:B------:R-:W-:Y:S01]  /*6940*/  IMAD.MOV.U32 R28, RZ, RZ, R130 ;  /* 0x000000ffff1c7224 */ /* 0x000fe200078e0082 */
[----:B------:R-:W-:Y:S01]  /*6950*/  HMMA.16816.F32 R120, R4, R8, R120 ;  /* 0x000000080478723c */ /* 0x000fe20000001878 */
[----:B------:R-:W-:Y:S01]  /*6960*/  IMAD.MOV.U32 R162, RZ, RZ, R188 ;  /* 0x000000ffffa27224 */ /* 0x000fe200078e00bc */
[----:B------:R2:W5:Y:S01]  /*6970*/  LDL.LU R224, [R1+0x48] ;  /* 0x0000480001e07983 */ /* 0x0005620000300800 */
[----:B------:R-:W-:-:S02]  /*6980*/  IMAD.MOV.U32 R188, RZ, RZ, R190 ;  /* 0x000000ffffbc7224 */ /* 0x000fc400078e00be */
[----:B------:R-:W-:Y:S01]  /*6990*/  IMAD.MOV.U32 R190, RZ, RZ, R192 ;  /* 0x000000ffffbe7224 */ /* 0x000fe200078e00c0 */
[----:B------:R-:W-:Y:S01]  /*69a0*/  MOV R192, R30 ;  /* 0x0000001e00c07202 */ /* 0x000fe20000000f00 */
[----:B------:R-:W-:Y:S01]  /*69b0*/  IMAD.MOV.U32 R30, RZ, RZ, R31 ;  /* 0x000000ffff1e7224 */ /* 0x000fe200078e001f */
[----:B------:R-:W-:Y:S01]  /*69c0*/  HMMA.16816.F32 R180, R4, R10, R92 ;  /* 0x0000000a04b4723c */ /* 0x000fe2000000185c */
[----:B-1----:R-:W-:Y:S01]  /*69d0*/  FFMA.FTZ R2, R163, c[0x0][0x2d0], -R12 ;  /* 0x0000b400a3027a23 */ /* 0x002fe2000001080c */
[----:B------:R-:W-:Y:S01]  /*69e0*/  MOV R163, R189 ;  /* 0x000000bd00a37202 */ /* 0x000fe20000000f00 */
[----:B------:R-:W1:Y:S01]  /*69f0*/  LDSM.16.MT88.4 R8, [R217+0x2100] ;  /* 0x00210000d908783b */ /* 0x000e620000004200 */
[----:B------:R-:W-:Y:S01]  /*6a00*/  MOV R189, R191 ;  /* 0x000000bf00bd7202 */ /* 0x000fe20000000f00 */
[----:B------:R-:W-:-:S03]  /*6a10*/  IMAD.MOV.U32 R191, RZ, RZ, R29 ;  /* 0x000000ffffbf7224 */ /* 0x000fc600078e001d */
[C---:B----4-:R-:W-:Y:S01]  /*6a20*/  HMMA.16816.F32 R144, R4.reuse, R16, R144 ;  /* 0x000000100490723c */ /* 0x050fe20000001890 */
[----:B------:R-:W-:Y:S01]  /*6a30*/  IMAD.MOV.U32 R29, RZ, RZ, R153 ;  /* 0x000000ffff1d7224 */ /* 0x000fe200078e0099 */
[----:B------:R-:W-:Y:S01]  /*6a40*/  MOV R31, R28 ;  /* 0x0000001c001f7202 */ /* 0x000fe20000000f00 */
[----:B------:R-:W-:Y:S01]  /*6a50*/  IMAD.MOV.U32 R153, RZ, RZ, R202 ;  /* 0x000000ffff997224 */ /* 0x000fe200078e00ca */
[----:B------:R-:W-:Y:S01]  /*6a60*/  MOV R28, R152 ;  /* 0x00000098001c7202 */ /* 0x000fe20000000f00 */
[----:B------:R4:W1:Y:S01]  /*6a70*/  MUFU.EX2 R202, R2 ;  /* 0x0000000200ca7308 */ /* 0x0008620000000800 */
[----:B------:R-:W-:Y:S01]  /*6a80*/  IMAD.MOV.U32 R161, RZ, RZ, R163 ;  /* 0x000000ffffa17224 */ /* 0x000fe200078e00a3 */
[----:B------:R-:W-:Y:S01]  /*6a90*/  MOV R152, R154 ;  /* 0x0000009a00987202 */ /* 0x000fe20000000f00 */
[----:B------:R-:W-:Y:S01]  /*6aa0*/  IMAD.MOV.U32 R163, RZ, RZ, R189 ;  /* 0x000000ffffa37224 */ /* 0x000fe200078e00bd */
[----:B------:R-:W-:Y:S01]  /*6ab0*/  MOV R189, R29 ;  /* 0x0000001d00bd7202 */ /* 0x000fe20000000f00 */
[----:B------:R-:W-:Y:S01]  /*6ac0*/  HMMA.16816.F32 R124, R4, R18, R136 ;  /* 0x00000012047c723c */ /* 0x000fe20000001888 */
[----:B------:R-:W-:Y:S01]  /*6ad0*/  MOV R154, R223 ;  /* 0x000000df009a7202 */ /* 0x000fe20000000f00 */
[----:B------:R-:W1:Y:S01]  /*6ae0*/  LDSM.16.MT88.4 R16, [R219+0x2100] ;  /* 0x00210000db10783b */ /* 0x000e620000004200 */
[----:B------:R-:W-:-:S02]  /*6af0*/  MOV R29, R153 ;  /* 0x00000099001d7202 */ /* 0x000fc40000000f00 */
[----:B------:R-:W-:Y:S01]  /*6b00*/  MOV R153, R133 ;  /* 0x0000008500997202 */ /* 0x000fe20000000f00 */
[----:B------:R1:W5:Y:S02]  /*6b10*/  LDL.LU R223, [R1+0x44] ;  /* 0x0000440001df7983 */ /* 0x0003640000300800 */
[C---:B--2---:R-:W-:Y:S01]  /*6b20*/  HMMA.16816.F32 R164, R4.reuse, R20, R164 ;  /* 0x0000001404a4723c */ /* 0x044fe200000018a4 */
[----:B----4-:R-:W-:Y:S01]  /*6b30*/  FFMA.FTZ R2, R162, c[0x0][0x2d0], -R0 ;  /* 0x0000b400a2027a23 */ /* 0x010fe20000010800 */
[----:B------:R-:W-:Y:S02]  /*6b40*/  MOV R162, R188 ;  /* 0x000000bc00a27202 */ /* 0x000fe40000000f00 */
[----:B------:R-:W-:Y:S01]  /*6b50*/  MOV R188, R190 ;  /* 0x000000be00bc7202 */ /* 0x000fe20000000f00 */
[----:B------:R-:W-:Y:S01]  /*6b60*/  IMAD.MOV.U32 R190, RZ, RZ, R28 ;  /* 0x000000ffffbe7224 */ /* 0x000fe200078e001c */
[----:B------:R2:W-:Y:S01]  /*6b70*/  MUFU.EX2 R133, R2 ;  /* 0x0000000200857308 */ /* 0x0005e20000000800 */
[----:B------:R-:W-:Y:S01]  /*6b80*/  IMAD.MOV.U32 R28, RZ, RZ, R152 ;  /* 0x000000ffff1c7224 */ /* 0x000fe200078e0098 */
[----:B------:R-:W-:Y:S01]  /*6b90*/  HMMA.16816.F32 R156, R4, R22, R156 ;  /* 0x00000016049c723c */ /* 0x000fe2000000189c */
[----:B------:R-:W-:Y:S01]  /*6ba0*/  IMAD.MOV.U32 R152, RZ, RZ, R154 ;  /* 0x000000ffff987224 */ /* 0x000fe200078e009a */
[----:B------:R-:W-:Y:S01]  /*6bb0*/  MOV R196, R199 ;  /* 0x000000c700c47202 */ /* 0x000fe20000000f00 */
[----:B------:R-:W-:Y:S01]  /*6bc0*/  IMAD.MOV.U32 R154, RZ, RZ, R222 ;  /* 0x000000ffff9a7224 */ /* 0x000fe200078e00de */
[----:B------:R-:W-:Y:S01]  /*6bd0*/  LDSM.16.MT88.4 R20, [R220+0x2100] ;  /* 0x00210000dc14783b */ /* 0x000fe20000004200 */
[----:B--2---:R-:W-:Y:S01]  /*6be0*/  FFMA.FTZ R2, R161, c[0x0][0x2d0], -R0 ;  /* 0x0000b400a1027a23 */ /* 0x004fe20000010800 */
        /* <DEDUP_REMOVED lines=11> */
[----:B------:R2:W4:Y:S01]  /*6ca0*/  MUFU.EX2 R134, R2 ;  /* 0x0000000200867308 */ /* 0x0005220000000800 */
[----:B------:R-:W-:Y:S01]  /*6cb0*/  MOV R160, R162 ;  /* 0x000000a200a07202 */ /* 0x000fe20000000f00 */
[----:B------:R-:W-:Y:S01]  /*6cc0*/  IMAD.MOV.U32 R199, RZ, RZ, R128 ;  /* 0x000000ffffc77224 */ /* 0x000fe200078e0080 */
[----:B------:R-:W-:Y:S01]  /*6cd0*/  MOV R162, R200 ;  /* 0x000000c800a27202 */ /* 0x000fe20000000f00 */
[----:B------:R-:W-:Y:S01]  /*6ce0*/  IMAD.MOV.U32 R200, RZ, RZ, R15 ;  /* 0x000000ffffc87224 */ /* 0x000fe200078e000f */
[----:B------:R1:W5:Y:S01]  /*6cf0*/  LDL.LU R222, [R1+0x40] ;  /* 0x0000400001de7983 */ /* 0x0003620000300800 */
[----:B--2---:R-:W-:-:S02]  /*6d00*/  FFMA.FTZ R2, R161, c[0x0][0x2d0], -R0 ;  /* 0x0000b400a1027a23 */ /* 0x004fc40000010800 */
[----:B------:R-:W-:Y:S01]  /*6d10*/  IMAD.MOV.U32 R161, RZ, RZ, R28 ;  /* 0x000000ffffa17224 */ /* 0x000fe200078e001c */
[----:B------:R-:W-:Y:S01]  /*6d20*/  MOV R28, R29 ;  /* 0x0000001d001c7202 */ /* 0x000fe20000000f00 */
[----:B------:R-:W-:Y:S01]  /*6d30*/  IMAD.MOV.U32 R29, RZ, RZ, R152 ;  /* 0x000000ffff1d7224 */ /* 0x000fe200078e0098 */
[----:B------:R-:W-:Y:S01]  /*6d40*/  MOV R152, R153 ;  /* 0x0000009900987202 */ /* 0x000fe20000000f00 */
[----:B------:R-:W-:Y:S01]  /*6d50*/  IMAD.MOV.U32 R153, RZ, RZ, R154 ;  /* 0x000000ffff997224 */ /* 0x000fe200078e009a */
[----:B------:R-:W-:Y:S01]  /*6d60*/  MOV R154, R155 ;  /* 0x0000009b009a7202 */ /* 0x000fe20000000f00 */
[----:B------:R-:W-:Y:S02]  /*6d70*/  IMAD.MOV.U32 R155, RZ, RZ, R135 ;  /* 0x000000ffff9b7224 */ /* 0x000fe400078e0087 */
[----:B------:R2:W-:Y:S01]  /*6d80*/  MUFU.EX2 R135, R2 ;  /* 0x0000000200877308 */ /* 0x0005e20000000800 */
[----:B------:R-:W-:Y:S01]  /*6d90*/  IMAD.MOV.U32 R93, RZ, RZ, R200 ;  /* 0x000000ffff5d7224 */ /* 0x000fe200078e00c8 */
[----:B---3--:R-:W-:Y:S01]  /*6da0*/  HMMA.16816.F32 R128, R4, R24, R72 ;  /* 0x000000180480723c */ /* 0x008fe20000001848 */
[----:B--2---:R-:W-:-:S05]  /*6db0*/  FFMA.FTZ R2, R160, c[0x0][0x2d0], -R0 ;  /* 0x0000b400a0027a23 */ /* 0x004fca0000010800 */
[----:B------:R-:W2:Y:S02]  /*6dc0*/  MUFU.EX2 R200, R2 ;  /* 0x0000000200c87308 */ /* 0x000ea40000000800 */
[----:B------:R-:W-:Y:S01]  /*6dd0*/  HMMA.16816.F32 R72, R4, R26, R32 ;  /* 0x0000001a0448723c */ /* 0x000fe20000001820 */
[----:B------:R-:W3:Y:S01]  /*6de0*/  LDSM.16.MT88.4 R24, [R218+0x2100] ;  /* 0x00210000da18783b */ /* 0x000ee20000004200 */
[----:B------:R-:W-:Y:S01]  /*6df0*/  IMAD.MOV.U32 R95, RZ, RZ, R161 ;  /* 0x000000ffff5f7224 */ /* 0x000fe200078e00a1 */
[----:B------:R-:W-:Y:S02]  /*6e00*/  MOV R94, R162 ;  /* 0x000000a2005e7202 */ /* 0x000fe40000000f00 */
[----:B------:R-:W-:Y:S02]  /*6e10*/  LDSM.16.MT88.4 R32, [R218+0x5100] ;  /* 0x00510000da20783b */ /* 0x000fe40000004200 */
[----:B------:R-:W-:Y:S02]  /*6e20*/  F2FP.PACK_AB R4, R203, R201 ;  /* 0x000000c9cb04723e */ /* 0x000fe400000000ff */
[----:B-1----:R-:W-:-:S02]  /*6e30*/  F2FP.PACK_AB R6, R202, R208 ;  /* 0x000000d0ca06723e */ /* 0x002fc400000000ff */
[----:B----4-:R-:W-:Y:S02]  /*6e40*/  F2FP.PACK_AB R5, R134, R133 ;  /* 0x000000858605723e */ /* 0x010fe400000000ff */
[----:B--2---:R-:W-:-:S07]  /*6e50*/  F2FP.PACK_AB R7, R200, R135 ;  /* 0x00000087c807723e */ /* 0x004fce00000000ff */
[C---:B------:R-:W-:Y:S08]  /*6e60*/  HMMA.16816.F32 R136, R4.reuse, R8, R44 ;  /* 0x000000080488723c */ /* 0x040ff0000000182c */
[----:B------:R-:W-:Y:S01]  /*6e70*/  HMMA.16816.F32 R44, R4, R10, R40 ;  /* 0x0000000a042c723c */ /* 0x000fe20000001828 */
[----:B------:R-:W1:Y:S01]  /*6e80*/  LDSM.16.MT88.4 R8, [R217+0x5100] ;  /* 0x00510000d908783b */ /* 0x000e620000004200 */
[----:B------:R-:W-:-:S06]  /*6e90*/  IMAD.MOV.U32 R2, RZ, RZ, R163 ;  /* 0x000000ffff027224 */ /* 0x000fcc00078e00a3 */
[C---:B------:R-:W-:Y:S08]  /*6ea0*/  HMMA.16816.F32 R160, R4.reuse, R16, R68 ;  /* 0x0000001004a0723c */ /* 0x040ff00000001844 */
[C---:B------:R-:W-:Y:S01]  /*6eb0*/  HMMA.16816.F32 R68, R4.reuse, R18, R64 ;  /* 0x000000120444723c */ /* 0x040fe20000001840 */
[----:B------:R-:W2:Y:S07]  /*6ec0*/  LDSM.16.MT88.4 R16, [R219+0x5100] ;  /* 0x00510000db10783b */ /* 0x000eae0000004200 */
[----:B---3--:R-:W-:Y:S07]  /*6ed0*/  HMMA.16816.F32 R40, R4, R26, R88 ;  /* 0x0000001a0428723c */ /* 0x008fee0000001858 */
[----:B------:R-:W-:Y:S01]  /*6ee0*/  MOV R88, R152 ;  /* 0x0000009800587202 */ /* 0x000fe20000000f00 */
[----:B------:R-:W-:Y:S01]  /*6ef0*/  IMAD.MOV.U32 R89, RZ, RZ, R153 ;  /* 0x000000ffff597224 */ /* 0x000fe200078e0099 */
[----:B------:R-:W-:Y:S01]  /*6f00*/  MOV R90, R154 ;  /* 0x0000009a005a7202 */ /* 0x000fe20000000f00 */
[----:B------:R-:W-:-:S02]  /*6f10*/  IMAD.MOV.U32 R91, RZ, RZ, R155 ;  /* 0x000000ffff5b7224 */ /* 0x000fc400078e009b */
[C---:B------:R-:W-:Y:S08]  /*6f20*/  HMMA.16816.F32 R152, R4.reuse, R20, R80 ;  /* 0x000000140498723c */ /* 0x040ff00000001850 */
[C---:B------:R-:W-:Y:S01]  /*6f30*/  HMMA.16816.F32 R80, R4.reuse, R22, R76 ;  /* 0x000000160450723c */ /* 0x040fe2000000184c */
[----:B------:R-:W3:Y:S07]  /*6f40*/  LDSM.16.MT88.4 R20, [R220+0x5100] ;  /* 0x00510000dc14783b */ /* 0x000eee0000004200 */
[C---:B-1----:R-:W-:Y:S08]  /*6f50*/  HMMA.16816.F32 R168, R4.reuse, R8, R60 ;  /* 0x0000000804a8723c */ /* 0x042ff0000000183c */
[C---:B------:R-:W-:Y:S01]  /*6f60*/  HMMA.16816.F32 R60, R4.reuse, R10, R56 ;  /* 0x0000000a043c723c */ /* 0x040fe20000001838 */
[----:B------:R-:W1:Y:S07]  /*6f70*/  LDSM.16.MT88.4 R8, [R217+0x8100] ;  /* 0x00810000d908783b */ /* 0x000e6e0000004200 */
[C---:B------:R-:W-:Y:S08]  /*6f80*/  HMMA.16816.F32 R52, R4.reuse, R32, R52 ;  /* 0x000000200434723c */ /* 0x040ff00000001834 */
[C---:B------:R-:W-:Y:S08]  /*6f90*/  HMMA.16816.F32 R32, R4.reuse, R34, R104 ;  /* 0x000000220420723c */ /* 0x040ff00000001868 */
[C---:B--2---:R-:W-:Y:S08]  /*6fa0*/  HMMA.16816.F32 R108, R4.reuse, R16, R108 ;  /* 0x00000010046c723c */ /* 0x044ff0000000186c */
[----:B------:R-:W-:Y:S01]  /*6fb0*/  HMMA.16816.F32 R104, R4, R18, R100 ;  /* 0x000000120468723c */ /* 0x000fe20000001864 */
[----:B------:R-:W2:Y:S01]  /*6fc0*/  LDSM.16.MT88.4 R16, [R219+0x8100] ;  /* 0x00810000db10783b */ /* 0x000ea20000004200 */
[----:B------:R-:W-:Y:S01]  /*6fd0*/  MOV R26, R28 ;  /* 0x0000001c001a7202 */ /* 0x000fe20000000f00 */
[----:B------:R-:W-:-:S05]  /*6fe0*/  IMAD.MOV.U32 R27, RZ, RZ, R29 ;  /* 0x000000ffff1b7224 */ /* 0x000fca00078e001d */
[C---:B------:R-:W-:Y:S07]  /*6ff0*/  HMMA.16816.F32 R36, R4.reuse, R24, R36 ;  /* 0x000000180424723c */ /* 0x040fee0000001824 */
[----:B------:R-:W-:Y:S01]  /*7000*/  MOV R25, R30 ;  /* 0x0000001e00197202 */ /* 0x000fe20000000f00 */
[----:B------:R-:W-:Y:S01]  /*7010*/  IMAD.MOV.U32 R24, RZ, RZ, R31 ;  /* 0x000000ffff187224 */ /* 0x000fe200078e001f */
[C---:B---3--:R-:W-:Y:S01]  /*7020*/  HMMA.16816.F32 R64, R4.reuse, R20, R112 ;  /* 0x000000140440723c */ /* 0x048fe20000001870 */
[----:B------:R-:W3:Y:S07]  /*7030*/  LDSM.16.MT88.4 R28, [R218+0x8100] ;  /* 0x00810000da1c783b */ /* 0x000eee0000004200 */
[C---:B------:R-:W-:Y:S01]  /*7040*/  HMMA.16816.F32 R116, R4.reuse, R22, R116 ;  /* 0x000000160474723c */ /* 0x040fe20000001874 */
[----:B------:R-:W4:Y:S07]  /*7050*/  LDSM.16.MT88.4 R20, [R220+0x8100] ;  /* 0x00810000dc14783b */ /* 0x000f2e0000004200 */
[----:B-1----:R-:W-:Y:S01]  /*7060*/  HMMA.16816.F32 R76, R4, R8, R96 ;  /* 0x00000008044c723c */ /* 0x002fe20000001860 */
[----:B------:R-:W-:-:S07]  /*7070*/  IMAD.MOV.U32 R59, RZ, RZ, R89 ;  /* 0x000000ffff3b7224 */ /* 0x000fce00078e0059 */
[C---:B------:R-:W-:Y:S01]  /*7080*/  HMMA.16816.F32 R84, R4.reuse, R10, R84 ;  /* 0x0000000a0454723c */ /* 0x040fe20000001854 */
[----:B------:R-:W1:Y:S01]  /*7090*/  LDSM.16.MT88.4 R8, [R217+0xb100] ;  /* 0x00b10000d908783b */ /* 0x000e620000004200 */
[----:B------:R-:W-:Y:S01]  /*70a0*/  MOV R96, R88 ;  /* 0x0000005800607202 */ /* 0x000fe20000000f00 */
[----:B------:R-:W-:Y:S01]  /*70b0*/  IMAD.MOV.U32 R89, RZ, RZ, R91 ;  /* 0x000000ffff597224 */ /* 0x000fe200078e005b */
[----:B------:R-:W-:Y:S01]  /*70c0*/  MOV R88, R90 ;  /* 0x0000005a00587202 */ /* 0x000fe20000000f00 */
[----:B------:R-:W-:Y:S01]  /*70d0*/  IMAD.MOV.U32 R97, RZ, RZ, R27 ;  /* 0x000000ffff617224 */ /* 0x000fe200078e001b */
[----:B------:R-:W-:Y:S01]  /*70e0*/  MOV R98, R26 ;  /* 0x0000001a00627202 */ /* 0x000fe20000000f00 */
[----:B------:R-:W-:Y:S01]  /*70f0*/  IMAD.MOV.U32 R91, RZ, RZ, R25 ;  /* 0x000000ffff5b7224 */ /* 0x000fe200078e0019 */
[----:B------:R-:W-:Y:S01]  /*7100*/  MOV R90, R24 ;  /* 0x00000018005a7202 */ /* 0x000fe20000000f00 */
[C---:B--2---:R-:W-:Y:S01]  /*7110*/  HMMA.16816.F32 R112, R4.reuse, R16, R140 ;  /* 0x000000100470723c */ /* 0x044fe2000000188c */
[----:B------:R-:W2:Y:S07]  /*7120*/  LDSM.16.MT88.4 R24, [R218+0xb100] ;  /* 0x00b10000da18783b */ /* 0x000eae0000004200 */
[----:B------:R-:W-:Y:S01]  /*7130*/  HMMA.16816.F32 R184, R4, R18, R184 ;  /* 0x0000001204b8723c */ /* 0x000fe200000018b8 */
[----:B------:R-:W1:Y:S01]  /*7140*/  LDSM.16.MT88.4 R16, [R220+0xb100] ;  /* 0x00b10000dc10783b */ /* 0x000e620000004200 */
[----:B------:R-:W-:Y:S01]  /*7150*/  IMAD.MOV.U32 R99, RZ, RZ, R93 ;  /* 0x000000ffff637224 */ /* 0x000fe200078e005d */
[----:B------:R-:W-:-:S05]  /*7160*/  MOV R56, R94 ;  /* 0x0000005e00387202 */ /* 0x000fca0000000f00 */
[C---:B---3--:R-:W-:Y:S08]  /*7170*/  HMMA.16816.F32 R48, R4.reuse, R28, R48 ;  /* 0x0000001c0430723c */ /* 0x048ff00000001830 */
[C---:B------:R-:W-:Y:S07]  /*7180*/  HMMA.16816.F32 R28, R4.reuse, R30, R148 ;  /* 0x0000001e041c723c */ /* 0x040fee0000001894 */
[----:B------:R-:W-:Y:S01]  /*7190*/  MOV R148, R91 ;  /* 0x0000005b00947202 */ /* 0x000fe20000000f00 */
[----:B----4-:R-:W-:Y:S01]  /*71a0*/  HMMA.16816.F32 R100, R4, R22, R172 ;  /* 0x000000160464723c */ /* 0x010fe200000018ac */
[----:B------:R-:W-:Y:S01]  /*71b0*/  IMAD.MOV.U32 R91, RZ, RZ, R2 ;  /* 0x000000ffff5b7224 */ /* 0x000fe200078e0002 */
[----:B------:R-:W-:Y:S01]  /*71c0*/  MOV R149, R89 ;  /* 0x0000005900957202 */ /* 0x000fe20000000f00 */
[----:B------:R-:W-:Y:S01]  /*71d0*/  IMAD.MOV.U32 R89, RZ, RZ, R95 ;  /* 0x000000ffff597224 */ /* 0x000fe200078e005f */
[----:B------:R-:W-:-:S03]  /*71e0*/  MOV R2, R92 ;  /* 0x0000005c00027202 */ /* 0x000fc60000000f00 */
[----:B------:R-:W-:Y:S01]  /*71f0*/  IMAD.MOV.U32 R23, RZ, RZ, R199 ;  /* 0x000000ffff177224 */ /* 0x000fe200078e00c7 */
[----:B------:R-:W-:Y:S01]  /*7200*/  MOV R172, R207 ;  /* 0x000000cf00ac7202 */ /* 0x000fe20000000f00 */
[----:B------:R-:W-:Y:S01]  /*7210*/  IMAD.MOV.U32 R173, RZ, RZ, R206 ;  /* 0x000000ffffad7224 */ /* 0x000fe200078e00ce */
[----:B------:R-:W-:Y:S01]  /*7220*/  MOV R174, R205 ;  /* 0x000000cd00ae7202 */ /* 0x000fe20000000f00 */
[----:B------:R-:W-:Y:S01]  /*7230*/  HMMA.16816.F32 R92, R4, R20, R176 ;  /* 0x00000014045c723c */ /* 0x000fe200000018b0 */
[----:B------:R-:W-:Y:S01]  /*7240*/  IMAD.MOV.U32 R175, RZ, RZ, R204 ;  /* 0x000000ffffaf7224 */ /* 0x000fe200078e00cc */
[----:B------:R-:W-:Y:S01]  /*7250*/  MOV R143, R23 ;  /* 0x00000017008f7202 */ /* 0x000fe20000000f00 */
[----:B------:R-:W-:Y:S01]  /*7260*/  IMAD.MOV.U32 R23, RZ, RZ, R172 ;  /* 0x000000ffff177224 */ /* 0x000fe200078e00ac */
[----:B------:R-:W-:Y:S01]  /*7270*/  MOV R22, R198 ;  /* 0x000000c600167202 */ /* 0x000fe20000000f00 */
[----:B------:R-:W-:Y:S02]  /*7280*/  FFMA.FTZ R2, R2, c[0x0][0x2d0], -R12 ;  /* 0x0000b40002027a23 */ /* 0x000fe4000001080c */
        /* <DEDUP_REMOVED lines=15> */
[----:B------:R-:W-:Y:S01]  /*7380*/  IMAD.MOV.U32 R177, RZ, RZ, R195 ;  /* 0x000000ffffb17224 */ /* 0x000fe200078e00c3 */
[----:B-1----:R-:W-:Y:S01]  /*7390*/  HMMA.16816.F32 R188, R4, R8, R164 ;  /* 0x0000000804bc723c */ /* 0x002fe200000018a4 */
[----:B---3--:R-:W-:Y:S01]  /*73a0*/  FFMA.FTZ R2, R22, c[0x0][0x2d0], -R12 ;  /* 0x0000b40016027a23 */ /* 0x008fe2000001080c */
[----:B------:R-:W-:-:S06]  /*73b0*/  MOV R22, R21 ;  /* 0x0000001500167202 */ /* 0x000fcc0000000f00 */
[C---:B------:R-:W-:Y:S01]  /*73c0*/  HMMA.16816.F32 R192, R4.reuse, R10, R156 ;  /* 0x0000000a04c0723c */ /* 0x040fe2000000189c */
[----:B------:R1:W3:Y:S01]  /*73d0*/  MUFU.EX2 R21, R2 ;  /* 0x0000000200157308 */ /* 0x0002e20000000800 */
[----:B------:R-:W4:Y:S01]  /*73e0*/  LDSM.16.MT88.4 R8, [R219+0xb100] ;  /* 0x00b10000db08783b */ /* 0x000f220000004200 */
[----:B------:R-:W-:Y:S01]  /*73f0*/  MOV R178, R196 ;  /* 0x000000c400b27202 */ /* 0x000fe20000000f00 */
[----:B------:R-:W-:Y:S01]  /*7400*/  IMAD.MOV.U32 R167, RZ, RZ, R176 ;  /* 0x000000ffffa77224 */ /* 0x000fe200078e00b0 */
[----:B------:R-:W-:Y:S02]  /*7410*/  MOV R15, R221 ;  /* 0x000000dd000f7202 */ /* 0x000fe40000000f00 */
[----:B------:R-:W-:Y:S01]  /*7420*/  IMAD.MOV.U32 R159, RZ, RZ, R172 ;  /* 0x000000ffff9f7224 */ /* 0x000fe200078e00ac */
[----:B------:R-:W-:Y:S01]  /*7430*/  MOV R164, R173 ;  /* 0x000000ad00a47202 */ /* 0x000fe20000000f00 */
[----:B------:R-:W-:Y:S01]  /*7440*/  IMAD.MOV.U32 R173, RZ, RZ, R178 ;  /* 0x000000ffffad7224 */ /* 0x000fe200078e00b2 */
[----:B------:R-:W-:Y:S01]  /*7450*/  MOV R166, R175 ;  /* 0x000000af00a67202 */ /* 0x000fe20000000f00 */
[----:B-1----:R-:W-:Y:S01]  /*7460*/  FFMA.FTZ R2, R143, c[0x0][0x2d0], -R12 ;  /* 0x0000b4008f027a23 */ /* 0x002fe2000001080c */
[----:B------:R-:W-:Y:S01]  /*7470*/  MOV R176, R149 ;  /* 0x0000009500b07202 */ /* 0x000fe20000000f00 */
[----:B------:R-:W-:Y:S01]  /*7480*/  IMAD.MOV.U32 R143, RZ, RZ, R23 ;  /* 0x000000ffff8f7224 */ /* 0x000fe200078e0017 */
[C---:B--2---:R-:W-:Y:S01]  /*7490*/  HMMA.16816.F32 R204, R4.reuse, R26, R124 ;  /* 0x0000001a04cc723c */ /* 0x044fe2000000187c */
[----:B------:R1:W-:Y:S01]  /*74a0*/  MUFU.EX2 R23, R2 ;  /* 0x0000000200177308 */ /* 0x0003e20000000800 */
[----:B------:R-:W-:Y:S01]  /*74b0*/  MOV R172, R177 ;  /* 0x000000b100ac7202 */ /* 0x000fe20000000f00 */
[----:B------:R-:W-:Y:S01]  /*74c0*/  IMAD.MOV.U32 R179, RZ, RZ, R197 ;  /* 0x000000ffffb37224 */ /* 0x000fe200078e00c5 */
[----:B------:R-:W-:Y:S01]  /*74d0*/  MOV R178, R151 ;  /* 0x0000009700b27202 */ /* 0x000fe20000000f00 */
[----:B------:R-:W-:Y:S01]  /*74e0*/  IMAD.MOV.U32 R175, RZ, RZ, R148 ;  /* 0x000000ffffaf7224 */ /* 0x000fe200078e0094 */
[----:B------:R2:W5:Y:S01]  /*74f0*/  LDL.LU R221, [R1+0x3c] ;  /* 0x00003c0001dd7983 */ /* 0x0005620000300800 */
[----:B------:R-:W-:Y:S01]  /*7500*/  IMAD.MOV.U32 R177, RZ, RZ, R150 ;  /* 0x000000ffffb17224 */ /* 0x000fe200078e0096 */
[----:B------:R-:W-:Y:S02]  /*7510*/  HMMA.16816.F32 R196, R4, R24, R144 ;  /* 0x0000001804c4723c */ /* 0x000fe40000001890 */
[----:B------:R-:W2:Y:S01]  /*7520*/  LDSM.16.MT88.4 R148, [R218+0x2900] ;  /* 0x00290000da94783b */ /* 0x000ea20000004200 */
[----:B------:R-:W-:-:S02]  /*7530*/  IMAD.MOV.U32 R165, RZ, RZ, R174 ;  /* 0x000000ffffa57224 */ /* 0x000fc400078e00ae */
[----:B-1----:R-:W-:-:S03]  /*7540*/  FFMA.FTZ R2, R22, c[0x0][0x2d0], -R12 ;  /* 0x0000b40016027a23 */ /* 0x002fc6000001080c */
[----:B------:R-:W-:Y:S01]  /*7550*/  HMMA.16816.F32 R24, R4, R16, R120 ;  /* 0x000000100418723c */ /* 0x000fe20000001878 */
[----:B------:R1:W5:Y:S01]  /*7560*/  LDL.LU R216, [R1+0x38] ;  /* 0x0000380001d87983 */ /* 0x0003620000300800 */
[----:B------:R3:W1:Y:S01]  /*7570*/  MUFU.EX2 R22, R2 ;  /* 0x0000000200167308 */ /* 0x0006620000000800 */
[----:B------:R-:W-:Y:S01]  /*7580*/  MOV R174, R179 ;  /* 0x000000b300ae7202 */ /* 0x000fe20000000f00 */
[----:B------:R-:W-:-:S04]  /*7590*/  IMAD.MOV.U32 R179, RZ, RZ, R96 ;  /* 0x000000ffffb37224 */ /* 0x000fc800078e0060 */
[----:B------:R-:W-:Y:S01]  /*75a0*/  HMMA.16816.F32 R16, R4, R18, R180 ;  /* 0x000000120410723c */ /* 0x000fe200000018b4 */
[----:B------:R-:W1:Y:S01]  /*75b0*/  LDSM.16.MT88.4 R180, [R218+0x5900] ;  /* 0x00590000dab4783b */ /* 0x000e620000004200 */
[----:B------:R-:W-:Y:S01]  /*75c0*/  MOV R96, R97 ;  /* 0x0000006100607202 */ /* 0x000fe20000000f00 */
[----:B------:R-:W-:Y:S01]  /*75d0*/  IMAD.MOV.U32 R97, RZ, RZ, R98 ;  /* 0x000000ffff617224 */ /* 0x000fe200078e0062 */
[----:B------:R-:W-:Y:S01]  /*75e0*/  MOV R98, R99 ;  /* 0x0000006300627202 */ /* 0x000fe20000000f00 */
[----:B---3--:R-:W-:Y:S01]  /*75f0*/  FFMA.FTZ R2, R15, c[0x0][0x2d0], -R0 ;  /* 0x0000b4000f027a23 */ /* 0x008fe20000010800 */
[----:B------:R-:W-:-:S03]  /*7600*/  MOV R15, R13 ;  /* 0x0000000d000f7202 */ /* 0x000fc60000000f00 */
[----:B------:R3:W-:Y:S01]  /*7610*/  MUFU.EX2 R13, R2 ;  /* 0x00000002000d7308 */ /* 0x0007e20000000800 */
[----:B------:R-:W-:Y:S01]  /*7620*/  IMAD.MOV.U32 R99, RZ, RZ, R56 ;  /* 0x000000ffff637224 */ /* 0x000fe200078e0038 */
[----:B------:R-:W-:Y:S01]  /*7630*/  MOV R56, R14 ;  /* 0x0000000e00387202 */ /* 0x000fe20000000f00 */
[--C-:B---3--:R-:W-:Y:S02]  /*7640*/  FFMA.FTZ R2, R143, c[0x0][0x2d0], -R0.reuse ;  /* 0x0000b4008f027a23 */ /* 0x108fe40000010800 */
[----:B------:R-:W3:Y:S03]  /*7650*/  LDSM.16.MT88.4 R140, [R217+0x2900] ;  /* 0x00290000d98c783b */ /* 0x000ee60000004200 */
[----:B------:R1:W1:Y:S02]  /*7660*/  MUFU.EX2 R14, R2 ;  /* 0x00000002000e7308 */ /* 0x0002640000000800 */
[----:B-1----:R-:W-:-:S02]  /*7670*/  FFMA.FTZ R2, R15, c[0x0][0x2d0], -R0 ;  /* 0x0000b4000f027a23 */ /* 0x002fc40000010800 */
[----:B------:R-:W-:-:S04]  /*7680*/  FFMA.FTZ R0, R159, c[0x0][0x2d0], -R0 ;  /* 0x0000b4009f007a23 */ /* 0x000fc80000010800 */
[----:B------:R1:W-:Y:S01]  /*7690*/  MUFU.EX2 R15, R2 ;  /* 0x00000002000f7308 */ /* 0x0003e20000000800 */
[----:B----4-:R-:W-:Y:S01]  /*76a0*/  HMMA.16816.F32 R124, R4, R8, R128 ;  /* 0x00000008047c723c */ /* 0x010fe20000001880 */
[----:B------:R-:W-:Y:S01]  /*76b0*/  IMAD.MOV.U32 R122, RZ, RZ, R56 ;  /* 0x000000ffff7a7224 */ /* 0x000fe200078e0038 */
[----:B------:R-:W-:Y:S01]  /*76c0*/  MOV R121, R57 ;  /* 0x0000003900797202 */ /* 0x000fe20000000f00 */
[----:B------:R-:W-:Y:S01]  /*76d0*/  IMAD.MOV.U32 R120, RZ, RZ, R58 ;  /* 0x000000ffff787224 */ /* 0x000fe200078e003a */
[----:B------:R-:W-:Y:S01]  /*76e0*/  MOV R123, R99 ;  /* 0x00000063007b7202 */ /* 0x000fe20000000f00 */
[----:B------:R-:W-:Y:S02]  /*76f0*/  LDSM.16.MT88.4 R156, [R220+0x2900] ;  /* 0x00290000dc9c783b */ /* 0x000fe40000004200 */
[----:B------:R-:W4:Y:S01]  /*7700*/  MUFU.EX2 R12, R0 ;  /* 0x00000000000c7308 */ /* 0x000f220000000800 */
[----:B------:R-:W-:Y:S02]  /*7710*/  F2FP.PACK_AB R128, R21, R20 ;  /* 0x000000141580723e */ /* 0x000fe400000000ff */
[----:B------:R-:W-:-:S02]  /*7720*/  F2FP.PACK_AB R130, R22, R23 ;  /* 0x000000171682723e */ /* 0x000fc400000000ff */
[----:B------:R-:W-:Y:S02]  /*7730*/  F2FP.PACK_AB R129, R14, R13 ;  /* 0x0000000d0e81723e */ /* 0x000fe400000000ff */
[----:B-1----:R-:W-:Y:S02]  /*7740*/  MOV R2, R59 ;  /* 0x0000003b00027202 */ /* 0x002fe40000000f00 */
[----:B------:R-:W1:Y:S01]  /*7750*/  LDSM.16.MT88.4 R56, [R220+0x5900] ;  /* 0x00590000dc38783b */ /* 0x000e620000004200 */
[----:B----4-:R-:W-:Y:S01]  /*7760*/  F2FP.PACK_AB R131, R12, R15 ;  /* 0x0000000f0c83723e */ /* 0x010fe200000000ff */
[----:B------:R-:W-:Y:S01]  /*7770*/  HMMA.16816.F32 R8, R4, R10, R72 ;  /* 0x0000000a0408723c */ /* 0x000fe20000001848 */
[----:B------:R-:W-:Y:S01]  /*7780*/  MOV R0, R89 ;  /* 0x0000005900007202 */ /* 0x000fe20000000f00 */
[----:B------:R-:W-:Y:S06]  /*7790*/  LDSM.16.MT88.4 R72, [R217+0x8900] ;  /* 0x00890000d948783b */ /* 0x000fec0000004200 */
[----:B--2---:R-:W-:Y:S01]  /*77a0*/  HMMA.16816.F32 R144, R128, R148, R36 ;  /* 0x000000948090723c */ /* 0x004fe20000001824 */
[----:B------:R-:W-:Y:S01]  /*77b0*/  IMAD.MOV.U32 R7, RZ, RZ, R178 ;  /* 0x000000ffff077224 */ /* 0x000fe200078e00b2 */
[----:B------:R-:W-:Y:S01]  /*77c0*/  MOV R6, R179 ;  /* 0x000000b300067202 */ /* 0x000fe20000000f00 */
[----:B------:R-:W-:-:S05]  /*77d0*/  IMAD.MOV.U32 R4, RZ, RZ, R88 ;  /* 0x000000ffff047224 */ /* 0x000fca00078e0058 */
[C---:B------:R-:W-:Y:S07]  /*77e0*/  HMMA.16816.F32 R148, R128.reuse, R150, R40 ;  /* 0x000000968094723c */ /* 0x040fee0000001828 */
[----:B------:R-:W-:Y:S01]  /*77f0*/  IMAD.MOV.U32 R43, RZ, RZ, R176 ;  /* 0x000000ffff2b7224 */ /* 0x000fe200078e00b0 */
[----:B------:R-:W-:Y:S02]  /*7800*/  MOV R42, R177 ;  /* 0x000000b1002a7202 */ /* 0x000fe40000000f00 */
[----:B------:R-:W-:Y:S01]  /*7810*/  HMMA.16816.F32 R176, R128, R180, R52 ;  /* 0x000000b480b0723c */ /* 0x000fe20000001834 */
[----:B------:R-:W-:-:S07]  /*7820*/  FADD.FTZ R4, R2, R4 ;  /* 0x0000000402047221 */ /* 0x000fce0000010000 */
[----:B------:R-:W-:Y:S07]  /*7830*/  HMMA.16816.F32 R180, R128, R182, R32 ;  /* 0x000000b680b4723c */ /* 0x000fee0000001820 */
[----:B------:R-:W-:-:S04]  /*7840*/  IMAD.MOV.U32 R34, RZ, RZ, R90 ;  /* 0x000000ffff227224 */ /* 0x000fc800078e005a */
[----:B------:R-:W-:Y:S01]  /*7850*/  FADD.FTZ R0, R0, R34 ;  /* 0x0000002200007221 */ /* 0x000fe20000010000 */
[----:B------:R-:W-:Y:S01]  /*7860*/  MOV R35, R91 ;  /* 0x0000005b00237202 */ /* 0x000fe20000000f00 */
[----:B------:R-:W-:Y:S01]  /*7870*/  IMAD.MOV.U32 R40, RZ, RZ, R98 ;  /* 0x000000ffff287224 */ /* 0x000fe200078e0062 */
[----:B------:R-:W-:Y:S01]  /*7880*/  MOV R41, R97 ;  /* 0x0000006100297202 */ /* 0x000fe20000000f00 */
[----:B------:R-:W-:Y:S02]  /*7890*/  FADD.FTZ R2, R120, R0 ;  /* 0x0000000078027221 */ /* 0x000fe40000010000 */
[----:B------:R-:W-:Y:S01]  /*78a0*/  IMAD.MOV.U32 R5, RZ, RZ, R96 ;  /* 0x000000ffff057224 */ /* 0x000fe200078e0060 */
[----:B---3--:R-:W-:Y:S01]  /*78b0*/  HMMA.16816.F32 R136, R128, R140, R136 ;  /* 0x0000008c8088723c */ /* 0x008fe20000001888 */
[----:B------:R-:W-:Y:S01]  /*78c0*/  FADD.FTZ R0, R121, R4 ;  /* 0x0000000479007221 */ /* 0x000fe20000010000 */
[----:B------:R-:W-:Y:S01]  /*78d0*/  MOV R36, R175 ;  /* 0x000000af00247202 */ /* 0x000fe20000000f00 */
[----:B------:R-:W-:Y:S01]  /*78e0*/  FADD.FTZ R2, R122, R2 ;  /* 0x000000027a027221 */ /* 0x000fe20000010000 */
[----:B------:R-:W-:Y:S01]  /*78f0*/  MOV R38, R173 ;  /* 0x000000ad00267202 */ /* 0x000fe20000000f00 */
[----:B------:R-:W-:Y:S01]  /*7900*/  FADD.FTZ R0, R123, R0 ;  /* 0x000000007b007221 */ /* 0x000fe20000010000 */
[----:B------:R-:W-:Y:S01]  /*7910*/  LDSM.16.MT88.4 R88, [R220+0x8900] ;  /* 0x00890000dc58783b */ /* 0x000fe20000004200 */
[----:B------:R-:W-:-:S02]  /*7920*/  FADD.FTZ R2, R35, R2 ;  /* 0x0000000223027221 */ /* 0x000fc40000010000 */
[----:B------:R-:W-:Y:S01]  /*7930*/  FADD.FTZ R0, R40, R0 ;  /* 0x0000000028007221 */ /* 0x000fe20000010000 */
[----:B------:R-:W-:Y:S01]  /*7940*/  HMMA.16816.F32 R140, R128, R142, R44 ;  /* 0x0000008e808c723c */ /* 0x000fe2000000182c */
[----:B------:R-:W-:Y:S01]  /*7950*/  FADD.FTZ R2, R41, R2 ;  /* 0x0000000229027221 */ /* 0x000fe20000010000 */
[----:B------:R-:W-:Y:S01]  /*7960*/  LDSM.16.MT88.4 R96, [R219+0x8900] ;  /* 0x00890000db60783b */ /* 0x000fe20000004200 */
[----:B------:R-:W-:Y:S02]  /*7970*/  FADD.FTZ R0, R5, R0 ;  /* 0x0000000005007221 */ /* 0x000fe40000010000 */
[----:B------:R-:W-:Y:S01]  /*7980*/  FADD.FTZ R2, R6, R2 ;  /* 0x0000000206027221 */ /* 0x000fe20000010000 */
[----:B------:R-:W-:Y:S01]  /*7990*/  LDSM.16.MT88.4 R120, [R220+0xb900] ;  /* 0x00b90000dc78783b */ /* 0x000fe20000004200 */
[----:B------:R-:W-:Y:S01]  /*79a0*/  FADD.FTZ R0, R7, R0 ;  /* 0x0000000007007221 */ /* 0x000fe20000010000 */
[----:B------:R-:W-:Y:S01]  /*79b0*/  MOV R46, R165 ;  /* 0x000000a5002e7202 */ /* 0x000fe20000000f00 */
[----:B------:R-:W-:Y:S01]  /*79c0*/  IMAD.MOV.U32 R47, RZ, RZ, R164 ;  /* 0x000000ffff2f7224 */ /* 0x000fe200078e00a4 */
[----:B------:R-:W-:Y:S01]  /*79d0*/  MOV R44, R167 ;  /* 0x000000a7002c7202 */ /* 0x000fe20000000f00 */
[----:B------:R-:W-:-:S02]  /*79e0*/  IMAD.MOV.U32 R45, RZ, RZ, R166 ;  /* 0x000000ffff2d7224 */ /* 0x000fc400078e00a6 */
[----:B------:R-:W-:Y:S01]  /*79f0*/  IMAD.MOV.U32 R39, RZ, RZ, R172 ;  /* 0x000000ffff277224 */ /* 0x000fe200078e00ac */
[----:B------:R-:W2:Y:S01]  /*7a00*/  LDSM.16.MT88.4 R164, [R219+0x2900] ;  /* 0x00290000dba4783b */ /* 0x000ea20000004200 */
[----:B------:R-:W-:Y:S02]  /*7a10*/  FADD.FTZ R2, R42, R2 ;  /* 0x000000022a027221 */ /* 0x000fe40000010000 */
[----:B------:R-:W-:Y:S01]  /*7a20*/  IMAD.MOV.U32 R37, RZ, RZ, R174 ;  /* 0x000000ffff257224 */ /* 0x000fe200078e00ae */
[----:B-1----:R-:W-:Y:S01]  /*7a30*/  HMMA.16816.F32 R52, R128, R56, R64 ;  /* 0x000000388034723c */ /* 0x002fe20000001840 */
[----:B------:R-:W-:Y:S01]  /*7a40*/  FADD.FTZ R0, R43, R0 ;  /* 0x000000002b007221 */ /* 0x000fe20000010000 */
[----:B------:R-:W1:Y:S01]  /*7a50*/  LDSM.16.MT88.4 R172, [R217+0x5900] ;  /* 0x00590000d9ac783b */ /* 0x000e620000004200 */
[----:B------:R-:W-:-:S03]  /*7a60*/  FADD.FTZ R2, R36, R2 ;  /* 0x0000000224027221 */ /* 0x000fc60000010000 */
[----:B------:R-:W3:Y:S01]  /*7a70*/  LDSM.16.MT88.4 R4, [R219+0xb900] ;  /* 0x00b90000db04783b */ /* 0x000ee20000004200 */
[----:B------:R-:W-:-:S03]  /*7a80*/  FADD.FTZ R0, R37, R0 ;  /* 0x0000000025007221 */ /* 0x000fc60000010000 */
[----:B------:R-:W4:Y:S01]  /*7a90*/  LDSM.16.MT88.4 R64, [R219+0x5900] ;  /* 0x00590000db40783b */ /* 0x000f220000004200 */
        /* <DEDUP_REMOVED lines=15> */
[----:B------:R-:W-:Y:S01]  /*7b90*/  FADD.FTZ R0, R133, R0 ;  /* 0x0000000085007221 */ /* 0x000fe20000010000 */
[----:B--2---:R-:W-:Y:S01]  /*7ba0*/  HMMA.16816.F32 R160, R128, R164, R160 ;  /* 0x000000a480a0723c */ /* 0x004fe200000018a0 */
[----:B------:R-:W-:Y:S02]  /*7bb0*/  FADD.FTZ R2, R203, R2 ;  /* 0x00000002cb027221 */ /* 0x000fe40000010000 */
[----:B------:R-:W-:-:S05]  /*7bc0*/  FADD.FTZ R0, R134, R0 ;  /* 0x0000000086007221 */ /* 0x000fca0000010000 */
[C---:B------:R-:W-:Y:S08]  /*7bd0*/  HMMA.16816.F32 R164, R128.reuse, R166, R68 ;  /* 0x000000a680a4723c */ /* 0x040ff00000001844 */
[C---:B-1----:R-:W-:Y:S08]  /*7be0*/  HMMA.16816.F32 R168, R128.reuse, R172, R168 ;  /* 0x000000ac80a8723c */ /* 0x042ff000000018a8 */
[C---:B------:R-:W-:Y:S08]  /*7bf0*/  HMMA.16816.F32 R68, R128.reuse, R72, R76 ;  /* 0x000000488044723c */ /* 0x040ff0000000184c */
[C---:B------:R-:W-:Y:S08]  /*7c00*/  HMMA.16816.F32 R172, R128.reuse, R174, R60 ;  /* 0x000000ae80ac723c */ /* 0x040ff0000000183c */
[C---:B------:R-:W-:Y:S08]  /*7c10*/  HMMA.16816.F32 R72, R128.reuse, R74, R84 ;  /* 0x0000004a8048723c */ /* 0x040ff00000001854 */
[C---:B---3--:R-:W-:Y:S07]  /*7c20*/  HMMA.16816.F32 R124, R128.reuse, R4, R124 ;  /* 0x00000004807c723c */ /* 0x048fee000000187c */
[----:B------:R-:W-:Y:S01]  /*7c30*/  FADD.FTZ R4, R208, R2 ;  /* 0x00000002d0047221 */ /* 0x000fe20000010000 */
[----:B------:R-:W-:Y:S01]  /*7c40*/  HMMA.16816.F32 R152, R128, R156, R152 ;  /* 0x0000009c8098723c */ /* 0x000fe20000001898 */
[----:B------:R-:W-:-:S02]  /*7c50*/  FADD.FTZ R2, R135, R0 ;  /* 0x0000000087027221 */ /* 0x000fc40000010000 */
[----:B------:R-:W-:-:S05]  /*7c60*/  FADD.FTZ R0, R202, R4 ;  /* 0x00000004ca007221 */ /* 0x000fca0000010000 */
[----:B----4-:R-:W-:Y:S01]  /*7c70*/  HMMA.16816.F32 R60, R128, R64, R108 ;  /* 0x00000040803c723c */ /* 0x010fe2000000186c */
[----:B------:R-:W-:-:S07]  /*7c80*/  FADD.FTZ R2, R200, R2 ;  /* 0x00000002c8027221 */ /* 0x000fce0000010000 */
[----:B------:R-:W-:Y:S01]  /*7c90*/  HMMA.16816.F32 R84, R128, R88, R92 ;  /* 0x000000588054723c */ /* 0x000fe2000000185c */
[----:B------:R-:W-:-:S07]  /*7ca0*/  FADD.FTZ R0, R20, R0 ;  /* 0x0000000014007221 */ /* 0x000fce0000010000 */
[C---:B------:R-:W-:Y:S01]  /*7cb0*/  HMMA.16816.F32 R156, R128.reuse, R158, R80 ;  /* 0x0000009e809c723c */ /* 0x040fe20000001850 */
[----:B------:R-:W1:Y:S07]  /*7cc0*/  LDSM.16.MT88.4 R80, [R218+0x8900] ;  /* 0x00890000da50783b */ /* 0x000e6e0000004200 */
[C---:B------:R-:W-:Y:S01]  /*7cd0*/  HMMA.16816.F32 R64, R128.reuse, R66, R104 ;  /* 0x000000428040723c */ /* 0x040fe20000001868 */
[----:B------:R-:W2:Y:S07]  /*7ce0*/  LDSM.16.MT88.4 R104, [R217+0xb900] ;  /* 0x00b90000d968783b */ /* 0x000eae0000004200 */
[----:B------:R-:W-:Y:S01]  /*7cf0*/  HMMA.16816.F32 R92, R128, R96, R112 ;  /* 0x00000060805c723c */ /* 0x000fe20000001870 */
[----:B------:R-:W3:Y:S01]  /*7d00*/  LDSM.16.MT88.4 R112, [R218+0xb900] ;  /* 0x00b90000da70783b */ /* 0x000ee20000004200 */
        /* <DEDUP_REMOVED lines=8> */
[----:B------:R4:W-:Y:S01]  /*7d90*/  STL [R1], R4 ;  /* 0x0000000401007387 */ /* 0x0009e20000100800 */
[C---:B------:R-:W-:Y:S08]  /*7da0*/  HMMA.16816.F32 R56, R128.reuse, R58, R116 ;  /* 0x0000003a8038723c */ /* 0x040ff00000001874 */
[C---:B------:R-:W-:Y:S08]  /*7db0*/  HMMA.16816.F32 R88, R128.reuse, R90, R100 ;  /* 0x0000005a8058723c */ /* 0x040ff00000001864 */
[C---:B-1----:R-:W-:Y:S08]  /*7dc0*/  HMMA.16816.F32 R76, R128.reuse, R80, R48 ;  /* 0x00000050804c723c */ /* 0x042ff00000001830 */
[C---:B--2---:R-:W-:Y:S08]  /*7dd0*/  HMMA.16816.F32 R100, R128.reuse, R104, R188 ;  /* 0x000000688064723c */ /* 0x044ff000000018bc */
[C---:B---3--:R-:W-:Y:S08]  /*7de0*/  HMMA.16816.F32 R108, R128.reuse, R112, R196 ;  /* 0x00000070806c723c */ /* 0x048ff000000018c4 */
        /* <DEDUP_REMOVED lines=8> */
[----:B----4-:R-:W2:Y:S01]  /*7e70*/  LDL.LU R47, [R1+0x28] ;  /* 0x00002800012f7983 */ /* 0x010ea20000300800 */
[----:B------:R-:W-:-:S02]  /*7e80*/  IMAD.MOV.U32 R134, RZ, RZ, R3 ;  /* 0x000000ffff867224 */ /* 0x000fc400078e0003 */
[----:B------:R-:W-:Y:S01]  /*7e90*/  IMAD.MOV.U32 R133, RZ, RZ, R132 ;  /* 0x000000ffff857224 */ /* 0x000fe200078e0084 */
[----:B------:R-:W3:Y:S01]  /*7ea0*/  LDL.LU.64 R44, [R1+0x10] ;  /* 0x00001000012c7983 */ /* 0x000ee20000300a00 */
[----:B--2---:R-:W-:-:S03]  /*7eb0*/  IADD3 R252, R47, -0x2, RZ ;  /* 0xfffffffe2ffc7810 */ /* 0x004fc60007ffe0ff */
[----:B------:R-:W2:Y:S01]  /*7ec0*/  LDL.LU.64 R46, [R1+0x30] ;  /* 0x00003000012e7983 */ /* 0x000ea20000300a00 */
[----:B---3--:R-:W-:Y:S02]  /*7ed0*/  MOV R3, R45 ;  /* 0x0000002d00037202 */ /* 0x008fe40000000f00 */
[----:B--2---:R-:W-:-:S05]  /*7ee0*/  MOV R2, R46 ;  /* 0x0000002e00027202 */ /* 0x004fca0000000f00 */
[----:B------:R1:W-:Y:S02]  /*7ef0*/  STL.64 [R1+0x10], R2 ;  /* 0x0000100201007387 */ /* 0x0003e40000100a00 */
.L_x_713:
[----:B------:R-:W2:Y:S01]  /*7f00*/  LDL.64 R12, [R1+0x10] ;  /* 0x00001000010c7983 */ /* 0x000ea20000100a00 */
[----:B-1----:R-:W-:Y:S01]  /*7f10*/  SHF.R.S32.HI R0, RZ, 0x1f, R252 ;  /* 0x0000001fff007819 */ /* 0x002fe200000114fc */
[----:B------:R-:W-:Y:S04]  /*7f20*/  DEPBAR.LE SB0, 0x0 ;  /* 0x000080000000791a */ /* 0x000fe80000000000 */
[----:B------:R-:W-:Y:S01]  /*7f30*/  BAR.SYNC.DEFER_BLOCKING 0x0 ;  /* 0x0000000000007b1d */ /* 0x000fe20000010000 */
[----:B------:R-:W-:Y:S01]  /*7f40*/  IMAD R0, R0, c[0x0][0x208], RZ ;  /* 0x0000820000007a24 */ /* 0x000fe200078e02ff */
[----:B------:R-:W-:Y:S01]  /*7f50*/  MOV R29, c[0x0][0x208] ;  /* 0x00008200001d7a02 */ /* 0x000fe20000000f00 */
[C---:B-1----:R-:W-:Y:S01]  /*7f60*/  IMAD.WIDE.U32 R2, R252.reuse, c[0x0][0x208], RZ ;  /* 0x00008200fc027a25 */ /* 0x042fe200078e00ff */
[----:B------:R-:W-:Y:S02]  /*7f70*/  MOV R45, 0x6 ;  /* 0x00000006002d7802 */ /* 0x000fe40000000f00 */
[----:B------:R-:W-:Y:S01]  /*7f80*/  SHF.L.U32 R29, R29, 0x6, RZ ;  /* 0x000000061d1d7819 */ /* 0x000fe200000006ff */
[----:B------:R-:W-:Y:S01]  /*7f90*/  IMAD R0, R252, c[0x0][0x20c], R0 ;  /* 0x00008300fc007a24 */ /* 0x000fe200078e0200 */
[----:B------:R-:W-:Y:S04]  /*7fa0*/  MOV R44, c[0x0][0x208] ;  /* 0x00008200002c7a02 */ /* 0x000fe80000000f00 */
[----:B------:R-:W-:Y:S02]  /*7fb0*/  IADD3 R0, R3, R0, RZ ;  /* 0x0000000003007210 */ /* 0x000fe40007ffe0ff */
[----:B------:R-:W-:Y:S03]  /*7fc0*/  SHF.L.U64.HI R44, R44, R45, c[0x0][0x20c] ;  /* 0x000083002c2c7619 */ /* 0x000fe6000001022d */
[----:B------:R-:W-:Y:S01]  /*7fd0*/  IMAD R0, R0, 0x60, RZ ;  /* 0x0000006000007824 */ /* 0x000fe200078e02ff */
[----:B-----5:R-:W-:Y:S08]  /*7fe0*/  LDSM.16.M88.4 R48, [R223+0x18100] ;  /* 0x01810000df30783b */ /* 0x020ff00000000200 */
        /* <DEDUP_REMOVED lines=8> */
[----:B------:R-:W-:Y:S08]  /*8070*/  LDSM.16.M88.4 R188, [R224+0x18100] ;  /* 0x01810000e0bc783b */ /* 0x000ff00000000200 */
        /* <DEDUP_REMOVED lines=33> */
[----:B--2---:R-:W-:Y:S03]  /*8290*/  IADD3 R2, P0, R2, R29, RZ ;  /* 0x0000001d02027210 */ /* 0x004fe60007f1e0ff */
[----:B------:R2:W-:Y:S03]  /*82a0*/  LDGSTS.E.BYPASS.LTC128B.128 [R251+0x9100], [R38.64], !P4 ;  /* 0x0910000026fb7fae */ /* 0x0005e6000e101d44 */
[----:B------:R-:W-:Y:S05]  /*82b0*/  IADD3.X R3, R3, R44, RZ, P0, !PT ;  /* 0x0000002c03037210 */ /* 0x000fea00007fe4ff */
[----:B------:R1:W-:Y:S08]  /*82c0*/  LDGSTS.E.BYPASS.LTC128B.128 [R251+0x1100], [R2.64], !P3 ;  /* 0x0110000002fb7fae */ /* 0x0003f0000d901d44 */
[----:B------:R1:W-:Y:S01]  /*82d0*/  LDGSTS.E.BYPASS.LTC128B.128 [R251+0x4100], [R2.64+0x80], !P5 ;  /* 0x0410008002fb7fae */ /* 0x0003e2000e901d44 */
[----:B----4-:R-:W-:Y:S02]  /*82e0*/  IADD3 R36, P0, R29, R2, RZ ;  /* 0x000000021d247210 */ /* 0x010fe40007f1e0ff */
[C---:B---3--:R-:W-:Y:S02]  /*82f0*/  HMMA.16816.F32 R28, R48.reuse, R32, RZ ;  /* 0x00000020301c723c */ /* 0x048fe400000018ff */
[----:B------:R-:W-:Y:S03]  /*8300*/  IADD3.X R37, R44, R3, RZ, P0, !PT ;  /* 0x000000032c257210 */ /* 0x000fe600007fe4ff */
[----:B------:R3:W-:Y:S01]  /*8310*/  LDGSTS.E.BYPASS.LTC128B.128 [R251+0x7100], [R2.64+0x100], !P6 ;  /* 0x0710010002fb7fae */ /* 0x0007e2000f101d44 */
[C---:B------:R-:W-:Y:S02]  /*8320*/  ISETP.GT.AND P0, PT, R252.reuse, RZ, PT ;  /* 0x000000fffc00720c */ /* 0x040fe40003f04270 */
[----:B------:R-:W-:Y:S01]  /*8330*/  IADD3 R252, R252, -0x1, RZ ;  /* 0xfffffffffcfc7810 */ /* 0x000fe20007ffe0ff */
[C---:B------:R-:W-:Y:S04]  /*8340*/  HMMA.16816.F32 R32, R48.reuse, R34, RZ ;  /* 0x000000223020723c */ /* 0x040fe800000018ff */
        /* <DEDUP_REMOVED lines=10> */
[----:B------:R-:W-:Y:S07]  /*83f0*/  LDSM.16.M88.4 R184, [R226+0x18100] ;  /* 0x01810000e2b8783b */ /* 0x000fee0000000200 */
        /* <DEDUP_REMOVED lines=32> */
[----:B------:R-:W1:Y:S07]  /*8600*/  LDSM.16.M88.4 R188, [R225+0x18100] ;  /* 0x01810000e1bc783b */ /* 0x000e6e0000000200 */
        /* <DEDUP_REMOVED lines=877> */
[----:B------:R-:W4:Y:S03]  /*bce0*/  LDL.LU R172, [R1] ;  /* 0x0000000001ac7983 */ /* 0x000f260000300800 */
        /* <DEDUP_REMOVED lines=252> */
[----:B------:R1:W-:Y:S04]  /*ccb0*/  STL [R1], R2 ;  /* 0x0000000201007387 */ /* 0x0003e80000100800 */
[----:B------:R1:W-:Y:S01]  /*ccc0*/  STL [R1+0x4], R0 ;  /* 0x0000040001007387 */ /* 0x0003e20000100800 */
[----:B------:R-:W-:-:S05]  /*ccd0*/  @P0 BRA `(.L_x_713) ;  /* 0xffffb22000000947 */ /* 0x000fca000383ffff */
.L_x_712:
[----:B----4-:R-:W2:Y:S04]  /*cce0*/  LDL.LU R5, [R1] ;  /* 0x0000000001057983 */ /* 0x010ea80000300800 */
[----:B-1----:R-:W3:Y:S01]  /*ccf0*/  LDL.LU R2, [R1+0x4] ;  /* 0x0000040001027983 */ /* 0x002ee20000300800 */
[----:B------:R-:W-:-:S02]  /*cd00*/  MOV R50, 0xff800000 ;  /* 0xff80000000327802 */ /* 0x000fc40000000f00 */
[----:B------:R-:W-:Y:S02]  /*cd10*/  MOV R51, 0xff800000 ;  /* 0xff80000000337802 */ /* 0x000fe40000000f00 */
[----:B------:R-:W-:Y:S01]  /*cd20*/  PLOP3.LUT P2, PT, PT, PT, PT, 0x8, 0x0 ;  /* 0x000000000000781c */ /* 0x000fe20003f4e170 */
        /* <DEDUP_REMOVED lines=152> */
.L_x_704:
        /* <DEDUP_REMOVED lines=184> */
.L_x_715:
[----:B-1----:R-:W-:Y:S01]  /*e230*/  LOP3.LUT R0, R49, 0xffffffe0, RZ, 0xc0, !PT ;  /* 0xffffffe031007812 */ /* 0x002fe200078ec0ff */
[----:B------:R-:W1:Y:S01]  /*e240*/  S2R R11, SR_CTAID.Y ;  /* 0x00000000000b7919 */ /* 0x000e620000002600 */
[----:B------:R-:W-:Y:S01]  /*e250*/  SHF.R.S32.HI R4, RZ, 0x1f, R48 ;  /* 0x0000001fff047819 */ /* 0x000fe20000011430 */
[----:B------:R-:W-:Y:S01]  /*e260*/  IMAD.MOV.U32 R7, RZ, RZ, c[0x0][0x4e8] ;  /* 0x00013a00ff077624 */ /* 0x000fe200078e00ff */
[----:B------:R-:W-:Y:S01]  /*e270*/  LEA.HI R15, R52, R53, RZ, 0x3 ;  /* 0x00000035340f7211 */ /* 0x000fe200078f18ff */
[----:B------:R-:W-:Y:S01]  /*e280*/  IMAD.IADD R0, R53, 0x1, -R0 ;  /* 0x0000000135007824 */ /* 0x000fe200078e0a00 */
[----:B------:R-:W2:Y:S01]  /*e290*/  S2R R28, SR_CTAID.X ;  /* 0x00000000001c7919 */ /* 0x000ea20000002500 */
        /* <DEDUP_REMOVED lines=16> */
[----:B-1----:R-:W-:Y:S01]  /*e3a0*/  SHF.R.S32.HI R10, RZ, 0x1f, R11 ;  /* 0x0000001fff0a7819 */ /* 0x002fe2000001140b */
[----:B------:R-:W-:Y:S01]  /*e3b0*/  IMAD R6, R2, c[0x0][0x3a4], R6 ;  /* 0x0000e90002067a24 */ /* 0x000fe200078e0206 */
[----:B------:R-:W-:Y:S01]  /*e3c0*/  IADD3 R14, -R4, R53, RZ ;  /* 0x00000035040e7210 */ /* 0x000fe20007ffe1ff */
[----:B------:R-:W-:Y:S01]  /*e3d0*/  IMAD R0, R0, 0x8, R16 ;  /* 0x0000000800007824 */ /* 0x000fe200078e0210 */
[----:B------:R-:W-:Y:S01]  /*e3e0*/  SEL R12, R57, RZ, !P0 ;  /* 0x000000ff390c7207 */ /* 0x000fe20004000000 */
[----:B------:R-:W-:Y:S01]  /*e3f0*/  IMAD.WIDE.U32 R4, R2, c[0x0][0x3a0], RZ ;  /* 0x0000e80002047a25 */ /* 0x000fe200078e00ff */
[----:B------:R-:W-:-:S02]  /*e400*/  SHF.R.S32.HI R15, RZ, 0x3, R15 ;  /* 0x00000003ff0f7819 */ /* 0x000fc4000001140f */
[----:B------:R-:W-:Y:S01]  /*e410*/  LEA.HI R18, R52, R53, RZ, 0x6 ;  /* 0x0000003534127211 */ /* 0x000fe200078f30ff */
[----:B--2---:R-:W-:Y:S01]  /*e420*/  IMAD R7, R28, 0x80, R0 ;  /* 0x000000801c077824 */ /* 0x004fe200078e0200 */
[----:B------:R-:W-:Y:S01]  /*e430*/  LEA R13, R14, R15, 0x5 ;  /* 0x0000000f0e0d7211 */ /* 0x000fe200078e28ff */
[----:B------:R-:W-:Y:S01]  /*e440*/  IMAD.WIDE.U32 R8, R11, c[0x0][0x490], R2 ;  /* 0x000124000b087a25 */ /* 0x000fe200078e0002 */
[----:B------:R-:W-:-:S03]  /*e450*/  IADD3 R3, R5, R6, RZ ;  /* 0x0000000605037210 */ /* 0x000fc60007ffe0ff */
[----:B------:R-:W-:Y:S02]  /*e460*/  IMAD R5, R10, c[0x0][0x490], RZ ;  /* 0x000124000a057a24 */ /* 0x000fe400078e02ff */
[----:B------:R-:W-:-:S04]  /*e470*/  @P1 IMAD.HI.U32 R6, R7, c[0x0][0x4ec], RZ ;  /* 0x00013b0007061a27 */ /* 0x000fc800078e00ff */
        /* <DEDUP_REMOVED lines=9> */
[----:B------:R-:W-:-:S02]  /*e510*/  SEL R11, R4, RZ, !P0 ;  /* 0x000000ff040b7207 */ /* 0x000fc40004000000 */
[--C-:B------:R-:W-:Y:S01]  /*e520*/  SHF.R.S32.HI R9, RZ, 0x1f, R0.reuse ;  /* 0x0000001fff097819 */ /* 0x100fe20000011400 */
[----:B------:R-:W-:Y:S01]  /*e530*/  IMAD.MOV R6, RZ, RZ, -R0 ;  /* 0x000000ffff067224 */ /* 0x000fe200078e0a00 */
[----:B------:R-:W-:Y:S01]  /*e540*/  IADD3 R3, R3, R10, RZ ;  /* 0x0000000a03037210 */ /* 0x000fe20007ffe0ff */
[----:B------:R-:W-:Y:S02]  /*e550*/  IMAD.MOV.U32 R4, RZ, RZ, R8 ;  /* 0x000000ffff047224 */ /* 0x000fe400078e0008 */
[----:B------:R-:W-:Y:S02]  /*e560*/  IMAD R8, R6, c[0x0][0x4e8], R7 ;  /* 0x00013a0006087a24 */ /* 0x000fe400078e0207 */
[----:B------:R-:W-:-:S04]  /*e570*/  IMAD.WIDE.U32 R4, R12, c[0x0][0x498], R4 ;  /* 0x000126000c047a25 */ /* 0x000fc800078e0004 */
[----:B------:R-:W-:Y:S01]  /*e580*/  IMAD R6, R11, c[0x0][0x498], RZ ;  /* 0x000126000b067a24 */ /* 0x000fe200078e02ff */
[----:B------:R-:W-:Y:S01]  /*e590*/  IADD3 R4, P0, R0, R4, RZ ;  /* 0x0000000400047210 */ /* 0x000fe20007f1e0ff */
[----:B------:R-:W-:Y:S01]  /*e5a0*/  IMAD R13, R28, 0x80, R13 ;  /* 0x000000801c0d7824 */ /* 0x000fe200078e020d */
[----:B------:R-:W-:Y:S01]  /*e5b0*/  SHF.R.S32.HI R0, RZ, 0x1f, R8 ;  /* 0x0000001fff007819 */ /* 0x000fe20000011408 */
[----:B------:R-:W-:Y:S02]  /*e5c0*/  IMAD R6, R12, c[0x0][0x49c], R6 ;  /* 0x000127000c067a24 */ /* 0x000fe400078e0206 */
[----:B------:R-:W-:Y:S02]  /*e5d0*/  IMAD.SHL.U32 R17, R15, 0x40, RZ ;  /* 0x000000400f117824 */ /* 0x000fe400078e00ff */
[----:B------:R-:W-:Y:S01]  /*e5e0*/  @P1 IMAD.HI.U32 R10, R13, c[0x0][0x4ec], RZ ;  /* 0x00013b000d0a1a27 */ /* 0x000fe200078e00ff */
[----:B------:R-:W-:Y:S02]  /*e5f0*/  IADD3.X R5, R9, R5, R6, P0, !PT ;  /* 0x0000000509057210 */ /* 0x000fe400007fe406 */
[----:B------:R-:W-:Y:S01]  /*e600*/  LOP3.LUT R6, R17, 0x1c0, RZ, 0xc0, !PT ;  /* 0x000001c011067812 */ /* 0x000fe200078ec0ff */
[----:B------:R-:W-:-:S02]  /*e610*/  IMAD R9, R0, c[0x0][0x488], RZ ;  /* 0x0001220000097a24 */ /* 0x000fc400078e02ff */
        /* <DEDUP_REMOVED lines=9> */
[----:B------:R-:W-:Y:S01]  /*e6b0*/  LEA R6, P0, R4, c[0x0][0x450], 0x2 ;  /* 0x0001140004067a11 */ /* 0x000fe200078010ff */
[----:B------:R-:W-:Y:S01]  /*e6c0*/  IMAD R8, R12, c[0x0][0x3f4], R8 ;  /* 0x0000fd000c087a24 */ /* 0x000fe200078e0208 */
[----:B------:R-:W-:Y:S01]  /*e6d0*/  IADD3 R9, R5, R9, RZ ;  /* 0x0000000905097210 */ /* 0x000fe20007ffe0ff */
[----:B------:R-:W-:Y:S01]  /*e6e0*/  IMAD.MOV R5, RZ, RZ, -R7 ;  /* 0x000000ffff057224 */ /* 0x000fe200078e0a07 */
[----:B------:R-:W-:Y:S01]  /*e6f0*/  LOP3.LUT R14, R10, R11, RZ, 0x3c, !PT ;  /* 0x0000000b0a0e7212 */ /* 0x000fe200078e3cff */
[----:B------:R-:W-:Y:S01]  /*e700*/  IMAD.IADD R3, R3, 0x1, R8 ;  /* 0x0000000103037824 */ /* 0x000fe200078e0208 */
[----:B------:R-:W-:Y:S01]  /*e710*/  LEA.HI.X R4, R4, c[0x0][0x454], R9, 0x2, P0 ;  /* 0x0001150004047a11 */ /* 0x000fe200000f1409 */
[----:B------:R-:W-:Y:S01]  /*e720*/  SHFL.IDX PT, R10, R6, RZ, 0x1c1f ;  /* 0x001c1fff060a7589 */ /* 0x000fe200000e0000 */
[----:B------:R-:W-:Y:S01]  /*e730*/  SHF.R.S32.HI R12, RZ, 0x1f, R7 ;  /* 0x0000001fff0c7819 */ /* 0x000fe20000011407 */
[----:B------:R-:W-:-:S02]  /*e740*/  IMAD R5, R5, c[0x0][0x4e8], R13 ;  /* 0x00013a0005057a24 */ /* 0x000fc400078e020d */
[----:B------:R-:W1:Y:S01]  /*e750*/  SHFL.IDX PT, R11, R4, RZ, 0x1c1f ;  /* 0x001c1fff040b7589 */ /* 0x000e6200000e0000 */
[----:B------:R-:W-:-:S03]  /*e760*/  IMAD.WIDE.U32 R2, R7, c[0x0][0x3e0], R2 ;  /* 0x0000f80007027a25 */ /* 0x000fc600078e0002 */
[----:B------:R2:W-:Y:S04]  /*e770*/  SHFL.IDX PT, R8, R6, 0x1, 0x1c1f ;  /* 0x003c1f0006087f89 */ /* 0x0005e800000e0000 */
[----:B------:R3:W4:Y:S01]  /*e780*/  SHFL.IDX PT, R9, R4, 0x1, 0x1c1f ;  /* 0x003c1f0004097f89 */ /* 0x00072200000e0000 */
[----:B--2---:R-:W-:Y:S01]  /*e790*/  IMAD R6, R12, c[0x0][0x3e0], RZ ;  /* 0x0000f8000c067a24 */ /* 0x004fe200078e02ff */
[----:B---3--:R-:W-:-:S03]  /*e7a0*/  LEA R4, R28, R16, 0x7 ;  /* 0x000000101c047211 */ /* 0x008fc600078e38ff */
[----:B------:R-:W-:Y:S01]  /*e7b0*/  IMAD R12, R7, c[0x0][0x3e4], R6 ;  /* 0x0000f900070c7a24 */ /* 0x000fe200078e0206 */
[----:B------:R-:W-:Y:S01]  /*e7c0*/  LEA R28, R28, R15, 0x7 ;  /* 0x0000000f1c1c7211 */ /* 0x000fe200078e38ff */
[----:B------:R-:W-:Y:S01]  /*e7d0*/  IMAD.SHL.U32 R6, R18, 0x8, RZ ;  /* 0x0000000812067824 */ /* 0x000fe200078e00ff */
[C---:B------:R-:W-:Y:S01]  /*e7e0*/  IADD3 R13, R4.reuse, 0x8, RZ ;  /* 0x00000008040d7810 */ /* 0x040fe20007ffe0ff */
[----:B------:R-:W-:Y:S01]  /*e7f0*/  IMAD.IADD R3, R3, 0x1, R12 ;  /* 0x0000000103037824 */ /* 0x000fe200078e020c */
[-C--:B------:R-:W-:Y:S02]  /*e800*/  ISETP.GE.OR P1, PT, R4, R29.reuse, P2 ;  /* 0x0000001d0400720c */ /* 0x080fe40001726670 */
[----:B------:R-:W-:Y:S02]  /*e810*/  SHF.R.S32.HI R4, RZ, 0x1f, R5 ;  /* 0x0000001fff047819 */ /* 0x000fe40000011405 */
[----:B------:R-:W-:Y:S02]  /*e820*/  ISETP.GE.OR P0, PT, R13, R29, P2 ;  /* 0x0000001d0d00720c */ /* 0x000fe40001706670 */
[----:B------:R-:W-:Y:S01]  /*e830*/  LOP3.LUT R7, R14, 0x7ffffe00, R6, 0xf8, !PT ;  /* 0x7ffffe000e077812 */ /* 0x000fe200078ef806 */
[----:B------:R-:W-:-:S04]  /*e840*/  IMAD R4, R4, c[0x0][0x3d8], RZ ;  /* 0x0000f60004047a24 */ /* 0x000fc800078e02ff */
[C---:B------:R-:W-:Y:S02]  /*e850*/  IMAD R6, R5.reuse, c[0x0][0x3dc], R4 ;  /* 0x0000f70005067a24 */ /* 0x040fe400078e0204 */
[----:B------:R-:W-:Y:S01]  /*e860*/  IMAD.WIDE.U32 R4, R5, c[0x0][0x3d8], R2 ;  /* 0x0000f60005047a25 */ /* 0x000fe200078e0002 */
[----:B------:R-:W-:Y:S01]  /*e870*/  SHF.L.U32 R2, R7, 0x1, RZ ;  /* 0x0000000107027819 */ /* 0x000fe200000006ff */
[----:B-1----:R1:W-:Y:S02]  /*e880*/  @!P1 ST.E [R10.64], R50 ;  /* 0x000000320a009985 */ /* 0x0023e4000c101904 */
[----:B------:R-:W-:Y:S02]  /*e890*/  IMAD.IADD R3, R5, 0x1, R6 ;  /* 0x0000000105037824 */ /* 0x000fe400078e0206 */
        /* <DEDUP_REMOVED lines=28> */
[----:B------:R4:W5:Y:S01]  /*ea60*/  LDS.128 R12, [R2+0xc080] ;  /* 0x00c08000020c7984 */ /* 0x0009620000000c00 */
        /* <DEDUP_REMOVED lines=17> */
[----:B-----5:R2:W-:Y:S02]  /*eb80*/  @!P0 ST.E.128 [R2.64], R12 ;  /* 0x0000000c02008985 */ /* 0x0205e4000c101d04 */
.L_x_717:
[----:B--234-:R-:W-:Y:S05]  /*eb90*/  BSYNC B0 ;  /* 0x0000000000007941 */ /* 0x01cfea0003800000 */
.L_x_716:
        /* <DEDUP_REMOVED lines=30> */
.L_x_719:
[----:B------:R-:W-:Y:S05]  /*ed80*/  BSYNC B0 ;  /* 0x0000000000007941 */ /* 0x000fea0003800000 */
.L_x_718:
        /* <DEDUP_REMOVED lines=30> */
.L_x_721:
[----:B------:R-:W-:Y:S05]  /*ef70*/  BSYNC B0 ;  /* 0x0000000000007941 */ /* 0x000fea0003800000 */
.L_x_720:
        /* <DEDUP_REMOVED lines=31> */
.L_x_714:
        /* <DEDUP_REMOVED lines=19> */
.L_x_722:
        /* <DEDUP_REMOVED lines=42> */
.L_x_724:
[----:B------:R-:W-:Y:S05]  /*f540*/  BSYNC B0 ;  /* 0x0000000000007941 */ /* 0x000fea0003800000 */
.L_x_723:
        /* <DEDUP_REMOVED lines=73> */
.L_x_726:
[----:B------:R-:W-:Y:S05]  /*f9e0*/  BSYNC B0 ;  /* 0x0000000000007941 */ /* 0x000fea0003800000 */
.L_x_725:
        /* <DEDUP_REMOVED lines=27> */
.L_x_728:
[----:B------:R-:W-:Y:S05]  /*fba0*/  BSYNC B0 ;  /* 0x0000000000007941 */ /* 0x000fea0003800000 */
.L_x_727:
        /* <DEDUP_REMOVED lines=27> */
.L_x_730:
[----:B------:R-:W-:Y:S05]  /*fd60*/  BSYNC B0 ;  /* 0x0000000000007941 */ /* 0x000fea0003800000 */
.L_x_729:
        /* <DEDUP_REMOVED lines=28> */
.L_x_731:
        /* <DEDUP_REMOVED lines=13> */
.L_x_1540:


//--------------------- .text._ZN7cutlass13device_kernelIN5flash19enable_sm80_to_sm89INS1_16FlashAttnFwdSm80INS1_25CollectiveMainloopFwdSm80ILi8ELi1ELb0EN4cute5tupleIJNS5_1CILi128EEENS7_ILi48EEENS7_ILi256EEEEEELi256ENS_6half_tEfNS_4arch4Sm80ELb0ELb0ELb1ELb1ELb0ELb1ELb1ELb0EEENS1_21CollectiveEpilogueFwdINS6_IJS8_SA_S9_EEENS6_IJNS7_ILi1EEESI_SI_EEESC_SE_Li256ELb1ELb1ELb0ELb0EEENS1_19SingleTileSchedulerILb1ELb0ELb1ELi128EEEEEEEEEvNT_6ParamsE --------------------------
	.section	.text._ZN7cutlass13device_kernelIN5flash19enable_sm80_to_sm89INS1_16FlashAttnFwdSm80INS1_25CollectiveMainloopFwdSm80ILi8ELi1ELb0EN4cute5tupleIJNS5_1CILi128EEENS7_ILi48EEENS7_ILi256EEEEEELi256ENS_6half_tEfNS_4arch4Sm80ELb0ELb0ELb1ELb1ELb0ELb1ELb1ELb0EEENS1_21CollectiveEpilogueFwdINS6_IJS8_SA_S9_EEENS6_IJNS7_ILi1EEESI_SI_EEESC_SE_Li256ELb1ELb1ELb0ELb0EEENS1_19SingleTileSchedulerILb1ELb0ELb1ELi128EEEEEEEEEvNT_6ParamsE,"ax",@progbits
	.sectioninfo	@"SHI_REGISTERS=255"
	.align	128
.text._ZN7cutlass13device_kernelIN5flash19enable_sm80_to_sm89INS1_16FlashAttnFwdSm80INS1_25CollectiveMainloopFwdSm80ILi8ELi1ELb0EN4cute5tupleIJNS5_1CILi128EEENS7_ILi48EEENS7_ILi256EEEEEELi256ENS_6half_tEfNS_4arch4Sm80ELb0ELb0ELb1ELb1ELb0ELb1ELb1ELb0EEENS1_21CollectiveEpilogueFwdINS6_IJS8_SA_S9_EEENS6_IJNS7_ILi1EEESI_SI_EEESC_SE_Li256ELb1ELb1ELb0ELb0EEENS1_19SingleTileSchedulerILb1ELb0ELb1ELi128EEEEEEEEEvNT_6ParamsE:
        .type           _ZN7cutlass13device_kernelIN5flash19enable_sm80_to_sm89INS1_16FlashAttnFwdSm80INS1_25CollectiveMainloopFwdSm80ILi8ELi1ELb0EN4cute5tupleIJNS5_1CILi128EEENS7_ILi48EEENS7_ILi256EEEEEELi256ENS_6half_tEfNS_4arch4Sm80ELb0ELb0ELb1ELb1ELb0ELb1ELb1ELb0EEENS1_21CollectiveEpilogueFwdINS6_IJS8_SA_S9_EEENS6_IJNS7_ILi1EEESI_SI_EEESC_SE_Li256ELb1ELb1ELb0ELb0EEENS1_19SingleTileSchedulerILb1ELb0ELb1ELi128EEEEEEEEEvNT_6ParamsE,@function
        .size           _ZN7cutlass13device_kernelIN5flash19enable_sm80_to_sm89INS1_16FlashAttnFwdSm80INS1_25CollectiveMainloopFwdSm80ILi8ELi1ELb0EN4cute5tupleIJNS5_1CILi128EEENS7_ILi48EEENS7_ILi256EEEEEELi256ENS_6half_tEfNS_4arch4Sm80ELb0ELb0ELb1ELb1ELb0ELb1ELb1ELb0EEENS1_21CollectiveEpilogueFwdINS6_IJS8_SA_S9_EEENS6_IJNS7_ILi1EEESI_SI_EEESC_SE_Li256ELb1ELb1ELb0ELb0EEENS1_19SingleTileSchedulerILb1ELb0ELb1ELi128EEEEEEEEEvNT_6ParamsE,(.L_x_1541 - _ZN7cutlass13device_kernelIN5flash19enable_sm80_to_sm89INS1_16FlashAttnFwdSm80INS1_25CollectiveMainloopFwdSm80ILi8ELi1ELb0EN4cute5tupleIJNS5_1CILi128EEENS7_ILi48EEENS7_ILi256EEEEEELi256ENS_6half_tEfNS_4arch4Sm80ELb0ELb0ELb1ELb1ELb0ELb1ELb1ELb0EEENS1_21CollectiveEpilogueFwdINS6_IJS8_SA_S9_EEENS6_IJNS7_ILi1EEESI_SI_EEESC_SE_Li256ELb1ELb1ELb0ELb0EEENS1_19SingleTileSchedulerILb1ELb0ELb1ELi128EEEEEEEEEvNT_6ParamsE)
        .other          _ZN7cutlass13device_kernelIN5flash19enable_sm80_to_sm89INS1_16FlashAttnFwdSm80INS1_25CollectiveMainloopFwdSm80ILi8ELi1ELb0EN4cute5tupleIJNS5_1CILi128EEENS7_ILi48EEENS7_ILi256EEEEEELi256ENS_6half_tEfNS_4arch4Sm80ELb0ELb0ELb1ELb1ELb0ELb1ELb1ELb0EEENS1_21CollectiveEpilogueFwdINS6_IJS8_SA_S9_EEENS6_IJNS7_ILi1EEESI_SI_EEESC_SE_Li256ELb1ELb1ELb0ELb0EEENS1_19SingleTileSchedulerILb1ELb0ELb1ELi128EEEEEEEEEvNT_6ParamsE,@"STO_CUDA_ENTRY STV_DEFAULT"
_ZN7cutlass13device_kernelIN5flash19enable_sm80_to_sm89INS1_16FlashAttnFwdSm80INS1_25CollectiveMainloopFwdSm80ILi8ELi1ELb0EN4cute5tupleIJNS5_1CILi128EEENS7_ILi48EEENS7_ILi256EEEEEELi256ENS_6half_tEfNS_4arch4Sm80ELb0ELb0ELb1ELb1ELb0ELb1ELb1ELb0EEENS1_21CollectiveEpilogueFwdINS6_IJS8_SA_S9_EEENS6_IJNS7_ILi1EEESI_SI_EEESC_SE_Li256ELb1ELb1ELb0ELb0EEENS1_19SingleTileSchedulerILb1ELb0ELb1ELi128EEEEEEEEEvNT_6ParamsE:
        /* <DEDUP_REMOVED lines=16> */
.L_x_733:
        /* <DEDUP_REMOVED lines=8> */
.L_x_735:
[----:B------:R-:W-:-:S05]  /*0180*/  MOV R3, c[0x0][0x54c] ;  /* 0x0001530000037a02 */ /* 0x000fca0000000f00 */
.L_x_734:
[----:B-----5:R-:W-:Y:S01]  /*0190*/  IMAD R3, R3, c[0x0][0x548], RZ ;  /* 0x0001520003037a24 */ /* 0x020fe200078e02ff */
[----:B------:R-:W-:-:S04]  /*01a0*/  SHF.L.U32 R0, R88, 0x7, RZ ;  /* 0x0000000758007819 */ /* 0x000fc800000006ff */
[----:B------:R-:W-:-:S04]  /*01b0*/  ISETP.GE.AND P0, PT, R0, R3, PT ;  /* 0x000000030000720c */ /* 0x000fc80003f06270 */
[----:B------:R-:W-:Y:S01]  /*01c0*/  SEL R224, R224, 0xffffffff, !P0 ;  /* 0xffffffffe0e07807 */ /* 0x000fe20004000000 */
[----:B------:R-:W-:Y:S05]  /*01d0*/  BRA `(.L_x_736) ;  /* 0x0000012000007947 */ /* 0x000fea0003800000 */
.L_x_732:
[----:B---3--:R-:W-:-:S04]  /*01e0*/  ISETP.NE.U32.AND P0, PT, RZ, c[0x0][0x568], PT ;  /* 0x00015a00ff007a0c */ /* 0x008fc80003f05070 */
[----:B------:R-:W-:-:S13]  /*01f0*/  ISETP.NE.AND.EX P0, PT, RZ, c[0x0][0x56c], PT, P0 ;  /* 0x00015b00ff007a0c */ /* 0x000fda0003f05300 */
[----:B------:R-:W-:Y:S05]  /*0200*/  @!P0 BRA `(.L_x_737) ;  /* 0x0000002000008947 */ /* 0x000fea0003800000 */
[----:B------:R1:W5:Y:S01]  /*0210*/  LDG.E R3, [R2.64] ;  /* 0x0000001202037981 */ /* 0x000362000c1e1900 */
[----:B------:R-:W-:Y:S05]  /*0220*/  BRA `(.L_x_738) ;  /* 0x0000009000007947 */ /* 0x000fea0003800000 */
.L_x_737:
        /* <DEDUP_REMOVED lines=8> */
.L_x_739:
[----:B------:R-:W-:-:S05]  /*02b0*/  MOV R3, c[0x0][0x54c] ;  /* 0x0001530000037a02 */ /* 0x000fca0000000f00 */
.L_x_738:
[----:B-----5:R-:W-:Y:S01]  /*02c0*/  IMAD R3, R3, c[0x0][0x548], RZ ;  /* 0x0001520003037a24 */ /* 0x020fe200078e02ff */
[----:B------:R-:W-:-:S04]  /*02d0*/  SHF.L.U32 R0, R88, 0x7, RZ ;  /* 0x0000000758007819 */ /* 0x000fc800000006ff */
[----:B------:R-:W-:-:S04]  /*02e0*/  ISETP.GE.AND P0, PT, R0, R3, PT ;  /* 0x000000030000720c */ /* 0x000fc80003f06270 */
[----:B------:R-:W-:-:S04]  /*02f0*/  SEL R224, R224, 0xffffffff, !P0 ;  /* 0xffffffffe0e07807 */ /* 0x000fc80004000000 */
.L_x_736:
        /* <DEDUP_REMOVED lines=19> */
[CC--:B------:R-:W-:Y:S01]  /*0430*/  IMAD.WIDE R8, R224.reuse, R7.reuse, c[0x0][0x358] ;  /* 0x0000d600e0087625 */ /* 0x0c0fe200078e0207 */
[----:B------:R2:W5:Y:S01]  /*0440*/  @P2 LDG.E R133, [R14.64] ;  /* 0x000000120e852981 */ /* 0x000562000c1e1900 */
[----:B------:R-:W-:Y:S02]  /*0450*/  P2R R20, PR, RZ, 0x20 ;  /* 0x00000020ff147803 */ /* 0x000fe40000000000 */
[----:B-1----:R-:W-:Y:S02]  /*0460*/  @P0 IMAD.WIDE R2, R224, R7, c[0x0][0x360] ;  /* 0x0000d800e0020625 */ /* 0x002fe400078e0207 */
[----:B------:R2:W5:Y:S04]  /*0470*/  @P5 LDG.E R130, [R10.64] ;  /* 0x000000120a825981 */ /* 0x000568000c1e1900 */
[----:B------:R2:W5:Y:S04]  /*0480*/  @P0 LDG.E R134, [R2.64] ;  /* 0x0000001202860981 */ /* 0x000568000c1e1900 */
[----:B------:R2:W5:Y:S04]  /*0490*/  @P1 LDG.E R132, [R12.64] ;  /* 0x000000120c841981 */ /* 0x000568000c1e1900 */
[----:B------:R2:W5:Y:S04]  /*04a0*/  @P3 LDG.E R98, [R8.64] ;  /* 0x0000001208623981 */ /* 0x000568000c1e1900 */
[----:B------:R-:W1:Y:S01]  /*04b0*/  S2R R223, SR_CTAID.Y ;  /* 0x0000000000df7919 */ /* 0x000e620000002600 */
[----:B------:R-:W-:-:S02]  /*04c0*/  IMAD.MOV.U32 R4, RZ, RZ, c[0x0][0x1d0] ;  /* 0x00007400ff047624 */ /* 0x000fc400078e00ff */
[----:B------:R-:W-:Y:S01]  /*04d0*/  IMAD.MOV.U32 R0, RZ, RZ, c[0x0][0x228] ;  /* 0x00008a00ff007624 */ /* 0x000fe200078e00ff */
[----:B-1----:R-:W-:Y:S01]  /*04e0*/  SHF.R.S32.HI R109, RZ, 0x1f, R223 ;  /* 0x0000001fff6d7819 */ /* 0x002fe200000114df */
[----:B------:R-:W-:Y:S05]  /*04f0*/  @P0 BRA `(.L_x_740) ;  /* 0x0000004000000947 */ /* 0x000fea0003800000 */
[----:B--2---:R-:W-:Y:S05]  /*0500*/  @!P1 BRA `(.L_x_740) ;  /* 0x0000003000009947 */ /* 0x004fea0003800000 */
[----:B-----5:R-:W2:Y:S04]  /*0510*/  LDG.E R134, [R12.64] ;  /* 0x000000120c867981 */ /* 0x020ea8000c1e1900 */
[----:B------:R-:W2:Y:S02]  /*0520*/  LDG.E R3, [R12.64+0x4] ;  /* 0x000004120c037981 */ /* 0x000ea4000c1e1900 */
[----:B--2---:R-:W-:Y:S02]  /*0530*/  IADD3 R134, -R134, R3, RZ ;  /* 0x0000000386867210 */ /* 0x004fe40007ffe1ff */
.L_x_740:
[----:B--2---:R-:W-:-:S04]  /*0540*/  ISETP.NE.U32.AND P0, PT, RZ, c[0x0][0x368], PT ;  /* 0x0000da00ff007a0c */ /* 0x004fc80003f05070 */
[----:B------:R-:W-:-:S13]  /*0550*/  ISETP.NE.AND.EX P0, PT, RZ, c[0x0][0x36c], PT, P0 ;  /* 0x0000db00ff007a0c */ /* 0x000fda0003f05300 */
[----:B------:R-:W-:Y:S05]  /*0560*/  @!P0 BRA `(.L_x_741) ;  /* 0x0000003000008947 */ /* 0x000fea0003800000 */
[----:B------:R-:W-:-:S06]  /*0570*/  IMAD.WIDE R4, R224, R7, c[0x0][0x368] ;  /* 0x0000da00e0047625 */ /* 0x000fcc00078e0207 */
[----:B------:R1:W5:Y:S01]  /*0580*/  LDG.E R4, [R4.64] ;  /* 0x0000001204047981 */ /* 0x000362000c1e1900 */
[----:B------:R-:W-:Y:S05]  /*0590*/  BRA `(.L_x_742) ;  /* 0x0000004000007947 */ /* 0x000fea0003800000 */
.L_x_741:
[----:B------:R-:W-:Y:S05]  /*05a0*/  @!P5 BRA `(.L_x_742) ;  /* 0x000000300000d947 */ /* 0x000fea0003800000 */
[----:B------:R-:W2:Y:S04]  /*05b0*/  LDG.E R4, [R10.64] ;  /* 0x000000120a047981 */ /* 0x000ea8000c1e1900 */
[----:B------:R-:W2:Y:S02]  /*05c0*/  LDG.E R3, [R10.64+0x4] ;  /* 0x000004120a037981 */ /* 0x000ea4000c1e1900 */
[----:B--2---:R-:W-:Y:S02]  /*05d0*/  IADD3 R4, -R4, R3, RZ ;  /* 0x0000000304047210 */ /* 0x004fe40007ffe1ff */
.L_x_742:
[----:B------:R-:W2:Y:S04]  /*05e0*/  @P3 LDG.E R2, [R8.64] ;  /* 0x0000001208023981 */ /* 0x000ea8000c1e1900 */
[----:B------:R-:W2:Y:S01]  /*05f0*/  @P3 LDG.E R3, [R8.64+0x4] ;  /* 0x0000041208033981 */ /* 0x000ea2000c1e1900 */
[----:B-1---5:R-:W-:Y:S01]  /*0600*/  IMAD.IADD R5, R4, 0x1, -R133 ;  /* 0x0000000104057824 */ /* 0x022fe200078e0a85 */
[----:B------:R-:W-:Y:S01]  /*0610*/  ISETP.NE.U32.AND P0, PT, RZ, c[0x0][0x378], PT ;  /* 0x0000de00ff007a0c */ /* 0x000fe20003f05070 */
[----:B------:R-:W-:-:S03]  /*0620*/  IMAD.MOV.U32 R89, RZ, RZ, R4 ;  /* 0x000000ffff597224 */ /* 0x000fc600078e0004 */
[----:B------:R-:W-:Y:S01]  /*0630*/  ISETP.NE.AND.EX P0, PT, RZ, c[0x0][0x37c], PT, P0 ;  /* 0x0000df00ff007a0c */ /* 0x000fe20003f05300 */
[----:B------:R-:W-:-:S05]  /*0640*/  IMAD.MOV R106, RZ, RZ, -R5 ;  /* 0x000000ffff6a7224 */ /* 0x000fca00078e0a05 */
[----:B------:R-:W-:-:S07]  /*0650*/  IMNMX R106, RZ, R106, !PT ;  /* 0x0000006aff6a7217 */ /* 0x000fce0007800200 */
[----:B------:R-:W-:-:S05]  /*0660*/  @P0 IMAD.WIDE R10, R224, R7, c[0x0][0x378] ;  /* 0x0000de00e00a0625 */ /* 0x000fca00078e0207 */
[----:B------:R1:W5:Y:S01]  /*0670*/  @P0 LDG.E R89, [R10.64] ;  /* 0x000000120a590981 */ /* 0x000362000c1e1900 */
[----:B--2---:R-:W-:-:S04]  /*0680*/  @P3 IMAD.IADD R0, R3, 0x1, -R2 ;  /* 0x0000000103003824 */ /* 0x004fc800078e0a02 */
[----:B------:R-:W-:-:S05]  /*0690*/  IMAD.IADD R87, R5, 0x1, R0 ;  /* 0x0000000105577824 */ /* 0x000fca00078e0200 */
[----:B------:R-:W-:-:S05]  /*06a0*/  IADD3 R3, R87, 0x2f, RZ ;  /* 0x0000002f57037810 */ /* 0x000fca0007ffe0ff */
[----:B------:R-:W-:-:S05]  /*06b0*/  IMAD.HI R3, R3, 0x2aaaaaab, RZ ;  /* 0x2aaaaaab03037827 */ /* 0x000fca00078e02ff */
[----:B------:R-:W-:-:S04]  /*06c0*/  SHF.R.U32.HI R156, RZ, 0x1f, R3 ;  /* 0x0000001fff9c7819 */ /* 0x000fc80000011603 */
[----:B------:R-:W-:-:S05]  /*06d0*/  LEA.HI.SX32 R156, R3, R156, 0x1d ;  /* 0x0000009c039c7211 */ /* 0x000fca00078feaff */
[----:B------:R-:W-:-:S05]  /*06e0*/  IMAD R5, R156, 0x30, -R5 ;  /* 0x000000309c057824 */ /* 0x000fca00078e0a05 */
[----:B------:R-:W-:-:S04]  /*06f0*/  IMNMX R5, R5, R0, PT ;  /* 0x0000000005057217 */ /* 0x000fc80003800200 */
[----:B------:R-:W-:Y:S01]  /*0700*/  ISETP.GT.AND P0, PT, R5, R106, PT ;  /* 0x0000006a0500720c */ /* 0x000fe20003f04270 */
[----:B------:R-:W-:-:S05]  /*0710*/  IMAD.WIDE.U32 R106, R106, -0x55555555, RZ ;  /* 0xaaaaaaab6a6a7825 */ /* 0x000fca00078e00ff */
[----:B------:R-:W-:-:S05]  /*0720*/  SHF.R.U32.HI R106, RZ, 0x5, R107 ;  /* 0x00000005ff6a7819 */ /* 0x000fca000001166b */
[----:B------:R-:W-:Y:S02]  /*0730*/  IMAD.MOV.U32 R3, RZ, RZ, R106 ;  /* 0x000000ffff037224 */ /* 0x000fe400078e006a */
[----:B------:R-:W-:-:S05]  /*0740*/  @P0 IADD3 R5, R5, 0x2f, RZ ;  /* 0x0000002f05050810 */ /* 0x000fca0007ffe0ff */
[----:B------:R-:W-:-:S05]  /*0750*/  @P0 IMAD.HI R5, R5, 0x2aaaaaab, RZ ;  /* 0x2aaaaaab05050827 */ /* 0x000fca00078e02ff */
[----:B------:R-:W-:-:S04]  /*0760*/  @P0 SHF.R.U32.HI R2, RZ, 0x1f, R5 ;  /* 0x0000001fff020819 */ /* 0x000fc80000011605 */
[----:B------:R-:W-:-:S04]  /*0770*/  @P0 LEA.HI.SX32 R3, R5, R2, 0x1d ;  /* 0x0000000205030211 */ /* 0x000fc800078feaff */
[----:B------:R-:W-:-:S13]  /*0780*/  ISETP.GT.AND P0, PT, R3, R106, PT ;  /* 0x0000006a0300720c */ /* 0x000fda0003f04270 */
[----:B------:R-:W-:Y:S05]  /*0790*/  @!P0 BRA `(.L_x_743) ;  /* 0x000068d000008947 */ /* 0x000fea0003800000 */
[----:B-1----:R-:W-:Y:S01]  /*07a0*/  SHF.R.S32.HI R5, RZ, 0x1f, R86 ;  /* 0x0000001fff057819 */ /* 0x002fe20000011456 */
[----:B------:R-:W-:Y:S01]  /*07b0*/  IMAD R144, R109, c[0x0][0x240], RZ ;  /* 0x000090006d907a24 */ /* 0x000fe200078e02ff */
[----:B------:R-:W-:Y:S01]  /*07c0*/  IADD3 R49, R3, -0x1, RZ ;  /* 0xffffffff03317810 */ /* 0x000fe20007ffe0ff */
[----:B------:R-:W-:Y:S01]  /*07d0*/  UMOV UR24, 0x30 ;  /* 0x0000003000187882 */ /* 0x000fe20000000000 */
[----:B------:R-:W-:Y:S01]  /*07e0*/  LEA.HI R9, R5, R86, RZ, 0x3 ;  /* 0x0000005605097211 */ /* 0x000fe200078f18ff */
[----:B------:R-:W-:Y:S01]  /*07f0*/  IMAD R144, R223, c[0x0][0x244], R144 ;  /* 0x00009100df907a24 */ /* 0x000fe200078e0290 */
[----:B------:R-:W-:Y:S01]  /*0800*/  ULDC.64 UR4, c[0x0][0x238] ;  /* 0x00008e0000047ab9 */ /* 0x000fe20000000a00 */
[----:B------:R-:W-:Y:S01]  /*0810*/  IMAD R10, R49, -0x30, R0 ;  /* 0xffffffd0310a7824 */ /* 0x000fe200078e0200 */
[----:B------:R-:W-:Y:S01]  /*0820*/  SHF.R.S32.HI R131, RZ, 0x3, R9 ;  /* 0x00000003ff837819 */ /* 0x000fe20000011409 */
[----:B------:R-:W-:Y:S01]  /*0830*/  UIMAD.WIDE.U32 UR16, UR24, UR4, URZ ;  /* 0x00000004181072a5 */ /* 0x000fe2000f8e003f */
[----:B------:R-:W-:Y:S01]  /*0840*/  LOP3.LUT R9, R9, 0xfffffff8, RZ, 0xc0, !PT ;  /* 0xfffffff809097812 */ /* 0x000fe200078ec0ff */
[----:B------:R-:W-:Y:S01]  /*0850*/  UIMAD UR9, UR24, UR5, URZ ;  /* 0x00000005180972a4 */ /* 0x000fe2000f8e023f */
[----:B------:R-:W-:Y:S01]  /*0860*/  SHF.R.S32.HI R2, RZ, 0x1f, R131 ;  /* 0x0000001fff027819 */ /* 0x000fe20000011483 */
[----:B------:R-:W-:Y:S01]  /*0870*/  ULDC UR6, c[0x0][0x27c] ;  /* 0x00009f0000067ab9 */ /* 0x000fe20000000800 */
[----:B------:R-:W-:Y:S01]  /*0880*/  IADD3 R99, P0, R131, R98, RZ ;  /* 0x0000006283637210 */ /* 0x000fe20007f1e0ff */
[----:B------:R-:W-:Y:S01]  /*0890*/  IMAD.IADD R16, R86, 0x1, -R9 ;  /* 0x0000000156107824 */ /* 0x000fe200078e0a09 */
[----:B------:R-:W-:Y:S01]  /*08a0*/  IMNMX R10, R10, 0x30, PT ;  /* 0x000000300a0a7817 */ /* 0x000fe20003800200 */
[----:B------:R-:W-:Y:S01]  /*08b0*/  UIADD3 UR9, UR17, UR9, URZ ;  /* 0x0000000911097290 */ /* 0x000fe2000fffe03f */
[----:B------:R-:W-:Y:S01]  /*08c0*/  LEA.HI.X.SX32 R98, R98, R2, 0x1, P0 ;  /* 0x0000000262627211 */ /* 0x000fe200000f0eff */
[----:B------:R-:W-:Y:S01]  /*08d0*/  IMAD.SHL.U32 R14, R16, 0x8, RZ ;  /* 0x00000008100e7824 */ /* 0x000fe200078e00ff */
[----:B------:R-:W-:Y:S01]  /*08e0*/  SEL R142, R224, RZ, !P3 ;  /* 0x000000ffe08e7207 */ /* 0x000fe20005800000 */
[----:B------:R-:W-:Y:S01]  /*08f0*/  IMAD.IADD R3, R10, 0x1, -R131 ;  /* 0x000000010a037824 */ /* 0x000fe200078e0a83 */
[----:B------:R-:W-:Y:S01]  /*0900*/  SHF.R.S32.HI R11, RZ, 0x1f, R49 ;  /* 0x0000001fff0b7819 */ /* 0x000fe20000011431 */
[----:B------:R-:W-:Y:S01]  /*0910*/  IMAD R8, R98, c[0x0][0x238], RZ ;  /* 0x00008e0062087a24 */ /* 0x000fe200078e02ff */
[----:B------:R-:W-:Y:S01]  /*0920*/  SHF.R.S32.HI R15, RZ, 0x1f, R14 ;  /* 0x0000001fff0f7819 */ /* 0x000fe2000001140e */
[----:B------:R-:W-:Y:S01]  /*0930*/  USHF.L.U32 UR8, UR6, 0x1, URZ ;  /* 0x0000000106087899 */ /* 0x000fe2000800063f */
[----:B------:R-:W-:Y:S01]  /*0940*/  ISETP.GE.AND P1, PT, R3, 0x1, PT ;  /* 0x000000010300780c */ /* 0x000fe20003f26270 */
[----:B------:R-:W-:Y:S01]  /*0950*/  IMAD R8, R99, c[0x0][0x23c], R8 ;  /* 0x00008f0063087a24 */ /* 0x000fe200078e0208 */
[----:B------:R-:W-:Y:S01]  /*0960*/  ISETP.GT.AND P0, PT, R3, 0x20, PT ;  /* 0x000000200300780c */ /* 0x000fe20003f04270 */
[----:B------:R-:W-:Y:S01]  /*0970*/  IMAD.WIDE.U32 R12, R99, c[0x0][0x238], R14 ;  /* 0x00008e00630c7a25 */ /* 0x000fe200078e000e */
[----:B------:R-:W-:Y:S01]  /*0980*/  SHF.R.S32.HI R3, RZ, 0x1f, R224 ;  /* 0x0000001fff037819 */ /* 0x000fe200000114e0 */
[----:B------:R-:W-:Y:S01]  /*0990*/  ULDC UR7, c[0x0][0x1d4] ;  /* 0x0000750000077ab9 */ /* 0x000fe20000000800 */
[C---:B------:R-:W-:Y:S01]  /*09a0*/  ISETP.GE.AND P2, PT, R14.reuse, c[0x0][0x1d4], PT ;  /* 0x000075000e007a0c */ /* 0x040fe20003f46270 */
[----:B------:R-:W-:Y:S01]  /*09b0*/  IMAD.IADD R9, R13, 0x1, R8 ;  /* 0x000000010d097824 */ /* 0x000fe200078e0208 */
[----:B------:R-:W-:Y:S01]  /*09c0*/  SEL R95, R3, RZ, !P3 ;  /* 0x000000ff035f7207 */ /* 0x000fe20005800000 */
[----:B------:R-:W-:Y:S01]  /*09d0*/  IMAD.MOV.U32 R8, RZ, RZ, R12 ;  /* 0x000000ffff087224 */ /* 0x000fe200078e000c */
[----:B------:R-:W-:Y:S01]  /*09e0*/  UIADD3 UR7, -UR8, UR7, URZ ;  /* 0x0000000708077290 */ /* 0x000fe2000fffe13f */
[----:B------:R-:W-:Y:S01]  /*09f0*/  IMAD R6, R49, UR9, RZ ;  /* 0x0000000931067c24 */ /* 0x000fe2000f8e02ff */
[C---:B------:R-:W-:Y:S01]  /*0a00*/  ISETP.GE.AND P3, PT, R14.reuse, c[0x0][0x27c], PT ;  /* 0x00009f000e007a0c */ /* 0x040fe20003f66270 */
[----:B------:R-:W-:Y:S01]  /*0a10*/  IMAD.WIDE.U32 R8, R223, c[0x0][0x240], R8 ;  /* 0x00009000df087a25 */ /* 0x000fe200078e0008 */
[----:B------:R-:W-:Y:S01]  /*0a20*/  P2R R136, PR, RZ, 0x4 ;  /* 0x00000004ff887803 */ /* 0x000fe20000000000 */
[----:B------:R-:W-:Y:S01]  /*0a30*/  USHF.L.U32 UR11, UR4, 0x5, URZ ;  /* 0x00000005040b7899 */ /* 0x000fe2000800063f */
[----:B------:R-:W-:Y:S01]  /*0a40*/  IADD3 R128, R14, 0x80, RZ ;  /* 0x000000800e807810 */ /* 0x000fe20007ffe0ff */
[----:B------:R-:W-:Y:S01]  /*0a50*/  IMAD R163, R95, c[0x0][0x248], RZ ;  /* 0x000092005fa37a24 */ /* 0x000fe200078e02ff */
[----:B------:R-:W-:Y:S01]  /*0a60*/  IADD3 R145, R9, R144, RZ ;  /* 0x0000009009917210 */ /* 0x000fe20007ffe0ff */
[----:B------:R-:W-:Y:S01]  /*0a70*/  IMAD.MOV.U32 R144, RZ, RZ, R8 ;  /* 0x000000ffff907224 */ /* 0x000fe200078e0008 */
[----:B------:R-:W-:Y:S01]  /*0a80*/  SEL R9, RZ, c[0x0][0x27c], !P3 ;  /* 0x00009f00ff097a07 */ /* 0x000fe20005800000 */
[----:B------:R-:W-:Y:S01]  /*0a90*/  IMAD R163, R142, c[0x0][0x24c], R163 ;  /* 0x000093008ea37a24 */ /* 0x000fe200078e02a3 */
[----:B------:R-:W-:Y:S01]  /*0aa0*/  IADD3 R127, R14, 0xc0, RZ ;  /* 0x000000c00e7f7810 */ /* 0x000fe20007ffe0ff */
[----:B------:R-:W-:Y:S01]  /*0ab0*/  IMAD.WIDE.U32 R144, R142, c[0x0][0x248], R144 ;  /* 0x000092008e907a25 */ /* 0x000fe200078e0090 */
[----:B------:R-:W-:-:S02]  /*0ac0*/  ISETP.GE.AND P6, PT, R128, c[0x0][0x1d4], PT ;  /* 0x0000750080007a0c */ /* 0x000fc40003fc6270 */
[----:B------:R-:W-:Y:S01]  /*0ad0*/  ISETP.GE.AND P4, PT, R127, c[0x0][0x1d4], PT ;  /* 0x000075007f007a0c */ /* 0x000fe20003f86270 */
[----:B------:R-:W-:Y:S01]  /*0ae0*/  IMAD.SHL.U32 R16, R16, 0x4, RZ ;  /* 0x0000000410107824 */ /* 0x000fe200078e00ff */
[----:B------:R-:W-:Y:S01]  /*0af0*/  IADD3 R163, R145, R163, RZ ;  /* 0x000000a391a37210 */ /* 0x000fe20007ffe0ff */
[----:B------:R-:W-:Y:S02]  /*0b00*/  IMAD.MOV.U32 R162, RZ, RZ, R144 ;  /* 0x000000ffffa27224 */ /* 0x000fe400078e0090 */
[----:B------:R-:W-:Y:S01]  /*0b10*/  IMAD R6, R11, UR16, R6 ;  /* 0x000000100b067c24 */ /* 0x000fe2000f8e0206 */
[----:B------:R-:W-:Y:S01]  /*0b20*/  LEA.HI R11, R5, R86, RZ, 0x6 ;  /* 0x00000056050b7211 */ /* 0x000fe200078f30ff */
[----:B------:R-:W-:Y:S01]  /*0b30*/  IMAD.U32 R8, RZ, RZ, UR8 ;  /* 0x00000008ff087e24 */ /* 0x000fe2000f8e00ff */
[----:B------:R-:W-:Y:S01]  /*0b40*/  IADD3 R13, R16, 0x40, RZ ;  /* 0x00000040100d7810 */ /* 0x000fe20007ffe0ff */
[----:B------:R-:W-:Y:S02]  /*0b50*/  IMAD.SHL.U32 R19, R131, 0x40, RZ ;  /* 0x0000004083137824 */ /* 0x000fe400078e00ff */
[----:B------:R-:W-:Y:S01]  /*0b60*/  IMAD.WIDE.U32 R22, R49, UR16, R162 ;  /* 0x0000001031167c25 */ /* 0x000fe2000f8e00a2 */
[----:B------:R-:W-:-:S02]  /*0b70*/  SEL R17, R8, UR7, !P3 ;  /* 0x0000000708117c07 */ /* 0x000fc4000d800000 */
[----:B------:R-:W-:Y:S01]  /*0b80*/  LOP3.LUT R19, R19, 0x1c0, RZ, 0xc0, !PT ;  /* 0x000001c013137812 */ /* 0x000fe200078ec0ff */
[----:B------:R-:W-:Y:S01]  /*0b90*/  IMAD.SHL.U32 R11, R11, 0x8, RZ ;  /* 0x000000080b0b7824 */ /* 0x000fe200078e00ff */
[----:B------:R-:W-:Y:S01]  /*0ba0*/  @P1 LEA R24, P3, R22, c[0x0][0x220], 0x1 ;  /* 0x0000880016181a11 */ /* 0x000fe200078608ff */
[----:B------:R-:W-:Y:S01]  /*0bb0*/  IMAD.IADD R6, R23, 0x1, R6 ;  /* 0x0000000117067824 */ /* 0x000fe200078e0206 */
[----:B------:R-:W-:Y:S01]  /*0bc0*/  SHF.R.U32.HI R18, RZ, 0x3, R19 ;  /* 0x00000003ff127819 */ /* 0x000fe20000011613 */
[----:B------:R-:W-:Y:S01]  /*0bd0*/  IMAD.IADD R12, R16, 0x1, R13 ;  /* 0x00000001100c7824 */ /* 0x000fe200078e020d */
[----:B------:R-:W-:Y:S02]  /*0be0*/  LOP3.LUT R11, R11, 0xfffffe00, RZ, 0xc0, !PT ;  /* 0xfffffe000b0b7812 */ /* 0x000fe400078ec0ff */
[----:B------:R-:W-:Y:S02]  /*0bf0*/  LOP3.LUT R10, R19, 0x38, R14, 0xf8, !PT ;  /* 0x00000038130a7812 */ /* 0x000fe400078ef80e */
[----:B------:R-:W-:-:S02]  /*0c00*/  @P1 LEA.HI.X R25, R22, c[0x0][0x224], R6, 0x1, P3 ;  /* 0x0000890016191a11 */ /* 0x000fc400018f0c06 */
[----:B------:R-:W-:Y:S02]  /*0c10*/  ISETP.NE.AND P3, PT, R136, RZ, PT ;  /* 0x000000ff8800720c */ /* 0x000fe40003f65270 */
[C---:B------:R-:W-:Y:S02]  /*0c20*/  ISETP.GE.AND P5, PT, R12.reuse, c[0x0][0x1d4], PT ;  /* 0x000075000c007a0c */ /* 0x040fe40003fa6270 */
[----:B------:R-:W-:Y:S02]  /*0c30*/  LOP3.LUT R10, R11, R10, R18, 0xf6, !PT ;  /* 0x0000000a0b0a7212 */ /* 0x000fe400078ef612 */
[----:B------:R-:W-:-:S03]  /*0c40*/  ISETP.GE.AND P2, PT, R12, c[0x0][0x27c], PT ;  /* 0x00009f000c007a0c */ /* 0x000fc60003f46270 */
[----:B------:R-:W-:Y:S01]  /*0c50*/  IMAD.SHL.U32 R129, R10, 0x2, RZ ;  /* 0x000000020a817824 */ /* 0x000fe200078e00ff */
[----:B------:R-:W-:Y:S01]  /*0c60*/  SEL R8, R8, UR7, !P2 ;  /* 0x0000000708087c07 */ /* 0x000fe2000d000000 */
[----:B------:R-:W-:Y:S01]  /*0c70*/  UMOV UR7, 0x5 ;  /* 0x0000000500077882 */ /* 0x000fe20000000000 */
[----:B------:R-:W-:Y:S01]  /*0c80*/  IMAD.IADD R4, R130, 0x1, R4 ;  /* 0x0000000182047824 */ /* 0x000fe200078e0204 */
[----:B------:R-:W-:Y:S01]  /*0c90*/  USHF.L.U64.HI UR10, UR4, UR7, UR5 ;  /* 0x00000007040a7299 */ /* 0x000fe20008010205 */
[----:B------:R-:W-:Y:S01]  /*0ca0*/  @!PT LDS RZ, [RZ] ;  /* 0x00000000fffff984 */ /* 0x000fe20000000800 */
[----:B------:R-:W-:Y:S01]  /*0cb0*/  @!PT LDS RZ, [RZ] ;  /* 0x00000000fffff984 */ /* 0x000fe20000000800 */
[----:B------:R-:W-:Y:S01]  /*0cc0*/  @!PT LDS RZ, [RZ] ;  /* 0x00000000fffff984 */ /* 0x000fe20000000800 */
[----:B------:R1:W-:Y:S01]  /*0cd0*/  @P1 LDGSTS.E.BYPASS.LTC128B.128 [R129+0xa080], [R24.64], !P3 ;  /* 0x0a08000018811fae */ /* 0x0003e2000d901d52 */
[----:B------:R-:W-:Y:S01]  /*0ce0*/  IMAD.IADD R9, R14, 0x1, R9 ;  /* 0x000000010e097824 */ /* 0x000fe200078e0209 */
[----:B------:R-:W-:Y:S02]  /*0cf0*/  SEL R5, RZ, c[0x0][0x27c], !P2 ;  /* 0x00009f00ff057a07 */ /* 0x000fe40005000000 */
[----:B------:R-:W-:Y:S01]  /*0d00*/  IADD3 R126, R131, 0x20, RZ ;  /* 0x00000020837e7810 */ /* 0x000fe20007ffe0ff */
[----:B------:R1:W-:Y:S01]  /*0d10*/  @P1 LDGSTS.E.BYPASS.LTC128B.128 [R129+0xb880], [R24.64+0x80], !P5 ;  /* 0x0b88008018811fae */ /* 0x0003e2000e901d52 */
[----:B------:R-:W-:Y:S01]  /*0d20*/  ISETP.NE.AND P2, PT, R20, RZ, PT ;  /* 0x000000ff1400720c */ /* 0x000fe20003f45270 */
[----:B------:R-:W-:-:S04]  /*0d30*/  IMAD.WIDE.U32 R28, R4, c[0x0][0x1e0], RZ ;  /* 0x00007800041c7a25 */ /* 0x000fc800078e00ff */
[----:B------:R-:W-:Y:S01]  /*0d40*/  IMAD R140, R109, c[0x0][0x210], RZ ;  /* 0x000084006d8c7a24 */ /* 0x000fe200078e02ff */
[----:B------:R1:W-:Y:S01]  /*0d50*/  @P1 LDGSTS.E.BYPASS.LTC128B.128 [R129+0xd080], [R24.64+0x100], !P6 ;  /* 0x0d08010018811fae */ /* 0x0003e2000f101d52 */
[----:B------:R-:W-:Y:S01]  /*0d60*/  IMAD R95, R95, c[0x0][0x268], RZ ;  /* 0x00009a005f5f7a24 */ /* 0x000fe200078e02ff */
[----:B------:R-:W-:Y:S01]  /*0d70*/  SHF.R.S32.HI R121, RZ, 0x1f, R8 ;  /* 0x0000001fff797819 */ /* 0x000fe20000011408 */
[----:B------:R-:W-:Y:S01]  /*0d80*/  IMAD R146, R109, c[0x0][0x1e8], RZ ;  /* 0x00007a006d927a24 */ /* 0x000fe200078e02ff */
[----:B------:R1:W-:Y:S01]  /*0d90*/  @P1 LDGSTS.E.BYPASS.LTC128B.128 [R129+0xe880], [R24.64+0x180], !P4 ;  /* 0x0e88018018811fae */ /* 0x0003e2000e101d52 */
[----:B------:R-:W-:Y:S01]  /*0da0*/  @P0 IADD3 R21, P1, R22, UR11, RZ ;  /* 0x0000000b16150c10 */ /* 0x000fe2000ff3e0ff */
[C---:B------:R-:W-:Y:S01]  /*0db0*/  IMAD R150, R2.reuse, c[0x0][0x280], RZ ;  /* 0x0000a00002967a24 */ /* 0x040fe200078e02ff */
[----:B------:R-:W-:Y:S01]  /*0dc0*/  SHF.R.S32.HI R122, RZ, 0x1f, R17 ;  /* 0x0000001fff7a7819 */ /* 0x000fe20000011411 */
[----:B------:R-:W-:Y:S01]  /*0dd0*/  IMAD R148, R2, c[0x0][0x290], RZ ;  /* 0x0000a40002947a24 */ /* 0x000fe200078e02ff */
[----:B------:R-:W-:Y:S01]  /*0de0*/  @P0 IADD3.X R6, R6, UR10, RZ, P1, !PT ;  /* 0x0000000a06060c10 */ /* 0x000fe20008ffe4ff */
[----:B------:R-:W-:Y:S01]  /*0df0*/  ULDC.U8 UR23, c[0x0][0x298] ;  /* 0x0000a60000177ab9 */ /* 0x000fe20000000000 */
[----:B------:R-:W-:Y:S01]  /*0e00*/  @P0 LEA R26, P1, R21, c[0x0][0x220], 0x1 ;  /* 0x00008800151a0a11 */ /* 0x000fe200078208ff */
[----:B------:R-:W-:-:S03]  /*0e10*/  ULDC.64 UR4, c[0x0][0x1e0] ;  /* 0x0000780000047ab9 */ /* 0x000fc60000000a00 */
[----:B------:R-:W-:Y:S02]  /*0e20*/  @P0 LEA.HI.X R27, R21, c[0x0][0x224], R6, 0x1, P1 ;  /* 0x00008900151b0a11 */ /* 0x000fe400008f0c06 */
[----:B------:R-:W-:Y:S02]  /*0e30*/  ISETP.NE.U32.AND P1, PT, RZ, c[0x0][0x340], PT ;  /* 0x0000d000ff007a0c */ /* 0x000fe40003f25070 */
[----:B------:R-:W-:Y:S01]  /*0e40*/  SHF.R.S32.HI R20, RZ, 0x1f, R9 ;  /* 0x0000001fff147819 */ /* 0x000fe20000011409 */
[----:B------:R-:W-:Y:S01]  /*0e50*/  IMAD R22, R109, c[0x0][0x260], RZ ;  /* 0x000098006d167a24 */ /* 0x000fe200078e02ff */
[----:B------:R-:W-:Y:S01]  /*0e60*/  ISETP.NE.AND.EX P1, PT, RZ, c[0x0][0x344], PT, P1 ;  /* 0x0000d100ff007a0c */ /* 0x000fe20003f25310 */
[C---:B------:R-:W-:Y:S02]  /*0e70*/  IMAD R140, R223.reuse, c[0x0][0x214], R140 ;  /* 0x00008500df8c7a24 */ /* 0x040fe400078e028c */
[----:B------:R-:W-:Y:S02]  /*0e80*/  IMAD.IADD R5, R12, 0x1, R5 ;  /* 0x000000010c057824 */ /* 0x000fe400078e0205 */
[----:B-1----:R-:W-:Y:S01]  /*0e90*/  IMAD.WIDE.U32 R24, R223, c[0x0][0x260], R14 ;  /* 0x00009800df187a25 */ /* 0x002fe200078e000e */
[----:B------:R-:W-:Y:S01]  /*0ea0*/  LEA.HI R121, R121, R8, RZ, 0x4 ;  /* 0x0000000879797211 */ /* 0x000fe200078f20ff */
[----:B------:R1:W-:Y:S06]  /*0eb0*/  @P0 LDGSTS.E.BYPASS.LTC128B.128 [R129+0xb080], [R26.64], !P3 ;  /* 0x0b0800001a810fae */ /* 0x0003ec000d901d52 */
[----:B------:R-:W-:Y:S01]  /*0ec0*/  @P1 IMAD.WIDE R30, R224, R7, c[0x0][0x340] ;  /* 0x0000d000e01e1625 */ /* 0x000fe200078e0207 */
[CC--:B------:R-:W-:Y:S01]  /*0ed0*/  LEA.HI R125, R20.reuse, R9.reuse, RZ, 0x3 ;  /* 0x00000009147d7211 */ /* 0x0c0fe200078f18ff */
[----:B------:R1:W-:Y:S01]  /*0ee0*/  @P0 LDGSTS.E.BYPASS.LTC128B.128 [R129+0xc880], [R26.64+0x80], !P5 ;  /* 0x0c8800801a810fae */ /* 0x0003e2000e901d52 */
[----:B------:R-:W-:-:S02]  /*0ef0*/  LEA.HI R20, R20, R9, RZ, 0x6 ;  /* 0x0000000914147211 */ /* 0x000fc400078f30ff */
[----:B------:R-:W-:Y:S01]  /*0f00*/  SHF.R.S32.HI R9, RZ, 0x1f, R126 ;  /* 0x0000001fff097819 */ /* 0x000fe2000001147e */
[----:B------:R1:W-:Y:S03]  /*0f10*/  @P0 LDGSTS.E.BYPASS.LTC128B.128 [R129+0xe080], [R26.64+0x100], !P6 ;  /* 0x0e0801001a810fae */ /* 0x0003e6000f101d52 */
[----:B------:R-:W-:Y:S01]  /*0f20*/  LEA.HI R9, R9, R126, RZ, 0x3 ;  /* 0x0000007e09097211 */ /* 0x000fe200078f18ff */
[----:B------:R1:W-:Y:S04]  /*0f30*/  @P0 LDGSTS.E.BYPASS.LTC128B.128 [R129+0xf880], [R26.64+0x180], !P4 ;  /* 0x0f8801801a810fae */ /* 0x0003e8000e101d52 */
[----:B------:R-:W-:Y:S01]  /*0f40*/  IMAD.SHL.U32 R9, R9, 0x40, RZ ;  /* 0x0000004009097824 */ /* 0x000fe200078e00ff */
[----:B------:R-:W-:Y:S01]  /*0f50*/  SHF.R.S32.HI R20, RZ, 0x6, R20 ;  /* 0x00000006ff147819 */ /* 0x000fe20000011414 */
[----:B------:R-:W0:Y:S04]  /*0f60*/  LDGDEPBAR ;  /* 0x00000000000079af */ /* 0x000e280000000000 */
[----:B------:R2:W3:Y:S01]  /*0f70*/  @P1 LDG.E R6, [R30.64] ;  /* 0x000000121e061981 */ /* 0x0004e2000c1e1900 */
[----:B------:R-:W-:Y:S01]  /*0f80*/  SHF.R.S32.HI R7, RZ, 0x1f, R4 ;  /* 0x0000001fff077819 */ /* 0x000fe20000011404 */
[----:B------:R-:W-:Y:S01]  /*0f90*/  IMAD R22, R223, c[0x0][0x264], R22 ;  /* 0x00009900df167a24 */ /* 0x000fe200078e0216 */
[----:B------:R-:W-:Y:S01]  /*0fa0*/  LOP3.LUT R9, R9, 0xfffffe00, RZ, 0xc0, !PT ;  /* 0xfffffe0009097812 */ /* 0x000fe200078ec0ff */
[----:B------:R-:W-:Y:S01]  /*0fb0*/  IMAD R95, R142, c[0x0][0x26c], R95 ;  /* 0x00009b008e5f7a24 */ /* 0x000fe200078e025f */
[----:B------:R-:W-:Y:S01]  /*0fc0*/  LEA.HI R122, R122, R17, RZ, 0x4 ;  /* 0x000000117a7a7211 */ /* 0x000fe200078f20ff */
[----:B------:R-:W-:Y:S01]  /*0fd0*/  IMAD R21, R7, c[0x0][0x1e0], RZ ;  /* 0x0000780007157a24 */ /* 0x000fe200078e02ff */
[----:B------:R-:W-:Y:S01]  /*0fe0*/  SHF.R.S32.HI R121, RZ, 0x4, R121 ;  /* 0x00000004ff797819 */ /* 0x000fe20000011479 */
[----:B------:R-:W-:Y:S01]  /*0ff0*/  IMAD.IADD R23, R25, 0x1, R22 ;  /* 0x0000000119177824 */ /* 0x000fe200078e0216 */
[----:B------:R-:W-:Y:S01]  /*1000*/  SHF.R.S32.HI R122, RZ, 0x4, R122 ;  /* 0x00000004ff7a7819 */ /* 0x000fe2000001147a */
[----:B------:R-:W-:Y:S01]  /*1010*/  IMAD R10, R4, c[0x0][0x1e4], R21 ;  /* 0x00007900040a7a24 */ /* 0x000fe200078e0215 */
[----:B------:R-:W-:Y:S01]  /*1020*/  LOP3.LUT R21, R19, 0x38, R125, 0xf8, !PT ;  /* 0x0000003813157812 */ /* 0x000fe200078ef87d */
[----:B------:R-:W-:Y:S01]  /*1030*/  IMAD.MOV.U32 R22, RZ, RZ, R24 ;  /* 0x000000ffff167224 */ /* 0x000fe200078e0018 */
[----:B------:R-:W-:Y:S01]  /*1040*/  LEA.HI.SX32 R122, R125, R122, 0x1d ;  /* 0x0000007a7d7a7211 */ /* 0x000fe200078feaff */
[----:B------:R-:W-:Y:S01]  /*1050*/  IMAD.WIDE.U32 R24, R223, c[0x0][0x210], R14 ;  /* 0x00008400df187a25 */ /* 0x000fe200078e000e */
[----:B------:R-:W-:Y:S01]  /*1060*/  IADD3 R29, R29, R10, RZ ;  /* 0x0000000a1d1d7210 */ /* 0x000fe20007ffe0ff */
[----:B------:R-:W-:Y:S01]  /*1070*/  UIMAD.WIDE.U32 UR12, UR24, UR4, URZ ;  /* 0x00000004180c72a5 */ /* 0x000fe2000f8e003f */
[----:B------:R-:W-:Y:S01]  /*1080*/  LOP3.LUT R120, R21, R18, RZ, 0x3c, !PT ;  /* 0x0000001215787212 */ /* 0x000fe200078e3cff */
[----:B------:R-:W-:Y:S01]  /*1090*/  IMAD.SHL.U32 R10, R126, 0x40, RZ ;  /* 0x000000407e0a7824 */ /* 0x000fe200078e00ff */
[----:B------:R-:W-:Y:S01]  /*10a0*/  SHF.R.S32.HI R17, RZ, 0x1f, R16 ;  /* 0x0000001fff117819 */ /* 0x000fe20000011410 */
[----:B------:R-:W-:Y:S01]  /*10b0*/  IMAD.IADD R141, R25, 0x1, R140 ;  /* 0x00000001198d7824 */ /* 0x000fe200078e028c */
[----:B------:R-:W-:Y:S01]  /*10c0*/  IADD3 R93, P0, R4, R131, RZ ;  /* 0x00000083045d7210 */ /* 0x000fe20007f1e0ff */
[----:B------:R-:W-:Y:S01]  /*10d0*/  IMAD.MOV.U32 R140, RZ, RZ, R24 ;  /* 0x000000ffff8c7224 */ /* 0x000fe200078e0018 */
[----:B------:R-:W-:Y:S01]  /*10e0*/  LOP3.LUT R10, R10, 0x1c0, RZ, 0xc0, !PT ;  /* 0x000001c00a0a7812 */ /* 0x000fe200078ec0ff */
[----:B------:R-:W-:Y:S01]  /*10f0*/  IMAD.WIDE.U32 R142, R142, c[0x0][0x268], R22 ;  /* 0x00009a008e8e7a25 */ /* 0x000fe200078e0016 */
[----:B------:R-:W-:Y:S01]  /*1100*/  SHF.R.S32.HI R24, RZ, 0x1f, R5 ;  /* 0x0000001fff187819 */ /* 0x000fe20000011405 */
[----:B------:R-:W-:Y:S01]  /*1110*/  UIMAD UR8, UR24, UR5, URZ ;  /* 0x00000005180872a4 */ /* 0x000fe2000f8e023f */
[----:B------:R-:W-:Y:S01]  /*1120*/  SHF.R.U32.HI R8, RZ, 0x3, R10 ;  /* 0x00000003ff087819 */ /* 0x000fe2000001160a */
[----:B------:R-:W-:Y:S01]  /*1130*/  IMAD R21, R20, 0xc00, R11 ;  /* 0x00000c0014157824 */ /* 0x000fe200078e020b */
[----:B------:R-:W-:Y:S01]  /*1140*/  LOP3.LUT R23, R10, 0x38, R125, 0xf8, !PT ;  /* 0x000000380a177812 */ /* 0x000fe200078ef87d */
[----:B------:R-:W-:Y:S01]  /*1150*/  IMAD R146, R223, c[0x0][0x1ec], R146 ;  /* 0x00007b00df927a24 */ /* 0x000fe200078e0292 */
[CC--:B------:R-:W-:Y:S01]  /*1160*/  LEA.HI R124, R24.reuse, R5.reuse, RZ, 0x3 ;  /* 0x00000005187c7211 */ /* 0x0c0fe200078f18ff */
[----:B------:R-:W-:Y:S01]  /*1170*/  IMAD.IADD R120, R21, 0x1, R120 ;  /* 0x0000000115787824 */ /* 0x000fe200078e0278 */
[----:B------:R-:W-:Y:S01]  /*1180*/  LEA.HI R24, R24, R5, RZ, 0x6 ;  /* 0x0000000518187211 */ /* 0x000fe200078f30ff */
[----:B------:R-:W-:Y:S01]  /*1190*/  IMAD R5, R20, 0xc00, R9 ;  /* 0x00000c0014057824 */ /* 0x000fe200078e0209 */
[----:B------:R-:W-:Y:S01]  /*11a0*/  LOP3.LUT R116, R23, R8, RZ, 0x3c, !PT ;  /* 0x0000000817747212 */ /* 0x000fe200078e3cff */
[----:B------:R-:W-:Y:S01]  /*11b0*/  IMAD.WIDE.U32 R28, R223, c[0x0][0x1e8], R28 ;  /* 0x00007a00df1c7a25 */ /* 0x000fe200078e001c */
[----:B------:R-:W-:Y:S01]  /*11c0*/  LEA.HI.SX32 R121, R124, R121, 0x1d ;  /* 0x000000797c797211 */ /* 0x000fe200078feaff */
[----:B------:R-:W-:Y:S01]  /*11d0*/  ULDC.64 UR4, c[0x0][0x280] ;  /* 0x0000a00000047ab9 */ /* 0x000fe20000000a00 */
[----:B------:R-:W-:Y:S01]  /*11e0*/  IADD3 R116, R5, R116, RZ ;  /* 0x0000007405747210 */ /* 0x000fe20007ffe0ff */
[----:B------:R-:W-:Y:S01]  /*11f0*/  IMAD.IADD R147, R29, 0x1, R146 ;  /* 0x000000011d937824 */ /* 0x000fe200078e0292 */
[----:B------:R-:W-:Y:S01]  /*1200*/  LOP3.LUT R5, R19, 0x38, R124, 0xf8, !PT ;  /* 0x0000003813057812 */ /* 0x000fe200078ef87c */
[----:B------:R-:W-:Y:S01]  /*1210*/  IMAD.MOV.U32 R146, RZ, RZ, R28 ;  /* 0x000000ffff927224 */ /* 0x000fe200078e001c */
[----:B------:R-:W-:Y:S01]  /*1220*/  SHF.R.S32.HI R24, RZ, 0x6, R24 ;  /* 0x00000006ff187819 */ /* 0x000fe20000011418 */
[----:B------:R-:W-:Y:S01]  /*1230*/  IMAD R150, R131, c[0x0][0x284], R150 ;  /* 0x0000a10083967a24 */ /* 0x000fe200078e0296 */
[----:B------:R-:W-:Y:S01]  /*1240*/  LOP3.LUT R118, R5, R18, RZ, 0x3c, !PT ;  /* 0x0000001205767212 */ /* 0x000fe200078e3cff */
[----:B------:R-:W-:Y:S01]  /*1250*/  IMAD.WIDE.U32 R154, R131, c[0x0][0x280], R16 ;  /* 0x0000a000839a7a25 */ /* 0x000fe200078e0010 */
[----:B------:R-:W-:Y:S01]  /*1260*/  SHF.R.S32.HI R5, RZ, 0x1f, R122 ;  /* 0x0000001fff057819 */ /* 0x000fe2000001147a */
[----:B------:R-:W-:Y:S01]  /*1270*/  UIMAD.WIDE.U32 UR26, UR24, UR4, URZ ;  /* 0x00000004181a72a5 */ /* 0x000fe2000f8e003f */
[----:B------:R-:W-:Y:S01]  /*1280*/  LOP3.LUT R113, R10, 0x38, R124, 0xf8, !PT ;  /* 0x000000380a717812 */ /* 0x000fe200078ef87c */
[----:B------:R-:W-:Y:S01]  /*1290*/  IMAD R21, R24, 0xc00, R11 ;  /* 0x00000c0018157824 */ /* 0x000fe200078e020b */
[----:B------:R-:W-:Y:S01]  /*12a0*/  LEA.HI R20, R5, R122, RZ, 0x3 ;  /* 0x0000007a05147211 */ /* 0x000fe200078f18ff */
[----:B------:R-:W-:Y:S01]  /*12b0*/  IMAD.SHL.U32 R122, R122, 0x8, RZ ;  /* 0x000000087a7a7824 */ /* 0x000fe200078e00ff */
[----:B------:R-:W-:Y:S01]  /*12c0*/  LOP3.LUT R113, R113, R8, RZ, 0x3c, !PT ;  /* 0x0000000871717212 */ /* 0x000fe200078e3cff */
[C---:B------:R-:W-:Y:S01]  /*12d0*/  IMAD R148, R131.reuse, c[0x0][0x294], R148 ;  /* 0x0000a50083947a24 */ /* 0x040fe200078e0294 */
[----:B------:R-:W-:Y:S01]  /*12e0*/  SHF.R.S32.HI R20, RZ, 0x3, R20 ;  /* 0x00000003ff147819 */ /* 0x000fe20000011414 */
[----:B------:R-:W-:Y:S01]  /*12f0*/  IMAD.WIDE.U32 R152, R131, c[0x0][0x290], R16 ;  /* 0x0000a40083987a25 */ /* 0x000fe200078e0010 */
[--C-:B------:R-:W-:Y:S01]  /*1300*/  LOP3.LUT R119, R19, 0x38, R122.reuse, 0xf8, !PT ;  /* 0x0000003813777812 */ /* 0x100fe200078ef87a */
[----:B------:R-:W-:Y:S01]  /*1310*/  UIMAD UR14, UR24, UR5, URZ ;  /* 0x00000005180e72a4 */ /* 0x000fe2000f8e023f */
[----:B------:R-:W-:Y:S01]  /*1320*/  LOP3.LUT R115, R10, 0x38, R122, 0xf8, !PT ;  /* 0x000000380a737812 */ /* 0x000fe200078ef87a */
[C---:B------:R-:W-:Y:S01]  /*1330*/  IMAD R22, R20.reuse, 0xc00, R11 ;  /* 0x00000c0014167824 */ /* 0x040fe200078e020b */
[----:B------:R-:W-:Y:S01]  /*1340*/  LOP3.LUT R119, R119, R18, RZ, 0x3c, !PT ;  /* 0x0000001277777212 */ /* 0x000fe200078e3cff */
[----:B------:R-:W-:Y:S01]  /*1350*/  IMAD R20, R20, 0xc00, R9 ;  /* 0x00000c0014147824 */ /* 0x000fe200078e0209 */
[----:B------:R-:W-:Y:S01]  /*1360*/  LOP3.LUT R115, R115, R8, RZ, 0x3c, !PT ;  /* 0x0000000873737212 */ /* 0x000fe200078e3cff */
[----:B------:R-:W-:Y:S01]  /*1370*/  IMAD.WIDE.U32 R28, R131, c[0x0][0x290], R14 ;  /* 0x0000a400831c7a25 */ /* 0x000fe200078e000e */
[----:B------:R-:W-:Y:S01]  /*1380*/  SHF.R.S32.HI R105, RZ, 0x1f, R126 ;  /* 0x0000001fff697819 */ /* 0x000fe2000001147e */
[----:B------:R-:W-:Y:S01]  /*1390*/  ULDC.64 UR4, c[0x0][0x290] ;  /* 0x0000a40000047ab9 */ /* 0x000fe20000000a00 */
[----:B------:R-:W-:Y:S01]  /*13a0*/  IADD3 R115, R20, R115, RZ ;  /* 0x0000007314737210 */ /* 0x000fe20007ffe0ff */
[----:B------:R-:W-:Y:S01]  /*13b0*/  IMAD.IADD R119, R22, 0x1, R119 ;  /* 0x0000000116777824 */ /* 0x000fe200078e0277 */
[----:B------:R-:W-:Y:S01]  /*13c0*/  SHF.R.S32.HI R22, RZ, 0x1f, R121 ;  /* 0x0000001fff167819 */ /* 0x000fe20000011479 */
[----:B------:R-:W-:Y:S01]  /*13d0*/  IMAD.X R92, R7, 0x1, R2, P0 ;  /* 0x00000001075c7824 */ /* 0x000fe200000e0602 */
[----:B------:R-:W-:Y:S01]  /*13e0*/  IADD3 R155, R155, R150, RZ ;  /* 0x000000969b9b7210 */ /* 0x000fe20007ffe0ff */
[----:B--2---:R-:W-:Y:S01]  /*13f0*/  IMAD.WIDE.U32 R30, R131, c[0x0][0x280], R14 ;  /* 0x0000a000831e7a25 */ /* 0x004fe200078e000e */
[----:B------:R-:W-:Y:S01]  /*1400*/  LEA.HI R5, R22, R121, RZ, 0x3 ;  /* 0x0000007916057211 */ /* 0x000fe200078f18ff */
[----:B------:R-:W-:Y:S01]  /*1410*/  UIMAD.WIDE.U32 UR28, UR24, UR4, URZ ;  /* 0x00000004181c72a5 */ /* 0x000fe2000f8e003f */
[----:B------:R-:W-:Y:S01]  /*1420*/  LOP3.LUT R125, R125, 0xfffffff8, RZ, 0xc0, !PT ;  /* 0xfffffff87d7d7812 */ /* 0x000fe200078ec0ff */
[----:B------:R-:W-:Y:S01]  /*1430*/  IMAD.SHL.U32 R121, R121, 0x8, RZ ;  /* 0x0000000879797824 */ /* 0x000fe200078e00ff */
[----:B------:R-:W-:Y:S01]  /*1440*/  SHF.R.S32.HI R20, RZ, 0x3, R5 ;  /* 0x00000003ff147819 */ /* 0x000fe20000011405 */
[----:B------:R-:W-:Y:S01]  /*1450*/  IMAD R2, R2, c[0x0][0x1e0], RZ ;  /* 0x0000780002027a24 */ /* 0x000fe200078e02ff */
[----:B------:R-:W-:Y:S01]  /*1460*/  LOP3.LUT R124, R124, 0xfffffff8, RZ, 0xc0, !PT ;  /* 0xfffffff87c7c7812 */ /* 0x000fe200078ec0ff */
[----:B------:R-:W-:Y:S01]  /*1470*/  IMAD.IADD R153, R153, 0x1, R148 ;  /* 0x0000000199997824 */ /* 0x000fe200078e0294 */
[----:B------:R-:W-:Y:S01]  /*1480*/  LOP3.LUT R19, R19, 0x38, R121, 0xf8, !PT ;  /* 0x0000003813137812 */ /* 0x000fe200078ef879 */
[----:B------:R-:W-:Y:S01]  /*1490*/  IMAD R111, R20, 0xc00, R9 ;  /* 0x00000c00146f7824 */ /* 0x000fe200078e0209 */
[----:B------:R-:W-:Y:S01]  /*14a0*/  LOP3.LUT R5, R10, 0x38, R121, 0xf8, !PT ;  /* 0x000000380a057812 */ /* 0x000fe200078ef879 */
[----:B------:R-:W-:Y:S01]  /*14b0*/  IMAD R10, R20, 0xc00, R11 ;  /* 0x00000c00140a7824 */ /* 0x000fe200078e020b */
[----:B------:R-:W-:Y:S01]  /*14c0*/  LOP3.LUT R19, R19, R18, RZ, 0x3c, !PT ;  /* 0x0000001213137212 */ /* 0x000fe200078e3cff */
[----:B------:R-:W-:Y:S01]  /*14d0*/  IMAD.IADD R149, R148, 0x1, R29 ;  /* 0x0000000194957824 */ /* 0x000fe200078e021d */
[----:B------:R-:W-:Y:S01]  /*14e0*/  LOP3.LUT R8, R5, R8, RZ, 0x3c, !PT ;  /* 0x0000000805087212 */ /* 0x000fe200078e3cff */
[----:B------:R-:W-:Y:S01]  /*14f0*/  IMAD.IADD R151, R150, 0x1, R31 ;  /* 0x0000000196977824 */ /* 0x000fe200078e021f */
[----:B------:R-:W-:Y:S01]  /*1500*/  MOV R148, R28 ;  /* 0x0000001c00947202 */ /* 0x000fe20000000f00 */
[----:B------:R-:W-:Y:S01]  /*1510*/  IMAD.IADD R117, R10, 0x1, R19 ;  /* 0x000000010a757824 */ /* 0x000fe200078e0213 */
[----:B------:R-:W-:Y:S01]  /*1520*/  UIMAD UR24, UR24, UR5, URZ ;  /* 0x00000005181872a4 */ /* 0x000fe2000f8e023f */
[----:B------:R-:W-:Y:S01]  /*1530*/  IMAD.IADD R111, R111, 0x1, R8 ;  /* 0x000000016f6f7824 */ /* 0x000fe200078e0208 */
[----:B------:R-:W-:Y:S01]  /*1540*/  ULDC UR22, c[0x0][0x1e0] ;  /* 0x0000780000167ab9 */ /* 0x000fe20000000800 */
[C---:B------:R-:W-:Y:S01]  /*1550*/  IMAD.WIDE.U32 R160, R131.reuse, c[0x0][0x1e0], RZ ;  /* 0x0000780083a07a25 */ /* 0x040fe200078e00ff */
[----:B------:R-:W-:Y:S01]  /*1560*/  ULDC UR15, c[0x0][0x1e4] ;  /* 0x00007900000f7ab9 */ /* 0x000fe20000000800 */
[C---:B------:R-:W-:Y:S01]  /*1570*/  IADD3 R123, -R131.reuse, 0x30, RZ ;  /* 0x00000030837b7810 */ /* 0x040fe20007ffe1ff */
[----:B------:R-:W-:Y:S01]  /*1580*/  ULDC UR21, c[0x0][0x280] ;  /* 0x0000a00000157ab9 */ /* 0x000fe20000000800 */
[----:B------:R-:W-:Y:S01]  /*1590*/  IMAD R107, R131, c[0x0][0x1e4], R2 ;  /* 0x00007900836b7a24 */ /* 0x000fe200078e0202 */
[----:B------:R-:W-:Y:S01]  /*15a0*/  ULDC UR5, c[0x0][0x284] ;  /* 0x0000a10000057ab9 */ /* 0x000fe20000000800 */
[----:B------:R-:W-:Y:S01]  /*15b0*/  IMAD.MOV.U32 R150, RZ, RZ, R30 ;  /* 0x000000ffff967224 */ /* 0x000fe200078e001e */
[----:B------:R-:W-:Y:S01]  /*15c0*/  ULDC UR20, c[0x0][0x290] ;  /* 0x0000a40000147ab9 */ /* 0x000fe20000000800 */
[----:B------:R-:W-:Y:S01]  /*15d0*/  IMAD R24, R24, 0xc00, R9 ;  /* 0x00000c0018187824 */ /* 0x000fe200078e0209 */
[----:B------:R-:W-:Y:S01]  /*15e0*/  ULDC UR4, c[0x0][0x294] ;  /* 0x0000a50000047ab9 */ /* 0x000fe20000000800 */
[----:B------:R-:W-:Y:S01]  /*15f0*/  IMAD R105, R105, c[0x0][0x1e0], RZ ;  /* 0x0000780069697a24 */ /* 0x000fe200078e02ff */
[----:B------:R-:W-:Y:S01]  /*1600*/  IADD3 R95, R143, R95, RZ ;  /* 0x0000005f8f5f7210 */ /* 0x000fe20007ffe0ff */
[----:B------:R-:W-:Y:S01]  /*1610*/  IMAD.IADD R107, R161, 0x1, R107 ;  /* 0x00000001a16b7824 */ /* 0x000fe200078e026b */
[----:B------:R-:W-:Y:S01]  /*1620*/  SHF.R.S32.HI R114, RZ, 0x1f, R125 ;  /* 0x0000001fff727819 */ /* 0x000fe2000001147d */
[----:B------:R-:W-:Y:S01]  /*1630*/  IMAD.IADD R118, R21, 0x1, R118 ;  /* 0x0000000115767824 */ /* 0x000fe200078e0276 */
[----:B------:R-:W-:Y:S01]  /*1640*/  SHF.R.S32.HI R110, RZ, 0x1f, R122 ;  /* 0x0000001fff6e7819 */ /* 0x000fe2000001147a */
[----:B------:R-:W-:Y:S01]  /*1650*/  IMAD.IADD R113, R24, 0x1, R113 ;  /* 0x0000000118717824 */ /* 0x000fe200078e0271 */
[----:B------:R-:W-:Y:S01]  /*1660*/  SHF.R.S32.HI R112, RZ, 0x1f, R124 ;  /* 0x0000001fff707819 */ /* 0x000fe2000001147c */
[C---:B------:R-:W-:Y:S01]  /*1670*/  IMAD.WIDE.U32 R158, R126.reuse, c[0x0][0x1e0], RZ ;  /* 0x000078007e9e7a25 */ /* 0x040fe200078e00ff */
[----:B------:R-:W-:Y:S01]  /*1680*/  SHF.R.S32.HI R108, RZ, 0x1f, R121 ;  /* 0x0000001fff6c7819 */ /* 0x000fe20000011479 */
[----:B------:R-:W-:Y:S01]  /*1690*/  USHF.L.U64.HI UR15, UR22, UR7, UR15 ;  /* 0x00000007160f7299 */ /* 0x000fe2000801020f */
[----:B------:R-:W-:Y:S01]  /*16a0*/  SHF.L.U32 R119, R119, 0x1, RZ ;  /* 0x0000000177777819 */ /* 0x000fe200000006ff */
[----:B------:R-:W-:Y:S01]  /*16b0*/  IMAD R105, R126, c[0x0][0x1e4], R105 ;  /* 0x000079007e697a24 */ /* 0x000fe200078e0269 */
[----:B------:R-:W-:Y:S01]  /*16c0*/  USHF.L.U64.HI UR5, UR21, UR7, UR5 ;  /* 0x0000000715057299 */ /* 0x000fe20008010205 */
[----:B-----5:R-:W-:Y:S01]  /*16d0*/  IMAD.WIDE.U32 R154, R89, c[0x0][0x280], R154 ;  /* 0x0000a000599a7a25 */ /* 0x020fe200078e009a */
[----:B------:R-:W-:-:S02]  /*16e0*/  USHF.L.U64.HI UR4, UR20, UR7, UR4 ;  /* 0x0000000714047299 */ /* 0x000fc40008010204 */
[----:B------:R-:W-:Y:S01]  /*16f0*/  USHF.L.U32 UR22, UR22, 0x5, URZ ;  /* 0x0000000516167899 */ /* 0x000fe2000800063f */
[C---:B------:R-:W-:Y:S01]  /*1700*/  IMAD.WIDE.U32 R152, R89.reuse, c[0x0][0x290], R152 ;  /* 0x0000a40059987a25 */ /* 0x040fe200078e0098 */
[----:B------:R-:W-:Y:S02]  /*1710*/  USHF.L.U32 UR21, UR21, 0x5, URZ ;  /* 0x0000000515157899 */ /* 0x000fe4000800063f */
[----:B------:R-:W-:Y:S01]  /*1720*/  USHF.L.U32 UR20, UR20, 0x5, URZ ;  /* 0x0000000514147899 */ /* 0x000fe2000800063f */
[C---:B------:R-:W-:Y:S01]  /*1730*/  IMAD.WIDE.U32 R150, R89.reuse, c[0x0][0x280], R150 ;  /* 0x0000a00059967a25 */ /* 0x040fe200078e0096 */
[----:B------:R-:W-:Y:S02]  /*1740*/  UISETP.GE.AND UP0, UPT, UR6, 0x1, UPT ;  /* 0x000000010600788c */ /* 0x000fe4000bf06270 */
[----:B------:R-:W-:Y:S01]  /*1750*/  UIADD3 UR8, UR13, UR8, URZ ;  /* 0x000000080d087290 */ /* 0x000fe2000fffe03f */
[----:B------:R-:W-:Y:S01]  /*1760*/  IMAD.WIDE.U32 R148, R89, c[0x0][0x290], R148 ;  /* 0x0000a40059947a25 */ /* 0x000fe200078e0094 */
[----:B------:R-:W-:-:S02]  /*1770*/  UIADD3 UR14, UR27, UR14, URZ ;  /* 0x0000000e1b0e7290 */ /* 0x000fc4000fffe03f */
[----:B------:R-:W-:Y:S01]  /*1780*/  UIADD3 UR24, UR29, UR24, URZ ;  /* 0x000000181d187290 */ /* 0x000fe2000fffe03f */
[----:B------:R-:W-:Y:S02]  /*1790*/  IMAD.IADD R105, R159, 0x1, R105 ;  /* 0x000000019f697824 */ /* 0x000fe400078e0269 */
[----:B------:R-:W-:Y:S02]  /*17a0*/  IMAD.SHL.U32 R120, R120, 0x2, RZ ;  /* 0x0000000278787824 */ /* 0x000fe400078e00ff */
[----:B------:R-:W-:Y:S02]  /*17b0*/  IMAD.SHL.U32 R116, R116, 0x2, RZ ;  /* 0x0000000274747824 */ /* 0x000fe400078e00ff */
[----:B------:R-:W-:Y:S02]  /*17c0*/  IMAD.SHL.U32 R118, R118, 0x2, RZ ;  /* 0x0000000276767824 */ /* 0x000fe400078e00ff */
[----:B------:R-:W-:Y:S02]  /*17d0*/  IMAD.SHL.U32 R113, R113, 0x2, RZ ;  /* 0x0000000271717824 */ /* 0x000fe400078e00ff */
[----:B------:R-:W-:-:S02]  /*17e0*/  IMAD.SHL.U32 R115, R115, 0x2, RZ ;  /* 0x0000000273737824 */ /* 0x000fc400078e00ff */
[----:B------:R-:W-:Y:S02]  /*17f0*/  IMAD.SHL.U32 R117, R117, 0x2, RZ ;  /* 0x0000000275757824 */ /* 0x000fe400078e00ff */
[----:B------:R-:W-:Y:S01]  /*1800*/  IMAD.SHL.U32 R111, R111, 0x2, RZ ;  /* 0x000000026f6f7824 */ /* 0x000fe200078e00ff */
[--C-:B---3--:R-:W-:Y:S01]  /*1810*/  @P1 SHF.R.S32.HI R11, RZ, 0x1f, R6.reuse ;  /* 0x0000001fff0b1819 */ /* 0x108fe20000011406 */
[----:B------:R-:W-:Y:S01]  /*1820*/  @P1 IMAD.MOV.U32 R10, RZ, RZ, R6 ;  /* 0x000000ffff0a1224 */ /* 0x000fe200078e0006 */
[----:B------:R-:W-:Y:S01]  /*1830*/  @!P1 MOV R11, R3 ;  /* 0x00000003000b9202 */ /* 0x000fe20000000f00 */
[----:B------:R-:W-:Y:S01]  /*1840*/  @!P1 IMAD.MOV.U32 R10, RZ, RZ, R224 ;  /* 0x000000ffff0a9224 */ /* 0x000fe200078e00e0 */
[----:B------:R-:W-:Y:S02]  /*1850*/  SHF.R.S32.HI R6, RZ, 0x1f, R89 ;  /* 0x0000001fff067819 */ /* 0x000fe40000011459 */
[----:B------:R-:W-:Y:S02]  /*1860*/  SEL R8, R11, RZ, !P2 ;  /* 0x000000ff0b087207 */ /* 0x000fe40005000000 */
[----:B------:R-:W-:Y:S01]  /*1870*/  SEL R3, R10, RZ, !P2 ;  /* 0x000000ff0a037207 */ /* 0x000fe20005000000 */
[----:B------:R-:W-:Y:S01]  /*1880*/  BAR.SYNC.DEFER_BLOCKING 0x0 ;  /* 0x0000000000007b1d */ /* 0x000fe20000010000 */
[----:B------:R-:W-:Y:S01]  /*1890*/  ISETP.NE.AND P1, PT, RZ, UR23, PT ;  /* 0x00000017ff007c0c */ /* 0x000fe2000bf25270 */
[----:B------:R-:W-:Y:S01]  /*18a0*/  IMAD R10, R8, c[0x0][0x1f0], RZ ;  /* 0x00007c00080a7a24 */ /* 0x000fe200078e02ff */
[----:B------:R-:W-:Y:S01]  /*18b0*/  IADD3 R11, R16, 0x20, RZ ;  /* 0x00000020100b7810 */ /* 0x000fe20007ffe0ff */
[----:B------:R-:W-:Y:S01]  /*18c0*/  IMAD R8, R8, c[0x0][0x218], RZ ;  /* 0x0000860008087a24 */ /* 0x000fe200078e02ff */
[----:B------:R-:W-:Y:S01]  /*18d0*/  P2R R135, PR, RZ, 0x2 ;  /* 0x00000002ff877803 */ /* 0x000fe20000000000 */
[----:B------:R-:W-:-:S04]  /*18e0*/  IMAD.WIDE.U32 R146, R3, c[0x0][0x1f0], R146 ;  /* 0x00007c0003927a25 */ /* 0x000fc800078e0092 */
[C---:B------:R-:W-:Y:S01]  /*18f0*/  IMAD R91, R3.reuse, c[0x0][0x21c], R8 ;  /* 0x00008700035b7a24 */ /* 0x040fe200078e0208 */
[----:B------:R-:W-:Y:S01]  /*1900*/  IADD3 R97, P1, P0, R146, R160, R14 ;  /* 0x000000a092617210 */ /* 0x000fe2000783e00e */
[C---:B------:R-:W-:Y:S01]  /*1910*/  IMAD R101, R3.reuse, c[0x0][0x1f4], R10 ;  /* 0x00007d0003657a24 */ /* 0x040fe200078e020a */
[----:B------:R-:W-:Y:S01]  /*1920*/  IADD3 R10, R16, 0x60, RZ ;  /* 0x00000060100a7810 */ /* 0x000fe20007ffe0ff */
[C---:B------:R-:W-:Y:S02]  /*1930*/  IMAD R8, R6.reuse, c[0x0][0x280], RZ ;  /* 0x0000a00006087a24 */ /* 0x040fe400078e02ff */
[----:B------:R-:W-:Y:S02]  /*1940*/  IMAD R6, R6, c[0x0][0x290], RZ ;  /* 0x0000a40006067a24 */ /* 0x000fe400078e02ff */
[----:B------:R-:W-:-:S04]  /*1950*/  IMAD.WIDE.U32 R140, R3, c[0x0][0x218], R140 ;  /* 0x00008600038c7a25 */ /* 0x000fc800078e008c */
[----:B------:R-:W-:Y:S01]  /*1960*/  IMAD.IADD R101, R147, 0x1, R101 ;  /* 0x0000000193657824 */ /* 0x000fe200078e0265 */
[----:B------:R-:W-:Y:S01]  /*1970*/  IADD3 R91, R141, R91, RZ ;  /* 0x0000005b8d5b7210 */ /* 0x000fe20007ffe0ff */
[C---:B------:R-:W-:Y:S02]  /*1980*/  IMAD R5, R89.reuse, c[0x0][0x284], R8 ;  /* 0x0000a10059057a24 */ /* 0x040fe400078e0208 */
[----:B------:R-:W-:Y:S01]  /*1990*/  IMAD R3, R89, c[0x0][0x294], R6 ;  /* 0x0000a50059037a24 */ /* 0x000fe200078e0206 */
[----:B------:R-:W-:Y:S01]  /*19a0*/  IADD3.X R96, R101, R107, R15, P1, P0 ;  /* 0x0000006b65607210 */ /* 0x000fe20000fe040f */
[----:B------:R-:W-:Y:S02]  /*19b0*/  IMAD.IADD R104, R155, 0x1, R5 ;  /* 0x000000019b687824 */ /* 0x000fe400078e0205 */
[----:B------:R-:W-:Y:S02]  /*19c0*/  IMAD.IADD R102, R5, 0x1, R151 ;  /* 0x0000000105667824 */ /* 0x000fe400078e0297 */
[----:B------:R-:W-:-:S02]  /*19d0*/  IMAD.IADD R103, R153, 0x1, R3 ;  /* 0x0000000199677824 */ /* 0x000fc400078e0203 */
[----:B-1----:R-:W-:Y:S02]  /*19e0*/  IMAD.IADD R100, R3, 0x1, R149 ;  /* 0x0000000103647824 */ /* 0x002fe400078e0295 */
.L_x_783:
[----:B------:R-:W-:Y:S01]  /*19f0*/  SHF.R.S32.HI R90, RZ, 0x1f, R49 ;  /* 0x0000001fff5a7819 */ /* 0x000fe20000011431 */
[C---:B-1----:R-:W-:Y:S01]  /*1a00*/  IMAD R5, R49.reuse, UR8, RZ ;  /* 0x0000000831057c24 */ /* 0x042fe2000f8e02ff */
[----:B------:R-:W-:Y:S04]  /*1a10*/  DEPBAR.LE SB0, 0x0 ;  /* 0x000080000000791a */ /* 0x000fe80000000000 */
[----:B------:R-:W-:Y:S01]  /*1a20*/  IMAD.WIDE.U32 R164, R49, UR12, RZ ;  /* 0x0000000c31a47c25 */ /* 0x000fe2000f8e00ff */
[----:B------:R-:W-:Y:S03]  /*1a30*/  BAR.SYNC.DEFER_BLOCKING 0x0 ;  /* 0x0000000000007b1d */ /* 0x000fe60000010000 */
[----:B------:R-:W-:Y:S01]  /*1a40*/  IMAD R5, R90, UR12, R5 ;  /* 0x0000000c5a057c24 */ /* 0x000fe2000f8e0205 */
[----:B------:R-:W-:Y:S03]  /*1a50*/  IADD3 R3, P1, P0, R97, UR22, R164 ;  /* 0x0000001661037c10 */ /* 0x000fe6000f83e0a4 */
[----:B------:R-:W-:Y:S05]  /*1a60*/  IMAD.IADD R94, R165, 0x1, R5 ;  /* 0x00000001a55e7824 */ /* 0x000fea00078e0205 */
[----:B------:R-:W-:Y:S02]  /*1a70*/  IADD3.X R2, R96, UR15, R94, P1, P0 ;  /* 0x0000000f60027c10 */ /* 0x000fe40008fe045e */
[----:B------:R-:W-:Y:S04]  /*1a80*/  IADD3 R5, P1, R97, R164, RZ ;  /* 0x000000a461057210 */ /* 0x000fe80007f3e0ff */
[----:B------:R-:W-:Y:S01]  /*1a90*/  LEA R78, P0, R5, c[0x0][0x1c8], 0x1 ;  /* 0x00007200054e7a11 */ /* 0x000fe200078008ff */
[----:B------:R-:W-:Y:S01]  /*1aa0*/  IMAD.X R4, R94, 0x1, R96, P1 ;  /* 0x000000015e047824 */ /* 0x000fe200008e0660 */
[----:B------:R-:W-:Y:S04]  /*1ab0*/  LEA R76, P1, R3, c[0x0][0x1c8], 0x1 ;  /* 0x00007200034c7a11 */ /* 0x000fe800078208ff */
[----:B------:R-:W-:Y:S02]  /*1ac0*/  LEA.HI.X R79, R5, c[0x0][0x1cc], R4, 0x1, P0 ;  /* 0x00007300054f7a11 */ /* 0x000fe400000f0c04 */
[----:B------:R-:W-:Y:S01]  /*1ad0*/  PLOP3.LUT P0, PT, PT, PT, UP0, 0x40, 0x0 ;  /* 0x000000000000781c */ /* 0x000fe20003f0e808 */
[----:B------:R-:W-:Y:S01]  /*1ae0*/  BSSY B2, `(.L_x_744) ;  /* 0x00004d3000027945 */ /* 0x000fe20003800000 */
[----:B------:R-:W-:Y:S11]  /*1af0*/  LEA.HI.X R77, R3, c[0x0][0x1cc], R2, 0x1, P1 ;  /* 0x00007300034d7a11 */ /* 0x000ff600008f0c02 */
[----:B------:R-:W-:-:S05]  /*1b00*/  @P0 BRA `(.L_x_745) ;  /* 0x00004ae000000947 */ /* 0x000fca0003800000 */
[----:B------:R-:W-:Y:S01]  /*1b10*/  IMAD R81, R49, UR14, RZ ;  /* 0x0000000e31517c24 */ /* 0x000fe2000f8e02ff */
[----:B------:R-:W-:Y:S01]  /*1b20*/  ISETP.NE.AND P2, PT, R135, RZ, PT ;  /* 0x000000ff8700720c */ /* 0x000fe20003f45270 */
[C---:B------:R-:W-:Y:S02]  /*1b30*/  IMAD R51, R49.reuse, UR24, RZ ;  /* 0x0000001831337c24 */ /* 0x040fe4000f8e02ff */
[C---:B------:R-:W-:Y:S02]  /*1b40*/  IMAD R2, R49.reuse, -0x30, R0 ;  /* 0xffffffd031027824 */ /* 0x040fe400078e0200 */
[C---:B------:R-:W-:Y:S03]  /*1b50*/  IMAD.WIDE.U32 R166, R49.reuse, UR26, RZ ;  /* 0x0000001a31a67c25 */ /* 0x040fe6000f8e00ff */
[----:B------:R-:W-:Y:S01]  /*1b60*/  IMNMX R138, R2, 0x30, PT ;  /* 0x00000030028a7817 */ /* 0x000fe20003800200 */
        /* <DEDUP_REMOVED lines=16> */
[----:B------:R-:W-:Y:S03]  /*1c70*/  CS2R R36, SRZ ;  /* 0x0000000000247805 */ /* 0x000fe6000001ff00 */
[----:B------:R-:W-:-:S05]  /*1c80*/  @P3 BRA `(.L_x_748) ;  /* 0x0000020000003947 */ /* 0x000fca0003800000 */
[----:B------:R-:W-:Y:S01]  /*1c90*/  IADD3 R3, P0, R154, R166, RZ ;  /* 0x000000a69a037210 */ /* 0x000fe20007f1e0ff */
[----:B------:R-:W-:Y:S01]  /*1ca0*/  CS2R R74, SRZ ;  /* 0x00000000004a7805 */ /* 0x000fe2000001ff00 */
[----:B------:R-:W-:Y:S01]  /*1cb0*/  CS2R R36, SRZ ;  /* 0x0000000000247805 */ /* 0x000fe2000001ff00 */
[----:B------:R-:W-:Y:S01]  /*1cc0*/  CS2R R72, SRZ ;  /* 0x0000000000487805 */ /* 0x000fe2000001ff00 */
[----:B------:R-:W-:Y:S01]  /*1cd0*/  CS2R R44, SRZ ;  /* 0x00000000002c7805 */ /* 0x000fe2000001ff00 */
[----:B------:R-:W-:Y:S01]  /*1ce0*/  IMAD.X R2, R81, 0x1, R104, P0 ;  /* 0x0000000151027824 */ /* 0x000fe200000e0668 */
[----:B------:R-:W-:Y:S01]  /*1cf0*/  IADD3 R5, P0, R152, R82, RZ ;  /* 0x0000005298057210 */ /* 0x000fe20007f1e0ff */
[----:B------:R-:W-:Y:S01]  /*1d00*/  CS2R R70, SRZ ;  /* 0x0000000000467805 */ /* 0x000fe2000001ff00 */
[----:B------:R-:W-:Y:S01]  /*1d10*/  CS2R R38, SRZ ;  /* 0x0000000000267805 */ /* 0x000fe2000001ff00 */
[----:B------:R-:W-:Y:S01]  /*1d20*/  CS2R R66, SRZ ;  /* 0x0000000000427805 */ /* 0x000fe2000001ff00 */
[----:B------:R-:W-:Y:S01]  /*1d30*/  CS2R R34, SRZ ;  /* 0x0000000000227805 */ /* 0x000fe2000001ff00 */
[----:B------:R-:W-:Y:S01]  /*1d40*/  IMAD.X R4, R51, 0x1, R103, P0 ;  /* 0x0000000133047824 */ /* 0x000fe200000e0667 */
[C---:B------:R-:W-:Y:S04]  /*1d50*/  LEA R6, P0, R3.reuse, c[0x0][0x270], 0x1 ;  /* 0x00009c0003067a11 */ /* 0x040fe800078008ff */
[----:B------:R-:W-:Y:S02]  /*1d60*/  LEA.HI.X R7, R3, c[0x0][0x274], R2, 0x1, P0 ;  /* 0x00009d0003077a11 */ /* 0x000fe400000f0c02 */
[C---:B------:R-:W-:Y:S04]  /*1d70*/  LEA R2, P0, R5.reuse, c[0x0][0x288], 0x1 ;  /* 0x0000a20005027a11 */ /* 0x040fe800078008ff */
[----:B------:R-:W-:Y:S02]  /*1d80*/  LEA.HI.X R3, R5, c[0x0][0x28c], R4, 0x1, P0 ;  /* 0x0000a30005037a11 */ /* 0x000fe400000f0c04 */
[----:B------:R-:W-:Y:S11]  /*1d90*/  ISETP.GE.AND P0, PT, R16, c[0x0][0x27c], PT ;  /* 0x00009f0010007a0c */ /* 0x000ff60003f06270 */
[----:B------:R-:W-:Y:S02]  /*1da0*/  @!UPT UIADD3 URZ, URZ, URZ, URZ ;  /* 0x0000003f3f3ff290 */ /* 0x000fe4000fffe03f */
[----:B------:R1:W5:Y:S04]  /*1db0*/  @!P0 LDG.E.64 R74, [R6.64] ;  /* 0x00000012064a8981 */ /* 0x000368000c1e1b00 */
[----:B------:R1:W5:Y:S01]  /*1dc0*/  @!P0 LDG.E.64 R36, [R2.64] ;  /* 0x0000001202248981 */ /* 0x000362000c1e1b00 */
[----:B------:R-:W-:Y:S11]  /*1dd0*/  ISETP.GE.AND P0, PT, R11, c[0x0][0x27c], PT ;  /* 0x00009f000b007a0c */ /* 0x000ff60003f06270 */
[----:B------:R-:W-:Y:S02]  /*1de0*/  @!UPT UIADD3 URZ, URZ, URZ, URZ ;  /* 0x0000003f3f3ff290 */ /* 0x000fe4000fffe03f */
[----:B------:R1:W5:Y:S04]  /*1df0*/  @!P0 LDG.E.64 R72, [R6.64+0x40] ;  /* 0x0000401206488981 */ /* 0x000368000c1e1b00 */
[----:B------:R1:W5:Y:S01]  /*1e00*/  @!P0 LDG.E.64 R44, [R2.64+0x40] ;  /* 0x00004012022c8981 */ /* 0x000362000c1e1b00 */
[----:B------:R-:W-:Y:S11]  /*1e10*/  ISETP.GE.AND P0, PT, R13, c[0x0][0x27c], PT ;  /* 0x00009f000d007a0c */ /* 0x000ff60003f06270 */
[----:B------:R-:W-:Y:S02]  /*1e20*/  @!UPT UIADD3 URZ, URZ, URZ, URZ ;  /* 0x0000003f3f3ff290 */ /* 0x000fe4000fffe03f */
[----:B------:R1:W5:Y:S04]  /*1e30*/  @!P0 LDG.E.64 R70, [R6.64+0x80] ;  /* 0x0000801206468981 */ /* 0x000368000c1e1b00 */
[----:B------:R1:W5:Y:S01]  /*1e40*/  @!P0 LDG.E.64 R38, [R2.64+0x80] ;  /* 0x0000801202268981 */ /* 0x000362000c1e1b00 */
[----:B------:R-:W-:Y:S11]  /*1e50*/  ISETP.GE.AND P0, PT, R10, c[0x0][0x27c], PT ;  /* 0x00009f000a007a0c */ /* 0x000ff60003f06270 */
[----:B------:R-:W-:Y:S02]  /*1e60*/  @!UPT UIADD3 URZ, URZ, URZ, URZ ;  /* 0x0000003f3f3ff290 */ /* 0x000fe4000fffe03f */
[----:B------:R1:W5:Y:S04]  /*1e70*/  @!P0 LDG.E.64 R66, [R6.64+0xc0] ;  /* 0x0000c01206428981 */ /* 0x000368000c1e1b00 */
[----:B------:R1:W5:Y:S02]  /*1e80*/  @!P0 LDG.E.64 R34, [R2.64+0xc0] ;  /* 0x0000c01202228981 */ /* 0x000364000c1e1b00 */
.L_x_748:
[----:B------:R-:W-:Y:S05]  /*1e90*/  BSYNC B0 ;  /* 0x0000000000007941 */ /* 0x000fea0003800000 */
.L_x_747:
[----:B------:R-:W-:Y:S01]  /*1ea0*/  ISETP.GE.AND P2, PT, R126, R138, PT ;  /* 0x0000008a7e00720c */ /* 0x000fe20003f46270 */
[----:B-----5:R-:W-:Y:S01]  /*1eb0*/  IMAD.MOV.U32 R19, RZ, RZ, R66 ;  /* 0x000000ffff137224 */ /* 0x020fe200078e0042 */
[----:B------:R-:W-:Y:S01]  /*1ec0*/  MOV R5, R34 ;  /* 0x0000002200057202 */ /* 0x000fe20000000f00 */
[----:B------:R-:W-:Y:S01]  /*1ed0*/  IMAD.MOV.U32 R18, RZ, RZ, R67 ;  /* 0x000000ffff127224 */ /* 0x000fe200078e0043 */
[----:B-1----:R-:W-:Y:S01]  /*1ee0*/  MOV R2, R39 ;  /* 0x0000002700027202 */ /* 0x002fe20000000f00 */
[----:B------:R-:W-:Y:S01]  /*1ef0*/  IMAD.MOV.U32 R7, RZ, RZ, R70 ;  /* 0x000000ffff077224 */ /* 0x000fe200078e0046 */
[----:B------:R-:W-:Y:S01]  /*1f00*/  BSSY B0, `(.L_x_749) ;  /* 0x000003e000007945 */ /* 0x000fe20003800000 */
[----:B------:R-:W-:Y:S01]  /*1f10*/  IMAD.MOV.U32 R6, RZ, RZ, R71 ;  /* 0x000000ffff067224 */ /* 0x000fe200078e0047 */
[----:B------:R-:W-:Y:S01]  /*1f20*/  PRMT R62, R18, 0x5410, R19 ;  /* 0x00005410123e7816 */ /* 0x000fe20000000013 */
[----:B------:R-:W-:Y:S01]  /*1f30*/  IMAD.MOV.U32 R4, RZ, RZ, R35 ;  /* 0x000000ffff047224 */ /* 0x000fe200078e0023 */
[----:B------:R-:W-:Y:S01]  /*1f40*/  MOV R19, R72 ;  /* 0x0000004800137202 */ /* 0x000fe20000000f00 */
[----:B------:R-:W-:Y:S01]  /*1f50*/  IMAD.MOV.U32 R3, RZ, RZ, R38 ;  /* 0x000000ffff037224 */ /* 0x000fe200078e0026 */
        /* <DEDUP_REMOVED lines=13> */
[----:B------:R-:W-:Y:S01]  /*2030*/  CS2R R58, SRZ ;  /* 0x00000000003a7805 */ /* 0x000fe2000001ff00 */
[----:B------:R-:W-:Y:S01]  /*2040*/  PRMT R32, R4, 0x5410, R5 ;  /* 0x0000541004207816 */ /* 0x000fe20000000005 */
        /* <DEDUP_REMOVED lines=8> */
[----:B------:R-:W-:-:S05]  /*20d0*/  @P2 BRA `(.L_x_750) ;  /* 0x0000020000002947 */ /* 0x000fca0003800000 */
[----:B------:R-:W-:Y:S01]  /*20e0*/  IADD3 R166, P1, P0, R154, UR21, R166 ;  /* 0x000000159aa67c10 */ /* 0x000fe2000f83e0a6 */
[----:B------:R-:W-:Y:S01]  /*20f0*/  CS2R R64, SRZ ;  /* 0x0000000000407805 */ /* 0x000fe2000001ff00 */
[----:B------:R-:W-:Y:S01]  /*2100*/  CS2R R30, SRZ ;  /* 0x00000000001e7805 */ /* 0x000fe2000001ff00 */
[----:B------:R-:W-:Y:S01]  /*2110*/  CS2R R60, SRZ ;  /* 0x00000000003c7805 */ /* 0x000fe2000001ff00 */
[----:B------:R-:W-:Y:S01]  /*2120*/  IADD3.X R81, R104, UR5, R81, P1, P0 ;  /* 0x0000000568517c10 */ /* 0x000fe20008fe0451 */
[----:B------:R-:W-:Y:S01]  /*2130*/  CS2R R28, SRZ ;  /* 0x00000000001c7805 */ /* 0x000fe2000001ff00 */
[----:B------:R-:W-:Y:S01]  /*2140*/  IADD3 R82, P1, P0, R152, UR20, R82 ;  /* 0x0000001498527c10 */ /* 0x000fe2000f83e052 */
[----:B------:R-:W-:Y:S01]  /*2150*/  CS2R R58, SRZ ;  /* 0x00000000003a7805 */ /* 0x000fe2000001ff00 */
[----:B------:R-:W-:Y:S01]  /*2160*/  CS2R R26, SRZ ;  /* 0x00000000001a7805 */ /* 0x000fe2000001ff00 */
[----:B------:R-:W-:Y:S01]  /*2170*/  CS2R R54, SRZ ;  /* 0x0000000000367805 */ /* 0x000fe2000001ff00 */
[----:B------:R-:W-:Y:S01]  /*2180*/  IADD3.X R51, R103, UR4, R51, P1, P0 ;  /* 0x0000000467337c10 */ /* 0x000fe20008fe0433 */
[----:B------:R-:W-:Y:S01]  /*2190*/  CS2R R8, SRZ ;  /* 0x0000000000087805 */ /* 0x000fe2000001ff00 */
        /* <DEDUP_REMOVED lines=20> */
.L_x_750:
[----:B------:R-:W-:Y:S05]  /*22e0*/  BSYNC B0 ;  /* 0x0000000000007941 */ /* 0x000fea0003800000 */
.L_x_749:
[----:B-----5:R-:W-:Y:S01]  /*22f0*/  MOV R20, R59 ;  /* 0x0000003b00147202 */ /* 0x020fe20000000f00 */
[----:B------:R-:W-:Y:S01]  /*2300*/  IMAD.MOV.U32 R23, RZ, RZ, R54 ;  /* 0x000000ffff177224 */ /* 0x000fe200078e0036 */
[----:B-1----:R-:W-:Y:S01]  /*2310*/  MOV R4, R9 ;  /* 0x0000000900047202 */ /* 0x002fe20000000f00 */
[----:B------:R-:W-:Y:S01]  /*2320*/  IMAD.MOV.U32 R22, RZ, RZ, R55 ;  /* 0x000000ffff167224 */ /* 0x000fe200078e0037 */
[----:B------:R-:W-:Y:S01]  /*2330*/  BSSY B1, `(.L_x_751) ;  /* 0x00000f8000017945 */ /* 0x000fe20003800000 */
[----:B------:R-:W-:Y:S02]  /*2340*/  IMAD.MOV.U32 R21, RZ, RZ, R58 ;  /* 0x000000ffff157224 */ /* 0x000fe400078e003a */
        /* <DEDUP_REMOVED lines=11> */
[----:B------:R-:W-:Y:S01]  /*2400*/  MOV R5, R28 ;  /* 0x0000001c00057202 */ /* 0x000fe20000000f00 */
[----:B------:R-:W-:Y:S01]  /*2410*/  IMAD.MOV.U32 R4, RZ, RZ, R29 ;  /* 0x000000ffff047224 */ /* 0x000fe200078e001d */
[----:B------:R-:W-:Y:S01]  /*2420*/  MOV R2, R31 ;  /* 0x0000001f00027202 */ /* 0x000fe20000000f00 */
[----:B------:R-:W-:Y:S01]  /*2430*/  IMAD.MOV.U32 R3, RZ, RZ, R30 ;  /* 0x000000ffff037224 */ /* 0x000fe200078e001e */
[----:B------:R-:W-:Y:S02]  /*2440*/  PRMT R56, R22, 0x5410, R23 ;  /* 0x0000541016387816 */ /* 0x000fe40000000017 */
[----:B------:R-:W-:Y:S02]  /*2450*/  PRMT R57, R20, 0x5410, R21 ;  /* 0x0000541014397816 */ /* 0x000fe40000000015 */
[----:B------:R-:W-:Y:S02]  /*2460*/  PRMT R18, R4, 0x5410, R5 ;  /* 0x0000541004127816 */ /* 0x000fe40000000005 */
[----:B------:R-:W-:Y:S01]  /*2470*/  PRMT R19, R2, 0x5410, R3 ;  /* 0x0000541002137816 */ /* 0x000fe20000000003 */
[----:B------:R-:W-:-:S05]  /*2480*/  @P3 BRA `(.L_x_752) ;  /* 0x00000e2000003947 */ /* 0x000fca0003800000 */
[----:B------:R-:W-:Y:S01]  /*2490*/  ISETP.GE.AND P0, PT, R14, c[0x0][0x1d4], PT ;  /* 0x000075000e007a0c */ /* 0x000fe20003f06270 */
[----:B------:R-:W-:Y:S01]  /*24a0*/  @!UPT UIADD3 URZ, URZ, URZ, URZ ;  /* 0x0000003f3f3ff290 */ /* 0x000fe2000fffe03f */
[----:B------:R-:W-:Y:S11]  /*24b0*/  BSSY B0, `(.L_x_753) ;  /* 0x0000036000007945 */ /* 0x000ff60003800000 */
[----:B------:R-:W-:-:S05]  /*24c0*/  @P0 BRA `(.L_x_754) ;  /* 0x0000034000000947 */ /* 0x000fca0003800000 */
[----:B------:R-:W-:Y:S01]  /*24d0*/  ISETP.GE.AND P0, PT, R16, c[0x0][0x27c], PT ;  /* 0x00009f0010007a0c */ /* 0x000fe20003f06270 */
[----:B------:R-:W1:Y:S11]  /*24e0*/  LDS.128 R20, [R129+0xa080] ;  /* 0x00a0800081147984 */ /* 0x000e760000000c00 */
[----:B------:R-:W-:Y:S01]  /*24f0*/  @!UPT UIADD3 URZ, URZ, URZ, URZ ;  /* 0x0000003f3f3ff290 */ /* 0x000fe2000fffe03f */
[----:B------:R-:W-:Y:S01]  /*2500*/  @!P0 HADD2.F32 R46, -RZ, R46.H0_H0 ;  /* 0x2000002eff2e8230 */ /* 0x000fe20000004100 */
        /* <DEDUP_REMOVED lines=16> */
[C---:B------:R-:W-:Y:S02]  /*2610*/  @!P0 FMUL.FTZ R2, R33.reuse, R46 ;  /* 0x0000002e21028220 */ /* 0x040fe40000410000 */
[----:B------:R-:W-:Y:S01]  /*2620*/  @!P0 FFMA.FTZ R69, R33, R48, -R69 ;  /* 0x0000003021458223 */ /* 0x000fe20000010845 */
[----:B------:R-:W-:Y:S01]  /*2630*/  @!P0 HADD2.F32 R33, -RZ, R37.H0_H0 ;  /* 0x20000025ff218230 */ /* 0x000fe20000004100 */
[----:B------:R-:W-:Y:S01]  /*2640*/  @!P0 FMUL.FTZ R80, R43, R42 ;  /* 0x0000002a2b508220 */ /* 0x000fe20000410000 */
[----:B------:R-:W-:Y:S01]  /*2650*/  @!P0 MOV R37, R22 ;  /* 0x0000001600258202 */ /* 0x000fe20000000f00 */
[----:B------:R-:W-:Y:S01]  /*2660*/  @!P0 FFMA.FTZ R2, R41, R48, R2 ;  /* 0x0000003029028223 */ /* 0x000fe20000010002 */
[----:B------:R-:W-:Y:S01]  /*2670*/  @!P0 HADD2.F32 R48, -RZ, R47.H0_H0 ;  /* 0x2000002fff308230 */ /* 0x000fe20000004100 */
[C---:B------:R-:W-:Y:S02]  /*2680*/  @!P0 FMUL.FTZ R3, R33.reuse, R42 ;  /* 0x0000002a21038220 */ /* 0x040fe40000410000 */
[-C--:B------:R-:W-:Y:S01]  /*2690*/  @!P0 FFMA.FTZ R80, R33, R50.reuse, -R80 ;  /* 0x0000003221508223 */ /* 0x080fe20000010850 */
[----:B------:R-:W-:Y:S01]  /*26a0*/  @!P0 MOV R33, R23 ;  /* 0x0000001700218202 */ /* 0x000fe20000000f00 */
[----:B------:R-:W-:Y:S01]  /*26b0*/  @!P0 FFMA.FTZ R3, R43, R50, R3 ;  /* 0x000000322b038223 */ /* 0x000fe20000010003 */
[----:B------:R-:W-:Y:S01]  /*26c0*/  @!P0 F2FP.PACK_AB R69, R2, R69 ;  /* 0x000000450245823e */ /* 0x000fe200000000ff */
[--C-:B------:R-:W-:Y:S02]  /*26d0*/  @!P0 HADD2.F32 R41, -RZ, R37.reuse.H1_H1 ;  /* 0x30000025ff298230 */ /* 0x100fe40000004100 */
[----:B------:R-:W-:Y:S01]  /*26e0*/  @!P0 HADD2.F32 R37, -RZ, R37.H0_H0 ;  /* 0x20000025ff258230 */ /* 0x000fe20000004100 */
[----:B------:R-:W-:Y:S01]  /*26f0*/  @!P0 MOV R20, R69 ;  /* 0x0000004500148202 */ /* 0x000fe20000000f00 */
        /* <DEDUP_REMOVED lines=17> */
.L_x_754:
[----:B------:R-:W-:Y:S05]  /*2810*/  BSYNC B0 ;  /* 0x0000000000007941 */ /* 0x000fea0003800000 */
.L_x_753:
        /* <DEDUP_REMOVED lines=25> */
[----:B------:R-:W-:Y:S01]  /*29b0*/  @!P0 FMUL.FTZ R2, R41, R40 ;  /* 0x0000002829028220 */ /* 0x000fe20000410000 */
[----:B------:R-:W-:Y:S01]  /*29c0*/  @!P0 HADD2.F32 R40, -RZ, R37.H0_H0 ;  /* 0x20000025ff288230 */ /* 0x000fe20000004100 */
[-C--:B------:R-:W-:Y:S01]  /*29d0*/  @!P0 FMUL.FTZ R52, R46, R33.reuse ;  /* 0x000000212e348220 */ /* 0x080fe20000410000 */
[--C-:B------:R-:W-:Y:S01]  /*29e0*/  @!P0 HADD2.F32 R37, -RZ, R36.reuse.H0_H0 ;  /* 0x20000024ff258230 */ /* 0x100fe20000004100 */
[-C--:B------:R-:W-:Y:S01]  /*29f0*/  @!P0 FFMA.FTZ R2, R43, R42.reuse, R2 ;  /* 0x0000002a2b028223 */ /* 0x080fe20000010002 */
[----:B------:R-:W-:Y:S01]  /*2a00*/  @!P0 HADD2.F32 R43, -RZ, R36.H1_H1 ;  /* 0x30000024ff2b8230 */ /* 0x000fe20000004100 */
[----:B------:R-:W-:Y:S01]  /*2a10*/  @!P0 FMUL.FTZ R3, R40, R33 ;  /* 0x0000002128038220 */ /* 0x000fe20000410000 */
[----:B------:R-:W-:Y:S01]  /*2a20*/  @!P0 MOV R33, R23 ;  /* 0x0000001700218202 */ /* 0x000fe20000000f00 */
[----:B------:R-:W-:Y:S01]  /*2a30*/  @!P0 FFMA.FTZ R69, R41, R42, -R69 ;  /* 0x0000002a29458223 */ /* 0x000fe20000010845 */
[----:B------:R-:W-:Y:S01]  /*2a40*/  @!P0 HADD2.F32 R42, -RZ, R68.H0_H0 ;  /* 0x20000044ff2a8230 */ /* 0x000fe20000004100 */
[-C--:B------:R-:W-:Y:S02]  /*2a50*/  @!P0 FMUL.FTZ R4, R37, R32.reuse ;  /* 0x0000002025048220 */ /* 0x080fe40000410000 */
[C---:B------:R-:W-:Y:S01]  /*2a60*/  @!P0 FMUL.FTZ R75, R43.reuse, R32 ;  /* 0x000000202b4b8220 */ /* 0x040fe20000410000 */
[----:B------:R-:W-:Y:S01]  /*2a70*/  @!P0 F2FP.PACK_AB R69, R2, R69 ;  /* 0x000000450245823e */ /* 0x000fe200000000ff */
[----:B------:R-:W-:Y:S01]  /*2a80*/  @!P0 FFMA.FTZ R3, R46, R47, R3 ;  /* 0x0000002f2e038223 */ /* 0x000fe20000010003 */
[--C-:B------:R-:W-:Y:S01]  /*2a90*/  @!P0 HADD2.F32 R48, -RZ, R33.reuse.H1_H1 ;  /* 0x30000021ff308230 */ /* 0x100fe20000004100 */
[----:B------:R-:W-:Y:S01]  /*2aa0*/  @!P0 FFMA.FTZ R4, R43, R42, R4 ;  /* 0x0000002a2b048223 */ /* 0x000fe20000010004 */
[----:B------:R-:W-:Y:S01]  /*2ab0*/  @!P0 MOV R20, R69 ;  /* 0x0000004500148202 */ /* 0x000fe20000000f00 */
[----:B------:R-:W-:Y:S01]  /*2ac0*/  @!P0 HADD2.F32 R33, -RZ, R33.H0_H0 ;  /* 0x20000021ff218230 */ /* 0x000fe20000004100 */
[----:B------:R-:W-:Y:S02]  /*2ad0*/  @!P0 FFMA.FTZ R52, R40, R47, -R52 ;  /* 0x0000002f28348223 */ /* 0x000fe40000010834 */
[CC--:B------:R-:W-:Y:S02]  /*2ae0*/  @!P0 FMUL.FTZ R74, R48.reuse, R44.reuse ;  /* 0x0000002c304a8220 */ /* 0x0c0fe40000410000 */
[----:B------:R-:W-:Y:S01]  /*2af0*/  @!P0 FMUL.FTZ R5, R33, R44 ;  /* 0x0000002c21058220 */ /* 0x000fe20000410000 */
        /* <DEDUP_REMOVED lines=10> */
.L_x_756:
[----:B------:R-:W-:Y:S05]  /*2ba0*/  BSYNC B0 ;  /* 0x0000000000007941 */ /* 0x000fea0003800000 */
.L_x_755:
        /* <DEDUP_REMOVED lines=24> */
[CC--:B------:R-:W-:Y:S02]  /*2d30*/  @!P0 FMUL.FTZ R47, R41.reuse, R37.reuse ;  /* 0x00000025292f8220 */ /* 0x0c0fe40000410000 */
[----:B------:R-:W-:Y:S01]  /*2d40*/  @!P0 FMUL.FTZ R2, R40, R37 ;  /* 0x0000002528028220 */ /* 0x000fe20000410000 */
[----:B------:R-:W-:Y:S01]  /*2d50*/  @!P0 HADD2.F32 R37, -RZ, R36.H0_H0 ;  /* 0x20000024ff258230 */ /* 0x000fe20000004100 */
[-C--:B------:R-:W-:Y:S01]  /*2d60*/  @!P0 FMUL.FTZ R48, R42, R32.reuse ;  /* 0x000000202a308220 */ /* 0x080fe20000410000 */
[--C-:B------:R-:W-:Y:S01]  /*2d70*/  @!P0 HADD2.F32 R36, -RZ, R33.reuse.H0_H0 ;  /* 0x20000021ff248230 */ /* 0x100fe20000004100 */
[----:B------:R-:W-:Y:S01]  /*2d80*/  @!P0 FFMA.FTZ R2, R41, R43, R2 ;  /* 0x0000002b29028223 */ /* 0x000fe20000010002 */
        /* <DEDUP_REMOVED lines=26> */
.L_x_758:
[----:B------:R-:W-:Y:S05]  /*2f30*/  BSYNC B0 ;  /* 0x0000000000007941 */ /* 0x000fea0003800000 */
.L_x_757:
        /* <DEDUP_REMOVED lines=55> */
.L_x_752:
[----:B------:R-:W-:Y:S05]  /*32b0*/  BSYNC B1 ;  /* 0x0000000000017941 */ /* 0x000fea0003800000 */
.L_x_751:
[----:B------:R-:W-:-:S05]  /*32c0*/  @P2 BRA `(.L_x_759) ;  /* 0x0000354000002947 */ /* 0x000fca0003800000 */
        /* <DEDUP_REMOVED lines=24> */
[-C--:B------:R-:W-:Y:S01]  /*3450*/  @!P0 FMUL.FTZ R39, R33, R32.reuse ;  /* 0x0000002021278220 */ /* 0x080fe20000410000 */
        /* <DEDUP_REMOVED lines=21> */
[-C--:B------:R-:W-:Y:S02]  /*35b0*/  @!P0 FFMA.FTZ R4, R33, R37.reuse, R4 ;  /* 0x0000002521048223 */ /* 0x080fe40000010004 */
[C---:B------:R-:W-:Y:S02]  /*35c0*/  @!P0 FMUL.FTZ R5, R25.reuse, R30 ;  /* 0x0000001e19058220 */ /* 0x040fe40000410000 */
        /* <DEDUP_REMOVED lines=8> */
.L_x_761:
[----:B------:R-:W-:Y:S05]  /*3650*/  BSYNC B0 ;  /* 0x0000000000007941 */ /* 0x000fea0003800000 */
.L_x_760:
        /* <DEDUP_REMOVED lines=56> */
.L_x_763:
[----:B------:R-:W-:Y:S05]  /*39e0*/  BSYNC B0 ;  /* 0x0000000000007941 */ /* 0x000fea0003800000 */
.L_x_762:
        /* <DEDUP_REMOVED lines=56> */
.L_x_765:
[----:B------:R-:W-:Y:S05]  /*3d70*/  BSYNC B0 ;  /* 0x0000000000007941 */ /* 0x000fea0003800000 */
.L_x_764:
        /* <DEDUP_REMOVED lines=30> */
[C---:B------:R-:W-:Y:S01]  /*3f60*/  @!P0 FMUL.FTZ R3, R18.reuse, R7 ;  /* 0x0000000712038220 */ /* 0x040fe20000410000 */
[----:B------:R-:W-:Y:S01]  /*3f70*/  @!P0 MOV R7, R23 ;  /* 0x0000001700078202 */ /* 0x000fe20000000f00 */
[-C--:B------:R-:W-:Y:S01]  /*3f80*/  @!P0 FFMA.FTZ R32, R18, R27.reuse, -R32 ;  /* 0x0000001b12208223 */ /* 0x080fe20000010820 */
[--C-:B------:R-:W-:Y:S01]  /*3f90*/  @!P0 HADD2.F32 R25, -RZ, R9.reuse.H1_H1 ;  /* 0x30000009ff198230 */ /* 0x100fe20000004100 */
[----:B------:R-:W-:Y:S01]  /*3fa0*/  @!P0 FFMA.FTZ R3, R26, R27, R3 ;  /* 0x0000001b1a038223 */ /* 0x000fe20000010003 */
[----:B------:R-:W-:Y:S01]  /*3fb0*/  @!P0 F2FP.PACK_AB R29, R2, R29 ;  /* 0x0000001d021d823e */ /* 0x000fe200000000ff */
[----:B------:R-:W-:Y:S02]  /*3fc0*/  @!P0 HADD2.F32 R9, -RZ, R9.H0_H0 ;  /* 0x20000009ff098230 */ /* 0x000fe40000004100 */
[----:B------:R-:W-:Y:S01]  /*3fd0*/  @!P0 FMUL.FTZ R31, R25, R6 ;  /* 0x00000006191f8220 */ /* 0x000fe20000410000 */
[----:B------:R-:W-:Y:S01]  /*3fe0*/  @!P0 F2FP.PACK_AB R32, R3, R32 ;  /* 0x000000200320823e */ /* 0x000fe200000000ff */
[--C-:B------:R-:W-:Y:S01]  /*3ff0*/  @!P0 HADD2.F32 R28, -RZ, R7.reuse.H1_H1 ;  /* 0x30000007ff1c8230 */ /* 0x100fe20000004100 */
[C---:B------:R-:W-:Y:S01]  /*4000*/  @!P0 FMUL.FTZ R4, R9.reuse, R6 ;  /* 0x0000000609048220 */ /* 0x040fe20000410000 */
[----:B------:R-:W-:Y:S01]  /*4010*/  @!P0 MOV R20, R29 ;  /* 0x0000001d00148202 */ /* 0x000fe20000000f00 */
[----:B------:R-:W-:Y:S01]  /*4020*/  @!P0 FFMA.FTZ R31, R9, R24, -R31 ;  /* 0x00000018091f8223 */ /* 0x000fe2000001081f */
[----:B------:R-:W-:Y:S01]  /*4030*/  @!P0 MOV R21, R32 ;  /* 0x0000002000158202 */ /* 0x000fe20000000f00 */
[----:B------:R-:W-:Y:S01]  /*4040*/  @!P0 FMUL.FTZ R33, R28, R8 ;  /* 0x000000081c218220 */ /* 0x000fe20000410000 */
[----:B------:R-:W-:Y:S01]  /*4050*/  @!P0 HADD2.F32 R7, -RZ, R7.H0_H0 ;  /* 0x20000007ff078230 */ /* 0x000fe20000004100 */
[----:B------:R-:W-:Y:S04]  /*4060*/  @!P0 FFMA.FTZ R4, R25, R24, R4 ;  /* 0x0000001819048223 */ /* 0x000fe80000010004 */
[C---:B------:R-:W-:Y:S01]  /*4070*/  @!P0 FMUL.FTZ R5, R7.reuse, R8 ;  /* 0x0000000807058220 */ /* 0x040fe20000410000 */
[----:B------:R-:W-:Y:S01]  /*4080*/  @!P0 F2FP.PACK_AB R31, R4, R31 ;  /* 0x0000001f041f823e */ /* 0x000fe200000000ff */
[-C--:B------:R-:W-:Y:S02]  /*4090*/  @!P0 FFMA.FTZ R33, R7, R30.reuse, -R33 ;  /* 0x0000001e07218223 */ /* 0x080fe40000010821 */
[----:B------:R-:W-:Y:S01]  /*40a0*/  @!P0 FFMA.FTZ R5, R28, R30, R5 ;  /* 0x0000001e1c058223 */ /* 0x000fe20000010005 */
[----:B------:R-:W-:Y:S04]  /*40b0*/  @!P0 MOV R22, R31 ;  /* 0x0000001f00168202 */ /* 0x000fe80000000f00 */
[----:B------:R-:W-:Y:S04]  /*40c0*/  @!P0 F2FP.PACK_AB R34, R5, R33 ;  /* 0x000000210522823e */ /* 0x000fe800000000ff */
[----:B------:R-:W-:Y:S05]  /*40d0*/  @!P0 MOV R23, R34 ;  /* 0x0000002200178202 */ /* 0x000fea0000000f00 */
[----:B------:R1:W-:Y:S01]  /*40e0*/  STG.E.128 [R76.64+0x180], R20 ;  /* 0x000180144c007986 */ /* 0x0003e2000c101d12 */
[----:B------:R-:W-:-:S05]  /*40f0*/  BRA `(.L_x_759) ;  /* 0x0000271000007947 */ /* 0x000fca0003800000 */
.L_x_746:
        /* <DEDUP_REMOVED lines=30> */
[----:B------:R1:W5:Y:S04]  /*42e0*/  @!P0 LDG.E.128 R52, [R6.64] ;  /* 0x0000001206348981 */ /* 0x000368000c1e1d00 */
[----:B------:R1:W5:Y:S01]  /*42f0*/  @!P0 LDG.E.128 R40, [R2.64] ;  /* 0x0000001202288981 */ /* 0x000362000c1e1d00 */
[----:B------:R-:W-:Y:S11]  /*4300*/  ISETP.GE.AND P0, PT, R12, c[0x0][0x27c], PT ;  /* 0x00009f000c007a0c */ /* 0x000ff60003f06270 */
[----:B------:R-:W-:Y:S02]  /*4310*/  @!UPT UIADD3 URZ, URZ, URZ, URZ ;  /* 0x0000003f3f3ff290 */ /* 0x000fe4000fffe03f */
[----:B------:R1:W5:Y:S04]  /*4320*/  @!P0 LDG.E.128 R76, [R6.64+0x80] ;  /* 0x00008012064c8981 */ /* 0x000368000c1e1d00 */
[----:B------:R1:W5:Y:S02]  /*4330*/  @!P0 LDG.E.128 R32, [R2.64+0x80] ;  /* 0x0000801202208981 */ /* 0x000364000c1e1d00 */
.L_x_767:
[----:B------:R-:W-:Y:S05]  /*4340*/  BSYNC B0 ;  /* 0x0000000000007941 */ /* 0x000fea0003800000 */
.L_x_766:
        /* <DEDUP_REMOVED lines=60> */
.L_x_769:
[----:B------:R-:W-:Y:S05]  /*4710*/  BSYNC B0 ;  /* 0x0000000000007941 */ /* 0x000fea0003800000 */
.L_x_768:
        /* <DEDUP_REMOVED lines=26> */
[----:B------:R-:W-:Y:S01]  /*48c0*/  IADD3 R139, P0, R160, R164, RZ ;  /* 0x000000a4a08b7210 */ /* 0x000fe20007f1e0ff */
[----:B------:R-:W-:Y:S04]  /*48d0*/  BSSY B0, `(.L_x_772) ;  /* 0x0000074000007945 */ /* 0x000fe80003800000 */
[----:B------:R-:W-:Y:S01]  /*48e0*/  IMAD.X R137, R107, 0x1, R94, P0 ;  /* 0x000000016b897824 */ /* 0x000fe200000e065e */
[----:B------:R-:W-:Y:S11]  /*48f0*/  ISETP.GE.AND P0, PT, R14, c[0x0][0x1d4], PT ;  /* 0x000075000e007a0c */ /* 0x000ff60003f06270 */
[----:B------:R-:W-:Y:S02]  /*4900*/  @!UPT UIADD3 URZ, URZ, URZ, URZ ;  /* 0x0000003f3f3ff290 */ /* 0x000fe4000fffe03f */
[----:B------:R-:W-:-:S05]  /*4910*/  @P0 BRA `(.L_x_773) ;  /* 0x000006f000000947 */ /* 0x000fca0003800000 */
[----:B------:R-:W1:Y:S01]  /*4920*/  LDS.128 R80, [R119+0xa080] ;  /* 0x00a0800077507984 */ /* 0x000e620000000c00 */
[----:B------:R-:W-:Y:S02]  /*4930*/  ISETP.GE.AND P2, PT, R122, c[0x0][0x1d4], PT ;  /* 0x000075007a007a0c */ /* 0x000fe40003f46270 */
[C---:B------:R-:W-:Y:S04]  /*4940*/  IADD3 R168, P1, P0, R146.reuse, R139, R125 ;  /* 0x0000008b92a87210 */ /* 0x040fe8000783e07d */
[C---:B------:R-:W-:Y:S01]  /*4950*/  IADD3.X R167, R101.reuse, R137, R114, P1, P0 ;  /* 0x0000008965a77210 */ /* 0x040fe20000fe0472 */
[----:B------:R-:W2:Y:S06]  /*4960*/  LDS.128 R28, [R120+0xa080] ;  /* 0x00a08000781c7984 */ /* 0x000eac0000000c00 */
[----:B------:R-:W-:Y:S04]  /*4970*/  @!P2 IADD3 R166, P1, P0, R146, R139, R122 ;  /* 0x0000008b92a6a210 */ /* 0x000fe8000783e07a */
[----:B------:R-:W-:Y:S02]  /*4980*/  @!P2 IADD3.X R157, R101, R137, R110, P1, P0 ;  /* 0x00000089659da210 */ /* 0x000fe40000fe046e */
[C---:B------:R-:W-:Y:S04]  /*4990*/  LEA R170, P0, R168.reuse, c[0x0][0x1c8], 0x1 ;  /* 0x00007200a8aa7a11 */ /* 0x040fe800078008ff */
[----:B------:R-:W-:Y:S02]  /*49a0*/  LEA.HI.X R171, R168, c[0x0][0x1cc], R167, 0x1, P0 ;  /* 0x00007300a8ab7a11 */ /* 0x000fe400000f0ca7 */
[C---:B------:R-:W-:Y:S04]  /*49b0*/  @!P2 LEA R168, P0, R166.reuse, c[0x0][0x1c8], 0x1 ;  /* 0x00007200a6a8aa11 */ /* 0x040fe800078008ff */
[----:B------:R-:W-:Y:S02]  /*49c0*/  @!P2 LEA.HI.X R169, R166, c[0x0][0x1cc], R157, 0x1, P0 ;  /* 0x00007300a6a9aa11 */ /* 0x000fe400000f0c9d */
[----:B------:R-:W-:Y:S11]  /*49d0*/  ISETP.GE.AND P0, PT, R14, c[0x0][0x27c], PT ;  /* 0x00009f000e007a0c */ /* 0x000ff60003f06270 */
[----:B------:R-:W-:Y:S02]  /*49e0*/  @!UPT UIADD3 URZ, URZ, URZ, URZ ;  /* 0x0000003f3f3ff290 */ /* 0x000fe4000fffe03f */
[----:B------:R-:W-:Y:S01]  /*49f0*/  @!P0 SHF.R.U64 R60, R52, 0x10, R53 ;  /* 0x00000010343c8819 */ /* 0x000fe20000001235 */
[----:B------:R-:W-:Y:S01]  /*4a00*/  @!P0 HADD2.F32 R48, -RZ, R45.H1_H1 ;  /* 0x3000002dff308230 */ /* 0x000fe20000004100 */
[----:B------:R-:W-:Y:S01]  /*4a10*/  @!P0 SHF.R.U64 R42, R42, 0x10, R43 ;  /* 0x000000102a2a8819 */ /* 0x000fe2000000122b */
[----:B------:R-:W-:Y:S01]  /*4a20*/  @!P0 HADD2.F32 R50, -RZ, R50.H0_H0 ;  /* 0x20000032ff328230 */ /* 0x000fe20000004100 */
[----:B-1----:R-:W-:Y:S01]  /*4a30*/  @!P0 MOV R52, R80 ;  /* 0x0000005000348202 */ /* 0x002fe20000000f00 */
[----:B------:R-:W-:Y:S01]  /*4a40*/  @!P0 HADD2.F32 R57, -RZ, R57.H0_H0 ;  /* 0x20000039ff398230 */ /* 0x000fe20000004100 */
[----:B------:R-:W-:Y:S01]  /*4a50*/  @!P0 SHF.R.U64 R46, R40, 0x10, R41 ;  /* 0x00000010282e8819 */ /* 0x000fe20000001229 */
[----:B------:R-:W-:Y:S01]  /*4a60*/  @!P0 HADD2.F32 R61, -RZ, R61.H0_H0 ;  /* 0x2000003dff3d8230 */ /* 0x000fe20000004100 */
[----:B------:R-:W-:Y:S01]  /*4a70*/  @!P0 SHF.R.U32.HI R40, RZ, 0x10, R43 ;  /* 0x00000010ff288819 */ /* 0x000fe2000001162b */
[--C-:B------:R-:W-:Y:S01]  /*4a80*/  @!P0 HADD2.F32 R51, -RZ, R52.reuse.H0_H0 ;  /* 0x20000034ff338230 */ /* 0x100fe20000004100 */
[----:B--2---:R-:W-:Y:S01]  /*4a90*/  @!P0 MOV R43, R28 ;  /* 0x0000001c002b8202 */ /* 0x004fe20000000f00 */
[----:B------:R-:W-:Y:S01]  /*4aa0*/  @!P0 HADD2.F32 R52, -RZ, R52.H1_H1 ;  /* 0x30000034ff348230 */ /* 0x000fe20000004100 */
[----:B------:R-:W-:Y:S01]  /*4ab0*/  @!P0 SHF.R.U32.HI R58, RZ, 0x10, R53 ;  /* 0x00000010ff3a8819 */ /* 0x000fe20000011635 */
[----:B------:R-:W-:Y:S01]  /*4ac0*/  @!P0 IMAD.MOV.U32 R53, RZ, RZ, R81 ;  /* 0x000000ffff358224 */ /* 0x000fe200078e0051 */
[----:B------:R-:W-:Y:S01]  /*4ad0*/  @!P0 SHF.R.U64 R59, R54, 0x10, R55 ;  /* 0x00000010363b8819 */ /* 0x000fe20000001237 */
[-C--:B------:R-:W-:Y:S01]  /*4ae0*/  @!P0 FMUL.FTZ R157, R51, R48.reuse ;  /* 0x00000030339d8220 */ /* 0x080fe20000410000 */
[--C-:B------:R-:W-:Y:S01]  /*4af0*/  @!P0 HADD2.F32 R47, -RZ, R43.reuse.H0_H0 ;  /* 0x2000002bff2f8230 */ /* 0x100fe20000004100 */
[----:B------:R-:W-:Y:S01]  /*4b00*/  @!P0 SHF.R.U32.HI R41, RZ, 0x10, R41 ;  /* 0x00000010ff298819 */ /* 0x000fe20000011629 */
[----:B------:R-:W-:Y:S01]  /*4b10*/  @!P0 HADD2.F32 R43, -RZ, R43.H1_H1 ;  /* 0x3000002bff2b8230 */ /* 0x000fe20000004100 */
[----:B------:R-:W-:Y:S01]  /*4b20*/  @!P0 SHF.R.U32.HI R63, RZ, 0x10, R55 ;  /* 0x00000010ff3f8819 */ /* 0x000fe20000011637 */
[----:B------:R-:W-:Y:S01]  /*4b30*/  @!P0 IMAD.MOV.U32 R55, RZ, RZ, R83 ;  /* 0x000000ffff378224 */ /* 0x000fe200078e0053 */
[----:B------:R-:W-:Y:S01]  /*4b40*/  @!P0 HADD2.F32 R46, -RZ, R46.H0_H0 ;  /* 0x2000002eff2e8230 */ /* 0x000fe20000004100 */
[C---:B------:R-:W-:Y:S01]  /*4b50*/  @!P0 FMUL.FTZ R2, R47.reuse, R48 ;  /* 0x000000302f028220 */ /* 0x040fe20000410000 */
[----:B------:R-:W-:Y:S01]  /*4b60*/  @!P0 HADD2.F32 R54, -RZ, R60.H0_H0 ;  /* 0x2000003cff368230 */ /* 0x000fe20000004100 */
[----:B------:R-:W-:Y:S01]  /*4b70*/  @!P0 FFMA.FTZ R157, R47, R50, -R157 ;  /* 0x000000322f9d8223 */ /* 0x000fe2000001089d */
[----:B------:R-:W-:Y:S01]  /*4b80*/  @!P0 MOV R47, R29 ;  /* 0x0000001d002f8202 */ /* 0x000fe20000000f00 */
[C---:B------:R-:W-:Y:S01]  /*4b90*/  @!P0 FMUL.FTZ R166, R52.reuse, R46 ;  /* 0x0000002e34a68220 */ /* 0x040fe20000410000 */
[----:B------:R-:W-:Y:S01]  /*4ba0*/  @!P0 HADD2.F32 R62, -RZ, R55.H1_H1 ;  /* 0x30000037ff3e8230 */ /* 0x000fe20000004100 */
[----:B------:R-:W-:Y:S01]  /*4bb0*/  @!P0 FFMA.FTZ R2, R51, R50, R2 ;  /* 0x0000003233028223 */ /* 0x000fe20000010002 */
[--C-:B------:R-:W-:Y:S01]  /*4bc0*/  @!P0 HADD2.F32 R50, -RZ, R53.reuse.H0_H0 ;  /* 0x20000035ff328230 */ /* 0x100fe20000004100 */
[C---:B------:R-:W-:Y:S01]  /*4bd0*/  @!P0 FMUL.FTZ R3, R43.reuse, R46 ;  /* 0x0000002e2b038220 */ /* 0x040fe20000410000 */
[----:B------:R-:W-:Y:S01]  /*4be0*/  @!P0 HADD2.F32 R53, -RZ, R53.H1_H1 ;  /* 0x30000035ff358230 */ /* 0x000fe20000004100 */
[-C--:B------:R-:W-:Y:S01]  /*4bf0*/  @!P0 FFMA.FTZ R166, R43, R54.reuse, -R166 ;  /* 0x000000362ba68223 */ /* 0x080fe200000108a6 */
[----:B------:R-:W-:Y:S01]  /*4c00*/  @!P0 HADD2.F32 R46, -RZ, R41.H0_H0 ;  /* 0x20000029ff2e8230 */ /* 0x000fe20000004100 */
[----:B------:R-:W-:Y:S01]  /*4c10*/  @!P0 FFMA.FTZ R3, R52, R54, R3 ;  /* 0x0000003634038223 */ /* 0x000fe20000010003 */
[----:B------:R-:W-:Y:S02]  /*4c20*/  @!P0 HADD2.F32 R51, -RZ, R56.H0_H0 ;  /* 0x20000038ff338230 */ /* 0x000fe40000004100 */
[----:B------:R-:W-:Y:S01]  /*4c30*/  @!P0 HADD2.F32 R56, -RZ, R58.H0_H0 ;  /* 0x2000003aff388230 */ /* 0x000fe20000004100 */
[----:B------:R-:W-:Y:S01]  /*4c40*/  @!P0 FMUL.FTZ R172, R53, R46 ;  /* 0x0000002e35ac8220 */ /* 0x000fe20000410000 */
[----:B------:R-:W-:Y:S01]  /*4c50*/  @!P0 HADD2.F32 R41, -RZ, R47.H1_H1 ;  /* 0x3000002fff298230 */ /* 0x000fe20000004100 */
[----:B------:R-:W-:Y:S01]  /*4c60*/  @!P0 MOV R58, R82 ;  /* 0x00000052003a8202 */ /* 0x000fe20000000f00 */
[----:B------:R-:W-:Y:S01]  /*4c70*/  @!P0 HADD2.F32 R43, -RZ, R45.H0_H0 ;  /* 0x2000002dff2b8230 */ /* 0x000fe20000004100 */
[----:B------:R-:W-:Y:S01]  /*4c80*/  @!P0 MOV R45, R31 ;  /* 0x0000001f002d8202 */ /* 0x000fe20000000f00 */
[----:B------:R-:W-:Y:S01]  /*4c90*/  @!P0 HADD2.F32 R48, -RZ, R47.H0_H0 ;  /* 0x2000002fff308230 */ /* 0x000fe20000004100 */
[C---:B------:R-:W-:Y:S01]  /*4ca0*/  @!P0 FMUL.FTZ R5, R41.reuse, R46 ;  /* 0x0000002e29058220 */ /* 0x040fe20000410000 */
[----:B------:R-:W-:Y:S01]  /*4cb0*/  @!P0 F2FP.PACK_AB R157, R166, R157 ;  /* 0x0000009da69d823e */ /* 0x000fe200000000ff */
[----:B------:R-:W-:Y:S01]  /*4cc0*/  @!P0 FFMA.FTZ R172, R41, R56, -R172 ;  /* 0x0000003829ac8223 */ /* 0x000fe200000108ac */
[----:B------:R-:W-:Y:S01]  /*4cd0*/  @!P0 HADD2.F32 R41, -RZ, R40.H0_H0 ;  /* 0x20000028ff298230 */ /* 0x000fe20000004100 */
[-C--:B------:R-:W-:Y:S01]  /*4ce0*/  @!P0 FMUL.FTZ R167, R50, R43.reuse ;  /* 0x0000002b32a78220 */ /* 0x080fe20000410000 */
[----:B------:R-:W-:Y:S01]  /*4cf0*/  @!P0 HADD2.F32 R40, -RZ, R45.H1_H1 ;  /* 0x3000002dff288230 */ /* 0x000fe20000004100 */
[----:B------:R-:W-:Y:S01]  /*4d00*/  @!P0 FMUL.FTZ R4, R48, R43 ;  /* 0x0000002b30048220 */ /* 0x000fe20000410000 */
[----:B------:R-:W-:Y:S01]  /*4d10*/  @!P0 HADD2.F32 R63, -RZ, R63.H0_H0 ;  /* 0x2000003fff3f8230 */ /* 0x000fe20000004100 */
[-C--:B------:R-:W-:Y:S01]  /*4d20*/  @!P0 FMUL.FTZ R174, R62, R41.reuse ;  /* 0x000000293eae8220 */ /* 0x080fe20000410000 */
[----:B------:R-:W-:Y:S01]  /*4d30*/  @!P0 HADD2.F32 R60, -RZ, R55.H0_H0 ;  /* 0x20000037ff3c8230 */ /* 0x000fe20000004100 */
[C---:B------:R-:W-:Y:S01]  /*4d40*/  @!P0 FMUL.FTZ R9, R40.reuse, R41 ;  /* 0x0000002928098220 */ /* 0x040fe20000410000 */
[----:B------:R-:W-:Y:S01]  /*4d50*/  @!P0 HADD2.F32 R46, -RZ, R45.H0_H0 ;  /* 0x2000002dff2e8230 */ /* 0x000fe20000004100 */
[----:B------:R-:W-:Y:S01]  /*4d60*/  @!P0 FFMA.FTZ R174, R40, R63, -R174 ;  /* 0x0000003f28ae8223 */ /* 0x000fe200000108ae */
[----:B------:R-:W-:Y:S01]  /*4d70*/  @!P0 HADD2.F32 R43, -RZ, R44.H1_H1 ;  /* 0x3000002cff2b8230 */ /* 0x000fe20000004100 */
[----:B------:R-:W-:Y:S01]  /*4d80*/  @!P0 IMAD.MOV.U32 R40, RZ, RZ, R30 ;  /* 0x000000ffff288224 */ /* 0x000fe200078e001e */
[----:B------:R-:W-:Y:S01]  /*4d90*/  @!P0 MOV R28, R157 ;  /* 0x0000009d001c8202 */ /* 0x000fe20000000f00 */
[----:B------:R-:W-:Y:S01]  /*4da0*/  @!P0 FFMA.FTZ R4, R50, R51, R4 ;  /* 0x0000003332048223 */ /* 0x000fe20000010004 */
[----:B------:R-:W-:Y:S01]  /*4db0*/  @!P0 F2FP.PACK_AB R166, R3, R2 ;  /* 0x0000000203a6823e */ /* 0x000fe200000000ff */
[-C--:B------:R-:W-:Y:S01]  /*4dc0*/  @!P0 FMUL.FTZ R173, R60, R43.reuse ;  /* 0x0000002b3cad8220 */ /* 0x080fe20000410000 */
[--C-:B------:R-:W-:Y:S01]  /*4dd0*/  @!P0 HADD2.F32 R55, -RZ, R58.reuse.H0_H0 ;  /* 0x2000003aff378230 */ /* 0x100fe20000004100 */
[----:B------:R-:W-:Y:S01]  /*4de0*/  @!P0 FMUL.FTZ R8, R46, R43 ;  /* 0x0000002b2e088220 */ /* 0x000fe20000410000 */
[----:B------:R-:W-:Y:S01]  /*4df0*/  @!P0 HADD2.F32 R58, -RZ, R58.H1_H1 ;  /* 0x3000003aff3a8230 */ /* 0x000fe20000004100 */
[----:B------:R-:W-:Y:S01]  /*4e00*/  @!P0 FFMA.FTZ R167, R48, R51, -R167 ;  /* 0x0000003330a78223 */ /* 0x000fe200000108a7 */
[----:B------:R-:W-:Y:S01]  /*4e10*/  @!P0 HADD2.F32 R43, -RZ, R44.H0_H0 ;  /* 0x2000002cff2b8230 */ /* 0x000fe20000004100 */
[----:B------:R-:W-:Y:S01]  /*4e20*/  @!P0 FFMA.FTZ R173, R46, R61, -R173 ;  /* 0x0000003d2ead8223 */ /* 0x000fe200000108ad */
[----:B------:R-:W-:Y:S01]  /*4e30*/  @!P0 HADD2.F32 R41, -RZ, R42.H0_H0 ;  /* 0x2000002aff298230 */ /* 0x000fe20000004100 */
[----:B------:R-:W-:Y:S01]  /*4e40*/  @!P0 FFMA.FTZ R5, R53, R56, R5 ;  /* 0x0000003835058223 */ /* 0x000fe20000010005 */
[--C-:B------:R-:W-:Y:S01]  /*4e50*/  @!P0 HADD2.F32 R42, -RZ, R40.reuse.H0_H0 ;  /* 0x20000028ff2a8230 */ /* 0x100fe20000004100 */
[C---:B------:R-:W-:Y:S01]  /*4e60*/  @!P0 FMUL.FTZ R175, R55.reuse, R43 ;  /* 0x0000002b37af8220 */ /* 0x040fe20000410000 */
[----:B------:R-:W-:Y:S01]  /*4e70*/  @!P0 F2FP.PACK_AB R172, R172, R167 ;  /* 0x000000a7acac823e */ /* 0x000fe200000000ff */
[----:B------:R-:W-:Y:S01]  /*4e80*/  @!P0 FMUL.FTZ R176, R58, R41 ;  /* 0x000000293ab08220 */ /* 0x000fe20000410000 */
[----:B------:R-:W-:Y:S01]  /*4e90*/  @!P0 F2FP.PACK_AB R173, R174, R173 ;  /* 0x000000adaead823e */ /* 0x000fe200000000ff */
[C---:B------:R-:W-:Y:S01]  /*4ea0*/  @!P0 FMUL.FTZ R6, R42.reuse, R43 ;  /* 0x0000002b2a068220 */ /* 0x040fe20000410000 */
[----:B------:R-:W-:Y:S01]  /*4eb0*/  @!P0 MOV R29, R172 ;  /* 0x000000ac001d8202 */ /* 0x000fe20000000f00 */
[-C--:B------:R-:W-:Y:S01]  /*4ec0*/  @!P0 FFMA.FTZ R175, R42, R57.reuse, -R175 ;  /* 0x000000392aaf8223 */ /* 0x080fe200000108af */
[----:B------:R-:W-:Y:S01]  /*4ed0*/  @!P0 HADD2.F32 R40, -RZ, R40.H1_H1 ;  /* 0x30000028ff288230 */ /* 0x000fe20000004100 */
[----:B------:R-:W-:Y:S01]  /*4ee0*/  @!P0 FFMA.FTZ R6, R55, R57, R6 ;  /* 0x0000003937068223 */ /* 0x000fe20000010006 */
[----:B------:R-:W-:Y:S01]  /*4ef0*/  @!P0 HADD2.F32 R59, -RZ, R59.H0_H0 ;  /* 0x2000003bff3b8230 */ /* 0x000fe20000004100 */
[----:B------:R-:W-:Y:S02]  /*4f00*/  @!P0 MOV R31, R173 ;  /* 0x000000ad001f8202 */ /* 0x000fe40000000f00 */
[C---:B------:R-:W-:Y:S01]  /*4f10*/  @!P0 FMUL.FTZ R7, R40.reuse, R41 ;  /* 0x0000002928078220 */ /* 0x040fe20000410000 */
[----:B------:R-:W-:Y:S01]  /*4f20*/  @!P0 F2FP.PACK_AB R167, R5, R4 ;  /* 0x0000000405a7823e */ /* 0x000fe200000000ff */
[-C--:B------:R-:W-:Y:S01]  /*4f30*/  @!P0 FFMA.FTZ R176, R40, R59.reuse, -R176 ;  /* 0x0000003b28b08223 */ /* 0x080fe200000108b0 */
[----:B------:R-:W-:Y:S01]  /*4f40*/  @!P0 MOV R80, R166 ;  /* 0x000000a600508202 */ /* 0x000fe20000000f00 */
[----:B------:R-:W-:Y:S02]  /*4f50*/  @!P0 FFMA.FTZ R7, R58, R59, R7 ;  /* 0x0000003b3a078223 */ /* 0x000fe40000010007 */
[----:B------:R-:W-:Y:S01]  /*4f60*/  @!P0 FFMA.FTZ R8, R60, R61, R8 ;  /* 0x0000003d3c088223 */ /* 0x000fe20000010008 */
[----:B------:R-:W-:Y:S01]  /*4f70*/  @!P0 F2FP.PACK_AB R176, R176, R175 ;  /* 0x000000afb0b0823e */ /* 0x000fe200000000ff */
[----:B------:R-:W-:Y:S01]  /*4f80*/  @!P0 FFMA.FTZ R9, R62, R63, R9 ;  /* 0x0000003f3e098223 */ /* 0x000fe20000010009 */
[----:B------:R-:W-:Y:S01]  /*4f90*/  @!P0 F2FP.PACK_AB R174, R7, R6 ;  /* 0x0000000607ae823e */ /* 0x000fe200000000ff */
[----:B------:R-:W-:Y:S02]  /*4fa0*/  @!P0 IMAD.MOV.U32 R81, RZ, RZ, R167 ;  /* 0x000000ffff518224 */ /* 0x000fe400078e00a7 */
[----:B------:R-:W-:Y:S01]  /*4fb0*/  @!P0 IMAD.MOV.U32 R30, RZ, RZ, R176 ;  /* 0x000000ffff1e8224 */ /* 0x000fe200078e00b0 */
[----:B------:R-:W-:Y:S02]  /*4fc0*/  @!P0 F2FP.PACK_AB R175, R9, R8 ;  /* 0x0000000809af823e */ /* 0x000fe400000000ff */
[----:B------:R-:W-:Y:S02]  /*4fd0*/  @!P0 MOV R82, R174 ;  /* 0x000000ae00528202 */ /* 0x000fe40000000f00 */
[----:B------:R1:W-:Y:S01]  /*4fe0*/  STG.E.128 [R170.64], R28 ;  /* 0x0000001caa007986 */ /* 0x0003e2000c101d12 */
[----:B------:R-:W-:Y:S07]  /*4ff0*/  @!P0 MOV R83, R175 ;  /* 0x000000af00538202 */ /* 0x000fee0000000f00 */
[----:B------:R1:W-:Y:S02]  /*5000*/  @!P2 STG.E.128 [R168.64], R80 ;  /* 0x00000050a800a986 */ /* 0x0003e4000c101d12 */
.L_x_773:
[----:B------:R-:W-:Y:S05]  /*5010*/  BSYNC B0 ;  /* 0x0000000000007941 */ /* 0x000fea0003800000 */
.L_x_772:
[----:B------:R-:W-:Y:S11]  /*5020*/  ISETP.GE.AND P0, PT, R12, c[0x0][0x1d4], PT ;  /* 0x000075000c007a0c */ /* 0x000ff60003f06270 */
[----:B------:R-:W-:Y:S02]  /*5030*/  @!UPT UIADD3 URZ, URZ, URZ, URZ ;  /* 0x0000003f3f3ff290 */ /* 0x000fe4000fffe03f */
[----:B------:R-:W-:-:S05]  /*5040*/  @P0 BRA `(.L_x_771) ;  /* 0x000006f000000947 */ /* 0x000fca0003800000 */
[----:B------:R-:W2:Y:S01]  /*5050*/  LDS.128 R60, [R117+0xa080] ;  /* 0x00a08000753c7984 */ /* 0x000ea20000000c00 */
[----:B------:R-:W-:Y:S02]  /*5060*/  ISETP.GE.AND P2, PT, R121, c[0x0][0x1d4], PT ;  /* 0x0000750079007a0c */ /* 0x000fe40003f46270 */
[C---:B------:R-:W-:Y:S04]  /*5070*/  IADD3 R59, P1, P0, R146.reuse, R139, R124 ;  /* 0x0000008b923b7210 */ /* 0x040fe8000783e07c */
[C---:B------:R-:W-:Y:S01]  /*5080*/  IADD3.X R58, R101.reuse, R137, R112, P1, P0 ;  /* 0x00000089653a7210 */ /* 0x040fe20000fe0470 */
[----:B-1----:R-:W1:Y:S06]  /*5090*/  LDS.128 R28, [R118+0xa080] ;  /* 0x00a08000761c7984 */ /* 0x002e6c0000000c00 */
        /* <DEDUP_REMOVED lines=8> */
[----:B--2---:R-:W-:Y:S01]  /*5120*/  @!P0 IMAD.MOV.U32 R50, RZ, RZ, R63 ;  /* 0x000000ffff328224 */ /* 0x004fe200078e003f */
[----:B------:R-:W-:Y:S01]  /*5130*/  @!P0 MOV R45, R60 ;  /* 0x0000003c002d8202 */ /* 0x000fe20000000f00 */
[----:B------:R-:W-:Y:S01]  /*5140*/  @!P0 HADD2.F32 R42, -RZ, R39.H1_H1 ;  /* 0x30000027ff2a8230 */ /* 0x000fe20000004100 */
[----:B------:R-:W-:Y:S01]  /*5150*/  @!P0 SHF.R.U64 R34, R34, 0x10, R35 ;  /* 0x0000001022228819 */ /* 0x000fe20000001223 */
[----:B------:R-:W-:Y:S01]  /*5160*/  @!P0 HADD2.F32 R44, -RZ, R85.H1_H1 ;  /* 0x30000055ff2c8230 */ /* 0x000fe20000004100 */
[----:B------:R-:W-:Y:S01]  /*5170*/  @!P0 SHF.R.U64 R40, R32, 0x10, R33 ;  /* 0x0000001020288819 */ /* 0x000fe20000001221 */
[--C-:B------:R-:W-:Y:S01]  /*5180*/  @!P0 HADD2.F32 R43, -RZ, R45.reuse.H0_H0 ;  /* 0x2000002dff2b8230 */ /* 0x100fe20000004100 */
[----:B------:R-:W-:Y:S01]  /*5190*/  @!P0 SHF.R.U32.HI R32, RZ, 0x10, R35 ;  /* 0x00000010ff208819 */ /* 0x000fe20000011623 */
[----:B------:R-:W-:Y:S01]  /*51a0*/  @!P0 HADD2.F32 R45, -RZ, R45.H1_H1 ;  /* 0x3000002dff2d8230 */ /* 0x000fe20000004100 */
[----:B-1----:R-:W-:Y:S01]  /*51b0*/  @!P0 MOV R35, R28 ;  /* 0x0000001c00238202 */ /* 0x002fe20000000f00 */
[----:B------:R-:W-:Y:S01]  /*51c0*/  @!P0 HADD2.F32 R56, -RZ, R50.H1_H1 ;  /* 0x30000032ff388230 */ /* 0x000fe20000004100 */
[----:B------:R-:W-:Y:S01]  /*51d0*/  @!P0 FMUL.FTZ R58, R43, R42 ;  /* 0x0000002a2b3a8220 */ /* 0x000fe20000410000 */
[----:B------:R-:W-:Y:S01]  /*51e0*/  @!P0 SHF.R.U32.HI R33, RZ, 0x10, R33 ;  /* 0x00000010ff218819 */ /* 0x000fe20000011621 */
[----:B------:R-:W-:Y:S01]  /*51f0*/  @!P0 HADD2.F32 R40, -RZ, R40.H0_H0 ;  /* 0x20000028ff288230 */ /* 0x000fe20000004100 */
[----:B------:R-:W-:Y:S01]  /*5200*/  @!P0 SHF.R.U64 R46, R76, 0x10, R77 ;  /* 0x000000104c2e8819 */ /* 0x000fe2000000124d */
[--C-:B------:R-:W-:Y:S01]  /*5210*/  @!P0 HADD2.F32 R41, -RZ, R35.reuse.H0_H0 ;  /* 0x20000023ff298230 */ /* 0x100fe20000004100 */
[----:B------:R-:W-:Y:S01]  /*5220*/  @!P0 MOV R52, R62 ;  /* 0x0000003e00348202 */ /* 0x000fe20000000f00 */
[----:B------:R-:W-:Y:S01]  /*5230*/  @!P0 HADD2.F32 R35, -RZ, R35.H1_H1 ;  /* 0x30000023ff238230 */ /* 0x000fe20000004100 */
[----:B------:R-:W-:Y:S01]  /*5240*/  @!P0 FMUL.FTZ R59, R45, R40 ;  /* 0x000000282d3b8220 */ /* 0x000fe20000410000 */
[----:B------:R-:W-:Y:S01]  /*5250*/  @!P0 HADD2.F32 R46, -RZ, R46.H0_H0 ;  /* 0x2000002eff2e8230 */ /* 0x000fe20000004100 */
[C---:B------:R-:W-:Y:S01]  /*5260*/  @!P0 FMUL.FTZ R2, R41.reuse, R42 ;  /* 0x0000002a29028220 */ /* 0x040fe20000410000 */
[----:B------:R-:W-:Y:S01]  /*5270*/  @!P0 HADD2.F32 R54, -RZ, R50.H0_H0 ;  /* 0x20000032ff368230 */ /* 0x000fe20000004100 */
[-C--:B------:R-:W-:Y:S01]  /*5280*/  @!P0 FFMA.FTZ R58, R41, R44.reuse, -R58 ;  /* 0x0000002c293a8223 */ /* 0x080fe2000001083a */
[----:B------:R-:W-:Y:S01]  /*5290*/  @!P0 MOV R41, R29 ;  /* 0x0000001d00298202 */ /* 0x000fe20000000f00 */
[----:B------:R-:W-:Y:S01]  /*52a0*/  @!P0 FFMA.FTZ R2, R43, R44, R2 ;  /* 0x0000002c2b028223 */ /* 0x000fe20000010002 */
[----:B------:R-:W-:Y:S01]  /*52b0*/  @!P0 HADD2.F32 R50, -RZ, R52.H0_H0 ;  /* 0x20000034ff328230 */ /* 0x000fe20000004100 */
[----:B------:R-:W-:Y:S01]  /*52c0*/  @!P0 IMAD.MOV.U32 R44, RZ, RZ, R61 ;  /* 0x000000ffff2c8224 */ /* 0x000fe200078e003d */
[----:B------:R-:W-:Y:S01]  /*52d0*/  @!P0 SHF.R.U32.HI R48, RZ, 0x10, R77 ;  /* 0x00000010ff308819 */ /* 0x000fe2000001164d */
[C---:B------:R-:W-:Y:S01]  /*52e0*/  @!P0 FMUL.FTZ R3, R35.reuse, R40 ;  /* 0x0000002823038220 */ /* 0x040fe20000410000 */
[----:B------:R-:W-:Y:S01]  /*52f0*/  @!P0 HADD2.F32 R40, -RZ, R33.H0_H0 ;  /* 0x20000021ff288230 */ /* 0x000fe20000004100 */
[-C--:B------:R-:W-:Y:S01]  /*5300*/  @!P0 FFMA.FTZ R59, R35, R46.reuse, -R59 ;  /* 0x0000002e233b8223 */ /* 0x080fe2000001083b */
[--C-:B------:R-:W-:Y:S01]  /*5310*/  @!P0 HADD2.F32 R43, -RZ, R44.reuse.H0_H0 ;  /* 0x2000002cff2b8230 */ /* 0x100fe20000004100 */
[----:B------:R-:W-:Y:S01]  /*5320*/  @!P0 FFMA.FTZ R3, R45, R46, R3 ;  /* 0x0000002e2d038223 */ /* 0x000fe20000010003 */
[----:B------:R-:W-:Y:S01]  /*5330*/  @!P0 HADD2.F32 R44, -RZ, R44.H1_H1 ;  /* 0x3000002cff2c8230 */ /* 0x000fe20000004100 */
[--C-:B------:R-:W-:Y:S01]  /*5340*/  @!P0 SHF.R.U32.HI R57, RZ, 0x10, R79.reuse ;  /* 0x00000010ff398819 */ /* 0x100fe2000001164f */
[----:B------:R-:W-:Y:S01]  /*5350*/  @!P0 HADD2.F32 R48, -RZ, R48.H0_H0 ;  /* 0x20000030ff308230 */ /* 0x000fe20000004100 */
[----:B------:R-:W-:Y:S01]  /*5360*/  @!P0 F2FP.PACK_AB R58, R59, R58 ;  /* 0x0000003a3b3a823e */ /* 0x000fe200000000ff */
[----:B------:R-:W-:Y:S01]  /*5370*/  @!P0 HADD2.F32 R33, -RZ, R41.H1_H1 ;  /* 0x30000029ff218230 */ /* 0x000fe20000004100 */
[-C--:B------:R-:W-:Y:S01]  /*5380*/  @!P0 FMUL.FTZ R166, R44, R40.reuse ;  /* 0x000000282ca68220 */ /* 0x080fe20000410000 */
[----:B------:R-:W-:Y:S01]  /*5390*/  @!P0 HADD2.F32 R35, -RZ, R39.H0_H0 ;  /* 0x20000027ff238230 */ /* 0x000fe20000004100 */
[----:B------:R-:W-:Y:S01]  /*53a0*/  @!P0 MOV R39, R31 ;  /* 0x0000001f00278202 */ /* 0x000fe20000000f00 */
[----:B------:R-:W-:Y:S01]  /*53b0*/  @!P0 HADD2.F32 R42, -RZ, R41.H0_H0 ;  /* 0x20000029ff2a8230 */ /* 0x000fe20000004100 */
[C---:B------:R-:W-:Y:S01]  /*53c0*/  @!P0 FMUL.FTZ R5, R33.reuse, R40 ;  /* 0x0000002821058220 */ /* 0x040fe20000410000 */
[----:B------:R-:W-:Y:S01]  /*53d0*/  @!P0 MOV R28, R58 ;  /* 0x0000003a001c8202 */ /* 0x000fe20000000f00 */
        /* <DEDUP_REMOVED lines=9> */
[----:B------:R-:W-:Y:S01]  /*5470*/  @!P0 HADD2.F32 R35, -RZ, R38.H1_H1 ;  /* 0x30000026ff238230 */ /* 0x000fe20000004100 */
[----:B------:R-:W-:Y:S01]  /*5480*/  @!P0 FFMA.FTZ R168, R32, R57, -R168 ;  /* 0x0000003920a88223 */ /* 0x000fe200000108a8 */
[----:B------:R-:W-:Y:S01]  /*5490*/  @!P0 F2FP.PACK_AB R59, R3, R2 ;  /* 0x00000002033b823e */ /* 0x000fe200000000ff */
[----:B------:R-:W-:Y:S01]  /*54a0*/  @!P0 IMAD.MOV.U32 R32, RZ, RZ, R30 ;  /* 0x000000ffff208224 */ /* 0x000fe200078e001e */
[----:B------:R-:W-:Y:S01]  /*54b0*/  @!P0 SHF.R.U64 R53, R78, 0x10, R79 ;  /* 0x000000104e358819 */ /* 0x000fe2000000124f */
[----:B------:R-:W-:Y:S01]  /*54c0*/  @!P0 FMUL.FTZ R139, R54, R35 ;  /* 0x00000023368b8220 */ /* 0x000fe20000410000 */
[----:B------:R-:W-:Y:S01]  /*54d0*/  @!P0 MOV R60, R59 ;  /* 0x0000003b003c8202 */ /* 0x000fe20000000f00 */
[----:B------:R-:W-:Y:S01]  /*54e0*/  @!P0 FMUL.FTZ R8, R40, R35 ;  /* 0x0000002328088220 */ /* 0x000fe20000410000 */
[----:B------:R-:W-:Y:S02]  /*54f0*/  @!P0 HADD2.F32 R52, -RZ, R52.H1_H1 ;  /* 0x30000034ff348230 */ /* 0x000fe40000004100 */
[----:B------:R-:W-:Y:S02]  /*5500*/  @!P0 HADD2.F32 R35, -RZ, R38.H0_H0 ;  /* 0x20000026ff238230 */ /* 0x000fe40000004100 */
[----:B------:R-:W-:Y:S02]  /*5510*/  @!P0 HADD2.F32 R33, -RZ, R34.H0_H0 ;  /* 0x20000022ff218230 */ /* 0x000fe40000004100 */
[----:B------:R-:W-:Y:S01]  /*5520*/  @!P0 HADD2.F32 R47, -RZ, R85.H0_H0 ;  /* 0x20000055ff2f8230 */ /* 0x000fe20000004100 */
[----:B------:R-:W-:Y:S01]  /*5530*/  @!P0 FMUL.FTZ R157, R50, R35 ;  /* 0x00000023329d8220 */ /* 0x000fe20000410000 */
[----:B------:R-:W-:Y:S01]  /*5540*/  @!P0 HADD2.F32 R34, -RZ, R32.H0_H0 ;  /* 0x20000020ff228230 */ /* 0x000fe20000004100 */
[----:B------:R-:W-:Y:S01]  /*5550*/  @!P0 FMUL.FTZ R170, R52, R33 ;  /* 0x0000002134aa8220 */ /* 0x000fe20000410000 */
[----:B------:R-:W-:Y:S01]  /*5560*/  @!P0 HADD2.F32 R51, -RZ, R84.H0_H0 ;  /* 0x20000054ff338230 */ /* 0x000fe20000004100 */
[----:B------:R-:W-:Y:S01]  /*5570*/  @!P0 FFMA.FTZ R4, R43, R47, R4 ;  /* 0x0000002f2b048223 */ /* 0x000fe20000010004 */
[----:B------:R-:W-:Y:S01]  /*5580*/  @!P0 HADD2.F32 R32, -RZ, R32.H1_H1 ;  /* 0x30000020ff208230 */ /* 0x000fe20000004100 */
[C---:B------:R-:W-:Y:S01]  /*5590*/  @!P0 FMUL.FTZ R6, R34.reuse, R35 ;  /* 0x0000002322068220 */ /* 0x040fe20000410000 */
[----:B------:R-:W-:Y:S01]  /*55a0*/  @!P0 HADD2.F32 R53, -RZ, R53.H0_H0 ;  /* 0x20000035ff358230 */ /* 0x000fe20000004100 */
[----:B------:R-:W-:Y:S01]  /*55b0*/  @!P0 FFMA.FTZ R157, R34, R51, -R157 ;  /* 0x00000033229d8223 */ /* 0x000fe2000001089d */
[----:B------:R-:W-:Y:S01]  /*55c0*/  @!P0 HADD2.F32 R55, -RZ, R84.H1_H1 ;  /* 0x30000054ff378230 */ /* 0x000fe20000004100 */
[----:B------:R-:W-:Y:S02]  /*55d0*/  @!P0 FFMA.FTZ R137, R42, R47, -R137 ;  /* 0x0000002f2a898223 */ /* 0x000fe40000010889 */
[----:B------:R-:W-:Y:S02]  /*55e0*/  @!P0 FFMA.FTZ R170, R32, R53, -R170 ;  /* 0x0000003520aa8223 */ /* 0x000fe400000108aa */
[----:B------:R-:W-:Y:S01]  /*55f0*/  @!P0 FFMA.FTZ R139, R40, R55, -R139 ;  /* 0x00000037288b8223 */ /* 0x000fe2000001088b */
[----:B------:R-:W-:Y:S01]  /*5600*/  @!P0 F2FP.PACK_AB R137, R166, R137 ;  /* 0x00000089a689823e */ /* 0x000fe200000000ff */
[----:B------:R-:W-:Y:S01]  /*5610*/  @!P0 FFMA.FTZ R5, R44, R48, R5 ;  /* 0x000000302c058223 */ /* 0x000fe20000010005 */
[----:B------:R-:W-:Y:S01]  /*5620*/  @!P0 F2FP.PACK_AB R170, R170, R157 ;  /* 0x0000009daaaa823e */ /* 0x000fe200000000ff */
[----:B------:R-:W-:Y:S01]  /*5630*/  @!P0 FMUL.FTZ R7, R32, R33 ;  /* 0x0000002120078220 */ /* 0x000fe20000410000 */
[----:B------:R-:W-:Y:S01]  /*5640*/  @!P0 F2FP.PACK_AB R139, R168, R139 ;  /* 0x0000008ba88b823e */ /* 0x000fe200000000ff */
[----:B------:R-:W-:Y:S01]  /*5650*/  @!P0 FFMA.FTZ R6, R50, R51, R6 ;  /* 0x0000003332068223 */ /* 0x000fe20000010006 */
[----:B------:R-:W-:Y:S01]  /*5660*/  @!P0 MOV R29, R137 ;  /* 0x00000089001d8202 */ /* 0x000fe20000000f00 */
[----:B------:R-:W-:Y:S01]  /*5670*/  @!P0 FFMA.FTZ R7, R52, R53, R7 ;  /* 0x0000003534078223 */ /* 0x000fe20000010007 */
[----:B------:R-:W-:Y:S01]  /*5680*/  @!P0 MOV R31, R139 ;  /* 0x0000008b001f8202 */ /* 0x000fe20000000f00 */
[----:B------:R-:W-:Y:S01]  /*5690*/  @!P0 FFMA.FTZ R8, R54, R55, R8 ;  /* 0x0000003736088223 */ /* 0x000fe20000010008 */
[----:B------:R-:W-:Y:S01]  /*56a0*/  @!P0 F2FP.PACK_AB R166, R5, R4 ;  /* 0x0000000405a6823e */ /* 0x000fe200000000ff */
[----:B------:R-:W-:Y:S01]  /*56b0*/  @!P0 FFMA.FTZ R9, R56, R57, R9 ;  /* 0x0000003938098223 */ /* 0x000fe20000010009 */
[----:B------:R-:W-:Y:S01]  /*56c0*/  @!P0 F2FP.PACK_AB R157, R7, R6 ;  /* 0x00000006079d823e */ /* 0x000fe200000000ff */
[----:B------:R-:W-:Y:S02]  /*56d0*/  @!P0 IMAD.MOV.U32 R30, RZ, RZ, R170 ;  /* 0x000000ffff1e8224 */ /* 0x000fe400078e00aa */
[----:B------:R-:W-:Y:S01]  /*56e0*/  @!P0 IMAD.MOV.U32 R61, RZ, RZ, R166 ;  /* 0x000000ffff3d8224 */ /* 0x000fe200078e00a6 */
[----:B------:R-:W-:Y:S02]  /*56f0*/  @!P0 F2FP.PACK_AB R168, R9, R8 ;  /* 0x0000000809a8823e */ /* 0x000fe400000000ff */
[----:B------:R1:W-:Y:S01]  /*5700*/  STG.E.128 [R82.64], R28 ;  /* 0x0000001c52007986 */ /* 0x0003e2000c101d12 */
[----:B------:R-:W-:Y:S02]  /*5710*/  @!P0 MOV R62, R157 ;  /* 0x0000009d003e8202 */ /* 0x000fe40000000f00 */
[----:B------:R-:W-:Y:S05]  /*5720*/  @!P0 MOV R63, R168 ;  /* 0x000000a8003f8202 */ /* 0x000fea0000000f00 */
[----:B------:R1:W-:Y:S02]  /*5730*/  @!P2 STG.E.128 [R80.64], R60 ;  /* 0x0000003c5000a986 */ /* 0x0003e4000c101d12 */
.L_x_771:
[----:B------:R-:W-:Y:S05]  /*5740*/  BSYNC B1 ;  /* 0x0000000000017941 */ /* 0x000fea0003800000 */
.L_x_770:
[----:B------:R-:W-:Y:S04]  /*5750*/  IADD3 R165, P0, R158, R164, RZ ;  /* 0x000000a49ea57210 */ /* 0x000fe80007f1e0ff */
[----:B------:R-:W-:Y:S01]  /*5760*/  IADD3.X R94, R94, R105, RZ, P0, !PT ;  /* 0x000000695e5e7210 */ /* 0x000fe200007fe4ff */
[----:B------:R-:W-:-:S05]  /*5770*/  @P3 BRA `(.L_x_759) ;  /* 0x0000109000003947 */ /* 0x000fca0003800000 */
[----:B------:R-:W-:Y:S01]  /*5780*/  ISETP.GE.AND P0, PT, R14, c[0x0][0x1d4], PT ;  /* 0x000075000e007a0c */ /* 0x000fe20003f06270 */
[----:B------:R-:W-:Y:S01]  /*5790*/  @!UPT UIADD3 URZ, URZ, URZ, URZ ;  /* 0x0000003f3f3ff290 */ /* 0x000fe2000fffe03f */
[----:B------:R-:W-:Y:S11]  /*57a0*/  BSSY B0, `(.L_x_774) ;  /* 0x0000071000007945 */ /* 0x000ff60003800000 */
[----:B------:R-:W-:-:S05]  /*57b0*/  @P0 BRA `(.L_x_775) ;  /* 0x000006f000000947 */ /* 0x000fca0003800000 */
[----:B------:R-:W2:Y:S01]  /*57c0*/  LDS.128 R56, [R115+0xa080] ;  /* 0x00a0800073387984 */ /* 0x000ea20000000c00 */
[----:B------:R-:W-:Y:S02]  /*57d0*/  ISETP.GE.AND P2, PT, R122, c[0x0][0x1d4], PT ;  /* 0x000075007a007a0c */ /* 0x000fe40003f46270 */
[CC--:B-1----:R-:W-:Y:S04]  /*57e0*/  IADD3 R61, P1, P0, R146.reuse, R165.reuse, R125 ;  /* 0x000000a5923d7210 */ /* 0x0c2fe8000783e07d */
[CC--:B------:R-:W-:Y:S01]  /*57f0*/  IADD3.X R52, R101.reuse, R94.reuse, R114, P1, P0 ;  /* 0x0000005e65347210 */ /* 0x0c0fe20000fe0472 */
[----:B------:R-:W1:Y:S06]  /*5800*/  LDS.128 R28, [R116+0xa080] ;  /* 0x00a08000741c7984 */ /* 0x000e6c0000000c00 */
        /* <DEDUP_REMOVED lines=22> */
[----:B------:R-:W-:Y:S01]  /*5970*/  @!P0 SHF.R.U32.HI R42, RZ, 0x10, R69 ;  /* 0x00000010ff2a8819 */ /* 0x000fe20000011645 */
        /* <DEDUP_REMOVED lines=10> */
[--C-:B------:R-:W-:Y:S01]  /*5a20*/  @!P0 HADD2.F32 R43, -RZ, R44.reuse.H0_H0 ;  /* 0x2000002cff2b8230 */ /* 0x100fe20000004100 */
[----:B------:R-:W-:Y:S01]  /*5a30*/  @!P0 IMAD.MOV.U32 R38, RZ, RZ, R57 ;  /* 0x000000ffff268224 */ /* 0x000fe200078e0039 */
[----:B------:R-:W-:Y:S01]  /*5a40*/  @!P0 HADD2.F32 R44, -RZ, R44.H1_H1 ;  /* 0x3000002cff2c8230 */ /* 0x000fe20000004100 */
[----:B------:R-:W-:Y:S01]  /*5a50*/  @!P0 FMUL.FTZ R3, R27, R32 ;  /* 0x000000201b038220 */ /* 0x000fe20000410000 */
[----:B------:R-:W-:Y:S01]  /*5a60*/  @!P0 HADD2.F32 R32, -RZ, R25.H0_H0 ;  /* 0x20000019ff208230 */ /* 0x000fe20000004100 */
[----:B------:R-:W-:Y:S01]  /*5a70*/  @!P0 SHF.R.U64 R40, R68, 0x10, R69 ;  /* 0x0000001044288819 */ /* 0x000fe20000001245 */
[--C-:B------:R-:W-:Y:S01]  /*5a80*/  @!P0 HADD2.F32 R35, -RZ, R38.reuse.H0_H0 ;  /* 0x20000026ff238230 */ /* 0x100fe20000004100 */
[--C-:B------:R-:W-:Y:S01]  /*5a90*/  @!P0 SHF.R.U32.HI R53, RZ, 0x10, R71.reuse ;  /* 0x00000010ff358819 */ /* 0x100fe20000011647 */
[----:B------:R-:W-:Y:S01]  /*5aa0*/  @!P0 HADD2.F32 R38, -RZ, R38.H1_H1 ;  /* 0x30000026ff268230 */ /* 0x000fe20000004100 */
[----:B------:R-:W-:Y:S01]  /*5ab0*/  @!P0 SHF.R.U64 R47, R70, 0x10, R71 ;  /* 0x00000010462f8819 */ /* 0x000fe20000001247 */
[--C-:B------:R-:W-:Y:S02]  /*5ac0*/  @!P0 HADD2.F32 R25, -RZ, R33.reuse.H1_H1 ;  /* 0x30000021ff198230 */ /* 0x100fe40000004100 */
[----:B------:R-:W-:Y:S01]  /*5ad0*/  @!P0 HADD2.F32 R34, -RZ, R33.H0_H0 ;  /* 0x20000021ff228230 */ /* 0x000fe20000004100 */
[-C--:B------:R-:W-:Y:S01]  /*5ae0*/  @!P0 FMUL.FTZ R77, R38, R32.reuse ;  /* 0x00000020264d8220 */ /* 0x080fe20000410000 */
[----:B------:R-:W-:Y:S01]  /*5af0*/  @!P0 HADD2.F32 R40, -RZ, R40.H0_H0 ;  /* 0x20000028ff288230 */ /* 0x000fe20000004100 */
[C---:B------:R-:W-:Y:S01]  /*5b00*/  @!P0 FMUL.FTZ R5, R25.reuse, R32 ;  /* 0x0000002019058220 */ /* 0x040fe20000410000 */
[----:B------:R-:W-:Y:S01]  /*5b10*/  @!P0 MOV R33, R31 ;  /* 0x0000001f00218202 */ /* 0x000fe20000000f00 */
[----:B------:R-:W-:Y:S01]  /*5b20*/  @!P0 FFMA.FTZ R77, R25, R42, -R77 ;  /* 0x0000002a194d8223 */ /* 0x000fe2000001084d */
[----:B------:R-:W-:Y:S01]  /*5b30*/  @!P0 HADD2.F32 R25, -RZ, R24.H0_H0 ;  /* 0x20000018ff198230 */ /* 0x000fe20000004100 */
[-C--:B------:R-:W-:Y:S01]  /*5b40*/  @!P0 FFMA.FTZ R63, R27, R40.reuse, -R63 ;  /* 0x000000281b3f8223 */ /* 0x080fe2000001083f */
[----:B------:R-:W-:Y:S01]  /*5b50*/  @!P0 HADD2.F32 R27, -RZ, R37.H0_H0 ;  /* 0x20000025ff1b8230 */ /* 0x000fe20000004100 */
[----:B------:R-:W-:Y:S01]  /*5b60*/  @!P0 FFMA.FTZ R3, R39, R40, R3 ;  /* 0x0000002827038223 */ /* 0x000fe20000010003 */
[----:B------:R-:W-:Y:S01]  /*5b70*/  @!P0 HADD2.F32 R24, -RZ, R33.H1_H1 ;  /* 0x30000021ff188230 */ /* 0x000fe20000004100 */
[----:B------:R-:W-:Y:S01]  /*5b80*/  @!P0 FMUL.FTZ R79, R48, R25 ;  /* 0x00000019304f8220 */ /* 0x000fe20000410000 */
[----:B------:R-:W-:Y:S01]  /*5b90*/  @!P0 HADD2.F32 R53, -RZ, R53.H0_H0 ;  /* 0x20000035ff358230 */ /* 0x000fe20000004100 */
[-C--:B------:R-:W-:Y:S01]  /*5ba0*/  @!P0 FMUL.FTZ R52, R35, R27.reuse ;  /* 0x0000001b23348220 */ /* 0x080fe20000410000 */
[----:B------:R-:W-:Y:S01]  /*5bb0*/  @!P0 F2FP.PACK_AB R50, R63, R50 ;  /* 0x000000323f32823e */ /* 0x000fe200000000ff */
[----:B------:R-:W-:Y:S01]  /*5bc0*/  @!P0 FMUL.FTZ R4, R34, R27 ;  /* 0x0000001b22048220 */ /* 0x000fe20000410000 */
[----:B------:R-:W-:Y:S01]  /*5bd0*/  @!P0 HADD2.F32 R32, -RZ, R33.H0_H0 ;  /* 0x20000021ff208230 */ /* 0x000fe20000004100 */
[C---:B------:R-:W-:Y:S01]  /*5be0*/  @!P0 FMUL.FTZ R9, R24.reuse, R25 ;  /* 0x0000001918098220 */ /* 0x040fe20000410000 */
[--C-:B------:R-:W-:Y:S01]  /*5bf0*/  @!P0 HADD2.F32 R27, -RZ, R36.reuse.H1_H1 ;  /* 0x30000024ff1b8230 */ /* 0x100fe20000004100 */
[----:B------:R-:W-:Y:S01]  /*5c00*/  @!P0 FFMA.FTZ R79, R24, R53, -R79 ;  /* 0x00000035184f8223 */ /* 0x000fe2000001084f */
[----:B------:R-:W-:Y:S01]  /*5c10*/  @!P0 MOV R28, R50 ;  /* 0x00000032001c8202 */ /* 0x000fe20000000f00 */
[----:B------:R-:W-:Y:S01]  /*5c20*/  @!P0 IMAD.MOV.U32 R24, RZ, RZ, R30 ;  /* 0x000000ffff188224 */ /* 0x000fe200078e001e */
[----:B------:R-:W-:Y:S01]  /*5c30*/  @!P0 F2FP.PACK_AB R50, R3, R2 ;  /* 0x000000020332823e */ /* 0x000fe200000000ff */
[-C--:B------:R-:W-:Y:S01]  /*5c40*/  @!P0 FMUL.FTZ R62, R46, R27.reuse ;  /* 0x0000001b2e3e8220 */ /* 0x080fe20000410000 */
[----:B------:R-:W-:Y:S01]  /*5c50*/  @!P0 HADD2.F32 R41, -RZ, R75.H0_H0 ;  /* 0x2000004bff298230 */ /* 0x000fe20000004100 */
[----:B------:R-:W-:Y:S01]  /*5c60*/  @!P0 FMUL.FTZ R8, R32, R27 ;  /* 0x0000001b20088220 */ /* 0x000fe20000410000 */
[----:B------:R-:W-:Y:S01]  /*5c70*/  @!P0 HADD2.F32 R27, -RZ, R36.H0_H0 ;  /* 0x20000024ff1b8230 */ /* 0x000fe20000004100 */
[----:B------:R-:W-:Y:S01]  /*5c80*/  @!P0 MOV R56, R50 ;  /* 0x0000003200388202 */ /* 0x000fe20000000f00 */
[----:B------:R-:W-:Y:S01]  /*5c90*/  @!P0 HADD2.F32 R25, -RZ, R26.H0_H0 ;  /* 0x2000001aff198230 */ /* 0x000fe20000004100 */
[----:B------:R-:W-:Y:S01]  /*5ca0*/  @!P0 FFMA.FTZ R4, R35, R41, R4 ;  /* 0x0000002923048223 */ /* 0x000fe20000010004 */
[----:B------:R-:W-:Y:S01]  /*5cb0*/  @!P0 HADD2.F32 R26, -RZ, R24.H0_H0 ;  /* 0x20000018ff1a8230 */ /* 0x000fe20000004100 */
[----:B------:R-:W-:Y:S01]  /*5cc0*/  @!P0 FMUL.FTZ R78, R43, R27 ;  /* 0x0000001b2b4e8220 */ /* 0x000fe20000410000 */
[----:B------:R-:W-:Y:S01]  /*5cd0*/  @!P0 HADD2.F32 R45, -RZ, R74.H0_H0 ;  /* 0x2000004aff2d8230 */ /* 0x000fe20000004100 */
[----:B------:R-:W-:Y:S01]  /*5ce0*/  @!P0 FMUL.FTZ R76, R44, R25 ;  /* 0x000000192c4c8220 */ /* 0x000fe20000410000 */
        /* <DEDUP_REMOVED lines=28> */
.L_x_775:
[----:B------:R-:W-:Y:S05]  /*5eb0*/  BSYNC B0 ;  /* 0x0000000000007941 */ /* 0x000fea0003800000 */
.L_x_774:
[----:B------:R-:W-:Y:S11]  /*5ec0*/  ISETP.GE.AND P0, PT, R12, c[0x0][0x1d4], PT ;  /* 0x000075000c007a0c */ /* 0x000ff60003f06270 */
[----:B------:R-:W-:Y:S02]  /*5ed0*/  @!UPT UIADD3 URZ, URZ, URZ, URZ ;  /* 0x0000003f3f3ff290 */ /* 0x000fe4000fffe03f */
[----:B------:R-:W-:-:S05]  /*5ee0*/  @P0 BRA `(.L_x_759) ;  /* 0x0000092000000947 */ /* 0x000fca0003800000 */
[----:B-1----:R-:W-:Y:S01]  /*5ef0*/  LDS.128 R52, [R111+0xa080] ;  /* 0x00a080006f347984 */ /* 0x002fe20000000c00 */
[----:B------:R-:W-:Y:S04]  /*5f00*/  IADD3 R56, P1, P0, R146, R165, R124 ;  /* 0x000000a592387210 */ /* 0x000fe8000783e07c */
[----:B------:R-:W-:Y:S02]  /*5f10*/  IADD3.X R51, R101, R94, R112, P1, P0 ;  /* 0x0000005e65337210 */ /* 0x000fe40000fe0470 */
[----:B------:R-:W-:Y:S01]  /*5f20*/  ISETP.GE.AND P0, PT, R12, c[0x0][0x27c], PT ;  /* 0x00009f000c007a0c */ /* 0x000fe20003f06270 */
[----:B------:R-:W1:Y:S01]  /*5f30*/  LDS.128 R24, [R113+0xa080] ;  /* 0x00a0800071187984 */ /* 0x000e620000000c00 */
[C---:B------:R-:W-:Y:S04]  /*5f40*/  LEA R58, P1, R56.reuse, c[0x0][0x1c8], 0x1 ;  /* 0x00007200383a7a11 */ /* 0x040fe800078208ff */
[----:B------:R-:W-:Y:S02]  /*5f50*/  LEA.HI.X R59, R56, c[0x0][0x1cc], R51, 0x1, P1 ;  /* 0x00007300383b7a11 */ /* 0x000fe400008f0c33 */
[----:B------:R-:W-:Y:S05]  /*5f60*/  ISETP.GE.AND P1, PT, R121, c[0x0][0x1d4], PT ;  /* 0x0000750079007a0c */ /* 0x000fea0003f26270 */
[----:B------:R-:W-:Y:S01]  /*5f70*/  @!P0 SHF.R.U64 R22, R22, 0x10, R23 ;  /* 0x0000001016168819 */ /* 0x000fe20000001217 */
[----:B------:R-:W-:Y:S01]  /*5f80*/  @!P0 HADD2.F32 R30, -RZ, R19.H1_H1 ;  /* 0x30000013ff1e8230 */ /* 0x000fe20000004100 */
[--C-:B------:R-:W-:Y:S01]  /*5f90*/  @!P0 SHF.R.U64 R28, R20, 0x10, R21.reuse ;  /* 0x00000010141c8819 */ /* 0x100fe20000001215 */
[--C-:B------:R-:W-:Y:S01]  /*5fa0*/  @!P0 HADD2.F32 R38, -RZ, R73.reuse.H1_H1 ;  /* 0x30000049ff268230 */ /* 0x100fe20000004100 */
[----:B------:R-:W-:Y:S01]  /*5fb0*/  @!P0 SHF.R.U32.HI R20, RZ, 0x10, R21 ;  /* 0x00000010ff148819 */ /* 0x000fe20000011615 */
[----:B------:R-:W-:Y:S01]  /*5fc0*/  @!P0 HADD2.F32 R35, -RZ, R73.H0_H0 ;  /* 0x20000049ff238230 */ /* 0x000fe20000004100 */
[----:B------:R-:W-:Y:S01]  /*5fd0*/  @!P0 SHF.R.U32.HI R21, RZ, 0x10, R23 ;  /* 0x00000010ff158819 */ /* 0x000fe20000011617 */
[--C-:B------:R-:W-:Y:S01]  /*5fe0*/  @!P0 HADD2.F32 R47, -RZ, R72.reuse.H1_H1 ;  /* 0x30000048ff2f8230 */ /* 0x100fe20000004100 */
[--C-:B------:R-:W-:Y:S01]  /*5ff0*/  @!P0 SHF.R.U64 R36, R64, 0x10, R65.reuse ;  /* 0x0000001040248819 */ /* 0x100fe20000001241 */
[----:B------:R-:W-:Y:S01]  /*6000*/  @!P0 HADD2.F32 R42, -RZ, R72.H0_H0 ;  /* 0x20000048ff2a8230 */ /* 0x000fe20000004100 */
[----:B------:R-:W-:Y:S01]  /*6010*/  @!P0 SHF.R.U32.HI R40, RZ, 0x10, R65 ;  /* 0x00000010ff288819 */ /* 0x000fe20000011641 */
[----:B------:R-:W-:Y:S01]  /*6020*/  @!P0 HADD2.F32 R28, -RZ, R28.H0_H0 ;  /* 0x2000001cff1c8230 */ /* 0x000fe20000004100 */
[--C-:B------:R-:W-:Y:S01]  /*6030*/  @!P0 SHF.R.U32.HI R48, RZ, 0x10, R67.reuse ;  /* 0x00000010ff308819 */ /* 0x100fe20000011643 */
[----:B------:R-:W-:Y:S01]  /*6040*/  @!P0 HADD2.F32 R36, -RZ, R36.H0_H0 ;  /* 0x20000024ff248230 */ /* 0x000fe20000004100 */
[----:B------:R-:W-:Y:S01]  /*6050*/  @!P0 SHF.R.U64 R44, R66, 0x10, R67 ;  /* 0x00000010422c8819 */ /* 0x000fe20000001243 */
[----:B------:R-:W-:Y:S02]  /*6060*/  @!P0 HADD2.F32 R40, -RZ, R40.H0_H0 ;  /* 0x20000028ff288230 */ /* 0x000fe40000004100 */
[----:B------:R-:W-:Y:S02]  /*6070*/  @!P0 HADD2.F32 R48, -RZ, R48.H0_H0 ;  /* 0x20000030ff308230 */ /* 0x000fe40000004100 */
[----:B------:R-:W-:Y:S02]  /*6080*/  @!P0 HADD2.F32 R44, -RZ, R44.H0_H0 ;  /* 0x2000002cff2c8230 */ /* 0x000fe40000004100 */
        /* <DEDUP_REMOVED lines=10> */
[--C-:B------:R-:W-:Y:S01]  /*6130*/  @!P0 HADD2.F32 R32, -RZ, R34.reuse.H0_H0 ;  /* 0x20000022ff208230 */ /* 0x100fe20000004100 */
[-C--:B------:R-:W-:Y:S01]  /*6140*/  @!P0 FMUL.FTZ R50, R37, R30.reuse ;  /* 0x0000001e25328220 */ /* 0x080fe20000410000 */
[----:B------:R-:W-:Y:S01]  /*6150*/  @!P0 HADD2.F32 R33, -RZ, R23.H1_H1 ;  /* 0x30000017ff218230 */ /* 0x000fe20000004100 */
[C---:B------:R-:W-:Y:S01]  /*6160*/  @!P0 FMUL.FTZ R4, R29.reuse, R30 ;  /* 0x0000001e1d048220 */ /* 0x040fe20000410000 */
[----:B------:R-:W-:Y:S01]  /*6170*/  @!P0 HADD2.F32 R34, -RZ, R34.H1_H1 ;  /* 0x30000022ff228230 */ /* 0x000fe20000004100 */
[----:B------:R-:W-:Y:S01]  /*6180*/  @!P0 FFMA.FTZ R50, R29, R38, -R50 ;  /* 0x000000261d328223 */ /* 0x000fe20000010832 */
[----:B------:R-:W-:Y:S01]  /*6190*/  @!P0 HADD2.F32 R29, -RZ, R19.H0_H0 ;  /* 0x20000013ff1d8230 */ /* 0x000fe20000004100 */
[----:B------:R-:W-:Y:S01]  /*61a0*/  @!P0 FMUL.FTZ R5, R33, R20 ;  /* 0x0000001421058220 */ /* 0x000fe20000410000 */
[----:B------:R-:W-:Y:S01]  /*61b0*/  @!P0 MOV R19, R24 ;  /* 0x0000001800138202 */ /* 0x000fe20000000f00 */
[----:B------:R-:W-:Y:S01]  /*61c0*/  @!P0 FMUL.FTZ R56, R34, R28 ;  /* 0x0000001c22388220 */ /* 0x000fe20000410000 */
[----:B------:R-:W-:Y:S01]  /*61d0*/  @!P0 HADD2.F32 R39, -RZ, R39.H1_H1 ;  /* 0x30000027ff278230 */ /* 0x000fe20000004100 */
[-C--:B------:R-:W-:Y:S01]  /*61e0*/  @!P0 FMUL.FTZ R51, R32, R29.reuse ;  /* 0x0000001d20338220 */ /* 0x080fe20000410000 */
[----:B------:R-:W-:Y:S02]  /*61f0*/  @!P0 HADD2.F32 R45, -RZ, R41.H0_H0 ;  /* 0x20000029ff2d8230 */ /* 0x000fe40000004100 */
[--C-:B------:R-:W-:Y:S01]  /*6200*/  @!P0 HADD2.F32 R30, -RZ, R19.reuse.H0_H0 ;  /* 0x20000013ff1e8230 */ /* 0x100fe20000004100 */
[----:B------:R-:W-:Y:S01]  /*6210*/  @!P0 FMUL.FTZ R63, R39, R20 ;  /* 0x00000014273f8220 */ /* 0x000fe20000410000 */
[----:B------:R-:W-:Y:S02]  /*6220*/  @!P0 HADD2.F32 R19, -RZ, R19.H1_H1 ;  /* 0x30000013ff138230 */ /* 0x000fe40000004100 */
[----:B------:R-:W-:Y:S01]  /*6230*/  @!P0 HADD2.F32 R46, -RZ, R41.H1_H1 ;  /* 0x30000029ff2e8230 */ /* 0x000fe20000004100 */
[C---:B------:R-:W-:Y:S01]  /*6240*/  @!P0 FMUL.FTZ R2, R30.reuse, R29 ;  /* 0x0000001d1e028220 */ /* 0x040fe20000410000 */
[----:B------:R-:W-:Y:S01]  /*6250*/  @!P0 MOV R29, R26 ;  /* 0x0000001a001d8202 */ /* 0x000fe20000000f00 */
[C---:B------:R-:W-:Y:S01]  /*6260*/  @!P0 FMUL.FTZ R3, R19.reuse, R28 ;  /* 0x0000001c13038220 */ /* 0x040fe20000410000 */
[--C-:B------:R-:W-:Y:S01]  /*6270*/  @!P0 HADD2.F32 R28, -RZ, R18.reuse.H1_H1 ;  /* 0x30000012ff1c8230 */ /* 0x100fe20000004100 */
[----:B------:R-:W-:Y:S01]  /*6280*/  @!P0 FFMA.FTZ R56, R19, R36, -R56 ;  /* 0x0000002413388223 */ /* 0x000fe20000010838 */
[----:B------:R-:W-:Y:S01]  /*6290*/  @!P0 HADD2.F32 R19, -RZ, R18.H0_H0 ;  /* 0x20000012ff138230 */ /* 0x000fe20000004100 */
[----:B------:R-:W-:Y:S01]  /*62a0*/  @!P0 FFMA.FTZ R51, R30, R35, -R51 ;  /* 0x000000231e338223 */ /* 0x000fe20000010833 */
[----:B------:R-:W-:Y:S01]  /*62b0*/  @!P0 HADD2.F32 R18, -RZ, R21.H0_H0 ;  /* 0x20000015ff128230 */ /* 0x000fe20000004100 */
[----:B------:R-:W-:Y:S01]  /*62c0*/  @!P0 FFMA.FTZ R63, R33, R40, -R63 ;  /* 0x00000028213f8223 */ /* 0x000fe2000001083f */
[--C-:B------:R-:W-:Y:S01]  /*62d0*/  @!P0 HADD2.F32 R41, -RZ, R43.reuse.H0_H0 ;  /* 0x2000002bff298230 */ /* 0x100fe20000004100 */
[----:B------:R-:W-:Y:S01]  /*62e0*/  @!P0 FMUL.FTZ R60, R45, R19 ;  /* 0x000000132d3c8220 */ /* 0x000fe20000410000 */
[----:B------:R-:W-:Y:S01]  /*62f0*/  @!P0 HADD2.F32 R43, -RZ, R43.H1_H1 ;  /* 0x3000002bff2b8230 */ /* 0x000fe20000004100 */
[----:B------:R-:W-:Y:S01]  /*6300*/  @!P0 FMUL.FTZ R57, R46, R18 ;  /* 0x000000122e398220 */ /* 0x000fe20000410000 */
[--C-:B------:R-:W-:Y:S01]  /*6310*/  @!P0 HADD2.F32 R30, -RZ, R31.reuse.H0_H0 ;  /* 0x2000001fff1e8230 */ /* 0x100fe20000004100 */
[----:B------:R-:W-:Y:S01]  /*6320*/  @!P0 FMUL.FTZ R62, R41, R28 ;  /* 0x0000001c293e8220 */ /* 0x000fe20000410000 */
[----:B------:R-:W-:Y:S01]  /*6330*/  @!P0 HADD2.F32 R21, -RZ, R31.H1_H1 ;  /* 0x3000001fff158230 */ /* 0x000fe20000004100 */
[----:B------:R-:W-:Y:S01]  /*6340*/  @!P0 FMUL.FTZ R61, R43, R22 ;  /* 0x000000162b3d8220 */ /* 0x000fe20000410000 */
[--C-:B------:R-:W-:Y:S01]  /*6350*/  @!P0 HADD2.F32 R31, -RZ, R29.reuse.H0_H0 ;  /* 0x2000001dff1f8230 */ /* 0x100fe20000004100 */
[----:B------:R-:W-:Y:S01]  /*6360*/  @!P0 FFMA.FTZ R60, R30, R47, -R60 ;  /* 0x0000002f1e3c8223 */ /* 0x000fe2000001083c */
[----:B------:R-:W-:Y:S01]  /*6370*/  @!P0 HADD2.F32 R23, -RZ, R29.H1_H1 ;  /* 0x3000001dff178230 */ /* 0x000fe20000004100 */
[----:B------:R-:W-:Y:S01]  /*6380*/  @!P0 FFMA.FTZ R57, R21, R48, -R57 ;  /* 0x0000003015398223 */ /* 0x000fe20000010839 */
[----:B------:R-:W-:Y:S01]  /*6390*/  @!P0 F2FP.PACK_AB R51, R56, R51 ;  /* 0x000000333833823e */ /* 0x000fe200000000ff */
[----:B------:R-:W-:Y:S01]  /*63a0*/  @!P0 FFMA.FTZ R62, R31, R42, -R62 ;  /* 0x0000002a1f3e8223 */ /* 0x000fe2000001083e */
[----:B------:R-:W-:Y:S01]  /*63b0*/  @!P0 F2FP.PACK_AB R50, R63, R50 ;  /* 0x000000323f32823e */ /* 0x000fe200000000ff */
[----:B------:R-:W-:Y:S01]  /*63c0*/  @!P0 FFMA.FTZ R61, R23, R44, -R61 ;  /* 0x0000002c173d8223 */ /* 0x000fe2000001083d */
[----:B------:R-:W-:Y:S01]  /*63d0*/  @!P0 F2FP.PACK_AB R57, R57, R60 ;  /* 0x0000003c3939823e */ /* 0x000fe200000000ff */
[----:B------:R-:W-:Y:S01]  /*63e0*/  @!P0 IMAD.MOV.U32 R24, RZ, RZ, R51 ;  /* 0x000000ffff188224 */ /* 0x000fe200078e0033 */
[----:B------:R-:W-:Y:S01]  /*63f0*/  @!P0 MOV R25, R50 ;  /* 0x0000003200198202 */ /* 0x000fe20000000f00 */
[----:B------:R-:W-:Y:S01]  /*6400*/  @!P0 FFMA.FTZ R2, R32, R35, R2 ;  /* 0x0000002320028223 */ /* 0x000fe20000010002 */
        /* <DEDUP_REMOVED lines=8> */
[----:B------:R-:W-:Y:S01]  /*6490*/  @!P0 FFMA.FTZ R5, R39, R40, R5 ;  /* 0x0000002827058223 */ /* 0x000fe20000010005 */
[----:B------:R1:W-:Y:S01]  /*64a0*/  STG.E.128 [R58.64], R24 ;  /* 0x000000183a007986 */ /* 0x0003e2000c101d12 */
        /* <DEDUP_REMOVED lines=20> */
.L_x_745:
[----:B------:R-:W-:Y:S01]  /*65f0*/  IMAD R2, R49, -0x30, R0 ;  /* 0xffffffd031027824 */ /* 0x000fe200078e0200 */
[----:B------:R-:W-:Y:S04]  /*6600*/  BSSY B0, `(.L_x_776) ;  /* 0x0000011000007945 */ /* 0x000fe80003800000 */
[----:B------:R-:W-:Y:S04]  /*6610*/  IMNMX R138, R2, 0x30, PT ;  /* 0x00000030028a7817 */ /* 0x000fe80003800200 */
[----:B------:R-:W-:Y:S11]  /*6620*/  ISETP.GE.AND P0, PT, R131, R138, PT ;  /* 0x0000008a8300720c */ /* 0x000ff60003f06270 */
[----:B------:R-:W-:Y:S02]  /*6630*/  @!UPT UIADD3 URZ, URZ, URZ, URZ ;  /* 0x0000003f3f3ff290 */ /* 0x000fe4000fffe03f */
[----:B------:R-:W-:-:S05]  /*6640*/  @P0 BRA `(.L_x_777) ;  /* 0x000000c000000947 */ /* 0x000fca0003800000 */
[----:B------:R-:W-:Y:S02]  /*6650*/  ISETP.GE.AND P0, PT, R14, c[0x0][0x1d4], PT ;  /* 0x000075000e007a0c */ /* 0x000fe40003f06270 */
[----:B------:R-:W-:Y:S02]  /*6660*/  ISETP.GE.AND P2, PT, R12, c[0x0][0x1d4], PT ;  /* 0x000075000c007a0c */ /* 0x000fe40003f46270 */
[----:B------:R-:W-:Y:S09]  /*6670*/  ISETP.GE.AND P1, PT, R128, c[0x0][0x1d4], PT ;  /* 0x0000750080007a0c */ /* 0x000ff20003f26270 */
[----:B------:R-:W1:Y:S04]  /*6680*/  @!P0 LDS.128 R28, [R129+0xa080] ;  /* 0x00a08000811c8984 */ /* 0x000e680000000c00 */
[----:B------:R-:W2:Y:S04]  /*6690*/  @!P2 LDS.128 R24, [R129+0xb880] ;  /* 0x00b880008118a984 */ /* 0x000ea80000000c00 */
[----:B------:R-:W3:Y:S04]  /*66a0*/  @!P1 LDS.128 R20, [R129+0xd080] ;  /* 0x00d0800081149984 */ /* 0x000ee80000000c00 */
[----:B-1----:R-:W-:Y:S01]  /*66b0*/  @!P0 STG.E.128 [R78.64], R28 ;  /* 0x0000001c4e008986 */ /* 0x002fe2000c101d12 */
[----:B------:R-:W-:Y:S03]  /*66c0*/  ISETP.GE.AND P0, PT, R127, c[0x0][0x1d4], PT ;  /* 0x000075007f007a0c */ /* 0x000fe60003f06270 */
[----:B--2---:R-:W-:Y:S04]  /*66d0*/  @!P2 STG.E.128 [R78.64+0x80], R24 ;  /* 0x000080184e00a986 */ /* 0x004fe8000c101d12 */
[----:B---3--:R-:W-:Y:S06]  /*66e0*/  @!P1 STG.E.128 [R78.64+0x100], R20 ;  /* 0x000100144e009986 */ /* 0x008fec000c101d12 */
[----:B------:R-:W1:Y:S04]  /*66f0*/  @!P0 LDS.128 R4, [R129+0xe880] ;  /* 0x00e8800081048984 */ /* 0x000e680000000c00 */
[----:B-1----:R1:W-:Y:S02]  /*6700*/  @!P0 STG.E.128 [R78.64+0x180], R4 ;  /* 0x000180044e008986 */ /* 0x0023e4000c101d12 */
.L_x_777:
[----:B------:R-:W-:Y:S05]  /*6710*/  BSYNC B0 ;  /* 0x0000000000007941 */ /* 0x000fea0003800000 */
.L_x_776:
[----:B------:R-:W-:Y:S11]  /*6720*/  ISETP.GE.AND P0, PT, R126, R138, PT ;  /* 0x0000008a7e00720c */ /* 0x000ff60003f06270 */
[----:B------:R-:W-:Y:S02]  /*6730*/  @!UPT UIADD3 URZ, URZ, URZ, URZ ;  /* 0x0000003f3f3ff290 */ /* 0x000fe4000fffe03f */
[----:B------:R-:W-:-:S05]  /*6740*/  @P0 BRA `(.L_x_759) ;  /* 0x000000c000000947 */ /* 0x000fca0003800000 */
[----:B------:R-:W-:Y:S02]  /*6750*/  ISETP.GE.AND P0, PT, R14, c[0x0][0x1d4], PT ;  /* 0x000075000e007a0c */ /* 0x000fe40003f06270 */
[----:B------:R-:W-:Y:S02]  /*6760*/  ISETP.GE.AND P2, PT, R12, c[0x0][0x1d4], PT ;  /* 0x000075000c007a0c */ /* 0x000fe40003f46270 */
[----:B------:R-:W-:Y:S09]  /*6770*/  ISETP.GE.AND P1, PT, R128, c[0x0][0x1d4], PT ;  /* 0x0000750080007a0c */ /* 0x000ff20003f26270 */
[----:B------:R-:W2:Y:S04]  /*6780*/  @!P0 LDS.128 R28, [R129+0xb080] ;  /* 0x00b08000811c8984 */ /* 0x000ea80000000c00 */
[----:B------:R-:W3:Y:S04]  /*6790*/  @!P2 LDS.128 R24, [R129+0xc880] ;  /* 0x00c880008118a984 */ /* 0x000ee80000000c00 */
[----:B------:R-:W4:Y:S04]  /*67a0*/  @!P1 LDS.128 R20, [R129+0xe080] ;  /* 0x00e0800081149984 */ /* 0x000f280000000c00 */
[----:B--2---:R-:W-:Y:S01]  /*67b0*/  @!P0 STG.E.128 [R76.64], R28 ;  /* 0x0000001c4c008986 */ /* 0x004fe2000c101d12 */
[----:B------:R-:W-:Y:S03]  /*67c0*/  ISETP.GE.AND P0, PT, R127, c[0x0][0x1d4], PT ;  /* 0x000075007f007a0c */ /* 0x000fe60003f06270 */
[----:B---3--:R-:W-:Y:S04]  /*67d0*/  @!P2 STG.E.128 [R76.64+0x80], R24 ;  /* 0x000080184c00a986 */ /* 0x008fe8000c101d12 */
[----:B----4-:R-:W-:Y:S06]  /*67e0*/  @!P1 STG.E.128 [R76.64+0x100], R20 ;  /* 0x000100144c009986 */ /* 0x010fec000c101d12 */
[----:B-1----:R-:W1:Y:S04]  /*67f0*/  @!P0 LDS.128 R4, [R129+0xf880] ;  /* 0x00f8800081048984 */ /* 0x002e680000000c00 */
[----:B-1----:R1:W-:Y:S02]  /*6800*/  @!P0 STG.E.128 [R76.64+0x180], R4 ;  /* 0x000180044c008986 */ /* 0x0023e4000c101d12 */
.L_x_759:
[----:B------:R-:W-:Y:S05]  /*6810*/  BSYNC B2 ;  /* 0x0000000000027941 */ /* 0x000fea0003800000 */
.L_x_744:
[----:B--2---:R-:W-:Y:S01]  /*6820*/  IMAD.IADD R2, R138, 0x1, -R131 ;  /* 0x000000018a027824 */ /* 0x004fe200078e0a83 */
[----:B------:R-:W-:Y:S01]  /*6830*/  ISETP.NE.AND P3, PT, R136, RZ, PT ;  /* 0x000000ff8800720c */ /* 0x000fe20003f65270 */
[----:B-1----:R-:W-:Y:S01]  /*6840*/  IMAD.WIDE.U32 R6, R49, 0x30, RZ ;  /* 0x0000003031067825 */ /* 0x002fe200078e00ff */
[----:B------:R-:W-:Y:S02]  /*6850*/  BSSY B0, `(.L_x_778) ;  /* 0x000003f000007945 */ /* 0x000fe40003800000 */
[----:B------:R-:W-:Y:S01]  /*6860*/  ISETP.GE.AND P0, PT, R2, 0x21, PT ;  /* 0x000000210200780c */ /* 0x000fe20003f06270 */
[----:B------:R-:W-:Y:S04]  /*6870*/  IMAD R5, R90, 0x30, RZ ;  /* 0x000000305a057824 */ /* 0x000fe800078e02ff */
[----:B------:R-:W-:Y:S01]  /*6880*/  IMAD.IADD R5, R7, 0x1, R5 ;  /* 0x0000000107057824 */ /* 0x000fe200078e0205 */
[----:B------:R-:W-:Y:S04]  /*6890*/  IADD3 R7, P1, R99, R6, RZ ;  /* 0x0000000663077210 */ /* 0x000fe80007f3e0ff */
[----:B------:R-:W-:Y:S03]  /*68a0*/  IADD3.X R3, R5, R98, RZ, P1, !PT ;  /* 0x0000006205037210 */ /* 0x000fe60000ffe4ff */
[----:B------:R-:W-:Y:S05]  /*68b0*/  @P0 IADD3 R9, P1, R7, 0x20, RZ ;  /* 0x0000002007090810 */ /* 0x000fea0007f3e0ff */
[----:B------:R-:W-:Y:S01]  /*68c0*/  @P0 IMAD.X R4, RZ, RZ, R3, P1 ;  /* 0x000000ffff040224 */ /* 0x000fe200008e0603 */
[----:B------:R-:W-:Y:S03]  /*68d0*/  ISETP.GE.AND P1, PT, R2, 0x1, PT ;  /* 0x000000010200780c */ /* 0x000fe60003f26270 */
[----:B------:R-:W-:Y:S04]  /*68e0*/  @P0 IMAD R4, R4, c[0x0][0x258], RZ ;  /* 0x0000960004040a24 */ /* 0x000fe800078e02ff */
[----:B------:R-:W-:Y:S06]  /*68f0*/  @P0 IMAD R4, R9, c[0x0][0x25c], R4 ;  /* 0x0000970009040a24 */ /* 0x000fec00078e0204 */
[-C--:B------:R-:W-:Y:S01]  /*6900*/  @P1 MOV R94, R142.reuse ;  /* 0x0000008e005e1202 */ /* 0x080fe20000000f00 */
[----:B------:R-:W-:Y:S04]  /*6910*/  @P1 IMAD R2, R3, c[0x0][0x258], RZ ;  /* 0x0000960003021a24 */ /* 0x000fe800078e02ff */
[C---:B------:R-:W-:Y:S01]  /*6920*/  @P1 IMAD.WIDE.U32 R18, R7.reuse, c[0x0][0x258], R94 ;  /* 0x0000960007121a25 */ /* 0x040fe200078e005e */
[----:B------:R-:W-:Y:S03]  /*6930*/  @P0 MOV R94, R142 ;  /* 0x0000008e005e0202 */ /* 0x000fe60000000f00 */
[----:B------:R-:W-:Y:S01]  /*6940*/  @P1 IMAD R2, R7, c[0x0][0x25c], R2 ;  /* 0x0000970007021a24 */ /* 0x000fe200078e0202 */
[C---:B------:R-:W-:Y:S03]  /*6950*/  @P1 LEA R20, P2, R18.reuse, c[0x0][0x250], 0x1 ;  /* 0x0000940012141a11 */ /* 0x040fe600078408ff */
[----:B------:R-:W-:Y:S05]  /*6960*/  @P1 IMAD.IADD R2, R19, 0x1, R2 ;  /* 0x0000000113021824 */ /* 0x000fea00078e0202 */
[----:B------:R-:W-:Y:S01]  /*6970*/  @P1 LEA.HI.X R21, R18, c[0x0][0x254], R2, 0x1, P2 ;  /* 0x0000950012151a11 */ /* 0x000fe200010f0c02 */
[----:B------:R-:W-:Y:S04]  /*6980*/  @P0 IMAD.WIDE.U32 R2, R9, c[0x0][0x258], R94 ;  /* 0x0000960009020a25 */ /* 0x000fe800078e005e */
[----:B------:R-:W-:Y:S01]  /*6990*/  @!PT LDS RZ, [RZ] ;  /* 0x00000000fffff984 */ /* 0x000fe20000000800 */
[----:B------:R-:W-:Y:S01]  /*69a0*/  @!PT LDS RZ, [RZ] ;  /* 0x00000000fffff984 */ /* 0x000fe20000000800 */
[----:B------:R-:W-:Y:S01]  /*69b0*/  @!PT LDS RZ, [RZ] ;  /* 0x00000000fffff984 */ /* 0x000fe20000000800 */
[----:B------:R1:W-:Y:S01]  /*69c0*/  @P1 LDGSTS.E.BYPASS.LTC128B.128 [R129+0x4080], [R20.64], !P3 ;  /* 0x0408000014811fae */ /* 0x0003e2000d901d52 */
[C---:B------:R-:W-:Y:S01]  /*69d0*/  @P0 LEA R8, P2, R2.reuse, c[0x0][0x250], 0x1 ;  /* 0x0000940002080a11 */ /* 0x040fe200078408ff */
[----:B------:R-:W-:Y:S02]  /*69e0*/  @P0 IMAD.IADD R4, R3, 0x1, R4 ;  /* 0x0000000103040824 */ /* 0x000fe400078e0204 */
[----:B------:R1:W-:Y:S03]  /*69f0*/  @P1 LDGSTS.E.BYPASS.LTC128B.128 [R129+0x5880], [R20.64+0x80], !P5 ;  /* 0x0588008014811fae */ /* 0x0003e6000e901d52 */
[----:B------:R-:W-:Y:S01]  /*6a00*/  @P0 LEA.HI.X R9, R2, c[0x0][0x254], R4, 0x1, P2 ;  /* 0x0000950002090a11 */ /* 0x000fe200010f0c04 */
[----:B------:R1:W-:Y:S04]  /*6a10*/  @P1 LDGSTS.E.BYPASS.LTC128B.128 [R129+0x7080], [R20.64+0x100], !P6 ;  /* 0x0708010014811fae */ /* 0x0003e8000f101d52 */
[----:B------:R1:W-:Y:S01]  /*6a20*/  @P1 LDGSTS.E.BYPASS.LTC128B.128 [R129+0x8880], [R20.64+0x180], !P4 ;  /* 0x0888018014811fae */ /* 0x0003e2000e101d52 */
[----:B------:R-:W-:Y:S03]  /*6a30*/  ISETP.GT.AND P1, PT, R138, R131, PT ;  /* 0x000000838a00720c */ /* 0x000fe60003f24270 */
[----:B------:R1:W-:Y:S04]  /*6a40*/  @P0 LDGSTS.E.BYPASS.LTC128B.128 [R129+0x5080], [R8.64], !P3 ;  /* 0x0508000008810fae */ /* 0x0003e8000d901d52 */
[----:B------:R1:W-:Y:S04]  /*6a50*/  @P0 LDGSTS.E.BYPASS.LTC128B.128 [R129+0x6880], [R8.64+0x80], !P5 ;  /* 0x0688008008810fae */ /* 0x0003e8000e901d52 */
[----:B------:R1:W-:Y:S04]  /*6a60*/  @P0 LDGSTS.E.BYPASS.LTC128B.128 [R129+0x8080], [R8.64+0x100], !P6 ;  /* 0x0808010008810fae */ /* 0x0003e8000f101d52 */
[----:B------:R1:W-:Y:S01]  /*6a70*/  @P0 LDGSTS.E.BYPASS.LTC128B.128 [R129+0x9880], [R8.64+0x180], !P4 ;  /* 0x0988018008810fae */ /* 0x0003e2000e101d52 */
[----:B------:R-:W-:Y:S03]  /*6a80*/  IADD3 R3, P0, R93, R6, RZ ;  /* 0x000000065d037210 */ /* 0x000fe60007f1e0ff */
[----:B------:R-:W0:Y:S01]  /*6a90*/  LDGDEPBAR ;  /* 0x00000000000079af */ /* 0x000e220000000000 */
[----:B------:R-:W-:Y:S01]  /*6aa0*/  IADD3.X R2, R5, R92, RZ, P0, !PT ;  /* 0x0000005c05027210 */ /* 0x000fe200007fe4ff */
[----:B------:R-:W-:Y:S04]  /*6ab0*/  DEPBAR.LE SB0, 0x0 ;  /* 0x000080000000791a */ /* 0x000fe80000000000 */
[----:B------:R-:W-:Y:S06]  /*6ac0*/  BAR.SYNC.DEFER_BLOCKING 0x0 ;  /* 0x0000000000007b1d */ /* 0x000fec0000010000 */
[----:B------:R-:W-:-:S05]  /*6ad0*/  @!P1 BRA `(.L_x_779) ;  /* 0x0000016000009947 */ /* 0x000fca0003800000 */
[----:B-1----:R-:W-:Y:S01]  /*6ae0*/  IMAD.MOV.U32 R90, RZ, RZ, R140 ;  /* 0x000000ffff5a7224 */ /* 0x002fe200078e008c */
[----:B------:R-:W-:Y:S01]  /*6af0*/  ISETP.GE.AND P1, PT, R14, c[0x0][0x1d4], PT ;  /* 0x000075000e007a0c */ /* 0x000fe20003f26270 */
[----:B------:R-:W-:Y:S02]  /*6b00*/  IMAD R4, R2, c[0x0][0x208], RZ ;  /* 0x0000820002047a24 */ /* 0x000fe400078e02ff */
[C---:B------:R-:W-:Y:S04]  /*6b10*/  IMAD.WIDE.U32 R6, R3.reuse, c[0x0][0x208], R90 ;  /* 0x0000820003067a25 */ /* 0x040fe800078e005a */
[----:B------:R-:W-:Y:S01]  /*6b20*/  IMAD R4, R3, c[0x0][0x20c], R4 ;  /* 0x0000830003047a24 */ /* 0x000fe200078e0204 */
[C---:B------:R-:W-:Y:S03]  /*6b30*/  LEA R8, P0, R6.reuse, c[0x0][0x1f8], 0x1 ;  /* 0x00007e0006087a11 */ /* 0x040fe600078008ff */
[----:B------:R-:W-:Y:S02]  /*6b40*/  IMAD.IADD R4, R7, 0x1, R4 ;  /* 0x0000000107047824 */ /* 0x000fe400078e0204 */
[----:B------:R-:W1:Y:S03]  /*6b50*/  @!P1 LDS.128 R28, [R129+0x4080] ;  /* 0x00408000811c9984 */ /* 0x000e660000000c00 */
[----:B------:R-:W-:Y:S02]  /*6b60*/  LEA.HI.X R9, R6, c[0x0][0x1fc], R4, 0x1, P0 ;  /* 0x00007f0006097a11 */ /* 0x000fe400000f0c04 */
[----:B------:R-:W-:Y:S11]  /*6b70*/  ISETP.GE.AND P0, PT, R12, c[0x0][0x1d4], PT ;  /* 0x000075000c007a0c */ /* 0x000ff60003f06270 */
[----:B------:R-:W-:Y:S02]  /*6b80*/  @!UPT UIADD3 URZ, URZ, URZ, URZ ;  /* 0x0000003f3f3ff290 */ /* 0x000fe4000fffe03f */
[----:B------:R-:W2:Y:S04]  /*6b90*/  @!P0 LDS.128 R24, [R129+0x5880] ;  /* 0x0058800081188984 */ /* 0x000ea80000000c00 */
[----:B-1----:R-:W-:Y:S01]  /*6ba0*/  @!P1 STG.E.128 [R8.64], R28 ;  /* 0x0000001c08009986 */ /* 0x002fe2000c101d12 */
[----:B------:R-:W-:Y:S11]  /*6bb0*/  ISETP.GE.AND P1, PT, R128, c[0x0][0x1d4], PT ;  /* 0x0000750080007a0c */ /* 0x000ff60003f26270 */
[----:B------:R-:W-:Y:S02]  /*6bc0*/  @!UPT UIADD3 URZ, URZ, URZ, URZ ;  /* 0x0000003f3f3ff290 */ /* 0x000fe4000fffe03f */
[----:B------:R-:W1:Y:S04]  /*6bd0*/  @!P1 LDS.128 R20, [R129+0x7080] ;  /* 0x0070800081149984 */ /* 0x000e680000000c00 */
[----:B--2---:R-:W-:Y:S01]  /*6be0*/  @!P0 STG.E.128 [R8.64+0x80], R24 ;  /* 0x0000801808008986 */ /* 0x004fe2000c101d12 */
[----:B------:R-:W-:Y:S11]  /*6bf0*/  ISETP.GE.AND P0, PT, R127, c[0x0][0x1d4], PT ;  /* 0x000075007f007a0c */ /* 0x000ff60003f06270 */
[----:B------:R-:W-:Y:S02]  /*6c00*/  @!UPT UIADD3 URZ, URZ, URZ, URZ ;  /* 0x0000003f3f3ff290 */ /* 0x000fe4000fffe03f */
[----:B------:R-:W2:Y:S04]  /*6c10*/  @!P0 LDS.128 R4, [R129+0x8880] ;  /* 0x0088800081048984 */ /* 0x000ea80000000c00 */
[----:B-1----:R1:W-:Y:S04]  /*6c20*/  @!P1 STG.E.128 [R8.64+0x100], R20 ;  /* 0x0001001408009986 */ /* 0x0023e8000c101d12 */
[----:B--2---:R1:W-:Y:S02]  /*6c30*/  @!P0 STG.E.128 [R8.64+0x180], R4 ;  /* 0x0001800408008986 */ /* 0x0043e4000c101d12 */
.L_x_779:
[----:B-1----:R-:W-:Y:S05]  /*6c40*/  BSYNC B0 ;  /* 0x0000000000007941 */ /* 0x002fea0003800000 */
.L_x_778:
[----:B------:R-:W-:Y:S01]  /*6c50*/  ISETP.GE.AND P0, PT, R126, R138, PT ;  /* 0x0000008a7e00720c */ /* 0x000fe20003f06270 */
[----:B------:R-:W-:Y:S01]  /*6c60*/  @!UPT UIADD3 URZ, URZ, URZ, URZ ;  /* 0x0000003f3f3ff290 */ /* 0x000fe2000fffe03f */
[----:B------:R-:W-:Y:S11]  /*6c70*/  BSSY B0, `(.L_x_780) ;  /* 0x000001a000007945 */ /* 0x000ff60003800000 */
[----:B------:R-:W-:-:S05]  /*6c80*/  @P0 BRA `(.L_x_781) ;  /* 0x0000018000000947 */ /* 0x000fca0003800000 */
[----:B------:R-:W-:Y:S01]  /*6c90*/  IADD3 R3, P0, R3, 0x20, RZ ;  /* 0x0000002003037810 */ /* 0x000fe20007f1e0ff */
[----:B------:R-:W-:Y:S01]  /*6ca0*/  IMAD.MOV.U32 R90, RZ, RZ, R140 ;  /* 0x000000ffff5a7224 */ /* 0x000fe200078e008c */
[----:B------:R-:W-:Y:S03]  /*6cb0*/  ISETP.GE.AND P1, PT, R14, c[0x0][0x1d4], PT ;  /* 0x000075000e007a0c */ /* 0x000fe60003f26270 */
[----:B------:R-:W-:Y:S02]  /*6cc0*/  IMAD.X R2, RZ, RZ, R2, P0 ;  /* 0x000000ffff027224 */ /* 0x000fe400000e0602 */
[C---:B------:R-:W-:Y:S04]  /*6cd0*/  IMAD.WIDE.U32 R4, R3.reuse, c[0x0][0x208], R90 ;  /* 0x0000820003047a25 */ /* 0x040fe800078e005a */
[----:B------:R-:W-:Y:S01]  /*6ce0*/  IMAD R2, R2, c[0x0][0x208], RZ ;  /* 0x0000820002027a24 */ /* 0x000fe200078e02ff */
[C---:B------:R-:W-:Y:S03]  /*6cf0*/  LEA R8, P0, R4.reuse, c[0x0][0x1f8], 0x1 ;  /* 0x00007e0004087a11 */ /* 0x040fe600078008ff */
[----:B------:R-:W1:Y:S01]  /*6d00*/  @!P1 LDS.128 R28, [R129+0x5080] ;  /* 0x00508000811c9984 */ /* 0x000e620000000c00 */
[----:B------:R-:W-:Y:S04]  /*6d10*/  IMAD R2, R3, c[0x0][0x20c], R2 ;  /* 0x0000830003027a24 */ /* 0x000fe800078e0202 */
[----:B------:R-:W-:Y:S05]  /*6d20*/  IMAD.IADD R2, R5, 0x1, R2 ;  /* 0x0000000105027824 */ /* 0x000fea00078e0202 */
        /* <DEDUP_REMOVED lines=14> */
.L_x_781:
[----:B------:R-:W-:Y:S05]  /*6e10*/  BSYNC B0 ;  /* 0x0000000000007941 */ /* 0x000fea0003800000 */
.L_x_780:
[----:B------:R-:W-:Y:S11]  /*6e20*/  ISETP.GT.AND P3, PT, R49, R106, PT ;  /* 0x0000006a3100720c */ /* 0x000ff60003f64270 */
[----:B------:R-:W-:Y:S02]  /*6e30*/  @!UPT UIADD3 URZ, URZ, URZ, URZ ;  /* 0x0000003f3f3ff290 */ /* 0x000fe4000fffe03f */
[----:B------:R-:W-:-:S05]  /*6e40*/  @!P3 BRA `(.L_x_782) ;  /* 0x000001e00000b947 */ /* 0x000fca0003800000 */
[----:B-1----:R-:W-:Y:S01]  /*6e50*/  IADD3 R4, R49, -0x1, RZ ;  /* 0xffffffff31047810 */ /* 0x002fe20007ffe0ff */
[----:B------:R-:W-:Y:S01]  /*6e60*/  IMAD.MOV.U32 R6, RZ, RZ, R144 ;  /* 0x000000ffff067224 */ /* 0x000fe200078e0090 */
[----:B------:R-:W-:Y:S01]  /*6e70*/  ISETP.GE.AND P1, PT, R123, 0x1, PT ;  /* 0x000000017b00780c */ /* 0x000fe20003f26270 */
[----:B------:R-:W-:Y:S01]  /*6e80*/  IMAD.MOV.U32 R7, RZ, RZ, R163 ;  /* 0x000000ffff077224 */ /* 0x000fe200078e00a3 */
[----:B------:R-:W-:Y:S01]  /*6e90*/  SHF.R.S32.HI R3, RZ, 0x1f, R4 ;  /* 0x0000001fff037819 */ /* 0x000fe20000011404 */
[C---:B------:R-:W-:Y:S02]  /*6ea0*/  IMAD R2, R4.reuse, UR9, RZ ;  /* 0x0000000904027c24 */ /* 0x040fe4000f8e02ff */
[----:B------:R-:W-:Y:S04]  /*6eb0*/  IMAD.WIDE.U32 R4, R4, UR16, R6 ;  /* 0x0000001004047c25 */ /* 0x000fe8000f8e0006 */
[----:B------:R-:W-:Y:S04]  /*6ec0*/  IMAD R2, R3, UR16, R2 ;  /* 0x0000001003027c24 */ /* 0x000fe8000f8e0202 */
[----:B------:R-:W-:Y:S01]  /*6ed0*/  IMAD.IADD R2, R5, 0x1, R2 ;  /* 0x0000000105027824 */ /* 0x000fe200078e0202 */
[C---:B------:R-:W-:Y:S04]  /*6ee0*/  @P1 LEA R6, P0, R4.reuse, c[0x0][0x220], 0x1 ;  /* 0x0000880004061a11 */ /* 0x040fe800078008ff */
[C---:B------:R-:W-:Y:S02]  /*6ef0*/  @P1 LEA.HI.X R7, R4.reuse, c[0x0][0x224], R2, 0x1, P0 ;  /* 0x0000890004071a11 */ /* 0x040fe400000f0c02 */
[----:B------:R-:W-:Y:S11]  /*6f00*/  ISETP.GE.AND P0, PT, R123, 0x21, PT ;  /* 0x000000217b00780c */ /* 0x000ff60003f06270 */
[----:B------:R-:W-:Y:S02]  /*6f10*/  @!UPT UIADD3 URZ, URZ, URZ, URZ ;  /* 0x0000003f3f3ff290 */ /* 0x000fe4000fffe03f */
[----:B------:R-:W-:Y:S04]  /*6f20*/  @P0 IADD3 R3, P2, R4, UR11, RZ ;  /* 0x0000000b04030c10 */ /* 0x000fe8000ff5e0ff */
[----:B------:R-:W-:Y:S02]  /*6f30*/  @P0 IADD3.X R2, R2, UR10, RZ, P2, !PT ;  /* 0x0000000a02020c10 */ /* 0x000fe400097fe4ff */
[C---:B------:R-:W-:Y:S04]  /*6f40*/  @P0 LEA R4, P2, R3.reuse, c[0x0][0x220], 0x1 ;  /* 0x0000880003040a11 */ /* 0x040fe800078408ff */
[----:B------:R-:W-:Y:S02]  /*6f50*/  @P0 LEA.HI.X R5, R3, c[0x0][0x224], R2, 0x1, P2 ;  /* 0x0000890003050a11 */ /* 0x000fe400010f0c02 */
[----:B------:R-:W-:Y:S11]  /*6f60*/  ISETP.NE.AND P2, PT, R136, RZ, PT ;  /* 0x000000ff8800720c */ /* 0x000ff60003f45270 */
[----:B------:R-:W-:Y:S02]  /*6f70*/  @!UPT UIADD3 URZ, URZ, URZ, URZ ;  /* 0x0000003f3f3ff290 */ /* 0x000fe4000fffe03f */
        /* <DEDUP_REMOVED lines=11> */
.L_x_782:
[----:B------:R-:W0:Y:S01]  /*7030*/  LDGDEPBAR ;  /* 0x00000000000079af */ /* 0x000e220000000000 */
[----:B------:R-:W-:Y:S01]  /*7040*/  IADD3 R49, R49, -0x1, RZ ;  /* 0xffffffff31317810 */ /* 0x000fe20007ffe0ff */
[----:B------:R-:W-:-:S05]  /*7050*/  @P3 BRA `(.L_x_783) ;  /* 0xffffa99000003947 */ /* 0x000fca000383ffff */
[----:B------:R-:W-:Y:S06]  /*7060*/  BAR.SYNC.DEFER_BLOCKING 0x0 ;  /* 0x0000000000007b1d */ /* 0x000fec0000010000 */
.L_x_743:
        /* <DEDUP_REMOVED lines=84> */
[----:B------:R-:W-:Y:S01]  /*75b0*/  SHF.R.S32.HI R5, RZ, 0x1f, R224 ;  /* 0x0000001fff057819 */ /* 0x000fe200000114e0 */
[----:B------:R-:W-:Y:S01]  /*75c0*/  IMAD R3, R132, c[0x0][0x17c], R3 ;  /* 0x00005f0084037a24 */ /* 0x000fe200078e0203 */
[----:B------:R-:W-:Y:S01]  /*75d0*/  ISETP.NE.AND.EX P0, PT, RZ, c[0x0][0x34c], PT, P0 ;  /* 0x0000d300ff007a0c */ /* 0x000fe20003f05300 */
[----:B------:R-:W-:Y:S01]  /*75e0*/  IMAD R37, R134, c[0x0][0x2c4], RZ ;  /* 0x0000b10086257a24 */ /* 0x000fe200078e02ff */
[----:B------:R-:W-:Y:S01]  /*75f0*/  ISETP.NE.AND P1, PT, R0, 0x1, PT ;  /* 0x000000010000780c */ /* 0x000fe20003f25270 */
[----:B------:R-:W-:Y:S01]  /*7600*/  IMAD.IADD R9, R9, 0x1, R3 ;  /* 0x0000000109097824 */ /* 0x000fe200078e0203 */
[----:B------:R-:W-:Y:S01]  /*7610*/  LOP3.LUT R3, R157, 0xfffffff8, RZ, 0xc0, !PT ;  /* 0xfffffff89d037812 */ /* 0x000fe200078ec0ff */
[----:B------:R-:W-:Y:S01]  /*7620*/  IMAD R0, R109, c[0x0][0x1b8], RZ ;  /* 0x00006e006d007a24 */ /* 0x000fe200078e02ff */
[----:B------:R-:W-:Y:S01]  /*7630*/  SHF.R.S32.HI R157, RZ, 0x3, R157 ;  /* 0x00000003ff9d7819 */ /* 0x000fe2000001149d */
[----:B------:R-:W-:Y:S01]  /*7640*/  IMAD.WIDE.U32 R8, R223, c[0x0][0x1b8], R8 ;  /* 0x00006e00df087a25 */ /* 0x000fe200078e0008 */
[----:B------:R-:W-:-:S02]  /*7650*/  SEL R15, R5, RZ, !P0 ;  /* 0x000000ff050f7207 */ /* 0x000fc40004000000 */
[----:B------:R-:W-:Y:S01]  /*7660*/  SEL R2, R224, RZ, !P0 ;  /* 0x000000ffe0027207 */ /* 0x000fe20004000000 */
[----:B------:R-:W-:Y:S01]  /*7670*/  IMAD.IADD R20, R86, 0x1, -R3 ;  /* 0x0000000156147824 */ /* 0x000fe200078e0a03 */
[-C--:B------:R-:W-:Y:S01]  /*7680*/  LEA.HI R11, R7, R86.reuse, RZ, 0x4 ;  /* 0x00000056070b7211 */ /* 0x080fe200078f20ff */
[----:B------:R-:W-:Y:S01]  /*7690*/  IMAD R3, R223, c[0x0][0x1bc], R0 ;  /* 0x00006f00df037a24 */ /* 0x000fe200078e0200 */
[----:B------:R-:W-:Y:S01]  /*76a0*/  SHF.R.S32.HI R24, RZ, 0x1f, R130 ;  /* 0x0000001fff187819 */ /* 0x000fe20000011482 */
[----:B------:R-:W-:Y:S01]  /*76b0*/  IMAD R13, R20, 0x20, R157 ;  /* 0x00000020140d7824 */ /* 0x000fe200078e029d */
[----:B------:R-:W-:Y:S01]  /*76c0*/  SHF.R.S32.HI R4, RZ, 0x4, R11 ;  /* 0x00000004ff047819 */ /* 0x000fe2000001140b */
[----:B------:R-:W-:Y:S01]  /*76d0*/  IMAD R15, R15, c[0x0][0x1c0], RZ ;  /* 0x000070000f0f7a24 */ /* 0x000fe200078e02ff */
[----:B------:R-:W-:Y:S01]  /*76e0*/  LEA.HI R41, R7, R86, RZ, 0x6 ;  /* 0x0000005607297211 */ /* 0x000fe200078f30ff */
[----:B------:R-:W-:Y:S01]  /*76f0*/  IMAD R13, R88, 0x80, R13 ;  /* 0x00000080580d7824 */ /* 0x000fe200078e020d */
[----:B------:R-:W-:Y:S01]  /*7700*/  LEA.HI R17, R11, R4, RZ, 0x1 ;  /* 0x000000040b117211 */ /* 0x000fe200078f08ff */
[----:B------:R-:W-:Y:S01]  /*7710*/  IMAD.IADD R9, R9, 0x1, R3 ;  /* 0x0000000109097824 */ /* 0x000fe200078e0203 */
[----:B------:R-:W-:Y:S01]  /*7720*/  LOP3.LUT R11, R11, 0xfffffff0, RZ, 0xc0, !PT ;  /* 0xfffffff00b0b7812 */ /* 0x000fe200078ec0ff */
[----:B------:R-:W-:Y:S01]  /*7730*/  @P1 IMAD.HI.U32 R0, R13, c[0x0][0x2c8], RZ ;  /* 0x0000b2000d001a27 */ /* 0x000fe200078e00ff */
[----:B------:R-:W-:-:S02]  /*7740*/  LOP3.LUT R17, R17, 0xfffffffe, RZ, 0xc0, !PT ;  /* 0xfffffffe11117812 */ /* 0x000fc400078ec0ff */
[----:B------:R-:W-:Y:S01]  /*7750*/  LOP3.LUT R225, R225, 0xfffffffd, RZ, 0xc0, !PT ;  /* 0xfffffffde1e17812 */ /* 0x000fe200078ec0ff */
[----:B------:R-:W-:Y:S01]  /*7760*/  IMAD.MOV.U32 R18, RZ, RZ, R13 ;  /* 0x000000ffff127224 */ /* 0x000fe200078e000d */
[----:B------:R-:W-:Y:S01]  /*7770*/  @P1 SHF.R.U32.HI R18, RZ, c[0x0][0x2cc], R0 ;  /* 0x0000b300ff121a19 */ /* 0x000fe20000011600 */
[C---:B------:R-:W-:Y:S02]  /*7780*/  IMAD R15, R2.reuse, c[0x0][0x1c4], R15 ;  /* 0x00007100020f7a24 */ /* 0x040fe400078e020f */
[----:B------:R-:W-:Y:S01]  /*7790*/  IMAD.WIDE.U32 R2, R2, c[0x0][0x1c0], R8 ;  /* 0x0000700002027a25 */ /* 0x000fe200078e0008 */
[----:B------:R-:W-:-:S03]  /*77a0*/  SHF.R.S32.HI R9, RZ, 0x1f, R18 ;  /* 0x0000001fff097819 */ /* 0x000fc60000011412 */
[----:B------:R-:W-:Y:S02]  /*77b0*/  IMAD.MOV R12, RZ, RZ, -R18 ;  /* 0x000000ffff0c7224 */ /* 0x000fe400078e0a12 */
[----:B------:R-:W-:Y:S02]  /*77c0*/  IMAD R9, R9, c[0x0][0x1b0], RZ ;  /* 0x00006c0009097a24 */ /* 0x000fe400078e02ff */
[----:B------:R-:W-:Y:S02]  /*77d0*/  IMAD.IADD R3, R3, 0x1, R15 ;  /* 0x0000000103037824 */ /* 0x000fe400078e020f */
[----:B------:R-:W-:Y:S02]  /*77e0*/  IMAD R12, R12, c[0x0][0x2c4], R13 ;  /* 0x0000b1000c0c7a24 */ /* 0x000fe400078e020d */
[----:B------:R-:W-:Y:S02]  /*77f0*/  IMAD R0, R88, 0x80, R157 ;  /* 0x0000008058007824 */ /* 0x000fe400078e029d */
[----:B------:R-:W-:-:S02]  /*7800*/  IMAD R9, R18, c[0x0][0x1b4], R9 ;  /* 0x00006d0012097a24 */ /* 0x000fc400078e0209 */
[----:B------:R-:W-:Y:S01]  /*7810*/  IMAD.WIDE.U32 R18, R18, c[0x0][0x1b0], R2 ;  /* 0x00006c0012127a25 */ /* 0x000fe200078e0002 */
[----:B------:R-:W-:Y:S02]  /*7820*/  SHF.R.S32.HI R3, RZ, 0x1f, R12 ;  /* 0x0000001fff037819 */ /* 0x000fe4000001140c */
[C---:B------:R-:W-:Y:S01]  /*7830*/  IADD3 R2, R0.reuse, 0x20, RZ ;  /* 0x0000002000027810 */ /* 0x040fe20007ffe0ff */
[----:B------:R-:W-:Y:S01]  /*7840*/  IMAD.IADD R19, R19, 0x1, R9 ;  /* 0x0000000113137824 */ /* 0x000fe200078e0209 */
[-C--:B------:R-:W-:Y:S01]  /*7850*/  ISETP.GE.AND P1, PT, R0, R37.reuse, PT ;  /* 0x000000250000720c */ /* 0x080fe20003f26270 */
[----:B------:R-:W-:Y:S01]  /*7860*/  IMAD R3, R3, c[0x0][0x1a8], RZ ;  /* 0x00006a0003037a24 */ /* 0x000fe200078e02ff */
[----:B------:R-:W-:Y:S01]  /*7870*/  ISETP.GE.AND P0, PT, R2, R37, PT ;  /* 0x000000250200720c */ /* 0x000fe20003f06270 */
[----:B------:R-:W-:Y:S02]  /*7880*/  IMAD.SHL.U32 R40, R20, 0x8, RZ ;  /* 0x0000000814287824 */ /* 0x000fe400078e00ff */
[C---:B------:R-:W-:Y:S01]  /*7890*/  IMAD R8, R12.reuse, c[0x0][0x1ac], R3 ;  /* 0x00006b000c087a24 */ /* 0x040fe200078e0203 */
[----:B------:R-:W-:Y:S01]  /*78a0*/  P2R R2, PR, RZ, 0x1 ;  /* 0x00000001ff027803 */ /* 0x000fe20000000000 */
[----:B------:R-:W-:Y:S01]  /*78b0*/  IMAD.WIDE.U32 R12, R12, c[0x0][0x1a8], R18 ;  /* 0x00006a000c0c7a25 */ /* 0x000fe200078e0012 */
[----:B------:R-:W-:-:S02]  /*78c0*/  IADD3 R15, P0, R157, R130, RZ ;  /* 0x000000829d0f7210 */ /* 0x000fc40007f1e0ff */
[----:B------:R-:W-:Y:S01]  /*78d0*/  IADD3 R6, R40, 0x80, RZ ;  /* 0x0000008028067810 */ /* 0x000fe20007ffe0ff */
[----:B------:R-:W-:Y:S01]  /*78e0*/  IMAD.IADD R8, R13, 0x1, R8 ;  /* 0x000000010d087824 */ /* 0x000fe200078e0208 */
[----:B------:R-:W-:Y:S01]  /*78f0*/  LEA.HI.X.SX32 R24, R157, R24, 0x1, P0 ;  /* 0x000000189d187211 */ /* 0x000fe200000f0eff */
[----:B------:R-:W-:Y:S01]  /*7900*/  IMAD.IADD R11, R86, 0x1, -R11 ;  /* 0x00000001560b7824 */ /* 0x000fe200078e0a0b */
[----:B------:R-:W-:Y:S01]  /*7910*/  LEA R9, P0, R12, c[0x0][0x160], 0x1 ;  /* 0x000058000c097a11 */ /* 0x000fe200078008ff */
[----:B------:R-:W-:Y:S01]  /*7920*/  IMAD.SHL.U32 R44, R20, 0x8, RZ ;  /* 0x00000008142c7824 */ /* 0x000fe200078e00ff */
[----:B------:R-:W-:Y:S01]  /*7930*/  @!P1 SHF.R.S32.HI R3, RZ, 0x1f, R6 ;  /* 0x0000001fff039819 */ /* 0x000fe20000011406 */
[----:B------:R-:W-:Y:S01]  /*7940*/  IMAD R28, R24, c[0x0][0x1e0], RZ ;  /* 0x00007800181c7a24 */ /* 0x000fe200078e02ff */
[----:B------:R-:W-:Y:S01]  /*7950*/  LEA.HI.X R8, R12, c[0x0][0x164], R8, 0x1, P0 ;  /* 0x000059000c087a11 */ /* 0x000fe200000f0c08 */
[----:B------:R-:W1:Y:S01]  /*7960*/  SHFL.IDX PT, R22, R9, RZ, 0x181f ;  /* 0x00181fff09167589 */ /* 0x000e6200000e0000 */
[----:B------:R-:W-:Y:S01]  /*7970*/  SHF.R.S32.HI R18, RZ, 0x1f, R11 ;  /* 0x0000001fff127819 */ /* 0x000fe2000001140b */
[----:B------:R-:W-:Y:S01]  /*7980*/  IMAD.IADD R17, R4, 0x1, -R17 ;  /* 0x0000000104117824 */ /* 0x000fe200078e0a11 */
[----:B------:R-:W-:Y:S01]  /*7990*/  ISETP.GE.AND P6, PT, R6, c[0x0][0x198], PT ;  /* 0x0000660006007a0c */ /* 0x000fe20003fc6270 */
[----:B------:R-:W3:Y:S01]  /*79a0*/  SHFL.IDX PT, R23, R8, RZ, 0x181f ;  /* 0x00181fff08177589 */ /* 0x000ee200000e0000 */
[----:B------:R-:W-:Y:S01]  /*79b0*/  SHF.R.S32.HI R45, RZ, 0x1f, R44 ;  /* 0x0000001fff2d7819 */ /* 0x000fe2000001142c */
[----:B------:R-:W-:Y:S01]  /*79c0*/  IMAD R24, R24, c[0x0][0x208], RZ ;  /* 0x0000820018187a24 */ /* 0x000fe200078e02ff */
[----:B------:R-:W-:Y:S01]  /*79d0*/  LEA.HI R18, R18, R11, RZ, 0x3 ;  /* 0x0000000b12127211 */ /* 0x000fe200078f18ff */
[----:B------:R-:W-:Y:S01]  /*79e0*/  IMAD R28, R15, c[0x0][0x1e4], R28 ;  /* 0x000079000f1c7a24 */ /* 0x000fe200078e021c */
[----:B------:R-:W-:Y:S01]  /*79f0*/  @!P1 LEA.HI R10, R3, R6, RZ, 0x3 ;  /* 0x00000006030a9211 */ /* 0x000fe200078f18ff */
[----:B------:R-:W-:Y:S01]  /*7a00*/  IMAD.WIDE.U32 R30, R15, c[0x0][0x1e0], R44 ;  /* 0x000078000f1e7a25 */ /* 0x000fe200078e002c */
[----:B------:R-:W-:-:S02]  /*7a10*/  IADD3 R3, R40, 0xc0, RZ ;  /* 0x000000c028037810 */ /* 0x000fc40007ffe0ff */
[----:B------:R-:W-:Y:S01]  /*7a20*/  P2R R4, PR, RZ, 0x40 ;  /* 0x00000040ff047803 */ /* 0x000fe20000000000 */
[C---:B------:R-:W-:Y:S01]  /*7a30*/  IMAD R24, R15.reuse, c[0x0][0x20c], R24 ;  /* 0x000083000f187a24 */ /* 0x040fe200078e0218 */
[----:B------:R-:W-:Y:S01]  /*7a40*/  LOP3.LUT R4, R18, 0xfffffff8, RZ, 0xc0, !PT ;  /* 0xfffffff812047812 */ /* 0x000fe200078ec0ff */
[----:B------:R-:W-:Y:S01]  /*7a50*/  IMAD.WIDE.U32 R14, R15, c[0x0][0x208], R44 ;  /* 0x000082000f0e7a25 */ /* 0x000fe200078e002c */
[----:B------:R-:W-:Y:S02]  /*7a60*/  @!P1 SHF.R.S32.HI R12, RZ, 0x1f, R3 ;  /* 0x0000001fff0c9819 */ /* 0x000fe40000011403 */
[----:B------:R-:W-:Y:S01]  /*7a70*/  ISETP.GE.AND P4, PT, R3, c[0x0][0x198], PT ;  /* 0x0000660003007a0c */ /* 0x000fe20003f86270 */
[----:B------:R-:W-:Y:S01]  /*7a80*/  IMAD.IADD R29, R31, 0x1, R28 ;  /* 0x000000011f1d7824 */ /* 0x000fe200078e021c */
[----:B------:R-:W-:Y:S01]  /*7a90*/  @!P1 LEA.HI R3, R12, R3, RZ, 0x3 ;  /* 0x000000030c039211 */ /* 0x000fe200078f18ff */
[----:B------:R-:W-:Y:S01]  /*7aa0*/  IMAD.IADD R4, R11, 0x1, -R4 ;  /* 0x000000010b047824 */ /* 0x000fe200078e0a04 */
[----:B------:R-:W-:Y:S01]  /*7ab0*/  ISETP.GE.AND P3, PT, R40, c[0x0][0x198], PT ;  /* 0x0000660028007a0c */ /* 0x000fe20003f66270 */
[----:B------:R-:W-:Y:S01]  /*7ac0*/  IMAD.MOV.U32 R28, RZ, RZ, R30 ;  /* 0x000000ffff1c7224 */ /* 0x000fe200078e001e */
[----:B------:R-:W-:Y:S01]  /*7ad0*/  @!P1 LOP3.LUT R19, R10, 0xfffffff8, RZ, 0xc0, !PT ;  /* 0xfffffff80a139812 */ /* 0x000fe200078ec0ff */
[----:B------:R-:W-:Y:S01]  /*7ae0*/  IMAD R230, R109, c[0x0][0x1e8], RZ ;  /* 0x00007a006de67a24 */ /* 0x000fe200078e02ff */
[----:B------:R-:W-:Y:S01]  /*7af0*/  LOP3.LUT P5, RZ, R4, 0x4, RZ, 0xc0, !PT ;  /* 0x0000000404ff7812 */ /* 0x000fe200078ac0ff */
[----:B------:R-:W-:Y:S01]  /*7b00*/  IMAD.IADD R25, R15, 0x1, R24 ;  /* 0x000000010f197824 */ /* 0x000fe200078e0218 */
[----:B------:R-:W-:Y:S01]  /*7b10*/  @!P1 LOP3.LUT R3, R3, 0xfffffff8, RZ, 0xc0, !PT ;  /* 0xfffffff803039812 */ /* 0x000fe200078ec0ff */
[----:B------:R-:W-:Y:S01]  /*7b20*/  IMAD.MOV.U32 R24, RZ, RZ, R14 ;  /* 0x000000ffff187224 */ /* 0x000fe200078e000e */
[----:B------:R-:W-:Y:S01]  /*7b30*/  IADD3 R10, R44, 0x80, RZ ;  /* 0x000000802c0a7810 */ /* 0x000fe20007ffe0ff */
[----:B------:R-:W-:-:S02]  /*7b40*/  IMAD R12, R109, c[0x0][0x210], RZ ;  /* 0x000084006d0c7a24 */ /* 0x000fc400078e02ff */
[----:B------:R-:W-:Y:S02]  /*7b50*/  IMAD.SHL.U32 R15, R4, 0x40, RZ ;  /* 0x00000040040f7824 */ /* 0x000fe400078e00ff */
[C---:B------:R-:W-:Y:S02]  /*7b60*/  IMAD R230, R223.reuse, c[0x0][0x1ec], R230 ;  /* 0x00007b00dfe67a24 */ /* 0x040fe400078e02e6 */
[----:B------:R-:W-:Y:S01]  /*7b70*/  IMAD.WIDE.U32 R30, R223, c[0x0][0x1e8], R28 ;  /* 0x00007a00df1e7a25 */ /* 0x000fe200078e001c */
[----:B------:R-:W-:-:S03]  /*7b80*/  LOP3.LUT R15, R15, 0x1c0, RZ, 0xc0, !PT ;  /* 0x000001c00f0f7812 */ /* 0x000fc600078ec0ff */
[C---:B------:R-:W-:Y:S02]  /*7b90*/  IMAD R13, R223.reuse, c[0x0][0x214], R12 ;  /* 0x00008500df0d7a24 */ /* 0x040fe400078e020c */
[----:B------:R-:W-:Y:S01]  /*7ba0*/  IMAD.WIDE.U32 R28, R223, c[0x0][0x210], R24 ;  /* 0x00008400df1c7a25 */ /* 0x000fe200078e0018 */
[----:B-1----:R-:W-:-:S03]  /*7bb0*/  @!P1 LEA R24, P0, R40, R22, 0x1 ;  /* 0x0000001628189211 */ /* 0x002fc600078008ff */
[----:B------:R-:W-:Y:S01]  /*7bc0*/  IMAD.SHL.U32 R12, R17, 0x8, RZ ;  /* 0x00000008110c7824 */ /* 0x000fe200078e00ff */
[----:B---3--:R-:W-:Y:S01]  /*7bd0*/  @!P1 LEA.HI.X R25, R40, R23, R45, 0x1, P0 ;  /* 0x0000001728199211 */ /* 0x008fe200000f0c2d */
[----:B------:R-:W-:Y:S01]  /*7be0*/  IMAD.IADD R231, R230, 0x1, R31 ;  /* 0x00000001e6e77824 */ /* 0x000fe200078e021f */
[----:B------:R-:W-:Y:S01]  /*7bf0*/  LOP3.LUT P0, RZ, R4, 0x2, RZ, 0xc0, !PT ;  /* 0x0000000204ff7812 */ /* 0x000fe2000780c0ff */
[----:B------:R-:W-:Y:S01]  /*7c00*/  IMAD.SHL.U32 R43, R157, 0x40, RZ ;  /* 0x000000409d2b7824 */ /* 0x000fe200078e00ff */
[----:B------:R-:W-:Y:S01]  /*7c10*/  LOP3.LUT R12, R15, 0x8, R12, 0xf8, !PT ;  /* 0x000000080f0c7812 */ /* 0x000fe200078ef80c */
[----:B------:R-:W-:Y:S01]  /*7c20*/  IMAD.MOV.U32 R230, RZ, RZ, R30 ;  /* 0x000000ffffe67224 */ /* 0x000fe200078e001e */
[----:B------:R-:W-:Y:S01]  /*7c30*/  IADD3 R30, R44, 0x40, RZ ;  /* 0x000000402c1e7810 */ /* 0x000fe20007ffe0ff */
[----:B------:R-:W-:Y:S01]  /*7c40*/  IMAD.SHL.U32 R41, R41, 0x8, RZ ;  /* 0x0000000829297824 */ /* 0x000fe200078e00ff */
[----:B------:R-:W-:Y:S01]  /*7c50*/  SHF.R.U32.HI R15, RZ, 0x3, R15 ;  /* 0x00000003ff0f7819 */ /* 0x000fe2000001160f */
[----:B------:R-:W-:Y:S01]  /*7c60*/  IMAD.SHL.U32 R18, R18, 0x40, RZ ;  /* 0x0000004012127824 */ /* 0x000fe200078e00ff */
[----:B------:R-:W-:Y:S01]  /*7c70*/  LOP3.LUT R43, R43, 0x1c0, RZ, 0xc0, !PT ;  /* 0x000001c02b2b7812 */ /* 0x000fe200078ec0ff */
[----:B------:R-:W-:Y:S01]  /*7c80*/  IMAD.IADD R13, R13, 0x1, R29 ;  /* 0x000000010d0d7824 */ /* 0x000fe200078e021d */
[----:B------:R-:W-:-:S02]  /*7c90*/  @!P1 SHF.R.S32.HI R11, RZ, 0x1f, R30 ;  /* 0x0000001fff0b9819 */ /* 0x000fc4000001141e */
[----:B------:R-:W-:Y:S01]  /*7ca0*/  LOP3.LUT R15, R12, R15, RZ, 0x3c, !PT ;  /* 0x0000000f0c0f7212 */ /* 0x000fe200078e3cff */
[----:B------:R-:W-:Y:S01]  /*7cb0*/  IMAD.MOV.U32 R12, RZ, RZ, R28 ;  /* 0x000000ffff0c7224 */ /* 0x000fe200078e001c */
[----:B------:R-:W-:Y:S02]  /*7cc0*/  LOP3.LUT R41, R41, 0xfffffe00, RZ, 0xc0, !PT ;  /* 0xfffffe0029297812 */ /* 0x000fe400078ec0ff */
[----:B------:R-:W-:Y:S02]  /*7cd0*/  LOP3.LUT R16, R43, 0x38, R44, 0xf8, !PT ;  /* 0x000000382b107812 */ /* 0x000fe400078ef82c */
[----:B------:R-:W-:Y:S02]  /*7ce0*/  SHF.R.U32.HI R46, RZ, 0x3, R43 ;  /* 0x00000003ff2e7819 */ /* 0x000fe4000001162b */
[----:B------:R-:W-:Y:S02]  /*7cf0*/  @!P1 LEA.HI R14, R11, R30, RZ, 0x3 ;  /* 0x0000001e0b0e9211 */ /* 0x000fe400078f18ff */
[----:B------:R-:W-:-:S05]  /*7d00*/  LOP3.LUT R16, R41, R16, R46, 0xf6, !PT ;  /* 0x0000001029107212 */ /* 0x000fca00078ef62e */
[----:B------:R-:W-:-:S05]  /*7d10*/  @!P1 IMAD.SHL.U32 R21, R16, 0x2, RZ ;  /* 0x0000000210159824 */ /* 0x000fca00078e00ff */
[----:B------:R-:W-:Y:S01]  /*7d20*/  @!PT LDS RZ, [RZ] ;  /* 0x00000000fffff984 */ /* 0x000fe20000000800 */
[----:B------:R1:W-:Y:S01]  /*7d30*/  @!P1 LDGSTS.E.BYPASS.LTC128B.128 [R21+0x10080], [R24.64], !P3 ;  /* 0x1008000018159fae */ /* 0x0003e2000d901d52 */
[----:B--2---:R-:W-:Y:S01]  /*7d40*/  @P2 SHF.R.S32.HI R27, RZ, 0x1f, R26 ;  /* 0x0000001fff1b2819 */ /* 0x004fe2000001141a */
[----:B------:R-:W-:Y:S02]  /*7d50*/  @!P2 IMAD.MOV.U32 R26, RZ, RZ, R224 ;  /* 0x000000ffff1aa224 */ /* 0x000fe400078e00e0 */
[----:B------:R-:W-:Y:S01]  /*7d60*/  @!P2 IMAD.MOV.U32 R27, RZ, RZ, R5 ;  /* 0x000000ffff1ba224 */ /* 0x000fe200078e0005 */
[----:B------:R-:W-:Y:S01]  /*7d70*/  ISETP.NE.U32.AND P2, PT, RZ, c[0x0][0x350], PT ;  /* 0x0000d400ff007a0c */ /* 0x000fe20003f45070 */
[----:B------:R-:W-:-:S03]  /*7d80*/  IMAD.MOV.U32 R5, RZ, RZ, 0x10 ;  /* 0x00000010ff057424 */ /* 0x000fc600078e00ff */
[----:B------:R-:W-:Y:S02]  /*7d90*/  ISETP.NE.AND.EX P2, PT, RZ, c[0x0][0x354], PT, P2 ;  /* 0x0000d500ff007a0c */ /* 0x000fe40003f45320 */
[----:B------:R-:W-:Y:S02]  /*7da0*/  SEL R5, R5, 0xfffffff0, !P0 ;  /* 0xfffffff005057807 */ /* 0x000fe40004000000 */
[----:B------:R-:W-:Y:S02]  /*7db0*/  ISETP.NE.AND P0, PT, R2, RZ, PT ;  /* 0x000000ff0200720c */ /* 0x000fe40003f05270 */
[----:B------:R-:W-:Y:S02]  /*7dc0*/  SEL R226, R26, RZ, !P2 ;  /* 0x000000ff1ae27207 */ /* 0x000fe40005000000 */
[----:B------:R-:W-:Y:S02]  /*7dd0*/  SEL R4, R27, RZ, !P2 ;  /* 0x000000ff1b047207 */ /* 0x000fe40005000000 */
[----:B------:R-:W-:Y:S01]  /*7de0*/  ISETP.GE.AND P2, PT, R30, c[0x0][0x198], PT ;  /* 0x000066001e007a0c */ /* 0x000fe20003f46270 */
[----:B------:R-:W-:Y:S01]  /*7df0*/  IMAD.WIDE.U32 R230, R226, c[0x0][0x1f0], R230 ;  /* 0x00007c00e2e67a25 */ /* 0x000fe200078e00e6 */
[----:B------:R-:W-:-:S02]  /*7e00*/  P2R R11, PR, RZ, 0x1 ;  /* 0x00000001ff0b7803 */ /* 0x000fc40000000000 */
[----:B------:R-:W-:Y:S01]  /*7e10*/  LOP3.LUT R2, R15, 0xfffffe00, R18, 0xf8, !PT ;  /* 0xfffffe000f027812 */ /* 0x000fe200078ef812 */
[----:B------:R-:W-:Y:S01]  /*7e20*/  IMAD R235, R4, c[0x0][0x1f0], RZ ;  /* 0x00007c0004eb7a24 */ /* 0x000fe200078e02ff */
[----:B------:R-:W-:Y:S01]  /*7e30*/  @!P1 LOP3.LUT R15, R14, 0xfffffff8, RZ, 0xc0, !PT ;  /* 0xfffffff80e0f9812 */ /* 0x000fe200078ec0ff */
[----:B------:R-:W-:Y:S01]  /*7e40*/  IMAD R233, R4, c[0x0][0x218], RZ ;  /* 0x0000860004e97a24 */ /* 0x000fe200078e02ff */
[----:B------:R-:W-:Y:S01]  /*7e50*/  ISETP.GE.AND P0, PT, R44, c[0x0][0x1d4], PT ;  /* 0x000075002c007a0c */ /* 0x000fe20003f06270 */
[----:B------:R-:W-:Y:S01]  /*7e60*/  IMAD R235, R226, c[0x0][0x1f4], R235 ;  /* 0x00007d00e2eb7a24 */ /* 0x000fe200078e02eb */
[----:B------:R-:W-:Y:S01]  /*7e70*/  IADD3 R4, R44, 0xc0, RZ ;  /* 0x000000c02c047810 */ /* 0x000fe20007ffe0ff */
[----:B------:R-:W-:-:S04]  /*7e80*/  @!P1 IMAD.WIDE R26, R15, 0x2, R22 ;  /* 0x000000020f1a9825 */ /* 0x000fc800078e0216 */
[--C-:B------:R-:W-:Y:S01]  /*7e90*/  @!P1 IMAD.WIDE R14, R19, 0x2, R22.reuse ;  /* 0x00000002130e9825 */ /* 0x100fe200078e0216 */
[----:B------:R1:W-:Y:S03]  /*7ea0*/  @!P1 LDGSTS.E.BYPASS.LTC128B.128 [R21+0x14080], [R26.64], !P2 ;  /* 0x140800001a159fae */ /* 0x0003e6000d101d52 */
[----:B------:R-:W-:Y:S01]  /*7eb0*/  @!P1 IMAD.WIDE R18, R3, 0x2, R22 ;  /* 0x0000000203129825 */ /* 0x000fe200078e0216 */
[----:B------:R1:W-:Y:S01]  /*7ec0*/  @!P1 LDGSTS.E.BYPASS.LTC128B.128 [R21+0x18080], [R14.64], !P6 ;  /* 0x180800000e159fae */ /* 0x0003e2000f101d52 */
[----:B------:R-:W-:Y:S02]  /*7ed0*/  @P0 LOP3.LUT R225, R225, 0x2, RZ, 0xfc, !PT ;  /* 0x00000002e1e10812 */ /* 0x000fe400078efcff */
[----:B------:R-:W-:Y:S01]  /*7ee0*/  IMAD.MOV.U32 R3, RZ, RZ, 0x20 ;  /* 0x00000020ff037424 */ /* 0x000fe200078e00ff */
[----:B------:R2:W-:Y:S01]  /*7ef0*/  @!P1 LDGSTS.E.BYPASS.LTC128B.128 [R21+0x1c080], [R18.64], !P4 ;  /* 0x1c08000012159fae */ /* 0x0005e2000e101d52 */
[----:B------:R-:W-:Y:S01]  /*7f00*/  LOP3.LUT R225, R225, 0xfffffffe, RZ, 0xc0, !PT ;  /* 0xfffffffee1e17812 */ /* 0x000fe200078ec0ff */
[----:B------:R-:W-:Y:S01]  /*7f10*/  IMAD R233, R226, c[0x0][0x21c], R233 ;  /* 0x00008700e2e97a24 */ /* 0x000fe200078e02e9 */
[----:B------:R-:W-:Y:S01]  /*7f20*/  ISETP.GE.AND P6, PT, R10, c[0x0][0x1d4], PT ;  /* 0x000075000a007a0c */ /* 0x000fe20003fc6270 */
[----:B------:R-:W-:Y:S01]  /*7f30*/  IMAD.WIDE.U32 R226, R226, c[0x0][0x218], R12 ;  /* 0x00008600e2e27a25 */ /* 0x000fe200078e000c */
[----:B------:R1:W3:Y:S01]  /*7f40*/  SHFL.IDX PT, R22, R9, 0x1, 0x181f ;  /* 0x00381f0009167f89 */ /* 0x0002e200000e0000 */
[----:B------:R-:W-:-:S02]  /*7f50*/  SEL R3, R3, 0xffffffe0, !P5 ;  /* 0xffffffe003037807 */ /* 0x000fc40006800000 */
[----:B------:R-:W-:Y:S01]  /*7f60*/  IMAD.IADD R235, R231, 0x1, R235 ;  /* 0x00000001e7eb7824 */ /* 0x000fe200078e02eb */
[----:B------:R1:W4:Y:S01]  /*7f70*/  SHFL.IDX PT, R23, R8, 0x1, 0x181f ;  /* 0x00381f0008177f89 */ /* 0x00032200000e0000 */
[----:B------:R-:W-:Y:S01]  /*7f80*/  IMAD.IADD R233, R227, 0x1, R233 ;  /* 0x00000001e3e97824 */ /* 0x000fe200078e02e9 */
[----:B------:R-:W-:Y:S02]  /*7f90*/  ISETP.GE.AND P5, PT, R4, c[0x0][0x1d4], PT ;  /* 0x0000750004007a0c */ /* 0x000fe40003fa6270 */
[----:B--2---:R-:W-:Y:S02]  /*7fa0*/  SEL R18, RZ, 0x1, P0 ;  /* 0x00000001ff127807 */ /* 0x004fe40000000000 */
[----:B------:R-:W-:-:S13]  /*7fb0*/  ISETP.GE.AND P0, PT, R30, c[0x0][0x1d4], PT ;  /* 0x000075001e007a0c */ /* 0x000fda0003f06270 */
[----:B------:R-:W-:Y:S02]  /*7fc0*/  @P0 LOP3.LUT R225, R225, 0x1, RZ, 0xfc, !PT ;  /* 0x00000001e1e10812 */ /* 0x000fe400078efcff */
[----:B------:R-:W-:-:S13]  /*7fd0*/  ISETP.NE.AND P0, PT, R11, RZ, PT ;  /* 0x000000ff0b00720c */ /* 0x000fda0003f05270 */
[----:B------:R-:W-:Y:S05]  /*7fe0*/  @P0 BRA `(.L_x_786) ;  /* 0x0000016000000947 */ /* 0x000fea0003800000 */
[C---:B-1-34-:R-:W-:Y:S02]  /*7ff0*/  IADD3 R13, R40.reuse, 0x80, RZ ;  /* 0x00000080280d7810 */ /* 0x05afe40007ffe0ff */
[C---:B------:R-:W-:Y:S02]  /*8000*/  IADD3 R11, R40.reuse, 0xc0, RZ ;  /* 0x000000c0280b7810 */ /* 0x040fe40007ffe0ff */
[----:B------:R-:W-:Y:S02]  /*8010*/  SHF.R.S32.HI R15, RZ, 0x1f, R30 ;  /* 0x0000001fff0f7819 */ /* 0x000fe4000001141e */
[----:B------:R-:W-:Y:S02]  /*8020*/  LEA R24, P0, R40, R22, 0x1 ;  /* 0x0000001628187211 */ /* 0x000fe400078008ff */
[----:B------:R-:W-:Y:S02]  /*8030*/  SHF.R.S32.HI R10, RZ, 0x1f, R13 ;  /* 0x0000001fff0a7819 */ /* 0x000fe4000001140d */
[----:B------:R-:W-:-:S02]  /*8040*/  SHF.R.S32.HI R4, RZ, 0x1f, R11 ;  /* 0x0000001fff047819 */ /* 0x000fc4000001140b */
[----:B------:R-:W-:Y:S01]  /*8050*/  LEA.HI R12, R15, R30, RZ, 0x3 ;  /* 0x0000001e0f0c7211 */ /* 0x000fe200078f18ff */
[----:B------:R-:W-:Y:S01]  /*8060*/  IMAD.SHL.U32 R15, R16, 0x2, RZ ;  /* 0x00000002100f7824 */ /* 0x000fe200078e00ff */
[----:B------:R-:W-:Y:S02]  /*8070*/  LEA.HI.X R25, R40, R23, R45, 0x1, P0 ;  /* 0x0000001728197211 */ /* 0x000fe400000f0c2d */
[----:B------:R-:W-:Y:S02]  /*8080*/  LEA.HI R10, R10, R13, RZ, 0x3 ;  /* 0x0000000d0a0a7211 */ /* 0x000fe400078f18ff */
[----:B------:R-:W-:Y:S01]  /*8090*/  LEA.HI R4, R4, R11, RZ, 0x3 ;  /* 0x0000000b04047211 */ /* 0x000fe200078f18ff */
[----:B------:R1:W-:Y:S01]  /*80a0*/  LDGSTS.E.BYPASS.LTC128B.128 [R15+0x11080], [R24.64], !P3 ;  /* 0x11080000180f7fae */ /* 0x0003e2000d901d52 */
[----:B------:R-:W-:Y:S02]  /*80b0*/  ISETP.GE.AND P0, PT, R6, c[0x0][0x198], PT ;  /* 0x0000660006007a0c */ /* 0x000fe40003f06270 */
[----:B------:R-:W-:-:S02]  /*80c0*/  LOP3.LUT R12, R12, 0xfffffff8, RZ, 0xc0, !PT ;  /* 0xfffffff80c0c7812 */ /* 0x000fc400078ec0ff */
[----:B------:R-:W-:Y:S02]  /*80d0*/  LOP3.LUT R11, R10, 0xfffffff8, RZ, 0xc0, !PT ;  /* 0xfffffff80a0b7812 */ /* 0x000fe400078ec0ff */
[----:B------:R-:W-:Y:S01]  /*80e0*/  LOP3.LUT R13, R4, 0xfffffff8, RZ, 0xc0, !PT ;  /* 0xfffffff8040d7812 */ /* 0x000fe200078ec0ff */
[----:B------:R-:W-:-:S04]  /*80f0*/  IMAD.WIDE R26, R12, 0x2, R22 ;  /* 0x000000020c1a7825 */ /* 0x000fc800078e0216 */
[--C-:B------:R-:W-:Y:S01]  /*8100*/  IMAD.WIDE R10, R11, 0x2, R22.reuse ;  /* 0x000000020b0a7825 */ /* 0x100fe200078e0216 */
[----:B------:R1:W-:Y:S03]  /*8110*/  LDGSTS.E.BYPASS.LTC128B.128 [R15+0x15080], [R26.64], !P2 ;  /* 0x150800001a0f7fae */ /* 0x0003e6000d101d52 */
[----:B------:R-:W-:Y:S01]  /*8120*/  IMAD.WIDE R22, R13, 0x2, R22 ;  /* 0x000000020d167825 */ /* 0x000fe200078e0216 */
[----:B------:R1:W-:Y:S04]  /*8130*/  LDGSTS.E.BYPASS.LTC128B.128 [R15+0x19080], [R10.64], !P0 ;  /* 0x190800000a0f7fae */ /* 0x0003e8000c101d52 */
[----:B------:R1:W-:Y:S02]  /*8140*/  LDGSTS.E.BYPASS.LTC128B.128 [R15+0x1d080], [R22.64], !P4 ;  /* 0x1d080000160f7fae */ /* 0x0003e4000e101d52 */
.L_x_786:
[----:B-1-34-:R-:W-:Y:S05]  /*8150*/  BSYNC B0 ;  /* 0x0000000000007941 */ /* 0x01afea0003800000 */
.L_x_785:
[----:B------:R-:W-:Y:S01]  /*8160*/  IADD3 R4, R0, 0x40, RZ ;  /* 0x0000004000047810 */ /* 0x000fe20007ffe0ff */
[----:B------:R1:W2:Y:S01]  /*8170*/  SHFL.IDX PT, R23, R8, 0x2, 0x181f ;  /* 0x00581f0008177f89 */ /* 0x0002a200000e0000 */
[----:B------:R-:W-:Y:S02]  /*8180*/  BSSY B0, `(.L_x_787) ;  /* 0x000001b000007945 */ /* 0x000fe40003800000 */
[----:B------:R-:W-:Y:S01]  /*8190*/  ISETP.GE.AND P0, PT, R4, R37, PT ;  /* 0x000000250400720c */ /* 0x000fe20003f06270 */
[----:B------:R1:W3:-:S12]  /*81a0*/  SHFL.IDX PT, R22, R9, 0x2, 0x181f ;  /* 0x00581f0009167f89 */ /* 0x0002d800000e0000 */
[----:B------:R-:W-:Y:S05]  /*81b0*/  @P0 BRA `(.L_x_788) ;  /* 0x0000017000000947 */ /* 0x000fea0003800000 */
[C---:B------:R-:W-:Y:S02]  /*81c0*/  IADD3 R13, R40.reuse, 0x80, RZ ;  /* 0x00000080280d7810 */ /* 0x040fe40007ffe0ff */
[C---:B------:R-:W-:Y:S02]  /*81d0*/  IADD3 R11, R40.reuse, 0xc0, RZ ;  /* 0x000000c0280b7810 */ /* 0x040fe40007ffe0ff */
[----:B------:R-:W-:Y:S02]  /*81e0*/  SHF.R.S32.HI R15, RZ, 0x1f, R30 ;  /* 0x0000001fff0f7819 */ /* 0x000fe4000001141e */
[----:B---3--:R-:W-:Y:S02]  /*81f0*/  LEA R24, P0, R40, R22, 0x1 ;  /* 0x0000001628187211 */ /* 0x008fe400078008ff */
[----:B------:R-:W-:Y:S02]  /*8200*/  SHF.R.S32.HI R10, RZ, 0x1f, R13 ;  /* 0x0000001fff0a7819 */ /* 0x000fe4000001140d */
[----:B------:R-:W-:-:S02]  /*8210*/  SHF.R.S32.HI R4, RZ, 0x1f, R11 ;  /* 0x0000001fff047819 */ /* 0x000fc4000001140b */
[----:B------:R-:W-:Y:S01]  /*8220*/  LEA.HI R12, R15, R30, RZ, 0x3 ;  /* 0x0000001e0f0c7211 */ /* 0x000fe200078f18ff */
[----:B------:R-:W-:Y:S01]  /*8230*/  IMAD.SHL.U32 R15, R16, 0x2, RZ ;  /* 0x00000002100f7824 */ /* 0x000fe200078e00ff */
[----:B--2---:R-:W-:Y:S02]  /*8240*/  LEA.HI.X R25, R40, R23, R45, 0x1, P0 ;  /* 0x0000001728197211 */ /* 0x004fe400000f0c2d */
[----:B------:R-:W-:Y:S02]  /*8250*/  LEA.HI R10, R10, R13, RZ, 0x3 ;  /* 0x0000000d0a0a7211 */ /* 0x000fe400078f18ff */
[----:B------:R-:W-:Y:S01]  /*8260*/  LEA.HI R4, R4, R11, RZ, 0x3 ;  /* 0x0000000b04047211 */ /* 0x000fe200078f18ff */
[----:B------:R-:W-:Y:S01]  /*8270*/  @!PT LDS RZ, [RZ] ;  /* 0x00000000fffff984 */ /* 0x000fe20000000800 */
        /* <DEDUP_REMOVED lines=11> */
.L_x_788:
[----:B------:R-:W-:Y:S05]  /*8330*/  BSYNC B0 ;  /* 0x0000000000007941 */ /* 0x000fea0003800000 */
.L_x_787:
[----:B------:R-:W-:Y:S01]  /*8340*/  IADD3 R0, R0, 0x60, RZ ;  /* 0x0000006000007810 */ /* 0x000fe20007ffe0ff */
[----:B--2---:R2:W4:Y:S01]  /*8350*/  SHFL.IDX PT, R15, R8, 0x3, 0x181f ;  /* 0x00781f00080f7f89 */ /* 0x00452200000e0000 */
[----:B------:R-:W-:Y:S01]  /*8360*/  MOV R11, 0x30 ;  /* 0x00000030000b7802 */ /* 0x000fe20000000f00 */
[----:B------:R-:W-:Y:S01]  /*8370*/  BSSY B0, `(.L_x_789) ;  /* 0x000001e000007945 */ /* 0x000fe20003800000 */
[----:B------:R-:W-:Y:S01]  /*8380*/  ISETP.GE.AND P0, PT, R0, R37, PT ;  /* 0x000000250000720c */ /* 0x000fe20003f06270 */
[----:B------:R2:W1:Y:S02]  /*8390*/  SHFL.IDX PT, R14, R9, 0x3, 0x181f ;  /* 0x00781f00090e7f89 */ /* 0x00046400000e0000 */
[----:B------:R-:W-:-:S02]  /*83a0*/  IMAD R13, R11, c[0x0][0x1e4], RZ ;  /* 0x000079000b0d7a24 */ /* 0x000fc400078e02ff */
[----:B------:R-:W-:-:S05]  /*83b0*/  IMAD.WIDE.U32 R84, R11, c[0x0][0x1e0], RZ ;  /* 0x000078000b547a25 */ /* 0x000fca00078e00ff */
[----:B------:R-:W-:-:S03]  /*83c0*/  IADD3 R4, R85, R13, RZ ;  /* 0x0000000d55047210 */ /* 0x000fc60007ffe0ff */
[----:B------:R-:W-:Y:S05]  /*83d0*/  @P0 BRA `(.L_x_790) ;  /* 0x0000017000000947 */ /* 0x000fea0003800000 */
[----:B-12---:R-:W-:Y:S01]  /*83e0*/  SHF.R.S32.HI R9, RZ, 0x1f, R30 ;  /* 0x0000001fff097819 */ /* 0x006fe2000001141e */
[----:B------:R-:W-:Y:S01]  /*83f0*/  IMAD.SHL.U32 R10, R16, 0x2, RZ ;  /* 0x00000002100a7824 */ /* 0x000fe200078e00ff */
[C---:B------:R-:W-:Y:S02]  /*8400*/  IADD3 R13, R40.reuse, 0x80, RZ ;  /* 0x00000080280d7810 */ /* 0x040fe40007ffe0ff */
[----:B------:R-:W-:Y:S02]  /*8410*/  LEA.HI R9, R9, R30, RZ, 0x3 ;  /* 0x0000001e09097211 */ /* 0x000fe400078f18ff */
[----:B---3--:R-:W-:Y:S02]  /*8420*/  LEA R22, P0, R40, R14, 0x1 ;  /* 0x0000000e28167211 */ /* 0x008fe400078008ff */
[----:B------:R-:W-:Y:S02]  /*8430*/  LOP3.LUT R9, R9, 0xfffffff8, RZ, 0xc0, !PT ;  /* 0xfffffff809097812 */ /* 0x000fe400078ec0ff */
[----:B------:R-:W-:-:S02]  /*8440*/  SHF.R.S32.HI R8, RZ, 0x1f, R13 ;  /* 0x0000001fff087819 */ /* 0x000fc4000001140d */
[C---:B----4-:R-:W-:Y:S01]  /*8450*/  LEA.HI.X R23, R40.reuse, R15, R45, 0x1, P0 ;  /* 0x0000000f28177211 */ /* 0x050fe200000f0c2d */
[----:B------:R-:W-:Y:S01]  /*8460*/  IMAD.WIDE R24, R9, 0x2, R14 ;  /* 0x0000000209187825 */ /* 0x000fe200078e020e */
[----:B------:R-:W-:Y:S02]  /*8470*/  IADD3 R9, R40, 0xc0, RZ ;  /* 0x000000c028097810 */ /* 0x000fe40007ffe0ff */
[----:B------:R-:W-:Y:S01]  /*8480*/  LEA.HI R8, R8, R13, RZ, 0x3 ;  /* 0x0000000d08087211 */ /* 0x000fe200078f18ff */
[----:B------:R-:W-:Y:S01]  /*8490*/  @!PT LDS RZ, [RZ] ;  /* 0x00000000fffff984 */ /* 0x000fe20000000800 */
[----:B------:R1:W-:Y:S01]  /*84a0*/  LDGSTS.E.BYPASS.LTC128B.128 [R10+0x13080], [R22.64], !P3 ;  /* 0x13080000160a7fae */ /* 0x0003e2000d901d52 */
[----:B------:R-:W-:Y:S02]  /*84b0*/  SHF.R.S32.HI R0, RZ, 0x1f, R9 ;  /* 0x0000001fff007819 */ /* 0x000fe40000011409 */
[----:B------:R-:W-:Y:S01]  /*84c0*/  ISETP.GE.AND P0, PT, R6, c[0x0][0x198], PT ;  /* 0x0000660006007a0c */ /* 0x000fe20003f06270 */
[----:B------:R1:W-:Y:S01]  /*84d0*/  LDGSTS.E.BYPASS.LTC128B.128 [R10+0x17080], [R24.64], !P2 ;  /* 0x17080000180a7fae */ /* 0x0003e2000d101d52 */
[----:B------:R-:W-:-:S02]  /*84e0*/  LEA.HI R0, R0, R9, RZ, 0x3 ;  /* 0x0000000900007211 */ /* 0x000fc400078f18ff */
[----:B------:R-:W-:Y:S02]  /*84f0*/  LOP3.LUT R8, R8, 0xfffffff8, RZ, 0xc0, !PT ;  /* 0xfffffff808087812 */ /* 0x000fe400078ec0ff */
[----:B------:R-:W-:-:S03]  /*8500*/  LOP3.LUT R9, R0, 0xfffffff8, RZ, 0xc0, !PT ;  /* 0xfffffff800097812 */ /* 0x000fc600078ec0ff */
[----:B------:R-:W-:-:S04]  /*8510*/  IMAD.WIDE R12, R8, 0x2, R14 ;  /* 0x00000002080c7825 */ /* 0x000fc800078e020e */
[----:B------:R-:W-:Y:S01]  /*8520*/  IMAD.WIDE R14, R9, 0x2, R14 ;  /* 0x00000002090e7825 */ /* 0x000fe200078e020e */
[----:B------:R1:W-:Y:S04]  /*8530*/  LDGSTS.E.BYPASS.LTC128B.128 [R10+0x1b080], [R12.64], !P0 ;  /* 0x1b0800000c0a7fae */ /* 0x0003e8000c101d52 */
[----:B------:R1:W-:Y:S02]  /*8540*/  LDGSTS.E.BYPASS.LTC128B.128 [R10+0x1f080], [R14.64], !P4 ;  /* 0x1f0800000e0a7fae */ /* 0x0003e4000e101d52 */
.L_x_790:
[----:B------:R-:W-:Y:S05]  /*8550*/  BSYNC B0 ;  /* 0x0000000000007941 */ /* 0x000fea0003800000 */
.L_x_789:
[C---:B------:R-:W-:Y:S01]  /*8560*/  IMAD R0, R156.reuse, -0x30, R11 ;  /* 0xffffffd09c007824 */ /* 0x040fe200078e020b */
[----:B------:R-:W0:Y:S01]  /*8570*/  LDGDEPBAR ;  /* 0x00000000000079af */ /* 0x000e220000000000 */
[----:B------:R-:W-:Y:S01]  /*8580*/  IADD3 R21, R156, -0x1, RZ ;  /* 0xffffffff9c157810 */ /* 0x000fe20007ffe0ff */
[----:B------:R-:W-:Y:S01]  /*8590*/  IMAD.MOV.U32 R234, RZ, RZ, R230 ;  /* 0x000000ffffea7224 */ /* 0x000fe200078e00e6 */
[----:B------:R-:W-:Y:S01]  /*85a0*/  LOP3.LUT P3, RZ, R225, 0x2, RZ, 0xc0, !PT ;  /* 0x00000002e1ff7812 */ /* 0x000fe2000786c0ff */
[----:B------:R-:W-:Y:S01]  /*85b0*/  IMAD.IADD R6, R87, 0x1, R0 ;  /* 0x0000000157067824 */ /* 0x000fe200078e0200 */
[----:B------:R-:W-:Y:S01]  /*85c0*/  SHF.R.S32.HI R19, RZ, 0x1f, R21 ;  /* 0x0000001fff137819 */ /* 0x000fe20000011415 */
[----:B-12---:R-:W-:Y:S01]  /*85d0*/  IMAD R9, R4, R21, RZ ;  /* 0x0000001504097224 */ /* 0x006fe200078e02ff */
[----:B------:R-:W-:Y:S01]  /*85e0*/  BAR.SYNC.DEFER_BLOCKING 0x0 ;  /* 0x0000000000007b1d */ /* 0x000fe20000010000 */
[----:B------:R-:W-:Y:S01]  /*85f0*/  IMAD.WIDE.U32 R12, R21, R84, R234 ;  /* 0x00000054150c7225 */ /* 0x000fe200078e00ea */
[----:B------:R-:W-:-:S02]  /*8600*/  IMNMX R10, R6, 0x30, PT ;  /* 0x00000030060a7817 */ /* 0x000fc40003800200 */
[----:B------:R-:W-:Y:S01]  /*8610*/  LOP3.LUT P4, RZ, R225, 0x1, RZ, 0xc0, !PT ;  /* 0x00000001e1ff7812 */ /* 0x000fe2000788c0ff */
[----:B------:R-:W-:Y:S01]  /*8620*/  IMAD R9, R19, R84, R9 ;  /* 0x0000005413097224 */ /* 0x000fe200078e0209 */
[----:B------:R-:W-:Y:S01]  /*8630*/  UMOV UR8, 0x5 ;  /* 0x0000000500087882 */ /* 0x000fe20000000000 */
[----:B------:R-:W-:Y:S01]  /*8640*/  IMAD.IADD R10, R10, 0x1, -R157 ;  /* 0x000000010a0a7824 */ /* 0x000fe200078e0a9d */
[----:B------:R-:W-:Y:S01]  /*8650*/  ULDC.64 UR4, c[0x0][0x1e0] ;  /* 0x0000780000047ab9 */ /* 0x000fe20000000a00 */
[----:B------:R-:W-:Y:S01]  /*8660*/  IMAD.IADD R9, R13, 0x1, R9 ;  /* 0x000000010d097824 */ /* 0x000fe200078e0209 */
[----:B------:R-:W-:Y:S01]  /*8670*/  USHF.L.U64.HI UR8, UR4, UR8, UR5 ;  /* 0x0000000804087299 */ /* 0x000fe20008010205 */
[----:B------:R-:W-:Y:S01]  /*8680*/  BSSY B0, `(.L_x_791) ;  /* 0x0000018000007945 */ /* 0x000fe20003800000 */
[----:B------:R-:W-:Y:S01]  /*8690*/  ISETP.GE.AND P0, PT, R10, 0x1, PT ;  /* 0x000000010a00780c */ /* 0x000fe20003f06270 */
[----:B------:R-:W-:-:S12]  /*86a0*/  USHF.L.U32 UR5, UR4, 0x5, URZ ;  /* 0x0000000504057899 */ /* 0x000fd8000800063f */
[----:B------:R-:W-:Y:S01]  /*86b0*/  @P0 LEA R14, P2, R12, c[0x0][0x1c8], 0x1 ;  /* 0x000072000c0e0a11 */ /* 0x000fe200078408ff */
[----:B------:R-:W-:-:S03]  /*86c0*/  @P0 IMAD.SHL.U32 R8, R16, 0x2, RZ ;  /* 0x0000000210080824 */ /* 0x000fc600078e00ff */
[----:B----4-:R-:W-:-:S05]  /*86d0*/  @P0 LEA.HI.X R15, R12, c[0x0][0x1cc], R9, 0x1, P2 ;  /* 0x000073000c0f0a11 */ /* 0x010fca00010f0c09 */
[----:B------:R-:W-:Y:S01]  /*86e0*/  @!PT LDS RZ, [RZ] ;  /* 0x00000000fffff984 */ /* 0x000fe20000000800 */
[----:B------:R-:W-:Y:S01]  /*86f0*/  @!PT LDS RZ, [RZ] ;  /* 0x00000000fffff984 */ /* 0x000fe20000000800 */
[----:B------:R-:W-:Y:S01]  /*8700*/  @!PT LDS RZ, [RZ] ;  /* 0x00000000fffff984 */ /* 0x000fe20000000800 */
[----:B------:R1:W-:Y:S04]  /*8710*/  @P0 LDGSTS.E.BYPASS.LTC128B.128 [R8+0xa080], [R14.64], !P3 ;  /* 0x0a0800000e080fae */ /* 0x0003e8000d901d52 */
[----:B------:R1:W-:Y:S04]  /*8720*/  @P0 LDGSTS.E.BYPASS.LTC128B.128 [R8+0xb880], [R14.64+0x80], !P4 ;  /* 0x0b8800800e080fae */ /* 0x0003e8000e101d52 */
[----:B------:R1:W-:Y:S04]  /*8730*/  @P0 LDGSTS.E.BYPASS.LTC128B.128 [R8+0xd080], [R14.64+0x100], !P6 ;  /* 0x0d0801000e080fae */ /* 0x0003e8000f101d52 */
[----:B------:R1:W-:Y:S01]  /*8740*/  @P0 LDGSTS.E.BYPASS.LTC128B.128 [R8+0xe880], [R14.64+0x180], !P5 ;  /* 0x0e8801800e080fae */ /* 0x0003e2000e901d52 */
[----:B------:R-:W-:-:S13]  /*8750*/  ISETP.GE.AND P0, PT, R10, 0x21, PT ;  /* 0x000000210a00780c */ /* 0x000fda0003f06270 */
[----:B------:R-:W-:Y:S05]  /*8760*/  @!P0 BRA `(.L_x_792) ;  /* 0x0000009000008947 */ /* 0x000fea0003800000 */
[----:B-1----:R-:W-:-:S04]  /*8770*/  IADD3 R8, P0, R12, UR5, RZ ;  /* 0x000000050c087c10 */ /* 0x002fc8000ff1e0ff */
[----:B------:R-:W-:Y:S02]  /*8780*/  IADD3.X R9, R9, UR8, RZ, P0, !PT ;  /* 0x0000000809097c10 */ /* 0x000fe400087fe4ff */
[----:B------:R-:W-:-:S04]  /*8790*/  LEA R10, P0, R8, c[0x0][0x1c8], 0x1 ;  /* 0x00007200080a7a11 */ /* 0x000fc800078008ff */
[----:B------:R-:W-:Y:S01]  /*87a0*/  LEA.HI.X R11, R8, c[0x0][0x1cc], R9, 0x1, P0 ;  /* 0x00007300080b7a11 */ /* 0x000fe200000f0c09 */
[----:B------:R-:W-:-:S05]  /*87b0*/  IMAD.SHL.U32 R8, R16, 0x2, RZ ;  /* 0x0000000210087824 */ /* 0x000fca00078e00ff */
[----:B------:R1:W-:Y:S04]  /*87c0*/  LDGSTS.E.BYPASS.LTC128B.128 [R8+0xb080], [R10.64], !P3 ;  /* 0x0b0800000a087fae */ /* 0x0003e8000d901d52 */
[----:B------:R1:W-:Y:S04]  /*87d0*/  LDGSTS.E.BYPASS.LTC128B.128 [R8+0xc880], [R10.64+0x80], !P4 ;  /* 0x0c8800800a087fae */ /* 0x0003e8000e101d52 */
[----:B------:R1:W-:Y:S04]  /*87e0*/  LDGSTS.E.BYPASS.LTC128B.128 [R8+0xe080], [R10.64+0x100], !P6 ;  /* 0x0e0801000a087fae */ /* 0x0003e8000f101d52 */
[----:B------:R1:W-:Y:S02]  /*87f0*/  LDGSTS.E.BYPASS.LTC128B.128 [R8+0xf880], [R10.64+0x180], !P5 ;  /* 0x0f8801800a087fae */ /* 0x0003e4000e901d52 */
.L_x_792:
[----:B------:R-:W-:Y:S05]  /*8800*/  BSYNC B0 ;  /* 0x0000000000007941 */ /* 0x000fea0003800000 */
.L_x_791:
[----:B------:R-:W-:Y:S01]  /*8810*/  ISETP.LT.AND P0, PT, RZ, c[0x0][0x27c], PT ;  /* 0x00009f00ff007a0c */ /* 0x000fe20003f01270 */
[----:B------:R-:W0:-:S12]  /*8820*/  LDGDEPBAR ;  /* 0x00000000000079af */ /* 0x000e180000000000 */
[----:B------:R-:W-:Y:S05]  /*8830*/  @P0 BRA `(.L_x_793) ;  /* 0x0000002000000947 */ /* 0x000fea0003800000 */
[----:B------:R-:W-:-:S04]  /*8840*/  DEPBAR.LE SB0, 0x1 ;  /* 0x000080400000791a */ /* 0x000fc80000000000 */
[----:B------:R-:W-:Y:S05]  /*8850*/  BRA `(.L_x_794) ;  /* 0x00006ab000007947 */ /* 0x000fea0003800000 */
.L_x_793:
[----:B-1---5:R-:W-:Y:S01]  /*8860*/  SHF.R.S32.HI R10, RZ, 0x1f, R89 ;  /* 0x0000001fff0a7819 */ /* 0x022fe20000011459 */
[----:B------:R-:W-:Y:S01]  /*8870*/  ULDC.U8 UR4, c[0x0][0x298] ;  /* 0x0000a60000047ab9 */ /* 0x000fe20000000000 */
[C---:B------:R-:W-:Y:S01]  /*8880*/  IMAD.WIDE.U32 R12, R89.reuse, c[0x0][0x280], RZ ;  /* 0x0000a000590c7a25 */ /* 0x040fe200078e00ff */
[----:B------:R-:W-:Y:S01]  /*8890*/  ISETP.NE.AND P2, PT, RZ, UR4, PT ;  /* 0x00000004ff007c0c */ /* 0x000fe2000bf45270 */
[----:B------:R-:W-:Y:S01]  /*88a0*/  BSSY B2, `(.L_x_794) ;  /* 0x00006a6000027945 */ /* 0x000fe20003800000 */
[----:B------:R-:W-:Y:S01]  /*88b0*/  SHF.L.U32 R39, R16, 0x1, RZ ;  /* 0x0000000110277819 */ /* 0x000fe200000006ff */
[----:B------:R-:W-:Y:S01]  /*88c0*/  IMAD R8, R10, c[0x0][0x280], RZ ;  /* 0x0000a0000a087a24 */ /* 0x000fe200078e02ff */
        /* <DEDUP_REMOVED lines=12> */
[----:B---3--:R-:W-:Y:S01]  /*8990*/  SHF.L.U32 R22, R20, 0x2, RZ ;  /* 0x0000000214167819 */ /* 0x008fe200000006ff */
        /* <DEDUP_REMOVED lines=39> */
[----:B------:R-:W-:Y:S01]  /*8c10*/  @!P1 IMAD.WIDE R34, R13, 0x2, R48 ;  /* 0x000000020d229825 */ /* 0x000fe200078e0230 */
[----:B------:R1:W5:Y:S01]  /*8c20*/  @!P2 LD.E.64 R52, [R32.64] ;  /* 0x000000122034a980 */ /* 0x000362000c101b00 */
[----:B------:R-:W-:Y:S02]  /*8c30*/  CS2R R12, SRZ ;  /* 0x00000000000c7805 */ /* 0x000fe4000001ff00 */
[C---:B------:R-:W-:Y:S01]  /*8c40*/  @!P0 IMAD.WIDE R28, R9.reuse, 0x2, R28 ;  /* 0x00000002091c8825 */ /* 0x040fe200078e021c */
[----:B------:R1:W5:Y:S03]  /*8c50*/  @!P1 LD.E.64 R14, [R30.64] ;  /* 0x000000121e0e9980 */ /* 0x000366000c101b00 */
[----:B------:R-:W-:Y:S01]  /*8c60*/  @!P0 IMAD.WIDE R48, R9, 0x2, R48 ;  /* 0x0000000209308825 */ /* 0x000fe200078e0230 */
[----:B------:R1:W5:Y:S01]  /*8c70*/  @!P0 LD.E.64 R12, [R28.64] ;  /* 0x000000121c0c8980 */ /* 0x000362000c101b00 */
[----:B------:R-:W-:-:S03]  /*8c80*/  CS2R R8, SRZ ;  /* 0x0000000000087805 */ /* 0x000fc6000001ff00 */
[----:B------:R1:W5:Y:S04]  /*8c90*/  @!P0 LD.E.64 R50, [R48.64] ;  /* 0x0000001230328980 */ /* 0x000368000c101b00 */
[----:B------:R1:W5:Y:S02]  /*8ca0*/  @!P1 LD.E.64 R8, [R34.64] ;  /* 0x0000001222089980 */ /* 0x000364000c101b00 */
.L_x_797:
[----:B------:R-:W-:Y:S05]  /*8cb0*/  BSYNC B0 ;  /* 0x0000000000007941 */ /* 0x000fea0003800000 */
.L_x_796:
[----:B------:R-:W-:Y:S01]  /*8cc0*/  IMAD R36, R88, -0x80, R37 ;  /* 0xffffff8058247824 */ /* 0x000fe200078e0225 */
[--C-:B-1---5:R-:W-:Y:S01]  /*8cd0*/  SHF.R.U64 R48, R24, 0x10, R25.reuse ;  /* 0x0000001018307819 */ /* 0x122fe20000001219 */
[----:B------:R-:W-:Y:S01]  /*8ce0*/  IMAD.MOV.U32 R34, RZ, RZ, R24 ;  /* 0x000000ffff227224 */ /* 0x000fe200078e0018 */
[--C-:B------:R-:W-:Y:S01]  /*8cf0*/  SHF.R.U32.HI R32, RZ, 0x10, R25.reuse ;  /* 0x00000010ff207819 */ /* 0x100fe20000011619 */
[----:B------:R-:W-:Y:S01]  /*8d00*/  IMAD.MOV.U32 R49, RZ, RZ, R25 ;  /* 0x000000ffff317224 */ /* 0x000fe200078e0019 */
[----:B------:R-:W-:Y:S01]  /*8d10*/  IMNMX R36, R36, 0x80, PT ;  /* 0x0000008024247817 */ /* 0x000fe20003800200 */
[----:B------:R-:W-:Y:S01]  /*8d20*/  IMAD.MOV.U32 R30, RZ, RZ, R26 ;  /* 0x000000ffff1e7224 */ /* 0x000fe200078e001a */
[----:B------:R-:W-:Y:S01]  /*8d30*/  SHF.R.U64 R46, R26, 0x10, R27 ;  /* 0x000000101a2e7819 */ /* 0x000fe2000000121b */
[----:B------:R-:W-:Y:S01]  /*8d40*/  IMAD.MOV.U32 R42, RZ, RZ, R10 ;  /* 0x000000ffff2a7224 */ /* 0x000fe200078e000a */
[----:B------:R-:W-:Y:S01]  /*8d50*/  ISETP.GE.AND P0, PT, R157, R36, PT ;  /* 0x000000249d00720c */ /* 0x000fe20003f06270 */
[----:B------:R-:W-:Y:S01]  /*8d60*/  IMAD.MOV.U32 R26, RZ, RZ, R14 ;  /* 0x000000ffff1a7224 */ /* 0x000fe200078e000e */
[----:B------:R-:W-:Y:S01]  /*8d70*/  SHF.R.U64 R35, R10, 0x10, R11 ;  /* 0x000000100a237819 */ /* 0x000fe2000000120b */
[--C-:B------:R-:W-:Y:S01]  /*8d80*/  IMAD.MOV.U32 R45, RZ, RZ, R15.reuse ;  /* 0x000000ffff2d7224 */ /* 0x100fe200078e000f */
        /* <DEDUP_REMOVED lines=9> */
[----:B------:R-:W-:Y:S01]  /*8e20*/  IMAD.MOV.U32 R33, RZ, RZ, R11 ;  /* 0x000000ffff217224 */ /* 0x000fe200078e000b */
[----:B------:R-:W-:Y:S01]  /*8e30*/  SHF.R.U64 R41, R12, 0x10, R13 ;  /* 0x000000100c297819 */ /* 0x000fe2000000120d */
[----:B------:R-:W-:Y:S01]  /*8e40*/  IMAD.MOV.U32 R40, RZ, RZ, R52 ;  /* 0x000000ffff287224 */ /* 0x000fe200078e0034 */
[----:B------:R-:W-:Y:S01]  /*8e50*/  SHF.R.U32.HI R31, RZ, 0x10, R11 ;  /* 0x00000010ff1f7819 */ /* 0x000fe2000001160b */
[----:B------:R-:W-:Y:S01]  /*8e60*/  IMAD.MOV.U32 R29, RZ, RZ, R53 ;  /* 0x000000ffff1d7224 */ /* 0x000fe200078e0035 */
[----:B------:R-:W-:Y:S01]  /*8e70*/  SHF.R.U32.HI R13, RZ, 0x10, R13 ;  /* 0x00000010ff0d7819 */ /* 0x000fe2000001160d */
[----:B------:R-:W-:Y:S01]  /*8e80*/  IMAD.MOV.U32 R38, RZ, RZ, R8 ;  /* 0x000000ffff267224 */ /* 0x000fe200078e0008 */
        /* <DEDUP_REMOVED lines=67> */
.L_x_801:
[----:B------:R-:W-:Y:S05]  /*92c0*/  BSYNC B0 ;  /* 0x0000000000007941 */ /* 0x000fea0003800000 */
.L_x_800:
        /* <DEDUP_REMOVED lines=42> */
.L_x_803:
[----:B------:R-:W-:Y:S05]  /*9570*/  BSYNC B0 ;  /* 0x0000000000007941 */ /* 0x000fea0003800000 */
.L_x_802:
        /* <DEDUP_REMOVED lines=42> */
.L_x_805:
[----:B------:R-:W-:Y:S05]  /*9820*/  BSYNC B0 ;  /* 0x0000000000007941 */ /* 0x000fea0003800000 */
.L_x_804:
        /* <DEDUP_REMOVED lines=41> */
.L_x_799:
[----:B------:R-:W-:Y:S05]  /*9ac0*/  BSYNC B1 ;  /* 0x0000000000017941 */ /* 0x000fea0003800000 */
.L_x_798:
        /* <DEDUP_REMOVED lines=45> */
.L_x_809:
[----:B------:R-:W-:Y:S05]  /*9da0*/  BSYNC B0 ;  /* 0x0000000000007941 */ /* 0x000fea0003800000 */
.L_x_808:
        /* <DEDUP_REMOVED lines=42> */
.L_x_811:
[----:B------:R-:W-:Y:S05]  /*a050*/  BSYNC B0 ;  /* 0x0000000000007941 */ /* 0x000fea0003800000 */
.L_x_810:
        /* <DEDUP_REMOVED lines=42> */
.L_x_813:
[----:B------:R-:W-:Y:S05]  /*a300*/  BSYNC B0 ;  /* 0x0000000000007941 */ /* 0x000fea0003800000 */
.L_x_812:
        /* <DEDUP_REMOVED lines=41> */
.L_x_807:
[----:B------:R-:W-:Y:S05]  /*a5a0*/  BSYNC B1 ;  /* 0x0000000000017941 */ /* 0x000fea0003800000 */
.L_x_806:
        /* <DEDUP_REMOVED lines=45> */
.L_x_817:
[----:B------:R-:W-:Y:S05]  /*a880*/  BSYNC B0 ;  /* 0x0000000000007941 */ /* 0x000fea0003800000 */
.L_x_816:
        /* <DEDUP_REMOVED lines=42> */
.L_x_819:
[----:B------:R-:W-:Y:S05]  /*ab30*/  BSYNC B0 ;  /* 0x0000000000007941 */ /* 0x000fea0003800000 */
.L_x_818:
        /* <DEDUP_REMOVED lines=42> */
.L_x_821:
[----:B------:R-:W-:Y:S05]  /*ade0*/  BSYNC B0 ;  /* 0x0000000000007941 */ /* 0x000fea0003800000 */
.L_x_820:
        /* <DEDUP_REMOVED lines=41> */
.L_x_815:
[----:B------:R-:W-:Y:S05]  /*b080*/  BSYNC B1 ;  /* 0x0000000000017941 */ /* 0x000fea0003800000 */
.L_x_814:
        /* <DEDUP_REMOVED lines=44> */
.L_x_824:
[----:B------:R-:W-:Y:S05]  /*b350*/  BSYNC B0 ;  /* 0x0000000000007941 */ /* 0x000fea0003800000 */
.L_x_823:
        /* <DEDUP_REMOVED lines=42> */
.L_x_826:
[----:B------:R-:W-:Y:S05]  /*b600*/  BSYNC B0 ;  /* 0x0000000000007941 */ /* 0x000fea0003800000 */
.L_x_825:
        /* <DEDUP_REMOVED lines=42> */
.L_x_828:
[----:B------:R-:W-:Y:S05]  /*b8b0*/  BSYNC B0 ;  /* 0x0000000000007941 */ /* 0x000fea0003800000 */
.L_x_827:
        /* <DEDUP_REMOVED lines=26> */
[C---:B------:R-:W-:Y:S02]  /*ba60*/  FMUL.FTZ R8, R14.reuse, R26 ;  /* 0x0000001a0e087220 */ /* 0x040fe40000410000 */
[----:B------:R-:W-:Y:S02]  /*ba70*/  FMUL.FTZ R23, R14, R9 ;  /* 0x000000090e177220 */ /* 0x000fe40000410000 */
[C---:B------:R-:W-:Y:S02]  /*ba80*/  FMUL.FTZ R14, R12.reuse, R11 ;  /* 0x0000000b0c0e7220 */ /* 0x040fe40000410000 */
        /* <DEDUP_REMOVED lines=13> */
.L_x_795:
        /* <DEDUP_REMOVED lines=12> */
[----:B------:R-:W-:Y:S01]  /*bc20*/  ISETP.GE.AND P1, PT, R30, c[0x0][0x27c], PT ;  /* 0x00009f001e007a0c */ /* 0x000fe20003f26270 */
[----:B------:R-:W-:-:S10]  /*bc30*/  CS2R R32, SRZ ;  /* 0x0000000000207805 */ /* 0x000fd4000001ff00 */
[C---:B------:R-:W-:Y:S01]  /*bc40*/  @!P0 IMAD.SHL.U32 R14, R40.reuse, 0x2, RZ ;  /* 0x00000002280e8824 */ /* 0x040fe200078e00ff */
[----:B------:R-:W-:Y:S02]  /*bc50*/  @!P0 SHF.L.U64.HI R13, R40, 0x1, R45 ;  /* 0x00000001280d8819 */ /* 0x000fe4000001022d */
[----:B------:R-:W-:Y:S02]  /*bc60*/  @!P1 SHF.R.S32.HI R15, RZ, 0x1f, R30 ;  /* 0x0000001fff0f9819 */ /* 0x000fe4000001141e */
[----:B---3--:R-:W-:Y:S02]  /*bc70*/  @!P0 IADD3 R22, P2, R14, R28, RZ ;  /* 0x0000001c0e168210 */ /* 0x008fe40007f5e0ff */
[----:B------:R-:W-:-:S03]  /*bc80*/  @!P1 LEA.HI R12, R15, R30, RZ, 0x3 ;  /* 0x0000001e0f0c9211 */ /* 0x000fc600078f18ff */
[C---:B------:R-:W-:Y:S01]  /*bc90*/  @!P0 IMAD.X R23, R13.reuse, 0x1, R29, P2 ;  /* 0x000000010d178824 */ /* 0x040fe200010e061d */
[----:B------:R-:W-:Y:S02]  /*bca0*/  @!P0 IADD3 R50, P2, R14, R48, RZ ;  /* 0x000000300e328210 */ /* 0x000fe40007f5e0ff */
[----:B------:R-:W-:Y:S01]  /*bcb0*/  @!P1 LOP3.LUT R12, R12, 0xfffffff8, RZ, 0xc0, !PT ;  /* 0xfffffff80c0c9812 */ /* 0x000fe200078ec0ff */
[----:B------:R-:W-:Y:S01]  /*bcc0*/  CS2R R14, SRZ ;  /* 0x00000000000e7805 */ /* 0x000fe2000001ff00 */
[----:B------:R1:W5:Y:S01]  /*bcd0*/  @!P0 LD.E.128 R24, [R22.64] ;  /* 0x0000001216188980 */ /* 0x000362000c101d00 */
[----:B------:R-:W-:Y:S02]  /*bce0*/  @!P0 IMAD.X R51, R13, 0x1, R49, P2 ;  /* 0x000000010d338824 */ /* 0x000fe400010e0631 */
[----:B------:R-:W-:-:S03]  /*bcf0*/  @!P1 IMAD.WIDE R28, R12, 0x2, R28 ;  /* 0x000000020c1c9825 */ /* 0x000fc600078e021c */
[----:B------:R1:W5:Y:S01]  /*bd00*/  @!P0 LD.E.128 R8, [R50.64] ;  /* 0x0000001232088980 */ /* 0x000362000c101d00 */
[----:B------:R-:W-:Y:S02]  /*bd10*/  @!P1 IMAD.WIDE R48, R12, 0x2, R48 ;  /* 0x000000020c309825 */ /* 0x000fe400078e0230 */
[----:B------:R-:W-:Y:S01]  /*bd20*/  CS2R R12, SRZ ;  /* 0x00000000000c7805 */ /* 0x000fe2000001ff00 */
[----:B------:R1:W5:Y:S05]  /*bd30*/  @!P1 LD.E.128 R32, [R28.64] ;  /* 0x000000121c209980 */ /* 0x00036a000c101d00 */
[----:B------:R1:W5:Y:S02]  /*bd40*/  @!P1 LD.E.128 R12, [R48.64] ;  /* 0x00000012300c9980 */ /* 0x000364000c101d00 */
.L_x_830:
[----:B------:R-:W-:Y:S05]  /*bd50*/  BSYNC B0 ;  /* 0x0000000000007941 */ /* 0x000fea0003800000 */
.L_x_829:
[----:B-----5:R-:W-:Y:S01]  /*bd60*/  SHF.R.U64 R42, R10, 0x10, R11 ;  /* 0x000000100a2a7819 */ /* 0x020fe2000000120b */
[----:B------:R-:W-:Y:S01]  /*bd70*/  IMAD R88, R88, -0x80, R37 ;  /* 0xffffff8058587824 */ /* 0x000fe200078e0225 */
[----:B------:R-:W-:Y:S01]  /*bd80*/  SHF.R.U32.HI R31, RZ, 0x10, R11 ;  /* 0x00000010ff1f7819 */ /* 0x000fe2000001160b */
[----:B------:R-:W-:Y:S01]  /*bd90*/  IMAD.MOV.U32 R60, RZ, RZ, R24 ;  /* 0x000000ffff3c7224 */ /* 0x000fe200078e0018 */
[--C-:B------:R-:W-:Y:S01]  /*bda0*/  SHF.R.U64 R38, R24, 0x10, R25.reuse ;  /* 0x0000001018267819 */ /* 0x100fe20000001219 */
[----:B------:R-:W-:Y:S01]  /*bdb0*/  IMAD.MOV.U32 R59, RZ, RZ, R25 ;  /* 0x000000ffff3b7224 */ /* 0x000fe200078e0019 */
[----:B------:R-:W-:Y:S01]  /*bdc0*/  PRMT R31, R31, 0x5410, R42 ;  /* 0x000054101f1f7816 */ /* 0x000fe2000000002a */
[----:B------:R-:W-:Y:S01]  /*bdd0*/  IMAD.MOV.U32 R56, RZ, RZ, R26 ;  /* 0x000000ffff387224 */ /* 0x000fe200078e001a */
[----:B------:R-:W-:Y:S01]  /*bde0*/  IMNMX R42, R88, 0x80, PT ;  /* 0x00000080582a7817 */ /* 0x000fe20003800200 */
[----:B------:R-:W-:Y:S01]  /*bdf0*/  IMAD.MOV.U32 R57, RZ, RZ, R27 ;  /* 0x000000ffff397224 */ /* 0x000fe200078e001b */
[----:B------:R-:W-:Y:S01]  /*be00*/  SHF.R.U32.HI R58, RZ, 0x10, R25 ;  /* 0x00000010ff3a7819 */ /* 0x000fe20000011619 */
[----:B------:R-:W-:Y:S01]  /*be10*/  IMAD.MOV.U32 R53, RZ, RZ, R32 ;  /* 0x000000ffff357224 */ /* 0x000fe200078e0020 */
[----:B------:R-:W-:Y:S01]  /*be20*/  ISETP.GE.AND P0, PT, R157, R42, PT ;  /* 0x0000002a9d00720c */ /* 0x000fe20003f06270 */
[----:B-1----:R-:W-:Y:S01]  /*be30*/  IMAD.MOV.U32 R29, RZ, RZ, R35 ;  /* 0x000000ffff1d7224 */ /* 0x002fe200078e0023 */
[--C-:B------:R-:W-:Y:S01]  /*be40*/  SHF.R.U64 R55, R26, 0x10, R27.reuse ;  /* 0x000000101a377819 */ /* 0x100fe2000000121b */
[----:B------:R-:W-:Y:S01]  /*be50*/  IMAD.MOV.U32 R36, RZ, RZ, R10 ;  /* 0x000000ffff247224 */ /* 0x000fe200078e000a */
[----:B------:R-:W-:Y:S01]  /*be60*/  SHF.R.U32.HI R54, RZ, 0x10, R27 ;  /* 0x00000010ff367819 */ /* 0x000fe2000001161b */
[----:B------:R-:W-:Y:S01]  /*be70*/  IMAD.MOV.U32 R47, RZ, RZ, R11 ;  /* 0x000000ffff2f7224 */ /* 0x000fe200078e000b */
[--C-:B------:R-:W-:Y:S01]  /*be80*/  SHF.R.U64 R25, R32, 0x10, R33.reuse ;  /* 0x0000001020197819 */ /* 0x100fe20000001221 */
[----:B------:R-:W-:Y:S01]  /*be90*/  IMAD.MOV.U32 R28, RZ, RZ, R33 ;  /* 0x000000ffff1c7224 */ /* 0x000fe200078e0021 */
[--C-:B------:R-:W-:Y:S01]  /*bea0*/  SHF.R.U64 R50, R34, 0x10, R35.reuse ;  /* 0x0000001022327819 */ /* 0x100fe20000001223 */
        /* <DEDUP_REMOVED lines=15> */
[----:B---3--:R-:W-:Y:S01]  /*bfa0*/  SHF.R.U32.HI R22, RZ, 0x10, R15 ;  /* 0x00000010ff167819 */ /* 0x008fe2000001160f */
        /* <DEDUP_REMOVED lines=109> */
.L_x_834:
[----:B------:R-:W-:Y:S05]  /*c680*/  BSYNC B0 ;  /* 0x0000000000007941 */ /* 0x000fea0003800000 */
.L_x_833:
        /* <DEDUP_REMOVED lines=24> */
[--C-:B------:R-:W-:Y:S01]  /*c810*/  HADD2.F32 R63, -RZ, R24.reuse.H1_H1 ;  /* 0x30000018ff3f7230 */ /* 0x100fe20000004100 */
[----:B------:R-:W-:Y:S01]  /*c820*/  LOP3.LUT R9, R9, 0x7fffe000, RZ, 0xc0, !PT ;  /* 0x7fffe00009097812 */ /* 0x000fe200078ec0ff */
[----:B------:R-:W-:Y:S01]  /*c830*/  HADD2.F32 R62, -RZ, R29.H0_H0 ;  /* 0x2000001dff3e7230 */ /* 0x000fe20000004100 */
[-C--:B------:R-:W-:Y:S01]  /*c840*/  LOP3.LUT R12, R11, R46.reuse, RZ, 0x3c, !PT ;  /* 0x0000002e0b0c7212 */ /* 0x080fe200078e3cff */
[----:B------:R-:W-:Y:S01]  /*c850*/  HADD2.F32 R61, -RZ, R24.H0_H0 ;  /* 0x20000018ff3d7230 */ /* 0x000fe20000004100 */
[----:B------:R-:W-:-:S02]  /*c860*/  LOP3.LUT R46, R43, R46, RZ, 0x3c, !PT ;  /* 0x0000002e2b2e7212 */ /* 0x000fc400078e3cff */
        /* <DEDUP_REMOVED lines=9> */
[----:B--2---:R-:W-:Y:S02]  /*c900*/  HADD2.F32 R59, -RZ, R8.H0_H0 ;  /* 0x20000008ff3b7230 */ /* 0x004fe40000004100 */
[--C-:B------:R-:W-:Y:S01]  /*c910*/  HADD2.F32 R12, -RZ, R13.reuse.H0_H0 ;  /* 0x2000000dff0c7230 */ /* 0x100fe20000004100 */
[----:B------:R-:W-:Y:S01]  /*c920*/  FMUL.FTZ R56, R47, R58 ;  /* 0x0000003a2f387220 */ /* 0x000fe20000410000 */
[----:B------:R-:W-:-:S02]  /*c930*/  HADD2.F32 R48, -RZ, R13.H1_H1 ;  /* 0x3000000dff307230 */ /* 0x000fc40000004100 */
[----:B------:R-:W-:Y:S01]  /*c940*/  HADD2.F32 R8, -RZ, R8.H1_H1 ;  /* 0x30000008ff087230 */ /* 0x000fe20000004100 */
[----:B------:R-:W-:Y:S01]  /*c950*/  FMUL.FTZ R50, R12, R57 ;  /* 0x000000390c327220 */ /* 0x000fe20000410000 */
[--C-:B------:R-:W-:Y:S02]  /*c960*/  HADD2.F32 R53, -RZ, R9.reuse.H0_H0 ;  /* 0x20000009ff357230 */ /* 0x100fe40000004100 */
[----:B------:R-:W-:Y:S01]  /*c970*/  HADD2.F32 R46, -RZ, R9.H1_H1 ;  /* 0x30000009ff2e7230 */ /* 0x000fe20000004100 */
[-C--:B------:R-:W-:Y:S01]  /*c980*/  FMUL.FTZ R9, R43, R60.reuse ;  /* 0x0000003c2b097220 */ /* 0x080fe20000410000 */
[----:B------:R-:W-:Y:S01]  /*c990*/  HADD2.F32 R13, -RZ, R14.H0_H0 ;  /* 0x2000000eff0d7230 */ /* 0x000fe20000004100 */
        /* <DEDUP_REMOVED lines=9> */
[----:B------:R-:W-:Y:S01]  /*ca30*/  HADD2.F32 R15, -RZ, R15.H1_H1 ;  /* 0x3000000fff0f7230 */ /* 0x000fe20000004100 */
[-C--:B------:R-:W-:Y:S01]  /*ca40*/  FMUL.FTZ R8, R13, R54.reuse ;  /* 0x000000360d087220 */ /* 0x080fe20000410000 */
[--C-:B------:R-:W-:Y:S01]  /*ca50*/  HADD2.F32 R69, -RZ, R11.reuse.H0_H0 ;  /* 0x2000000bff457230 */ /* 0x100fe20000004100 */
[----:B------:R-:W-:Y:S01]  /*ca60*/  FMUL.FTZ R54, R51, R54 ;  /* 0x0000003633367220 */ /* 0x000fe20000410000 */
[----:B------:R-:W-:Y:S01]  /*ca70*/  HADD2.F32 R11, -RZ, R11.H1_H1 ;  /* 0x3000000bff0b7230 */ /* 0x000fe20000004100 */
[----:B------:R-:W-:-:S02]  /*ca80*/  FMUL.FTZ R57, R53, R57 ;  /* 0x0000003935397220 */ /* 0x000fc40000410000 */
[----:B------:R-:W-:Y:S01]  /*ca90*/  FFMA.FTZ R50, R53, R66, R50 ;  /* 0x0000004235327223 */ /* 0x000fe20000010032 */
[----:B------:R-:W-:Y:S01]  /*caa0*/  HADD2.F32 R53, -RZ, R27.H0_H0 ;  /* 0x2000001bff357230 */ /* 0x000fe20000004100 */
[C---:B------:R-:W-:Y:S02]  /*cab0*/  FMUL.FTZ R55, R46.reuse, R55 ;  /* 0x000000372e377220 */ /* 0x040fe40000410000 */
[----:B------:R-:W-:Y:S02]  /*cac0*/  FFMA.FTZ R9, R46, R65, R9 ;  /* 0x000000412e097223 */ /* 0x000fe40000010009 */
        /* <DEDUP_REMOVED lines=20> */
[----:B------:R-:W-:Y:S01]  /*cc10*/  FFMA.FTZ R52, R15, R61, -R8 ;  /* 0x0000003d0f347223 */ /* 0x000fe20000010808 */
[----:B------:R-:W-:Y:S01]  /*cc20*/  F2FP.PACK_AB R14, R49, R54 ;  /* 0x00000036310e723e */ /* 0x000fe200000000ff */
[----:B------:R-:W-:Y:S01]  /*cc30*/  FFMA.FTZ R46, R69, R62, R46 ;  /* 0x0000003e452e7223 */ /* 0x000fe2000001002e */
[----:B------:R-:W-:Y:S01]  /*cc40*/  F2FP.PACK_AB R8, R56, R59 ;  /* 0x0000003b3808723e */ /* 0x000fe200000000ff */
[----:B------:R-:W-:Y:S01]  /*cc50*/  FFMA.FTZ R11, R11, R61, R70 ;  /* 0x0000003d0b0b7223 */ /* 0x000fe20000010046 */
[----:B------:R-:W-:-:S04]  /*cc60*/  F2FP.PACK_AB R15, R52, R53 ;  /* 0x00000035340f723e */ /* 0x000fc800000000ff */
[----:B------:R-:W-:Y:S01]  /*cc70*/  F2FP.PACK_AB R11, R11, R46 ;  /* 0x0000002e0b0b723e */ /* 0x000fe200000000ff */
[----:B------:R1:W-:Y:S04]  /*cc80*/  STS.128 [R39+0x10080], R12 ;  /* 0x0100800c27007388 */ /* 0x0003e80000000c00 */
[----:B------:R1:W-:Y:S02]  /*cc90*/  STS.128 [R41+0x10080], R8 ;  /* 0x0100800829007388 */ /* 0x0003e40000000c00 */
.L_x_832:
[----:B------:R-:W-:Y:S05]  /*cca0*/  BSYNC B1 ;  /* 0x0000000000017941 */ /* 0x000fea0003800000 */
.L_x_831:
        /* <DEDUP_REMOVED lines=17> */
[----:B------:R-:W-:Y:S01]  /*cdc0*/  HADD2.F32 R70, -RZ, R35.H1_H1 ;  /* 0x30000023ff467230 */ /* 0x000fe20000004100 */
[----:B------:R-:W-:Y:S01]  /*cdd0*/  LOP3.LUT R48, R43, 0x38, R44, 0xf8, !PT ;  /* 0x000000382b307812 */ /* 0x000fe200078ef82c */
[----:B------:R-:W-:Y:S01]  /*cde0*/  HADD2.F32 R60, -RZ, R34.H1_H1 ;  /* 0x30000022ff3c7230 */ /* 0x000fe20000004100 */
[----:B------:R-:W-:Y:S01]  /*cdf0*/  SHF.R.S32.HI R8, RZ, 0x1f, R9 ;  /* 0x0000001fff087819 */ /* 0x000fe20000011409 */
[----:B------:R-:W-:Y:S01]  /*ce00*/  HADD2.F32 R62, -RZ, R37.H1_H1 ;  /* 0x30000025ff3e7230 */ /* 0x000fe20000004100 */
[----:B------:R-:W-:Y:S01]  /*ce10*/  SHF.L.U32 R10, R9, 0x3, RZ ;  /* 0x00000003090a7819 */ /* 0x000fe200000006ff */
[----:B------:R-:W-:Y:S01]  /*ce20*/  HADD2.F32 R67, -RZ, R35.H0_H0 ;  /* 0x20000023ff437230 */ /* 0x000fe20000004100 */
[----:B------:R-:W-:Y:S01]  /*ce30*/  LEA.HI R8, R8, R9, RZ, 0x3 ;  /* 0x0000000908087211 */ /* 0x000fe200078f18ff */
[----:B------:R-:W-:Y:S01]  /*ce40*/  HADD2.F32 R61, -RZ, R37.H0_H0 ;  /* 0x20000025ff3d7230 */ /* 0x000fe20000004100 */
[----:B------:R-:W-:Y:S01]  /*ce50*/  LOP3.LUT R10, R43, 0x38, R10, 0xf8, !PT ;  /* 0x000000382b0a7812 */ /* 0x000fe200078ef80a */
[--C-:B------:R-:W-:Y:S01]  /*ce60*/  HADD2.F32 R64, -RZ, R31.reuse.H1_H1 ;  /* 0x3000001fff407230 */ /* 0x100fe20000004100 */
[----:B------:R-:W-:Y:S01]  /*ce70*/  SHF.L.U32 R8, R8, 0xa, RZ ;  /* 0x0000000a08087819 */ /* 0x000fe200000006ff */
[----:B------:R-:W-:Y:S01]  /*ce80*/  HADD2.F32 R58, -RZ, R38.H1_H1 ;  /* 0x30000026ff3a7230 */ /* 0x000fe20000004100 */
[-C--:B------:R-:W-:Y:S01]  /*ce90*/  LOP3.LUT R9, R10, R41.reuse, RZ, 0x3c, !PT ;  /* 0x000000290a097212 */ /* 0x080fe200078e3cff */
[----:B------:R-:W-:Y:S01]  /*cea0*/  HADD2.F32 R63, -RZ, R36.H0_H0 ;  /* 0x20000024ff3f7230 */ /* 0x000fe20000004100 */
[----:B------:R-:W-:Y:S01]  /*ceb0*/  LOP3.LUT R8, R8, 0x7fffe000, RZ, 0xc0, !PT ;  /* 0x7fffe00008087812 */ /* 0x000fe200078ec0ff */
[----:B------:R-:W-:Y:S01]  /*cec0*/  HADD2.F32 R72, -RZ, R31.H0_H0 ;  /* 0x2000001fff487230 */ /* 0x000fe20000004100 */
[----:B------:R-:W-:-:S02]  /*ced0*/  LOP3.LUT R48, R48, R41, RZ, 0x3c, !PT ;  /* 0x0000002930307212 */ /* 0x000fc400078e3cff */
        /* <DEDUP_REMOVED lines=12> */
[----:B------:R-:W-:Y:S01]  /*cfa0*/  FMUL.FTZ R68, R10, R51 ;  /* 0x000000330a447220 */ /* 0x000fe20000410000 */
[----:B------:R-:W-:Y:S01]  /*cfb0*/  HADD2.F32 R59, -RZ, R8.H1_H1 ;  /* 0x30000008ff3b7230 */ /* 0x000fe20000004100 */
[C---:B------:R-:W-:Y:S01]  /*cfc0*/  FMUL.FTZ R8, R70.reuse, R49 ;  /* 0x0000003146087220 */ /* 0x040fe20000410000 */
[--C-:B------:R-:W-:Y:S01]  /*cfd0*/  HADD2.F32 R50, -RZ, R11.reuse.H0_H0 ;  /* 0x2000000bff327230 */ /* 0x100fe20000004100 */
[----:B------:R-:W-:Y:S01]  /*cfe0*/  FMUL.FTZ R70, R70, R71 ;  /* 0x0000004746467220 */ /* 0x000fe20000410000 */
[----:B------:R-:W-:Y:S01]  /*cff0*/  HADD2.F32 R73, -RZ, R11.H1_H1 ;  /* 0x3000000bff497230 */ /* 0x000fe20000004100 */
[-C--:B------:R-:W-:Y:S01]  /*d000*/  FMUL.FTZ R69, R10, R59.reuse ;  /* 0x0000003b0a457220 */ /* 0x080fe20000410000 */
[--C-:B------:R-:W-:Y:S01]  /*d010*/  HADD2.F32 R12, -RZ, R13.reuse.H0_H0 ;  /* 0x2000000dff0c7230 */ /* 0x100fe20000004100 */
[----:B------:R-:W-:Y:S01]  /*d020*/  FFMA.FTZ R68, R60, R59, R68 ;  /* 0x0000003b3c447223 */ /* 0x000fe20000010044 */
[----:B------:R-:W-:Y:S01]  /*d030*/  HADD2.F32 R52, -RZ, R13.H1_H1 ;  /* 0x3000000dff347230 */ /* 0x000fe20000004100 */
[C---:B------:R-:W-:Y:S01]  /*d040*/  FFMA.FTZ R71, R62.reuse, R71, R8 ;  /* 0x000000473e477223 */ /* 0x040fe20000010008 */
[----:B------:R-:W-:Y:S01]  /*d050*/  HADD2.F32 R11, -RZ, R32.H0_H0 ;  /* 0x20000020ff0b7230 */ /* 0x000fe20000004100 */
[----:B------:R-:W-:Y:S01]  /*d060*/  FMUL.FTZ R8, R67, R12 ;  /* 0x0000000c43087220 */ /* 0x000fe20000410000 */
[--C-:B------:R-:W-:Y:S01]  /*d070*/  HADD2.F32 R54, -RZ, R9.reuse.H0_H0 ;  /* 0x20000009ff367230 */ /* 0x100fe20000004100 */
[----:B------:R-:W-:Y:S01]  /*d080*/  FFMA.FTZ R70, R62, R49, -R70 ;  /* 0x000000313e467223 */ /* 0x000fe20000010846 */
[----:B------:R-:W-:Y:S01]  /*d090*/  HADD2.F32 R56, -RZ, R9.H1_H1 ;  /* 0x30000009ff387230 */ /* 0x000fe20000004100 */
[----:B------:R-:W-:Y:S01]  /*d0a0*/  FMUL.FTZ R9, R11, R52 ;  /* 0x000000340b097220 */ /* 0x000fe20000410000 */
[----:B------:R-:W-:Y:S01]  /*d0b0*/  HADD2.F32 R59, -RZ, R34.H0_H0 ;  /* 0x20000022ff3b7230 */ /* 0x000fe20000004100 */
[-C--:B------:R-:W-:Y:S01]  /*d0c0*/  FMUL.FTZ R67, R67, R54.reuse ;  /* 0x0000003643437220 */ /* 0x080fe20000410000 */
[----:B------:R-:W-:Y:S01]  /*d0d0*/  HADD2.F32 R13, -RZ, R14.H0_H0 ;  /* 0x2000000eff0d7230 */ /* 0x000fe20000004100 */
[----:B------:R-:W-:Y:S01]  /*d0e0*/  FFMA.FTZ R54, R61, R54, R8 ;  /* 0x000000363d367223 */ /* 0x000fe20000010008 */
[----:B------:R-:W-:Y:S01]  /*d0f0*/  HADD2.F32 R10, -RZ, R36.H1_H1 ;  /* 0x30000024ff0a7230 */ /* 0x000fe20000004100 */
[-C--:B------:R-:W-:Y:S01]  /*d100*/  FMUL.FTZ R66, R11, R56.reuse ;  /* 0x000000380b427220 */ /* 0x080fe20000410000 */
[----:B------:R-:W-:Y:S01]  /*d110*/  HADD2.F32 R53, -RZ, R14.H1_H1 ;  /* 0x3000000eff357230 */ /* 0x000fe20000004100 */
[----:B------:R-:W-:Y:S01]  /*d120*/  FFMA.FTZ R9, R59, R56, R9 ;  /* 0x000000383b097223 */ /* 0x000fe20000010009 */
[----:B------:R-:W-:Y:S01]  /*d130*/  HADD2.F32 R14, -RZ, R15.H0_H0 ;  /* 0x2000000fff0e7230 */ /* 0x000fe20000004100 */
[C---:B------:R-:W-:Y:S01]  /*d140*/  FMUL.FTZ R8, R10.reuse, R13 ;  /* 0x0000000d0a087220 */ /* 0x040fe20000410000 */
[----:B------:R-:W-:Y:S01]  /*d150*/  HADD2.F32 R56, -RZ, R33.H1_H1 ;  /* 0x30000021ff387230 */ /* 0x000fe20000004100 */
[----:B------:R-:W-:Y:S01]  /*d160*/  FMUL.FTZ R65, R10, R55 ;  /* 0x000000370a417220 */ /* 0x000fe20000410000 */
[----:B------:R-:W-:Y:S01]  /*d170*/  HADD2.F32 R15, -RZ, R15.H1_H1 ;  /* 0x3000000fff0f7230 */ /* 0x000fe20000004100 */
[----:B------:R-:W-:Y:S01]  /*d180*/  FMUL.FTZ R10, R64, R53 ;  /* 0x00000035400a7220 */ /* 0x000fe20000410000 */
[----:B------:R-:W-:Y:S01]  /*d190*/  F2FP.PACK_AB R9, R9, R54 ;  /* 0x000000360909723e */ /* 0x000fe200000000ff */
[----:B------:R-:W-:Y:S01]  /*d1a0*/  FFMA.FTZ R55, R58, R55, R8 ;  /* 0x000000373a377223 */ /* 0x000fe20000010008 */
[----:B------:R-:W-:Y:S01]  /*d1b0*/  HADD2.F32 R8, -RZ, R33.H0_H0 ;  /* 0x20000021ff087230 */ /* 0x000fe20000004100 */
[----:B------:R-:W-:-:S02]  /*d1c0*/  FMUL.FTZ R64, R64, R57 ;  /* 0x0000003940407220 */ /* 0x000fc40000410000 */
[----:B------:R-:W-:Y:S01]  /*d1d0*/  FFMA.FTZ R10, R56, R57, R10 ;  /* 0x00000039380a7223 */ /* 0x000fe2000001000a */
[----:B------:R-:W-:Y:S01]  /*d1e0*/  HADD2.F32 R57, -RZ, R38.H0_H0 ;  /* 0x20000026ff397230 */ /* 0x000fe20000004100 */
[C---:B------:R-:W-:Y:S02]  /*d1f0*/  FMUL.FTZ R74, R63.reuse, R14 ;  /* 0x0000000e3f4a7220 */ /* 0x040fe40000410000 */
[----:B------:R-:W-:Y:S01]  /*d200*/  FMUL.FTZ R11, R72, R15 ;  /* 0x0000000f480b7220 */ /* 0x000fe20000410000 */
[----:B------:R-:W-:Y:S01]  /*d210*/  F2FP.PACK_AB R10, R10, R55 ;  /* 0x000000370a0a723e */ /* 0x000fe200000000ff */
[----:B------:R-:W-:Y:S02]  /*d220*/  FMUL.FTZ R63, R63, R50 ;  /* 0x000000323f3f7220 */ /* 0x000fe40000410000 */
[----:B------:R-:W-:Y:S02]  /*d230*/  FMUL.FTZ R72, R72, R73 ;  /* 0x0000004948487220 */ /* 0x000fe40000410000 */
[----:B------:R-:W-:-:S02]  /*d240*/  FFMA.FTZ R69, R60, R51, -R69 ;  /* 0x000000333c457223 */ /* 0x000fc40000010845 */
[----:B------:R-:W-:Y:S02]  /*d250*/  FFMA.FTZ R67, R61, R12, -R67 ;  /* 0x0000000c3d437223 */ /* 0x000fe40000010843 */
[----:B------:R-:W-:Y:S01]  /*d260*/  FFMA.FTZ R66, R59, R52, -R66 ;  /* 0x000000343b427223 */ /* 0x000fe20000010842 */
[----:B------:R-:W-:Y:S01]  /*d270*/  F2FP.PACK_AB R12, R69, R70 ;  /* 0x00000046450c723e */ /* 0x000fe200000000ff */
[----:B------:R-:W-:Y:S02]  /*d280*/  FFMA.FTZ R65, R58, R13, -R65 ;  /* 0x0000000d3a417223 */ /* 0x000fe40000010841 */
[----:B------:R-:W-:Y:S01]  /*d290*/  FFMA.FTZ R64, R56, R53, -R64 ;  /* 0x0000003538407223 */ /* 0x000fe20000010840 */
[----:B------:R-:W-:Y:S01]  /*d2a0*/  F2FP.PACK_AB R13, R66, R67 ;  /* 0x00000043420d723e */ /* 0x000fe200000000ff */
[C---:B------:R-:W-:Y:S02]  /*d2b0*/  FFMA.FTZ R63, R57.reuse, R14, -R63 ;  /* 0x0000000e393f7223 */ /* 0x040fe4000001083f */
[----:B------:R-:W-:Y:S01]  /*d2c0*/  FFMA.FTZ R72, R8, R15, -R72 ;  /* 0x0000000f08487223 */ /* 0x000fe20000010848 */
[----:B------:R-:W-:Y:S01]  /*d2d0*/  F2FP.PACK_AB R14, R64, R65 ;  /* 0x00000041400e723e */ /* 0x000fe200000000ff */
[----:B------:R-:W-:-:S02]  /*d2e0*/  FFMA.FTZ R50, R57, R50, R74 ;  /* 0x0000003239327223 */ /* 0x000fc4000001004a */
[----:B------:R-:W-:Y:S01]  /*d2f0*/  FFMA.FTZ R11, R8, R73, R11 ;  /* 0x00000049080b7223 */ /* 0x000fe2000001000b */
[----:B------:R-:W-:Y:S02]  /*d300*/  F2FP.PACK_AB R15, R72, R63 ;  /* 0x0000003f480f723e */ /* 0x000fe400000000ff */
[----:B------:R-:W-:Y:S02]  /*d310*/  F2FP.PACK_AB R8, R68, R71 ;  /* 0x000000474408723e */ /* 0x000fe400000000ff */
[----:B------:R-:W-:Y:S01]  /*d320*/  F2FP.PACK_AB R11, R11, R50 ;  /* 0x000000320b0b723e */ /* 0x000fe200000000ff */
[----:B------:R1:W-:Y:S04]  /*d330*/  STS.128 [R48+0x10080], R12 ;  /* 0x0100800c30007388 */ /* 0x0003e80000000c00 */
[----:B------:R1:W-:Y:S02]  /*d340*/  STS.128 [R46+0x10080], R8 ;  /* 0x010080082e007388 */ /* 0x0003e40000000c00 */
.L_x_838:
[----:B------:R-:W-:Y:S05]  /*d350*/  BSYNC B0 ;  /* 0x0000000000007941 */ /* 0x000fea0003800000 */
.L_x_837:
        /* <DEDUP_REMOVED lines=12> */
[--C-:B------:R-:W-:Y:S01]  /*d420*/  HADD2.F32 R60, -RZ, R22.reuse.H1_H1 ;  /* 0x30000016ff3c7230 */ /* 0x100fe20000004100 */
[----:B------:R-:W-:Y:S01]  /*d430*/  SHF.R.S32.HI R8, RZ, 0x1f, R47 ;  /* 0x0000001fff087819 */ /* 0x000fe2000001142f */
[----:B------:R-:W-:Y:S01]  /*d440*/  HADD2.F32 R54, -RZ, R29.H1_H1 ;  /* 0x3000001dff367230 */ /* 0x000fe20000004100 */
[----:B------:R-:W-:Y:S01]  /*d450*/  LOP3.LUT R9, R10, R41, RZ, 0x3c, !PT ;  /* 0x000000290a097212 */ /* 0x000fe200078e3cff */
[----:B------:R-:W-:Y:S01]  /*d460*/  HADD2.F32 R59, -RZ, R27.H0_H0 ;  /* 0x2000001bff3b7230 */ /* 0x000fe20000004100 */
[----:B------:R-:W-:Y:S01]  /*d470*/  SHF.L.U32 R10, R47, 0x3, RZ ;  /* 0x000000032f0a7819 */ /* 0x000fe200000006ff */
[----:B------:R-:W-:Y:S01]  /*d480*/  HADD2.F32 R68, -RZ, R22.H0_H0 ;  /* 0x20000016ff447230 */ /* 0x000fe20000004100 */
[----:B------:R-:W-:-:S02]  /*d490*/  LEA.HI R8, R8, R47, RZ, 0x3 ;  /* 0x0000002f08087211 */ /* 0x000fc400078f18ff */
[----:B------:R-:W-:Y:S02]  /*d4a0*/  SHF.L.U32 R12, R12, 0x7, RZ ;  /* 0x000000070c0c7819 */ /* 0x000fe400000006ff */
[----:B------:R-:W-:Y:S02]  /*d4b0*/  LOP3.LUT R10, R43, 0x38, R10, 0xf8, !PT ;  /* 0x000000382b0a7812 */ /* 0x000fe400078ef80a */
[----:B------:R-:W-:Y:S02]  /*d4c0*/  SHF.L.U32 R8, R8, 0xa, RZ ;  /* 0x0000000a08087819 */ /* 0x000fe400000006ff */
[----:B------:R-:W-:Y:S02]  /*d4d0*/  LOP3.LUT R12, R12, 0x7fffe000, RZ, 0xc0, !PT ;  /* 0x7fffe0000c0c7812 */ /* 0x000fe400078ec0ff */
[----:B------:R-:W-:Y:S02]  /*d4e0*/  LOP3.LUT R41, R10, R41, RZ, 0x3c, !PT ;  /* 0x000000290a297212 */ /* 0x000fe400078e3cff */
[----:B------:R-:W-:-:S02]  /*d4f0*/  LOP3.LUT R8, R8, 0x7fffe000, RZ, 0xc0, !PT ;  /* 0x7fffe00008087812 */ /* 0x000fc400078ec0ff */
[--C-:B------:R-:W-:Y:S02]  /*d500*/  IADD3 R9, R9, R12, R39.reuse ;  /* 0x0000000c09097210 */ /* 0x100fe40007ffe027 */
[----:B------:R-:W-:Y:S02]  /*d510*/  IADD3 R39, R41, R8, R39 ;  /* 0x0000000829277210 */ /* 0x000fe40007ffe027 */
[----:B------:R-:W-:Y:S02]  /*d520*/  SHF.L.U32 R43, R9, 0x1, RZ ;  /* 0x00000001092b7819 */ /* 0x000fe400000006ff */
[----:B------:R-:W-:-:S03]  /*d530*/  SHF.L.U32 R39, R39, 0x1, RZ ;  /* 0x0000000127277819 */ /* 0x000fc600000006ff */
[----:B------:R-:W1:Y:S04]  /*d540*/  LDS.128 R12, [R43+0x10080] ;  /* 0x010080002b0c7984 */ /* 0x000e680000000c00 */
[----:B------:R-:W2:Y:S01]  /*d550*/  LDS.128 R8, [R39+0x10080] ;  /* 0x0100800027087984 */ /* 0x000ea20000000c00 */
[--C-:B-1----:R-:W-:Y:S02]  /*d560*/  HADD2.F32 R47, -RZ, R12.reuse.H1_H1 ;  /* 0x3000000cff2f7230 */ /* 0x102fe40000004100 */
[----:B------:R-:W-:Y:S02]  /*d570*/  HADD2.F32 R41, -RZ, R12.H0_H0 ;  /* 0x2000000cff297230 */ /* 0x000fe40000004100 */
[--C-:B--2---:R-:W-:Y:S02]  /*d580*/  HADD2.F32 R51, -RZ, R10.reuse.H0_H0 ;  /* 0x2000000aff337230 */ /* 0x104fe40000004100 */
[----:B------:R-:W-:-:S02]  /*d590*/  HADD2.F32 R53, -RZ, R10.H1_H1 ;  /* 0x3000000aff357230 */ /* 0x000fc40000004100 */
[----:B------:R-:W-:Y:S02]  /*d5a0*/  HADD2.F32 R10, -RZ, R23.H1_H1 ;  /* 0x30000017ff0a7230 */ /* 0x000fe40000004100 */
[--C-:B------:R-:W-:Y:S02]  /*d5b0*/  HADD2.F32 R67, -RZ, R8.reuse.H0_H0 ;  /* 0x20000008ff437230 */ /* 0x100fe40000004100 */
[----:B------:R-:W-:Y:S01]  /*d5c0*/  HADD2.F32 R55, -RZ, R8.H1_H1 ;  /* 0x30000008ff377230 */ /* 0x000fe20000004100 */
[----:B------:R-:W-:Y:S01]  /*d5d0*/  FMUL.FTZ R64, R10, R47 ;  /* 0x0000002f0a407220 */ /* 0x000fe20000410000 */
[--C-:B------:R-:W-:Y:S01]  /*d5e0*/  HADD2.F32 R46, -RZ, R11.reuse.H0_H0 ;  /* 0x2000000bff2e7230 */ /* 0x100fe20000004100 */
[C---:B------:R-:W-:Y:S01]  /*d5f0*/  FMUL.FTZ R8, R66.reuse, R41 ;  /* 0x0000002942087220 */ /* 0x040fe20000410000 */
[----:B------:R-:W-:Y:S01]  /*d600*/  HADD2.F32 R69, -RZ, R11.H1_H1 ;  /* 0x3000000bff457230 */ /* 0x000fe20000004100 */
[----:B------:R-:W-:Y:S01]  /*d610*/  FMUL.FTZ R66, R66, R67 ;  /* 0x0000004342427220 */ /* 0x000fe20000410000 */
[--C-:B------:R-:W-:Y:S01]  /*d620*/  HADD2.F32 R12, -RZ, R13.reuse.H0_H0 ;  /* 0x2000000dff0c7230 */ /* 0x100fe20000004100 */
[-C--:B------:R-:W-:Y:S01]  /*d630*/  FMUL.FTZ R65, R10, R55.reuse ;  /* 0x000000370a417220 */ /* 0x080fe20000410000 */
[----:B------:R-:W-:Y:S01]  /*d640*/  HADD2.F32 R48, -RZ, R13.H1_H1 ;  /* 0x3000000dff307230 */ /* 0x000fe20000004100 */
[----:B------:R-:W-:Y:S01]  /*d650*/  FFMA.FTZ R64, R56, R55, R64 ;  /* 0x0000003738407223 */ /* 0x000fe20000010040 */
[----:B------:R-:W-:Y:S01]  /*d660*/  HADD2.F32 R11, -RZ, R23.H0_H0 ;  /* 0x20000017ff0b7230 */ /* 0x000fe20000004100 */
[----:B------:R-:W-:Y:S01]  /*d670*/  FFMA.FTZ R67, R58, R67, R8 ;  /* 0x000000433a437223 */ /* 0x000fe20000010008 */
[--C-:B------:R-:W-:Y:S01]  /*d680*/  HADD2.F32 R50, -RZ, R9.reuse.H0_H0 ;  /* 0x20000009ff327230 */ /* 0x100fe20000004100 */
[----:B------:R-:W-:Y:S01]  /*d690*/  FMUL.FTZ R8, R63, R12 ;  /* 0x0000000c3f087220 */ /* 0x000fe20000410000 */
[----:B------:R-:W-:Y:S01]  /*d6a0*/  HADD2.F32 R52, -RZ, R9.H1_H1 ;  /* 0x30000009ff347230 */ /* 0x000fe20000004100 */
[----:B------:R-:W-:Y:S01]  /*d6b0*/  FMUL.FTZ R9, R11, R48 ;  /* 0x000000300b097220 */ /* 0x000fe20000410000 */
[----:B------:R-:W-:Y:S01]  /*d6c0*/  HADD2.F32 R55, -RZ, R25.H0_H0 ;  /* 0x20000019ff377230 */ /* 0x000fe20000004100 */
[-C--:B------:R-:W-:Y:S01]  /*d6d0*/  FMUL.FTZ R63, R63, R50.reuse ;  /* 0x000000323f3f7220 */ /* 0x080fe20000410000 */
[--C-:B------:R-:W-:Y:S01]  /*d6e0*/  HADD2.F32 R13, -RZ, R14.reuse.H0_H0 ;  /* 0x2000000eff0d7230 */ /* 0x100fe20000004100 */
[----:B------:R-:W-:Y:S01]  /*d6f0*/  FFMA.FTZ R50, R57, R50, R8 ;  /* 0x0000003239327223 */ /* 0x000fe20000010008 */
[----:B------:R-:W-:Y:S01]  /*d700*/  HADD2.F32 R10, -RZ, R27.H1_H1 ;  /* 0x3000001bff0a7230 */ /* 0x000fe20000004100 */
[-C--:B------:R-:W-:Y:S01]  /*d710*/  FMUL.FTZ R62, R11, R52.reuse ;  /* 0x000000340b3e7220 */ /* 0x080fe20000410000 */
[----:B------:R-:W-:Y:S01]  /*d720*/  HADD2.F32 R49, -RZ, R14.H1_H1 ;  /* 0x3000000eff317230 */ /* 0x000fe20000004100 */
[----:B------:R-:W-:Y:S01]  /*d730*/  FFMA.FTZ R9, R55, R52, R9 ;  /* 0x0000003437097223 */ /* 0x000fe20000010009 */
[--C-:B------:R-:W-:Y:S01]  /*d740*/  HADD2.F32 R14, -RZ, R15.reuse.H0_H0 ;  /* 0x2000000fff0e7230 */ /* 0x100fe20000004100 */
[C---:B------:R-:W-:Y:S01]  /*d750*/  FMUL.FTZ R8, R10.reuse, R13 ;  /* 0x0000000d0a087220 */ /* 0x040fe20000410000 */
[--C-:B------:R-:W-:Y:S01]  /*d760*/  HADD2.F32 R52, -RZ, R24.reuse.H1_H1 ;  /* 0x30000018ff347230 */ /* 0x100fe20000004100 */
        /* <DEDUP_REMOVED lines=32> */
.L_x_836:
[----:B------:R-:W-:Y:S05]  /*d970*/  BSYNC B1 ;  /* 0x0000000000017941 */ /* 0x000fea0003800000 */
.L_x_835:
        /* <DEDUP_REMOVED lines=106> */
.L_x_842:
[----:B------:R-:W-:Y:S05]  /*e020*/  BSYNC B0 ;  /* 0x0000000000007941 */ /* 0x000fea0003800000 */
.L_x_841:
        /* <DEDUP_REMOVED lines=97> */
.L_x_840:
[----:B------:R-:W-:Y:S05]  /*e640*/  BSYNC B1 ;  /* 0x0000000000017941 */ /* 0x000fea0003800000 */
.L_x_839:
        /* <DEDUP_REMOVED lines=28> */
[----:B------:R-:W-:Y:S01]  /*e810*/  HADD2.F32 R60, -RZ, R38.H1_H1 ;  /* 0x30000026ff3c7230 */ /* 0x000fe20000004100 */
[----:B------:R-:W-:-:S02]  /*e820*/  SHF.L.U32 R8, R8, 0xa, RZ ;  /* 0x0000000a08087819 */ /* 0x000fc400000006ff */
[----:B------:R-:W-:Y:S02]  /*e830*/  IADD3 R44, R39, R44, RZ ;  /* 0x0000002c272c7210 */ /* 0x000fe40007ffe0ff */
[----:B------:R-:W-:Y:S02]  /*e840*/  LOP3.LUT R9, R9, R40, RZ, 0x3c, !PT ;  /* 0x0000002809097212 */ /* 0x000fe400078e3cff */
        /* <DEDUP_REMOVED lines=9> */
[C---:B------:R-:W-:Y:S01]  /*e8e0*/  FMUL.FTZ R56, R50.reuse, R45 ;  /* 0x0000002d32387220 */ /* 0x040fe20000410000 */
        /* <DEDUP_REMOVED lines=13> */
[-C--:B------:R-:W-:Y:S01]  /*e9c0*/  FMUL.FTZ R55, R55, R51.reuse ;  /* 0x0000003337377220 */ /* 0x080fe20000410000 */
[----:B------:R-:W-:Y:S01]  /*e9d0*/  HADD2.F32 R52, -RZ, R9.H1_H1 ;  /* 0x30000009ff347230 */ /* 0x000fe20000004100 */
[----:B------:R-:W-:Y:S01]  /*e9e0*/  FFMA.FTZ R58, R56, R51, R58 ;  /* 0x00000033383a7223 */ /* 0x000fe2000001003a */
[----:B------:R-:W-:Y:S01]  /*e9f0*/  HADD2.F32 R9, -RZ, R10.H0_H0 ;  /* 0x2000000aff097230 */ /* 0x000fe20000004100 */
[----:B------:R-:W-:Y:S01]  /*ea00*/  FMUL.FTZ R59, R8, R13 ;  /* 0x0000000d083b7220 */ /* 0x000fe20000410000 */
[----:B------:R-:W-:Y:S01]  /*ea10*/  HADD2.F32 R48, -RZ, R14.H1_H1 ;  /* 0x3000000eff307230 */ /* 0x000fe20000004100 */
[----:B------:R-:W-:Y:S01]  /*ea20*/  FMUL.FTZ R61, R32, R47 ;  /* 0x0000002f203d7220 */ /* 0x000fe20000410000 */
        /* <DEDUP_REMOVED lines=8> */
[--C-:B------:R-:W-:Y:S01]  /*eab0*/  HADD2.F32 R14, -RZ, R15.reuse.H0_H0 ;  /* 0x2000000fff0e7230 */ /* 0x100fe20000004100 */
[C---:B------:R-:W-:Y:S01]  /*eac0*/  FMUL.FTZ R62, R51.reuse, R48 ;  /* 0x00000030333e7220 */ /* 0x040fe20000410000 */
[----:B------:R-:W-:Y:S01]  /*ead0*/  HADD2.F32 R61, -RZ, R36.H0_H0 ;  /* 0x20000024ff3d7230 */ /* 0x000fe20000004100 */
[-C--:B------:R-:W-:Y:S01]  /*eae0*/  FMUL.FTZ R51, R51, R53.reuse ;  /* 0x0000003533337220 */ /* 0x080fe20000410000 */
[----:B------:R-:W-:Y:S01]  /*eaf0*/  HADD2.F32 R15, -RZ, R15.H1_H1 ;  /* 0x3000000fff0f7230 */ /* 0x000fe20000004100 */
[----:B------:R-:W-:Y:S01]  /*eb00*/  FFMA.FTZ R62, R9, R53, R62 ;  /* 0x00000035093e7223 */ /* 0x000fe2000001003e */
[----:B------:R-:W-:Y:S01]  /*eb10*/  HADD2.F32 R10, -RZ, R11.H0_H0 ;  /* 0x2000000bff0a7230 */ /* 0x000fe20000004100 */
[----:B------:R-:W-:Y:S01]  /*eb20*/  FFMA.FTZ R50, R54, R45, -R50 ;  /* 0x0000002d36327223 */ /* 0x000fe20000010832 */
[----:B------:R-:W-:Y:S01]  /*eb30*/  HADD2.F32 R36, -RZ, R31.H0_H0 ;  /* 0x2000001fff247230 */ /* 0x000fe20000004100 */
[C---:B------:R-:W-:Y:S01]  /*eb40*/  FMUL.FTZ R31, R61.reuse, R14 ;  /* 0x0000000e3d1f7220 */ /* 0x040fe20000410000 */
[----:B------:R-:W-:Y:S01]  /*eb50*/  HADD2.F32 R53, -RZ, R38.H0_H0 ;  /* 0x20000026ff357230 */ /* 0x000fe20000004100 */
[----:B------:R-:W-:Y:S01]  /*eb60*/  FMUL.FTZ R61, R61, R10 ;  /* 0x0000000a3d3d7220 */ /* 0x000fe20000410000 */
[----:B------:R-:W-:Y:S01]  /*eb70*/  HADD2.F32 R11, -RZ, R11.H1_H1 ;  /* 0x3000000bff0b7230 */ /* 0x000fe20000004100 */
[----:B------:R-:W-:Y:S01]  /*eb80*/  FFMA.FTZ R55, R56, R46, -R55 ;  /* 0x0000002e38377223 */ /* 0x000fe20000010837 */
[----:B------:R-:W-:Y:S01]  /*eb90*/  HADD2.F32 R38, -RZ, R33.H0_H0 ;  /* 0x20000021ff267230 */ /* 0x000fe20000004100 */
[----:B------:R-:W-:-:S02]  /*eba0*/  FMUL.FTZ R33, R36, R15 ;  /* 0x0000000f24217220 */ /* 0x000fc40000410000 */
[----:B------:R-:W-:Y:S02]  /*ebb0*/  FFMA.FTZ R31, R53, R10, R31 ;  /* 0x0000000a351f7223 */ /* 0x000fe4000001001f */
[-C--:B------:R-:W-:Y:S02]  /*ebc0*/  FMUL.FTZ R10, R36, R11.reuse ;  /* 0x0000000b240a7220 */ /* 0x080fe40000410000 */
[----:B------:R-:W-:Y:S02]  /*ebd0*/  FFMA.FTZ R36, R38, R11, R33 ;  /* 0x0000000b26247223 */ /* 0x000fe40000010021 */
        /* <DEDUP_REMOVED lines=11> */
[----:B------:R-:W-:-:S02]  /*ec90*/  F2FP.PACK_AB R14, R51, R60 ;  /* 0x0000003c330e723e */ /* 0x000fc400000000ff */
[----:B------:R-:W-:Y:S02]  /*eca0*/  F2FP.PACK_AB R10, R62, R59 ;  /* 0x0000003b3e0a723e */ /* 0x000fe400000000ff */
[----:B------:R-:W-:-:S05]  /*ecb0*/  F2FP.PACK_AB R15, R38, R61 ;  /* 0x0000003d260f723e */ /* 0x000fca00000000ff */
[----:B------:R1:W-:Y:S04]  /*ecc0*/  STS.128 [R44+0x10080], R12 ;  /* 0x0100800c2c007388 */ /* 0x0003e80000000c00 */
[----:B------:R1:W-:Y:S02]  /*ecd0*/  STS.128 [R42+0x10080], R8 ;  /* 0x010080082a007388 */ /* 0x0003e40000000c00 */
.L_x_844:
[----:B------:R-:W-:Y:S05]  /*ece0*/  BSYNC B0 ;  /* 0x0000000000007941 */ /* 0x000fea0003800000 */
.L_x_843:
[----:B------:R-:W-:-:S13]  /*ecf0*/  ISETP.GE.AND P0, PT, R30, c[0x0][0x27c], PT ;  /* 0x00009f001e007a0c */ /* 0x000fda0003f06270 */
[----:B------:R-:W-:Y:S05]  /*ed00*/  @P0 BRA `(.L_x_822) ;  /* 0x000005f000000947 */ /* 0x000fea0003800000 */
[----:B-1----:R-:W-:Y:S01]  /*ed10*/  SHF.R.S32.HI R9, RZ, 0x1f, R30 ;  /* 0x0000001fff097819 */ /* 0x002fe2000001141e */
[--C-:B------:R-:W-:Y:S02]  /*ed20*/  HADD2.F32 R37, -RZ, R26.reuse.H0_H0 ;  /* 0x2000001aff257230 */ /* 0x100fe40000004100 */
[--C-:B------:R-:W-:Y:S01]  /*ed30*/  HADD2.F32 R44, -RZ, R27.reuse.H1_H1 ;  /* 0x3000001bff2c7230 */ /* 0x100fe20000004100 */
[CC--:B------:R-:W-:Y:S01]  /*ed40*/  LEA.HI R8, R9.reuse, R30.reuse, RZ, 0x3 ;  /* 0x0000001e09087211 */ /* 0x0c0fe200078f18ff */
[----:B------:R-:W-:Y:S01]  /*ed50*/  HADD2.F32 R27, -RZ, R27.H0_H0 ;  /* 0x2000001bff1b7230 */ /* 0x000fe20000004100 */
[----:B------:R-:W-:Y:S01]  /*ed60*/  LEA.HI R12, R9, R30, RZ, 0x6 ;  /* 0x0000001e090c7211 */ /* 0x000fe200078f30ff */
[--C-:B------:R-:W-:Y:S01]  /*ed70*/  HADD2.F32 R46, -RZ, R29.reuse.H1_H1 ;  /* 0x3000001dff2e7230 */ /* 0x100fe20000004100 */
        /* <DEDUP_REMOVED lines=16> */
[--C-:B------:R-:W-:Y:S01]  /*ee80*/  HADD2.F32 R43, -RZ, R23.reuse.H0_H0 ;  /* 0x20000017ff2b7230 */ /* 0x100fe20000004100 */
[----:B------:R-:W-:Y:S01]  /*ee90*/  LOP3.LUT R8, R8, 0x7fffe000, RZ, 0xc0, !PT ;  /* 0x7fffe00008087812 */ /* 0x000fe200078ec0ff */
[----:B------:R-:W-:Y:S01]  /*eea0*/  HADD2.F32 R23, -RZ, R23.H1_H1 ;  /* 0x30000017ff177230 */ /* 0x000fe20000004100 */
        /* <DEDUP_REMOVED lines=14> */
[-C--:B------:R-:W-:Y:S01]  /*ef90*/  FMUL.FTZ R37, R37, R36.reuse ;  /* 0x0000002425257220 */ /* 0x080fe20000410000 */
[----:B------:R-:W-:Y:S01]  /*efa0*/  HADD2.F32 R14, -RZ, R15.H0_H0 ;  /* 0x2000000fff0e7230 */ /* 0x000fe20000004100 */
[----:B------:R-:W-:Y:S01]  /*efb0*/  FFMA.FTZ R42, R41, R36, R42 ;  /* 0x00000024292a7223 */ /* 0x000fe2000001002a */
[----:B------:R-:W-:Y:S01]  /*efc0*/  HADD2.F32 R36, -RZ, R25.H0_H0 ;  /* 0x20000019ff247230 */ /* 0x000fe20000004100 */
[----:B------:R-:W-:Y:S01]  /*efd0*/  FMUL.FTZ R43, R43, R38 ;  /* 0x000000262b2b7220 */ /* 0x000fe20000410000 */
[--C-:B------:R-:W-:Y:S01]  /*efe0*/  HADD2.F32 R9, -RZ, R10.reuse.H0_H0 ;  /* 0x2000000aff097230 */ /* 0x100fe20000004100 */
[C---:B------:R-:W-:Y:S01]  /*eff0*/  FMUL.FTZ R49, R27.reuse, R14 ;  /* 0x0000000e1b317220 */ /* 0x040fe20000410000 */
[----:B------:R-:W-:Y:S01]  /*f000*/  HADD2.F32 R39, -RZ, R10.H1_H1 ;  /* 0x3000000aff277230 */ /* 0x000fe20000004100 */
[----:B------:R-:W-:Y:S01]  /*f010*/  FFMA.FTZ R45, R36, R38, R45 ;  /* 0x00000026242d7223 */ /* 0x000fe2000001002d */
[--C-:B------:R-:W-:Y:S01]  /*f020*/  HADD2.F32 R38, -RZ, R22.reuse.H1_H1 ;  /* 0x30000016ff267230 */ /* 0x100fe20000004100 */
[-C--:B------:R-:W-:Y:S01]  /*f030*/  FMUL.FTZ R44, R44, R9.reuse ;  /* 0x000000092c2c7220 */ /* 0x080fe20000410000 */
[----:B------:R-:W-:Y:S01]  /*f040*/  HADD2.F32 R10, -RZ, R11.H0_H0 ;  /* 0x2000000bff0a7230 */ /* 0x000fe20000004100 */
[----:B------:R-:W-:Y:S01]  /*f050*/  FFMA.FTZ R47, R46, R9, R47 ;  /* 0x000000092e2f7223 */ /* 0x000fe2000001002f */
[----:B------:R-:W-:Y:S01]  /*f060*/  HADD2.F32 R15, -RZ, R15.H1_H1 ;  /* 0x3000000fff0f7230 */ /* 0x000fe20000004100 */
[----:B------:R-:W-:Y:S01]  /*f070*/  FMUL.FTZ R48, R38, R34 ;  /* 0x0000002226307220 */ /* 0x000fe20000410000 */
[----:B------:R-:W-:Y:S01]  /*f080*/  HADD2.F32 R22, -RZ, R22.H0_H0 ;  /* 0x20000016ff167230 */ /* 0x000fe20000004100 */
[-C--:B------:R-:W-:Y:S01]  /*f090*/  FMUL.FTZ R27, R27, R10.reuse ;  /* 0x0000000a1b1b7220 */ /* 0x080fe20000410000 */
[--C-:B------:R-:W-:Y:S01]  /*f0a0*/  HADD2.F32 R9, -RZ, R24.reuse.H1_H1 ;  /* 0x30000018ff097230 */ /* 0x100fe20000004100 */
[----:B------:R-:W-:Y:S01]  /*f0b0*/  FFMA.FTZ R49, R29, R10, R49 ;  /* 0x0000000a1d317223 */ /* 0x000fe20000010031 */
[----:B------:R-:W-:Y:S01]  /*f0c0*/  HADD2.F32 R11, -RZ, R11.H1_H1 ;  /* 0x3000000bff0b7230 */ /* 0x000fe20000004100 */
[----:B------:R-:W-:Y:S01]  /*f0d0*/  FMUL.FTZ R10, R22, R15 ;  /* 0x0000000f160a7220 */ /* 0x000fe20000410000 */
[----:B------:R-:W-:Y:S01]  /*f0e0*/  HADD2.F32 R24, -RZ, R24.H0_H0 ;  /* 0x20000018ff187230 */ /* 0x000fe20000004100 */
[-C--:B------:R-:W-:Y:S01]  /*f0f0*/  FMUL.FTZ R38, R38, R39.reuse ;  /* 0x0000002726267220 */ /* 0x080fe20000410000 */
[----:B------:R-:W-:Y:S01]  /*f100*/  HADD2.F32 R35, -RZ, R12.H0_H0 ;  /* 0x2000000cff237230 */ /* 0x000fe20000004100 */
[----:B------:R-:W-:Y:S01]  /*f110*/  FFMA.FTZ R48, R9, R39, R48 ;  /* 0x0000002709307223 */ /* 0x000fe20000010030 */
[----:B------:R-:W-:Y:S01]  /*f120*/  HADD2.F32 R40, -RZ, R8.H0_H0 ;  /* 0x20000008ff287230 */ /* 0x000fe20000004100 */
[-C--:B------:R-:W-:Y:S01]  /*f130*/  FMUL.FTZ R39, R22, R11.reuse ;  /* 0x0000000b16277220 */ /* 0x080fe20000410000 */
[----:B------:R-:W-:Y:S01]  /*f140*/  HADD2.F32 R12, -RZ, R12.H1_H1 ;  /* 0x3000000cff0c7230 */ /* 0x000fe20000004100 */
[----:B------:R-:W-:Y:S01]  /*f150*/  FFMA.FTZ R22, R24, R11, R10 ;  /* 0x0000000b18167223 */ /* 0x000fe2000001000a */
[----:B------:R-:W-:Y:S01]  /*f160*/  HADD2.F32 R8, -RZ, R8.H1_H1 ;  /* 0x30000008ff087230 */ /* 0x000fe20000004100 */
[C---:B------:R-:W-:Y:S01]  /*f170*/  FMUL.FTZ R11, R26.reuse, R35 ;  /* 0x000000231a0b7220 */ /* 0x040fe20000410000 */
[----:B------:R-:W-:Y:S01]  /*f180*/  HADD2.F32 R25, -RZ, R25.H1_H1 ;  /* 0x30000019ff197230 */ /* 0x000fe20000004100 */
[----:B------:R-:W-:-:S02]  /*f190*/  FMUL.FTZ R26, R26, R40 ;  /* 0x000000281a1a7220 */ /* 0x000fc40000410000 */
[C---:B------:R-:W-:Y:S02]  /*f1a0*/  FMUL.FTZ R10, R23.reuse, R12 ;  /* 0x0000000c170a7220 */ /* 0x040fe40000410000 */
[----:B------:R-:W-:Y:S02]  /*f1b0*/  FFMA.FTZ R40, R28, R40, R11 ;  /* 0x000000281c287223 */ /* 0x000fe4000001000b */
[-C--:B------:R-:W-:Y:S02]  /*f1c0*/  FMUL.FTZ R11, R23, R8.reuse ;  /* 0x00000008170b7220 */ /* 0x080fe40000410000 */
[----:B------:R-:W-:Y:S01]  /*f1d0*/  FFMA.FTZ R23, R25, R8, R10 ;  /* 0x0000000819177223 */ /* 0x000fe2000001000a */
[----:B------:R-:W-:Y:S01]  /*f1e0*/  F2FP.PACK_AB R10, R48, R47 ;  /* 0x0000002f300a723e */ /* 0x000fe200000000ff */
[----:B------:R-:W-:Y:S02]  /*f1f0*/  FFMA.FTZ R36, R36, R33, -R43 ;  /* 0x0000002124247223 */ /* 0x000fe4000001082b */
[----:B------:R-:W-:Y:S01]  /*f200*/  FFMA.FTZ R37, R41, R32, -R37 ;  /* 0x0000002029257223 */ /* 0x000fe20000010825 */
[----:B------:R-:W-:Y:S01]  /*f210*/  F2FP.PACK_AB R8, R23, R40 ;  /* 0x000000281708723e */ /* 0x000fe200000000ff */
[----:B------:R-:W-:-:S02]  /*f220*/  FFMA.FTZ R44, R46, R13, -R44 ;  /* 0x0000000d2e2c7223 */ /* 0x000fc4000001082c */
[----:B------:R-:W-:Y:S01]  /*f230*/  FFMA.FTZ R33, R9, R34, -R38 ;  /* 0x0000002209217223 */ /* 0x000fe20000010826 */
[----:B------:R-:W-:Y:S01]  /*f240*/  F2FP.PACK_AB R13, R36, R37 ;  /* 0x00000025240d723e */ /* 0x000fe200000000ff */
[----:B------:R-:W-:Y:S01]  /*f250*/  FFMA.FTZ R27, R29, R14, -R27 ;  /* 0x0000000e1d1b7223 */ /* 0x000fe2000001081b */
[----:B------:R-:W-:Y:S01]  /*f260*/  F2FP.PACK_AB R9, R45, R42 ;  /* 0x0000002a2d09723e */ /* 0x000fe200000000ff */
[----:B------:R-:W-:Y:S01]  /*f270*/  FFMA.FTZ R24, R24, R15, -R39 ;  /* 0x0000000f18187223 */ /* 0x000fe20000010827 */
[----:B------:R-:W-:Y:S01]  /*f280*/  F2FP.PACK_AB R14, R33, R44 ;  /* 0x0000002c210e723e */ /* 0x000fe200000000ff */
[----:B------:R-:W-:Y:S02]  /*f290*/  FFMA.FTZ R26, R28, R35, -R26 ;  /* 0x000000231c1a7223 */ /* 0x000fe4000001081a */
[----:B------:R-:W-:Y:S01]  /*f2a0*/  FFMA.FTZ R25, R25, R12, -R11 ;  /* 0x0000000c19197223 */ /* 0x000fe2000001080b */
[----:B------:R-:W-:Y:S02]  /*f2b0*/  F2FP.PACK_AB R15, R24, R27 ;  /* 0x0000001b180f723e */ /* 0x000fe400000000ff */
[----:B------:R-:W-:-:S02]  /*f2c0*/  F2FP.PACK_AB R11, R22, R49 ;  /* 0x00000031160b723e */ /* 0x000fc400000000ff */
[----:B------:R-:W-:-:S05]  /*f2d0*/  F2FP.PACK_AB R12, R25, R26 ;  /* 0x0000001a190c723e */ /* 0x000fca00000000ff */
[----:B------:R1:W-:Y:S04]  /*f2e0*/  STS.128 [R30+0x10080], R12 ;  /* 0x0100800c1e007388 */ /* 0x0003e80000000c00 */
[----:B------:R1:W-:Y:S02]  /*f2f0*/  STS.128 [R31+0x10080], R8 ;  /* 0x010080081f007388 */ /* 0x0003e40000000c00 */
.L_x_822:
[----:B------:R-:W-:Y:S05]  /*f300*/  BSYNC B2 ;  /* 0x0000000000027941 */ /* 0x000fea0003800000 */
.L_x_794:
[----:B-1----:R-:W-:Y:S01]  /*f310*/  IMAD R8, R19, c[0x0][0x208], RZ ;  /* 0x0000820013087a24 */ /* 0x002fe200078e02ff */
[----:B------:R-:W-:Y:S01]  /*f320*/  ISETP.GT.AND P3, PT, R86, 0x7f, PT ;  /* 0x0000007f5600780c */ /* 0x000fe20003f64270 */
[----:B------:R-:W-:Y:S01]  /*f330*/  IMAD.SHL.U32 R10, R20, 0x40, RZ ;  /* 0x00000040140a7824 */ /* 0x000fe200078e00ff */
[----:B------:R-:W-:Y:S01]  /*f340*/  SEL R13, RZ, 0x4, P6 ;  /* 0x00000004ff0d7807 */ /* 0x000fe20003000000 */
[----:B------:R-:W-:Y:S01]  /*f350*/  IMAD.WIDE.U32 R14, R21, c[0x0][0x208], RZ ;  /* 0x00008200150e7a25 */ /* 0x000fe200078e00ff */
[----:B------:R-:W-:Y:S01]  /*f360*/  LEA.HI R7, R7, R86, RZ, 0x5 ;  /* 0x0000005607077211 */ /* 0x000fe200078f28ff */
[----:B------:R-:W-:-:S04]  /*f370*/  DEPBAR.LE SB0, 0x0 ;  /* 0x000080000000791a */ /* 0x000fc80000000000 */
[----:B------:R-:W-:Y:S01]  /*f380*/  IMAD R8, R21, c[0x0][0x20c], R8 ;  /* 0x0000830015087a24 */ /* 0x000fe200078e0208 */
[----:B------:R-:W-:Y:S01]  /*f390*/  LOP3.LUT R10, R10, 0x1c0, RZ, 0xc0, !PT ;  /* 0x000001c00a0a7812 */ /* 0x000fe200078ec0ff */
[----:B------:R-:W-:Y:S01]  /*f3a0*/  IMAD.SHL.U32 R9, R157, 0x8, RZ ;  /* 0x000000089d097824 */ /* 0x000fe200078e00ff */
[----:B------:R-:W-:Y:S01]  /*f3b0*/  BAR.SYNC.DEFER_BLOCKING 0x0 ;  /* 0x0000000000007b1d */ /* 0x000fe20000010000 */
[----:B------:R-:W-:Y:S01]  /*f3c0*/  IMAD.MOV.U32 R232, RZ, RZ, R226 ;  /* 0x000000ffffe87224 */ /* 0x000fe200078e00e2 */
[----:B------:R-:W-:Y:S01]  /*f3d0*/  LOP3.LUT P1, RZ, R20, 0x2, RZ, 0xc0, !PT ;  /* 0x0000000214ff7812 */ /* 0x000fe2000782c0ff */
[----:B------:R-:W-:Y:S01]  /*f3e0*/  IMAD.IADD R8, R15, 0x1, R8 ;  /* 0x000000010f087824 */ /* 0x000fe200078e0208 */
[----:B------:R-:W-:Y:S01]  /*f3f0*/  LOP3.LUT R9, R10, 0x8, R9, 0xf8, !PT ;  /* 0x000000080a097812 */ /* 0x000fe200078ef809 */
[----:B------:R-:W-:Y:S01]  /*f400*/  IMAD.WIDE.U32 R14, R14, 0x30, R232 ;  /* 0x000000300e0e7825 */ /* 0x000fe200078e00e8 */
[----:B------:R-:W-:Y:S02]  /*f410*/  SHF.R.U32.HI R10, RZ, 0x3, R10 ;  /* 0x00000003ff0a7819 */ /* 0x000fe4000001160a */
[----:B------:R-:W-:Y:S01]  /*f420*/  P2R R12, PR, RZ, 0x40 ;  /* 0x00000040ff0c7803 */ /* 0x000fe20000000000 */
[----:B------:R-:W-:Y:S01]  /*f430*/  IMAD R8, R8, 0x30, RZ ;  /* 0x0000003008087824 */ /* 0x000fe200078e02ff */
[----:B------:R-:W-:Y:S01]  /*f440*/  LOP3.LUT R10, R9, R10, RZ, 0x3c, !PT ;  /* 0x0000000a090a7212 */ /* 0x000fe200078e3cff */
[----:B------:R-:W-:Y:S01]  /*f450*/  IMAD.SHL.U32 R11, R7, 0x20, RZ ;  /* 0x00000020070b7824 */ /* 0x000fe200078e00ff */
[----:B------:R-:W-:Y:S01]  /*f460*/  LEA R24, P0, R14, c[0x0][0x1f8], 0x1 ;  /* 0x00007e000e187a11 */ /* 0x000fe200078008ff */
[----:B------:R-:W-:Y:S01]  /*f470*/  IMAD.IADD R8, R15, 0x1, R8 ;  /* 0x000000010f087824 */ /* 0x000fe200078e0208 */
[----:B------:R-:W-:Y:S01]  /*f480*/  SEL R9, RZ, 0x2, P4 ;  /* 0x00000002ff097807 */ /* 0x000fe20002000000 */
[----:B------:R-:W-:Y:S01]  /*f490*/  IMAD R221, R17, 0x200, R10 ;  /* 0x0000020011dd7824 */ /* 0x000fe200078e020a */
[----:B------:R-:W-:Y:S01]  /*f4a0*/  LOP3.LUT R11, R11, 0x7ffffc00, RZ, 0xc0, !PT ;  /* 0x7ffffc000b0b7812 */ /* 0x000fe200078ec0ff */
[----:B------:R-:W-:Y:S01]  /*f4b0*/  IMAD.SHL.U32 R228, R16, 0x2, RZ ;  /* 0x0000000210e47824 */ /* 0x000fe200078e00ff */
[----:B------:R-:W-:Y:S01]  /*f4c0*/  LEA.HI.X R25, R14, c[0x0][0x1fc], R8, 0x1, P0 ;  /* 0x00007f000e197a11 */ /* 0x000fe200000f0c08 */
[----:B------:R-:W-:Y:S01]  /*f4d0*/  @!P3 IMAD.MOV.U32 R8, RZ, RZ, c[0x0][0x20c] ;  /* 0x00008300ff08b624 */ /* 0x000fe200078e00ff */
[----:B------:R-:W-:Y:S01]  /*f4e0*/  IADD3 R13, R13, R9, R18 ;  /* 0x000000090d0d7210 */ /* 0x000fe20007ffe012 */
[----:B------:R-:W-:Y:S01]  /*f4f0*/  @!P3 IMAD.MOV.U32 R9, RZ, RZ, c[0x0][0x208] ;  /* 0x00008200ff09b624 */ /* 0x000fe200078e00ff */
[----:B------:R-:W-:Y:S01]  /*f500*/  SEL R14, RZ, 0x8, P5 ;  /* 0x00000008ff0e7807 */ /* 0x000fe20002800000 */
[----:B------:R-:W-:-:S03]  /*f510*/  IMAD.SHL.U32 R221, R221, 0x2, RZ ;  /* 0x00000002dddd7824 */ /* 0x000fc600078e00ff */
[C---:B------:R-:W-:Y:S01]  /*f520*/  @!P3 LEA R56, P0, R9.reuse, R24, 0x6 ;  /* 0x000000180938b211 */ /* 0x040fe200078030ff */
[----:B------:R-:W-:Y:S01]  /*f530*/  IMAD.IADD R13, R14, 0x1, R13 ;  /* 0x000000010e0d7824 */ /* 0x000fe200078e020d */
[----:B------:R-:W-:Y:S01]  /*f540*/  IADD3 R14, R0, R87, -R157 ;  /* 0x00000057000e7210 */ /* 0x000fe20007ffe89d */
[----:B------:R-:W-:Y:S01]  /*f550*/  IMAD.IADD R0, R2, 0x1, R11 ;  /* 0x0000000102007824 */ /* 0x000fe200078e020b */
[----:B------:R-:W-:Y:S01]  /*f560*/  @!P3 LEA.HI.X R57, R9, R25, R8, 0x6, P0 ;  /* 0x000000190939b211 */ /* 0x000fe200000f3408 */
[----:B------:R-:W-:Y:S01]  /*f570*/  LDSM.16.M88.4 R16, [R221+0xa080] ;  /* 0x00a08000dd10783b */ /* 0x000fe20000000200 */
[----:B------:R-:W-:Y:S01]  /*f580*/  LOP3.LUT P4, RZ, R13, 0x1, RZ, 0xc0, !PT ;  /* 0x000000010dff7812 */ /* 0x000fe2000788c0ff */
[C---:B------:R-:W-:Y:S01]  /*f590*/  IMAD.SHL.U32 R28, R0.reuse, 0x2, RZ ;  /* 0x00000002001c7824 */ /* 0x040fe200078e00ff */
[----:B------:R-:W-:Y:S01]  /*f5a0*/  LEA R222, R0, 0x10080, 0x1 ;  /* 0x0001008000de7811 */ /* 0x000fe200078e08ff */
[----:B------:R-:W-:Y:S01]  /*f5b0*/  LDSM.16.M88.4 R44, [R221+0xa880] ;  /* 0x00a88000dd2c783b */ /* 0x000fe20000000200 */
[----:B------:R-:W-:Y:S01]  /*f5c0*/  ISETP.LT.OR P0, PT, R14, 0x1, !P4 ;  /* 0x000000010e00780c */ /* 0x000fe20006701670 */
[----:B------:R-:W-:Y:S01]  /*f5d0*/  IMAD.MOV.U32 R0, RZ, RZ, 0x40 ;  /* 0x00000040ff007424 */ /* 0x000fe200078e00ff */
[----:B------:R-:W-:Y:S01]  /*f5e0*/  IADD3 R10, R221, 0xa080, RZ ;  /* 0x0000a080dd0a7810 */ /* 0x000fe20007ffe0ff */
[--C-:B------:R-:W-:Y:S01]  /*f5f0*/  IMAD R220, R5, 0x2, R222.reuse ;  /* 0x0000000205dc7824 */ /* 0x100fe200078e02de */
[----:B------:R-:W-:Y:S01]  /*f600*/  IADD3 R219, R221, 0xa0a0, RZ ;  /* 0x0000a0a0dddb7810 */ /* 0x000fe20007ffe0ff */
[----:B------:R-:W1:Y:S01]  /*f610*/  LDSM.16.M88.4 R28, [R28+0x10080] ;  /* 0x010080001c1c783b */ /* 0x000e620000000200 */
[----:B------:R-:W-:Y:S01]  /*f620*/  @P1 IADD3 R219, R10, -0x20, RZ ;  /* 0xffffffe00adb1810 */ /* 0x000fe20007ffe0ff */
[----:B------:R-:W-:Y:S01]  /*f630*/  IMAD R218, R3, 0x2, R222 ;  /* 0x0000000203da7824 */ /* 0x000fe200078e02de */
[C---:B------:R-:W-:Y:S01]  /*f640*/  LOP3.LUT P2, RZ, R13.reuse, 0x2, RZ, 0xc0, !PT ;  /* 0x000000020dff7812 */ /* 0x040fe2000784c0ff */
[----:B------:R-:W-:Y:S01]  /*f650*/  LDSM.16.M88.4 R40, [R221+0xb080] ;  /* 0x00b08000dd28783b */ /* 0x000fe20000000200 */
[----:B------:R-:W-:Y:S01]  /*f660*/  LOP3.LUT P1, RZ, R13, 0x4, RZ, 0xc0, !PT ;  /* 0x000000040dff7812 */ /* 0x000fe2000782c0ff */
[----:B------:R-:W-:Y:S01]  /*f670*/  IMAD R217, R3, 0x2, R220 ;  /* 0x0000000203d97824 */ /* 0x000fe200078e02dc */
[----:B------:R-:W-:Y:S01]  /*f680*/  @!P3 ISETP.LT.OR P4, PT, R14, 0x21, !P4 ;  /* 0x000000210e00b80c */ /* 0x000fe20006781670 */
[----:B------:R-:W-:Y:S01]  /*f690*/  LDSM.16.M88.4 R8, [R220] ;  /* 0x00000000dc08783b */ /* 0x000fe20000000200 */
[----:B------:R-:W-:-:S02]  /*f6a0*/  IADD3 R211, R219, 0x800, RZ ;  /* 0x00000800dbd37810 */ /* 0x000fc40007ffe0ff */
[C---:B------:R-:W-:Y:S01]  /*f6b0*/  IADD3 R210, R219.reuse, 0x1000, RZ ;  /* 0x00001000dbd27810 */ /* 0x040fe20007ffe0ff */
[----:B------:R-:W2:Y:S01]  /*f6c0*/  LDSM.16.M88.4 R52, [R219] ;  /* 0x00000000db34783b */ /* 0x000ea20000000200 */
[C---:B------:R-:W-:Y:S02]  /*f6d0*/  IADD3 R208, R219.reuse, 0x1800, RZ ;  /* 0x00001800dbd07810 */ /* 0x040fe40007ffe0ff */
[C---:B------:R-:W-:Y:S01]  /*f6e0*/  IADD3 R207, R219.reuse, 0x2000, RZ ;  /* 0x00002000dbcf7810 */ /* 0x040fe20007ffe0ff */
[----:B------:R-:W4:Y:S01]  /*f6f0*/  LDSM.16.M88.4 R48, [R219+0x800] ;  /* 0x00080000db30783b */ /* 0x000f220000000200 */
[C---:B------:R-:W-:Y:S02]  /*f700*/  IADD3 R206, R219.reuse, 0x2800, RZ ;  /* 0x00002800dbce7810 */ /* 0x040fe40007ffe0ff */
[C---:B------:R-:W-:Y:S01]  /*f710*/  IADD3 R205, R219.reuse, 0x3000, RZ ;  /* 0x00003000dbcd7810 */ /* 0x040fe20007ffe0ff */
[----:B------:R-:W-:Y:S01]  /*f720*/  LDSM.16.M88.4 R36, [R219+0x1000] ;  /* 0x00100000db24783b */ /* 0x000fe20000000200 */
[----:B------:R-:W-:-:S02]  /*f730*/  IADD3 R204, R219, 0x3800, RZ ;  /* 0x00003800dbcc7810 */ /* 0x000fc40007ffe0ff */
[C---:B------:R-:W-:Y:S01]  /*f740*/  IADD3 R203, R219.reuse, 0x4000, RZ ;  /* 0x00004000dbcb7810 */ /* 0x040fe20007ffe0ff */
[----:B------:R-:W-:Y:S01]  /*f750*/  @!PT LDS RZ, [RZ] ;  /* 0x00000000fffff984 */ /* 0x000fe20000000800 */
[----:B------:R-:W-:Y:S01]  /*f760*/  @!PT LDS RZ, [RZ] ;  /* 0x00000000fffff984 */ /* 0x000fe20000000800 */
[----:B------:R-:W-:Y:S01]  /*f770*/  @!PT LDS RZ, [RZ] ;  /* 0x00000000fffff984 */ /* 0x000fe20000000800 */
[----:B------:R3:W-:Y:S01]  /*f780*/  LDGSTS.E.BYPASS.LTC128B.128 [R228+0x4080], [R24.64], !P0 ;  /* 0x0408000018e47fae */ /* 0x0007e2000c101d52 */
[----:B------:R-:W-:Y:S02]  /*f790*/  LOP3.LUT P0, RZ, R20, 0x4, RZ, 0xc0, !PT ;  /* 0x0000000414ff7812 */ /* 0x000fe4000780c0ff */
[----:B------:R-:W-:Y:S02]  /*f7a0*/  IADD3 R202, R219, 0x4800, RZ ;  /* 0x00004800dbca7810 */ /* 0x000fe40007ffe0ff */
[----:B------:R-:W-:Y:S02]  /*f7b0*/  SEL R0, R0, 0xffffffc0, !P0 ;  /* 0xffffffc000007807 */ /* 0x000fe40004000000 */
[C---:B------:R-:W-:Y:S02]  /*f7c0*/  ISETP.LT.OR P0, PT, R14.reuse, 0x1, !P2 ;  /* 0x000000010e00780c */ /* 0x040fe40005701670 */
[C---:B------:R-:W-:Y:S01]  /*f7d0*/  @!P3 ISETP.LT.OR P2, PT, R14.reuse, 0x21, !P2 ;  /* 0x000000210e00b80c */ /* 0x040fe20005741670 */
[--C-:B------:R-:W-:Y:S01]  /*f7e0*/  IMAD.IADD R215, R221, 0x1, R0.reuse ;  /* 0x00000001ddd77824 */ /* 0x100fe200078e0200 */
[C---:B------:R-:W-:Y:S01]  /*f7f0*/  IADD3 R201, R219.reuse, 0x5000, RZ ;  /* 0x00005000dbc97810 */ /* 0x040fe20007ffe0ff */
[C---:B------:R-:W-:Y:S01]  /*f800*/  IMAD.IADD R209, R219.reuse, 0x1, R0 ;  /* 0x00000001dbd17824 */ /* 0x040fe200078e0200 */
[----:B------:R-:W-:Y:S01]  /*f810*/  IADD3 R200, R219, 0x5800, RZ ;  /* 0x00005800dbc87810 */ /* 0x000fe20007ffe0ff */
[----:B-1-3--:R-:W-:Y:S06]  /*f820*/  HMMA.16816.F32 R20, R28, R16, RZ ;  /* 0x000000101c14723c */ /* 0x00afec00000018ff */
[----:B------:R1:W-:Y:S01]  /*f830*/  LDGSTS.E.BYPASS.LTC128B.128 [R228+0x5880], [R24.64+0x80], !P0 ;  /* 0x0588008018e47fae */ /* 0x0003e2000c101d52 */
[----:B------:R-:W-:-:S02]  /*f840*/  ISETP.LT.OR P0, PT, R14, 0x1, !P1 ;  /* 0x000000010e00780c */ /* 0x000fc40004f01670 */
[----:B------:R-:W-:Y:S01]  /*f850*/  @!P3 ISETP.LT.OR P1, PT, R14, 0x21, !P1 ;  /* 0x000000210e00b80c */ /* 0x000fe20004f21670 */
[C---:B------:R-:W-:Y:S08]  /*f860*/  HMMA.16816.F32 R16, R28.reuse, R18, RZ ;  /* 0x000000121c10723c */ /* 0x040ff000000018ff */
[----:B------:R-:W-:Y:S02]  /*f870*/  HMMA.16816.F32 R32, R28, R44, RZ ;  /* 0x0000002c1c20723c */ /* 0x000fe400000018ff */
[----:B------:R1:W-:Y:S01]  /*f880*/  LDGSTS.E.BYPASS.LTC128B.128 [R228+0x7080], [R24.64+0x100], !P0 ;  /* 0x0708010018e47fae */ /* 0x0003e2000c101d52 */
[----:B------:R-:W-:-:S04]  /*f890*/  LOP3.LUT P0, RZ, R13, 0x8, RZ, 0xc0, !PT ;  /* 0x000000080dff7812 */ /* 0x000fc8000780c0ff */
[C---:B------:R-:W-:Y:S01]  /*f8a0*/  ISETP.LT.OR P6, PT, R14.reuse, 0x1, !P0 ;  /* 0x000000010e00780c */ /* 0x040fe200047c1670 */
[----:B--2---:R-:W-:Y:S01]  /*f8b0*/  HMMA.16816.F32 R20, R8, R52, R20 ;  /* 0x000000340814723c */ /* 0x004fe20000001814 */
[----:B------:R-:W-:-:S07]  /*f8c0*/  @!P3 ISETP.LT.OR P0, PT, R14, 0x21, !P0 ;  /* 0x000000210e00b80c */ /* 0x000fce0004701670 */
[----:B------:R-:W-:Y:S04]  /*f8d0*/  HMMA.16816.F32 R16, R8, R54, R16 ;  /* 0x000000360810723c */ /* 0x000fe80000001810 */
[----:B------:R1:W-:Y:S01]  /*f8e0*/  LDGSTS.E.BYPASS.LTC128B.128 [R228+0x8880], [R24.64+0x180], !P6 ;  /* 0x0888018018e47fae */ /* 0x0003e2000f101d52 */
[----:B------:R-:W-:-:S03]  /*f8f0*/  ISETP.NE.AND P6, PT, R12, RZ, PT ;  /* 0x000000ff0c00720c */ /* 0x000fc60003fc5270 */
[----:B------:R2:W-:Y:S01]  /*f900*/  @!P3 LDGSTS.E.BYPASS.LTC128B.128 [R228+0x5080], [R56.64], !P4 ;  /* 0x0508000038e4bfae */ /* 0x0005e2000e101d52 */
[----:B------:R-:W-:Y:S01]  /*f910*/  HMMA.16816.F32 R44, R28, R46, RZ ;  /* 0x0000002e1c2c723c */ /* 0x000fe200000018ff */
[----:B------:R-:W-:Y:S02]  /*f920*/  ISETP.GE.AND P4, PT, R87, 0x31, PT ;  /* 0x000000315700780c */ /* 0x000fe40003f86270 */
[----:B------:R2:W-:Y:S04]  /*f930*/  @!P3 LDGSTS.E.BYPASS.LTC128B.128 [R228+0x6880], [R56.64+0x80], !P2 ;  /* 0x0688008038e4bfae */ /* 0x0005e8000d101d52 */
[----:B------:R2:W-:Y:S01]  /*f940*/  @!P3 LDGSTS.E.BYPASS.LTC128B.128 [R228+0x8080], [R56.64+0x100], !P1 ;  /* 0x0808010038e4bfae */ /* 0x0005e2000c901d52 */
[C---:B----4-:R-:W-:Y:S03]  /*f950*/  HMMA.16816.F32 R32, R8.reuse, R48, R32 ;  /* 0x000000300820723c */ /* 0x050fe60000001820 */
[----:B------:R2:W-:Y:S04]  /*f960*/  @!P3 LDGSTS.E.BYPASS.LTC128B.128 [R228+0x9880], [R56.64+0x180], !P0 ;  /* 0x0988018038e4bfae */ /* 0x0005e8000c101d52 */
[----:B------:R-:W-:Y:S04]  /*f970*/  LDSM.16.M88.4 R68, [R218] ;  /* 0x00000000da44783b */ /* 0x000fe80000000200 */
[----:B------:R-:W3:Y:S04]  /*f980*/  LDSM.16.M88.4 R64, [R215+0xa080] ;  /* 0x00a08000d740783b */ /* 0x000ee80000000200 */
[----:B------:R-:W-:Y:S01]  /*f990*/  LDSM.16.M88.4 R12, [R217] ;  /* 0x00000000d90c783b */ /* 0x000fe20000000200 */
[----:B------:R-:W-:Y:S03]  /*f9a0*/  HMMA.16816.F32 R44, R8, R50, R44 ;  /* 0x00000032082c723c */ /* 0x000fe6000000182c */
[----:B------:R-:W4:Y:S04]  /*f9b0*/  LDSM.16.M88.4 R60, [R209] ;  /* 0x00000000d13c783b */ /* 0x000f280000000200 */
[----:B-1----:R-:W1:Y:S04]  /*f9c0*/  LDSM.16.M88.4 R24, [R215+0xa880] ;  /* 0x00a88000d718783b */ /* 0x002e680000000200 */
[----:B------:R-:W-:Y:S01]  /*f9d0*/  LDSM.16.M88.4 R48, [R222+0x4000] ;  /* 0x00400000de30783b */ /* 0x000fe20000000200 */
[C---:B--2---:R-:W-:Y:S03]  /*f9e0*/  HMMA.16816.F32 R56, R28.reuse, R40, RZ ;  /* 0x000000281c38723c */ /* 0x044fe600000018ff */
[----:B------:R-:W2:Y:S04]  /*f9f0*/  LDSM.16.M88.4 R72, [R221+0xb880] ;  /* 0x00b88000dd48783b */ /* 0x000ea80000000200 */
[----:B------:R-:W1:Y:S01]  /*fa00*/  LDSM.16.M88.4 R52, [R215+0xb080] ;  /* 0x00b08000d734783b */ /* 0x000e620000000200 */
[----:B------:R-:W-:Y:S03]  /*fa10*/  HMMA.16816.F32 R28, R28, R42, RZ ;  /* 0x0000002a1c1c723c */ /* 0x000fe600000018ff */
[----:B------:R-:W1:Y:S04]  /*fa20*/  LDSM.16.M88.4 R40, [R209+0x800] ;  /* 0x00080000d128783b */ /* 0x000e680000000200 */
[----:B------:R-:W-:Y:S04]  /*fa30*/  LDSM.16.M88.4 R80, [R215+0xe080] ;  /* 0x00e08000d750783b */ /* 0x000fe80000000200 */
[----:B-----5:R-:W-:Y:S01]  /*fa40*/  LDSM.16.M88.4 R88, [R209+0x3800] ;  /* 0x00380000d158783b */ /* 0x020fe20000000200 */
[C---:B---3--:R-:W-:Y:S03]  /*fa50*/  HMMA.16816.F32 R20, R68.reuse, R64, R20 ;  /* 0x000000404414723c */ /* 0x048fe60000001814 */
[----:B------:R-:W-:Y:S04]  /*fa60*/  LDSM.16.M88.4 R76, [R221+0xf080] ;  /* 0x00f08000dd4c783b */ /* 0x000fe80000000200 */
[----:B------:R-:W0:Y:S01]  /*fa70*/  LDGDEPBAR ;  /* 0x00000000000079af */ /* 0x000e220000000000 */
[----:B------:R-:W-:Y:S03]  /*fa80*/  HMMA.16816.F32 R16, R68, R66, R16 ;  /* 0x000000424410723c */ /* 0x000fe60000001810 */
[----:B------:R-:W-:Y:S05]  /*fa90*/  LDSM.16.M88.4 R64, [R219+0x1800] ;  /* 0x00180000db40783b */ /* 0x000fea0000000200 */
[----:B------:R-:W-:Y:S08]  /*faa0*/  HMMA.16816.F32 R56, R8, R36, R56 ;  /* 0x000000240838723c */ /* 0x000ff00000001838 */
[C---:B----4-:R-:W-:Y:S08]  /*fab0*/  HMMA.16816.F32 R20, R12.reuse, R60, R20 ;  /* 0x0000003c0c14723c */ /* 0x050ff00000001814 */
[----:B------:R-:W-:Y:S01]  /*fac0*/  HMMA.16816.F32 R16, R12, R62, R16 ;  /* 0x0000003e0c10723c */ /* 0x000fe20000001810 */
[----:B------:R-:W-:Y:S07]  /*fad0*/  LDSM.16.M88.4 R60, [R221+0xc880] ;  /* 0x00c88000dd3c783b */ /* 0x000fee0000000200 */
[----:B------:R-:W-:Y:S01]  /*fae0*/  HMMA.16816.F32 R8, R8, R38, R28 ;  /* 0x000000260808723c */ /* 0x000fe2000000181c */
[----:B------:R-:W-:Y:S04]  /*faf0*/  LDSM.16.M88.4 R36, [R209+0x1000] ;  /* 0x00100000d124783b */ /* 0x000fe80000000200 */
[----:B------:R-:W-:Y:S03]  /*fb00*/  LDSM.16.M88.4 R28, [R221+0xc080] ;  /* 0x00c08000dd1c783b */ /* 0x000fe60000000200 */
[C---:B-1----:R-:W-:Y:S08]  /*fb10*/  HMMA.16816.F32 R32, R68.reuse, R24, R32 ;  /* 0x000000184420723c */ /* 0x042ff00000001820 */
[----:B------:R-:W-:Y:S01]  /*fb20*/  HMMA.16816.F32 R44, R68, R26, R44 ;  /* 0x0000001a442c723c */ /* 0x000fe2000000182c */
[----:B------:R-:W1:Y:S07]  /*fb30*/  LDSM.16.M88.4 R24, [R220+0x4000] ;  /* 0x00400000dc18783b */ /* 0x000e6e0000000200 */
[C---:B--2---:R-:W-:Y:S08]  /*fb40*/  HMMA.16816.F32 R20, R48.reuse, R72, R20 ;  /* 0x000000483014723c */ /* 0x044ff00000001814 */
[----:B------:R-:W-:Y:S01]  /*fb50*/  HMMA.16816.F32 R16, R48, R74, R16 ;  /* 0x0000004a3010723c */ /* 0x000fe20000001810 */
[----:B------:R-:W-:Y:S07]  /*fb60*/  LDSM.16.M88.4 R72, [R209+0x1800] ;  /* 0x00180000d148783b */ /* 0x000fee0000000200 */
[C---:B------:R-:W-:Y:S08]  /*fb70*/  HMMA.16816.F32 R56, R68.reuse, R52, R56 ;  /* 0x000000344438723c */ /* 0x040ff00000001838 */
[----:B------:R-:W-:Y:S01]  /*fb80*/  HMMA.16816.F32 R68, R68, R54, R8 ;  /* 0x000000364444723c */ /* 0x000fe20000001808 */
[----:B------:R-:W-:Y:S04]  /*fb90*/  LDSM.16.M88.4 R52, [R218+0x4000] ;  /* 0x00400000da34783b */ /* 0x000fe80000000200 */
[----:B------:R-:W-:Y:S03]  /*fba0*/  LDSM.16.M88.4 R8, [R219+0x2000] ;  /* 0x00200000db08783b */ /* 0x000fe60000000200 */
[C---:B------:R-:W-:Y:S08]  /*fbb0*/  HMMA.16816.F32 R32, R12.reuse, R40, R32 ;  /* 0x000000280c20723c */ /* 0x040ff00000001820 */
[----:B------:R-:W-:Y:S01]  /*fbc0*/  HMMA.16816.F32 R44, R12, R42, R44 ;  /* 0x0000002a0c2c723c */ /* 0x000fe2000000182c */
[----:B------:R-:W2:Y:S07]  /*fbd0*/  LDSM.16.M88.4 R40, [R215+0xb880] ;  /* 0x00b88000d728783b */ /* 0x000eae0000000200 */
[C---:B-1----:R-:W-:Y:S08]  /*fbe0*/  HMMA.16816.F32 R20, R24.reuse, R64, R20 ;  /* 0x000000401814723c */ /* 0x042ff00000001814 */
        /* <DEDUP_REMOVED lines=44> */
[----:B------:R-:W1:Y:S04]  /*feb0*/  LDSM.16.M88.4 R28, [R209+0x3000] ;  /* 0x00300000d11c783b */ /* 0x000e680000000200 */
[----:B------:R-:W3:Y:S03]  /*fec0*/  LDSM.16.M88.4 R40, [R219+0x3800] ;  /* 0x00380000db28783b */ /* 0x000ee60000000200 */
[C---:B------:R-:W-:Y:S08]  /*fed0*/  HMMA.16816.F32 R32, R8.reuse, R24, R32 ;  /* 0x000000180820723c */ /* 0x040ff00000001820 */
[----:B------:R-:W-:Y:S01]  /*fee0*/  HMMA.16816.F32 R44, R8, R26, R44 ;  /* 0x0000001a082c723c */ /* 0x000fe2000000182c */
[----:B------:R-:W4:Y:S07]  /*fef0*/  LDSM.16.M88.4 R24, [R219+0x4000] ;  /* 0x00400000db18783b */ /* 0x000f2e0000000200 */
[C---:B--2---:R-:W-:Y:S08]  /*ff00*/  HMMA.16816.F32 R20, R72.reuse, R48, R20 ;  /* 0x000000304814723c */ /* 0x044ff00000001814 */
[----:B------:R-:W-:Y:S01]  /*ff10*/  HMMA.16816.F32 R16, R72, R50, R16 ;  /* 0x000000324810723c */ /* 0x000fe20000001810 */
[----:B------:R-:W-:Y:S07]  /*ff20*/  LDSM.16.M88.4 R48, [R219+0x4800] ;  /* 0x00480000db30783b */ /* 0x000fee0000000200 */
[C---:B------:R-:W-:Y:S08]  /*ff30*/  HMMA.16816.F32 R56, R8.reuse, R52, R56 ;  /* 0x000000340838723c */ /* 0x040ff00000001838 */
[----:B------:R-:W-:Y:S01]  /*ff40*/  HMMA.16816.F32 R68, R8, R54, R68 ;  /* 0x000000360844723c */ /* 0x000fe20000001844 */
[----:B------:R-:W-:Y:S04]  /*ff50*/  LDSM.16.M88.4 R52, [R222+0xc000] ;  /* 0x00c00000de34783b */ /* 0x000fe80000000200 */
[----:B------:R-:W2:Y:S03]  /*ff60*/  LDSM.16.M88.4 R8, [R221+0xe880] ;  /* 0x00e88000dd08783b */ /* 0x000ea60000000200 */
[C---:B-1----:R-:W-:Y:S08]  /*ff70*/  HMMA.16816.F32 R20, R64.reuse, R28, R20 ;  /* 0x0000001c4014723c */ /* 0x042ff00000001814 */
[----:B------:R-:W-:Y:S01]  /*ff80*/  HMMA.16816.F32 R16, R64, R30, R16 ;  /* 0x0000001e4010723c */ /* 0x000fe20000001810 */
[----:B------:R-:W-:Y:S07]  /*ff90*/  LDSM.16.M88.4 R28, [R218+0xc000] ;  /* 0x00c00000da1c783b */ /* 0x000fee0000000200 */
[C---:B---3--:R-:W-:Y:S08]  /*ffa0*/  HMMA.16816.F32 R32, R12.reuse, R40, R32 ;  /* 0x000000280c20723c */ /* 0x048ff00000001820 */
[C---:B------:R-:W-:Y:S01]  /*ffb0*/  HMMA.16816.F32 R44, R12.reuse, R42, R44 ;  /* 0x0000002a0c2c723c */ /* 0x040fe2000000182c */
[----:B------:R-:W1:Y:S07]  /*ffc0*/  LDSM.16.M88.4 R40, [R220+0xc000] ;  /* 0x00c00000dc28783b */ /* 0x000e6e0000000200 */
[C---:B----4-:R-:W-:Y:S08]  /*ffd0*/  HMMA.16816.F32 R56, R12.reuse, R24, R56 ;  /* 0x000000180c38723c */ /* 0x050ff00000001838 */
[----:B------:R-:W-:Y:S01]  /*ffe0*/  HMMA.16816.F32 R68, R12, R26, R68 ;  /* 0x0000001a0c44723c */ /* 0x000fe20000001844 */
[----:B------:R-:W3:Y:S04]  /*fff0*/  LDSM.16.M88.4 R24, [R215+0xe880] ;  /* 0x00e88000d718783b */ /* 0x000ee80000000200 */
[----:B------:R-:W-:Y:S03]  /*10000*/  LDSM.16.M88.4 R12, [R217+0xc000] ;  /* 0x00c00000d90c783b */ /* 0x000fe60000000200 */
[C---:B--2---:R-:W-:Y:S08]  /*10010*/  HMMA.16816.F32 R20, R52.reuse, R8, R20 ;  /* 0x000000083414723c */ /* 0x044ff00000001814 */
[----:B------:R-:W-:Y:S01]  /*10020*/  HMMA.16816.F32 R16, R52, R10, R16 ;  /* 0x0000000a3410723c */ /* 0x000fe20000001810 */
[----:B------:R-:W-:Y:S07]  /*10030*/  LDSM.16.M88.4 R8, [R209+0x4800] ;  /* 0x00480000d108783b */ /* 0x000fee0000000200 */
[C---:B------:R-:W-:Y:S08]  /*10040*/  HMMA.16816.F32 R32, R72.reuse, R36, R32 ;  /* 0x000000244820723c */ /* 0x040ff00000001820 */
[C---:B------:R-:W-:Y:S01]  /*10050*/  HMMA.16816.F32 R44, R72.reuse, R38, R44 ;  /* 0x00000026482c723c */ /* 0x040fe2000000182c */
[----:B------:R-:W-:Y:S07]  /*10060*/  LDSM.16.M88.4 R36, [R219+0x5000] ;  /* 0x00500000db24783b */ /* 0x000fee0000000200 */
[C---:B------:R-:W-:Y:S08]  /*10070*/  HMMA.16816.F32 R56, R72.reuse, R80, R56 ;  /* 0x000000504838723c */ /* 0x040ff00000001838 */
[----:B------:R-:W-:Y:S01]  /*10080*/  HMMA.16816.F32 R72, R72, R82, R68 ;  /* 0x000000524848723c */ /* 0x000fe20000001844 */
[----:B------:R-:W-:Y:S07]  /*10090*/  LDSM.16.M88.4 R68, [R215+0xf080] ;  /* 0x00f08000d744783b */ /* 0x000fee0000000200 */
[C---:B-1----:R-:W-:Y:S08]  /*100a0*/  HMMA.16816.F32 R20, R40.reuse, R48, R20 ;  /* 0x000000302814723c */ /* 0x042ff00000001814 */
[----:B------:R-:W-:Y:S01]  /*100b0*/  HMMA.16816.F32 R16, R40, R50, R16 ;  /* 0x000000322810723c */ /* 0x000fe20000001810 */
[----:B------:R-:W1:Y:S07]  /*100c0*/  LDSM.16.M88.4 R48, [R221+0xf880] ;  /* 0x00f88000dd30783b */ /* 0x000e6e0000000200 */
[C---:B------:R-:W-:Y:S08]  /*100d0*/  HMMA.16816.F32 R32, R64.reuse, R88, R32 ;  /* 0x000000584020723c */ /* 0x040ff00000001820 */
[C---:B------:R-:W-:Y:S08]  /*100e0*/  HMMA.16816.F32 R44, R64.reuse, R90, R44 ;  /* 0x0000005a402c723c */ /* 0x040ff0000000182c */
[C---:B------:R-:W-:Y:S08]  /*100f0*/  HMMA.16816.F32 R56, R64.reuse, R60, R56 ;  /* 0x0000003c4038723c */ /* 0x040ff00000001838 */
[----:B------:R-:W-:Y:S01]  /*10100*/  HMMA.16816.F32 R72, R64, R62, R72 ;  /* 0x0000003e4048723c */ /* 0x000fe20000001848 */
[----:B------:R-:W-:Y:S07]  /*10110*/  LDSM.16.M88.4 R60, [R209+0x5000] ;  /* 0x00500000d13c783b */ /* 0x000fee0000000200 */
[C---:B---3--:R-:W-:Y:S08]  /*10120*/  HMMA.16816.F32 R20, R28.reuse, R24, R20 ;  /* 0x000000181c14723c */ /* 0x048ff00000001814 */
[----:B------:R-:W-:Y:S01]  /*10130*/  HMMA.16816.F32 R16, R28, R26, R16 ;  /* 0x0000001a1c10723c */ /* 0x000fe20000001810 */
[----:B------:R-:W2:Y:S07]  /*10140*/  LDSM.16.M88.4 R24, [R219+0x5800] ;  /* 0x00580000db18783b */ /* 0x000eae0000000200 */
[C---:B------:R-:W-:Y:S08]  /*10150*/  HMMA.16816.F32 R32, R52.reuse, R76, R32 ;  /* 0x0000004c3420723c */ /* 0x040ff00000001820 */
[C---:B------:R-:W-:Y:S08]  /*10160*/  HMMA.16816.F32 R44, R52.reuse, R78, R44 ;  /* 0x0000004e342c723c */ /* 0x040ff0000000182c */
[C---:B-1----:R-:W-:Y:S08]  /*10170*/  HMMA.16816.F32 R56, R52.reuse, R48, R56 ;  /* 0x000000303438723c */ /* 0x042ff00000001838 */
[----:B------:R-:W-:Y:S08]  /*10180*/  HMMA.16816.F32 R72, R52, R50, R72 ;  /* 0x000000323448723c */ /* 0x000ff00000001848 */
[C---:B------:R-:W-:Y:S08]  /*10190*/  HMMA.16816.F32 R20, R12.reuse, R8, R20 ;  /* 0x000000080c14723c */ /* 0x040ff00000001814 */
[----:B------:R-:W-:Y:S01]  /*101a0*/  HMMA.16816.F32 R16, R12, R10, R16 ;  /* 0x0000000a0c10723c */ /* 0x000fe20000001810 */
[----:B------:R-:W1:Y:S07]  /*101b0*/  LDSM.16.M88.4 R8, [R215+0xf880] ;  /* 0x00f88000d708783b */ /* 0x000e6e0000000200 */
[C---:B------:R-:W-:Y:S08]  /*101c0*/  HMMA.16816.F32 R32, R40.reuse, R36, R32 ;  /* 0x000000242820723c */ /* 0x040ff00000001820 */
[----:B------:R-:W-:Y:S01]  /*101d0*/  HMMA.16816.F32 R44, R40, R38, R44 ;  /* 0x00000026282c723c */ /* 0x000fe2000000182c */
[----:B------:R-:W-:-:S02]  /*101e0*/  FMUL.FTZ R0, R20, c[0x0][0x320] ;  /* 0x0000c80014007a20 */ /* 0x000fc40000410000 */
[----:B------:R-:W-:-:S04]  /*101f0*/  FMUL.FTZ R36, R21, c[0x0][0x320] ;  /* 0x0000c80015247a20 */ /* 0x000fc80000410000 */
[----:B------:R-:W3:Y:S01]  /*10200*/  MUFU.TANH R0, R0 ;  /* 0x0000000000007308 */ /* 0x000ee20000002400 */
[C---:B--2---:R-:W-:Y:S01]  /*10210*/  HMMA.16816.F32 R56, R40.reuse, R24, R56 ;  /* 0x000000182838723c */ /* 0x044fe20000001838 */
[----:B------:R-:W-:Y:S02]  /*10220*/  FMUL.FTZ R16, R16, c[0x0][0x320] ;  /* 0x0000c80010107a20 */ /* 0x000fe40000410000 */
[----:B------:R-:W-:Y:S02]  /*10230*/  FMUL.FTZ R17, R17, c[0x0][0x320] ;  /* 0x0000c80011117a20 */ /* 0x000fe40000410000 */
[----:B------:R-:W-:Y:S02]  /*10240*/  FMUL.FTZ R18, R18, c[0x0][0x320] ;  /* 0x0000c80012127a20 */ /* 0x000fe40000410000 */
[----:B------:R-:W-:Y:S01]  /*10250*/  FMUL.FTZ R24, R22, c[0x0][0x320] ;  /* 0x0000c80016187a20 */ /* 0x000fe20000410000 */
[----:B------:R-:W-:Y:S01]  /*10260*/  HMMA.16816.F32 R72, R40, R26, R72 ;  /* 0x0000001a2848723c */ /* 0x000fe20000001848 */
[----:B------:R-:W-:Y:S01]  /*10270*/  FMUL.FTZ R25, R23, c[0x0][0x320] ;  /* 0x0000c80017197a20 */ /* 0x000fe20000410000 */
[----:B------:R-:W2:Y:S01]  /*10280*/  MUFU.TANH R36, R36 ;  /* 0x0000002400247308 */ /* 0x000ea20000002400 */
[----:B------:R-:W4:Y:S01]  /*10290*/  LDSM.16.M88.4 R20, [R209+0x5800] ;  /* 0x00580000d114783b */ /* 0x000f220000000200 */
[----:B------:R-:W-:-:S04]  /*102a0*/  DEPBAR.LE SB0, 0x0 ;  /* 0x000080000000791a */ /* 0x000fc80000000000 */
[C---:B------:R-:W-:Y:S02]  /*102b0*/  HMMA.16816.F32 R32, R28.reuse, R68, R32 ;  /* 0x000000441c20723c */ /* 0x040fe40000001820 */
[----:B------:R-:W2:Y:S06]  /*102c0*/  MUFU.TANH R24, R24 ;  /* 0x0000001800187308 */ /* 0x000eac0000002400 */
[C---:B------:R-:W-:Y:S02]  /*102d0*/  HMMA.16816.F32 R44, R28.reuse, R70, R44 ;  /* 0x000000461c2c723c */ /* 0x040fe4000000182c */
[----:B------:R-:W2:Y:S06]  /*102e0*/  MUFU.TANH R25, R25 ;  /* 0x0000001900197308 */ /* 0x000eac0000002400 */
[C---:B-1----:R-:W-:Y:S02]  /*102f0*/  HMMA.16816.F32 R56, R28.reuse, R8, R56 ;  /* 0x000000081c38723c */ /* 0x042fe40000001838 */
[----:B------:R-:W1:Y:S05]  /*10300*/  MUFU.TANH R16, R16 ;  /* 0x0000001000107308 */ /* 0x000e6a0000002400 */
[----:B------:R-:W-:Y:S01]  /*10310*/  FMUL.FTZ R8, R19, c[0x0][0x320] ;  /* 0x0000c80013087a20 */ /* 0x000fe20000410000 */
[----:B------:R-:W-:Y:S02]  /*10320*/  HMMA.16816.F32 R72, R28, R10, R72 ;  /* 0x0000000a1c48723c */ /* 0x000fe40000001848 */
[----:B------:R-:W1:Y:S06]  /*10330*/  MUFU.TANH R17, R17 ;  /* 0x0000001100117308 */ /* 0x000e6c0000002400 */
[C---:B------:R-:W-:Y:S02]  /*10340*/  HMMA.16816.F32 R32, R12.reuse, R60, R32 ;  /* 0x0000003c0c20723c */ /* 0x040fe40000001820 */
[----:B------:R-:W1:Y:S06]  /*10350*/  MUFU.TANH R18, R18 ;  /* 0x0000001200127308 */ /* 0x000e6c0000002400 */
[C---:B------:R-:W-:Y:S02]  /*10360*/  HMMA.16816.F32 R44, R12.reuse, R62, R44 ;  /* 0x0000003e0c2c723c */ /* 0x040fe4000000182c */
[----:B------:R-:W1:Y:S06]  /*10370*/  MUFU.TANH R8, R8 ;  /* 0x0000000800087308 */ /* 0x000e6c0000002400 */
[C---:B----4-:R-:W-:Y:S08]  /*10380*/  HMMA.16816.F32 R56, R12.reuse, R20, R56 ;  /* 0x000000140c38723c */ /* 0x050ff00000001838 */
[----:B------:R-:W-:Y:S01]  /*10390*/  HMMA.16816.F32 R72, R12, R22, R72 ;  /* 0x000000160c48723c */ /* 0x000fe20000001848 */
[----:B------:R-:W-:-:S02]  /*103a0*/  FMUL.FTZ R9, R32, c[0x0][0x320] ;  /* 0x0000c80020097a20 */ /* 0x000fc40000410000 */
[----:B------:R-:W-:Y:S02]  /*103b0*/  FMUL.FTZ R19, R33, c[0x0][0x320] ;  /* 0x0000c80021137a20 */ /* 0x000fe40000410000 */
[----:B------:R-:W-:Y:S02]  /*103c0*/  FMUL.FTZ R26, R34, c[0x0][0x320] ;  /* 0x0000c800221a7a20 */ /* 0x000fe40000410000 */
[----:B------:R-:W-:Y:S01]  /*103d0*/  FMUL.FTZ R10, R35, c[0x0][0x320] ;  /* 0x0000c800230a7a20 */ /* 0x000fe20000410000 */
[----:B------:R-:W4:Y:S01]  /*103e0*/  MUFU.TANH R9, R9 ;  /* 0x0000000900097308 */ /* 0x000f220000002400 */
[----:B------:R-:W-:Y:S02]  /*103f0*/  FMUL.FTZ R27, R44, c[0x0][0x320] ;  /* 0x0000c8002c1b7a20 */ /* 0x000fe40000410000 */
[----:B------:R-:W-:Y:S02]  /*10400*/  FMUL.FTZ R20, R45, c[0x0][0x320] ;  /* 0x0000c8002d147a20 */ /* 0x000fe40000410000 */
[----:B------:R-:W-:-:S02]  /*10410*/  FMUL.FTZ R11, R46, c[0x0][0x320] ;  /* 0x0000c8002e0b7a20 */ /* 0x000fc40000410000 */
[----:B------:R-:W-:Y:S01]  /*10420*/  FMUL.FTZ R28, R47, c[0x0][0x320] ;  /* 0x0000c8002f1c7a20 */ /* 0x000fe20000410000 */
[----:B------:R-:W1:Y:S01]  /*10430*/  MUFU.TANH R19, R19 ;  /* 0x0000001300137308 */ /* 0x000e620000002400 */
[----:B------:R-:W-:Y:S02]  /*10440*/  FMUL.FTZ R56, R56, c[0x0][0x320] ;  /* 0x0000c80038387a20 */ /* 0x000fe40000410000 */
[----:B------:R-:W-:Y:S02]  /*10450*/  FMUL.FTZ R57, R57, c[0x0][0x320] ;  /* 0x0000c80039397a20 */ /* 0x000fe40000410000 */
[----:B------:R-:W-:Y:S02]  /*10460*/  FMUL.FTZ R58, R58, c[0x0][0x320] ;  /* 0x0000c8003a3a7a20 */ /* 0x000fe40000410000 */
[----:B------:R-:W-:Y:S01]  /*10470*/  FMUL.FTZ R59, R59, c[0x0][0x320] ;  /* 0x0000c8003b3b7a20 */ /* 0x000fe20000410000 */
[----:B------:R-:W1:Y:S01]  /*10480*/  MUFU.TANH R26, R26 ;  /* 0x0000001a001a7308 */ /* 0x000e620000002400 */
[----:B------:R-:W-:-:S02]  /*10490*/  FMUL.FTZ R72, R72, c[0x0][0x320] ;  /* 0x0000c80048487a20 */ /* 0x000fc40000410000 */
[----:B------:R-:W-:Y:S02]  /*104a0*/  FMUL.FTZ R73, R73, c[0x0][0x320] ;  /* 0x0000c80049497a20 */ /* 0x000fe40000410000 */
[----:B------:R-:W-:Y:S02]  /*104b0*/  FMUL.FTZ R74, R74, c[0x0][0x320] ;  /* 0x0000c8004a4a7a20 */ /* 0x000fe40000410000 */
[----:B------:R-:W-:Y:S01]  /*104c0*/  FMUL.FTZ R75, R75, c[0x0][0x320] ;  /* 0x0000c8004b4b7a20 */ /* 0x000fe20000410000 */
[----:B------:R-:W1:Y:S08]  /*104d0*/  MUFU.TANH R10, R10 ;  /* 0x0000000a000a7308 */ /* 0x000e700000002400 */
[----:B------:R-:W1:Y:S08]  /*104e0*/  MUFU.TANH R27, R27 ;  /* 0x0000001b001b7308 */ /* 0x000e700000002400 */
[----:B------:R-:W1:Y:S08]  /*104f0*/  MUFU.TANH R20, R20 ;  /* 0x0000001400147308 */ /* 0x000e700000002400 */
[----:B------:R-:W1:Y:S08]  /*10500*/  MUFU.TANH R11, R11 ;  /* 0x0000000b000b7308 */ /* 0x000e700000002400 */
[----:B------:R-:W1:Y:S08]  /*10510*/  MUFU.TANH R28, R28 ;  /* 0x0000001c001c7308 */ /* 0x000e700000002400 */
        /* <DEDUP_REMOVED lines=10> */
[----:B--234-:R-:W-:Y:S02]  /*105c0*/  IADD3 R12, -R157, 0x30, RZ ;  /* 0x000000309d0c7810 */ /* 0x01cfe40007ffe1ff */
[----:B------:R-:W-:-:S02]  /*105d0*/  IADD3 R15, R156, -0x2, RZ ;  /* 0xfffffffe9c0f7810 */ /* 0x000fc40007ffe0ff */
[----:B------:R-:W-:Y:S02]  /*105e0*/  ISETP.GE.AND P0, PT, R12, 0x21, PT ;  /* 0x000000210c00780c */ /* 0x000fe40003f06270 */
[----:B------:R-:W-:Y:S01]  /*105f0*/  SHF.R.S32.HI R13, RZ, 0x1f, R15 ;  /* 0x0000001fff0d7819 */ /* 0x000fe2000001140f */
[-C--:B------:R-:W-:Y:S01]  /*10600*/  IMAD R4, R4, R15.reuse, RZ ;  /* 0x0000000f04047224 */ /* 0x080fe200078e02ff */
[----:B------:R-:W-:Y:S01]  /*10610*/  P2R R14, PR, RZ, 0x8 ;  /* 0x00000008ff0e7803 */ /* 0x000fe20000000000 */
[----:B------:R-:W-:Y:S01]  /*10620*/  IMAD.WIDE.U32 R22, R84, R15, RZ ;  /* 0x0000000f54167225 */ /* 0x000fe200078e00ff */
[----:B------:R-:W-:-:S03]  /*10630*/  LOP3.LUT P3, RZ, R225, 0x2, RZ, 0xc0, !PT ;  /* 0x00000002e1ff7812 */ /* 0x000fc6000786c0ff */
[----:B------:R-:W-:-:S04]  /*10640*/  IMAD R13, R13, R84, R4 ;  /* 0x000000540d0d7224 */ /* 0x000fc800078e0204 */
[----:B------:R-:W-:Y:S01]  /*10650*/  IMAD.IADD R13, R23, 0x1, R13 ;  /* 0x00000001170d7824 */ /* 0x000fe200078e020d */
[----:B------:R-:W-:-:S04]  /*10660*/  @P0 IADD3 R15, P2, P1, R230, UR5, R22 ;  /* 0x00000005e60f0c10 */ /* 0x000fc8000f95e016 */
[----:B------:R-:W-:Y:S02]  /*10670*/  @P0 IADD3.X R4, R235, UR8, R13, P2, P1 ;  /* 0x00000008eb040c10 */ /* 0x000fe400097e240d */
[----:B------:R-:W-:-:S13]  /*10680*/  ISETP.GE.AND P1, PT, R12, 0x1, PT ;  /* 0x000000010c00780c */ /* 0x000fda0003f26270 */
[----:B------:R-:W-:-:S05]  /*10690*/  @P1 IADD3 R22, P2, R230, R22, RZ ;  /* 0x00000016e6161210 */ /* 0x000fca0007f5e0ff */
[----:B------:R-:W-:Y:S01]  /*106a0*/  @P1 IMAD.X R13, R13, 0x1, R235, P2 ;  /* 0x000000010d0d1824 */ /* 0x000fe200010e06eb */
[----:B------:R-:W-:-:S04]  /*106b0*/  @P1 LEA R12, P2, R22, c[0x0][0x1c8], 0x1 ;  /* 0x00007200160c1a11 */ /* 0x000fc800078408ff */
[----:B------:R-:W-:Y:S02]  /*106c0*/  @P1 LEA.HI.X R13, R22, c[0x0][0x1cc], R13, 0x1, P2 ;  /* 0x00007300160d1a11 */ /* 0x000fe400010f0c0d */
[----:B------:R-:W-:-:S03]  /*106d0*/  @P0 LEA R22, P2, R15, c[0x0][0x1c8], 0x1 ;  /* 0x000072000f160a11 */ /* 0x000fc600078408ff */
[----:B------:R-:W-:Y:S01]  /*106e0*/  @!PT LDS RZ, [RZ] ;  /* 0x00000000fffff984 */ /* 0x000fe20000000800 */
[----:B------:R-:W-:Y:S01]  /*106f0*/  @!PT LDS RZ, [RZ] ;  /* 0x00000000fffff984 */ /* 0x000fe20000000800 */
[----:B------:R-:W-:Y:S01]  /*10700*/  @!PT LDS RZ, [RZ] ;  /* 0x00000000fffff984 */ /* 0x000fe20000000800 */
[----:B------:R2:W-:Y:S01]  /*10710*/  @P1 LDGSTS.E.BYPASS.LTC128B.128 [R228+0xa080], [R12.64], !P3 ;  /* 0x0a0800000ce41fae */ /* 0x0005e2000d901d52 */
[----:B------:R-:W-:Y:S02]  /*10720*/  @P0 LEA.HI.X R23, R15, c[0x0][0x1cc], R4, 0x1, P2 ;  /* 0x000073000f170a11 */ /* 0x000fe400010f0c04 */
[----:B------:R-:W-:Y:S02]  /*10730*/  LOP3.LUT P2, RZ, R225, 0x1, RZ, 0xc0, !PT ;  /* 0x00000001e1ff7812 */ /* 0x000fe4000784c0ff */
[----:B------:R-:W-:-:S11]  /*10740*/  ISETP.NE.AND P3, PT, R14, RZ, PT ;  /* 0x000000ff0e00720c */ /* 0x000fd60003f65270 */
[----:B------:R2:W-:Y:S04]  /*10750*/  @P1 LDGSTS.E.BYPASS.LTC128B.128 [R228+0xb880], [R12.64+0x80], !P2 ;  /* 0x0b8800800ce41fae */ /* 0x0005e8000d101d52 */
[----:B------:R2:W-:Y:S04]  /*10760*/  @P1 LDGSTS.E.BYPASS.LTC128B.128 [R228+0xd080], [R12.64+0x100], !P6 ;  /* 0x0d0801000ce41fae */ /* 0x0005e8000f101d52 */
[----:B------:R2:W-:Y:S01]  /*10770*/  @P1 LDGSTS.E.BYPASS.LTC128B.128 [R228+0xe880], [R12.64+0x180], !P5 ;  /* 0x0e8801800ce41fae */ /* 0x0005e2000e901d52 */
[----:B------:R-:W-:-:S13]  /*10780*/  LOP3.LUT P1, RZ, R225, 0x2, RZ, 0xc0, !PT ;  /* 0x00000002e1ff7812 */ /* 0x000fda000782c0ff */
[----:B------:R2:W-:Y:S04]  /*10790*/  @P0 LDGSTS.E.BYPASS.LTC128B.128 [R228+0xb080], [R22.64], !P1 ;  /* 0x0b08000016e40fae */ /* 0x0005e8000c901d52 */
[----:B------:R2:W-:Y:S04]  /*107a0*/  @P0 LDGSTS.E.BYPASS.LTC128B.128 [R228+0xc880], [R22.64+0x80], !P2 ;  /* 0x0c88008016e40fae */ /* 0x0005e8000d101d52 */
[----:B------:R2:W-:Y:S04]  /*107b0*/  @P0 LDGSTS.E.BYPASS.LTC128B.128 [R228+0xe080], [R22.64+0x100], !P6 ;  /* 0x0e08010016e40fae */ /* 0x0005e8000f101d52 */
[----:B------:R2:W-:Y:S02]  /*107c0*/  @P0 LDGSTS.E.BYPASS.LTC128B.128 [R228+0xf880], [R22.64+0x180], !P5 ;  /* 0x0f88018016e40fae */ /* 0x0005e4000e901d52 */
.L_x_845:
[----:B--234-:R-:W-:Y:S01]  /*107d0*/  LOP3.LUT R7, R7, 0xffffffe0, RZ, 0xc0, !PT ;  /* 0xffffffe007077812 */ /* 0x01cfe200078ec0ff */
[----:B------:R-:W-:Y:S01]  /*107e0*/  IMAD.SHL.U32 R216, R2, 0x2, RZ ;  /* 0x0000000202d87824 */ /* 0x000fe200078e00ff */
[----:B------:R-:W0:Y:S03]  /*107f0*/  LDGDEPBAR ;  /* 0x00000000000079af */ /* 0x000e260000000000 */
[----:B------:R-:W-:Y:S01]  /*10800*/  IMAD.IADD R7, R86, 0x1, -R7 ;  /* 0x0000000156077824 */ /* 0x000fe200078e0a07 */
[----:B------:R-:W-:Y:S01]  /*10810*/  LDSM.16.MT88.4 R148, [R216+0x4080] ;  /* 0x00408000d894783b */ /* 0x000fe20000004200 */
[----:B------:R-:W-:-:S02]  /*10820*/  IMAD R214, R5, 0x2, R216 ;  /* 0x0000000205d67824 */ /* 0x000fc400078e02d8 */
[C---:B------:R-:W-:Y:S01]  /*10830*/  IMAD R213, R3.reuse, 0x2, R216 ;  /* 0x0000000203d57824 */ /* 0x040fe200078e02d8 */
[----:B------:R-:W-:Y:S01]  /*10840*/  SHF.R.S32.HI R4, RZ, 0x1f, R7 ;  /* 0x0000001fff047819 */ /* 0x000fe20000011407 */
[----:B------:R-:W-:Y:S01]  /*10850*/  IMAD R212, R3, 0x2, R214 ;  /* 0x0000000203d47824 */ /* 0x000fe200078e02d6 */
[----:B------:R-:W-:Y:S02]  /*10860*/  LDSM.16.MT88.4 R140, [R214+0x4080] ;  /* 0x00408000d68c783b */ /* 0x000fe40000004200 */
[----:B------:R-:W-:Y:S02]  /*10870*/  LEA.HI R4, R4, R7, RZ, 0x2 ;  /* 0x0000000704047211 */ /* 0x000fe400078f10ff */
[----:B------:R-:W-:Y:S02]  /*10880*/  LDSM.16.MT88.4 R132, [R213+0x4080] ;  /* 0x00408000d584783b */ /* 0x000fe40000004200 */
[----:B------:R-:W-:Y:S02]  /*10890*/  LOP3.LUT R4, R4, 0x7ffffffc, RZ, 0xc0, !PT ;  /* 0x7ffffffc04047812 */ /* 0x000fe400078ec0ff */
[----:B------:R-:W-:Y:S03]  /*108a0*/  LDSM.16.MT88.4 R40, [R216+0x5880] ;  /* 0x00588000d828783b */ /* 0x000fe60000004200 */
[----:B------:R-:W-:Y:S01]  /*108b0*/  IMAD.IADD R7, R7, 0x1, -R4 ;  /* 0x0000000107077824 */ /* 0x000fe200078e0a04 */
[----:B------:R-:W-:Y:S03]  /*108c0*/  LDSM.16.MT88.4 R48, [R214+0x5880] ;  /* 0x00588000d630783b */ /* 0x000fe60000004200 */
[----:B------:R-:W-:Y:S01]  /*108d0*/  IMAD R6, R7, -0x2, R6 ;  /* 0xfffffffe07067824 */ /* 0x000fe200078e0206 */
[----:B-1----:R-:W-:Y:S04]  /*108e0*/  LDSM.16.MT88.4 R56, [R213+0x5880] ;  /* 0x00588000d538783b */ /* 0x002fe80000004200 */
[----:B------:R-:W-:Y:S01]  /*108f0*/  ISETP.GT.AND P0, PT, R6, RZ, PT ;  /* 0x000000ff0600720c */ /* 0x000fe20003f04270 */
[----:B------:R-:W-:Y:S03]  /*10900*/  LDSM.16.MT88.4 R64, [R212+0x5880] ;  /* 0x00588000d440783b */ /* 0x000fe60000004200 */
[----:B------:R-:W-:Y:S01]  /*10910*/  FSEL R24, R24, -INF , P0 ;  /* 0xff80000018187808 */ /* 0x000fe20000000000 */
[----:B------:R-:W-:Y:S01]  /*10920*/  LDSM.16.MT88.4 R72, [R216+0x7080] ;  /* 0x00708000d848783b */ /* 0x000fe20000004200 */
[----:B------:R-:W-:-:S02]  /*10930*/  FSEL R4, R0, -INF , P0 ;  /* 0xff80000000047808 */ /* 0x000fc40000000000 */
[----:B------:R-:W-:Y:S01]  /*10940*/  ISETP.GT.AND P0, PT, R6, 0x1, PT ;  /* 0x000000010600780c */ /* 0x000fe20003f04270 */
[----:B------:R-:W-:Y:S03]  /*10950*/  LDSM.16.MT88.4 R80, [R214+0x7080] ;  /* 0x00708000d650783b */ /* 0x000fe60000004200 */
[----:B------:R-:W-:Y:S01]  /*10960*/  FSEL R29, R25, -INF , P0 ;  /* 0xff800000191d7808 */ /* 0x000fe20000000000 */
[----:B------:R-:W-:Y:S01]  /*10970*/  LDSM.16.MT88.4 R88, [R213+0x7080] ;  /* 0x00708000d558783b */ /* 0x000fe20000004200 */
[----:B------:R-:W-:Y:S02]  /*10980*/  FSEL R31, R36, -INF , P0 ;  /* 0xff800000241f7808 */ /* 0x000fe40000000000 */
[----:B------:R-:W-:Y:S01]  /*10990*/  ISETP.GT.AND P0, PT, R6, 0x8, PT ;  /* 0x000000080600780c */ /* 0x000fe20003f04270 */
[----:B------:R-:W-:Y:S01]  /*109a0*/  LDSM.16.MT88.4 R96, [R212+0x7080] ;  /* 0x00708000d460783b */ /* 0x000fe20000004200 */
[----:B------:R-:W-:-:S02]  /*109b0*/  FMNMX.FTZ R0, R4, R31, !PT ;  /* 0x0000001f04007209 */ /* 0x000fc40007810000 */
[----:B------:R-:W-:Y:S01]  /*109c0*/  FSEL R25, R18, -INF , P0 ;  /* 0xff80000012197808 */ /* 0x000fe20000000000 */
[----:B------:R-:W-:Y:S01]  /*109d0*/  LDSM.16.MT88.4 R104, [R216+0x8880] ;  /* 0x00888000d868783b */ /* 0x000fe20000004200 */
[----:B------:R-:W-:Y:S02]  /*109e0*/  FSEL R35, R16, -INF , P0 ;  /* 0xff80000010237808 */ /* 0x000fe40000000000 */
[----:B------:R-:W-:Y:S01]  /*109f0*/  ISETP.GT.AND P0, PT, R6, 0x9, PT ;  /* 0x000000090600780c */ /* 0x000fe20003f04270 */
[----:B------:R-:W-:Y:S01]  /*10a00*/  LDSM.16.MT88.4 R112, [R214+0x8880] ;  /* 0x00888000d670783b */ /* 0x000fe20000004200 */
[----:B------:R-:W-:Y:S02]  /*10a10*/  FMNMX.FTZ R0, R35, R0, !PT ;  /* 0x0000000023007209 */ /* 0x000fe40007810000 */
[----:B------:R-:W-:Y:S01]  /*10a20*/  FSEL R23, R8, -INF , P0 ;  /* 0xff80000008177808 */ /* 0x000fe20000000000 */
[----:B------:R-:W-:Y:S01]  /*10a30*/  LDSM.16.MT88.4 R120, [R213+0x8880] ;  /* 0x00888000d578783b */ /* 0x000fe20000004200 */
[----:B------:R-:W-:-:S02]  /*10a40*/  FSEL R33, R17, -INF , P0 ;  /* 0xff80000011217808 */ /* 0x000fc40000000000 */
[----:B------:R-:W-:Y:S01]  /*10a50*/  ISETP.GT.AND P0, PT, R6, 0x10, PT ;  /* 0x000000100600780c */ /* 0x000fe20003f04270 */
[----:B------:R-:W-:Y:S01]  /*10a60*/  LDSM.16.MT88.4 R164, [R214+0x6080] ;  /* 0x00608000d6a4783b */ /* 0x000fe20000004200 */
[----:B------:R-:W-:Y:S02]  /*10a70*/  FMNMX.FTZ R0, R33, R0, !PT ;  /* 0x0000000021007209 */ /* 0x000fe40007810000 */
[----:B------:R-:W-:Y:S01]  /*10a80*/  FSEL R15, R26, -INF , P0 ;  /* 0xff8000001a0f7808 */ /* 0x000fe20000000000 */
[----:B------:R-:W-:Y:S01]  /*10a90*/  LDSM.16.MT88.4 R160, [R212+0x6080] ;  /* 0x00608000d4a0783b */ /* 0x000fe20000004200 */
[----:B------:R-:W-:Y:S02]  /*10aa0*/  FSEL R21, R9, -INF , P0 ;  /* 0xff80000009157808 */ /* 0x000fe40000000000 */
[----:B------:R-:W-:Y:S02]  /*10ab0*/  ISETP.GT.AND P0, PT, R6, 0x11, PT ;  /* 0x000000110600780c */ /* 0x000fe40003f04270 */
[----:B------:R-:W-:-:S02]  /*10ac0*/  FMNMX.FTZ R0, R21, R0, !PT ;  /* 0x0000000015007209 */ /* 0x000fc40007810000 */
[----:B------:R-:W-:Y:S02]  /*10ad0*/  FSEL R13, R10, -INF , P0 ;  /* 0xff8000000a0d7808 */ /* 0x000fe40000000000 */
[----:B------:R-:W-:Y:S02]  /*10ae0*/  FSEL R19, R19, -INF , P0 ;  /* 0xff80000013137808 */ /* 0x000fe40000000000 */
[----:B------:R-:W-:Y:S02]  /*10af0*/  ISETP.GT.AND P0, PT, R6, 0x18, PT ;  /* 0x000000180600780c */ /* 0x000fe40003f04270 */
[----:B------:R-:W-:Y:S02]  /*10b00*/  FMNMX.FTZ R0, R19, R0, !PT ;  /* 0x0000000013007209 */ /* 0x000fe40007810000 */
[----:B------:R-:W-:Y:S02]  /*10b10*/  FSEL R11, R11, -INF , P0 ;  /* 0xff8000000b0b7808 */ /* 0x000fe40000000000 */
[----:B------:R-:W-:-:S02]  /*10b20*/  FSEL R7, R27, -INF , P0 ;  /* 0xff8000001b077808 */ /* 0x000fc40000000000 */
[----:B------:R-:W-:Y:S02]  /*10b30*/  ISETP.GT.AND P0, PT, R6, 0x19, PT ;  /* 0x000000190600780c */ /* 0x000fe40003f04270 */
[----:B------:R-:W-:Y:S02]  /*10b40*/  FMNMX.FTZ R8, R24, R29, !PT ;  /* 0x0000001d18087209 */ /* 0x000fe40007810000 */
[----:B------:R-:W-:Y:S02]  /*10b50*/  FSEL R9, R28, -INF , P0 ;  /* 0xff8000001c097808 */ /* 0x000fe40000000000 */
[----:B------:R-:W-:Y:S02]  /*10b60*/  FSEL R17, R20, -INF , P0 ;  /* 0xff80000014117808 */ /* 0x000fe40000000000 */
[----:B------:R-:W-:Y:S02]  /*10b70*/  ISETP.GT.AND P0, PT, R6, 0x20, PT ;  /* 0x000000200600780c */ /* 0x000fe40003f04270 */
[----:B------:R-:W-:-:S02]  /*10b80*/  FMNMX.FTZ R0, R7, R0, !PT ;  /* 0x0000000007007209 */ /* 0x000fc40007810000 */
[----:B------:R-:W-:Y:S02]  /*10b90*/  FSEL R175, R175, -INF , P0 ;  /* 0xff800000afaf7808 */ /* 0x000fe40000000000 */
[----:B------:R-:W-:Y:S02]  /*10ba0*/  FSEL R183, R183, -INF , P0 ;  /* 0xff800000b7b77808 */ /* 0x000fe40000000000 */
[----:B------:R-:W-:Y:S02]  /*10bb0*/  FMNMX.FTZ R8, R25, R8, !PT ;  /* 0x0000000819087209 */ /* 0x000fe40007810000 */
[----:B------:R-:W-:Y:S02]  /*10bc0*/  ISETP.GT.AND P0, PT, R6, 0x21, PT ;  /* 0x000000210600780c */ /* 0x000fe40003f04270 */
[----:B------:R-:W-:Y:S02]  /*10bd0*/  FMNMX.FTZ R0, R17, R0, !PT ;  /* 0x0000000011007209 */ /* 0x000fe40007810000 */
[----:B------:R-:W-:-:S02]  /*10be0*/  FMNMX.FTZ R8, R23, R8, !PT ;  /* 0x0000000817087209 */ /* 0x000fc40007810000 */
[----:B------:R-:W-:Y:S02]  /*10bf0*/  FSEL R173, R173, -INF , P0 ;  /* 0xff800000adad7808 */ /* 0x000fe40000000000 */
[----:B------:R-:W-:Y:S02]  /*10c00*/  FSEL R181, R181, -INF , P0 ;  /* 0xff800000b5b57808 */ /* 0x000fe40000000000 */
[----:B------:R-:W-:Y:S02]  /*10c10*/  ISETP.GT.AND P0, PT, R6, 0x28, PT ;  /* 0x000000280600780c */ /* 0x000fe40003f04270 */
[----:B------:R-:W-:Y:S02]  /*10c20*/  FMNMX.FTZ R0, R183, R0, !PT ;  /* 0x00000000b7007209 */ /* 0x000fe40007810000 */
[----:B------:R-:W-:Y:S02]  /*10c30*/  FMNMX.FTZ R8, R15, R8, !PT ;  /* 0x000000080f087209 */ /* 0x000fe40007810000 */
[----:B------:R-:W-:-:S02]  /*10c40*/  FSEL R171, R171, -INF , P0 ;  /* 0xff800000abab7808 */ /* 0x000fc40000000000 */
[----:B------:R-:W-:Y:S02]  /*10c50*/  FSEL R179, R179, -INF , P0 ;  /* 0xff800000b3b37808 */ /* 0x000fe40000000000 */
[----:B------:R-:W-:Y:S02]  /*10c60*/  ISETP.GT.AND P0, PT, R6, 0x29, PT ;  /* 0x000000290600780c */ /* 0x000fe40003f04270 */
[----:B------:R-:W-:Y:S02]  /*10c70*/  FMNMX.FTZ R0, R181, R0, !PT ;  /* 0x00000000b5007209 */ /* 0x000fe40007810000 */
[----:B------:R-:W-:Y:S02]  /*10c80*/  FMNMX.FTZ R6, R13, R8, !PT ;  /* 0x000000080d067209 */ /* 0x000fe40007810000 */
[----:B------:R-:W-:Y:S02]  /*10c90*/  FMNMX.FTZ R8, R179, R0, !PT ;  /* 0x00000000b3087209 */ /* 0x000fe40007810000 */
[----:B------:R-:W-:-:S02]  /*10ca0*/  FMNMX.FTZ R0, R11, R6, !PT ;  /* 0x000000060b007209 */ /* 0x000fc40007810000 */
[----:B------:R-:W-:Y:S02]  /*10cb0*/  FSEL R177, R177, -INF , P0 ;  /* 0xff800000b1b17808 */ /* 0x000fe40000000000 */
[----:B------:R-:W-:Y:S02]  /*10cc0*/  FMNMX.FTZ R0, R9, R0, !PT ;  /* 0x0000000009007209 */ /* 0x000fe40007810000 */
[----:B------:R-:W-:Y:S02]  /*10cd0*/  FMNMX.FTZ R8, R177, R8, !PT ;  /* 0x00000008b1087209 */ /* 0x000fe40007810000 */
[----:B------:R-:W-:Y:S02]  /*10ce0*/  FMNMX.FTZ R0, R175, R0, !PT ;  /* 0x00000000af007209 */ /* 0x000fe40007810000 */
[----:B------:R-:W-:Y:S01]  /*10cf0*/  FSEL R169, R169, -INF , P0 ;  /* 0xff800000a9a97808 */ /* 0x000fe20000000000 */
[----:B------:R-:W1:Y:S01]  /*10d00*/  SHFL.BFLY PT, R27, R8, 0x2, 0x1f ;  /* 0x0c401f00081b7f89 */ /* 0x000e6200000e0000 */
[----:B------:R-:W-:-:S04]  /*10d10*/  FMNMX.FTZ R0, R173, R0, !PT ;  /* 0x00000000ad007209 */ /* 0x000fc80007810000 */
[----:B------:R-:W-:-:S04]  /*10d20*/  FMNMX.FTZ R0, R171, R0, !PT ;  /* 0x00000000ab007209 */ /* 0x000fc80007810000 */
[----:B------:R-:W-:-:S05]  /*10d30*/  FMNMX.FTZ R37, R169, R0, !PT ;  /* 0x00000000a9257209 */ /* 0x000fca0007810000 */
[----:B------:R-:W2:Y:S01]  /*10d40*/  SHFL.BFLY PT, R6, R37, 0x2, 0x1f ;  /* 0x0c401f0025067f89 */ /* 0x000ea200000e0000 */
[----:B-1----:R-:W-:-:S05]  /*10d50*/  FMNMX.FTZ R27, R8, R27, !PT ;  /* 0x0000001b081b7209 */ /* 0x002fca0007810000 */
[----:B------:R-:W1:Y:S01]  /*10d60*/  SHFL.BFLY PT, R0, R27, 0x1, 0x1f ;  /* 0x0c201f001b007f89 */ /* 0x000e6200000e0000 */
[----:B--2---:R-:W-:-:S05]  /*10d70*/  FMNMX.FTZ R6, R37, R6, !PT ;  /* 0x0000000625067209 */ /* 0x004fca0007810000 */
[----:B------:R-:W2:Y:S01]  /*10d80*/  SHFL.BFLY PT, R159, R6, 0x1, 0x1f ;  /* 0x0c201f00069f7f89 */ /* 0x000ea200000e0000 */
[----:B-1----:R-:W-:-:S04]  /*10d90*/  FMNMX.FTZ R0, R27, R0, !PT ;  /* 0x000000001b007209 */ /* 0x002fc80007810000 */
[C---:B------:R-:W-:Y:S01]  /*10da0*/  FSETP.NEU.FTZ.AND P0, PT, R0.reuse, -INF , PT ;  /* 0xff8000000000780b */ /* 0x040fe20003f1d000 */
[----:B------:R-:W-:-:S05]  /*10db0*/  FMUL.FTZ R170, R0, c[0x0][0x2d0] ;  /* 0x0000b40000aa7a20 */ /* 0x000fca0000410000 */
[----:B------:R-:W-:Y:S02]  /*10dc0*/  FSEL R170, R170, RZ, P0 ;  /* 0x000000ffaaaa7208 */ /* 0x000fe40000000000 */
[----:B--2---:R-:W-:-:S03]  /*10dd0*/  FMNMX.FTZ R159, R6, R159, !PT ;  /* 0x0000009f069f7209 */ /* 0x004fc60007810000 */
[--C-:B------:R-:W-:Y:S02]  /*10de0*/  FFMA.FTZ R189, R4, c[0x0][0x2d0], -R170.reuse ;  /* 0x0000b40004bd7a23 */ /* 0x100fe400000108aa */
[--C-:B------:R-:W-:Y:S01]  /*10df0*/  FFMA.FTZ R186, R31, c[0x0][0x2d0], -R170.reuse ;  /* 0x0000b4001fba7a23 */ /* 0x100fe200000108aa */
[C---:B------:R-:W-:Y:S01]  /*10e00*/  FSETP.NEU.FTZ.AND P0, PT, R159.reuse, -INF , PT ;  /* 0xff8000009f00780b */ /* 0x040fe20003f1d000 */
[----:B------:R-:W-:Y:S02]  /*10e10*/  FMUL.FTZ R168, R159, c[0x0][0x2d0] ;  /* 0x0000b4009fa87a20 */ /* 0x000fe40000410000 */
[--C-:B------:R-:W-:Y:S01]  /*10e20*/  FFMA.FTZ R187, R35, c[0x0][0x2d0], -R170.reuse ;  /* 0x0000b40023bb7a23 */ /* 0x100fe200000108aa */
[----:B------:R-:W-:Y:S01]  /*10e30*/  MUFU.EX2 R189, R189 ;  /* 0x000000bd00bd7308 */ /* 0x000fe20000000800 */
[--C-:B------:R-:W-:Y:S01]  /*10e40*/  FFMA.FTZ R158, R33, c[0x0][0x2d0], -R170.reuse ;  /* 0x0000b400219e7a23 */ /* 0x100fe200000108aa */
[----:B------:R-:W-:Y:S01]  /*10e50*/  FSEL R168, R168, RZ, P0 ;  /* 0x000000ffa8a87208 */ /* 0x000fe20000000000 */
[----:B------:R-:W1:Y:S01]  /*10e60*/  LDSM.16.MT88.4 R32, [R212+0x4080] ;  /* 0x00408000d420783b */ /* 0x000e620000004200 */
[----:B------:R-:W-:-:S02]  /*10e70*/  FFMA.FTZ R193, R7, c[0x0][0x2d0], -R170 ;  /* 0x0000b40007c17a23 */ /* 0x000fc400000108aa */
[----:B------:R-:W-:Y:S01]  /*10e80*/  FFMA.FTZ R190, R21, c[0x0][0x2d0], -R170 ;  /* 0x0000b40015be7a23 */ /* 0x000fe200000108aa */
[----:B------:R-:W2:Y:S01]  /*10e90*/  LDSM.16.MT88.4 R4, [R212+0x8880] ;  /* 0x00888000d404783b */ /* 0x000ea20000004200 */
[--C-:B------:R-:W-:Y:S01]  /*10ea0*/  FFMA.FTZ R185, R24, c[0x0][0x2d0], -R168.reuse ;  /* 0x0000b40018b97a23 */ /* 0x100fe200000108a8 */
[----:B------:R-:W3:Y:S01]  /*10eb0*/  MUFU.EX2 R186, R186 ;  /* 0x000000ba00ba7308 */ /* 0x000ee20000000800 */
[--C-:B------:R-:W-:Y:S02]  /*10ec0*/  FFMA.FTZ R188, R29, c[0x0][0x2d0], -R168.reuse ;  /* 0x0000b4001dbc7a23 */ /* 0x100fe400000108a8 */
[--C-:B------:R-:W-:Y:S02]  /*10ed0*/  FFMA.FTZ R191, R25, c[0x0][0x2d0], -R168.reuse ;  /* 0x0000b40019bf7a23 */ /* 0x100fe400000108a8 */
[--C-:B------:R-:W-:Y:S01]  /*10ee0*/  FFMA.FTZ R184, R23, c[0x0][0x2d0], -R168.reuse ;  /* 0x0000b40017b87a23 */ /* 0x100fe200000108a8 */
[----:B------:R-:W-:Y:S01]  /*10ef0*/  LDSM.16.MT88.4 R24, [R216+0x4880] ;  /* 0x00488000d818783b */ /* 0x000fe20000004200 */
[--C-:B------:R-:W-:Y:S01]  /*10f00*/  FFMA.FTZ R195, R11, c[0x0][0x2d0], -R168.reuse ;  /* 0x0000b4000bc37a23 */ /* 0x100fe200000108a8 */
[----:B------:R-:W-:Y:S01]  /*10f10*/  MUFU.EX2 R187, R187 ;  /* 0x000000bb00bb7308 */ /* 0x000fe20000000800 */
[----:B------:R-:W-:Y:S01]  /*10f20*/  FFMA.FTZ R192, R9, c[0x0][0x2d0], -R168 ;  /* 0x0000b40009c07a23 */ /* 0x000fe200000108a8 */
[----:B------:R-:W-:Y:S01]  /*10f30*/  LDSM.16.MT88.4 R20, [R212+0x4880] ;  /* 0x00488000d414783b */ /* 0x000fe20000004200 */
[----:B------:R-:W-:-:S02]  /*10f40*/  FFMA.FTZ R3, R19, c[0x0][0x2d0], -R170 ;  /* 0x0000b40013037a23 */ /* 0x000fc400000108aa */
[----:B------:R-:W-:Y:S01]  /*10f50*/  FFMA.FTZ R2, R17, c[0x0][0x2d0], -R170 ;  /* 0x0000b40011027a23 */ /* 0x000fe200000108aa */
[----:B------:R-:W4:Y:S01]  /*10f60*/  LDSM.16.MT88.4 R8, [R214+0x4880] ;  /* 0x00488000d608783b */ /* 0x000f220000004200 */
[--C-:B------:R-:W-:Y:S01]  /*10f70*/  FFMA.FTZ R197, R15, c[0x0][0x2d0], -R168.reuse ;  /* 0x0000b4000fc57a23 */ /* 0x100fe200000108a8 */
[----:B------:R-:W5:Y:S01]  /*10f80*/  MUFU.EX2 R158, R158 ;  /* 0x0000009e009e7308 */ /* 0x000f620000000800 */
[----:B---3--:R-:W-:Y:S01]  /*10f90*/  F2FP.PACK_AB R128, R186, R189 ;  /* 0x000000bdba80723e */ /* 0x008fe200000000ff */
[----:B------:R-:W-:Y:S01]  /*10fa0*/  FFMA.FTZ R194, R13, c[0x0][0x2d0], -R168 ;  /* 0x0000b4000dc27a23 */ /* 0x000fe200000108a8 */
[----:B------:R-:W3:Y:S01]  /*10fb0*/  LDSM.16.MT88.4 R16, [R213+0x4880] ;  /* 0x00488000d510783b */ /* 0x000ee20000004200 */
[--C-:B------:R-:W-:Y:S02]  /*10fc0*/  FFMA.FTZ R196, R183, c[0x0][0x2d0], -R170.reuse ;  /* 0x0000b400b7c47a23 */ /* 0x100fe400000108aa */
[--C-:B------:R-:W-:Y:S01]  /*10fd0*/  FFMA.FTZ R199, R181, c[0x0][0x2d0], -R170.reuse ;  /* 0x0000b400b5c77a23 */ /* 0x100fe200000108aa */
[----:B------:R-:W1:Y:S01]  /*10fe0*/  LDSM.16.MT88.4 R12, [R216+0x6080] ;  /* 0x00608000d80c783b */ /* 0x000e620000004200 */
[----:B------:R-:W-:Y:S01]  /*10ff0*/  MUFU.EX2 R185, R185 ;  /* 0x000000b900b97308 */ /* 0x000fe20000000800 */
[----:B------:R-:W-:-:S02]  /*11000*/  FFMA.FTZ R198, R179, c[0x0][0x2d0], -R170 ;  /* 0x0000b400b3c67a23 */ /* 0x000fc400000108aa */
[----:B------:R-:W-:Y:S01]  /*11010*/  FFMA.FTZ R229, R177, c[0x0][0x2d0], -R170 ;  /* 0x0000b400b1e57a23 */ /* 0x000fe200000108aa */
[----:B------:R-:W-:Y:S01]  /*11020*/  LDSM.16.MT88.4 R180, [R216+0x6880] ;  /* 0x00688000d8b4783b */ /* 0x000fe20000004200 */
[--C-:B------:R-:W-:Y:S02]  /*11030*/  FFMA.FTZ R236, R175, c[0x0][0x2d0], -R168.reuse ;  /* 0x0000b400afec7a23 */ /* 0x100fe400000108a8 */
[--C-:B------:R-:W-:Y:S01]  /*11040*/  FFMA.FTZ R237, R173, c[0x0][0x2d0], -R168.reuse ;  /* 0x0000b400aded7a23 */ /* 0x100fe200000108a8 */
[----:B------:R-:W2:Y:S01]  /*11050*/  MUFU.EX2 R188, R188 ;  /* 0x000000bc00bc7308 */ /* 0x000ea20000000800 */
[C---:B-----5:R-:W-:Y:S01]  /*11060*/  F2FP.PACK_AB R130, R158.reuse, R187 ;  /* 0x000000bb9e82723e */ /* 0x060fe200000000ff */
[--C-:B------:R-:W-:Y:S01]  /*11070*/  FFMA.FTZ R238, R171, c[0x0][0x2d0], -R168.reuse ;  /* 0x0000b400abee7a23 */ /* 0x100fe200000108a8 */
[----:B------:R-:W-:Y:S01]  /*11080*/  LDSM.16.MT88.4 R176, [R213+0x6880] ;  /* 0x00688000d5b0783b */ /* 0x000fe20000004200 */
[----:B------:R-:W-:Y:S02]  /*11090*/  FFMA.FTZ R245, R169, c[0x0][0x2d0], -R168 ;  /* 0x0000b400a9f57a23 */ /* 0x000fe400000108a8 */
[----:B------:R-:W-:Y:S01]  /*110a0*/  FADD.FTZ R186, R189, R186 ;  /* 0x000000babdba7221 */ /* 0x000fe20000010000 */
[----:B------:R-:W-:Y:S01]  /*110b0*/  LDSM.16.MT88.4 R172, [R212+0x6880] ;  /* 0x00688000d4ac783b */ /* 0x000fe20000004200 */
[----:B------:R-:W-:Y:S02]  /*110c0*/  MUFU.EX2 R191, R191 ;  /* 0x000000bf00bf7308 */ /* 0x000fe40000000800 */
[----:B------:R-:W-:Y:S01]  /*110d0*/  FADD.FTZ R187, R187, R186 ;  /* 0x000000babbbb7221 */ /* 0x000fe20000010000 */
[----:B------:R-:W-:Y:S03]  /*110e0*/  LDSM.16.MT88.4 R168, [R216+0x8080] ;  /* 0x00808000d8a8783b */ /* 0x000fe60000004200 */
[----:B------:R-:W-:-:S02]  /*110f0*/  FADD.FTZ R187, R158, R187 ;  /* 0x000000bb9ebb7221 */ /* 0x000fc40000010000 */
[----:B------:R-:W5:Y:S01]  /*11100*/  MUFU.EX2 R184, R184 ;  /* 0x000000b800b87308 */ /* 0x000f620000000800 */
[----:B--2---:R-:W-:Y:S01]  /*11110*/  F2FP.PACK_AB R129, R188, R185 ;  /* 0x000000b9bc81723e */ /* 0x004fe200000000ff */
[----:B------:R-:W-:-:S06]  /*11120*/  FADD.FTZ R188, R185, R188 ;  /* 0x000000bcb9bc7221 */ /* 0x000fcc0000010000 */
[----:B------:R-:W-:Y:S01]  /*11130*/  MUFU.EX2 R190, R190 ;  /* 0x000000be00be7308 */ /* 0x000fe20000000800 */
[----:B-----5:R-:W-:-:S07]  /*11140*/  F2FP.PACK_AB R131, R184, R191 ;  /* 0x000000bfb883723e */ /* 0x020fce00000000ff */
[----:B------:R-:W2:Y:S01]  /*11150*/  MUFU.EX2 R3, R3 ;  /* 0x0000000300037308 */ /* 0x000ea20000000800 */
[----:B------:R-:W-:-:S04]  /*11160*/  FADD.FTZ R191, R191, R188 ;  /* 0x000000bcbfbf7221 */ /* 0x000fc80000010000 */
[----:B------:R-:W-:Y:S01]  /*11170*/  FADD.FTZ R184, R184, R191 ;  /* 0x000000bfb8b87221 */ /* 0x000fe20000010000 */
[C---:B------:R-:W-:Y:S02]  /*11180*/  HMMA.16816.F32 R144, R128.reuse, R140, RZ ;  /* 0x0000008c8090723c */ /* 0x040fe400000018ff */
[----:B------:R-:W-:Y:S06]  /*11190*/  MUFU.EX2 R193, R193 ;  /* 0x000000c100c17308 */ /* 0x000fec0000000800 */
[C---:B------:R-:W-:Y:S02]  /*111a0*/  HMMA.16816.F32 R140, R128.reuse, R142, RZ ;  /* 0x0000008e808c723c */ /* 0x040fe400000018ff */
[----:B------:R-:W-:Y:S06]  /*111b0*/  MUFU.EX2 R2, R2 ;  /* 0x0000000200027308 */ /* 0x000fec0000000800 */
[C---:B------:R-:W-:Y:S02]  /*111c0*/  HMMA.16816.F32 R152, R128.reuse, R148, RZ ;  /* 0x000000948098723c */ /* 0x040fe400000018ff */
[----:B------:R-:W-:Y:S06]  /*111d0*/  MUFU.EX2 R197, R197 ;  /* 0x000000c500c57308 */ /* 0x000fec0000000800 */
[C---:B------:R-:W-:Y:S02]  /*111e0*/  HMMA.16816.F32 R136, R128.reuse, R132, RZ ;  /* 0x000000848088723c */ /* 0x040fe400000018ff */
[----:B------:R-:W5:Y:S06]  /*111f0*/  MUFU.EX2 R194, R194 ;  /* 0x000000c200c27308 */ /* 0x000f6c0000000800 */
[C---:B-1----:R-:W-:Y:S02]  /*11200*/  HMMA.16816.F32 R28, R128.reuse, R32, RZ ;  /* 0x00000020801c723c */ /* 0x042fe400000018ff */
[----:B------:R-:W-:Y:S06]  /*11210*/  MUFU.EX2 R195, R195 ;  /* 0x000000c300c37308 */ /* 0x000fec0000000800 */
[C---:B------:R-:W-:Y:S02]  /*11220*/  HMMA.16816.F32 R36, R128.reuse, R40, RZ ;  /* 0x000000288024723c */ /* 0x040fe400000018ff */
[----:B------:R-:W1:Y:S06]  /*11230*/  MUFU.EX2 R192, R192 ;  /* 0x000000c000c07308 */ /* 0x000e6c0000000800 */
[C---:B------:R-:W-:Y:S02]  /*11240*/  HMMA.16816.F32 R44, R128.reuse, R48, RZ ;  /* 0x00000030802c723c */ /* 0x040fe400000018ff */
        /* <DEDUP_REMOVED lines=32> */
[----:B--2---:R-:W-:Y:S01]  /*11450*/  F2FP.PACK_AB R4, R3, R190 ;  /* 0x000000be0304723e */ /* 0x004fe200000000ff */
[----:B------:R-:W-:Y:S01]  /*11460*/  HMMA.16816.F32 R128, R128, R6, RZ ;  /* 0x000000068080723c */ /* 0x000fe200000018ff */
[----:B-----5:R-:W-:Y:S01]  /*11470*/  F2FP.PACK_AB R5, R194, R197 ;  /* 0x000000c5c205723e */ /* 0x020fe200000000ff */
[----:B------:R-:W-:-:S02]  /*11480*/  FADD.FTZ R190, R190, R187 ;  /* 0x000000bbbebe7221 */ /* 0x000fc40000010000 */
[----:B------:R-:W-:Y:S02]  /*11490*/  FADD.FTZ R197, R197, R184 ;  /* 0x000000b8c5c57221 */ /* 0x000fe40000010000 */
[----:B------:R-:W-:Y:S01]  /*114a0*/  FADD.FTZ R190, R3, R190 ;  /* 0x000000be03be7221 */ /* 0x000fe20000010000 */
[----:B------:R-:W-:Y:S01]  /*114b0*/  F2FP.PACK_AB R6, R2, R193 ;  /* 0x000000c10206723e */ /* 0x000fe200000000ff */
[----:B------:R-:W-:Y:S01]  /*114c0*/  FADD.FTZ R194, R194, R197 ;  /* 0x000000c5c2c27221 */ /* 0x000fe20000010000 */
[----:B-1----:R-:W-:Y:S01]  /*114d0*/  F2FP.PACK_AB R7, R192, R195 ;  /* 0x000000c3c007723e */ /* 0x002fe200000000ff */
[----:B------:R-:W-:Y:S02]  /*114e0*/  FADD.FTZ R193, R193, R190 ;  /* 0x000000bec1c17221 */ /* 0x000fe40000010000 */
[----:B------:R-:W-:Y:S02]  /*114f0*/  FADD.FTZ R195, R195, R194 ;  /* 0x000000c2c3c37221 */ /* 0x000fe40000010000 */
[----:B------:R-:W-:-:S02]  /*11500*/  FADD.FTZ R193, R2, R193 ;  /* 0x000000c102c17221 */ /* 0x000fc40000010000 */
[----:B----4-:R-:W-:Y:S01]  /*11510*/  HMMA.16816.F32 R144, R4, R8, R144 ;  /* 0x000000080490723c */ /* 0x010fe20000001890 */
[----:B------:R-:W-:-:S07]  /*11520*/  FADD.FTZ R195, R192, R195 ;  /* 0x000000c3c0c37221 */ /* 0x000fce0000010000 */
[C---:B------:R-:W-:Y:S01]  /*11530*/  HMMA.16816.F32 R140, R4.reuse, R10, R140 ;  /* 0x0000000a048c723c */ /* 0x040fe2000000188c */
[----:B------:R-:W1:Y:S07]  /*11540*/  LDSM.16.MT88.4 R8, [R213+0x6080] ;  /* 0x00608000d508783b */ /* 0x000e6e0000004200 */
[C---:B------:R-:W-:Y:S08]  /*11550*/  HMMA.16816.F32 R152, R4.reuse, R24, R152 ;  /* 0x000000180498723c */ /* 0x040ff00000001898 */
[C---:B------:R-:W-:Y:S01]  /*11560*/  HMMA.16816.F32 R148, R4.reuse, R26, R148 ;  /* 0x0000001a0494723c */ /* 0x040fe20000001894 */
[----:B------:R-:W-:Y:S07]  /*11570*/  LDSM.16.MT88.4 R24, [R214+0x7880] ;  /* 0x00788000d618783b */ /* 0x000fee0000004200 */
[C---:B---3--:R-:W-:Y:S08]  /*11580*/  HMMA.16816.F32 R136, R4.reuse, R16, R136 ;  /* 0x000000100488723c */ /* 0x048ff00000001888 */
[C---:B------:R-:W-:Y:S01]  /*11590*/  HMMA.16816.F32 R132, R4.reuse, R18, R132 ;  /* 0x000000120484723c */ /* 0x040fe20000001884 */
[----:B------:R-:W2:Y:S07]  /*115a0*/  LDSM.16.MT88.4 R16, [R216+0x7880] ;  /* 0x00788000d810783b */ /* 0x000eae0000004200 */
[C---:B------:R-:W-:Y:S08]  /*115b0*/  HMMA.16816.F32 R36, R4.reuse, R12, R36 ;  /* 0x0000000c0424723c */ /* 0x040ff00000001824 */
[C---:B------:R-:W-:Y:S01]  /*115c0*/  HMMA.16816.F32 R40, R4.reuse, R14, R40 ;  /* 0x0000000e0428723c */ /* 0x040fe20000001828 */
[----:B------:R-:W3:Y:S07]  /*115d0*/  LDSM.16.MT88.4 R12, [R213+0x7880] ;  /* 0x00788000d50c783b */ /* 0x000eee0000004200 */
[C---:B-1----:R-:W-:Y:S08]  /*115e0*/  HMMA.16816.F32 R52, R4.reuse, R8, R52 ;  /* 0x000000080434723c */ /* 0x042ff00000001834 */
[C---:B------:R-:W-:Y:S01]  /*115f0*/  HMMA.16816.F32 R56, R4.reuse, R10, R56 ;  /* 0x0000000a0438723c */ /* 0x040fe20000001838 */
[----:B------:R-:W1:Y:S07]  /*11600*/  LDSM.16.MT88.4 R8, [R216+0x9080] ;  /* 0x00908000d808783b */ /* 0x000e6e0000004200 */
[C---:B------:R-:W-:Y:S08]  /*11610*/  HMMA.16816.F32 R28, R4.reuse, R20, R28 ;  /* 0x00000014041c723c */ /* 0x040ff0000000181c */
[C---:B------:R-:W-:Y:S01]  /*11620*/  HMMA.16816.F32 R32, R4.reuse, R22, R32 ;  /* 0x000000160420723c */ /* 0x040fe20000001820 */
[----:B------:R-:W4:Y:S07]  /*11630*/  LDSM.16.MT88.4 R20, [R212+0x7880] ;  /* 0x00788000d414783b */ /* 0x000f2e0000004200 */
[C---:B--2---:R-:W-:Y:S08]  /*11640*/  HMMA.16816.F32 R68, R4.reuse, R16, R68 ;  /* 0x000000100444723c */ /* 0x044ff00000001844 */
[C---:B------:R-:W-:Y:S01]  /*11650*/  HMMA.16816.F32 R72, R4.reuse, R18, R72 ;  /* 0x000000120448723c */ /* 0x040fe20000001848 */
[----:B------:R-:W2:Y:S07]  /*11660*/  LDSM.16.MT88.4 R16, [R214+0x9080] ;  /* 0x00908000d610783b */ /* 0x000eae0000004200 */
[C---:B------:R-:W-:Y:S08]  /*11670*/  HMMA.16816.F32 R76, R4.reuse, R24, R76 ;  /* 0x00000018044c723c */ /* 0x040ff0000000184c */
[C---:B------:R-:W-:Y:S01]  /*11680*/  HMMA.16816.F32 R80, R4.reuse, R26, R80 ;  /* 0x0000001a0450723c */ /* 0x040fe20000001850 */
[----:B------:R-:W-:Y:S07]  /*11690*/  LDSM.16.MT88.4 R24, [R212+0x9080] ;  /* 0x00908000d418783b */ /* 0x000fee0000004200 */
[C---:B---3--:R-:W-:Y:S08]  /*116a0*/  HMMA.16816.F32 R84, R4.reuse, R12, R84 ;  /* 0x0000000c0454723c */ /* 0x048ff00000001854 */
[C---:B------:R-:W-:Y:S01]  /*116b0*/  HMMA.16816.F32 R88, R4.reuse, R14, R88 ;  /* 0x0000000e0458723c */ /* 0x040fe20000001858 */
[----:B------:R-:W3:Y:S07]  /*116c0*/  LDSM.16.MT88.4 R12, [R213+0x9080] ;  /* 0x00908000d50c783b */ /* 0x000eee0000004200 */
[C---:B-1----:R-:W-:Y:S08]  /*116d0*/  HMMA.16816.F32 R100, R4.reuse, R8, R100 ;  /* 0x000000080464723c */ /* 0x042ff00000001864 */
[C---:B------:R-:W-:Y:S01]  /*116e0*/  HMMA.16816.F32 R104, R4.reuse, R10, R104 ;  /* 0x0000000a0468723c */ /* 0x040fe20000001868 */
[----:B------:R-:W1:Y:S07]  /*116f0*/  LDSM.16.MT88.4 R8, [R214+0x5080] ;  /* 0x00508000d608783b */ /* 0x000e6e0000004200 */
[C---:B------:R-:W-:Y:S08]  /*11700*/  HMMA.16816.F32 R44, R4.reuse, R164, R44 ;  /* 0x000000a4042c723c */ /* 0x040ff0000000182c */
[C---:B------:R-:W-:Y:S01]  /*11710*/  HMMA.16816.F32 R48, R4.reuse, R166, R48 ;  /* 0x000000a60430723c */ /* 0x040fe20000001830 */
[----:B------:R-:W-:Y:S07]  /*11720*/  LDSM.16.MT88.4 R164, [R214+0x8080] ;  /* 0x00808000d6a4783b */ /* 0x000fee0000004200 */
[C---:B------:R-:W-:Y:S08]  /*11730*/  HMMA.16816.F32 R60, R4.reuse, R160, R60 ;  /* 0x000000a0043c723c */ /* 0x040ff0000000183c */
[C---:B------:R-:W-:Y:S01]  /*11740*/  HMMA.16816.F32 R64, R4.reuse, R162, R64 ;  /* 0x000000a20440723c */ /* 0x040fe20000001840 */
[----:B------:R-:W-:Y:S07]  /*11750*/  LDSM.16.MT88.4 R160, [R213+0x8080] ;  /* 0x00808000d5a0783b */ /* 0x000fee0000004200 */
        /* <DEDUP_REMOVED lines=9> */
[C---:B------:R-:W-:Y:S08]  /*117f0*/  HMMA.16816.F32 R124, R4.reuse, R24, R124 ;  /* 0x00000018047c723c */ /* 0x040ff0000000187c */
[----:B------:R-:W-:Y:S01]  /*11800*/  HMMA.16816.F32 R128, R4, R26, R128 ;  /* 0x0000001a0480723c */ /* 0x000fe20000001880 */
[----:B------:R-:W-:Y:S06]  /*11810*/  LDSM.16.MT88.4 R24, [R212+0x8080] ;  /* 0x00808000d418783b */ /* 0x000fec0000004200 */
[----:B------:R-:W-:Y:S01]  /*11820*/  F2FP.PACK_AB R4, R199, R196 ;  /* 0x000000c4c704723e */ /* 0x000fe200000000ff */
[----:B------:R-:W-:Y:S01]  /*11830*/  FADD.FTZ R196, R196, R193 ;  /* 0x000000c1c4c47221 */ /* 0x000fe20000010000 */
[----:B------:R-:W-:-:S02]  /*11840*/  F2FP.PACK_AB R6, R229, R198 ;  /* 0x000000c6e506723e */ /* 0x000fc400000000ff */
[----:B------:R-:W-:Y:S01]  /*11850*/  F2FP.PACK_AB R5, R237, R236 ;  /* 0x000000eced05723e */ /* 0x000fe200000000ff */
[----:B------:R-:W-:Y:S01]  /*11860*/  FADD.FTZ R236, R236, R195 ;  /* 0x000000c3ecec7221 */ /* 0x000fe20000010000 */
[----:B------:R-:W-:Y:S01]  /*11870*/  F2FP.PACK_AB R7, R245, R238 ;  /* 0x000000eef507723e */ /* 0x000fe200000000ff */
[----:B------:R-:W-:Y:S02]  /*11880*/  FADD.FTZ R199, R199, R196 ;  /* 0x000000c4c7c77221 */ /* 0x000fe40000010000 */
[----:B------:R-:W-:Y:S02]  /*11890*/  FADD.FTZ R237, R237, R236 ;  /* 0x000000eceded7221 */ /* 0x000fe40000010000 */
[----:B------:R-:W-:Y:S02]  /*118a0*/  FADD.FTZ R198, R198, R199 ;  /* 0x000000c7c6c67221 */ /* 0x000fe40000010000 */
[----:B-1----:R-:W-:Y:S01]  /*118b0*/  HMMA.16816.F32 R144, R4, R8, R144 ;  /* 0x000000080490723c */ /* 0x002fe20000001890 */
[----:B------:R-:W-:-:S02]  /*118c0*/  FADD.FTZ R238, R238, R237 ;  /* 0x000000edeeee7221 */ /* 0x000fc40000010000 */
[----:B------:R-:W-:Y:S02]  /*118d0*/  FADD.FTZ R244, R229, R198 ;  /* 0x000000c6e5f47221 */ /* 0x000fe40000010000 */
[----:B------:R-:W-:-:S03]  /*118e0*/  FADD.FTZ R245, R245, R238 ;  /* 0x000000eef5f57221 */ /* 0x000fc60000010000 */
[C---:B------:R-:W-:Y:S01]  /*118f0*/  HMMA.16816.F32 R140, R4.reuse, R10, R140 ;  /* 0x0000000a048c723c */ /* 0x040fe2000000188c */
[----:B------:R-:W1:Y:S07]  /*11900*/  LDSM.16.MT88.4 R8, [R214+0x6880] ;  /* 0x00688000d608783b */ /* 0x000e6e0000004200 */
        /* <DEDUP_REMOVED lines=28> */
[C---:B--2---:R-:W-:Y:S08]  /*11ad0*/  HMMA.16816.F32 R108, R4.reuse, R16, R108 ;  /* 0x00000010046c723c */ /* 0x044ff0000000186c */
[C---:B------:R-:W-:Y:S08]  /*11ae0*/  HMMA.16816.F32 R112, R4.reuse, R18, R112 ;  /* 0x000000120470723c */ /* 0x040ff00000001870 */
[C---:B---3--:R-:W-:Y:S08]  /*11af0*/  HMMA.16816.F32 R116, R4.reuse, R12, R116 ;  /* 0x0000000c0474723c */ /* 0x048ff00000001874 */
[C---:B------:R-:W-:Y:S08]  /*11b00*/  HMMA.16816.F32 R120, R4.reuse, R14, R120 ;  /* 0x0000000e0478723c */ /* 0x040ff00000001878 */
[C---:B-1----:R-:W-:Y:S08]  /*11b10*/  HMMA.16816.F32 R124, R4.reuse, R8, R124 ;  /* 0x00000008047c723c */ /* 0x042ff0000000187c */
[----:B------:R-:W-:Y:S01]  /*11b20*/  HMMA.16816.F32 R128, R4, R10, R128 ;  /* 0x0000000a0480723c */ /* 0x000fe20000001880 */
[----:B------:R-:W-:Y:S07]  /*11b30*/  @!P4 BRA `(.L_x_846) ;  /* 0x00002f900000c947 */ /* 0x000fee0003800000 */
[----:B------:R-:W-:Y:S01]  /*11b40*/  IADD3 R156, R156, -0x2, RZ ;  /* 0xfffffffe9c9c7810 */ /* 0x000fe20007ffe0ff */
[----:B------:R-:W-:Y:S01]  /*11b50*/  IMAD.MOV.U32 R242, RZ, RZ, c[0x0][0x208] ;  /* 0x00008200fff27624 */ /* 0x000fe200078e00ff */
[C---:B------:R-:W-:Y:S01]  /*11b60*/  IADD3 R240, P0, R226.reuse, 0x40, RZ ;  /* 0x00000040e2f07810 */ /* 0x040fe20007f1e0ff */
[----:B------:R-:W-:Y:S01]  /*11b70*/  IMAD.MOV.U32 R241, RZ, RZ, c[0x0][0x20c] ;  /* 0x00008300fff17624 */ /* 0x000fe200078e00ff */
[----:B------:R1:W2:Y:S01]  /*11b80*/  R2UR UR11, R156 ;  /* 0x000000009c0b73c2 */ /* 0x0002a200000e0000 */
[C---:B------:R-:W-:Y:S01]  /*11b90*/  IADD3 R239, P1, R226.reuse, 0x80, RZ ;  /* 0x00000080e2ef7810 */ /* 0x040fe20007f3e0ff */
[----:B------:R-:W-:Y:S01]  /*11ba0*/  ULDC.64 UR12, c[0x0][0x118] ;  /* 0x00004600000c7ab9 */ /* 0x000fe20000000a00 */
[--C-:B------:R-:W-:Y:S01]  /*11bb0*/  IMAD.X R237, RZ, RZ, R233.reuse, P0 ;  /* 0x000000ffffed7224 */ /* 0x100fe200000e06e9 */
[----:B------:R-:W-:Y:S01]  /*11bc0*/  IADD3 R238, P0, R226, 0xc0, RZ ;  /* 0x000000c0e2ee7810 */ /* 0x000fe20007f1e0ff */
[----:B------:R-:W-:Y:S01]  /*11bd0*/  ULDC.64 UR4, c[0x0][0x208] ;  /* 0x0000820000047ab9 */ /* 0x000fe20000000a00 */
[----:B------:R-:W-:Y:S01]  /*11be0*/  IADD3 R243, -R157, 0x30, RZ ;  /* 0x000000309df37810 */ /* 0x000fe20007ffe1ff */
[----:B------:R-:W-:-:S02]  /*11bf0*/  IMAD.X R236, RZ, RZ, R233, P1 ;  /* 0x000000ffffec7224 */ /* 0x000fc400008e06e9 */
[----:B------:R-:W-:Y:S01]  /*11c00*/  IMAD.X R229, RZ, RZ, R233, P0 ;  /* 0x000000ffffe57224 */ /* 0x000fe200000e06e9 */
[----:B-12---:R-:W-:Y:S05]  /*11c10*/  BRA `(.L_x_847) ;  /* 0x000004c000007947 */ /* 0x006fea0003800000 */
.L_x_849:
[----:B------:R-:W-:Y:S01]  /*11c20*/  ISETP.GE.AND P1, PT, R243, 0x1, PT ;  /* 0x00000001f300780c */ /* 0x000fe20003f26270 */
[----:B------:R-:W-:Y:S01]  /*11c30*/  UIADD3 UR10, UR11, -0x1, URZ ;  /* 0xffffffff0b0a7890 */ /* 0x000fe2000fffe03f */
[C---:B------:R-:W-:Y:S01]  /*11c40*/  IADD3 R7, P0, R230.reuse, 0x40, RZ ;  /* 0x00000040e6077810 */ /* 0x040fe20007f1e0ff */
[----:B------:R-:W-:Y:S01]  /*11c50*/  ULDC.64 UR6, c[0x0][0x1e0] ;  /* 0x0000780000067ab9 */ /* 0x000fe20000000a00 */
[----:B------:R-:W-:Y:S01]  /*11c60*/  P2R R16, PR, RZ, 0x8 ;  /* 0x00000008ff107803 */ /* 0x000fe20000000000 */
[----:B------:R-:W-:Y:S01]  /*11c70*/  USHF.R.S32.HI UR9, URZ, 0x1f, UR10 ;  /* 0x0000001f3f097899 */ /* 0x000fe2000801140a */
[----:B------:R-:W-:Y:S01]  /*11c80*/  LOP3.LUT P3, RZ, R225, 0x2, RZ, 0xc0, !PT ;  /* 0x00000002e1ff7812 */ /* 0x000fe2000786c0ff */
[----:B------:R-:W-:Y:S01]  /*11c90*/  UIMAD.WIDE.U32 UR14, UR10, UR6, URZ ;  /* 0x000000060a0e72a5 */ /* 0x000fe2000f8e003f */
[--C-:B------:R-:W-:Y:S01]  /*11ca0*/  IMAD.X R4, RZ, RZ, R235.reuse, P0 ;  /* 0x000000ffff047224 */ /* 0x100fe200000e06eb */
[C---:B------:R-:W-:Y:S01]  /*11cb0*/  IADD3 R5, P0, R230.reuse, 0x80, RZ ;  /* 0x00000080e6057810 */ /* 0x040fe20007f1e0ff */
[----:B------:R-:W-:Y:S02]  /*11cc0*/  UIMAD UR9, UR9, UR6, URZ ;  /* 0x00000006090972a4 */ /* 0x000fe4000f8e023f */
[----:B------:R-:W-:Y:S02]  /*11cd0*/  USHF.L.U32 UR6, UR6, 0x5, URZ ;  /* 0x0000000506067899 */ /* 0x000fe4000800063f */
[----:B------:R-:W-:Y:S01]  /*11ce0*/  UIMAD UR9, UR10, UR7, UR9 ;  /* 0x000000070a0972a4 */ /* 0x000fe2000f8e0209 */
[--C-:B------:R-:W-:Y:S03]  /*11cf0*/  IMAD.X R2, RZ, RZ, R235.reuse, P0 ;  /* 0x000000ffff027224 */ /* 0x100fe600000e06eb */
[----:B------:R-:W-:Y:S02]  /*11d00*/  UIADD3 UR7, UR15, UR9, URZ ;  /* 0x000000090f077290 */ /* 0x000fe4000fffe03f */
[----:B------:R-:W-:Y:S02]  /*11d10*/  UIMAD.WIDE.U32 UR14, UR14, 0x30, URZ ;  /* 0x000000300e0e78a5 */ /* 0x000fe4000f8e003f */
[----:B------:R-:W-:Y:S04]  /*11d20*/  UIMAD UR7, UR7, 0x30, URZ ;  /* 0x00000030070778a4 */ /* 0x000fe8000f8e023f */
[----:B------:R-:W-:Y:S02]  /*11d30*/  @P1 IADD3 R18, P0, R230, UR14, RZ ;  /* 0x0000000ee6121c10 */ /* 0x000fe4000ff1e0ff */
[----:B------:R-:W-:Y:S05]  /*11d40*/  IMAD.U32 R13, RZ, RZ, UR7 ;  /* 0x00000007ff0d7e24 */ /* 0x000fea000f8e00ff */
[----:B------:R-:W-:Y:S05]  /*11d50*/  IADD3 R13, R13, UR15, RZ ;  /* 0x0000000f0d0d7c10 */ /* 0x000fea000fffe0ff */
[----:B------:R-:W-:Y:S01]  /*11d60*/  @P1 IMAD.X R17, R13, 0x1, R235, P0 ;  /* 0x000000010d111824 */ /* 0x000fe200000e06eb */
[----:B------:R-:W-:Y:S05]  /*11d70*/  @P1 IADD3 R15, P0, R7, UR14, RZ ;  /* 0x0000000e070f1c10 */ /* 0x000fea000ff1e0ff */
[----:B------:R-:W-:Y:S01]  /*11d80*/  @P1 IMAD.X R14, R13, 0x1, R4, P0 ;  /* 0x000000010d0e1824 */ /* 0x000fe200000e0604 */
[----:B------:R-:W-:Y:S05]  /*11d90*/  @P1 IADD3 R12, P0, R5, UR14, RZ ;  /* 0x0000000e050c1c10 */ /* 0x000fea000ff1e0ff */
[----:B------:R-:W-:Y:S01]  /*11da0*/  @P1 IMAD.X R9, R13, 0x1, R2, P0 ;  /* 0x000000010d091824 */ /* 0x000fe200000e0602 */
[C---:B------:R-:W-:Y:S04]  /*11db0*/  @P1 LEA R24, P0, R18.reuse, c[0x0][0x1c8], 0x1 ;  /* 0x0000720012181a11 */ /* 0x040fe800078008ff */
[----:B------:R-:W-:Y:S02]  /*11dc0*/  @P1 LEA.HI.X R25, R18, c[0x0][0x1cc], R17, 0x1, P0 ;  /* 0x0000730012191a11 */ /* 0x000fe400000f0c11 */
[C---:B------:R-:W-:Y:S03]  /*11dd0*/  @P1 LEA R22, P0, R15.reuse, c[0x0][0x1c8], 0x1 ;  /* 0x000072000f161a11 */ /* 0x040fe600078008ff */
[----:B------:R-:W-:Y:S01]  /*11de0*/  @!PT LDS RZ, [RZ] ;  /* 0x00000000fffff984 */ /* 0x000fe20000000800 */
[----:B------:R-:W-:Y:S01]  /*11df0*/  @!PT LDS RZ, [RZ] ;  /* 0x00000000fffff984 */ /* 0x000fe20000000800 */
[----:B------:R-:W-:Y:S01]  /*11e00*/  @!PT LDS RZ, [RZ] ;  /* 0x00000000fffff984 */ /* 0x000fe20000000800 */
[----:B------:R1:W-:Y:S01]  /*11e10*/  @P1 LDGSTS.E.BYPASS.LTC128B.128 [R228+0xa080], [R24.64], !P3 ;  /* 0x0a08000018e41fae */ /* 0x0003e2000d901d4c */
[----:B------:R-:W-:Y:S02]  /*11e20*/  @P1 LEA.HI.X R23, R15, c[0x0][0x1cc], R14, 0x1, P0 ;  /* 0x000073000f171a11 */ /* 0x000fe400000f0c0e */
[----:B------:R-:W-:Y:S02]  /*11e30*/  @P1 LEA R20, P0, R12, c[0x0][0x1c8], 0x1 ;  /* 0x000072000c141a11 */ /* 0x000fe400078008ff */
[----:B------:R-:W-:Y:S02]  /*11e40*/  ISETP.NE.AND P3, PT, R16, RZ, PT ;  /* 0x000000ff1000720c */ /* 0x000fe40003f65270 */
[----:B------:R-:W-:Y:S02]  /*11e50*/  @P1 LEA.HI.X R21, R12, c[0x0][0x1cc], R9, 0x1, P0 ;  /* 0x000073000c151a11 */ /* 0x000fe400000f0c09 */
[----:B------:R-:W-:Y:S05]  /*11e60*/  IADD3 R12, P0, R230, 0xc0, RZ ;  /* 0x000000c0e60c7810 */ /* 0x000fea0007f1e0ff */
[----:B------:R-:W-:Y:S01]  /*11e70*/  IMAD.X R9, RZ, RZ, R235, P0 ;  /* 0x000000ffff097224 */ /* 0x000fe200000e06eb */
[C---:B------:R-:W-:Y:S05]  /*11e80*/  @P1 IADD3 R15, P0, R12.reuse, UR14, RZ ;  /* 0x0000000e0c0f1c10 */ /* 0x040fea000ff1e0ff */
[--C-:B------:R-:W-:Y:S01]  /*11e90*/  @P1 IMAD.X R14, R13, 0x1, R9.reuse, P0 ;  /* 0x000000010d0e1824 */ /* 0x100fe200000e0609 */
[C---:B------:R-:W-:Y:S04]  /*11ea0*/  @P1 LEA R18, P0, R15.reuse, c[0x0][0x1c8], 0x1 ;  /* 0x000072000f121a11 */ /* 0x040fe800078008ff */
[----:B------:R-:W-:Y:S02]  /*11eb0*/  @P1 LEA.HI.X R19, R15, c[0x0][0x1cc], R14, 0x1, P0 ;  /* 0x000073000f131a11 */ /* 0x000fe400000f0c0e */
[----:B------:R-:W-:Y:S11]  /*11ec0*/  ISETP.GE.AND P0, PT, R243, 0x21, PT ;  /* 0x00000021f300780c */ /* 0x000ff60003f06270 */
[----:B------:R-:W-:Y:S02]  /*11ed0*/  @!UPT UIADD3 URZ, URZ, URZ, URZ ;  /* 0x0000003f3f3ff290 */ /* 0x000fe4000fffe03f */
[----:B------:R-:W-:Y:S05]  /*11ee0*/  VOTEU.ANY UP0, P0 ;  /* 0x00000000003f7886 */ /* 0x000fea0000000100 */
[----:B------:R-:W-:Y:S11]  /*11ef0*/  @UP0 UIADD3 UR6, UP0, UR6, UR14, URZ ;  /* 0x0000000e06060290 */ /* 0x000ff6000ff1e03f */
[----:B------:R-:W-:Y:S04]  /*11f00*/  PLOP3.LUT P2, PT, PT, PT, UP0, 0x80, 0x0 ;  /* 0x000000000000781c */ /* 0x000fe80003f4f008 */
[----:B------:R-:W-:Y:S02]  /*11f10*/  @P0 IADD3.X R13, R13, UR8, RZ, P2, !PT ;  /* 0x000000080d0d0c10 */ /* 0x000fe400097fe4ff */
[----:B------:R-:W-:Y:S05]  /*11f20*/  @P0 IADD3 R7, P2, R7, UR6, RZ ;  /* 0x0000000607070c10 */ /* 0x000fea000ff5e0ff */
[----:B------:R-:W-:Y:S01]  /*11f30*/  @P0 IMAD.X R4, R13, 0x1, R4, P2 ;  /* 0x000000010d040824 */ /* 0x000fe200010e0604 */
[----:B------:R-:W-:Y:S05]  /*11f40*/  @P0 IADD3 R5, P2, R5, UR6, RZ ;  /* 0x0000000605050c10 */ /* 0x000fea000ff5e0ff */
[C---:B------:R-:W-:Y:S01]  /*11f50*/  @P0 IMAD.X R2, R13.reuse, 0x1, R2, P2 ;  /* 0x000000010d020824 */ /* 0x040fe200010e0602 */
[----:B------:R-:W-:Y:S05]  /*11f60*/  @P0 IADD3 R12, P2, R12, UR6, RZ ;  /* 0x000000060c0c0c10 */ /* 0x000fea000ff5e0ff */
[C---:B------:R-:W-:Y:S01]  /*11f70*/  @P0 IMAD.X R15, R13.reuse, 0x1, R9, P2 ;  /* 0x000000010d0f0824 */ /* 0x040fe200010e0609 */
[----:B------:R-:W-:Y:S05]  /*11f80*/  @P0 IADD3 R9, P2, R230, UR6, RZ ;  /* 0x00000006e6090c10 */ /* 0x000fea000ff5e0ff */
[----:B------:R-:W-:Y:S01]  /*11f90*/  @P0 IMAD.X R14, R13, 0x1, R235, P2 ;  /* 0x000000010d0e0824 */ /* 0x000fe200010e06eb */
[C---:B------:R-:W-:Y:S04]  /*11fa0*/  @P0 LEA R26, P2, R9.reuse, c[0x0][0x1c8], 0x1 ;  /* 0x00007200091a0a11 */ /* 0x040fe800078408ff */
[----:B------:R-:W-:Y:S02]  /*11fb0*/  @P0 LEA.HI.X R27, R9, c[0x0][0x1cc], R14, 0x1, P2 ;  /* 0x00007300091b0a11 */ /* 0x000fe400010f0c0e */
[C---:B------:R-:W-:Y:S04]  /*11fc0*/  @P0 LEA R160, P2, R7.reuse, c[0x0][0x1c8], 0x1 ;  /* 0x0000720007a00a11 */ /* 0x040fe800078408ff */
[----:B------:R-:W-:Y:S02]  /*11fd0*/  @P0 LEA.HI.X R161, R7, c[0x0][0x1cc], R4, 0x1, P2 ;  /* 0x0000730007a10a11 */ /* 0x000fe400010f0c04 */
[C---:B------:R-:W-:Y:S04]  /*11fe0*/  @P0 LEA R4, P2, R5.reuse, c[0x0][0x1c8], 0x1 ;  /* 0x0000720005040a11 */ /* 0x040fe800078408ff */
[----:B------:R-:W-:Y:S02]  /*11ff0*/  @P0 LEA.HI.X R5, R5, c[0x0][0x1cc], R2, 0x1, P2 ;  /* 0x0000730005050a11 */ /* 0x000fe400010f0c02 */
[C---:B------:R-:W-:Y:S04]  /*12000*/  @P0 LEA R14, P2, R12.reuse, c[0x0][0x1c8], 0x1 ;  /* 0x000072000c0e0a11 */ /* 0x040fe800078408ff */
[----:B------:R-:W-:Y:S02]  /*12010*/  @P0 LEA.HI.X R15, R12, c[0x0][0x1cc], R15, 0x1, P2 ;  /* 0x000073000c0f0a11 */ /* 0x000fe400010f0c0f */
[C---:B------:R-:W-:Y:S11]  /*12020*/  LOP3.LUT P2, RZ, R225.reuse, 0x1, RZ, 0xc0, !PT ;  /* 0x00000001e1ff7812 */ /* 0x040ff6000784c0ff */
[----:B------:R-:W-:Y:S02]  /*12030*/  @!UPT UIADD3 URZ, URZ, URZ, URZ ;  /* 0x0000003f3f3ff290 */ /* 0x000fe4000fffe03f */
[----:B------:R1:W-:Y:S06]  /*12040*/  @P1 LDGSTS.E.BYPASS.LTC128B.128 [R228+0xb880], [R22.64], !P2 ;  /* 0x0b88000016e41fae */ /* 0x0003ec000d101d4c */
[----:B------:R1:W-:Y:S06]  /*12050*/  @P1 LDGSTS.E.BYPASS.LTC128B.128 [R228+0xd080], [R20.64], !P6 ;  /* 0x0d08000014e41fae */ /* 0x0003ec000f101d4c */
[----:B------:R1:W-:Y:S01]  /*12060*/  @P1 LDGSTS.E.BYPASS.LTC128B.128 [R228+0xe880], [R18.64], !P5 ;  /* 0x0e88000012e41fae */ /* 0x0003e2000e901d4c */
[----:B------:R-:W-:Y:S11]  /*12070*/  LOP3.LUT P1, RZ, R225, 0x2, RZ, 0xc0, !PT ;  /* 0x00000002e1ff7812 */ /* 0x000ff6000782c0ff */
[----:B------:R-:W-:Y:S02]  /*12080*/  @!UPT UIADD3 URZ, URZ, URZ, URZ ;  /* 0x0000003f3f3ff290 */ /* 0x000fe4000fffe03f */
[----:B------:R1:W-:Y:S06]  /*12090*/  @P0 LDGSTS.E.BYPASS.LTC128B.128 [R228+0xb080], [R26.64], !P1 ;  /* 0x0b0800001ae40fae */ /* 0x0003ec000c901d4c */
[----:B------:R1:W-:Y:S06]  /*120a0*/  @P0 LDGSTS.E.BYPASS.LTC128B.128 [R228+0xc880], [R160.64], !P2 ;  /* 0x0c880000a0e40fae */ /* 0x0003ec000d101d4c */
[----:B------:R1:W-:Y:S06]  /*120b0*/  @P0 LDGSTS.E.BYPASS.LTC128B.128 [R228+0xe080], [R4.64], !P6 ;  /* 0x0e08000004e40fae */ /* 0x0003ec000f101d4c */
[----:B------:R1:W-:Y:S01]  /*120c0*/  @P0 LDGSTS.E.BYPASS.LTC128B.128 [R228+0xf880], [R14.64], !P5 ;  /* 0x0f8800000ee40fae */ /* 0x0003e2000e901d4c */
[----:B------:R-:W-:-:S05]  /*120d0*/  BRA `(.L_x_848) ;  /* 0x000010f000007947 */ /* 0x000fca0003800000 */
.L_x_847:
[----:B------:R-:W-:Y:S01]  /*120e0*/  USHF.R.S32.HI UR6, URZ, 0x1f, UR11 ;  /* 0x0000001f3f067899 */ /* 0x000fe2000801140b */
[----:B------:R-:W-:Y:S04]  /*120f0*/  DEPBAR.LE SB0, 0x0 ;  /* 0x000080000000791a */ /* 0x000fe80000000000 */
[----:B------:R-:W-:Y:S01]  /*12100*/  UIMAD UR6, UR6, UR4, URZ ;  /* 0x00000004060672a4 */ /* 0x000fe2000f8e023f */
[----:B------:R-:W-:Y:S01]  /*12110*/  BAR.SYNC.DEFER_BLOCKING 0x0 ;  /* 0x0000000000007b1d */ /* 0x000fe20000010000 */
[----:B------:R-:W-:Y:S01]  /*12120*/  UIMAD.WIDE.U32 UR14, UR11, UR4, URZ ;  /* 0x000000040b0e72a5 */ /* 0x000fe2000f8e003f */
[----:B------:R-:W-:Y:S01]  /*12130*/  LOP3.LUT P4, RZ, R225, 0x1, RZ, 0xc0, !PT ;  /* 0x00000001e1ff7812 */ /* 0x000fe2000788c0ff */
[----:B------:R-:W-:Y:S04]  /*12140*/  UIMAD UR6, UR11, UR5, UR6 ;  /* 0x000000050b0672a4 */ /* 0x000fe8000f8e0206 */
[----:B------:R-:W-:Y:S02]  /*12150*/  UIADD3 UR6, UR15, UR6, URZ ;  /* 0x000000060f067290 */ /* 0x000fe4000fffe03f */
[----:B------:R-:W-:Y:S02]  /*12160*/  UIMAD.WIDE.U32 UR14, UR14, 0x30, URZ ;  /* 0x000000300e0e78a5 */ /* 0x000fe4000f8e003f */
[----:B------:R-:W-:Y:S04]  /*12170*/  UIMAD UR6, UR6, 0x30, URZ ;  /* 0x00000030060678a4 */ /* 0x000fe8000f8e023f */
[----:B------:R-:W-:Y:S01]  /*12180*/  UIADD3 UR6, UR15, UR6, URZ ;  /* 0x000000060f067290 */ /* 0x000fe2000fffe03f */
[----:B------:R-:W-:Y:S02]  /*12190*/  IADD3 R11, P1, R226, UR14, RZ ;  /* 0x0000000ee20b7c10 */ /* 0x000fe4000ff3e0ff */
[----:B------:R-:W-:Y:S03]  /*121a0*/  IADD3 R3, P0, R240, UR14, RZ ;  /* 0x0000000ef0037c10 */ /* 0x000fe6000ff1e0ff */
[----:B------:R-:W-:Y:S02]  /*121b0*/  IADD3.X R8, R233, UR6, RZ, P1, !PT ;  /* 0x00000006e9087c10 */ /* 0x000fe40008ffe4ff */
[----:B------:R-:W-:Y:S01]  /*121c0*/  LEA R14, P1, R11, c[0x0][0x1f8], 0x1 ;  /* 0x00007e000b0e7a11 */ /* 0x000fe200078208ff */
[----:B------:R-:W-:Y:S01]  /*121d0*/  LDSM.16.M88.4 R160, [R222] ;  /* 0x00000000dea0783b */ /* 0x000fe20000000200 */
[----:B------:R-:W-:Y:S02]  /*121e0*/  IADD3.X R2, R237, UR6, RZ, P0, !PT ;  /* 0x00000006ed027c10 */ /* 0x000fe400087fe4ff */
[----:B------:R-:W-:Y:S02]  /*121f0*/  LEA.HI.X R15, R11, c[0x0][0x1fc], R8, 0x1, P1 ;  /* 0x00007f000b0f7a11 */ /* 0x000fe400008f0c08 */
[----:B------:R-:W-:Y:S01]  /*12200*/  LEA R12, P1, R3, c[0x0][0x1f8], 0x1 ;  /* 0x00007e00030c7a11 */ /* 0x000fe200078208ff */
[----:B------:R-:W1:Y:S01]  /*12210*/  LDSM.16.M88.4 R164, [R221+0xa080] ;  /* 0x00a08000dda4783b */ /* 0x000e620000000200 */
[----:B------:R-:W-:Y:S02]  /*12220*/  IADD3 R9, P0, R239, UR14, RZ ;  /* 0x0000000eef097c10 */ /* 0x000fe4000ff1e0ff */
[----:B------:R-:W-:Y:S02]  /*12230*/  LEA.HI.X R13, R3, c[0x0][0x1fc], R2, 0x1, P1 ;  /* 0x00007f00030d7a11 */ /* 0x000fe400008f0c02 */
[----:B------:R-:W-:Y:S01]  /*12240*/  IADD3 R19, P1, R238, UR14, RZ ;  /* 0x0000000eee137c10 */ /* 0x000fe2000ff3e0ff */
[----:B------:R-:W2:Y:S01]  /*12250*/  LDSM.16.M88.4 R168, [R221+0xa880] ;  /* 0x00a88000dda8783b */ /* 0x000ea20000000200 */
[----:B------:R-:W-:Y:S02]  /*12260*/  IADD3.X R8, R236, UR6, RZ, P0, !PT ;  /* 0x00000006ec087c10 */ /* 0x000fe400087fe4ff */
[----:B------:R-:W-:Y:S02]  /*12270*/  LEA R20, P2, R19, c[0x0][0x1f8], 0x1 ;  /* 0x00007e0013147a11 */ /* 0x000fe400078408ff */
[----:B------:R-:W-:Y:S01]  /*12280*/  IADD3.X R2, R229, UR6, RZ, P1, !PT ;  /* 0x00000006e5027c10 */ /* 0x000fe20008ffe4ff */
[----:B------:R-:W3:Y:S01]  /*12290*/  LDSM.16.M88.4 R172, [R221+0xb080] ;  /* 0x00b08000ddac783b */ /* 0x000ee20000000200 */
[----:B------:R-:W-:Y:S02]  /*122a0*/  LEA R16, P0, R9, c[0x0][0x1f8], 0x1 ;  /* 0x00007e0009107a11 */ /* 0x000fe400078008ff */
[----:B------:R-:W-:Y:S02]  /*122b0*/  LEA.HI.X R21, R19, c[0x0][0x1fc], R2, 0x1, P2 ;  /* 0x00007f0013157a11 */ /* 0x000fe400010f0c02 */
[----:B------:R-:W-:Y:S01]  /*122c0*/  LOP3.LUT P2, RZ, R225, 0x2, RZ, 0xc0, !PT ;  /* 0x00000002e1ff7812 */ /* 0x000fe2000784c0ff */
[----:B------:R-:W-:Y:S01]  /*122d0*/  LDSM.16.M88.4 R176, [R220] ;  /* 0x00000000dcb0783b */ /* 0x000fe20000000200 */
[----:B------:R-:W-:Y:S02]  /*122e0*/  LEA.HI.X R17, R9, c[0x0][0x1fc], R8, 0x1, P0 ;  /* 0x00007f0009117a11 */ /* 0x000fe400000f0c08 */
[C---:B------:R-:W-:Y:S03]  /*122f0*/  @!P3 LEA R3, P0, R242.reuse, UR14, 0x5 ;  /* 0x0000000ef203bc11 */ /* 0x040fe6000f8028ff */
[----:B------:R-:W4:Y:S01]  /*12300*/  LDSM.16.M88.4 R180, [R219] ;  /* 0x00000000dbb4783b */ /* 0x000f220000000200 */
[C---:B------:R-:W-:Y:S02]  /*12310*/  @!P3 IADD3 R11, P1, R3.reuse, R226, RZ ;  /* 0x000000e2030bb210 */ /* 0x040fe40007f3e0ff */
[----:B------:R-:W-:Y:S02]  /*12320*/  @!P3 LEA.HI.X R9, R242, UR6, R241, 0x5, P0 ;  /* 0x00000006f209bc11 */ /* 0x000fe400080f2cf1 */
[----:B------:R-:W-:Y:S01]  /*12330*/  @!P3 IADD3 R19, P0, R3, R240, RZ ;  /* 0x000000f00313b210 */ /* 0x000fe20007f1e0ff */
[----:B------:R-:W5:Y:S02]  /*12340*/  LDSM.16.M88.4 R184, [R211] ;  /* 0x00000000d3b8783b */ /* 0x000f640000000200 */
[----:B------:R-:W-:Y:S01]  /*12350*/  @!P3 IMAD.X R2, R9, 0x1, R233, P1 ;  /* 0x000000010902b824 */ /* 0x000fe200008e06e9 */
[----:B------:R-:W-:Y:S01]  /*12360*/  @!P3 LEA R24, P1, R11, c[0x0][0x1f8], 0x1 ;  /* 0x00007e000b18ba11 */ /* 0x000fe200078208ff */
[----:B------:R-:W-:Y:S01]  /*12370*/  @!P3 IMAD.X R8, R9, 0x1, R237, P0 ;  /* 0x000000010908b824 */ /* 0x000fe200000e06ed */
[----:B------:R-:W-:Y:S01]  /*12380*/  @!P3 LEA R246, P0, R19, c[0x0][0x1f8], 0x1 ;  /* 0x00007e0013f6ba11 */ /* 0x000fe200078008ff */
[----:B------:R-:W3:Y:S01]  /*12390*/  LDSM.16.M88.4 R188, [R210] ;  /* 0x00000000d2bc783b */ /* 0x000ee20000000200 */
[----:B------:R-:W-:Y:S02]  /*123a0*/  @!P3 LEA.HI.X R25, R11, c[0x0][0x1fc], R2, 0x1, P1 ;  /* 0x00007f000b19ba11 */ /* 0x000fe400008f0c02 */
[----:B------:R-:W-:Y:S01]  /*123b0*/  @!P3 LEA.HI.X R247, R19, c[0x0][0x1fc], R8, 0x1, P0 ;  /* 0x00007f0013f7ba11 */ /* 0x000fe200000f0c08 */
[C---:B-1----:R-:W-:Y:S02]  /*123c0*/  HMMA.16816.F32 R4, R160.reuse, R164, RZ ;  /* 0x000000a4a004723c */ /* 0x042fe400000018ff */
[----:B------:R-:W-:Y:S01]  /*123d0*/  @!PT LDS RZ, [RZ] ;  /* 0x00000000fffff984 */ /* 0x000fe20000000800 */
[----:B------:R-:W-:Y:S01]  /*123e0*/  @!PT LDS RZ, [RZ] ;  /* 0x00000000fffff984 */ /* 0x000fe20000000800 */
[----:B------:R-:W-:Y:S01]  /*123f0*/  @!PT LDS RZ, [RZ] ;  /* 0x00000000fffff984 */ /* 0x000fe20000000800 */
[----:B------:R2:W-:Y:S01]  /*12400*/  LDGSTS.E.BYPASS.LTC128B.128 [R228+0x4080], [R14.64], !P2 ;  /* 0x040800000ee47fae */ /* 0x0005e2000d101d4c */
[C---:B------:R-:W-:Y:S02]  /*12410*/  @!P3 IADD3 R8, P1, R3.reuse, R239, RZ ;  /* 0x000000ef0308b210 */ /* 0x040fe40007f3e0ff */
[----:B------:R-:W-:Y:S03]  /*12420*/  @!P3 IADD3 R10, P0, R3, R238, RZ ;  /* 0x000000ee030ab210 */ /* 0x000fe60007f1e0ff */
[----:B------:R2:W-:Y:S01]  /*12430*/  LDGSTS.E.BYPASS.LTC128B.128 [R228+0x5880], [R12.64], !P4 ;  /* 0x058800000ce47fae */ /* 0x0005e2000e101d4c */
[C---:B------:R-:W-:Y:S03]  /*12440*/  @!P3 IMAD.X R3, R9.reuse, 0x1, R236, P1 ;  /* 0x000000010903b824 */ /* 0x040fe600008e06ec */
[----:B------:R-:W-:Y:S01]  /*12450*/  @!P3 IMAD.X R9, R9, 0x1, R229, P0 ;  /* 0x000000010909b824 */ /* 0x000fe200000e06e5 */
[----:B------:R-:W-:Y:S01]  /*12460*/  @!P3 LEA R156, P1, R8, c[0x0][0x1f8], 0x1 ;  /* 0x00007e00089cba11 */ /* 0x000fe200078208ff */
[----:B------:R1:W-:Y:S01]  /*12470*/  LDGSTS.E.BYPASS.LTC128B.128 [R228+0x7080], [R16.64], !P6 ;  /* 0x0708000010e47fae */ /* 0x0003e2000f101d4c */
[----:B------:R-:W-:Y:S02]  /*12480*/  @!P3 LEA R2, P0, R10, c[0x0][0x1f8], 0x1 ;  /* 0x00007e000a02ba11 */ /* 0x000fe400078008ff */
[----:B------:R-:W-:Y:S02]  /*12490*/  @!P3 LEA.HI.X R157, R8, c[0x0][0x1fc], R3, 0x1, P1 ;  /* 0x00007f00089dba11 */ /* 0x000fe400008f0c03 */
[----:B------:R-:W-:Y:S01]  /*124a0*/  @!P3 LEA.HI.X R3, R10, c[0x0][0x1fc], R9, 0x1, P0 ;  /* 0x00007f000a03ba11 */ /* 0x000fe200000f0c09 */
[----:B------:R3:W-:Y:S01]  /*124b0*/  LDGSTS.E.BYPASS.LTC128B.128 [R228+0x8880], [R20.64], !P5 ;  /* 0x0888000014e47fae */ /* 0x0007e2000e901d4c */
[C---:B------:R-:W-:Y:S05]  /*124c0*/  HMMA.16816.F32 R8, R160.reuse, R166, RZ ;  /* 0x000000a6a008723c */ /* 0x040fea00000018ff */
[----:B------:R4:W-:Y:S06]  /*124d0*/  @!P3 LDGSTS.E.BYPASS.LTC128B.128 [R228+0x5080], [R24.64], !P2 ;  /* 0x0508000018e4bfae */ /* 0x0009ec000d101d4c */
[----:B------:R4:W-:Y:S01]  /*124e0*/  @!P3 LDGSTS.E.BYPASS.LTC128B.128 [R228+0x6880], [R246.64], !P4 ;  /* 0x06880000f6e4bfae */ /* 0x0009e2000e101d4c */
[----:B------:R-:W-:Y:S01]  /*124f0*/  ISETP.LT.AND P4, PT, RZ, UR11, PT ;  /* 0x0000000bff007c0c */ /* 0x000fe2000bf81270 */
[C---:B--2---:R-:W-:Y:S04]  /*12500*/  HMMA.16816.F32 R12, R160.reuse, R168, RZ ;  /* 0x000000a8a00c723c */ /* 0x044fe800000018ff */
[----:B------:R2:W-:Y:S04]  /*12510*/  @!P3 LDGSTS.E.BYPASS.LTC128B.128 [R228+0x8080], [R156.64], !P6 ;  /* 0x080800009ce4bfae */ /* 0x0005e8000f101d4c */
[C---:B-1----:R-:W-:Y:S02]  /*12520*/  HMMA.16816.F32 R16, R160.reuse, R170, RZ ;  /* 0x000000aaa010723c */ /* 0x042fe400000018ff */
[----:B------:R1:W-:Y:S06]  /*12530*/  @!P3 LDGSTS.E.BYPASS.LTC128B.128 [R228+0x9880], [R2.64], !P5 ;  /* 0x0988000002e4bfae */ /* 0x0003ec000e901d4c */
[----:B------:R-:W-:Y:S01]  /*12540*/  LDSM.16.M88.4 R192, [R218] ;  /* 0x00000000dac0783b */ /* 0x000fe20000000200 */
[C---:B---3--:R-:W-:Y:S05]  /*12550*/  HMMA.16816.F32 R20, R160.reuse, R172, RZ ;  /* 0x000000aca014723c */ /* 0x048fea00000018ff */
[----:B------:R-:W0:Y:S03]  /*12560*/  LDGDEPBAR ;  /* 0x00000000000079af */ /* 0x000e260000000000 */
[----:B----4-:R-:W-:Y:S03]  /*12570*/  HMMA.16816.F32 R24, R160, R174, RZ ;  /* 0x000000aea018723c */ /* 0x010fe600000018ff */
[----:B------:R-:W3:Y:S05]  /*12580*/  LDSM.16.M88.4 R196, [R215+0xa080] ;  /* 0x00a08000d7c4783b */ /* 0x000eea0000000200 */
[C---:B------:R-:W-:Y:S01]  /*12590*/  HMMA.16816.F32 R4, R176.reuse, R180, R4 ;  /* 0x000000b4b004723c */ /* 0x040fe20000001804 */
[----:B------:R-:W4:Y:S06]  /*125a0*/  LDSM.16.M88.4 R160, [R215+0xa880] ;  /* 0x00a88000d7a0783b */ /* 0x000f2c0000000200 */
[----:B------:R-:W1:Y:S01]  /*125b0*/  LDSM.16.M88.4 R164, [R215+0xb080] ;  /* 0x00b08000d7a4783b */ /* 0x000e620000000200 */
[C---:B------:R-:W-:Y:S05]  /*125c0*/  HMMA.16816.F32 R8, R176.reuse, R182, R8 ;  /* 0x000000b6b008723c */ /* 0x040fea0000001808 */
[----:B------:R-:W-:Y:S03]  /*125d0*/  LDSM.16.M88.4 R168, [R217] ;  /* 0x00000000d9a8783b */ /* 0x000fe60000000200 */
[C---:B-----5:R-:W-:Y:S03]  /*125e0*/  HMMA.16816.F32 R12, R176.reuse, R184, R12 ;  /* 0x000000b8b00c723c */ /* 0x060fe6000000180c */
[----:B------:R-:W5:Y:S05]  /*125f0*/  LDSM.16.M88.4 R172, [R209] ;  /* 0x00000000d1ac783b */ /* 0x000f6a0000000200 */
[C---:B------:R-:W-:Y:S01]  /*12600*/  HMMA.16816.F32 R16, R176.reuse, R186, R16 ;  /* 0x000000bab010723c */ /* 0x040fe20000001810 */
[----:B------:R-:W-:Y:S06]  /*12610*/  LDSM.16.M88.4 R180, [R209+0x1000] ;  /* 0x00100000d1b4783b */ /* 0x000fec0000000200 */
[----:B------:R-:W-:Y:S01]  /*12620*/  LDSM.16.M88.4 R184, [R222+0x4000] ;  /* 0x00400000deb8783b */ /* 0x000fe20000000200 */
[C---:B------:R-:W-:Y:S08]  /*12630*/  HMMA.16816.F32 R20, R176.reuse, R188, R20 ;  /* 0x000000bcb014723c */ /* 0x040ff00000001814 */
[----:B------:R-:W-:Y:S01]  /*12640*/  HMMA.16816.F32 R24, R176, R190, R24 ;  /* 0x000000beb018723c */ /* 0x000fe20000001818 */
[----:B------:R-:W2:Y:S06]  /*12650*/  LDSM.16.M88.4 R176, [R209+0x800] ;  /* 0x00080000d1b0783b */ /* 0x000eac0000000200 */
[----:B------:R-:W2:Y:S01]  /*12660*/  LDSM.16.M88.4 R188, [R221+0xb880] ;  /* 0x00b88000ddbc783b */ /* 0x000ea20000000200 */
[C---:B---3--:R-:W-:Y:S08]  /*12670*/  HMMA.16816.F32 R4, R192.reuse, R196, R4 ;  /* 0x000000c4c004723c */ /* 0x048ff00000001804 */
[C---:B------:R-:W-:Y:S01]  /*12680*/  HMMA.16816.F32 R8, R192.reuse, R198, R8 ;  /* 0x000000c6c008723c */ /* 0x040fe20000001808 */
[----:B------:R-:W-:Y:S07]  /*12690*/  LDSM.16.M88.4 R196, [R208] ;  /* 0x00000000d0c4783b */ /* 0x000fee0000000200 */
[C---:B----4-:R-:W-:Y:S08]  /*126a0*/  HMMA.16816.F32 R12, R192.reuse, R160, R12 ;  /* 0x000000a0c00c723c */ /* 0x050ff0000000180c */
[C---:B------:R-:W-:Y:S01]  /*126b0*/  HMMA.16816.F32 R16, R192.reuse, R162, R16 ;  /* 0x000000a2c010723c */ /* 0x040fe20000001810 */
[----:B------:R-:W3:Y:S07]  /*126c0*/  LDSM.16.M88.4 R160, [R221+0xc080] ;  /* 0x00c08000dda0783b */ /* 0x000eee0000000200 */
[C---:B-1----:R-:W-:Y:S08]  /*126d0*/  HMMA.16816.F32 R20, R192.reuse, R164, R20 ;  /* 0x000000a4c014723c */ /* 0x042ff00000001814 */
[----:B------:R-:W-:Y:S01]  /*126e0*/  HMMA.16816.F32 R24, R192, R166, R24 ;  /* 0x000000a6c018723c */ /* 0x000fe20000001818 */
[----:B------:R-:W1:Y:S06]  /*126f0*/  LDSM.16.M88.4 R164, [R221+0xc880] ;  /* 0x00c88000dda4783b */ /* 0x000e6c0000000200 */
[----:B------:R-:W4:Y:S01]  /*12700*/  LDSM.16.M88.4 R192, [R220+0x4000] ;  /* 0x00400000dcc0783b */ /* 0x000f220000000200 */
[C---:B-----5:R-:W-:Y:S08]  /*12710*/  HMMA.16816.F32 R4, R168.reuse, R172, R4 ;  /* 0x000000aca804723c */ /* 0x060ff00000001804 */
[C---:B------:R-:W-:Y:S01]  /*12720*/  HMMA.16816.F32 R8, R168.reuse, R174, R8 ;  /* 0x000000aea808723c */ /* 0x040fe20000001808 */
[----:B------:R-:W-:Y:S07]  /*12730*/  LDSM.16.M88.4 R172, [R206] ;  /* 0x00000000ceac783b */ /* 0x000fee0000000200 */
[C---:B--2---:R-:W-:Y:S08]  /*12740*/  HMMA.16816.F32 R12, R168.reuse, R176, R12 ;  /* 0x000000b0a80c723c */ /* 0x044ff0000000180c */
[C---:B------:R-:W-:Y:S01]  /*12750*/  HMMA.16816.F32 R16, R168.reuse, R178, R16 ;  /* 0x000000b2a810723c */ /* 0x040fe20000001810 */
[----:B------:R-:W-:Y:S07]  /*12760*/  LDSM.16.M88.4 R176, [R218+0x4000] ;  /* 0x00400000dab0783b */ /* 0x000fee0000000200 */
[C---:B------:R-:W-:Y:S08]  /*12770*/  HMMA.16816.F32 R20, R168.reuse, R180, R20 ;  /* 0x000000b4a814723c */ /* 0x040ff00000001814 */
[----:B------:R-:W-:Y:S01]  /*12780*/  HMMA.16816.F32 R24, R168, R182, R24 ;  /* 0x000000b6a818723c */ /* 0x000fe20000001818 */
[----:B------:R-:W2:Y:S06]  /*12790*/  LDSM.16.M88.4 R168, [R207] ;  /* 0x00000000cfa8783b */ /* 0x000eac0000000200 */
[----:B------:R-:W5:Y:S01]  /*127a0*/  LDSM.16.M88.4 R180, [R215+0xb880] ;  /* 0x00b88000d7b4783b */ /* 0x000f620000000200 */
[C---:B------:R-:W-:Y:S08]  /*127b0*/  HMMA.16816.F32 R4, R184.reuse, R188, R4 ;  /* 0x000000bcb804723c */ /* 0x040ff00000001804 */
[C---:B------:R-:W-:Y:S01]  /*127c0*/  HMMA.16816.F32 R8, R184.reuse, R190, R8 ;  /* 0x000000beb808723c */ /* 0x040fe20000001808 */
[----:B------:R-:W-:Y:S07]  /*127d0*/  LDSM.16.M88.4 R188, [R209+0x1800] ;  /* 0x00180000d1bc783b */ /* 0x000fee0000000200 */
[C---:B---3--:R-:W-:Y:S08]  /*127e0*/  HMMA.16816.F32 R12, R184.reuse, R160, R12 ;  /* 0x000000a0b80c723c */ /* 0x048ff0000000180c */
[C---:B------:R-:W-:Y:S01]  /*127f0*/  HMMA.16816.F32 R16, R184.reuse, R162, R16 ;  /* 0x000000a2b810723c */ /* 0x040fe20000001810 */
[----:B------:R-:W3:Y:S07]  /*12800*/  LDSM.16.M88.4 R160, [R215+0xc080] ;  /* 0x00c08000d7a0783b */ /* 0x000eee0000000200 */
[C---:B-1----:R-:W-:Y:S08]  /*12810*/  HMMA.16816.F32 R20, R184.reuse, R164, R20 ;  /* 0x000000a4b814723c */ /* 0x042ff00000001814 */
[----:B------:R-:W-:Y:S01]  /*12820*/  HMMA.16816.F32 R24, R184, R166, R24 ;  /* 0x000000a6b818723c */ /* 0x000fe20000001818 */
[----:B------:R-:W1:Y:S06]  /*12830*/  LDSM.16.M88.4 R164, [R215+0xc880] ;  /* 0x00c88000d7a4783b */ /* 0x000e6c0000000200 */
[----:B------:R-:W1:Y:S01]  /*12840*/  LDSM.16.M88.4 R184, [R217+0x4000] ;  /* 0x00400000d9b8783b */ /* 0x000e620000000200 */
[C---:B----4-:R-:W-:Y:S08]  /*12850*/  HMMA.16816.F32 R4, R192.reuse, R196, R4 ;  /* 0x000000c4c004723c */ /* 0x050ff00000001804 */
[C---:B------:R-:W-:Y:S01]  /*12860*/  HMMA.16816.F32 R8, R192.reuse, R198, R8 ;  /* 0x000000c6c008723c */ /* 0x040fe20000001808 */
[----:B------:R-:W-:Y:S07]  /*12870*/  LDSM.16.M88.4 R196, [R221+0xd080] ;  /* 0x00d08000ddc4783b */ /* 0x000fee0000000200 */
[C---:B--2---:R-:W-:Y:S08]  /*12880*/  HMMA.16816.F32 R12, R192.reuse, R168, R12 ;  /* 0x000000a8c00c723c */ /* 0x044ff0000000180c */
[C---:B------:R-:W-:Y:S01]  /*12890*/  HMMA.16816.F32 R16, R192.reuse, R170, R16 ;  /* 0x000000aac010723c */ /* 0x040fe20000001810 */
[----:B------:R-:W2:Y:S07]  /*128a0*/  LDSM.16.M88.4 R168, [R209+0x2000] ;  /* 0x00200000d1a8783b */ /* 0x000eae0000000200 */
[C---:B------:R-:W-:Y:S08]  /*128b0*/  HMMA.16816.F32 R20, R192.reuse, R172, R20 ;  /* 0x000000acc014723c */ /* 0x040ff00000001814 */
[----:B------:R-:W-:Y:S01]  /*128c0*/  HMMA.16816.F32 R24, R192, R174, R24 ;  /* 0x000000aec018723c */ /* 0x000fe20000001818 */
[----:B------:R-:W4:Y:S06]  /*128d0*/  LDSM.16.M88.4 R172, [R209+0x2800] ;  /* 0x00280000d1ac783b */ /* 0x000f2c0000000200 */
[----:B------:R-:W2:Y:S01]  /*128e0*/  LDSM.16.M88.4 R192, [R222+0x8000] ;  /* 0x00800000dec0783b */ /* 0x000ea20000000200 */
[C---:B-----5:R-:W-:Y:S08]  /*128f0*/  HMMA.16816.F32 R4, R176.reuse, R180, R4 ;  /* 0x000000b4b004723c */ /* 0x060ff00000001804 */
[C---:B------:R-:W-:Y:S01]  /*12900*/  HMMA.16816.F32 R8, R176.reuse, R182, R8 ;  /* 0x000000b6b008723c */ /* 0x040fe20000001808 */
[----:B------:R-:W-:Y:S07]  /*12910*/  LDSM.16.M88.4 R180, [R205] ;  /* 0x00000000cdb4783b */ /* 0x000fee0000000200 */
[C---:B---3--:R-:W-:Y:S08]  /*12920*/  HMMA.16816.F32 R12, R176.reuse, R160, R12 ;  /* 0x000000a0b00c723c */ /* 0x048ff0000000180c */
[C---:B------:R-:W-:Y:S01]  /*12930*/  HMMA.16816.F32 R16, R176.reuse, R162, R16 ;  /* 0x000000a2b010723c */ /* 0x040fe20000001810 */
[----:B------:R-:W3:Y:S07]  /*12940*/  LDSM.16.M88.4 R160, [R221+0xd880] ;  /* 0x00d88000dda0783b */ /* 0x000eee0000000200 */
[C---:B-1----:R-:W-:Y:S08]  /*12950*/  HMMA.16816.F32 R20, R176.reuse, R164, R20 ;  /* 0x000000a4b014723c */ /* 0x042ff00000001814 */
[----:B------:R-:W-:Y:S01]  /*12960*/  HMMA.16816.F32 R24, R176, R166, R24 ;  /* 0x000000a6b018723c */ /* 0x000fe20000001818 */
[----:B------:R-:W1:Y:S06]  /*12970*/  LDSM.16.M88.4 R164, [R221+0xe080] ;  /* 0x00e08000dda4783b */ /* 0x000e6c0000000200 */
[----:B------:R-:W5:Y:S01]  /*12980*/  LDSM.16.M88.4 R176, [R220+0x8000] ;  /* 0x00800000dcb0783b */ /* 0x000f620000000200 */
[C---:B------:R-:W-:Y:S08]  /*12990*/  HMMA.16816.F32 R4, R184.reuse, R188, R4 ;  /* 0x000000bcb804723c */ /* 0x040ff00000001804 */
[C---:B------:R-:W-:Y:S01]  /*129a0*/  HMMA.16816.F32 R8, R184.reuse, R190, R8 ;  /* 0x000000beb808723c */ /* 0x040fe20000001808 */
[----:B------:R-:W-:Y:S07]  /*129b0*/  LDSM.16.M88.4 R188, [R215+0xd080] ;  /* 0x00d08000d7bc783b */ /* 0x000fee0000000200 */
[C---:B--2---:R-:W-:Y:S08]  /*129c0*/  HMMA.16816.F32 R12, R184.reuse, R168, R12 ;  /* 0x000000a8b80c723c */ /* 0x044ff0000000180c */
[C---:B------:R-:W-:Y:S01]  /*129d0*/  HMMA.16816.F32 R16, R184.reuse, R170, R16 ;  /* 0x000000aab810723c */ /* 0x040fe20000001810 */
[----:B------:R-:W2:Y:S07]  /*129e0*/  LDSM.16.M88.4 R168, [R204] ;  /* 0x00000000cca8783b */ /* 0x000eae0000000200 */
[C---:B----4-:R-:W-:Y:S08]  /*129f0*/  HMMA.16816.F32 R20, R184.reuse, R172, R20 ;  /* 0x000000acb814723c */ /* 0x050ff00000001814 */
[----:B------:R-:W-:Y:S01]  /*12a00*/  HMMA.16816.F32 R24, R184, R174, R24 ;  /* 0x000000aeb818723c */ /* 0x000fe20000001818 */
[----:B------:R-:W4:Y:S06]  /*12a10*/  LDSM.16.M88.4 R172, [R203] ;  /* 0x00000000cbac783b */ /* 0x000f2c0000000200 */
[----:B------:R-:W2:Y:S01]  /*12a20*/  LDSM.16.M88.4 R184, [R218+0x8000] ;  /* 0x00800000dab8783b */ /* 0x000ea20000000200 */
        /* <DEDUP_REMOVED lines=10> */
[C---:B-----5:R-:W-:Y:S08]  /*12ad0*/  HMMA.16816.F32 R4, R176.reuse, R180, R4 ;  /* 0x000000b4b004723c */ /* 0x060ff00000001804 */
[C---:B------:R-:W-:Y:S01]  /*12ae0*/  HMMA.16816.F32 R8, R176.reuse, R182, R8 ;  /* 0x000000b6b008723c */ /* 0x040fe20000001808 */
[----:B------:R-:W-:Y:S07]  /*12af0*/  LDSM.16.M88.4 R180, [R221+0xe880] ;  /* 0x00e88000ddb4783b */ /* 0x000fee0000000200 */
[C---:B--2---:R-:W-:Y:S08]  /*12b00*/  HMMA.16816.F32 R12, R176.reuse, R168, R12 ;  /* 0x000000a8b00c723c */ /* 0x044ff0000000180c */
[C---:B------:R-:W-:Y:S01]  /*12b10*/  HMMA.16816.F32 R16, R176.reuse, R170, R16 ;  /* 0x000000aab010723c */ /* 0x040fe20000001810 */
[----:B------:R-:W2:Y:S07]  /*12b20*/  LDSM.16.M88.4 R168, [R209+0x3800] ;  /* 0x00380000d1a8783b */ /* 0x000eae0000000200 */
[C---:B----4-:R-:W-:Y:S08]  /*12b30*/  HMMA.16816.F32 R20, R176.reuse, R172, R20 ;  /* 0x000000acb014723c */ /* 0x050ff00000001814 */
[----:B------:R-:W-:Y:S01]  /*12b40*/  HMMA.16816.F32 R24, R176, R174, R24 ;  /* 0x000000aeb018723c */ /* 0x000fe20000001818 */
[----:B------:R-:W4:Y:S06]  /*12b50*/  LDSM.16.M88.4 R172, [R209+0x4000] ;  /* 0x00400000d1ac783b */ /* 0x000f2c0000000200 */
[----:B------:R-:W5:Y:S01]  /*12b60*/  LDSM.16.M88.4 R176, [R222+0xc000] ;  /* 0x00c00000deb0783b */ /* 0x000f620000000200 */
[C---:B------:R-:W-:Y:S08]  /*12b70*/  HMMA.16816.F32 R4, R184.reuse, R188, R4 ;  /* 0x000000bcb804723c */ /* 0x040ff00000001804 */
        /* <DEDUP_REMOVED lines=8> */
[----:B------:R-:W1:Y:S01]  /*12c00*/  LDSM.16.M88.4 R184, [R220+0xc000] ;  /* 0x00c00000dcb8783b */ /* 0x000e620000000200 */
        /* <DEDUP_REMOVED lines=10> */
[C---:B-----5:R-:W-:Y:S08]  /*12cb0*/  HMMA.16816.F32 R4, R176.reuse, R180, R4 ;  /* 0x000000b4b004723c */ /* 0x060ff00000001804 */
        /* <DEDUP_REMOVED lines=10> */
[C---:B------:R-:W-:Y:S08]  /*12d60*/  HMMA.16816.F32 R8, R184.reuse, R190, R8 ;  /* 0x000000beb808723c */ /* 0x040ff00000001808 */
[C---:B--2---:R-:W-:Y:S08]  /*12d70*/  HMMA.16816.F32 R12, R184.reuse, R168, R12 ;  /* 0x000000a8b80c723c */ /* 0x044ff0000000180c */
[C---:B------:R-:W-:Y:S08]  /*12d80*/  HMMA.16816.F32 R16, R184.reuse, R170, R16 ;  /* 0x000000aab810723c */ /* 0x040ff00000001810 */
[C---:B----4-:R-:W-:Y:S08]  /*12d90*/  HMMA.16816.F32 R20, R184.reuse, R172, R20 ;  /* 0x000000acb814723c */ /* 0x050ff00000001814 */
[----:B------:R-:W-:Y:S08]  /*12da0*/  HMMA.16816.F32 R24, R184, R174, R24 ;  /* 0x000000aeb818723c */ /* 0x000ff00000001818 */
[C---:B------:R-:W-:Y:S08]  /*12db0*/  HMMA.16816.F32 R4, R192.reuse, R196, R4 ;  /* 0x000000c4c004723c */ /* 0x040ff00000001804 */
[C---:B------:R-:W-:Y:S08]  /*12dc0*/  HMMA.16816.F32 R8, R192.reuse, R198, R8 ;  /* 0x000000c6c008723c */ /* 0x040ff00000001808 */
[C---:B---3--:R-:W-:Y:S08]  /*12dd0*/  HMMA.16816.F32 R12, R192.reuse, R160, R12 ;  /* 0x000000a0c00c723c */ /* 0x048ff0000000180c */
[C---:B------:R-:W-:Y:S01]  /*12de0*/  HMMA.16816.F32 R16, R192.reuse, R162, R16 ;  /* 0x000000a2c010723c */ /* 0x040fe20000001810 */
[----:B------:R-:W2:Y:S07]  /*12df0*/  LDSM.16.M88.4 R160, [R209+0x5000] ;  /* 0x00500000d1a0783b */ /* 0x000eae0000000200 */
[C---:B-1----:R-:W-:Y:S08]  /*12e00*/  HMMA.16816.F32 R20, R192.reuse, R164, R20 ;  /* 0x000000a4c014723c */ /* 0x042ff00000001814 */
[----:B------:R-:W-:Y:S01]  /*12e10*/  HMMA.16816.F32 R24, R192, R166, R24 ;  /* 0x000000a6c018723c */ /* 0x000fe20000001818 */
[----:B------:R-:W1:Y:S01]  /*12e20*/  LDSM.16.M88.4 R164, [R209+0x5800] ;  /* 0x00580000d1a4783b */ /* 0x000e620000000200 */
[----:B------:R-:W-:Y:S05]  /*12e30*/  DEPBAR.LE SB0, 0x0 ;  /* 0x000080000000791a */ /* 0x000fea0000000000 */
[----:B------:R-:W-:Y:S01]  /*12e40*/  BAR.SYNC.DEFER_BLOCKING 0x0 ;  /* 0x0000000000007b1d */ /* 0x000fe20000010000 */
[C---:B-----5:R-:W-:Y:S08]  /*12e50*/  HMMA.16816.F32 R4, R176.reuse, R180, R4 ;  /* 0x000000b4b004723c */ /* 0x060ff00000001804 */
[C---:B------:R-:W-:Y:S08]  /*12e60*/  HMMA.16816.F32 R8, R176.reuse, R182, R8 ;  /* 0x000000b6b008723c */ /* 0x040ff00000001808 */
[C---:B--2---:R-:W-:Y:S08]  /*12e70*/  HMMA.16816.F32 R12, R176.reuse, R160, R12 ;  /* 0x000000a0b00c723c */ /* 0x044ff0000000180c */
[----:B------:R-:W-:Y:S01]  /*12e80*/  FMUL.FTZ R3, R6, c[0x0][0x320] ;  /* 0x0000c80006037a20 */ /* 0x000fe20000410000 */
[C---:B------:R-:W-:Y:S03]  /*12e90*/  HMMA.16816.F32 R16, R176.reuse, R162, R16 ;  /* 0x000000a2b010723c */ /* 0x040fe60000001810 */
[----:B------:R2:W3:Y:S01]  /*12ea0*/  MUFU.TANH R6, R3 ;  /* 0x0000000300067308 */ /* 0x0004e20000002400 */
[----:B------:R-:W-:Y:S02]  /*12eb0*/  FMUL.FTZ R157, R4, c[0x0][0x320] ;  /* 0x0000c800049d7a20 */ /* 0x000fe40000410000 */
[----:B------:R-:W-:Y:S02]  /*12ec0*/  FMUL.FTZ R252, R7, c[0x0][0x320] ;  /* 0x0000c80007fc7a20 */ /* 0x000fe40000410000 */
[C---:B-1----:R-:W-:Y:S04]  /*12ed0*/  HMMA.16816.F32 R20, R176.reuse, R164, R20 ;  /* 0x000000a4b014723c */ /* 0x042fe80000001814 */
[----:B------:R-:W-:Y:S01]  /*12ee0*/  FMUL.FTZ R10, R10, c[0x0][0x320] ;  /* 0x0000c8000a0a7a20 */ /* 0x000fe20000410000 */
[----:B------:R1:W4:Y:S01]  /*12ef0*/  MUFU.TANH R169, R157 ;  /* 0x0000009d00a97308 */ /* 0x0003220000002400 */
[----:B------:R-:W-:Y:S02]  /*12f00*/  FMUL.FTZ R11, R11, c[0x0][0x320] ;  /* 0x0000c8000b0b7a20 */ /* 0x000fe40000410000 */
[----:B------:R-:W-:Y:S04]  /*12f10*/  HMMA.16816.F32 R24, R176, R166, R24 ;  /* 0x000000a6b018723c */ /* 0x000fe80000001818 */
[----:B------:R-:W-:Y:S02]  /*12f20*/  FMUL.FTZ R250, R12, c[0x0][0x320] ;  /* 0x0000c8000cfa7a20 */ /* 0x000fe40000410000 */
[----:B------:R-:W-:Y:S01]  /*12f30*/  FMUL.FTZ R156, R5, c[0x0][0x320] ;  /* 0x0000c800059c7a20 */ /* 0x000fe20000410000 */
[----:B------:R-:W1:Y:S01]  /*12f40*/  MUFU.TANH R252, R252 ;  /* 0x000000fc00fc7308 */ /* 0x000e620000002400 */
[----:B------:R-:W-:Y:S04]  /*12f50*/  FMUL.FTZ R198, R16, c[0x0][0x320] ;  /* 0x0000c80010c67a20 */ /* 0x000fe80000410000 */
[----:B------:R-:W-:Y:S02]  /*12f60*/  FMUL.FTZ R2, R8, c[0x0][0x320] ;  /* 0x0000c80008027a20 */ /* 0x000fe40000410000 */
[----:B------:R-:W-:Y:S02]  /*12f70*/  FMUL.FTZ R9, R9, c[0x0][0x320] ;  /* 0x0000c80009097a20 */ /* 0x000fe40000410000 */
[----:B------:R-:W-:Y:S01]  /*12f80*/  FMUL.FTZ R194, R20, c[0x0][0x320] ;  /* 0x0000c80014c27a20 */ /* 0x000fe20000410000 */
[----:B------:R1:W1:Y:S01]  /*12f90*/  MUFU.TANH R170, R156 ;  /* 0x0000009c00aa7308 */ /* 0x0002620000002400 */
[----:B------:R-:W-:Y:S02]  /*12fa0*/  FMUL.FTZ R13, R13, c[0x0][0x320] ;  /* 0x0000c8000d0d7a20 */ /* 0x000fe40000410000 */
[----:B------:R-:W-:Y:S02]  /*12fb0*/  FMUL.FTZ R14, R14, c[0x0][0x320] ;  /* 0x0000c8000e0e7a20 */ /* 0x000fe40000410000 */
        /* <DEDUP_REMOVED lines=13> */
[----:B--2---:R-:W-:Y:S03]  /*13090*/  IMAD.MOV.U32 R3, RZ, RZ, R0 ;  /* 0x000000ffff037224 */ /* 0x004fe600078e0000 */
[----:B------:R-:W2:Y:S10]  /*130a0*/  MUFU.TANH R10, R10 ;  /* 0x0000000a000a7308 */ /* 0x000eb40000002400 */
[----:B------:R-:W1:Y:S10]  /*130b0*/  MUFU.TANH R11, R11 ;  /* 0x0000000b000b7308 */ /* 0x000e740000002400 */
[----:B------:R-:W1:Y:S10]  /*130c0*/  MUFU.TANH R250, R250 ;  /* 0x000000fa00fa7308 */ /* 0x000e740000002400 */
[----:B------:R1:W1:Y:S10]  /*130d0*/  MUFU.TANH R248, R13 ;  /* 0x0000000d00f87308 */ /* 0x0002740000002400 */
[----:B------:R1:W1:Y:S10]  /*130e0*/  MUFU.TANH R251, R14 ;  /* 0x0000000e00fb7308 */ /* 0x0002740000002400 */
[----:B------:R1:W1:Y:S10]  /*130f0*/  MUFU.TANH R249, R15 ;  /* 0x0000000f00f97308 */ /* 0x0002740000002400 */
        /* <DEDUP_REMOVED lines=11> */
[----:B------:R1:W1:Y:S02]  /*131b0*/  MUFU.TANH R157, R27 ;  /* 0x0000001b009d7308 */ /* 0x0002640000002400 */
[----:B-1234-:R-:W-:-:S05]  /*131c0*/  @P4 BRA `(.L_x_849) ;  /* 0xffffea5000004947 */ /* 0x01efca000383ffff */
.L_x_848:
[----:B-1----:R-:W-:Y:S01]  /*131d0*/  FMNMX.FTZ R5, R169, R0, !PT ;  /* 0x00000000a9057209 */ /* 0x002fe20007810000 */
[----:B------:R-:W-:Y:S01]  /*131e0*/  LDSM.16.MT88.4 R20, [R214+0x4080] ;  /* 0x00408000d614783b */ /* 0x000fe20000004200 */
[----:B------:R-:W-:Y:S01]  /*131f0*/  FMNMX.FTZ R7, R6, R159, !PT ;  /* 0x0000009f06077209 */ /* 0x000fe20007810000 */
[----:B------:R-:W-:Y:S01]  /*13200*/  UIADD3 UR11, UR11, -0x1, URZ ;  /* 0xffffffff0b0b7890 */ /* 0x000fe2000fffe03f */
[----:B------:R-:W-:Y:S02]  /*13210*/  FMNMX.FTZ R5, R170, R5, !PT ;  /* 0x00000005aa057209 */ /* 0x000fe40007810000 */
[----:B------:R-:W-:Y:S02]  /*13220*/  FMNMX.FTZ R7, R252, R7, !PT ;  /* 0x00000007fc077209 */ /* 0x000fe40007810000 */
[----:B------:R-:W-:Y:S01]  /*13230*/  FMNMX.FTZ R5, R8, R5, !PT ;  /* 0x0000000508057209 */ /* 0x000fe20007810000 */
[----:B------:R-:W-:Y:S01]  /*13240*/  LDSM.16.MT88.4 R160, [R213+0x4080] ;  /* 0x00408000d5a0783b */ /* 0x000fe20000004200 */
[----:B------:R-:W-:Y:S02]  /*13250*/  FMNMX.FTZ R2, R10, R7, !PT ;  /* 0x000000070a027209 */ /* 0x000fe40007810000 */
        /* <DEDUP_REMOVED lines=8> */
[----:B------:R-:W0:Y:S01]  /*132e0*/  LDGDEPBAR ;  /* 0x00000000000079af */ /* 0x000e220000000000 */
[----:B------:R-:W-:Y:S02]  /*132f0*/  FMNMX.FTZ R2, R199, R2, !PT ;  /* 0x00000002c7027209 */ /* 0x000fe40007810000 */
        /* <DEDUP_REMOVED lines=9> */
[----:B------:R-:W-:Y:S03]  /*13390*/  FMNMX.FTZ R7, R157, R0, !PT ;  /* 0x000000009d077209 */ /* 0x000fe60007810000 */
[----:B------:R-:W-:Y:S08]  /*133a0*/  SHFL.BFLY PT, R9, R4, 0x2, 0x1f ;  /* 0x0c401f0004097f89 */ /* 0x000ff000000e0000 */
[----:B------:R-:W1:Y:S02]  /*133b0*/  SHFL.BFLY PT, R0, R7, 0x2, 0x1f ;  /* 0x0c401f0007007f89 */ /* 0x000e6400000e0000 */
[----:B-1----:R-:W-:Y:S02]  /*133c0*/  FMNMX.FTZ R5, R7, R0, !PT ;  /* 0x0000000007057209 */ /* 0x002fe40007810000 */
[----:B------:R-:W-:Y:S04]  /*133d0*/  FMNMX.FTZ R13, R4, R9, !PT ;  /* 0x00000009040d7209 */ /* 0x000fe80007810000 */
[----:B------:R-:W1:Y:S08]  /*133e0*/  SHFL.BFLY PT, R156, R5, 0x1, 0x1f ;  /* 0x0c201f00059c7f89 */ /* 0x000e7000000e0000 */
[----:B------:R-:W2:Y:S01]  /*133f0*/  SHFL.BFLY PT, R2, R13, 0x1, 0x1f ;  /* 0x0c201f000d027f89 */ /* 0x000ea200000e0000 */
[----:B-1----:R-:W-:Y:S05]  /*13400*/  FMNMX.FTZ R156, R5, R156, !PT ;  /* 0x0000009c059c7209 */ /* 0x002fea0007810000 */
[----:B------:R-:W-:Y:S01]  /*13410*/  FMUL.FTZ R176, R156, c[0x0][0x2d0] ;  /* 0x0000b4009cb07a20 */ /* 0x000fe20000410000 */
[----:B--2---:R-:W-:Y:S03]  /*13420*/  FMNMX.FTZ R0, R13, R2, !PT ;  /* 0x000000020d007209 */ /* 0x004fe60007810000 */
[--C-:B------:R-:W-:Y:S01]  /*13430*/  FFMA.FTZ R182, R6, c[0x0][0x2d0], -R176.reuse ;  /* 0x0000b40006b67a23 */ /* 0x100fe200000108b0 */
[----:B------:R-:W1:Y:S01]  /*13440*/  LDSM.16.MT88.4 R12, [R216+0x4080] ;  /* 0x00408000d80c783b */ /* 0x000e620000004200 */
[--C-:B------:R-:W-:Y:S02]  /*13450*/  FFMA.FTZ R181, R252, c[0x0][0x2d0], -R176.reuse ;  /* 0x0000b400fcb57a23 */ /* 0x100fe400000108b0 */
[C---:B------:R-:W-:Y:S02]  /*13460*/  FADD.FTZ R2, -R0.reuse, R3 ;  /* 0x0000000300027221 */ /* 0x040fe40000010100 */
[----:B------:R-:W-:Y:S01]  /*13470*/  FMUL.FTZ R177, R0, c[0x0][0x2d0] ;  /* 0x0000b40000b17a20 */ /* 0x000fe20000410000 */
[----:B------:R-:W-:Y:S01]  /*13480*/  MUFU.EX2 R182, R182 ;  /* 0x000000b600b67308 */ /* 0x000fe20000000800 */
[----:B------:R-:W-:Y:S02]  /*13490*/  FMUL.FTZ R3, R2, c[0x0][0x2d0] ;  /* 0x0000b40002037a20 */ /* 0x000fe40000410000 */
[----:B------:R-:W-:Y:S02]  /*134a0*/  FADD.FTZ R2, -R156, R159 ;  /* 0x0000009f9c027221 */ /* 0x000fe40000010100 */
[--C-:B------:R-:W-:Y:S02]  /*134b0*/  FFMA.FTZ R186, R169, c[0x0][0x2d0], -R177.reuse ;  /* 0x0000b400a9ba7a23 */ /* 0x100fe400000108b1 */
[--C-:B------:R-:W-:Y:S02]  /*134c0*/  FFMA.FTZ R185, R170, c[0x0][0x2d0], -R177.reuse ;  /* 0x0000b400aab97a23 */ /* 0x100fe400000108b1 */
[--C-:B------:R-:W-:Y:S01]  /*134d0*/  FFMA.FTZ R183, R174, c[0x0][0x2d0], -R177.reuse ;  /* 0x0000b400aeb77a23 */ /* 0x100fe200000108b1 */
[----:B------:R-:W2:Y:S01]  /*134e0*/  MUFU.EX2 R3, R3 ;  /* 0x0000000300037308 */ /* 0x000ea20000000800 */
[--C-:B------:R-:W-:Y:S01]  /*134f0*/  FFMA.FTZ R184, R8, c[0x0][0x2d0], -R177.reuse ;  /* 0x0000b40008b87a23 */ /* 0x100fe200000108b1 */
[----:B------:R-:W-:Y:S01]  /*13500*/  LDSM.16.MT88.4 R168, [R212+0x6080] ;  /* 0x00608000d4a8783b */ /* 0x000fe20000004200 */
[--C-:B------:R-:W-:Y:S02]  /*13510*/  FFMA.FTZ R180, R10, c[0x0][0x2d0], -R176.reuse ;  /* 0x0000b4000ab47a23 */ /* 0x100fe400000108b0 */
[--C-:B------:R-:W-:Y:S02]  /*13520*/  FFMA.FTZ R159, R11, c[0x0][0x2d0], -R176.reuse ;  /* 0x0000b4000b9f7a23 */ /* 0x100fe400000108b0 */
[----:B------:R-:W-:Y:S02]  /*13530*/  FMUL.FTZ R4, R2, c[0x0][0x2d0] ;  /* 0x0000b40002047a20 */ /* 0x000fe40000410000 */
[--C-:B------:R-:W-:Y:S01]  /*13540*/  FFMA.FTZ R187, R250, c[0x0][0x2d0], -R177.reuse ;  /* 0x0000b400fabb7a23 */ /* 0x100fe200000108b1 */
[----:B------:R-:W-:Y:S01]  /*13550*/  MUFU.EX2 R186, R186 ;  /* 0x000000ba00ba7308 */ /* 0x000fe20000000800 */
[----:B------:R-:W-:Y:S01]  /*13560*/  LDSM.16.MT88.4 R172, [R216+0x7880] ;  /* 0x00788000d8ac783b */ /* 0x000fe20000004200 */
[--C-:B------:R-:W-:Y:S02]  /*13570*/  FFMA.FTZ R188, R248, c[0x0][0x2d0], -R177.reuse ;  /* 0x0000b400f8bc7a23 */ /* 0x100fe400000108b1 */
[--C-:B------:R-:W-:Y:S02]  /*13580*/  FFMA.FTZ R189, R251, c[0x0][0x2d0], -R176.reuse ;  /* 0x0000b400fbbd7a23 */ /* 0x100fe400000108b0 */
[--C-:B------:R-:W-:Y:S02]  /*13590*/  FFMA.FTZ R190, R249, c[0x0][0x2d0], -R176.reuse ;  /* 0x0000b400f9be7a23 */ /* 0x100fe400000108b0 */
[--C-:B------:R-:W-:Y:S02]  /*135a0*/  FFMA.FTZ R198, R198, c[0x0][0x2d0], -R177.reuse ;  /* 0x0000b400c6c67a23 */ /* 0x100fe400000108b1 */
[----:B------:R3:W4:Y:S01]  /*135b0*/  MUFU.EX2 R2, R4 ;  /* 0x0000000400027308 */ /* 0x0007220000000800 */
[--C-:B------:R-:W-:Y:S02]  /*135c0*/  FFMA.FTZ R191, R246, c[0x0][0x2d0], -R177.reuse ;  /* 0x0000b400f6bf7a23 */ /* 0x100fe400000108b1 */
[--C-:B------:R-:W-:Y:S02]  /*135d0*/  FFMA.FTZ R199, R199, c[0x0][0x2d0], -R176.reuse ;  /* 0x0000b400c7c77a23 */ /* 0x100fe400000108b0 */
[C---:B--2---:R-:W-:Y:S02]  /*135e0*/  FMUL.FTZ R5, R3.reuse, R153 ;  /* 0x0000009903057220 */ /* 0x044fe40000410000 */
[C---:B------:R-:W-:Y:S02]  /*135f0*/  FMUL.FTZ R8, R3.reuse, R148 ;  /* 0x0000009403087220 */ /* 0x040fe40000410000 */
[C---:B------:R-:W-:Y:S01]  /*13600*/  FMUL.FTZ R9, R3.reuse, R149 ;  /* 0x0000009503097220 */ /* 0x040fe20000410000 */
[----:B------:R-:W2:Y:S01]  /*13610*/  MUFU.EX2 R185, R185 ;  /* 0x000000b900b97308 */ /* 0x000ea20000000800 */
        /* <DEDUP_REMOVED lines=8> */
[----:B---3--:R-:W-:Y:S02]  /*136a0*/  FMUL.FTZ R4, R3, R152 ;  /* 0x0000009803047220 */ /* 0x008fe40000410000 */
[C---:B----4-:R-:W-:Y:S02]  /*136b0*/  FMUL.FTZ R6, R2.reuse, R154 ;  /* 0x0000009a02067220 */ /* 0x050fe40000410000 */
[C---:B------:R-:W-:Y:S01]  /*136c0*/  FMUL.FTZ R7, R2.reuse, R155 ;  /* 0x0000009b02077220 */ /* 0x040fe20000410000 */
[----:B------:R-:W3:Y:S01]  /*136d0*/  MUFU.EX2 R183, R183 ;  /* 0x000000b700b77308 */ /* 0x000ee20000000800 */
[C---:B------:R-:W-:Y:S02]  /*136e0*/  FMUL.FTZ R10, R2.reuse, R150 ;  /* 0x00000096020a7220 */ /* 0x040fe40000410000 */
[C---:B------:R-:W-:Y:S01]  /*136f0*/  FMUL.FTZ R11, R2.reuse, R151 ;  /* 0x00000097020b7220 */ /* 0x040fe20000410000 */
[----:B--2---:R-:W-:Y:S01]  /*13700*/  F2FP.PACK_AB R152, R185, R186 ;  /* 0x000000bab998723e */ /* 0x004fe200000000ff */
[C---:B------:R-:W-:Y:S01]  /*13710*/  FMUL.FTZ R18, R2.reuse, R142 ;  /* 0x0000008e02127220 */ /* 0x040fe20000410000 */
[----:B------:R-:W-:Y:S01]  /*13720*/  LDSM.16.MT88.4 R148, [R213+0x4880] ;  /* 0x00488000d594783b */ /* 0x000fe20000004200 */
[C---:B------:R-:W-:Y:S02]  /*13730*/  FMUL.FTZ R19, R2.reuse, R143 ;  /* 0x0000008f02137220 */ /* 0x040fe40000410000 */
[C---:B------:R-:W-:Y:S01]  /*13740*/  FMUL.FTZ R26, R2.reuse, R134 ;  /* 0x00000086021a7220 */ /* 0x040fe20000410000 */
[----:B------:R-:W2:Y:S01]  /*13750*/  MUFU.EX2 R181, R181 ;  /* 0x000000b500b57308 */ /* 0x000ea20000000800 */
[C---:B------:R-:W-:Y:S02]  /*13760*/  FMUL.FTZ R27, R2.reuse, R135 ;  /* 0x00000087021b7220 */ /* 0x040fe40000410000 */
[C---:B------:R-:W-:Y:S01]  /*13770*/  FMUL.FTZ R30, R2.reuse, R30 ;  /* 0x0000001e021e7220 */ /* 0x040fe20000410000 */
[----:B------:R-:W-:Y:S01]  /*13780*/  LDSM.16.MT88.4 R132, [R214+0x5880] ;  /* 0x00588000d684783b */ /* 0x000fe20000004200 */
[C---:B------:R-:W-:Y:S02]  /*13790*/  FMUL.FTZ R31, R2.reuse, R31 ;  /* 0x0000001f021f7220 */ /* 0x040fe40000410000 */
[C---:B------:R-:W-:Y:S02]  /*137a0*/  FMUL.FTZ R33, R3.reuse, R33 ;  /* 0x0000002103217220 */ /* 0x040fe40000410000 */
[C---:B------:R-:W-:Y:S01]  /*137b0*/  FMUL.FTZ R34, R2.reuse, R34 ;  /* 0x0000002202227220 */ /* 0x040fe20000410000 */
[----:B------:R-:W-:Y:S01]  /*137c0*/  MUFU.EX2 R180, R180 ;  /* 0x000000b400b47308 */ /* 0x000fe20000000800 */
[C---:B------:R-:W-:Y:S01]  /*137d0*/  FMUL.FTZ R35, R2.reuse, R35 ;  /* 0x0000002302237220 */ /* 0x040fe20000410000 */
[----:B------:R-:W-:Y:S01]  /*137e0*/  LDSM.16.MT88.4 R140, [R213+0x5880] ;  /* 0x00588000d58c783b */ /* 0x000fe20000004200 */
[----:B------:R-:W-:Y:S01]  /*137f0*/  FMUL.FTZ R36, R3, R36 ;  /* 0x0000002403247220 */ /* 0x000fe20000410000 */
[----:B---3--:R-:W-:Y:S01]  /*13800*/  F2FP.PACK_AB R154, R183, R184 ;  /* 0x000000b8b79a723e */ /* 0x008fe200000000ff */
[C---:B------:R-:W-:Y:S02]  /*13810*/  FMUL.FTZ R37, R3.reuse, R37 ;  /* 0x0000002503257220 */ /* 0x040fe40000410000 */
[C---:B------:R-:W-:Y:S02]  /*13820*/  FMUL.FTZ R38, R2.reuse, R38 ;  /* 0x0000002602267220 */ /* 0x040fe40000410000 */
[C---:B------:R-:W-:Y:S01]  /*13830*/  FMUL.FTZ R39, R2.reuse, R39 ;  /* 0x0000002702277220 */ /* 0x040fe20000410000 */
[----:B------:R-:W3:Y:S01]  /*13840*/  MUFU.EX2 R159, R159 ;  /* 0x0000009f009f7308 */ /* 0x000ee20000000800 */
[C---:B------:R-:W-:Y:S02]  /*13850*/  FMUL.FTZ R40, R3.reuse, R40 ;  /* 0x0000002803287220 */ /* 0x040fe40000410000 */
[----:B------:R-:W-:Y:S01]  /*13860*/  FMUL.FTZ R41, R3, R41 ;  /* 0x0000002903297220 */ /* 0x000fe20000410000 */
[----:B--2---:R-:W-:Y:S01]  /*13870*/  F2FP.PACK_AB R153, R181, R182 ;  /* 0x000000b6b599723e */ /* 0x004fe200000000ff */
        /* <DEDUP_REMOVED lines=8> */
[----:B------:R-:W-:Y:S01]  /*13900*/  FMUL.FTZ R49, R3, R49 ;  /* 0x0000003103317220 */ /* 0x000fe20000410000 */
[----:B------:R-:W2:Y:S01]  /*13910*/  MUFU.EX2 R188, R188 ;  /* 0x000000bc00bc7308 */ /* 0x000ea20000000800 */
[C---:B------:R-:W-:Y:S02]  /*13920*/  FMUL.FTZ R50, R2.reuse, R50 ;  /* 0x0000003202327220 */ /* 0x040fe40000410000 */
[C---:B------:R-:W-:Y:S01]  /*13930*/  FMUL.FTZ R51, R2.reuse, R51 ;  /* 0x0000003302337220 */ /* 0x040fe20000410000 */
[----:B---3--:R-:W-:Y:S01]  /*13940*/  F2FP.PACK_AB R155, R159, R180 ;  /* 0x000000b49f9b723e */ /* 0x008fe200000000ff */
[C---:B------:R-:W-:Y:S02]  /*13950*/  FMUL.FTZ R52, R3.reuse, R52 ;  /* 0x0000003403347220 */ /* 0x040fe40000410000 */
[C---:B------:R-:W-:Y:S02]  /*13960*/  FMUL.FTZ R53, R3.reuse, R53 ;  /* 0x0000003503357220 */ /* 0x040fe40000410000 */
[C---:B------:R-:W-:Y:S01]  /*13970*/  FMUL.FTZ R54, R2.reuse, R54 ;  /* 0x0000003602367220 */ /* 0x040fe20000410000 */
[----:B------:R-:W-:Y:S01]  /*13980*/  MUFU.EX2 R189, R189 ;  /* 0x000000bd00bd7308 */ /* 0x000fe20000000800 */
[C---:B-1----:R-:W-:Y:S05]  /*13990*/  HMMA.16816.F32 R4, R152.reuse, R12, R4 ;  /* 0x0000000c9804723c */ /* 0x042fea0000001804 */
[C---:B------:R-:W-:Y:S02]  /*139a0*/  FMUL.FTZ R55, R2.reuse, R55 ;  /* 0x0000003702377220 */ /* 0x040fe40000410000 */
[C---:B------:R-:W-:Y:S01]  /*139b0*/  FMUL.FTZ R12, R3.reuse, R144 ;  /* 0x00000090030c7220 */ /* 0x040fe20000410000 */
[C---:B------:R-:W-:Y:S01]  /*139c0*/  HMMA.16816.F32 R8, R152.reuse, R14, R8 ;  /* 0x0000000e9808723c */ /* 0x040fe20000001808 */
[----:B------:R-:W1:Y:S03]  /*139d0*/  MUFU.EX2 R190, R190 ;  /* 0x000000be00be7308 */ /* 0x000e660000000800 */
[C---:B------:R-:W-:Y:S02]  /*139e0*/  FMUL.FTZ R13, R3.reuse, R145 ;  /* 0x00000091030d7220 */ /* 0x040fe40000410000 */
[C---:B------:R-:W-:Y:S02]  /*139f0*/  FMUL.FTZ R56, R3.reuse, R56 ;  /* 0x0000003803387220 */ /* 0x040fe40000410000 */
[C---:B------:R-:W-:Y:S03]  /*13a00*/  FMUL.FTZ R14, R2.reuse, R146 ;  /* 0x00000092020e7220 */ /* 0x040fe60000410000 */
[----:B------:R-:W-:Y:S01]  /*13a10*/  MUFU.EX2 R198, R198 ;  /* 0x000000c600c67308 */ /* 0x000fe20000000800 */
[C---:B------:R-:W-:Y:S02]  /*13a20*/  FMUL.FTZ R15, R2.reuse, R147 ;  /* 0x00000093020f7220 */ /* 0x040fe40000410000 */
[----:B------:R-:W3:Y:S01]  /*13a30*/  LDSM.16.MT88.4 R144, [R212+0x4080] ;  /* 0x00408000d490783b */ /* 0x000ee20000004200 */
[C---:B------:R-:W-:Y:S02]  /*13a40*/  FMUL.FTZ R57, R3.reuse, R57 ;  /* 0x0000003903397220 */ /* 0x040fe40000410000 */
[C---:B------:R-:W-:Y:S02]  /*13a50*/  FMUL.FTZ R58, R2.reuse, R58 ;  /* 0x0000003a023a7220 */ /* 0x040fe40000410000 */
[C---:B------:R-:W-:Y:S02]  /*13a60*/  HMMA.16816.F32 R12, R152.reuse, R20, R12 ;  /* 0x00000014980c723c */ /* 0x040fe4000000180c */
[----:B------:R-:W4:Y:S01]  /*13a70*/  MUFU.EX2 R191, R191 ;  /* 0x000000bf00bf7308 */ /* 0x000f220000000800 */
[C---:B------:R-:W-:Y:S02]  /*13a80*/  FMUL.FTZ R59, R2.reuse, R59 ;  /* 0x0000003b023b7220 */ /* 0x040fe40000410000 */
[C---:B------:R-:W-:Y:S02]  /*13a90*/  FMUL.FTZ R60, R3.reuse, R60 ;  /* 0x0000003c033c7220 */ /* 0x040fe40000410000 */
[C---:B------:R-:W-:Y:S01]  /*13aa0*/  FMUL.FTZ R20, R3.reuse, R136 ;  /* 0x0000008803147220 */ /* 0x040fe20000410000 */
[C---:B------:R-:W-:Y:S04]  /*13ab0*/  HMMA.16816.F32 R16, R152.reuse, R22, R16 ;  /* 0x000000169810723c */ /* 0x040fe80000001810 */
[C---:B------:R-:W-:Y:S01]  /*13ac0*/  FMUL.FTZ R21, R3.reuse, R137 ;  /* 0x0000008903157220 */ /* 0x040fe20000410000 */
[----:B------:R-:W-:Y:S01]  /*13ad0*/  MUFU.EX2 R199, R199 ;  /* 0x000000c700c77308 */ /* 0x000fe20000000800 */
[C---:B------:R-:W-:Y:S02]  /*13ae0*/  FMUL.FTZ R61, R3.reuse, R61 ;  /* 0x0000003d033d7220 */ /* 0x040fe40000410000 */
[C---:B------:R-:W-:Y:S04]  /*13af0*/  FMUL.FTZ R22, R2.reuse, R138 ;  /* 0x0000008a02167220 */ /* 0x040fe80000410000 */
[C---:B------:R-:W-:Y:S02]  /*13b00*/  FMUL.FTZ R23, R2.reuse, R139 ;  /* 0x0000008b02177220 */ /* 0x040fe40000410000 */
[----:B------:R-:W5:Y:S01]  /*13b10*/  LDSM.16.MT88.4 R136, [R216+0x5880] ;  /* 0x00588000d888783b */ /* 0x000f620000004200 */
[C---:B------:R-:W-:Y:S02]  /*13b20*/  FMUL.FTZ R62, R2.reuse, R62 ;  /* 0x0000003e023e7220 */ /* 0x040fe40000410000 */
[C---:B------:R-:W-:Y:S02]  /*13b30*/  FMUL.FTZ R63, R2.reuse, R63 ;  /* 0x0000003f023f7220 */ /* 0x040fe40000410000 */
[C---:B------:R-:W-:Y:S03]  /*13b40*/  HMMA.16816.F32 R20, R152.reuse, R160, R20 ;  /* 0x000000a09814723c */ /* 0x040fe60000001814 */
[C---:B------:R-:W-:Y:S02]  /*13b50*/  FMUL.FTZ R64, R3.reuse, R64 ;  /* 0x0000004003407220 */ /* 0x040fe40000410000 */
[C---:B------:R-:W-:Y:S02]  /*13b60*/  FMUL.FTZ R65, R3.reuse, R65 ;  /* 0x0000004103417220 */ /* 0x040fe40000410000 */
[C---:B------:R-:W-:Y:S01]  /*13b70*/  FMUL.FTZ R66, R2.reuse, R66 ;  /* 0x0000004202427220 */ /* 0x040fe20000410000 */
[C---:B------:R-:W-:Y:S01]  /*13b80*/  HMMA.16816.F32 R24, R152.reuse, R162, R24 ;  /* 0x000000a29818723c */ /* 0x040fe20000001818 */
[----:B------:R-:W-:Y:S03]  /*13b90*/  LDSM.16.MT88.4 R160, [R212+0x4880] ;  /* 0x00488000d4a0783b */ /* 0x000fe60000004200 */
[C---:B------:R-:W-:Y:S02]  /*13ba0*/  FMUL.FTZ R67, R2.reuse, R67 ;  /* 0x0000004302437220 */ /* 0x040fe40000410000 */
[C---:B------:R-:W-:Y:S02]  /*13bb0*/  FMUL.FTZ R68, R3.reuse, R68 ;  /* 0x0000004403447220 */ /* 0x040fe40000410000 */
[C---:B---3--:R-:W-:Y:S04]  /*13bc0*/  HMMA.16816.F32 R28, R152.reuse, R144, R28 ;  /* 0x00000090981c723c */ /* 0x048fe8000000181c */
[C---:B------:R-:W-:Y:S02]  /*13bd0*/  FMUL.FTZ R69, R3.reuse, R69 ;  /* 0x0000004503457220 */ /* 0x040fe40000410000 */
[C---:B------:R-:W-:Y:S02]  /*13be0*/  FMUL.FTZ R70, R2.reuse, R70 ;  /* 0x0000004602467220 */ /* 0x040fe40000410000 */
[C---:B------:R-:W-:Y:S01]  /*13bf0*/  HMMA.16816.F32 R32, R152.reuse, R146, R32 ;  /* 0x000000929820723c */ /* 0x040fe20000001820 */
[----:B------:R-:W-:Y:S03]  /*13c00*/  LDSM.16.MT88.4 R144, [R214+0x4880] ;  /* 0x00488000d690783b */ /* 0x000fe60000004200 */
[C---:B------:R-:W-:Y:S02]  /*13c10*/  FMUL.FTZ R71, R2.reuse, R71 ;  /* 0x0000004702477220 */ /* 0x040fe40000410000 */
[C---:B------:R-:W-:Y:S02]  /*13c20*/  FMUL.FTZ R72, R3.reuse, R72 ;  /* 0x0000004803487220 */ /* 0x040fe40000410000 */
[C---:B------:R-:W-:Y:S01]  /*13c30*/  FMUL.FTZ R73, R3.reuse, R73 ;  /* 0x0000004903497220 */ /* 0x040fe20000410000 */
[C---:B-----5:R-:W-:Y:S03]  /*13c40*/  HMMA.16816.F32 R36, R152.reuse, R136, R36 ;  /* 0x000000889824723c */ /* 0x060fe60000001824 */
[C---:B------:R-:W-:Y:S02]  /*13c50*/  FMUL.FTZ R74, R2.reuse, R74 ;  /* 0x0000004a024a7220 */ /* 0x040fe40000410000 */
[C---:B------:R-:W-:Y:S02]  /*13c60*/  FMUL.FTZ R75, R2.reuse, R75 ;  /* 0x0000004b024b7220 */ /* 0x040fe40000410000 */
[C---:B------:R-:W-:Y:S01]  /*13c70*/  FMUL.FTZ R76, R3.reuse, R76 ;  /* 0x0000004c034c7220 */ /* 0x040fe20000410000 */
[C---:B------:R-:W-:Y:S01]  /*13c80*/  HMMA.16816.F32 R40, R152.reuse, R138, R40 ;  /* 0x0000008a9828723c */ /* 0x040fe20000001828 */
[----:B------:R-:W3:Y:S03]  /*13c90*/  LDSM.16.MT88.4 R136, [R212+0x5880] ;  /* 0x00588000d488783b */ /* 0x000ee60000004200 */
[C---:B------:R-:W-:Y:S02]  /*13ca0*/  FMUL.FTZ R77, R3.reuse, R77 ;  /* 0x0000004d034d7220 */ /* 0x040fe40000410000 */
[C---:B------:R-:W-:Y:S02]  /*13cb0*/  FMUL.FTZ R78, R2.reuse, R78 ;  /* 0x0000004e024e7220 */ /* 0x040fe40000410000 */
[C---:B------:R-:W-:Y:S04]  /*13cc0*/  HMMA.16816.F32 R44, R152.reuse, R132, R44 ;  /* 0x00000084982c723c */ /* 0x040fe8000000182c */
[C---:B------:R-:W-:Y:S02]  /*13cd0*/  FMUL.FTZ R79, R2.reuse, R79 ;  /* 0x0000004f024f7220 */ /* 0x040fe40000410000 */
[C---:B------:R-:W-:Y:S02]  /*13ce0*/  FMUL.FTZ R80, R3.reuse, R80 ;  /* 0x0000005003507220 */ /* 0x040fe40000410000 */
[C---:B------:R-:W-:Y:S01]  /*13cf0*/  HMMA.16816.F32 R48, R152.reuse, R134, R48 ;  /* 0x000000869830723c */ /* 0x040fe20000001830 */
[----:B------:R-:W5:Y:S03]  /*13d00*/  LDSM.16.MT88.4 R132, [R216+0x7080] ;  /* 0x00708000d884783b */ /* 0x000f660000004200 */
        /* <DEDUP_REMOVED lines=9> */
[C---:B------:R-:W-:Y:S01]  /*13da0*/  FMUL.FTZ R87, R2.reuse, R87 ;  /* 0x0000005702577220 */ /* 0x040fe20000410000 */
[C---:B---3--:R-:W-:Y:S03]  /*13db0*/  HMMA.16816.F32 R60, R152.reuse, R136, R60 ;  /* 0x00000088983c723c */ /* 0x048fe6000000183c */
[C---:B------:R-:W-:Y:S02]  /*13dc0*/  FMUL.FTZ R88, R3.reuse, R88 ;  /* 0x0000005803587220 */ /* 0x040fe40000410000 */
[C---:B------:R-:W-:Y:S02]  /*13dd0*/  FMUL.FTZ R89, R3.reuse, R89 ;  /* 0x0000005903597220 */ /* 0x040fe40000410000 */
[C---:B------:R-:W-:Y:S01]  /*13de0*/  FMUL.FTZ R90, R2.reuse, R90 ;  /* 0x0000005a025a7220 */ /* 0x040fe20000410000 */
[C---:B------:R-:W-:Y:S01]  /*13df0*/  HMMA.16816.F32 R64, R152.reuse, R138, R64 ;  /* 0x0000008a9840723c */ /* 0x040fe20000001840 */
[----:B------:R-:W3:Y:S03]  /*13e00*/  LDSM.16.MT88.4 R136, [R213+0x7080] ;  /* 0x00708000d588783b */ /* 0x000ee60000004200 */
[C---:B------:R-:W-:Y:S02]  /*13e10*/  FMUL.FTZ R91, R2.reuse, R91 ;  /* 0x0000005b025b7220 */ /* 0x040fe40000410000 */
[C---:B------:R-:W-:Y:S02]  /*13e20*/  FMUL.FTZ R92, R3.reuse, R92 ;  /* 0x0000005c035c7220 */ /* 0x040fe40000410000 */
[C---:B-----5:R-:W-:Y:S04]  /*13e30*/  HMMA.16816.F32 R68, R152.reuse, R132, R68 ;  /* 0x000000849844723c */ /* 0x060fe80000001844 */
[C---:B------:R-:W-:Y:S02]  /*13e40*/  FMUL.FTZ R93, R3.reuse, R93 ;  /* 0x0000005d035d7220 */ /* 0x040fe40000410000 */
[C---:B------:R-:W-:Y:S02]  /*13e50*/  FMUL.FTZ R94, R2.reuse, R94 ;  /* 0x0000005e025e7220 */ /* 0x040fe40000410000 */
[C---:B------:R-:W-:Y:S01]  /*13e60*/  HMMA.16816.F32 R72, R152.reuse, R134, R72 ;  /* 0x000000869848723c */ /* 0x040fe20000001848 */
[----:B------:R-:W5:Y:S03]  /*13e70*/  LDSM.16.MT88.4 R132, [R212+0x7080] ;  /* 0x00708000d484783b */ /* 0x000f660000004200 */
        /* <DEDUP_REMOVED lines=35> */
[----:B------:R-:W-:Y:S02]  /*140b0*/  FMUL.FTZ R117, R3, R117 ;  /* 0x0000007503757220 */ /* 0x000fe40000410000 */
[C---:B------:R-:W-:Y:S01]  /*140c0*/  FMUL.FTZ R118, R2.reuse, R118 ;  /* 0x0000007602767220 */ /* 0x040fe20000410000 */
[C---:B------:R-:W-:Y:S01]  /*140d0*/  HMMA.16816.F32 R112, R152.reuse, R138, R112 ;  /* 0x0000008a9870723c */ /* 0x040fe20000001870 */
[----:B------:R-:W3:Y:S03]  /*140e0*/  LDSM.16.MT88.4 R136, [R216+0x4880] ;  /* 0x00488000d888783b */ /* 0x000ee60000004200 */
[C---:B------:R-:W-:Y:S02]  /*140f0*/  FMUL.FTZ R119, R2.reuse, R119 ;  /* 0x0000007702777220 */ /* 0x040fe40000410000 */
[--C-:B------:R-:W-:Y:S02]  /*14100*/  FFMA.FTZ R246, R247, c[0x0][0x2d0], -R176.reuse ;  /* 0x0000b400f7f67a23 */ /* 0x100fe400000108b0 */
[C---:B------:R-:W-:Y:S03]  /*14110*/  FMUL.FTZ R120, R3.reuse, R120 ;  /* 0x0000007803787220 */ /* 0x040fe60000410000 */
[C---:B-----5:R-:W-:Y:S01]  /*14120*/  HMMA.16816.F32 R116, R152.reuse, R132, R116 ;  /* 0x000000849874723c */ /* 0x060fe20000001874 */
[----:B------:R-:W5:Y:S02]  /*14130*/  MUFU.EX2 R246, R246 ;  /* 0x000000f600f67308 */ /* 0x000f640000000800 */
[C---:B------:R-:W-:Y:S02]  /*14140*/  FMUL.FTZ R121, R3.reuse, R121 ;  /* 0x0000007903797220 */ /* 0x040fe40000410000 */
[C---:B------:R-:W-:Y:S02]  /*14150*/  FMUL.FTZ R122, R2.reuse, R122 ;  /* 0x0000007a027a7220 */ /* 0x040fe40000410000 */
[----:B------:R-:W-:Y:S01]  /*14160*/  FMUL.FTZ R123, R2, R123 ;  /* 0x0000007b027b7220 */ /* 0x000fe20000410000 */
[----:B--2---:R-:W-:Y:S01]  /*14170*/  F2FP.PACK_AB R132, R188, R187 ;  /* 0x000000bbbc84723e */ /* 0x004fe200000000ff */
[C---:B------:R-:W-:Y:S03]  /*14180*/  FMUL.FTZ R124, R3.reuse, R124 ;  /* 0x0000007c037c7220 */ /* 0x040fe60000410000 */
[C---:B------:R-:W-:Y:S01]  /*14190*/  FMUL.FTZ R125, R3.reuse, R125 ;  /* 0x0000007d037d7220 */ /* 0x040fe20000410000 */
[----:B------:R-:W-:Y:S01]  /*141a0*/  F2FP.PACK_AB R133, R190, R189 ;  /* 0x000000bdbe85723e */ /* 0x000fe200000000ff */
[C---:B------:R-:W-:Y:S03]  /*141b0*/  HMMA.16816.F32 R120, R152.reuse, R134, R120 ;  /* 0x000000869878723c */ /* 0x040fe60000001878 */
[C---:B------:R-:W-:Y:S02]  /*141c0*/  FMUL.FTZ R126, R2.reuse, R126 ;  /* 0x0000007e027e7220 */ /* 0x040fe40000410000 */
[C---:B------:R-:W-:Y:S02]  /*141d0*/  FMUL.FTZ R127, R2.reuse, R127 ;  /* 0x0000007f027f7220 */ /* 0x040fe40000410000 */
[----:B------:R-:W-:Y:S01]  /*141e0*/  FMUL.FTZ R128, R3, R128 ;  /* 0x0000008003807220 */ /* 0x000fe20000410000 */
[----:B----4-:R-:W-:Y:S01]  /*141f0*/  F2FP.PACK_AB R134, R191, R198 ;  /* 0x000000c6bf86723e */ /* 0x010fe200000000ff */
[----:B------:R-:W-:Y:S03]  /*14200*/  FMUL.FTZ R129, R3, R129 ;  /* 0x0000008103817220 */ /* 0x000fe60000410000 */
[C---:B-1----:R-:W-:Y:S03]  /*14210*/  HMMA.16816.F32 R124, R152.reuse, R140, R124 ;  /* 0x0000008c987c723c */ /* 0x042fe6000000187c */
[----:B------:R-:W-:Y:S01]  /*14220*/  FMUL.FTZ R130, R2, R130 ;  /* 0x0000008202827220 */ /* 0x000fe20000410000 */
[----:B-----5:R-:W-:Y:S01]  /*14230*/  F2FP.PACK_AB R135, R246, R199 ;  /* 0x000000c7f687723e */ /* 0x020fe200000000ff */
[----:B------:R-:W-:Y:S02]  /*14240*/  FMUL.FTZ R131, R2, R131 ;  /* 0x0000008302837220 */ /* 0x000fe40000410000 */
[--C-:B------:R-:W-:Y:S02]  /*14250*/  FFMA.FTZ R194, R194, c[0x0][0x2d0], -R177.reuse ;  /* 0x0000b400c2c27a23 */ /* 0x100fe400000108b1 */
[--C-:B------:R-:W-:Y:S03]  /*14260*/  FFMA.FTZ R247, R196, c[0x0][0x2d0], -R177.reuse ;  /* 0x0000b400c4f77a23 */ /* 0x100fe600000108b1 */
[----:B------:R-:W-:Y:S01]  /*14270*/  HMMA.16816.F32 R128, R152, R142, R128 ;  /* 0x0000008e9880723c */ /* 0x000fe20000001880 */
[----:B------:R-:W1:Y:S01]  /*14280*/  LDSM.16.MT88.4 R140, [R214+0x6080] ;  /* 0x00608000d68c783b */ /* 0x000e620000004200 */
[----:B------:R-:W-:Y:S01]  /*14290*/  MUFU.EX2 R194, R194 ;  /* 0x000000c200c27308 */ /* 0x000fe20000000800 */
[--C-:B------:R-:W-:Y:S02]  /*142a0*/  FFMA.FTZ R196, R197, c[0x0][0x2d0], -R176.reuse ;  /* 0x0000b400c5c47a23 */ /* 0x100fe400000108b0 */
[--C-:B------:R-:W-:Y:S02]  /*142b0*/  FFMA.FTZ R195, R195, c[0x0][0x2d0], -R176.reuse ;  /* 0x0000b400c3c37a23 */ /* 0x100fe400000108b0 */
[--C-:B------:R-:W-:Y:S01]  /*142c0*/  FFMA.FTZ R193, R193, c[0x0][0x2d0], -R177.reuse ;  /* 0x0000b400c1c17a23 */ /* 0x100fe200000108b1 */
[C---:B---3--:R-:W-:Y:S01]  /*142d0*/  HMMA.16816.F32 R4, R132.reuse, R136, R4 ;  /* 0x000000888404723c */ /* 0x048fe20000001804 */
[----:B------:R-:W2:Y:S03]  /*142e0*/  LDSM.16.MT88.4 R152, [R213+0x6080] ;  /* 0x00608000d598783b */ /* 0x000ea60000004200 */
[----:B------:R-:W3:Y:S01]  /*142f0*/  MUFU.EX2 R247, R247 ;  /* 0x000000f700f77308 */ /* 0x000ee20000000800 */
[----:B------:R-:W-:Y:S02]  /*14300*/  FFMA.FTZ R177, R192, c[0x0][0x2d0], -R177 ;  /* 0x0000b400c0b17a23 */ /* 0x000fe400000108b1 */
[--C-:B------:R-:W-:Y:S01]  /*14310*/  FFMA.FTZ R158, R158, c[0x0][0x2d0], -R176.reuse ;  /* 0x0000b4009e9e7a23 */ /* 0x100fe200000108b0 */
[C---:B------:R-:W-:Y:S01]  /*14320*/  HMMA.16816.F32 R8, R132.reuse, R138, R8 ;  /* 0x0000008a8408723c */ /* 0x040fe20000001808 */
[----:B------:R-:W4:Y:S03]  /*14330*/  LDSM.16.MT88.4 R136, [R214+0x7880] ;  /* 0x00788000d688783b */ /* 0x000f260000004200 */
[----:B------:R-:W-:Y:S02]  /*14340*/  FFMA.FTZ R176, R157, c[0x0][0x2d0], -R176 ;  /* 0x0000b4009db07a23 */ /* 0x000fe400000108b0 */
[----:B------:R-:W-:Y:S01]  /*14350*/  MUFU.EX2 R192, R177 ;  /* 0x000000b100c07308 */ /* 0x000fe20000000800 */
[----:B------:R-:W-:Y:S01]  /*14360*/  FFMA.FTZ R186, R3, R244, R186 ;  /* 0x000000f403ba7223 */ /* 0x000fe200000100ba */
[C---:B------:R-:W-:Y:S04]  /*14370*/  HMMA.16816.F32 R12, R132.reuse, R144, R12 ;  /* 0x00000090840c723c */ /* 0x040fe8000000180c */
[----:B------:R-:W-:Y:S02]  /*14380*/  FFMA.FTZ R182, R2, R245, R182 ;  /* 0x000000f502b67223 */ /* 0x000fe400000100b6 */
[----:B------:R-:W-:Y:S02]  /*14390*/  FADD.FTZ R185, R185, R186 ;  /* 0x000000bab9b97221 */ /* 0x000fe40000010000 */
[C---:B------:R-:W-:Y:S01]  /*143a0*/  HMMA.16816.F32 R16, R132.reuse, R146, R16 ;  /* 0x000000928410723c */ /* 0x040fe20000001810 */
[----:B------:R-:W5:Y:S01]  /*143b0*/  LDSM.16.MT88.4 R144, [R213+0x7880] ;  /* 0x00788000d590783b */ /* 0x000f620000004200 */
[----:B------:R1:W-:Y:S02]  /*143c0*/  MUFU.EX2 R157, R176 ;  /* 0x000000b0009d7308 */ /* 0x0003e40000000800 */
[----:B------:R-:W-:Y:S02]  /*143d0*/  FADD.FTZ R181, R181, R182 ;  /* 0x000000b6b5b57221 */ /* 0x000fe40000010000 */
[----:B------:R-:W-:Y:S02]  /*143e0*/  FADD.FTZ R2, R184, R185 ;  /* 0x000000b9b8027221 */ /* 0x000fe40000010000 */
[C---:B------:R-:W-:Y:S04]  /*143f0*/  HMMA.16816.F32 R20, R132.reuse, R148, R20 ;  /* 0x000000948414723c */ /* 0x040fe80000001814 */
[----:B------:R-:W-:Y:S01]  /*14400*/  MUFU.EX2 R196, R196 ;  /* 0x000000c400c47308 */ /* 0x000fe20000000800 */
[----:B------:R-:W-:Y:S03]  /*14410*/  FADD.FTZ R2, R183, R2 ;  /* 0x00000002b7027221 */ /* 0x000fe60000010000 */
[C---:B------:R-:W-:Y:S01]  /*14420*/  HMMA.16816.F32 R24, R132.reuse, R150, R24 ;  /* 0x000000968418723c */ /* 0x040fe20000001818 */
[----:B------:R-:W-:Y:S03]  /*14430*/  LDSM.16.MT88.4 R148, [R216+0x9080] ;  /* 0x00908000d894783b */ /* 0x000fe60000004200 */
[----:B------:R-:W-:Y:S02]  /*14440*/  FADD.FTZ R3, R187, R2 ;  /* 0x00000002bb037221 */ /* 0x000fe40000010000 */
[----:B------:R-:W2:Y:S02]  /*14450*/  MUFU.EX2 R195, R195 ;  /* 0x000000c300c37308 */ /* 0x000ea40000000800 */
[C---:B------:R-:W-:Y:S01]  /*14460*/  HMMA.16816.F32 R28, R132.reuse, R160, R28 ;  /* 0x000000a0841c723c */ /* 0x040fe2000000181c */
[----:B-1----:R-:W-:Y:S03]  /*14470*/  LDSM.16.MT88.4 R176, [R216+0x6880] ;  /* 0x00688000d8b0783b */ /* 0x002fe60000004200 */
[----:B------:R-:W-:Y:S03]  /*14480*/  FADD.FTZ R3, R188, R3 ;  /* 0x00000003bc037221 */ /* 0x000fe60000010000 */
[----:B---3--:R-:W-:Y:S01]  /*14490*/  F2FP.PACK_AB R160, R247, R194 ;  /* 0x000000c2f7a0723e */ /* 0x008fe200000000ff */
[C---:B------:R-:W-:Y:S01]  /*144a0*/  HMMA.16816.F32 R32, R132.reuse, R162, R32 ;  /* 0x000000a28420723c */ /* 0x040fe20000001820 */
[----:B------:R-:W1:Y:S03]  /*144b0*/  MUFU.EX2 R193, R193 ;  /* 0x000000c100c17308 */ /* 0x000e660000000800 */
[----:B------:R-:W-:Y:S04]  /*144c0*/  FADD.FTZ R198, R198, R3 ;  /* 0x00000003c6c67221 */ /* 0x000fe80000010000 */
[C---:B------:R-:W-:Y:S03]  /*144d0*/  HMMA.16816.F32 R36, R132.reuse, R164, R36 ;  /* 0x000000a48424723c */ /* 0x040fe60000001824 */
[----:B------:R-:W3:Y:S01]  /*144e0*/  MUFU.EX2 R158, R158 ;  /* 0x0000009e009e7308 */ /* 0x000ee20000000800 */
[----:B------:R-:W-:Y:S01]  /*144f0*/  FADD.FTZ R191, R191, R198 ;  /* 0x000000c6bfbf7221 */ /* 0x000fe20000010000 */
[----:B--2---:R-:W-:Y:S03]  /*14500*/  F2FP.PACK_AB R161, R195, R196 ;  /* 0x000000c4c3a1723e */ /* 0x004fe600000000ff */
[C---:B------:R-:W-:Y:S01]  /*14510*/  HMMA.16816.F32 R40, R132.reuse, R166, R40 ;  /* 0x000000a68428723c */ /* 0x040fe20000001828 */
[----:B------:R-:W-:Y:S03]  /*14520*/  LDSM.16.MT88.4 R164, [R214+0x5080] ;  /* 0x00508000d6a4783b */ /* 0x000fe60000004200 */
[----:B------:R-:W-:Y:S04]  /*14530*/  FADD.FTZ R194, R194, R191 ;  /* 0x000000bfc2c27221 */ /* 0x000fe80000010000 */
[C---:B------:R-:W-:Y:S04]  /*14540*/  HMMA.16816.F32 R44, R132.reuse, R140, R44 ;  /* 0x0000008c842c723c */ /* 0x040fe8000000182c */
[C---:B-1----:R-:W-:Y:S01]  /*14550*/  F2FP.PACK_AB R162, R192.reuse, R193 ;  /* 0x000000c1c0a2723e */ /* 0x042fe200000000ff */
[----:B------:R-:W-:Y:S03]  /*14560*/  FADD.FTZ R194, R247, R194 ;  /* 0x000000c2f7c27221 */ /* 0x000fe60000010000 */
[C---:B------:R-:W-:Y:S01]  /*14570*/  HMMA.16816.F32 R48, R132.reuse, R142, R48 ;  /* 0x0000008e8430723c */ /* 0x040fe20000001830 */
[----:B------:R-:W1:Y:S03]  /*14580*/  LDSM.16.MT88.4 R140, [R212+0x7880] ;  /* 0x00788000d48c783b */ /* 0x000e660000004200 */
[----:B---3--:R-:W-:Y:S01]  /*14590*/  F2FP.PACK_AB R163, R157, R158 ;  /* 0x0000009e9da3723e */ /* 0x008fe200000000ff */
[----:B------:R-:W-:Y:S03]  /*145a0*/  FADD.FTZ R193, R193, R194 ;  /* 0x000000c2c1c17221 */ /* 0x000fe60000010000 */
[C---:B------:R-:W-:Y:S04]  /*145b0*/  HMMA.16816.F32 R52, R132.reuse, R152, R52 ;  /* 0x000000988434723c */ /* 0x040fe80000001834 */
[----:B------:R-:W-:Y:S04]  /*145c0*/  FADD.FTZ R244, R192, R193 ;  /* 0x000000c1c0f47221 */ /* 0x000fe80000010000 */
[C---:B------:R-:W-:Y:S08]  /*145d0*/  HMMA.16816.F32 R56, R132.reuse, R154, R56 ;  /* 0x0000009a8438723c */ /* 0x040ff00000001838 */
        /* <DEDUP_REMOVED lines=8> */
[----:B------:R-:W2:Y:S07]  /*14660*/  LDSM.16.MT88.4 R136, [R214+0x9080] ;  /* 0x00908000d688783b */ /* 0x000eae0000004200 */
[C---:B-----5:R-:W-:Y:S08]  /*14670*/  HMMA.16816.F32 R84, R132.reuse, R144, R84 ;  /* 0x000000908454723c */ /* 0x060ff00000001854 */
        /* <DEDUP_REMOVED lines=9> */
[C---:B------:R-:W-:Y:S08]  /*14710*/  HMMA.16816.F32 R112, R132.reuse, R138, R112 ;  /* 0x0000008a8470723c */ /* 0x040ff00000001870 */
[C---:B---3--:R-:W-:Y:S08]  /*14720*/  HMMA.16816.F32 R116, R132.reuse, R144, R116 ;  /* 0x000000908474723c */ /* 0x048ff00000001874 */
[C---:B------:R-:W-:Y:S08]  /*14730*/  HMMA.16816.F32 R120, R132.reuse, R146, R120 ;  /* 0x000000928478723c */ /* 0x040ff00000001878 */
[C---:B-1----:R-:W-:Y:S08]  /*14740*/  HMMA.16816.F32 R124, R132.reuse, R140, R124 ;  /* 0x0000008c847c723c */ /* 0x042ff0000000187c */
[----:B------:R-:W-:Y:S08]  /*14750*/  HMMA.16816.F32 R128, R132, R142, R128 ;  /* 0x0000008e8480723c */ /* 0x000ff00000001880 */
[C---:B----4-:R-:W-:Y:S01]  /*14760*/  HMMA.16816.F32 R152, R160.reuse, R148, R4 ;  /* 0x00000094a098723c */ /* 0x050fe20000001804 */
[----:B------:R-:W1:Y:S07]  /*14770*/  LDSM.16.MT88.4 R4, [R214+0x6880] ;  /* 0x00688000d604783b */ /* 0x000e6e0000004200 */
[C---:B------:R-:W-:Y:S01]  /*14780*/  HMMA.16816.F32 R148, R160.reuse, R150, R8 ;  /* 0x00000096a094723c */ /* 0x040fe20000001808 */
[----:B------:R-:W2:Y:S07]  /*14790*/  LDSM.16.MT88.4 R8, [R213+0x6880] ;  /* 0x00688000d508783b */ /* 0x000eae0000004200 */
[C---:B------:R-:W-:Y:S01]  /*147a0*/  HMMA.16816.F32 R144, R160.reuse, R164, R12 ;  /* 0x000000a4a090723c */ /* 0x040fe2000000180c */
[----:B------:R-:W3:Y:S07]  /*147b0*/  LDSM.16.MT88.4 R12, [R212+0x6880] ;  /* 0x00688000d40c783b */ /* 0x000eee0000004200 */
[C---:B------:R-:W-:Y:S01]  /*147c0*/  HMMA.16816.F32 R140, R160.reuse, R166, R16 ;  /* 0x000000a6a08c723c */ /* 0x040fe20000001810 */
[----:B------:R-:W4:Y:S07]  /*147d0*/  LDSM.16.MT88.4 R16, [R216+0x8080] ;  /* 0x00808000d810783b */ /* 0x000f2e0000004200 */
[C---:B------:R-:W-:Y:S01]  /*147e0*/  HMMA.16816.F32 R136, R160.reuse, R168, R20 ;  /* 0x000000a8a088723c */ /* 0x040fe20000001814 */
[----:B------:R-:W5:Y:S07]  /*147f0*/  LDSM.16.MT88.4 R20, [R214+0x8080] ;  /* 0x00808000d614783b */ /* 0x000f6e0000004200 */
[C---:B------:R-:W-:Y:S01]  /*14800*/  HMMA.16816.F32 R132, R160.reuse, R170, R24 ;  /* 0x000000aaa084723c */ /* 0x040fe20000001818 */
[----:B------:R-:W2:Y:S07]  /*14810*/  LDSM.16.MT88.4 R24, [R213+0x8080] ;  /* 0x00808000d518783b */ /* 0x000eae0000004200 */
[C---:B------:R-:W-:Y:S01]  /*14820*/  HMMA.16816.F32 R28, R160.reuse, R172, R28 ;  /* 0x000000aca01c723c */ /* 0x040fe2000000181c */
[----:B------:R-:W2:Y:S07]  /*14830*/  LDSM.16.MT88.4 R164, [R212+0x8080] ;  /* 0x00808000d4a4783b */ /* 0x000eae0000004200 */
[C---:B------:R-:W-:Y:S01]  /*14840*/  HMMA.16816.F32 R32, R160.reuse, R174, R32 ;  /* 0x000000aea020723c */ /* 0x040fe20000001820 */
[----:B------:R-:W3:Y:S07]  /*14850*/  LDSM.16.MT88.4 R168, [R216+0x9880] ;  /* 0x00988000d8a8783b */ /* 0x000eee0000004200 */
[C---:B------:R-:W-:Y:S01]  /*14860*/  HMMA.16816.F32 R36, R160.reuse, R176, R36 ;  /* 0x000000b0a024723c */ /* 0x040fe20000001824 */
[----:B------:R-:W3:Y:S07]  /*14870*/  LDSM.16.MT88.4 R172, [R214+0x9880] ;  /* 0x00988000d6ac783b */ /* 0x000eee0000004200 */
        /* <DEDUP_REMOVED lines=8> */
[----:B------:R-:W-:Y:S01]  /*14900*/  FADD.FTZ R8, R159, R8 ;  /* 0x000000089f087221 */ /* 0x000fe20000010000 */
[----:B------:R-:W-:Y:S03]  /*14910*/  MOV R159, R156 ;  /* 0x0000009c009f7202 */ /* 0x000fe60000000f00 */
[C---:B---3--:R-:W-:Y:S04]  /*14920*/  HMMA.16816.F32 R60, R160.reuse, R12, R60 ;  /* 0x0000000ca03c723c */ /* 0x048fe8000000183c */
[----:B------:R-:W-:Y:S04]  /*14930*/  FADD.FTZ R189, R189, R8 ;  /* 0x00000008bdbd7221 */ /* 0x000fe80000010000 */
[C---:B------:R-:W-:Y:S04]  /*14940*/  HMMA.16816.F32 R64, R160.reuse, R14, R64 ;  /* 0x0000000ea040723c */ /* 0x040fe80000001840 */
[----:B------:R-:W-:Y:S04]  /*14950*/  FADD.FTZ R190, R190, R189 ;  /* 0x000000bdbebe7221 */ /* 0x000fe80000010000 */
[C---:B----4-:R-:W-:Y:S04]  /*14960*/  HMMA.16816.F32 R68, R160.reuse, R16, R68 ;  /* 0x00000010a044723c */ /* 0x050fe80000001844 */
[----:B------:R-:W-:Y:S04]  /*14970*/  FADD.FTZ R3, R199, R190 ;  /* 0x000000bec7037221 */ /* 0x000fe80000010000 */
[C---:B------:R-:W-:Y:S04]  /*14980*/  HMMA.16816.F32 R72, R160.reuse, R18, R72 ;  /* 0x00000012a048723c */ /* 0x040fe80000001848 */
[----:B------:R-:W-:Y:S04]  /*14990*/  FADD.FTZ R3, R246, R3 ;  /* 0x00000003f6037221 */ /* 0x000fe80000010000 */
[C---:B-----5:R-:W-:Y:S04]  /*149a0*/  HMMA.16816.F32 R76, R160.reuse, R20, R76 ;  /* 0x00000014a04c723c */ /* 0x060fe8000000184c */
[----:B------:R-:W-:Y:S04]  /*149b0*/  FADD.FTZ R196, R196, R3 ;  /* 0x00000003c4c47221 */ /* 0x000fe80000010000 */
[C---:B------:R-:W-:Y:S04]  /*149c0*/  HMMA.16816.F32 R80, R160.reuse, R22, R80 ;  /* 0x00000016a050723c */ /* 0x040fe80000001850 */
[----:B------:R-:W-:Y:S04]  /*149d0*/  FADD.FTZ R195, R195, R196 ;  /* 0x000000c4c3c37221 */ /* 0x000fe80000010000 */
[C---:B------:R-:W-:Y:S04]  /*149e0*/  HMMA.16816.F32 R84, R160.reuse, R24, R84 ;  /* 0x00000018a054723c */ /* 0x040fe80000001854 */
        /* <DEDUP_REMOVED lines=12> */
[----:B------:R-:W-:Y:S01]  /*14ab0*/  HMMA.16816.F32 R128, R160, R6, R128 ;  /* 0x00000006a080723c */ /* 0x000fe20000001880 */
[----:B------:R-:W-:-:S07]  /*14ac0*/  @P4 BRA `(.L_x_847) ;  /* 0xffffd61000004947 */ /* 0x000fce000383ffff */
.L_x_846:
[----:B------:R-:W1:Y:S01]  /*14ad0*/  SHFL.BFLY PT, R3, R244, 0x2, 0x1f ;  /* 0x0c401f00f4037f89 */ /* 0x000e6200000e0000 */
[----:B------:R-:W-:-:S02]  /*14ae0*/  MOV R4, RZ ;  /* 0x000000ff00047202 */ /* 0x000fc40000000f00 */
[----:B------:R-:W-:Y:S01]  /*14af0*/  MOV R12, 0xff800000 ;  /* 0xff800000000c7802 */ /* 0x000fe20000000f00 */
[----:B------:R-:W2:Y:S01]  /*14b00*/  SHFL.BFLY PT, R2, R245, 0x2, 0x1f ;  /* 0x0c401f00f5027f89 */ /* 0x000ea200000e0000 */
[----:B------:R-:W-:Y:S02]  /*14b10*/  MOV R13, 0xff800000 ;  /* 0xff800000000d7802 */ /* 0x000fe40000000f00 */
        /* <DEDUP_REMOVED lines=150> */
.L_x_784:
[----:B------:R-:W-:Y:S01]  /*15480*/  ULDC.64 UR4, c[0x0][0x118] ;  /* 0x0000460000047ab9 */ /* 0x000fe20000000a00 */
[----:B------:R-:W-:Y:S01]  /*15490*/  SHF.R.S32.HI R0, RZ, 0x1f, R223 ;  /* 0x0000001fff007819 */ /* 0x000fe200000114df */
[----:B------:R-:W-:Y:S05]  /*154a0*/  @P2 BRA `(.L_x_850) ;  /* 0x00001a8000002947 */ /* 0x000fea0003800000 */
[----:B------:R-:W1:Y:S01]  /*154b0*/  S2R R5, SR_TID.X ;  /* 0x0000000000057919 */ /* 0x000e620000002100 */
[----:B------:R-:W-:-:S02]  /*154c0*/  F2FP.PACK_AB R10, R11, R10 ;  /* 0x0000000a0b0a723e */ /* 0x000fc400000000ff */
[----:B------:R-:W-:Y:S01]  /*154d0*/  F2FP.PACK_AB R11, R8, R7 ;  /* 0x00000007080b723e */ /* 0x000fe200000000ff */
[----:B------:R-:W-:Y:S01]  /*154e0*/  BAR.SYNC.DEFER_BLOCKING 0x1, 0x100 ;  /* 0x0044000000007b1d */ /* 0x000fe20000010000 */
[----:B------:R-:W-:Y:S02]  /*154f0*/  F2FP.PACK_AB R108, R9, R108 ;  /* 0x0000006c096c723e */ /* 0x000fe400000000ff */
[----:B------:R-:W-:Y:S01]  /*15500*/  F2FP.PACK_AB R2, R3, R2 ;  /* 0x000000020302723e */ /* 0x000fe200000000ff */
[----:B------:R-:W-:Y:S01]  /*15510*/  IMAD.MOV.U32 R3, RZ, RZ, 0x40 ;  /* 0x00000040ff037424 */ /* 0x000fe200078e00ff */
        /* <DEDUP_REMOVED lines=8> */
[----:B-1----:R-:W-:-:S02]  /*155a0*/  SHF.R.S32.HI R14, RZ, 0x1f, R5 ;  /* 0x0000001fff0e7819 */ /* 0x002fc40000011405 */
[----:B------:R-:W-:Y:S02]  /*155b0*/  F2FP.PACK_AB R136, R137, R136 ;  /* 0x000000888988723e */ /* 0x000fe400000000ff */
[----:B------:R-:W-:Y:S02]  /*155c0*/  LEA.HI R15, R14, R5, RZ, 0x2 ;  /* 0x000000050e0f7211 */ /* 0x000fe400078f10ff */
[----:B------:R-:W-:Y:S02]  /*155d0*/  F2FP.PACK_AB R138, R139, R138 ;  /* 0x0000008a8b8a723e */ /* 0x000fe400000000ff */
[--C-:B------:R-:W-:Y:S02]  /*155e0*/  SHF.R.S32.HI R8, RZ, 0x2, R15.reuse ;  /* 0x00000002ff087819 */ /* 0x100fe4000001140f */
[----:B------:R-:W-:Y:S02]  /*155f0*/  SHF.R.S32.HI R7, RZ, 0x1f, R15 ;  /* 0x0000001fff077819 */ /* 0x000fe4000001140f */
[----:B------:R-:W-:-:S02]  /*15600*/  LOP3.LUT R16, R15, 0xfffffffc, RZ, 0xc0, !PT ;  /* 0xfffffffc0f107812 */ /* 0x000fc400078ec0ff */
[----:B------:R-:W-:Y:S02]  /*15610*/  LEA.HI R7, R7, R8, RZ, 0x3 ;  /* 0x0000000807077211 */ /* 0x000fe400078f18ff */
[----:B------:R-:W-:Y:S01]  /*15620*/  F2FP.PACK_AB R6, R133, R6 ;  /* 0x000000068506723e */ /* 0x000fe200000000ff */
[----:B------:R-:W-:Y:S01]  /*15630*/  IMAD.IADD R16, R5, 0x1, -R16 ;  /* 0x0000000105107824 */ /* 0x000fe200078e0a10 */
[----:B------:R-:W-:Y:S02]  /*15640*/  LOP3.LUT R7, R7, 0xfffffff8, RZ, 0xc0, !PT ;  /* 0xfffffff807077812 */ /* 0x000fe400078ec0ff */
[----:B------:R-:W-:Y:S02]  /*15650*/  F2FP.PACK_AB R4, R135, R4 ;  /* 0x000000048704723e */ /* 0x000fe400000000ff */
[----:B------:R-:W-:Y:S01]  /*15660*/  F2FP.PACK_AB R28, R29, R28 ;  /* 0x0000001c1d1c723e */ /* 0x000fe200000000ff */
[----:B------:R-:W-:Y:S01]  /*15670*/  IMAD.IADD R8, R8, 0x1, -R7 ;  /* 0x0000000108087824 */ /* 0x000fe200078e0a07 */
[----:B------:R-:W-:-:S02]  /*15680*/  LEA.HI R7, R14, R5, RZ, 0x5 ;  /* 0x000000050e077211 */ /* 0x000fc400078f28ff */
[----:B------:R-:W-:Y:S01]  /*15690*/  F2FP.PACK_AB R30, R31, R30 ;  /* 0x0000001e1f1e723e */ /* 0x000fe200000000ff */
[C---:B------:R-:W-:Y:S01]  /*156a0*/  IMAD.SHL.U32 R15, R8.reuse, 0x40, RZ ;  /* 0x00000040080f7824 */ /* 0x040fe200078e00ff */
[----:B------:R-:W-:Y:S02]  /*156b0*/  SHF.R.S32.HI R9, RZ, 0x5, R7 ;  /* 0x00000005ff097819 */ /* 0x000fe40000011407 */
[----:B------:R-:W-:Y:S02]  /*156c0*/  LOP3.LUT R18, R8, 0x1, RZ, 0xc0, !PT ;  /* 0x0000000108127812 */ /* 0x000fe400078ec0ff */
[----:B------:R-:W-:Y:S01]  /*156d0*/  LOP3.LUT R15, R15, 0x1c0, RZ, 0xc0, !PT ;  /* 0x000001c00f0f7812 */ /* 0x000fe200078ec0ff */
[----:B------:R-:W-:Y:S01]  /*156e0*/  IMAD R17, R9, 0x200, R16 ;  /* 0x0000020009117824 */ /* 0x000fe200078e0210 */
[----:B------:R-:W-:Y:S02]  /*156f0*/  ISETP.NE.U32.AND P0, PT, R18, 0x1, PT ;  /* 0x000000011200780c */ /* 0x000fe40003f05070 */
[----:B------:R-:W-:-:S02]  /*15700*/  LEA.HI R20, R15, R15, RZ, 0x1d ;  /* 0x0000000f0f147211 */ /* 0x000fc400078fe8ff */
[----:B------:R-:W-:Y:S01]  /*15710*/  R2P PR, R8, 0x6 ;  /* 0x0000000608007804 */ /* 0x000fe20000000000 */
[----:B------:R-:W-:Y:S01]  /*15720*/  IMAD.MOV.U32 R8, RZ, RZ, 0x20 ;  /* 0x00000020ff087424 */ /* 0x000fe200078e00ff */
[----:B------:R-:W-:Y:S01]  /*15730*/  F2FP.PACK_AB R32, R33, R32 ;  /* 0x000000202120723e */ /* 0x000fe200000000ff */
[----:B------:R-:W-:Y:S01]  /*15740*/  IMAD.U32 R17, R17, 0x2, R20 ;  /* 0x0000000211117824 */ /* 0x000fe200078e0014 */
[----:B------:R-:W-:Y:S02]  /*15750*/  F2FP.PACK_AB R34, R35, R34 ;  /* 0x000000222322723e */ /* 0x000fe400000000ff */
[----:B------:R-:W-:Y:S01]  /*15760*/  SEL R8, R8, 0xffffffe0, !P1 ;  /* 0xffffffe008087807 */ /* 0x000fe20004800000 */
[----:B------:R-:W-:Y:S01]  /*15770*/  IMAD.SHL.U32 R17, R17, 0x2, RZ ;  /* 0x0000000211117824 */ /* 0x000fe200078e00ff */
[----:B------:R-:W-:Y:S02]  /*15780*/  F2FP.PACK_AB R36, R37, R36 ;  /* 0x000000242524723e */ /* 0x000fe400000000ff */
[----:B------:R-:W-:Y:S01]  /*15790*/  F2FP.PACK_AB R38, R39, R38 ;  /* 0x000000262726723e */ /* 0x000fe200000000ff */
[C---:B------:R-:W-:Y:S01]  /*157a0*/  IMAD.IADD R19, R17.reuse, 0x1, R8 ;  /* 0x0000000111137824 */ /* 0x040fe200078e0208 */
[C---:B------:R-:W-:Y:S01]  /*157b0*/  IADD3 R18, R17.reuse, 0x80, RZ ;  /* 0x0000008011127810 */ /* 0x040fe20007ffe0ff */
[----:B------:R-:W-:Y:S01]  /*157c0*/  STS [R17+0x80], R152 ;  /* 0x0000809811007388 */ /* 0x000fe20000000800 */
[----:B------:R-:W-:-:S02]  /*157d0*/  IADD3 R15, R17, 0x70, RZ ;  /* 0x00000070110f7810 */ /* 0x000fc40007ffe0ff */
[----:B------:R-:W-:Y:S01]  /*157e0*/  @P0 IADD3 R15, R18, 0x10, RZ ;  /* 0x00000010120f0810 */ /* 0x000fe20007ffe0ff */
[----:B------:R-:W-:Y:S01]  /*157f0*/  STS [R17+0x480], R154 ;  /* 0x0004809a11007388 */ /* 0x000fe20000000800 */
[----:B------:R-:W-:Y:S02]  /*15800*/  SEL R18, R3, 0xffffffc0, !P2 ;  /* 0xffffffc003127807 */ /* 0x000fe40005000000 */
[----:B------:R-:W-:Y:S01]  /*15810*/  F2FP.PACK_AB R40, R41, R40 ;  /* 0x000000282928723e */ /* 0x000fe200000000ff */
[--C-:B------:R-:W-:Y:S01]  /*15820*/  IMAD.IADD R3, R8, 0x1, R15.reuse ;  /* 0x0000000108037824 */ /* 0x100fe200078e020f */
[----:B------:R-:W-:Y:S01]  /*15830*/  STS [R15], R148 ;  /* 0x000000940f007388 */ /* 0x000fe20000000800 */
[--C-:B------:R-:W-:Y:S01]  /*15840*/  IMAD.IADD R21, R17, 0x1, R18.reuse ;  /* 0x0000000111157824 */ /* 0x100fe200078e0212 */
[----:B------:R-:W-:Y:S01]  /*15850*/  F2FP.PACK_AB R42, R43, R42 ;  /* 0x0000002a2b2a723e */ /* 0x000fe200000000ff */
[C---:B------:R-:W-:Y:S01]  /*15860*/  IMAD.IADD R23, R18.reuse, 0x1, R15 ;  /* 0x0000000112177824 */ /* 0x040fe200078e020f */
[----:B------:R-:W-:Y:S01]  /*15870*/  STS [R15+0x400], R150 ;  /* 0x000400960f007388 */ /* 0x000fe20000000800 */
        /* <DEDUP_REMOVED lines=94> */
[----:B------:R-:W-:Y:S04]  /*15e60*/  STS [R15+0xc400], R106 ;  /* 0x00c4006a0f007388 */ /* 0x000fe80000000800 */
[----:B------:R-:W-:Y:S04]  /*15e70*/  STS [R19+0xc080], R108 ;  /* 0x00c0806c13007388 */ /* 0x000fe80000000800 */
[----:B------:R1:W-:Y:S04]  /*15e80*/  STS [R19+0xc480], R110 ;  /* 0x00c4806e13007388 */ /* 0x0003e80000000800 */
[----:B------:R-:W-:Y:S04]  /*15e90*/  STS [R3+0xc000], R112 ;  /* 0x00c0007003007388 */ /* 0x000fe80000000800 */
[----:B------:R2:W-:Y:S04]  /*15ea0*/  STS [R3+0xc400], R114 ;  /* 0x00c4007203007388 */ /* 0x0005e80000000800 */
[----:B------:R-:W-:Y:S04]  /*15eb0*/  STS [R21+0xc080], R116 ;  /* 0x00c0807415007388 */ /* 0x000fe80000000800 */
[----:B------:R3:W-:Y:S04]  /*15ec0*/  STS [R21+0xc480], R118 ;  /* 0x00c4807615007388 */ /* 0x0007e80000000800 */
[----:B------:R4:W-:Y:S04]  /*15ed0*/  STS [R23+0xc000], R120 ;  /* 0x00c0007817007388 */ /* 0x0009e80000000800 */
[----:B------:R4:W-:Y:S01]  /*15ee0*/  STS [R23+0xc400], R122 ;  /* 0x00c4007a17007388 */ /* 0x0009e20000000800 */
[----:B-1----:R-:W-:-:S03]  /*15ef0*/  IMAD.WIDE R18, R224, R11, c[0x0][0x500] ;  /* 0x00014000e0127625 */ /* 0x002fc600078e020b */
[----:B------:R4:W-:Y:S04]  /*15f00*/  STS [R25+0xc080], R124 ;  /* 0x00c0807c19007388 */ /* 0x0009e80000000800 */
[----:B------:R4:W-:Y:S04]  /*15f10*/  STS [R25+0xc480], R126 ;  /* 0x00c4807e19007388 */ /* 0x0009e80000000800 */
[----:B------:R4:W-:Y:S04]  /*15f20*/  STS [R27+0xc000], R128 ;  /* 0x00c000801b007388 */ /* 0x0009e80000000800 */
[----:B------:R4:W-:Y:S04]  /*15f30*/  STS [R27+0xc400], R2 ;  /* 0x00c400021b007388 */ /* 0x0009e80000000800 */
[----:B------:R-:W-:Y:S01]  /*15f40*/  BAR.SYNC.DEFER_BLOCKING 0x1, 0x100 ;  /* 0x0044000000007b1d */ /* 0x000fe20000010000 */
[----:B--2---:R-:W-:-:S02]  /*15f50*/  IMAD.MOV.U32 R3, RZ, RZ, c[0x0][0x388] ;  /* 0x0000e200ff037624 */ /* 0x004fc400078e00ff */
[----:B---3--:R-:W-:-:S03]  /*15f60*/  @P1 IMAD.WIDE R20, R224, R11, c[0x0][0x508] ;  /* 0x00014200e0141625 */ /* 0x008fc600078e020b */
[----:B------:R-:W2:Y:S04]  /*15f70*/  @P0 LDG.E R15, [R18.64] ;  /* 0x00000004120f0981 */ /* 0x000ea8000c1e1900 */
[----:B------:R4:W5:Y:S01]  /*15f80*/  @P1 LDG.E R3, [R20.64] ;  /* 0x0000000414031981 */ /* 0x000962000c1e1900 */
[----:B------:R-:W-:Y:S02]  /*15f90*/  CS2R R10, SRZ ;  /* 0x00000000000a7805 */ /* 0x000fe4000001ff00 */
[--C-:B--2---:R-:W-:Y:S01]  /*15fa0*/  @P0 SHF.R.S32.HI R11, RZ, 0x1f, R15.reuse ;  /* 0x0000001fff0b0819 */ /* 0x104fe2000001140f */
[----:B------:R-:W-:Y:S01]  /*15fb0*/  @P0 IMAD.MOV.U32 R10, RZ, RZ, R15 ;  /* 0x000000ffff0a0224 */ /* 0x000fe200078e000f */
[----:B------:R-:W-:Y:S05]  /*15fc0*/  @P1 BRA `(.L_x_851) ;  /* 0x0000004000001947 */ /* 0x000fea0003800000 */
[----:B----4-:R-:W-:Y:S05]  /*15fd0*/  @!P0 BRA `(.L_x_851) ;  /* 0x0000003000008947 */ /* 0x010fea0003800000 */
[----:B-----5:R-:W2:Y:S04]  /*15fe0*/  LDG.E R3, [R18.64] ;  /* 0x0000000412037981 */ /* 0x020ea8000c1e1900 */
[----:B------:R-:W2:Y:S02]  /*15ff0*/  LDG.E R2, [R18.64+0x4] ;  /* 0x0000040412027981 */ /* 0x000ea4000c1e1900 */
[----:B--2---:R-:W-:-:S02]  /*16000*/  IADD3 R3, -R3, R2, RZ ;  /* 0x0000000203037210 */ /* 0x004fc40007ffe1ff */
.L_x_851:
[----:B----4-:R-:W-:Y:S01]  /*16010*/  LOP3.LUT R4, R7, 0xffffffe0, RZ, 0xc0, !PT ;  /* 0xffffffe007047812 */ /* 0x010fe200078ec0ff */
        /* <DEDUP_REMOVED lines=10> */
[----:B------:R-:W-:Y:S01]  /*160c0*/  LOP3.LUT R8, R8, 0xffffff8, RZ, 0xc0, !PT ;  /* 0x0ffffff808087812 */ /* 0x000fe200078ec0ff */
[----:B------:R-:W-:Y:S01]  /*160d0*/  IMAD.IADD R17, R16, 0x1, -R7 ;  /* 0x0000000110117824 */ /* 0x000fe200078e0a07 */
[----:B------:R-:W-:Y:S01]  /*160e0*/  LEA.HI R2, R15, R4, RZ, 0x2 ;  /* 0x000000040f027211 */ /* 0x000fe200078f10ff */
[----:B------:R-:W-:Y:S01]  /*160f0*/  IMAD R7, R11, c[0x0][0x3a0], RZ ;  /* 0x0000e8000b077a24 */ /* 0x000fe200078e02ff */
[----:B------:R-:W-:Y:S02]  /*16100*/  IADD3 R9, R9, -R8, RZ ;  /* 0x8000000809097210 */ /* 0x000fe40007ffe0ff */
[----:B------:R-:W-:Y:S01]  /*16110*/  SHF.R.S32.HI R2, RZ, 0x2, R2 ;  /* 0x00000002ff027819 */ /* 0x000fe20000011402 */
[----:B------:R-:W-:Y:S01]  /*16120*/  IMAD R7, R10, c[0x0][0x3a4], R7 ;  /* 0x0000e9000a077a24 */ /* 0x000fe200078e0207 */
[----:B------:R-:W-:Y:S02]  /*16130*/  ISETP.NE.AND P1, PT, R6, 0x1, PT ;  /* 0x000000010600780c */ /* 0x000fe40003f25270 */
[----:B------:R-:W-:Y:S01]  /*16140*/  LOP3.LUT P2, RZ, R4, 0x3, RZ, 0xc0, !PT ;  /* 0x0000000304ff7812 */ /* 0x000fe2000784c0ff */
[----:B------:R-:W-:Y:S01]  /*16150*/  IMAD R2, R9, 0x10, R2 ;  /* 0x0000001009027824 */ /* 0x000fe200078e0202 */
[-C--:B------:R-:W-:Y:S01]  /*16160*/  LEA.HI R9, R14, R5.reuse, RZ, 0x3 ;  /* 0x000000050e097211 */ /* 0x080fe200078f18ff */
[----:B------:R-:W-:Y:S01]  /*16170*/  IMAD R4, R0, c[0x0][0x490], RZ ;  /* 0x0001240000047a24 */ /* 0x000fe200078e02ff */
[----:B------:R-:W-:Y:S01]  /*16180*/  MOV R18, R10 ;  /* 0x0000000a00127202 */ /* 0x000fe20000000f00 */
[----:B------:R-:W-:Y:S01]  /*16190*/  IMAD R8, R17, 0x8, R2 ;  /* 0x0000000811087824 */ /* 0x000fe200078e0202 */
[----:B------:R-:W-:Y:S01]  /*161a0*/  LOP3.LUT R6, R9, 0xfffffff8, RZ, 0xc0, !PT ;  /* 0xfffffff809067812 */ /* 0x000fe200078ec0ff */
[----:B------:R-:W-:Y:S01]  /*161b0*/  IMAD R15, R223, c[0x0][0x494], R4 ;  /* 0x00012500df0f7a24 */ /* 0x000fe200078e0204 */
[----:B------:R-:W-:Y:S01]  /*161c0*/  LEA.HI R4, R14, R5, RZ, 0x6 ;  /* 0x000000050e047211 */ /* 0x000fe200078f30ff */
[----:B------:R-:W-:Y:S01]  /*161d0*/  IMAD.WIDE.U32 R10, R10, c[0x0][0x3a0], RZ ;  /* 0x0000e8000a0a7a25 */ /* 0x000fe200078e00ff */
[----:B-1----:R-:W-:-:S02]  /*161e0*/  LEA R8, R73, R8, 0x7 ;  /* 0x0000000849087211 */ /* 0x002fc400078e38ff */
[----:B------:R-:W-:Y:S01]  /*161f0*/  SHF.L.U32 R4, R4, 0x3, RZ ;  /* 0x0000000304047819 */ /* 0x000fe200000006ff */
[----:B------:R-:W-:Y:S01]  /*16200*/  IMAD.IADD R5, R5, 0x1, -R6 ;  /* 0x0000000105057824 */ /* 0x000fe200078e0a06 */
[----:B------:R-:W-:Y:S01]  /*16210*/  IADD3 R11, R11, R7, RZ ;  /* 0x000000070b0b7210 */ /* 0x000fe20007ffe0ff */
[----:B------:R-:W-:Y:S01]  /*16220*/  @P1 IMAD.HI.U32 R14, R8, c[0x0][0x4ec], RZ ;  /* 0x00013b00080e1a27 */ /* 0x000fe200078e00ff */
[----:B------:R-:W-:Y:S02]  /*16230*/  SHF.R.S32.HI R6, RZ, 0x1f, R224 ;  /* 0x0000001fff067819 */ /* 0x000fe400000114e0 */
[----:B------:R-:W-:Y:S01]  /*16240*/  SEL R224, R224, RZ, !P0 ;  /* 0x000000ffe0e07207 */ /* 0x000fe20004000000 */
[----:B------:R-:W-:Y:S01]  /*16250*/  IMAD.MOV.U32 R7, RZ, RZ, R8 ;  /* 0x000000ffff077224 */ /* 0x000fe200078e0008 */
[----:B------:R-:W-:Y:S01]  /*16260*/  @P1 SHF.R.U32.HI R7, RZ, c[0x0][0x4f0], R14 ;  /* 0x00013c00ff071a19 */ /* 0x000fe2000001160e */
[----:B------:R-:W-:Y:S01]  /*16270*/  IMAD.WIDE.U32 R18, R223, c[0x0][0x490], R18 ;  /* 0x00012400df127a25 */ /* 0x000fe200078e0012 */
[----:B------:R-:W-:-:S02]  /*16280*/  SEL R6, R6, RZ, !P0 ;  /* 0x000000ff06067207 */ /* 0x000fc40004000000 */
[----:B------:R-:W-:Y:S01]  /*16290*/  SHF.R.S32.HI R14, RZ, 0x3, R9 ;  /* 0x00000003ff0e7819 */ /* 0x000fe20000011409 */
[----:B------:R-:W-:Y:S01]  /*162a0*/  IMAD.IADD R19, R19, 0x1, R15 ;  /* 0x0000000113137824 */ /* 0x000fe200078e020f */
[--C-:B------:R-:W-:Y:S01]  /*162b0*/  SHF.R.S32.HI R16, RZ, 0x1f, R7.reuse ;  /* 0x0000001fff107819 */ /* 0x100fe20000011407 */
[----:B------:R-:W-:Y:S02]  /*162c0*/  IMAD R0, R0, c[0x0][0x3e8], RZ ;  /* 0x0000fa0000007a24 */ /* 0x000fe400078e02ff */
[----:B------:R-:W-:Y:S02]  /*162d0*/  IMAD.MOV R9, RZ, RZ, -R7 ;  /* 0x000000ffff097224 */ /* 0x000fe400078e0a07 */
[----:B------:R-:W-:-:S04]  /*162e0*/  IMAD.WIDE.U32 R18, R224, c[0x0][0x498], R18 ;  /* 0x00012600e0127a25 */ /* 0x000fc800078e0012 */
[----:B------:R-:W-:Y:S01]  /*162f0*/  IMAD R17, R223, c[0x0][0x3ec], R0 ;  /* 0x0000fb00df117a24 */ /* 0x000fe200078e0200 */
[----:B------:R-:W-:Y:S01]  /*16300*/  LEA R0, R5, R14, 0x5 ;  /* 0x0000000e05007211 */ /* 0x000fe200078e28ff */
[----:B------:R-:W-:Y:S01]  /*16310*/  IMAD R9, R9, c[0x0][0x4e8], R8 ;  /* 0x00013a0009097a24 */ /* 0x000fe200078e0208 */
[----:B------:R-:W-:Y:S01]  /*16320*/  IADD3 R20, P0, R7, R18, RZ ;  /* 0x0000001207147210 */ /* 0x000fe20007f1e0ff */
[----:B------:R-:W-:Y:S02]  /*16330*/  IMAD R15, R6, c[0x0][0x498], RZ ;  /* 0x00012600060f7a24 */ /* 0x000fe400078e02ff */
[----:B------:R-:W-:Y:S01]  /*16340*/  IMAD R8, R73, 0x80, R0 ;  /* 0x0000008049087824 */ /* 0x000fe200078e0200 */
[----:B------:R-:W-:Y:S01]  /*16350*/  SHF.R.S32.HI R18, RZ, 0x1f, R9 ;  /* 0x0000001fff127819 */ /* 0x000fe20000011409 */
[----:B------:R-:W-:Y:S02]  /*16360*/  IMAD R15, R224, c[0x0][0x49c], R15 ;  /* 0x00012700e00f7a24 */ /* 0x000fe400078e020f */
[----:B------:R-:W-:-:S03]  /*16370*/  IMAD.WIDE.U32 R10, R223, c[0x0][0x3e8], R10 ;  /* 0x0000fa00df0a7a25 */ /* 0x000fc600078e000a */
[----:B------:R-:W-:Y:S01]  /*16380*/  IADD3.X R21, R16, R19, R15, P0, !PT ;  /* 0x0000001310157210 */ /* 0x000fe200007fe40f */
[----:B------:R-:W-:Y:S01]  /*16390*/  IMAD.SHL.U32 R0, R14, 0x40, RZ ;  /* 0x000000400e007824 */ /* 0x000fe200078e00ff */
[----:B------:R-:W-:Y:S01]  /*163a0*/  IADD3 R11, R11, R17, RZ ;  /* 0x000000110b0b7210 */ /* 0x000fe20007ffe0ff */
[----:B------:R-:W-:Y:S02]  /*163b0*/  IMAD R18, R18, c[0x0][0x488], RZ ;  /* 0x0001220012127a24 */ /* 0x000fe400078e02ff */
[----:B------:R-:W-:Y:S01]  /*163c0*/  @P1 IMAD.HI.U32 R17, R8, c[0x0][0x4ec], RZ ;  /* 0x00013b0008111a27 */ /* 0x000fe200078e00ff */
[----:B------:R-:W-:-:S03]  /*163d0*/  LOP3.LUT R15, R0, 0x1c0, RZ, 0xc0, !PT ;  /* 0x000001c0000f7812 */ /* 0x000fc600078ec0ff */
[----:B------:R-:W-:Y:S01]  /*163e0*/  IMAD.SHL.U32 R0, R5, 0x8, RZ ;  /* 0x0000000805007824 */ /* 0x000fe200078e00ff */
[----:B------:R-:W-:Y:S01]  /*163f0*/  SHF.R.U32.HI R5, RZ, 0x3, R15 ;  /* 0x00000003ff057819 */ /* 0x000fe2000001160f */
[----:B------:R-:W-:-:S04]  /*16400*/  IMAD.WIDE.U32 R20, R9, c[0x0][0x488], R20 ;  /* 0x0001220009147a25 */ /* 0x000fc800078e0014 */
[----:B------:R-:W-:Y:S02]  /*16410*/  IMAD R18, R9, c[0x0][0x48c], R18 ;  /* 0x0001230009127a24 */ /* 0x000fe400078e0212 */
[----:B------:R-:W-:Y:S01]  /*16420*/  IMAD.MOV.U32 R7, RZ, RZ, R8 ;  /* 0x000000ffff077224 */ /* 0x000fe200078e0008 */
[----:B------:R-:W-:Y:S01]  /*16430*/  @P1 SHF.R.U32.HI R7, RZ, c[0x0][0x4f0], R17 ;  /* 0x00013c00ff071a19 */ /* 0x000fe20000011611 */
[----:B------:R-:W-:Y:S01]  /*16440*/  IMAD R9, R6, c[0x0][0x3f0], RZ ;  /* 0x0000fc0006097a24 */ /* 0x000fe200078e02ff */
[----:B------:R-:W-:Y:S01]  /*16450*/  LOP3.LUT R6, R15, 0x38, R0, 0xf8, !PT ;  /* 0x000000380f067812 */ /* 0x000fe200078ef800 */
[----:B------:R-:W-:Y:S01]  /*16460*/  IMAD.WIDE.U32 R10, R224, c[0x0][0x3f0], R10 ;  /* 0x0000fc00e00a7a25 */ /* 0x000fe200078e000a */
[----:B------:R-:W-:Y:S02]  /*16470*/  LEA R15, P0, R20, c[0x0][0x450], 0x2 ;  /* 0x00011400140f7a11 */ /* 0x000fe400078010ff */
[----:B------:R-:W-:Y:S01]  /*16480*/  IADD3 R17, R21, R18, RZ ;  /* 0x0000001215117210 */ /* 0x000fe20007ffe0ff */
[----:B------:R-:W-:Y:S01]  /*16490*/  IMAD R9, R224, c[0x0][0x3f4], R9 ;  /* 0x0000fd00e0097a24 */ /* 0x000fe200078e0209 */
[----:B------:R-:W-:Y:S01]  /*164a0*/  LOP3.LUT R5, R6, R5, RZ, 0x3c, !PT ;  /* 0x0000000506057212 */ /* 0x000fe200078e3cff */
[----:B------:R-:W-:Y:S01]  /*164b0*/  SHFL.IDX PT, R16, R15, RZ, 0x1c1f ;  /* 0x001c1fff0f107589 */ /* 0x000fe200000e0000 */
[----:B------:R-:W-:Y:S01]  /*164c0*/  LEA.HI.X R20, R20, c[0x0][0x454], R17, 0x2, P0 ;  /* 0x0001150014147a11 */ /* 0x000fe200000f1411 */
[--C-:B------:R-:W-:Y:S01]  /*164d0*/  IMAD.MOV R19, RZ, RZ, -R7.reuse ;  /* 0x000000ffff137224 */ /* 0x100fe200078e0a07 */
[----:B------:R-:W-:Y:S01]  /*164e0*/  IADD3 R11, R11, R9, RZ ;  /* 0x000000090b0b7210 */ /* 0x000fe20007ffe0ff */
[----:B------:R-:W-:Y:S01]  /*164f0*/  SHFL.IDX PT, R32, R15, 0x1, 0x1c1f ;  /* 0x003c1f000f207f89 */ /* 0x000fe200000e0000 */
[----:B------:R-:W-:Y:S01]  /*16500*/  IMAD R9, R73, 0x80, R2 ;  /* 0x0000008049097824 */ /* 0x000fe200078e0202 */
[----:B------:R-:W-:Y:S01]  /*16510*/  SHF.R.S32.HI R6, RZ, 0x1f, R7 ;  /* 0x0000001fff067819 */ /* 0x000fe20000011407 */
[----:B-----5:R-:W-:Y:S01]  /*16520*/  IMAD R2, R3, c[0x0][0x4e8], RZ ;  /* 0x00013a0003027a24 */ /* 0x020fe200078e02ff */
[----:B------:R-:W1:Y:S01]  /*16530*/  SHFL.IDX PT, R17, R20, RZ, 0x1c1f ;  /* 0x001c1fff14117589 */ /* 0x000e6200000e0000 */
[----:B------:R-:W-:Y:S01]  /*16540*/  IMAD R19, R19, c[0x0][0x4e8], R8 ;  /* 0x00013a0013137a24 */ /* 0x000fe200078e0208 */
[C---:B------:R-:W-:Y:S01]  /*16550*/  IADD3 R3, R9.reuse, 0x8, RZ ;  /* 0x0000000809037810 */ /* 0x040fe20007ffe0ff */
[----:B------:R-:W-:Y:S01]  /*16560*/  IMAD R6, R6, c[0x0][0x3e0], RZ ;  /* 0x0000f80006067a24 */ /* 0x000fe200078e02ff */
[----:B------:R-:W2:Y:S01]  /*16570*/  SHFL.IDX PT, R33, R20, 0x1, 0x1c1f ;  /* 0x003c1f0014217f89 */ /* 0x000ea200000e0000 */
[-C--:B------:R-:W-:Y:S01]  /*16580*/  ISETP.GE.OR P1, PT, R9, R2.reuse, P2 ;  /* 0x000000020900720c */ /* 0x080fe20001726670 */
[----:B------:R-:W-:Y:S01]  /*16590*/  IMAD.WIDE.U32 R10, R7, c[0x0][0x3e0], R10 ;  /* 0x0000f800070a7a25 */ /* 0x000fe200078e000a */
[----:B------:R-:W-:-:S02]  /*165a0*/  ISETP.GE.OR P0, PT, R3, R2, P2 ;  /* 0x000000020300720c */ /* 0x000fc40001706670 */
[----:B------:R-:W-:Y:S01]  /*165b0*/  LOP3.LUT R4, R5, 0x7ffffe00, R4, 0xf8, !PT ;  /* 0x7ffffe0005047812 */ /* 0x000fe200078ef804 */
[----:B------:R-:W-:Y:S01]  /*165c0*/  IMAD R6, R7, c[0x0][0x3e4], R6 ;  /* 0x0000f90007067a24 */ /* 0x000fe200078e0206 */
[----:B------:R-:W-:Y:S02]  /*165d0*/  SHF.R.S32.HI R7, RZ, 0x1f, R19 ;  /* 0x0000001fff077819 */ /* 0x000fe40000011413 */
[----:B------:R-:W-:Y:S01]  /*165e0*/  SHF.L.U32 R76, R4, 0x1, RZ ;  /* 0x00000001044c7819 */ /* 0x000fe200000006ff */
[----:B------:R-:W-:Y:S01]  /*165f0*/  IMAD.IADD R11, R11, 0x1, R6 ;  /* 0x000000010b0b7824 */ /* 0x000fe200078e0206 */
[----:B------:R-:W-:Y:S01]  /*16600*/  LEA R73, R73, R14, 0x7 ;  /* 0x0000000e49497211 */ /* 0x000fe200078e38ff */
[----:B------:R-:W-:Y:S02]  /*16610*/  IMAD R6, R7, c[0x0][0x3d8], RZ ;  /* 0x0000f60007067a24 */ /* 0x000fe400078e02ff */
[----:B------:R-:W-:-:S04]  /*16620*/  IMAD.WIDE.U32 R74, R19, c[0x0][0x3d8], R10 ;  /* 0x0000f600134a7a25 */ /* 0x000fc800078e000a */
[----:B------:R-:W-:Y:S01]  /*16630*/  IMAD R3, R19, c[0x0][0x3dc], R6 ;  /* 0x0000f70013037a24 */ /* 0x000fe200078e0206 */
[----:B-1----:R1:W-:Y:S03]  /*16640*/  @!P1 ST.E [R16.64], R12 ;  /* 0x0000000c10009985 */ /* 0x0023e6000c101904 */
[----:B------:R-:W-:Y:S01]  /*16650*/  IMAD.IADD R3, R75, 0x1, R3 ;  /* 0x000000014b037824 */ /* 0x000fe200078e0203 */
[----:B--2---:R1:W-:Y:S01]  /*16660*/  @!P0 ST.E [R32.64], R13 ;  /* 0x0000000d20008985 */ /* 0x0043e2000c101904 */
        /* <DEDUP_REMOVED lines=46> */
.L_x_853:
[----:B--234-:R-:W-:Y:S05]  /*16950*/  BSYNC B0 ;  /* 0x0000000000007941 */ /* 0x01cfea0003800000 */
.L_x_852:
        /* <DEDUP_REMOVED lines=30> */
.L_x_855:
[----:B------:R-:W-:Y:S05]  /*16b40*/  BSYNC B0 ;  /* 0x0000000000007941 */ /* 0x000fea0003800000 */
.L_x_854:
        /* <DEDUP_REMOVED lines=30> */
.L_x_857:
[----:B------:R-:W-:Y:S05]  /*16d30*/  BSYNC B0 ;  /* 0x0000000000007941 */ /* 0x000fea0003800000 */
.L_x_856:
        /* <DEDUP_REMOVED lines=31> */
.L_x_850:
        /* <DEDUP_REMOVED lines=18> */
.L_x_858:
        /* <DEDUP_REMOVED lines=41> */
.L_x_860:
[----:B------:R-:W-:Y:S05]  /*172e0*/  BSYNC B0 ;  /* 0x0000000000007941 */ /* 0x000fea0003800000 */
.L_x_859:
        /* <DEDUP_REMOVED lines=72> */
.L_x_862:
[----:B------:R-:W-:Y:S05]  /*17770*/  BSYNC B0 ;  /* 0x0000000000007941 */ /* 0x000fea0003800000 */
.L_x_861:
        /* <DEDUP_REMOVED lines=27> */
.L_x_864:
[----:B------:R-:W-:Y:S05]  /*17930*/  BSYNC B0 ;  /* 0x0000000000007941 */ /* 0x000fea0003800000 */
.L_x_863:
        /* <DEDUP_REMOVED lines=27> */
.L_x_866:
[----:B------:R-:W-:Y:S05]  /*17af0*/  BSYNC B0 ;  /* 0x0000000000007941 */ /* 0x000fea0003800000 */
.L_x_865:
        /* <DEDUP_REMOVED lines=28> */
.L_x_867:
        /* <DEDUP_REMOVED lines=12> */
.L_x_1541:


//--------------------- .text._ZN7cutlass13device_kernelIN5flash19enable_sm80_to_sm89INS1_16FlashAttnFwdSm80INS1_25CollectiveMainloopFwdSm80ILi8ELi1ELb0EN4cute5tupleIJNS5_1CILi128EEENS7_ILi64EEENS7_ILi256EEEEEELi256ENS_6half_tEfNS_4arch4Sm80ELb0ELb1ELb1ELb0ELb0ELb0ELb1ELb0EEENS1_21CollectiveEpilogueFwdINS6_IJS8_SA_S9_EEENS6_IJNS7_ILi1EEESI_SI_EEESC_SE_Li256ELb0ELb1ELb0ELb0EEENS1_19SingleTileSchedulerILb0ELb0ELb1ELi128EEEEEEEEEvNT_6ParamsE --------------------------
	.section	.text._ZN7cutlass13device_kernelIN5flash19enable_sm80_to_sm89INS1_16FlashAttnFwdSm80INS1_25CollectiveMainloopFwdSm80ILi8ELi1ELb0EN4cute5tupleIJNS5_1CILi128EEENS7_ILi64EEENS7_ILi256EEEEEELi256ENS_6half_tEfNS_4arch4Sm80ELb0ELb1ELb1ELb0ELb0ELb0ELb1ELb0EEENS1_21CollectiveEpilogueFwdINS6_IJS8_SA_S9_EEENS6_IJNS7_ILi1EEESI_SI_EEESC_SE_Li256ELb0ELb1ELb0ELb0EEENS1_19SingleTileSchedulerILb0ELb0ELb1ELi128EEEEEEEEEvNT_6ParamsE,"ax",@progbits
	.sectioninfo	@"SHI_REGISTERS=255"
	.align	128
.text._ZN7cutlass13device_kernelIN5flash19enable_sm80_to_sm89INS1_16FlashAttnFwdSm80INS1_25CollectiveMainloopFwdSm80ILi8ELi1ELb0EN4cute5tupleIJNS5_1CILi128EEENS7_ILi64EEENS7_ILi256EEEEEELi256ENS_6half_tEfNS_4arch4Sm80ELb0ELb1ELb1ELb0ELb0ELb0ELb1ELb0EEENS1_21CollectiveEpilogueFwdINS6_IJS8_SA_S9_EEENS6_IJNS7_ILi1EEESI_SI_EEESC_SE_Li256ELb0ELb1ELb0ELb0EEENS1_19SingleTileSchedulerILb0ELb0ELb1ELi128EEEEEEEEEvNT_6ParamsE:
        .type           _ZN7cutlass13device_kernelIN5flash19enable_sm80_to_sm89INS1_16FlashAttnFwdSm80INS1_25CollectiveMainloopFwdSm80ILi8ELi1ELb0EN4cute5tupleIJNS5_1CILi128EEENS7_ILi64EEENS7_ILi256EEEEEELi256ENS_6half_tEfNS_4arch4Sm80ELb0ELb1ELb1ELb0ELb0ELb0ELb1ELb0EEENS1_21CollectiveEpilogueFwdINS6_IJS8_SA_S9_EEENS6_IJNS7_ILi1EEESI_SI_EEESC_SE_Li256ELb0ELb1ELb0ELb0EEENS1_19SingleTileSchedulerILb0ELb0ELb1ELi128EEEEEEEEEvNT_6ParamsE,@function
        .size           _ZN7cutlass13device_kernelIN5flash19enable_sm80_to_sm89INS1_16FlashAttnFwdSm80INS1_25CollectiveMainloopFwdSm80ILi8ELi1ELb0EN4cute5tupleIJNS5_1CILi128EEENS7_ILi64EEENS7_ILi256EEEEEELi256ENS_6half_tEfNS_4arch4Sm80ELb0ELb1ELb1ELb0ELb0ELb0ELb1ELb0EEENS1_21CollectiveEpilogueFwdINS6_IJS8_SA_S9_EEENS6_IJNS7_ILi1EEESI_SI_EEESC_SE_Li256ELb0ELb1ELb0ELb0EEENS1_19SingleTileSchedulerILb0ELb0ELb1ELi128EEEEEEEEEvNT_6ParamsE,(.L_x_1542 - _ZN7cutlass13device_kernelIN5flash19enable_sm80_to_sm89INS1_16FlashAttnFwdSm80INS1_25CollectiveMainloopFwdSm80ILi8ELi1ELb0EN4cute5tupleIJNS5_1CILi128EEENS7_ILi64EEENS7_ILi256EEEEEELi256ENS_6half_tEfNS_4arch4Sm80ELb0ELb1ELb1ELb0ELb0ELb0ELb1ELb0EEENS1_21CollectiveEpilogueFwdINS6_IJS8_SA_S9_EEENS6_IJNS7_ILi1EEESI_SI_EEESC_SE_Li256ELb0ELb1ELb0ELb0EEENS1_19SingleTileSchedulerILb0ELb0ELb1ELi128EEEEEEEEEvNT_6ParamsE)
        .other          _ZN7cutlass13device_kernelIN5flash19enable_sm80_to_sm89INS1_16FlashAttnFwdSm80INS1_25CollectiveMainloopFwdSm80ILi8ELi1ELb0EN4cute5tupleIJNS5_1CILi128EEENS7_ILi64EEENS7_ILi256EEEEEELi256ENS_6half_tEfNS_4arch4Sm80ELb0ELb1ELb1ELb0ELb0ELb0ELb1ELb0EEENS1_21CollectiveEpilogueFwdINS6_IJS8_SA_S9_EEENS6_IJNS7_ILi1EEESI_SI_EEESC_SE_Li256ELb0ELb1ELb0ELb0EEENS1_19SingleTileSchedulerILb0ELb0ELb1ELi128EEEEEEEEEvNT_6ParamsE,@"STO_CUDA_ENTRY STV_DEFAULT"
_ZN7cutlass13device_kernelIN5flash19enable_sm80_to_sm89INS1_16FlashAttnFwdSm80INS1_25CollectiveMainloopFwdSm80ILi8ELi1ELb0EN4cute5tupleIJNS5_1CILi128EEENS7_ILi64EEENS7_ILi256EEEEEELi256ENS_6half_tEfNS_4arch4Sm80ELb0ELb1ELb1ELb0ELb0ELb0ELb1ELb0EEENS1_21CollectiveEpilogueFwdINS6_IJS8_SA_S9_EEENS6_IJNS7_ILi1EEESI_SI_EEESC_SE_Li256ELb0ELb1ELb0ELb0EEENS1_19SingleTileSchedulerILb0ELb0ELb1ELi128EEEEEEEEEvNT_6ParamsE:
[----:B------:R-:W-:-:S03]  /*0000*/  MOV R1, c[0x0][0x28] ;  /* 0x00000a0000017a02 */ /* 0x000fc60000000f00 */
[----:B------:R-:W1:Y:S01]  /*0010*/  S2R R41, SR_CTAID.Z ;  /* 0x0000000000297919 */ /* 0x000e620000002700 */
[----:B------:R-:W-:Y:S02]  /*0020*/  IADD3 R1, R1, -0x78, RZ ;  /* 0xffffff8801017810 */ /* 0x000fe40007ffe0ff */
[----:B-1----:R-:W-:-:S13]  /*0030*/  ISETP.GE.AND P0, PT, R41, RZ, PT ;  /* 0x000000ff2900720c */ /* 0x002fda0003f06270 */
[----:B------:R-:W-:Y:S05]  /*0040*/  @!P0 EXIT ;  /* 0x000000000000894d */ /* 0x000fea0003800000 */
[----:B------:R-:W1:Y:S01]  /*0050*/  S2R R2, SR_CTAID.X ;  /* 0x0000000000027919 */ /* 0x000e620000002500 */
[----:B------:R-:W-:Y:S02]  /*0060*/  IMAD.MOV.U32 R117, RZ, RZ, c[0x0][0x2c4] ;  /* 0x0000b100ff757624 */ /* 0x000fe400078e00ff */
[----:B------:R-:W-:Y:S01]  /*0070*/  IMAD.MOV.U32 R113, RZ, RZ, 0x1 ;  /* 0x00000001ff717424 */ /* 0x000fe200078e00ff */
[----:B------:R-:W2:Y:S02]  /*0080*/  S2R R109, SR_TID.X ;  /* 0x00000000006d7919 */ /* 0x000ea40000002100 */
[----:B------:R-:W-:Y:S02]  /*0090*/  ISETP.NE.AND P1, PT, R117, 0x1, PT ;  /* 0x000000017500780c */ /* 0x000fe40003f25270 */
[----:B------:R-:W-:Y:S01]  /*00a0*/  ISETP.LE.AND P2, PT, R113, c[0x0][0x32c], PT ;  /* 0x0000cb0071007a0c */ /* 0x000fe20003f43270 */
[----:B-1----:R-:W-:-:S04]  /*00b0*/  IMAD.SHL.U32 R4, R2, 0x80, RZ ;  /* 0x0000008002047824 */ /* 0x002fc800078e00ff */
[----:B------:R-:W-:-:S06]  /*00c0*/  IMAD.MOV.U32 R181, RZ, RZ, R4 ;  /* 0x000000ffffb57224 */ /* 0x000fcc00078e0004 */
[----:B------:R-:W-:-:S05]  /*00d0*/  @P1 IADD3 R2, R181, 0x7f, RZ ;  /* 0x0000007fb5021810 */ /* 0x000fca0007ffe0ff */
[----:B------:R-:W-:Y:S01]  /*00e0*/  @P1 IMAD.HI.U32 R3, R2, c[0x0][0x2c8], RZ ;  /* 0x0000b20002031a27 */ /* 0x000fe200078e00ff */
[----:B------:R-:W-:Y:S02]  /*00f0*/  IADD3 R2, R4, 0x7f, RZ ;  /* 0x0000007f04027810 */ /* 0x000fe40007ffe0ff */
[----:B------:R-:W-:Y:S02]  /*0100*/  IADD3 R4, R113, -c[0x0][0x168], RZ ;  /* 0x80005a0071047a10 */ /* 0x000fe40007ffe0ff */
[----:B------:R-:W-:-:S04]  /*0110*/  @P1 SHF.R.U32.HI R2, RZ, c[0x0][0x2cc], R3 ;  /* 0x0000b300ff021a19 */ /* 0x000fc80000011603 */
[----:B------:R-:W-:-:S04]  /*0120*/  IADD3 R2, R2, c[0x0][0x1d0], R4 ;  /* 0x0000740002027a10 */ /* 0x000fc80007ffe004 */
[----:B------:R-:W-:Y:S01]  /*0130*/  IADD3 R3, R2, c[0x0][0x328], RZ ;  /* 0x0000ca0002037a10 */ /* 0x000fe20007ffe0ff */
[----:B------:R-:W-:Y:S05]  /*0140*/  @!P2 BRA `(.L_x_868) ;  /* 0x000000f00000a947 */ /* 0x000fea0003800000 */
[C---:B--2---:R-:W-:Y:S02]  /*0150*/  ISETP.GT.AND P0, PT, R2.reuse, RZ, PT ;  /* 0x000000ff0200720c */ /* 0x044fe40003f04270 */
[----:B------:R-:W-:-:S11]  /*0160*/  IADD3 R0, R2, -0x1, RZ ;  /* 0xffffffff02007810 */ /* 0x000fd60007ffe0ff */
[----:B------:R-:W-:Y:S05]  /*0170*/  @P0 BRA `(.L_x_869) ;  /* 0x0000006000000947 */ /* 0x000fea0003800000 */
[----:B------:R-:W-:Y:S01]  /*0180*/  ISETP.NE.AND P0, PT, R113, c[0x0][0x32c], PT ;  /* 0x0000cb0071007a0c */ /* 0x000fe20003f05270 */
[----:B------:R-:W-:-:S12]  /*0190*/  IMAD.MOV R0, RZ, RZ, -R2 ;  /* 0x000000ffff007224 */ /* 0x000fd800078e0a02 */
[----:B------:R-:W-:-:S05]  /*01a0*/  @P0 IMAD.HI.U32 R2, R0, c[0x0][0x330], RZ ;  /* 0x0000cc0000020a27 */ /* 0x000fca00078e00ff */
[----:B------:R-:W-:-:S04]  /*01b0*/  @P0 SHF.R.U32.HI R0, RZ, c[0x0][0x334], R2 ;  /* 0x0000cd00ff000a19 */ /* 0x000fc80000011602 */
[----:B------:R-:W-:Y:S01]  /*01c0*/  LOP3.LUT R0, RZ, R0, RZ, 0x33, !PT ;  /* 0x00000000ff007212 */ /* 0x000fe200078e33ff */
[----:B------:R-:W-:Y:S05]  /*01d0*/  BRA `(.L_x_870) ;  /* 0x0000003000007947 */ /* 0x000fea0003800000 */
.L_x_869:
[----:B------:R-:W-:-:S13]  /*01e0*/  ISETP.NE.AND P0, PT, R113, c[0x0][0x32c], PT ;  /* 0x0000cb0071007a0c */ /* 0x000fda0003f05270 */
[----:B------:R-:W-:-:S05]  /*01f0*/  @P0 IMAD.HI.U32 R2, R0, c[0x0][0x330], RZ ;  /* 0x0000cc0000020a27 */ /* 0x000fca00078e00ff */
[----:B------:R-:W-:Y:S02]  /*0200*/  @P0 SHF.R.U32.HI R0, RZ, c[0x0][0x334], R2 ;  /* 0x0000cd00ff000a19 */ /* 0x000fe40000011602 */
.L_x_870:
[----:B------:R-:W-:-:S05]  /*0210*/  MOV R2, c[0x0][0x32c] ;  /* 0x0000cb0000027a02 */ /* 0x000fca0000000f00 */
[----:B------:R-:W-:-:S05]  /*0220*/  IMAD R0, R0, R2, c[0x0][0x32c] ;  /* 0x0000cb0000007624 */ /* 0x000fca00078e0202 */
[----:B------:R-:W-:-:S03]  /*0230*/  IMNMX R3, R3, R0, PT ;  /* 0x0000000003037217 */ /* 0x000fc60003800200 */
.L_x_868:
[----:B--2---:R-:W-:Y:S01]  /*0240*/  IMAD.MOV.U32 R5, RZ, RZ, 0x3f ;  /* 0x0000003fff057424 */ /* 0x004fe200078e00ff */
[----:B------:R-:W-:Y:S01]  /*0250*/  IADD3 R2, R3, 0x3f, RZ ;  /* 0x0000003f03027810 */ /* 0x000fe20007ffe0ff */
[----:B------:R-:W-:-:S03]  /*0260*/  @P1 IMAD.HI.U32 R3, R181, c[0x0][0x2c8], RZ ;  /* 0x0000b200b5031a27 */ /* 0x000fc600078e00ff */
[----:B------:R-:W-:Y:S01]  /*0270*/  IADD3 R5, R5, c[0x0][0x1d0], RZ ;  /* 0x0000740005057a10 */ /* 0x000fe20007ffe0ff */
[----:B------:R-:W-:Y:S01]  /*0280*/  IMAD.MOV.U32 R7, RZ, RZ, c[0x0][0x1d0] ;  /* 0x00007400ff077624 */ /* 0x000fe200078e00ff */
[----:B------:R-:W-:Y:S01]  /*0290*/  SHF.R.S32.HI R4, RZ, 0x1f, R2 ;  /* 0x0000001fff047819 */ /* 0x000fe20000011402 */
[----:B------:R-:W-:Y:S01]  /*02a0*/  IMAD.MOV.U32 R0, RZ, RZ, R181 ;  /* 0x000000ffff007224 */ /* 0x000fe200078e00b5 */
[----:B------:R-:W-:Y:S02]  /*02b0*/  SHF.R.S32.HI R6, RZ, 0x1f, R5 ;  /* 0x0000001fff067819 */ /* 0x000fe40000011405 */
[----:B------:R-:W-:Y:S02]  /*02c0*/  @P1 SHF.R.U32.HI R0, RZ, c[0x0][0x2cc], R3 ;  /* 0x0000b300ff001a19 */ /* 0x000fe40000011603 */
[----:B------:R-:W-:Y:S02]  /*02d0*/  IADD3 R8, R7, -c[0x0][0x168], RZ ;  /* 0x80005a0007087a10 */ /* 0x000fe40007ffe0ff */
[----:B------:R-:W-:-:S02]  /*02e0*/  LEA.HI R2, R4, R2, RZ, 0x6 ;  /* 0x0000000204027211 */ /* 0x000fc400078f30ff */
[----:B------:R-:W-:Y:S01]  /*02f0*/  LEA.HI R4, R6, R5, RZ, 0x6 ;  /* 0x0000000506047211 */ /* 0x000fe200078f30ff */
[----:B------:R-:W-:Y:S01]  /*0300*/  IMAD.IADD R0, R8, 0x1, R0 ;  /* 0x0000000108007824 */ /* 0x000fe200078e0200 */
[----:B------:R-:W-:Y:S02]  /*0310*/  SHF.R.S32.HI R2, RZ, 0x6, R2 ;  /* 0x00000006ff027819 */ /* 0x000fe40000011402 */
[----:B------:R-:W-:Y:S02]  /*0320*/  SHF.R.S32.HI R4, RZ, 0x6, R4 ;  /* 0x00000006ff047819 */ /* 0x000fe40000011404 */
[----:B------:R-:W-:Y:S02]  /*0330*/  IADD3 R3, R0, -c[0x0][0x324], RZ ;  /* 0x8000c90000037a10 */ /* 0x000fe40007ffe0ff */
[----:B------:R-:W-:Y:S01]  /*0340*/  IMNMX R184, R4, R2, PT ;  /* 0x0000000204b87217 */ /* 0x000fe20003800200 */
[----:B------:R-:W-:Y:S05]  /*0350*/  @!P2 BRA `(.L_x_871) ;  /* 0x000000f00000a947 */ /* 0x000fea0003800000 */
        /* <DEDUP_REMOVED lines=9> */
.L_x_872:
[----:B------:R-:W-:-:S04]  /*03f0*/  MOV R2, c[0x0][0x32c] ;  /* 0x0000cb0000027a02 */ /* 0x000fc80000000f00 */
[----:B------:R-:W-:-:S13]  /*0400*/  ISETP.NE.AND P0, PT, R2, 0x1, PT ;  /* 0x000000010200780c */ /* 0x000fda0003f05270 */
[----:B------:R-:W-:-:S05]  /*0410*/  @P0 IMAD.HI.U32 R2, R0, c[0x0][0x330], RZ ;  /* 0x0000cc0000020a27 */ /* 0x000fca00078e00ff */
[----:B------:R-:W-:-:S05]  /*0420*/  @P0 SHF.R.U32.HI R0, RZ, c[0x0][0x334], R2 ;  /* 0x0000cd00ff000a19 */ /* 0x000fca0000011602 */
.L_x_873:
[----:B------:R-:W-:-:S05]  /*0430*/  IMAD R0, R0, c[0x0][0x32c], RZ ;  /* 0x0000cb0000007a24 */ /* 0x000fca00078e02ff */
[----:B------:R-:W-:-:S04]  /*0440*/  IMNMX R3, R3, R0, !PT ;  /* 0x0000000003037217 */ /* 0x000fc80007800200 */
.L_x_871:
[----:B------:R-:W-:Y:S01]  /*0450*/  SHF.R.S32.HI R0, RZ, 0x1f, R3 ;  /* 0x0000001fff007819 */ /* 0x000fe20000011403 */
[----:B------:R-:W-:Y:S01]  /*0460*/  ULDC.64 UR8, c[0x0][0x118] ;  /* 0x0000460000087ab9 */ /* 0x000fe20000000a00 */
[----:B------:R-:W-:Y:S01]  /*0470*/  PLOP3.LUT P2, PT, PT, PT, PT, 0x80, 0x0 ;  /* 0x000000000000781c */ /* 0x000fe20003f4f070 */
[----:B------:R-:W-:Y:S01]  /*0480*/  CS2R R130, SRZ ;  /* 0x0000000000827805 */ /* 0x000fe2000001ff00 */
[----:B------:R-:W-:Y:S01]  /*0490*/  LEA.HI R0, R0, R3, RZ, 0x6 ;  /* 0x0000000300007211 */ /* 0x000fe200078f30ff */
[----:B------:R-:W-:Y:S01]  /*04a0*/  CS2R R22, SRZ ;  /* 0x0000000000167805 */ /* 0x000fe2000001ff00 */
[----:B------:R-:W-:Y:S01]  /*04b0*/  IMAD.MOV.U32 R128, RZ, RZ, RZ ;  /* 0x000000ffff807224 */ /* 0x000fe200078e00ff */
[----:B------:R-:W-:Y:S01]  /*04c0*/  CS2R R126, SRZ ;  /* 0x00000000007e7805 */ /* 0x000fe2000001ff00 */
[----:B------:R-:W-:Y:S01]  /*04d0*/  SHF.R.S32.HI R0, RZ, 0x6, R0 ;  /* 0x00000006ff007819 */ /* 0x000fe20000011400 */
[----:B------:R-:W-:Y:S01]  /*04e0*/  IMAD.MOV.U32 R124, RZ, RZ, RZ ;  /* 0x000000ffff7c7224 */ /* 0x000fe200078e00ff */
[----:B------:R-:W-:Y:S01]  /*04f0*/  CS2R R122, SRZ ;  /* 0x00000000007a7805 */ /* 0x000fe2000001ff00 */
[----:B------:R-:W-:Y:S01]  /*0500*/  CS2R R24, SRZ ;  /* 0x0000000000187805 */ /* 0x000fe2000001ff00 */
[----:B------:R-:W-:Y:S01]  /*0510*/  IMNMX R232, RZ, R0, !PT ;  /* 0x00000000ffe87217 */ /* 0x000fe20007800200 */
[----:B------:R-:W-:Y:S01]  /*0520*/  CS2R R118, SRZ ;  /* 0x0000000000767805 */ /* 0x000fe2000001ff00 */
[----:B------:R-:W-:Y:S01]  /*0530*/  MOV R120, RZ ;  /* 0x000000ff00787202 */ /* 0x000fe20000000f00 */
[----:B------:R-:W-:Y:S01]  /*0540*/  IMAD.MOV.U32 R116, RZ, RZ, RZ ;  /* 0x000000ffff747224 */ /* 0x000fe200078e00ff */
[----:B------:R-:W-:Y:S01]  /*0550*/  ISETP.GT.AND P0, PT, R184, R232, PT ;  /* 0x000000e8b800720c */ /* 0x000fe20003f04270 */
        /* <DEDUP_REMOVED lines=65> */
[----:B------:R-:W1:Y:S01]  /*0970*/  S2R R33, SR_CTAID.Y ;  /* 0x0000000000217919 */ /* 0x000e620000002600 */
[----:B------:R-:W-:Y:S01]  /*0980*/  SHF.R.S32.HI R107, RZ, 0x1f, R109 ;  /* 0x0000001fff6b7819 */ /* 0x000fe2000001146d */
[----:B------:R-:W-:Y:S01]  /*0990*/  IMAD R29, R117, c[0x0][0x168], RZ ;  /* 0x00005a00751d7a24 */ /* 0x000fe200078e02ff */
[----:B------:R-:W-:-:S02]  /*09a0*/  SHF.R.S32.HI R30, RZ, 0x1f, R41 ;  /* 0x0000001fff1e7819 */ /* 0x000fc40000011429 */
[CC--:B------:R-:W-:Y:S02]  /*09b0*/  LEA.HI R2, R107.reuse, R109.reuse, RZ, 0x3 ;  /* 0x0000006d6b027211 */ /* 0x0c0fe400078f18ff */
[----:B------:R-:W-:Y:S02]  /*09c0*/  LEA.HI R19, R107, R109, RZ, 0x6 ;  /* 0x0000006d6b137211 */ /* 0x000fe400078f30ff */
[----:B------:R-:W-:Y:S02]  /*09d0*/  LOP3.LUT R0, R2, 0xfffffff8, RZ, 0xc0, !PT ;  /* 0xfffffff802007812 */ /* 0x000fe400078ec0ff */
[----:B------:R-:W-:Y:S01]  /*09e0*/  SHF.R.S32.HI R22, RZ, 0x3, R2 ;  /* 0x00000003ff167819 */ /* 0x000fe20000011402 */
[----:B------:R-:W-:Y:S02]  /*09f0*/  IMAD.SHL.U32 R19, R19, 0x8, RZ ;  /* 0x0000000813137824 */ /* 0x000fe400078e00ff */
[----:B------:R-:W-:Y:S02]  /*0a00*/  IMAD.IADD R32, R109, 0x1, -R0 ;  /* 0x000000016d207824 */ /* 0x000fe400078e0a00 */
[----:B------:R-:W-:-:S02]  /*0a10*/  IMAD.IADD R13, R181, 0x1, R22 ;  /* 0x00000001b50d7824 */ /* 0x000fc400078e0216 */
[----:B------:R-:W-:-:S03]  /*0a20*/  IMAD R0, R32, 0x20, R22 ;  /* 0x0000002020007824 */ /* 0x000fc600078e0216 */
[----:B------:R-:W-:Y:S01]  /*0a30*/  IADD3 R10, R13, 0x40, RZ ;  /* 0x000000400d0a7810 */ /* 0x000fe20007ffe0ff */
[----:B------:R-:W-:Y:S01]  /*0a40*/  IMAD.IADD R4, R181, 0x1, R0 ;  /* 0x00000001b5047824 */ /* 0x000fe200078e0200 */
[----:B-1----:R-:W-:Y:S01]  /*0a50*/  SHF.R.S32.HI R34, RZ, 0x1f, R33 ;  /* 0x0000001fff227819 */ /* 0x002fe20000011421 */
[----:B------:R-:W-:Y:S01]  /*0a60*/  IMAD.WIDE.U32 R6, R33, c[0x0][0x1b8], RZ ;  /* 0x00006e0021067a25 */ /* 0x000fe200078e00ff */
[----:B------:R-:W-:-:S03]  /*0a70*/  ISETP.GE.AND P2, PT, R10, R29, PT ;  /* 0x0000001d0a00720c */ /* 0x000fc60003f46270 */
[----:B------:R-:W-:Y:S02]  /*0a80*/  IMAD R2, R34, c[0x0][0x1b8], RZ ;  /* 0x00006e0022027a24 */ /* 0x000fe400078e02ff */
[----:B------:R-:W-:-:S04]  /*0a90*/  @P1 IMAD.HI.U32 R5, R4, c[0x0][0x2c8], RZ ;  /* 0x0000b20004051a27 */ /* 0x000fc800078e00ff */
[----:B------:R-:W-:Y:S02]  /*0aa0*/  IMAD R2, R33, c[0x0][0x1bc], R2 ;  /* 0x00006f0021027a24 */ /* 0x000fe400078e0202 */
[----:B------:R-:W-:Y:S01]  /*0ab0*/  IMAD.MOV.U32 R0, RZ, RZ, R4 ;  /* 0x000000ffff007224 */ /* 0x000fe200078e0004 */
[----:B------:R-:W-:Y:S01]  /*0ac0*/  @P1 SHF.R.U32.HI R0, RZ, c[0x0][0x2cc], R5 ;  /* 0x0000b300ff001a19 */ /* 0x000fe20000011605 */
[----:B------:R-:W-:Y:S02]  /*0ad0*/  IMAD.IADD R3, R7, 0x1, R2 ;  /* 0x0000000107037824 */ /* 0x000fe400078e0202 */
[----:B------:R-:W-:Y:S02]  /*0ae0*/  IMAD R7, R30, c[0x0][0x1c0], RZ ;  /* 0x000070001e077a24 */ /* 0x000fe400078e02ff */
[----:B------:R-:W-:Y:S01]  /*0af0*/  IMAD.MOV.U32 R2, RZ, RZ, R6 ;  /* 0x000000ffff027224 */ /* 0x000fe200078e0006 */
[----:B------:R-:W-:Y:S01]  /*0b00*/  SHF.R.S32.HI R6, RZ, 0x1f, R0 ;  /* 0x0000001fff067819 */ /* 0x000fe20000011400 */
[----:B------:R-:W-:-:S02]  /*0b10*/  IMAD R7, R41, c[0x0][0x1c4], R7 ;  /* 0x0000710029077a24 */ /* 0x000fc400078e0207 */
[----:B------:R-:W-:-:S04]  /*0b20*/  IMAD.WIDE.U32 R2, R41, c[0x0][0x1c0], R2 ;  /* 0x0000700029027a25 */ /* 0x000fc800078e0002 */
[----:B------:R-:W-:Y:S02]  /*0b30*/  IMAD.MOV R5, RZ, RZ, -R0 ;  /* 0x000000ffff057224 */ /* 0x000fe400078e0a00 */
[----:B------:R-:W-:Y:S02]  /*0b40*/  IMAD.IADD R3, R3, 0x1, R7 ;  /* 0x0000000103037824 */ /* 0x000fe400078e0207 */
[----:B------:R-:W-:Y:S02]  /*0b50*/  IMAD R5, R5, c[0x0][0x2c4], R4 ;  /* 0x0000b10005057a24 */ /* 0x000fe400078e0204 */
[----:B------:R-:W-:Y:S02]  /*0b60*/  IMAD R6, R6, c[0x0][0x1b0], RZ ;  /* 0x00006c0006067a24 */ /* 0x000fe400078e02ff */
[----:B------:R-:W-:Y:S01]  /*0b70*/  IMAD.WIDE.U32 R2, R0, c[0x0][0x1b0], R2 ;  /* 0x00006c0000027a25 */ /* 0x000fe200078e0002 */
[----:B------:R-:W-:-:S03]  /*0b80*/  SHF.R.S32.HI R4, RZ, 0x1f, R5 ;  /* 0x0000001fff047819 */ /* 0x000fc60000011405 */
[----:B------:R-:W-:-:S04]  /*0b90*/  IMAD R0, R0, c[0x0][0x1b4], R6 ;  /* 0x00006d0000007a24 */ /* 0x000fc800078e0206 */
[----:B------:R-:W-:Y:S02]  /*0ba0*/  IMAD.IADD R3, R3, 0x1, R0 ;  /* 0x0000000103037824 */ /* 0x000fe400078e0200 */
[----:B------:R-:W-:Y:S02]  /*0bb0*/  IMAD R0, R4, c[0x0][0x1a8], RZ ;  /* 0x00006a0004007a24 */ /* 0x000fe400078e02ff */
[----:B------:R-:W-:-:S04]  /*0bc0*/  IMAD.WIDE.U32 R2, R5, c[0x0][0x1a8], R2 ;  /* 0x00006a0005027a25 */ /* 0x000fc800078e0002 */
[----:B------:R-:W-:Y:S01]  /*0bd0*/  IMAD R0, R5, c[0x0][0x1ac], R0 ;  /* 0x00006b0005007a24 */ /* 0x000fe200078e0200 */
[----:B------:R-:W-:-:S03]  /*0be0*/  LEA R12, P0, R2, c[0x0][0x160], 0x1 ;  /* 0x00005800020c7a11 */ /* 0x000fc600078008ff */
[----:B------:R-:W-:Y:S02]  /*0bf0*/  IMAD.IADD R0, R3, 0x1, R0 ;  /* 0x0000000103007824 */ /* 0x000fe400078e0200 */
[----:B------:R-:W1:Y:S01]  /*0c00*/  SHFL.IDX PT, R8, R12, RZ, 0x181f ;  /* 0x00181fff0c087589 */ /* 0x000e6200000e0000 */
[----:B------:R-:W-:Y:S02]  /*0c10*/  IMAD.SHL.U32 R3, R22, 0x40, RZ ;  /* 0x0000004016037824 */ /* 0x000fe400078e00ff */
[----:B------:R-:W-:Y:S01]  /*0c20*/  LEA.HI.X R0, R2, c[0x0][0x164], R0, 0x1, P0 ;  /* 0x0000590002007a11 */ /* 0x000fe200000f0c00 */
[----:B------:R-:W-:Y:S01]  /*0c30*/  SHFL.IDX PT, R6, R12, 0x1, 0x181f ;  /* 0x00381f000c067f89 */ /* 0x000fe200000e0000 */
[C---:B------:R-:W-:Y:S02]  /*0c40*/  IADD3 R2, R13.reuse, 0x20, RZ ;  /* 0x000000200d027810 */ /* 0x040fe40007ffe0ff */
[-C--:B------:R-:W-:Y:S01]  /*0c50*/  ISETP.GE.AND P0, PT, R13, R29.reuse, PT ;  /* 0x0000001d0d00720c */ /* 0x080fe20003f06270 */
[----:B------:R-:W2:Y:S01]  /*0c60*/  SHFL.IDX PT, R9, R0, RZ, 0x181f ;  /* 0x00181fff00097589 */ /* 0x000ea200000e0000 */
[----:B------:R-:W-:Y:S01]  /*0c70*/  ISETP.GE.AND P3, PT, R2, R29, PT ;  /* 0x0000001d0200720c */ /* 0x000fe20003f66270 */
[----:B------:R-:W-:Y:S01]  /*0c80*/  IMAD.SHL.U32 R2, R32, 0x8, RZ ;  /* 0x0000000820027824 */ /* 0x000fe200078e00ff */
[----:B------:R-:W-:Y:S01]  /*0c90*/  LOP3.LUT R3, R3, 0x1c0, RZ, 0xc0, !PT ;  /* 0x000001c003037812 */ /* 0x000fe200078ec0ff */
[----:B------:R-:W3:Y:S03]  /*0ca0*/  SHFL.IDX PT, R7, R0, 0x1, 0x181f ;  /* 0x00381f0000077f89 */ /* 0x000ee600000e0000 */
[----:B------:R-:W-:Y:S01]  /*0cb0*/  LOP3.LUT R14, R3, 0x38, R2, 0xf8, !PT ;  /* 0x00000038030e7812 */ /* 0x000fe200078ef802 */
[----:B------:R-:W4:Y:S01]  /*0cc0*/  SHFL.IDX PT, R4, R12, 0x2, 0x181f ;  /* 0x00581f000c047f89 */ /* 0x000f2200000e0000 */
[----:B------:R-:W-:-:S02]  /*0cd0*/  SHF.R.U32.HI R11, RZ, 0x3, R3 ;  /* 0x00000003ff0b7819 */ /* 0x000fc40000011603 */
[----:B------:R-:W-:Y:S01]  /*0ce0*/  ISETP.GE.AND P5, PT, R2, c[0x0][0x198], PT ;  /* 0x0000660002007a0c */ /* 0x000fe20003fa6270 */
[----:B------:R-:W5:Y:S01]  /*0cf0*/  SHFL.IDX PT, R5, R0, 0x2, 0x181f ;  /* 0x00581f0000057f89 */ /* 0x000f6200000e0000 */
[----:B------:R-:W-:Y:S02]  /*0d00*/  LOP3.LUT R18, R14, R11, RZ, 0x3c, !PT ;  /* 0x0000000b0e127212 */ /* 0x000fe400078e3cff */
[----:B------:R-:W-:Y:S02]  /*0d10*/  SHF.R.S32.HI R3, RZ, 0x1f, R2 ;  /* 0x0000001fff037819 */ /* 0x000fe40000011402 */
[----:B------:R-:W-:Y:S02]  /*0d20*/  LOP3.LUT R19, R18, 0xfffffe00, R19, 0xf8, !PT ;  /* 0xfffffe0012137812 */ /* 0x000fe400078ef813 */
[C---:B-1----:R-:W-:Y:S02]  /*0d30*/  @!P0 LEA R10, P1, R2.reuse, R8, 0x1 ;  /* 0x00000008020a8211 */ /* 0x042fe400078208ff */
[C---:B------:R-:W-:Y:S01]  /*0d40*/  IADD3 R28, R2.reuse, 0x40, RZ ;  /* 0x00000040021c7810 */ /* 0x040fe20007ffe0ff */
[----:B------:R-:W-:Y:S01]  /*0d50*/  IMAD.SHL.U32 R233, R19, 0x2, RZ ;  /* 0x0000000213e97824 */ /* 0x000fe200078e00ff */
[----:B------:R-:W-:-:S02]  /*0d60*/  IADD3 R27, R2, 0x80, RZ ;  /* 0x00000080021b7810 */ /* 0x000fc40007ffe0ff */
[C---:B------:R-:W-:Y:S02]  /*0d70*/  IADD3 R26, R2.reuse, 0xc0, RZ ;  /* 0x000000c0021a7810 */ /* 0x040fe40007ffe0ff */
[----:B--2---:R-:W-:Y:S02]  /*0d80*/  @!P0 LEA.HI.X R11, R2, R9, R3, 0x1, P1 ;  /* 0x00000009020b8211 */ /* 0x004fe400008f0c03 */
[----:B------:R-:W-:Y:S02]  /*0d90*/  @!P0 SHF.R.S32.HI R15, RZ, 0x1f, R28 ;  /* 0x0000001fff0f8819 */ /* 0x000fe4000001141c */
[----:B------:R-:W-:Y:S01]  /*0da0*/  @!P0 SHF.R.S32.HI R14, RZ, 0x1f, R27 ;  /* 0x0000001fff0e8819 */ /* 0x000fe2000001141b */
[----:B------:R1:W-:Y:S01]  /*0db0*/  @!P0 LDGSTS.E.BYPASS.LTC128B.128 [R233+0x10100], [R10.64], !P5 ;  /* 0x101000000ae98fae */ /* 0x0003e2000e901d48 */
[----:B------:R-:W-:Y:S02]  /*0dc0*/  @!P0 SHF.R.S32.HI R16, RZ, 0x1f, R26 ;  /* 0x0000001fff108819 */ /* 0x000fe4000001141a */
[----:B------:R-:W-:-:S02]  /*0dd0*/  @!P0 LEA.HI R17, R15, R28, RZ, 0x3 ;  /* 0x0000001c0f118211 */ /* 0x000fc400078f18ff */
[----:B------:R-:W-:Y:S02]  /*0de0*/  P2R R23, PR, RZ, 0x20 ;  /* 0x00000020ff177803 */ /* 0x000fe40000000000 */
[----:B------:R-:W-:Y:S02]  /*0df0*/  ISETP.GE.AND P4, PT, R28, c[0x0][0x198], PT ;  /* 0x000066001c007a0c */ /* 0x000fe40003f86270 */
[----:B------:R-:W-:Y:S02]  /*0e00*/  @!P0 LEA.HI R15, R14, R27, RZ, 0x3 ;  /* 0x0000001b0e0f8211 */ /* 0x000fe400078f18ff */
[----:B------:R-:W-:Y:S02]  /*0e10*/  ISETP.GE.AND P5, PT, R27, c[0x0][0x198], PT ;  /* 0x000066001b007a0c */ /* 0x000fe40003fa6270 */
[----:B------:R-:W-:Y:S02]  /*0e20*/  @!P0 LEA.HI R14, R16, R26, RZ, 0x3 ;  /* 0x0000001a100e8211 */ /* 0x000fe400078f18ff */
[----:B------:R-:W-:-:S02]  /*0e30*/  @!P0 LOP3.LUT R16, R17, 0xfffffff8, RZ, 0xc0, !PT ;  /* 0xfffffff811108812 */ /* 0x000fc400078ec0ff */
[----:B------:R-:W-:Y:S02]  /*0e40*/  @!P0 LOP3.LUT R15, R15, 0xfffffff8, RZ, 0xc0, !PT ;  /* 0xfffffff80f0f8812 */ /* 0x000fe400078ec0ff */
[----:B------:R-:W-:Y:S01]  /*0e50*/  @!P0 LOP3.LUT R18, R14, 0xfffffff8, RZ, 0xc0, !PT ;  /* 0xfffffff80e128812 */ /* 0x000fe200078ec0ff */
[--C-:B------:R-:W-:Y:S01]  /*0e60*/  @!P0 IMAD.WIDE R16, R16, 0x2, R8.reuse ;  /* 0x0000000210108825 */ /* 0x100fe200078e0208 */
[----:B------:R-:W-:Y:S02]  /*0e70*/  @!P3 LEA R20, P1, R2, R6, 0x1 ;  /* 0x000000060214b211 */ /* 0x000fe400078208ff */
[----:B------:R-:W-:Y:S01]  /*0e80*/  ISETP.GE.AND P6, PT, R26, c[0x0][0x198], PT ;  /* 0x000066001a007a0c */ /* 0x000fe20003fc6270 */
[----:B------:R-:W-:Y:S01]  /*0e90*/  @!P0 IMAD.WIDE R14, R15, 0x2, R8 ;  /* 0x000000020f0e8825 */ /* 0x000fe200078e0208 */
[----:B------:R2:W-:Y:S01]  /*0ea0*/  @!P0 LDGSTS.E.BYPASS.LTC128B.128 [R233+0x14100], [R16.64], !P4 ;  /* 0x1410000010e98fae */ /* 0x0005e2000e101d48 */
[C---:B---3--:R-:W-:Y:S02]  /*0eb0*/  @!P3 LEA.HI.X R21, R2.reuse, R7, R3, 0x1, P1 ;  /* 0x000000070215b211 */ /* 0x048fe400008f0c03 */
[----:B----4-:R-:W-:Y:S01]  /*0ec0*/  @!P2 LEA R24, P1, R2, R4, 0x1 ;  /* 0x000000040218a211 */ /* 0x010fe200078208ff */
[----:B------:R3:W-:Y:S01]  /*0ed0*/  @!P0 LDGSTS.E.BYPASS.LTC128B.128 [R233+0x18100], [R14.64], !P5 ;  /* 0x181000000ee98fae */ /* 0x0007e2000e901d48 */
[----:B------:R-:W-:-:S02]  /*0ee0*/  @!P0 IMAD.WIDE R8, R18, 0x2, R8 ;  /* 0x0000000212088825 */ /* 0x000fc400078e0208 */
[----:B-----5:R-:W-:-:S04]  /*0ef0*/  @!P2 LEA.HI.X R25, R2, R5, R3, 0x1, P1 ;  /* 0x000000050219a211 */ /* 0x020fc800008f0c03 */
[----:B------:R4:W-:Y:S04]  /*0f00*/  @!P0 LDGSTS.E.BYPASS.LTC128B.128 [R233+0x1c100], [R8.64], !P6 ;  /* 0x1c10000008e98fae */ /* 0x0009e8000f101d48 */
[----:B---3--:R-:W3:Y:S04]  /*0f10*/  SHFL.IDX PT, R14, R12, 0x3, 0x181f ;  /* 0x00781f000c0e7f89 */ /* 0x008ee800000e0000 */
[----:B------:R5:W2:Y:S01]  /*0f20*/  SHFL.IDX PT, R15, R0, 0x3, 0x181f ;  /* 0x00781f00000f7f89 */ /* 0x000aa200000e0000 */
[----:B----4-:R-:W-:Y:S02]  /*0f30*/  @!P3 SHF.R.S32.HI R9, RZ, 0x1f, R28 ;  /* 0x0000001fff09b819 */ /* 0x010fe4000001141c */
[----:B------:R-:W-:-:S02]  /*0f40*/  @!P3 SHF.R.S32.HI R8, RZ, 0x1f, R27 ;  /* 0x0000001fff08b819 */ /* 0x000fc4000001141b */
[----:B------:R-:W-:Y:S02]  /*0f50*/  @!P3 LEA.HI R9, R9, R28, RZ, 0x3 ;  /* 0x0000001c0909b211 */ /* 0x000fe400078f18ff */
[----:B------:R-:W-:Y:S02]  /*0f60*/  @!P3 LEA.HI R8, R8, R27, RZ, 0x3 ;  /* 0x0000001b0808b211 */ /* 0x000fe400078f18ff */
[----:B-1----:R-:W-:Y:S02]  /*0f70*/  @!P3 LOP3.LUT R10, R9, 0xfffffff8, RZ, 0xc0, !PT ;  /* 0xfffffff8090ab812 */ /* 0x002fe400078ec0ff */
[----:B------:R-:W-:-:S03]  /*0f80*/  @!P3 LOP3.LUT R8, R8, 0xfffffff8, RZ, 0xc0, !PT ;  /* 0xfffffff80808b812 */ /* 0x000fc600078ec0ff */
[----:B------:R-:W-:-:S04]  /*0f90*/  @!P3 IMAD.WIDE R10, R10, 0x2, R6 ;  /* 0x000000020a0ab825 */ /* 0x000fc800078e0206 */
[----:B------:R-:W-:Y:S01]  /*0fa0*/  @!P3 IMAD.WIDE R8, R8, 0x2, R6 ;  /* 0x000000020808b825 */ /* 0x000fe200078e0206 */
[----:B-----5:R-:W-:-:S04]  /*0fb0*/  IADD3 R0, R13, 0x60, RZ ;  /* 0x000000600d007810 */ /* 0x020fc80007ffe0ff */
[----:B------:R-:W-:Y:S02]  /*0fc0*/  ISETP.GE.AND P1, PT, R0, R29, PT ;  /* 0x0000001d0000720c */ /* 0x000fe40003f26270 */
[----:B------:R-:W-:-:S04]  /*0fd0*/  @!P3 SHF.R.S32.HI R0, RZ, 0x1f, R26 ;  /* 0x0000001fff00b819 */ /* 0x000fc8000001141a */
[----:B------:R-:W-:-:S04]  /*0fe0*/  @!P3 LEA.HI R0, R0, R26, RZ, 0x3 ;  /* 0x0000001a0000b211 */ /* 0x000fc800078f18ff */
[----:B------:R-:W-:-:S03]  /*0ff0*/  @!P3 LOP3.LUT R0, R0, 0xfffffff8, RZ, 0xc0, !PT ;  /* 0xfffffff80000b812 */ /* 0x000fc600078ec0ff */
[----:B---3--:R-:W-:Y:S02]  /*1000*/  @!P1 LEA R12, P0, R2, R14, 0x1 ;  /* 0x0000000e020c9211 */ /* 0x008fe400078008ff */
[----:B------:R-:W-:Y:S01]  /*1010*/  @!P3 IMAD.WIDE R6, R0, 0x2, R6 ;  /* 0x000000020006b825 */ /* 0x000fe200078e0206 */
[----:B------:R-:W-:Y:S02]  /*1020*/  @!P2 SHF.R.S32.HI R0, RZ, 0x1f, R26 ;  /* 0x0000001fff00a819 */ /* 0x000fe4000001141a */
[----:B--2---:R-:W-:Y:S02]  /*1030*/  @!P1 LEA.HI.X R13, R2, R15, R3, 0x1, P0 ;  /* 0x0000000f020d9211 */ /* 0x004fe400000f0c03 */
[----:B------:R-:W-:Y:S02]  /*1040*/  ISETP.NE.AND P0, PT, R23, RZ, PT ;  /* 0x000000ff1700720c */ /* 0x000fe40003f05270 */
[----:B------:R-:W-:-:S04]  /*1050*/  @!P2 LEA.HI R0, R0, R26, RZ, 0x3 ;  /* 0x0000001a0000a211 */ /* 0x000fc800078f18ff */
[----:B------:R-:W-:-:S07]  /*1060*/  @!P2 LOP3.LUT R0, R0, 0xfffffff8, RZ, 0xc0, !PT ;  /* 0xfffffff80000a812 */ /* 0x000fce00078ec0ff */
[----:B------:R1:W-:Y:S04]  /*1070*/  @!P3 LDGSTS.E.BYPASS.LTC128B.128 [R233+0x11100], [R20.64], !P0 ;  /* 0x1110000014e9bfae */ /* 0x0003e8000c101d48 */
[----:B------:R2:W-:Y:S04]  /*1080*/  @!P3 LDGSTS.E.BYPASS.LTC128B.128 [R233+0x15100], [R10.64], !P4 ;  /* 0x151000000ae9bfae */ /* 0x0005e8000e101d48 */
[----:B------:R3:W-:Y:S04]  /*1090*/  @!P3 LDGSTS.E.BYPASS.LTC128B.128 [R233+0x19100], [R8.64], !P5 ;  /* 0x1910000008e9bfae */ /* 0x0007e8000e901d48 */
[----:B------:R4:W-:Y:S04]  /*10a0*/  @!P3 LDGSTS.E.BYPASS.LTC128B.128 [R233+0x1d100], [R6.64], !P6 ;  /* 0x1d10000006e9bfae */ /* 0x0009e8000f101d48 */
[----:B------:R5:W-:Y:S01]  /*10b0*/  @!P2 LDGSTS.E.BYPASS.LTC128B.128 [R233+0x12100], [R24.64], !P0 ;  /* 0x1210000018e9afae */ /* 0x000be2000c101d48 */
[----:B----4-:R-:W-:-:S02]  /*10c0*/  @!P2 SHF.R.S32.HI R7, RZ, 0x1f, R28 ;  /* 0x0000001fff07a819 */ /* 0x010fc4000001141c */
[----:B------:R-:W-:Y:S02]  /*10d0*/  @!P2 SHF.R.S32.HI R6, RZ, 0x1f, R27 ;  /* 0x0000001fff06a819 */ /* 0x000fe4000001141b */
[----:B------:R-:W-:Y:S02]  /*10e0*/  @!P2 LEA.HI R7, R7, R28, RZ, 0x3 ;  /* 0x0000001c0707a211 */ /* 0x000fe400078f18ff */
[----:B------:R-:W-:Y:S02]  /*10f0*/  @!P2 LEA.HI R6, R6, R27, RZ, 0x3 ;  /* 0x0000001b0606a211 */ /* 0x000fe400078f18ff */
[----:B---3--:R-:W-:Y:S02]  /*1100*/  @!P2 LOP3.LUT R8, R7, 0xfffffff8, RZ, 0xc0, !PT ;  /* 0xfffffff80708a812 */ /* 0x008fe400078ec0ff */
[----:B------:R-:W-:-:S03]  /*1110*/  @!P2 LOP3.LUT R6, R6, 0xfffffff8, RZ, 0xc0, !PT ;  /* 0xfffffff80606a812 */ /* 0x000fc600078ec0ff */
[----:B------:R-:W-:-:S04]  /*1120*/  @!P2 IMAD.WIDE R8, R8, 0x2, R4 ;  /* 0x000000020808a825 */ /* 0x000fc800078e0204 */
[--C-:B------:R-:W-:Y:S01]  /*1130*/  @!P2 IMAD.WIDE R6, R6, 0x2, R4.reuse ;  /* 0x000000020606a825 */ /* 0x100fe200078e0204 */
[----:B------:R3:W-:Y:S03]  /*1140*/  @!P2 LDGSTS.E.BYPASS.LTC128B.128 [R233+0x16100], [R8.64], !P4 ;  /* 0x1610000008e9afae */ /* 0x0007e6000e101d48 */
[----:B------:R-:W-:Y:S01]  /*1150*/  @!P2 IMAD.WIDE R4, R0, 0x2, R4 ;  /* 0x000000020004a825 */ /* 0x000fe200078e0204 */
[----:B------:R4:W-:Y:S04]  /*1160*/  @!P2 LDGSTS.E.BYPASS.LTC128B.128 [R233+0x1a100], [R6.64], !P5 ;  /* 0x1a10000006e9afae */ /* 0x0009e8000e901d48 */
[----:B------:R1:W-:Y:S01]  /*1170*/  @!P2 LDGSTS.E.BYPASS.LTC128B.128 [R233+0x1e100], [R4.64], !P6 ;  /* 0x1e10000004e9afae */ /* 0x0003e2000f101d48 */
[----:B------:R-:W-:-:S02]  /*1180*/  ISETP.NE.U32.AND P2, PT, RZ, c[0x0][0x340], PT ;  /* 0x0000d000ff007a0c */ /* 0x000fc40003f45070 */
[----:B------:R-:W-:Y:S01]  /*1190*/  @!P1 SHF.R.S32.HI R0, RZ, 0x1f, R27 ;  /* 0x0000001fff009819 */ /* 0x000fe2000001141b */
[----:B------:R2:W-:Y:S01]  /*11a0*/  @!P1 LDGSTS.E.BYPASS.LTC128B.128 [R233+0x13100], [R12.64], !P0 ;  /* 0x131000000ce99fae */ /* 0x0005e2000c101d48 */
[----:B------:R-:W-:-:S13]  /*11b0*/  ISETP.NE.AND.EX P2, PT, RZ, c[0x0][0x344], PT, P2 ;  /* 0x0000d100ff007a0c */ /* 0x000fda0003f45320 */
[----:B-1----:R-:W-:-:S04]  /*11c0*/  @P2 IMAD.MOV.U32 R4, RZ, RZ, 0x4 ;  /* 0x00000004ff042424 */ /* 0x002fc800078e00ff */
[----:B------:R-:W-:-:S05]  /*11d0*/  @P2 IMAD.WIDE R4, R41, R4, c[0x0][0x340] ;  /* 0x0000d00029042625 */ /* 0x000fca00078e0204 */
[----:B---3--:R1:W3:Y:S01]  /*11e0*/  @P2 LDG.E R8, [R4.64] ;  /* 0x0000000804082981 */ /* 0x0082e2000c1e1900 */
[----:B------:R-:W-:Y:S01]  /*11f0*/  @!P1 LEA.HI R0, R0, R27, RZ, 0x3 ;  /* 0x0000001b00009211 */ /* 0x000fe200078f18ff */
[----:B------:R-:W-:Y:S01]  /*1200*/  IMAD.MOV.U32 R29, RZ, RZ, c[0x0][0x1e0] ;  /* 0x00007800ff1d7624 */ /* 0x000fe200078e00ff */
[----:B------:R-:W-:Y:S01]  /*1210*/  IADD3 R21, R184, -0x1, RZ ;  /* 0xffffffffb8157810 */ /* 0x000fe20007ffe0ff */
[----:B------:R-:W-:Y:S01]  /*1220*/  IMAD.MOV.U32 R31, RZ, RZ, 0x6 ;  /* 0x00000006ff1f7424 */ /* 0x000fe200078e00ff */
[----:B------:R-:W-:Y:S01]  /*1230*/  @!P1 LOP3.LUT R0, R0, 0xfffffff8, RZ, 0xc0, !PT ;  /* 0xfffffff800009812 */ /* 0x000fe200078ec0ff */
[C---:B--2---:R-:W-:Y:S01]  /*1240*/  IMAD R12, R34.reuse, c[0x0][0x1e8], RZ ;  /* 0x00007a00220c7a24 */ /* 0x044fe200078e02ff */
[----:B------:R-:W-:Y:S01]  /*1250*/  ISETP.GT.AND P0, PT, R21, R232, PT ;  /* 0x000000e81500720c */ /* 0x000fe20003f04270 */
[----:B------:R-:W-:Y:S01]  /*1260*/  IMAD R16, R34, c[0x0][0x210], RZ ;  /* 0x0000840022107a24 */ /* 0x000fe200078e02ff */
[----:B-----5:R-:W-:Y:S01]  /*1270*/  LEA.HI R24, R107, R109, RZ, 0x4 ;  /* 0x0000006d6b187211 */ /* 0x020fe200078f20ff */
[----:B----4-:R-:W-:Y:S01]  /*1280*/  @!P1 IMAD.WIDE R6, R0, 0x2, R14 ;  /* 0x0000000200069825 */ /* 0x010fe200078e020e */
[----:B------:R-:W-:Y:S01]  /*1290*/  SHF.L.U64.HI R25, R29, R31, c[0x0][0x1e4] ;  /* 0x000079001d197619 */ /* 0x000fe2000001021f */
[----:B------:R-:W-:Y:S01]  /*12a0*/  ULDC UR6, c[0x0][0x324] ;  /* 0x0000c90000067ab9 */ /* 0x000fe20000000800 */
[----:B------:R-:W-:Y:S01]  /*12b0*/  SHF.R.S32.HI R19, RZ, 0x4, R24 ;  /* 0x00000004ff137819 */ /* 0x000fe20000011418 */
[----:B------:R-:W-:Y:S01]  /*12c0*/  IMAD.SHL.U32 R20, R22, 0x8, RZ ;  /* 0x0000000816147824 */ /* 0x000fe200078e00ff */
[----:B------:R-:W-:Y:S01]  /*12d0*/  LOP3.LUT P3, RZ, R32, 0x2, RZ, 0xc0, !PT ;  /* 0x0000000220ff7812 */ /* 0x000fe2000786c0ff */
[C---:B------:R-:W-:Y:S01]  /*12e0*/  IMAD R12, R33.reuse, c[0x0][0x1ec], R12 ;  /* 0x00007b00210c7a24 */ /* 0x040fe200078e020c */
[----:B------:R-:W-:Y:S01]  /*12f0*/  LEA.HI R13, R24, R19, RZ, 0x1 ;  /* 0x00000013180d7211 */ /* 0x000fe200078f08ff */
[----:B------:R-:W-:Y:S01]  /*1300*/  IMAD R16, R33, c[0x0][0x214], R16 ;  /* 0x0000850021107a24 */ /* 0x000fe200078e0210 */
[----:B------:R-:W-:Y:S01]  /*1310*/  LEA.HI R106, R107, R109, RZ, 0x5 ;  /* 0x0000006d6b6a7211 */ /* 0x000fe200078f28ff */
[----:B------:R-:W-:Y:S01]  /*1320*/  IMAD.SHL.U32 R104, R21, 0x40, RZ ;  /* 0x0000004015687824 */ /* 0x000fe200078e00ff */
[----:B------:R-:W-:Y:S01]  /*1330*/  @P0 IADD3 R17, R184, -0x2, RZ ;  /* 0xfffffffeb8110810 */ /* 0x000fe20007ffe0ff */
[----:B------:R-:W-:Y:S01]  /*1340*/  IMAD.SHL.U32 R35, R29, 0x20, RZ ;  /* 0x000000201d237824 */ /* 0x000fe200078e00ff */
[----:B------:R-:W-:Y:S01]  /*1350*/  LOP3.LUT R13, R13, 0xfffffffe, RZ, 0xc0, !PT ;  /* 0xfffffffe0d0d7812 */ /* 0x000fe200078ec0ff */
[----:B------:R-:W-:Y:S01]  /*1360*/  ULOP3.LUT UR6, URZ, UR6, URZ, 0x33, !UPT ;  /* 0x000000063f067292 */ /* 0x000fe2000f8e333f */
[----:B-1----:R-:W-:-:S02]  /*1370*/  @!P1 SHF.R.S32.HI R4, RZ, 0x1f, R28 ;  /* 0x0000001fff049819 */ /* 0x002fc4000001141c */
[----:B------:R-:W-:Y:S02]  /*1380*/  @P0 SHF.R.S32.HI R11, RZ, 0x1f, R17 ;  /* 0x0000001fff0b0819 */ /* 0x000fe40000011411 */
[----:B------:R-:W-:Y:S02]  /*1390*/  @!P1 LEA.HI R4, R4, R28, RZ, 0x3 ;  /* 0x0000001c04049211 */ /* 0x000fe400078f18ff */
[----:B------:R-:W-:Y:S02]  /*13a0*/  IADD3 R18, -R104, c[0x0][0x1d0], -R22 ;  /* 0x0000740068127a10 */ /* 0x000fe40007ffe916 */
[----:B------:R-:W-:Y:S02]  /*13b0*/  @!P1 LOP3.LUT R4, R4, 0xfffffff8, RZ, 0xc0, !PT ;  /* 0xfffffff804049812 */ /* 0x000fe400078ec0ff */
[----:B------:R-:W-:-:S03]  /*13c0*/  SHF.R.S32.HI R105, RZ, 0x5, R106 ;  /* 0x00000005ff697819 */ /* 0x000fc6000001146a */
[----:B------:R-:W-:-:S05]  /*13d0*/  @!P1 IMAD.WIDE R4, R4, 0x2, R14 ;  /* 0x0000000204049825 */ /* 0x000fca00078e020e */
[----:B------:R3:W-:Y:S01]  /*13e0*/  @!P1 LDGSTS.E.BYPASS.LTC128B.128 [R233+0x17100], [R4.64], !P4 ;  /* 0x1710000004e99fae */ /* 0x0007e2000e101d48 */
[----:B------:R-:W-:-:S03]  /*13f0*/  ISETP.GE.AND P4, PT, R18, 0x1, PT ;  /* 0x000000011200780c */ /* 0x000fc60003f86270 */
[----:B------:R1:W-:Y:S01]  /*1400*/  @!P1 LDGSTS.E.BYPASS.LTC128B.128 [R233+0x1b100], [R6.64], !P5 ;  /* 0x1b10000006e99fae */ /* 0x0003e2000e901d48 */
[----:B------:R-:W-:Y:S02]  /*1410*/  ISETP.GE.AND P5, PT, R27, c[0x0][0x1d4], PT ;  /* 0x000075001b007a0c */ /* 0x000fe40003fa6270 */
[----:B-1----:R-:W-:-:S05]  /*1420*/  SHF.R.S32.HI R6, RZ, 0x1f, R22 ;  /* 0x0000001fff067819 */ /* 0x002fca0000011416 */
[C---:B------:R-:W-:Y:S02]  /*1430*/  IMAD R0, R6.reuse, c[0x0][0x1e0], RZ ;  /* 0x0000780006007a24 */ /* 0x040fe400078e02ff */
[----:B------:R-:W-:Y:S02]  /*1440*/  IMAD R6, R6, c[0x0][0x208], RZ ;  /* 0x0000820006067a24 */ /* 0x000fe400078e02ff */
[C---:B------:R-:W-:Y:S02]  /*1450*/  IMAD R0, R22.reuse, c[0x0][0x1e4], R0 ;  /* 0x0000790016007a24 */ /* 0x040fe400078e0200 */
[C---:B------:R-:W-:Y:S02]  /*1460*/  IMAD R10, R22.reuse, c[0x0][0x20c], R6 ;  /* 0x00008300160a7a24 */ /* 0x040fe400078e0206 */
[----:B------:R-:W-:-:S04]  /*1470*/  IMAD.WIDE.U32 R6, R22, c[0x0][0x208], R2 ;  /* 0x0000820016067a25 */ /* 0x000fc800078e0002 */
[----:B------:R-:W-:Y:S01]  /*1480*/  IMAD.IADD R7, R7, 0x1, R10 ;  /* 0x0000000107077824 */ /* 0x000fe200078e020a */
[--C-:B---3--:R-:W-:Y:S01]  /*1490*/  @P2 SHF.R.S32.HI R5, RZ, 0x1f, R8.reuse ;  /* 0x0000001fff052819 */ /* 0x108fe20000011408 */
[----:B------:R-:W-:Y:S02]  /*14a0*/  @P2 IMAD.MOV.U32 R4, RZ, RZ, R8 ;  /* 0x000000ffff042224 */ /* 0x000fe400078e0008 */
[----:B------:R-:W-:-:S04]  /*14b0*/  IMAD.WIDE.U32 R8, R22, c[0x0][0x1e0], R2 ;  /* 0x0000780016087a25 */ /* 0x000fc800078e0002 */
[----:B------:R-:W-:Y:S02]  /*14c0*/  IMAD.IADD R9, R9, 0x1, R0 ;  /* 0x0000000109097824 */ /* 0x000fe400078e0200 */
[----:B------:R-:W-:Y:S02]  /*14d0*/  IMAD.SHL.U32 R0, R32, 0x40, RZ ;  /* 0x0000004020007824 */ /* 0x000fe400078e00ff */
[----:B------:R-:W-:Y:S02]  /*14e0*/  @!P2 IMAD.MOV.U32 R5, RZ, RZ, R30 ;  /* 0x000000ffff05a224 */ /* 0x000fe400078e001e */
[----:B------:R-:W-:Y:S01]  /*14f0*/  IMAD.SHL.U32 R30, R29, 0x40, RZ ;  /* 0x000000401d1e7824 */ /* 0x000fe200078e00ff */
[----:B------:R-:W-:Y:S01]  /*1500*/  LOP3.LUT R0, R0, 0x1c0, RZ, 0xc0, !PT ;  /* 0x000001c000007812 */ /* 0x000fe200078ec0ff */
[----:B------:R-:W-:Y:S02]  /*1510*/  @P0 IMAD R3, R25, R17, RZ ;  /* 0x0000001119030224 */ /* 0x000fe400078e02ff */
[----:B------:R-:W-:Y:S01]  /*1520*/  @!P2 IMAD.MOV.U32 R4, RZ, RZ, R41 ;  /* 0x000000ffff04a224 */ /* 0x000fe200078e0029 */
[----:B------:R-:W-:Y:S01]  /*1530*/  ISETP.GE.AND P2, PT, R18, 0x21, PT ;  /* 0x000000211200780c */ /* 0x000fe20003f46270 */
[----:B------:R-:W-:Y:S01]  /*1540*/  @P0 IMAD R23, R11, R30, R3 ;  /* 0x0000001e0b170224 */ /* 0x000fe200078e0203 */
[----:B------:R-:W-:Y:S01]  /*1550*/  @!P1 SHF.R.S32.HI R3, RZ, 0x1f, R26 ;  /* 0x0000001fff039819 */ /* 0x000fe2000001141a */
[----:B------:R-:W-:-:S03]  /*1560*/  IMAD.WIDE.U32 R10, R33, c[0x0][0x1e8], R8 ;  /* 0x00007a00210a7a25 */ /* 0x000fc600078e0008 */
[----:B------:R-:W-:Y:S01]  /*1570*/  @!P1 LEA.HI R3, R3, R26, RZ, 0x3 ;  /* 0x0000001a03039211 */ /* 0x000fe200078f18ff */
[----:B------:R-:W-:Y:S01]  /*1580*/  IMAD.WIDE.U32 R8, R33, c[0x0][0x210], R6 ;  /* 0x0000840021087a25 */ /* 0x000fe200078e0006 */
[----:B------:R-:W-:Y:S02]  /*1590*/  LOP3.LUT R6, R0, 0x8, R20, 0xf8, !PT ;  /* 0x0000000800067812 */ /* 0x000fe400078ef814 */
[----:B------:R-:W-:Y:S01]  /*15a0*/  SHF.R.U32.HI R0, RZ, 0x3, R0 ;  /* 0x00000003ff007819 */ /* 0x000fe20000011600 */
[----:B------:R-:W-:Y:S01]  /*15b0*/  IMAD.IADD R7, R11, 0x1, R12 ;  /* 0x000000010b077824 */ /* 0x000fe200078e020c */
[----:B------:R-:W-:Y:S01]  /*15c0*/  SHF.R.S32.HI R12, RZ, 0x1f, R21 ;  /* 0x0000001fff0c7819 */ /* 0x000fe20000011415 */
[----:B------:R-:W-:Y:S01]  /*15d0*/  IMAD.IADD R11, R9, 0x1, R16 ;  /* 0x00000001090b7824 */ /* 0x000fe200078e0210 */
[----:B------:R-:W-:Y:S01]  /*15e0*/  @!P1 LOP3.LUT R9, R3, 0xfffffff8, RZ, 0xc0, !PT ;  /* 0xfffffff803099812 */ /* 0x000fe200078ec0ff */
[----:B------:R-:W-:Y:S01]  /*15f0*/  IMAD.IADD R16, R19, 0x1, -R13 ;  /* 0x0000000113107824 */ /* 0x000fe200078e0a0d */
[----:B------:R-:W-:Y:S01]  /*1600*/  LOP3.LUT R13, R6, R0, RZ, 0x3c, !PT ;  /* 0x00000000060d7212 */ /* 0x000fe200078e3cff */
[----:B------:R-:W-:-:S02]  /*1610*/  IMAD.MOV.U32 R6, RZ, RZ, R10 ;  /* 0x000000ffff067224 */ /* 0x000fc400078e000a */
[----:B------:R-:W-:Y:S02]  /*1620*/  IMAD R0, R5, c[0x0][0x1f0], RZ ;  /* 0x00007c0005007a24 */ /* 0x000fe400078e02ff */
[----:B------:R-:W-:-:S04]  /*1630*/  IMAD.WIDE.U32 R42, R4, c[0x0][0x1f0], R6 ;  /* 0x00007c00042a7a25 */ /* 0x000fc800078e0006 */
[----:B------:R-:W-:Y:S01]  /*1640*/  IMAD R0, R4, c[0x0][0x1f4], R0 ;  /* 0x00007d0004007a24 */ /* 0x000fe200078e0200 */
[----:B------:R-:W-:Y:S01]  /*1650*/  STL.64 [R1+0x58], R42 ;  /* 0x0000582a01007387 */ /* 0x000fe20000100a00 */
[----:B------:R-:W-:Y:S02]  /*1660*/  IMAD.MOV.U32 R10, RZ, RZ, R8 ;  /* 0x000000ffff0a7224 */ /* 0x000fe400078e0008 */
[----:B------:R-:W-:-:S04]  /*1670*/  @!P1 IMAD.WIDE R8, R9, 0x2, R14 ;  /* 0x0000000209089825 */ /* 0x000fc800078e020e */
[----:B------:R-:W-:Y:S01]  /*1680*/  IMAD R3, R25, R21, RZ ;  /* 0x0000001519037224 */ /* 0x000fe200078e02ff */
[----:B------:R1:W-:Y:S01]  /*1690*/  @!P1 LDGSTS.E.BYPASS.LTC128B.128 [R233+0x1f100], [R8.64], !P6 ;  /* 0x1f10000008e99fae */ /* 0x0003e2000f101d48 */
[----:B------:R-:W-:Y:S01]  /*16a0*/  IMAD.IADD R39, R43, 0x1, R0 ;  /* 0x000000012b277824 */ /* 0x000fe200078e0200 */
[----:B------:R-:W-:Y:S01]  /*16b0*/  ISETP.GE.AND P6, PT, R28, c[0x0][0x1d4], PT ;  /* 0x000075001c007a0c */ /* 0x000fe20003fc6270 */
[----:B------:R-:W-:Y:S01]  /*16c0*/  IMAD.MOV.U32 R38, RZ, RZ, R42 ;  /* 0x000000ffff267224 */ /* 0x000fe200078e002a */
[----:B------:R-:W0:Y:S01]  /*16d0*/  LDGDEPBAR ;  /* 0x00000000000079af */ /* 0x000e220000000000 */
[----:B------:R-:W-:Y:S02]  /*16e0*/  IMAD R6, R12, R30, R3 ;  /* 0x0000001e0c067224 */ /* 0x000fe400078e0203 */
[----:B------:R-:W-:Y:S02]  /*16f0*/  IMAD R3, R5, c[0x0][0x218], RZ ;  /* 0x0000860005037a24 */ /* 0x000fe400078e02ff */
[----:B------:R-:W-:-:S02]  /*1700*/  IMAD R0, R16, 0x200, R13 ;  /* 0x0000020010007824 */ /* 0x000fc400078e020d */
[----:B------:R-:W-:Y:S02]  /*1710*/  IMAD R7, R12, c[0x0][0x208], RZ ;  /* 0x000082000c077a24 */ /* 0x000fe400078e02ff */
[----:B------:R-:W-:Y:S02]  /*1720*/  IMAD R12, R4, c[0x0][0x21c], R3 ;  /* 0x00008700040c7a24 */ /* 0x000fe400078e0203 */
[----:B------:R-:W-:Y:S02]  /*1730*/  IMAD.MOV.U32 R14, RZ, RZ, 0x5 ;  /* 0x00000005ff0e7424 */ /* 0x000fe400078e00ff */
[----:B------:R-:W-:Y:S02]  /*1740*/  IMAD.SHL.U32 R192, R0, 0x2, RZ ;  /* 0x0000000200c07824 */ /* 0x000fe400078e00ff */
[----:B------:R-:W-:Y:S01]  /*1750*/  IMAD R13, R21, c[0x0][0x20c], R7 ;  /* 0x00008300150d7a24 */ /* 0x000fe200078e0207 */
[----:B------:R-:W-:Y:S01]  /*1760*/  SHF.L.U64.HI R44, R29, R14, c[0x0][0x1e4] ;  /* 0x000079001d2c7619 */ /* 0x000fe2000001020e */
[----:B------:R-:W-:Y:S01]  /*1770*/  IMAD.WIDE.U32 R14, R21, c[0x0][0x208], RZ ;  /* 0x00008200150e7a25 */ /* 0x000fe200078e00ff */
[----:B------:R-:W-:-:S02]  /*1780*/  IADD3 R5, R192, 0x8100, RZ ;  /* 0x00008100c0057810 */ /* 0x000fc40007ffe0ff */
[----:B------:R-:W-:Y:S01]  /*1790*/  IADD3 R203, R192, 0x8120, RZ ;  /* 0x00008120c0cb7810 */ /* 0x000fe20007ffe0ff */
[----:B------:R-:W-:Y:S01]  /*17a0*/  IMAD.WIDE.U32 R40, R4, c[0x0][0x218], R10 ;  /* 0x0000860004287a25 */ /* 0x000fe200078e000a */
[----:B------:R-:W-:Y:S01]  /*17b0*/  @P3 IADD3 R203, R5, -0x20, RZ ;  /* 0xffffffe005cb3810 */ /* 0x000fe20007ffe0ff */
[----:B------:R-:W-:Y:S02]  /*17c0*/  BAR.SYNC.DEFER_BLOCKING 0x0 ;  /* 0x0000000000007b1d */ /* 0x000fe40000010000 */
[----:B-1----:R-:W-:Y:S01]  /*17d0*/  IMAD.WIDE.U32 R8, R21, R30, R38 ;  /* 0x0000001e15087225 */ /* 0x002fe200078e0026 */
[C---:B------:R-:W-:Y:S02]  /*17e0*/  IADD3 R218, R203.reuse, 0x800, RZ ;  /* 0x00000800cbda7810 */ /* 0x040fe40007ffe0ff */
[----:B------:R-:W-:Y:S01]  /*17f0*/  IADD3 R217, R203, 0x1000, RZ ;  /* 0x00001000cbd97810 */ /* 0x000fe20007ffe0ff */
[----:B------:R-:W-:Y:S01]  /*1800*/  IMAD.IADD R3, R9, 0x1, R6 ;  /* 0x0000000109037824 */ /* 0x000fe200078e0206 */
[C---:B------:R-:W-:Y:S01]  /*1810*/  @P4 LEA R6, P1, R8.reuse, c[0x0][0x1c8], 0x1 ;  /* 0x0000720008064a11 */ /* 0x040fe200078208ff */
[----:B------:R-:W-:Y:S01]  /*1820*/  IMAD.IADD R10, R15, 0x1, R13 ;  /* 0x000000010f0a7824 */ /* 0x000fe200078e020d */
[----:B------:R-:W-:Y:S01]  /*1830*/  SEL R15, RZ, 0x2, P6 ;  /* 0x00000002ff0f7807 */ /* 0x000fe20003000000 */
[----:B------:R-:W-:Y:S01]  /*1840*/  IMAD.IADD R37, R41, 0x1, R12 ;  /* 0x0000000129257824 */ /* 0x000fe200078e020c */
[----:B------:R-:W-:Y:S01]  /*1850*/  @P4 LEA.HI.X R7, R8, c[0x0][0x1cc], R3, 0x1, P1 ;  /* 0x0000730008074a11 */ /* 0x000fe200008f0c03 */
[----:B------:R-:W-:Y:S01]  /*1860*/  STL [R1+0x70], R44 ;  /* 0x0000702c01007387 */ /* 0x000fe20000100800 */
[----:B------:R-:W-:Y:S01]  /*1870*/  @P2 IADD3 R0, P1, R35, R8, RZ ;  /* 0x0000000823002210 */ /* 0x000fe20007f3e0ff */
[----:B------:R-:W-:Y:S01]  /*1880*/  @P0 IMAD.WIDE.U32 R8, R17, R30, R38 ;  /* 0x0000001e11080225 */ /* 0x000fe200078e0026 */
[----:B------:R-:W-:Y:S01]  /*1890*/  P2R R17, PR, RZ, 0x1 ;  /* 0x00000001ff117803 */ /* 0x000fe20000000000 */
[----:B------:R-:W-:Y:S01]  /*18a0*/  STL.64 [R1+0x50], R38 ;  /* 0x0000502601007387 */ /* 0x000fe20000100a00 */
[----:B------:R-:W-:Y:S01]  /*18b0*/  @P2 LEA R4, P3, R0, c[0x0][0x1c8], 0x1 ;  /* 0x0000720000042a11 */ /* 0x000fe200078608ff */
[----:B------:R-:W-:Y:S01]  /*18c0*/  @P2 IMAD.X R5, R44, 0x1, R3, P1 ;  /* 0x000000012c052824 */ /* 0x000fe200008e0603 */
[----:B------:R-:W-:Y:S01]  /*18d0*/  LEA R3, P1, R14, R40, 0x6 ;  /* 0x000000280e037211 */ /* 0x000fe200078230ff */
[----:B------:R-:W-:Y:S01]  /*18e0*/  STL.64 [R1+0x60], R40 ;  /* 0x0000602801007387 */ /* 0x000fe20000100a00 */
[----:B------:R-:W-:-:S02]  /*18f0*/  @P0 LEA R100, P4, R8, c[0x0][0x1c8], 0x1 ;  /* 0x0000720008640a11 */ /* 0x000fc400078808ff */
[----:B------:R-:W-:Y:S01]  /*1900*/  @P2 LEA.HI.X R5, R0, c[0x0][0x1cc], R5, 0x1, P3 ;  /* 0x0000730000052a11 */ /* 0x000fe200018f0c05 */
[----:B------:R-:W-:Y:S01]  /*1910*/  @P0 IMAD.IADD R0, R9, 0x1, R23 ;  /* 0x0000000109000824 */ /* 0x000fe200078e0217 */
[----:B------:R-:W-:Y:S01]  /*1920*/  LEA.HI.X R10, R14, R37, R10, 0x6, P1 ;  /* 0x000000250e0a7211 */ /* 0x000fe200008f340a */
[----:B------:R-:W-:Y:S01]  /*1930*/  STL [R1+0x4c], R37 ;  /* 0x00004c2501007387 */ /* 0x000fe20000100800 */
[C---:B------:R-:W-:Y:S02]  /*1940*/  LEA R12, P1, R3.reuse, c[0x0][0x1f8], 0x1 ;  /* 0x00007e00030c7a11 */ /* 0x040fe400078208ff */
[----:B------:R-:W-:Y:S02]  /*1950*/  @P0 LEA.HI.X R101, R8, c[0x0][0x1cc], R0, 0x1, P4 ;  /* 0x0000730008650a11 */ /* 0x000fe400020f0c00 */
[----:B------:R-:W-:Y:S02]  /*1960*/  LOP3.LUT R0, R24, 0xfffffff0, RZ, 0xc0, !PT ;  /* 0xfffffff018007812 */ /* 0x000fe400078ec0ff */
[----:B------:R-:W-:-:S02]  /*1970*/  LEA.HI.X R13, R3, c[0x0][0x1fc], R10, 0x1, P1 ;  /* 0x00007f00030d7a11 */ /* 0x000fc400008f0c0a */
[----:B------:R-:W-:Y:S01]  /*1980*/  ISETP.GE.AND P3, PT, R2, c[0x0][0x1d4], PT ;  /* 0x0000750002007a0c */ /* 0x000fe20003f66270 */
[----:B------:R-:W-:Y:S01]  /*1990*/  IMAD.IADD R0, R109, 0x1, -R0 ;  /* 0x000000016d007824 */ /* 0x000fe200078e0a00 */
[----:B------:R-:W-:Y:S02]  /*19a0*/  ISETP.GE.AND P1, PT, R18, 0x1, PT ;  /* 0x000000011200780c */ /* 0x000fe40003f26270 */
[----:B------:R-:W-:Y:S02]  /*19b0*/  ISETP.GE.AND P4, PT, R26, c[0x0][0x1d4], PT ;  /* 0x000075001a007a0c */ /* 0x000fe40003f86270 */
[----:B------:R-:W-:Y:S02]  /*19c0*/  SHF.R.S32.HI R3, RZ, 0x1f, R0 ;  /* 0x0000001fff037819 */ /* 0x000fe40000011400 */
[----:B------:R-:W-:Y:S02]  /*19d0*/  IADD3 R216, R203, 0x1800, RZ ;  /* 0x00001800cbd87810 */ /* 0x000fe40007ffe0ff */
[----:B------:R-:W-:-:S02]  /*19e0*/  LEA.HI R3, R3, R0, RZ, 0x3 ;  /* 0x0000000003037211 */ /* 0x000fc400078f18ff */
[----:B------:R-:W-:Y:S02]  /*19f0*/  IADD3 R215, R203, 0x2000, RZ ;  /* 0x00002000cbd77810 */ /* 0x000fe40007ffe0ff */
[----:B------:R-:W-:Y:S01]  /*1a00*/  LOP3.LUT R2, R3, 0xfffffff8, RZ, 0xc0, !PT ;  /* 0xfffffff803027812 */ /* 0x000fe200078ec0ff */
[----:B------:R-:W-:Y:S01]  /*1a10*/  @!PT LDS RZ, [RZ] ;  /* 0x00000000fffff984 */ /* 0x000fe20000000800 */
[----:B------:R-:W-:Y:S01]  /*1a20*/  @!PT LDS RZ, [RZ] ;  /* 0x00000000fffff984 */ /* 0x000fe20000000800 */
[----:B------:R-:W-:Y:S01]  /*1a30*/  @!PT LDS RZ, [RZ] ;  /* 0x00000000fffff984 */ /* 0x000fe20000000800 */
[----:B------:R1:W-:Y:S01]  /*1a40*/  @P1 LDGSTS.E.BYPASS.LTC128B.128 [R233+0x8100], [R6.64], !P3 ;  /* 0x0810000006e91fae */ /* 0x0003e2000d901d48 */
[C---:B------:R-:W-:Y:S02]  /*1a50*/  IADD3 R214, R203.reuse, 0x2800, RZ ;  /* 0x00002800cbd67810 */ /* 0x040fe40007ffe0ff */
[C---:B------:R-:W-:Y:S01]  /*1a60*/  IADD3 R213, R203.reuse, 0x3000, RZ ;  /* 0x00003000cbd57810 */ /* 0x040fe20007ffe0ff */
[----:B------:R1:W-:Y:S01]  /*1a70*/  @P1 LDGSTS.E.BYPASS.LTC128B.128 [R233+0xa100], [R6.64+0x80], !P6 ;  /* 0x0a10008006e91fae */ /* 0x0003e2000f101d48 */
[----:B------:R-:W-:Y:S01]  /*1a80*/  IMAD.IADD R14, R0, 0x1, -R2 ;  /* 0x00000001000e7824 */ /* 0x000fe200078e0a02 */
[C---:B------:R-:W-:Y:S01]  /*1a90*/  IADD3 R212, R203.reuse, 0x3800, RZ ;  /* 0x00003800cbd47810 */ /* 0x040fe20007ffe0ff */
[----:B------:R-:W-:Y:S01]  /*1aa0*/  IMAD.MOV.U32 R0, RZ, RZ, c[0x0][0x208] ;  /* 0x00008200ff007624 */ /* 0x000fe200078e00ff */
[----:B------:R1:W-:Y:S01]  /*1ab0*/  @P1 LDGSTS.E.BYPASS.LTC128B.128 [R233+0xc100], [R6.64+0x100], !P5 ;  /* 0x0c10010006e91fae */ /* 0x0003e2000e901d48 */
[----:B------:R-:W-:Y:S01]  /*1ac0*/  IMAD.SHL.U32 R2, R16, 0x8, RZ ;  /* 0x0000000810027824 */ /* 0x000fe200078e00ff */
[----:B------:R-:W-:Y:S01]  /*1ad0*/  P2R R16, PR, RZ, 0x40 ;  /* 0x00000040ff107803 */ /* 0x000fe20000000000 */
[C---:B------:R-:W-:Y:S01]  /*1ae0*/  IMAD.SHL.U32 R19, R0.reuse, 0x40, RZ ;  /* 0x0000004000137824 */ /* 0x040fe200078e00ff */
[----:B------:R1:W-:Y:S01]  /*1af0*/  @P1 LDGSTS.E.BYPASS.LTC128B.128 [R233+0xe100], [R6.64+0x180], !P4 ;  /* 0x0e10018006e91fae */ /* 0x0003e2000e101d48 */
[----:B------:R-:W-:Y:S01]  /*1b00*/  SHF.L.U64.HI R11, R0, R31, c[0x0][0x20c] ;  /* 0x00008300000b7619 */ /* 0x000fe2000001021f */
[C---:B------:R-:W-:Y:S01]  /*1b10*/  IMAD.SHL.U32 R0, R14.reuse, 0x40, RZ ;  /* 0x000000400e007824 */ /* 0x040fe200078e00ff */
[----:B------:R-:W-:Y:S01]  /*1b20*/  LOP3.LUT P1, RZ, R14, 0x2, RZ, 0xc0, !PT ;  /* 0x000000020eff7812 */ /* 0x000fe2000782c0ff */
[----:B------:R2:W-:Y:S01]  /*1b30*/  @P2 LDGSTS.E.BYPASS.LTC128B.128 [R233+0x9100], [R4.64], !P3 ;  /* 0x0910000004e92fae */ /* 0x0005e2000d901d48 */
[----:B------:R-:W-:-:S02]  /*1b40*/  IADD3 R211, R203, 0x4000, RZ ;  /* 0x00004000cbd37810 */ /* 0x000fc40007ffe0ff */
[----:B------:R-:W-:Y:S01]  /*1b50*/  LOP3.LUT R0, R0, 0x1c0, RZ, 0xc0, !PT ;  /* 0x000001c000007812 */ /* 0x000fe200078ec0ff */
[----:B------:R2:W-:Y:S01]  /*1b60*/  @P2 LDGSTS.E.BYPASS.LTC128B.128 [R233+0xb100], [R4.64+0x80], !P6 ;  /* 0x0b10008004e92fae */ /* 0x0005e2000f101d48 */
[C---:B------:R-:W-:Y:S02]  /*1b70*/  IADD3 R210, R203.reuse, 0x4800, RZ ;  /* 0x00004800cbd27810 */ /* 0x040fe40007ffe0ff */
[----:B------:R-:W-:Y:S01]  /*1b80*/  LOP3.LUT R2, R0, 0x8, R2, 0xf8, !PT ;  /* 0x0000000800027812 */ /* 0x000fe200078ef802 */
[----:B------:R2:W-:Y:S01]  /*1b90*/  @P2 LDGSTS.E.BYPASS.LTC128B.128 [R233+0xd100], [R4.64+0x100], !P5 ;  /* 0x0d10010004e92fae */ /* 0x0005e2000e901d48 */
[----:B------:R-:W-:Y:S02]  /*1ba0*/  SHF.R.U32.HI R0, RZ, 0x3, R0 ;  /* 0x00000003ff007819 */ /* 0x000fe40000011600 */
[----:B------:R-:W-:Y:S01]  /*1bb0*/  IADD3 R209, R203, 0x5000, RZ ;  /* 0x00005000cbd17810 */ /* 0x000fe20007ffe0ff */
[----:B------:R2:W-:Y:S01]  /*1bc0*/  @P2 LDGSTS.E.BYPASS.LTC128B.128 [R233+0xf100], [R4.64+0x180], !P4 ;  /* 0x0f10018004e92fae */ /* 0x0005e2000e101d48 */
[----:B------:R-:W-:-:S02]  /*1bd0*/  LOP3.LUT R0, R2, R0, RZ, 0x3c, !PT ;  /* 0x0000000002007212 */ /* 0x000fc400078e3cff */
[----:B------:R-:W-:Y:S01]  /*1be0*/  SEL R2, RZ, 0x1, P3 ;  /* 0x00000001ff027807 */ /* 0x000fe20001800000 */
[----:B------:R-:W0:Y:S01]  /*1bf0*/  LDGDEPBAR ;  /* 0x00000000000079af */ /* 0x000e220000000000 */
[C---:B------:R-:W-:Y:S02]  /*1c00*/  IADD3 R208, R203.reuse, 0x5800, RZ ;  /* 0x00005800cbd07810 */ /* 0x040fe40007ffe0ff */
[C---:B------:R-:W-:Y:S02]  /*1c10*/  IADD3 R207, R203.reuse, 0x6000, RZ ;  /* 0x00006000cbcf7810 */ /* 0x040fe40007ffe0ff */
[C---:B------:R-:W-:Y:S02]  /*1c20*/  IADD3 R206, R203.reuse, 0x6800, RZ ;  /* 0x00006800cbce7810 */ /* 0x040fe40007ffe0ff */
[C---:B------:R-:W-:Y:S02]  /*1c30*/  IADD3 R205, R203.reuse, 0x7000, RZ ;  /* 0x00007000cbcd7810 */ /* 0x040fe40007ffe0ff */
[----:B------:R-:W-:Y:S01]  /*1c40*/  IADD3 R204, R203, 0x7800, RZ ;  /* 0x00007800cbcc7810 */ /* 0x000fe20007ffe0ff */
[----:B--2---:R-:W-:Y:S01]  /*1c50*/  IMAD.SHL.U32 R5, R3, 0x40, RZ ;  /* 0x0000004003057824 */ /* 0x004fe200078e00ff */
[----:B------:R-:W-:-:S04]  /*1c60*/  DEPBAR.LE SB0, 0x1 ;  /* 0x000080400000791a */ /* 0x000fc80000000000 */
[----:B------:R-:W-:Y:S01]  /*1c70*/  LOP3.LUT R5, R0, 0xfffffe00, R5, 0xf8, !PT ;  /* 0xfffffe0000057812 */ /* 0x000fe200078ef805 */
[----:B------:R-:W-:-:S04]  /*1c80*/  DEPBAR.LE SB0, 0x0 ;  /* 0x000080000000791a */ /* 0x000fc80000000000 */
[----:B------:R-:W-:Y:S01]  /*1c90*/  IMAD.MOV.U32 R4, RZ, RZ, 0x10 ;  /* 0x00000010ff047424 */ /* 0x000fe200078e00ff */
[----:B------:R-:W-:Y:S01]  /*1ca0*/  BAR.SYNC.DEFER_BLOCKING 0x0 ;  /* 0x0000000000007b1d */ /* 0x000fe20000010000 */
[----:B------:R-:W-:Y:S01]  /*1cb0*/  IMAD R0, R105, 0x400, R5 ;  /* 0x0000040069007824 */ /* 0x000fe200078e0205 */
[----:B------:R-:W-:Y:S02]  /*1cc0*/  SEL R3, RZ, 0x4, P5 ;  /* 0x00000004ff037807 */ /* 0x000fe40002800000 */
[----:B------:R-:W-:Y:S01]  /*1cd0*/  SEL R4, R4, 0xfffffff0, !P1 ;  /* 0xfffffff004047807 */ /* 0x000fe20004800000 */
[----:B------:R-:W-:Y:S01]  /*1ce0*/  IMAD.SHL.U32 R199, R0, 0x2, RZ ;  /* 0x0000000200c77824 */ /* 0x000fe200078e00ff */
[----:B-1----:R-:W-:Y:S02]  /*1cf0*/  IADD3 R6, P1, R19, R12, RZ ;  /* 0x0000000c13067210 */ /* 0x002fe40007f3e0ff */
[----:B------:R-:W-:Y:S01]  /*1d00*/  IADD3 R0, -R22, c[0x0][0x1d0], -R104 ;  /* 0x0000740016007a10 */ /* 0x000fe20007ffe968 */
[----:B------:R-:W-:Y:S01]  /*1d10*/  IMAD R200, R4, 0x2, R199 ;  /* 0x0000000204c87824 */ /* 0x000fe200078e02c7 */
[----:B------:R-:W-:Y:S01]  /*1d20*/  IADD3 R3, R3, R15, R2 ;  /* 0x0000000f03037210 */ /* 0x000fe20007ffe002 */
[----:B------:R-:W-:Y:S01]  /*1d30*/  IMAD.X R7, R11, 0x1, R13, P1 ;  /* 0x000000010b077824 */ /* 0x000fe200008e060d */
[----:B------:R-:W-:-:S02]  /*1d40*/  ISETP.LT.OR P1, PT, R0, 0x1, P3 ;  /* 0x000000010000780c */ /* 0x000fc40001f21670 */
[----:B------:R-:W-:-:S05]  /*1d50*/  SEL R2, RZ, 0x8, P4 ;  /* 0x00000008ff027807 */ /* 0x000fca0002000000 */
[----:B------:R-:W-:Y:S01]  /*1d60*/  IMAD.IADD R2, R3, 0x1, R2 ;  /* 0x0000000103027824 */ /* 0x000fe200078e0202 */
[----:B------:R-:W-:-:S04]  /*1d70*/  SHF.R.S32.HI R3, RZ, 0x1f, R105 ;  /* 0x0000001fff037819 */ /* 0x000fc80000011469 */
[C---:B------:R-:W-:Y:S01]  /*1d80*/  LOP3.LUT P0, RZ, R2.reuse, 0x2, RZ, 0xc0, !PT ;  /* 0x0000000202ff7812 */ /* 0x040fe2000780c0ff */
[----:B------:R-:W-:Y:S01]  /*1d90*/  LDSM.16.M88.4 R24, [R192+0x8100] ;  /* 0x00810000c018783b */ /* 0x000fe20000000200 */
[----:B------:R-:W-:Y:S02]  /*1da0*/  LOP3.LUT P2, RZ, R2, 0x4, RZ, 0xc0, !PT ;  /* 0x0000000402ff7812 */ /* 0x000fe4000784c0ff */
[----:B------:R-:W-:Y:S01]  /*1db0*/  LEA.HI R3, R3, R105, RZ, 0x3 ;  /* 0x0000006903037211 */ /* 0x000fe200078f18ff */
[----:B------:R-:W-:Y:S04]  /*1dc0*/  LDSM.16.M88.4 R28, [R192+0x8900] ;  /* 0x00890000c01c783b */ /* 0x000fe80000000200 */
[----:B------:R-:W-:Y:S04]  /*1dd0*/  LDSM.16.M88.4 R36, [R192+0x9100] ;  /* 0x00910000c024783b */ /* 0x000fe80000000200 */
[----:B------:R-:W-:Y:S04]  /*1de0*/  LDSM.16.M88.4 R40, [R192+0x9900] ;  /* 0x00990000c028783b */ /* 0x000fe80000000200 */
[----:B------:R-:W-:Y:S04]  /*1df0*/  LDSM.16.M88.4 R48, [R203] ;  /* 0x00000000cb30783b */ /* 0x000fe80000000200 */
[----:B------:R-:W-:Y:S04]  /*1e00*/  LDSM.16.M88.4 R68, [R203+0x800] ;  /* 0x00080000cb44783b */ /* 0x000fe80000000200 */
[----:B------:R-:W-:Y:S04]  /*1e10*/  LDSM.16.M88.4 R72, [R203+0x1000] ;  /* 0x00100000cb48783b */ /* 0x000fe80000000200 */
[----:B------:R-:W-:Y:S04]  /*1e20*/  LDSM.16.M88.4 R80, [R203+0x1800] ;  /* 0x00180000cb50783b */ /* 0x000fe80000000200 */
[----:B------:R-:W1:Y:S04]  /*1e30*/  LDSM.16.M88.4 R8, [R199+0x10100] ;  /* 0x01010000c708783b */ /* 0x000e680000000200 */
[----:B------:R-:W2:Y:S04]  /*1e40*/  LDSM.16.M88.4 R20, [R200+0x10100] ;  /* 0x01010000c814783b */ /* 0x000ea80000000200 */
[----:B------:R-:W-:Y:S01]  /*1e50*/  @!PT LDS RZ, [RZ] ;  /* 0x00000000fffff984 */ /* 0x000fe20000000800 */
[----:B------:R-:W-:Y:S01]  /*1e60*/  @!PT LDS RZ, [RZ] ;  /* 0x00000000fffff984 */ /* 0x000fe20000000800 */
[----:B------:R-:W-:Y:S01]  /*1e70*/  @!PT LDS RZ, [RZ] ;  /* 0x00000000fffff984 */ /* 0x000fe20000000800 */
[----:B------:R3:W-:Y:S01]  /*1e80*/  LDGSTS.E.BYPASS.LTC128B.128 [R233+0x100], [R12.64], !P1 ;  /* 0x001000000ce97fae */ /* 0x0007e2000c901d48 */
[----:B------:R-:W-:-:S02]  /*1e90*/  ISETP.LT.OR P1, PT, R0, 0x1, !P0 ;  /* 0x000000010000780c */ /* 0x000fc40004721670 */
[----:B------:R-:W-:-:S11]  /*1ea0*/  ISETP.LT.OR P0, PT, R0, 0x21, !P0 ;  /* 0x000000210000780c */ /* 0x000fd60004701670 */
[----:B------:R3:W-:Y:S01]  /*1eb0*/  LDGSTS.E.BYPASS.LTC128B.128 [R233+0x2100], [R12.64+0x80], !P1 ;  /* 0x021000800ce97fae */ /* 0x0007e2000c901d48 */
[C---:B------:R-:W-:Y:S02]  /*1ec0*/  ISETP.LT.OR P1, PT, R0.reuse, 0x1, !P2 ;  /* 0x000000010000780c */ /* 0x040fe40005721670 */
[----:B------:R-:W-:-:S11]  /*1ed0*/  ISETP.LT.OR P2, PT, R0, 0x21, !P2 ;  /* 0x000000210000780c */ /* 0x000fd60005741670 */
[----:B------:R3:W-:Y:S01]  /*1ee0*/  LDGSTS.E.BYPASS.LTC128B.128 [R233+0x4100], [R12.64+0x100], !P1 ;  /* 0x041001000ce97fae */ /* 0x0007e2000c901d48 */
[----:B------:R-:W-:Y:S01]  /*1ef0*/  LOP3.LUT P1, RZ, R2, 0x8, RZ, 0xc0, !PT ;  /* 0x0000000802ff7812 */ /* 0x000fe2000782c0ff */
[----:B------:R-:W-:Y:S01]  /*1f00*/  IMAD.MOV.U32 R2, RZ, RZ, 0x40 ;  /* 0x00000040ff027424 */ /* 0x000fe200078e00ff */
[----:B-1----:R-:W-:Y:S02]  /*1f10*/  HMMA.16816.F32 R52, R8, R40, RZ ;  /* 0x000000280834723c */ /* 0x002fe400000018ff */
[C---:B------:R-:W-:Y:S02]  /*1f20*/  ISETP.LT.OR P6, PT, R0.reuse, 0x1, !P1 ;  /* 0x000000010000780c */ /* 0x040fe40004fc1670 */
[----:B------:R-:W-:-:S04]  /*1f30*/  ISETP.LT.OR P1, PT, R0, 0x21, !P1 ;  /* 0x000000210000780c */ /* 0x000fc80004f21670 */
[----:B------:R-:W-:Y:S07]  /*1f40*/  HMMA.16816.F32 R56, R8, R42, RZ ;  /* 0x0000002a0838723c */ /* 0x000fee00000018ff */
[----:B------:R3:W-:Y:S01]  /*1f50*/  LDGSTS.E.BYPASS.LTC128B.128 [R233+0x6100], [R12.64+0x180], !P6 ;  /* 0x061001800ce97fae */ /* 0x0007e2000f101d48 */
[----:B------:R-:W-:-:S04]  /*1f60*/  LOP3.LUT P6, RZ, R32, 0x4, RZ, 0xc0, !PT ;  /* 0x0000000420ff7812 */ /* 0x000fc800078cc0ff */
[----:B------:R-:W-:Y:S02]  /*1f70*/  SEL R2, R2, 0xffffffc0, !P6 ;  /* 0xffffffc002027807 */ /* 0x000fe40007000000 */
[----:B------:R-:W-:Y:S01]  /*1f80*/  ISETP.LT.OR P6, PT, R0, 0x21, P3 ;  /* 0x000000210000780c */ /* 0x000fe20001fc1670 */
[----:B------:R-:W-:Y:S02]  /*1f90*/  IMAD.MOV.U32 R0, RZ, RZ, 0x20 ;  /* 0x00000020ff007424 */ /* 0x000fe400078e00ff */
[----:B------:R-:W-:Y:S01]  /*1fa0*/  IMAD.IADD R198, R192, 0x1, R2 ;  /* 0x00000001c0c67824 */ /* 0x000fe200078e0202 */
[----:B--2---:R-:W-:Y:S01]  /*1fb0*/  HMMA.16816.F32 R52, R20, R80, R52 ;  /* 0x000000501434723c */ /* 0x004fe20000001834 */
[----:B------:R-:W-:-:S07]  /*1fc0*/  IMAD.IADD R197, R2, 0x1, R203 ;  /* 0x0000000102c57824 */ /* 0x000fce00078e02cb */
[----:B------:R-:W-:Y:S01]  /*1fd0*/  HMMA.16816.F32 R56, R20, R82, R56 ;  /* 0x000000521438723c */ /* 0x000fe20000001838 */
[----:B------:R1:W-:Y:S01]  /*1fe0*/  LDGSTS.E.BYPASS.LTC128B.128 [R233+0x1100], [R6.64], !P6 ;  /* 0x0110000006e97fae */ /* 0x0003e2000f101d48 */
[----:B------:R-:W-:-:S03]  /*1ff0*/  ISETP.NE.AND P6, PT, R16, RZ, PT ;  /* 0x000000ff1000720c */ /* 0x000fc60003fc5270 */
[----:B------:R1:W-:Y:S01]  /*2000*/  LDGSTS.E.BYPASS.LTC128B.128 [R233+0x3100], [R6.64+0x80], !P0 ;  /* 0x0310008006e97fae */ /* 0x0003e2000c101d48 */
[----:B------:R-:W-:Y:S02]  /*2010*/  ISETP.NE.AND P0, PT, R17, RZ, PT ;  /* 0x000000ff1100720c */ /* 0x000fe40003f05270 */
[----:B------:R-:W-:Y:S01]  /*2020*/  HMMA.16816.F32 R16, R8, R28, RZ ;  /* 0x0000001c0810723c */ /* 0x000fe200000018ff */
[----:B------:R1:W-:Y:S01]  /*2030*/  LDGSTS.E.BYPASS.LTC128B.128 [R233+0x5100], [R6.64+0x100], !P2 ;  /* 0x0510010006e97fae */ /* 0x0003e2000d101d48 */
[----:B------:R-:W-:-:S03]  /*2040*/  ISETP.NE.AND P2, PT, R117, 0x1, PT ;  /* 0x000000017500780c */ /* 0x000fc60003f45270 */
[----:B------:R1:W-:Y:S01]  /*2050*/  LDGSTS.E.BYPASS.LTC128B.128 [R233+0x7100], [R6.64+0x180], !P1 ;  /* 0x0710018006e97fae */ /* 0x0003e2000c901d48 */
[----:B------:R-:W-:Y:S02]  /*2060*/  LOP3.LUT P1, RZ, R14, 0x4, RZ, 0xc0, !PT ;  /* 0x000000040eff7812 */ /* 0x000fe4000782c0ff */
[C---:B---3--:R-:W-:Y:S01]  /*2070*/  HMMA.16816.F32 R12, R8.reuse, R24, RZ ;  /* 0x00000018080c723c */ /* 0x048fe200000018ff */
[----:B------:R-:W-:Y:S01]  /*2080*/  LDSM.16.M88.4 R60, [R198+0x8100] ;  /* 0x00810000c63c783b */ /* 0x000fe20000000200 */
[----:B------:R-:W-:Y:S02]  /*2090*/  SEL R0, R0, 0xffffffe0, !P1 ;  /* 0xffffffe000007807 */ /* 0x000fe40004800000 */
[C---:B------:R-:W-:Y:S01]  /*20a0*/  @P0 LEA R102, P1, R35.reuse, R100, 0x1 ;  /* 0x0000006423660211 */ /* 0x040fe200078208ff */
[----:B------:R-:W-:Y:S02]  /*20b0*/  LDSM.16.M88.4 R64, [R198+0x8900] ;  /* 0x00890000c640783b */ /* 0x000fe40000000200 */
[C---:B------:R-:W-:Y:S01]  /*20c0*/  IMAD R202, R0.reuse, 0x2, R199 ;  /* 0x0000000200ca7824 */ /* 0x040fe200078e02c7 */
[----:B------:R-:W-:Y:S01]  /*20d0*/  HMMA.16816.F32 R24, R8, R26, RZ ;  /* 0x0000001a0818723c */ /* 0x000fe200000018ff */
[----:B------:R-:W-:Y:S01]  /*20e0*/  @P0 LEA.HI.X R103, R35, R101, R44, 0x1, P1 ;  /* 0x0000006523670211 */ /* 0x000fe200008f0c2c */
[----:B------:R-:W-:Y:S01]  /*20f0*/  LDSM.16.M88.4 R76, [R198+0x9100] ;  /* 0x00910000c64c783b */ /* 0x000fe20000000200 */
[----:B------:R-:W-:-:S03]  /*2100*/  IMAD R201, R0, 0x2, R200 ;  /* 0x0000000200c97824 */ /* 0x000fc600078e02c8 */
[----:B------:R-:W-:Y:S02]  /*2110*/  LDSM.16.M88.4 R84, [R198+0x9900] ;  /* 0x00990000c654783b */ /* 0x000fe40000000200 */
[C---:B------:R-:W-:Y:S02]  /*2120*/  HMMA.16816.F32 R28, R8.reuse, R30, RZ ;  /* 0x0000001e081c723c */ /* 0x040fe400000018ff */
[----:B------:R-:W-:Y:S04]  /*2130*/  LDSM.16.M88.4 R88, [R197+0x1000] ;  /* 0x00100000c558783b */ /* 0x000fe80000000200 */
[----:B------:R-:W-:Y:S02]  /*2140*/  LDSM.16.M88.4 R96, [R197+0x1800] ;  /* 0x00180000c560783b */ /* 0x000fe40000000200 */
[C---:B------:R-:W-:Y:S01]  /*2150*/  HMMA.16816.F32 R32, R8.reuse, R36, RZ ;  /* 0x000000240820723c */ /* 0x040fe200000018ff */
[----:B-1----:R-:W-:Y:S01]  /*2160*/  LEA.HI R7, R107, R109, RZ, 0x2 ;  /* 0x0000006d6b077211 */ /* 0x002fe200078f10ff */
[----:B------:R-:W-:Y:S03]  /*2170*/  LDSM.16.M88.4 R80, [R192+0xb100] ;  /* 0x00b10000c050783b */ /* 0x000fe60000000200 */
[----:B------:R-:W-:Y:S01]  /*2180*/  LOP3.LUT R7, R7, 0xfffffffc, RZ, 0xc0, !PT ;  /* 0xfffffffc07077812 */ /* 0x000fe200078ec0ff */
[----:B------:R-:W-:Y:S02]  /*2190*/  LDSM.16.M88.4 R92, [R192+0xb900] ;  /* 0x00b90000c05c783b */ /* 0x000fe40000000200 */
[----:B------:R-:W-:Y:S02]  /*21a0*/  HMMA.16816.F32 R36, R8, R38, RZ ;  /* 0x000000260824723c */ /* 0x000fe400000018ff */
[----:B------:R-:W1:Y:S04]  /*21b0*/  LDSM.16.M88.4 R8, [R202+0x10100] ;  /* 0x01010000ca08783b */ /* 0x000e680000000200 */
[----:B------:R-:W0:Y:S02]  /*21c0*/  LDGDEPBAR ;  /* 0x00000000000079af */ /* 0x000e240000000000 */
[C---:B------:R-:W-:Y:S08]  /*21d0*/  HMMA.16816.F32 R44, R20.reuse, R48, R12 ;  /* 0x00000030142c723c */ /* 0x040ff0000000180c */
[C---:B------:R-:W-:Y:S08]  /*21e0*/  HMMA.16816.F32 R40, R20.reuse, R50, R24 ;  /* 0x000000321428723c */ /* 0x040ff00000001818 */
[C---:B------:R-:W-:Y:S08]  /*21f0*/  HMMA.16816.F32 R12, R20.reuse, R70, R28 ;  /* 0x00000046140c723c */ /* 0x040ff0000000181c */
[C---:B------:R-:W-:Y:S01]  /*2200*/  HMMA.16816.F32 R24, R20.reuse, R68, R16 ;  /* 0x000000441418723c */ /* 0x040fe20000001810 */
[----:B------:R-:W-:Y:S04]  /*2210*/  LDSM.16.M88.4 R16, [R201+0x10100] ;  /* 0x01010000c910783b */ /* 0x000fe80000000200 */
[----:B------:R-:W2:Y:S03]  /*2220*/  LDSM.16.M88.4 R68, [R197] ;  /* 0x00000000c544783b */ /* 0x000ea60000000200 */
[C---:B------:R-:W-:Y:S08]  /*2230*/  HMMA.16816.F32 R32, R20.reuse, R72, R32 ;  /* 0x000000481420723c */ /* 0x040ff00000001820 */
[----:B------:R-:W-:Y:S01]  /*2240*/  HMMA.16816.F32 R36, R20, R74, R36 ;  /* 0x0000004a1424723c */ /* 0x000fe20000001824 */
[----:B------:R-:W3:Y:S07]  /*2250*/  LDSM.16.M88.4 R72, [R197+0x800] ;  /* 0x00080000c548783b */ /* 0x000eee0000000200 */
[C---:B-1----:R-:W-:Y:S08]  /*2260*/  HMMA.16816.F32 R48, R8.reuse, R60, R44 ;  /* 0x0000003c0830723c */ /* 0x042ff0000000182c */
[C---:B------:R-:W-:Y:S01]  /*2270*/  HMMA.16816.F32 R44, R8.reuse, R62, R40 ;  /* 0x0000003e082c723c */ /* 0x040fe20000001828 */
[----:B------:R-:W-:Y:S07]  /*2280*/  LDSM.16.M88.4 R60, [R192+0xa100] ;  /* 0x00a10000c03c783b */ /* 0x000fee0000000200 */
[C---:B------:R-:W-:Y:S01]  /*2290*/  HMMA.16816.F32 R28, R8.reuse, R66, R12 ;  /* 0x00000042081c723c */ /* 0x040fe2000000180c */
[----:B------:R-:W1:Y:S07]  /*22a0*/  LDSM.16.M88.4 R12, [R199+0x14100] ;  /* 0x01410000c70c783b */ /* 0x000e6e0000000200 */
[C---:B------:R-:W-:Y:S01]  /*22b0*/  HMMA.16816.F32 R40, R8.reuse, R64, R24 ;  /* 0x000000400828723c */ /* 0x040fe20000001818 */
[----:B------:R-:W4:Y:S07]  /*22c0*/  LDSM.16.M88.4 R64, [R192+0xa900] ;  /* 0x00a90000c040783b */ /* 0x000f2e0000000200 */
[C---:B------:R-:W-:Y:S08]  /*22d0*/  HMMA.16816.F32 R24, R8.reuse, R76, R32 ;  /* 0x0000004c0818723c */ /* 0x040ff00000001820 */
[C---:B------:R-:W-:Y:S01]  /*22e0*/  HMMA.16816.F32 R20, R8.reuse, R78, R36 ;  /* 0x0000004e0814723c */ /* 0x040fe20000001824 */
[----:B------:R-:W-:Y:S07]  /*22f0*/  LDSM.16.M88.4 R76, [R203+0x2800] ;  /* 0x00280000cb4c783b */ /* 0x000fee0000000200 */
[C---:B------:R-:W-:Y:S08]  /*2300*/  HMMA.16816.F32 R32, R8.reuse, R84, R52 ;  /* 0x000000540820723c */ /* 0x040ff00000001834 */
[----:B------:R-:W-:Y:S01]  /*2310*/  HMMA.16816.F32 R52, R8, R86, R56 ;  /* 0x000000560834723c */ /* 0x000fe20000001838 */
[----:B------:R-:W-:Y:S04]  /*2320*/  LDSM.16.M88.4 R8, [R200+0x14100] ;  /* 0x01410000c808783b */ /* 0x000fe80000000200 */
[----:B------:R-:W5:Y:S03]  /*2330*/  LDSM.16.M88.4 R56, [R203+0x2000] ;  /* 0x00200000cb38783b */ /* 0x000f660000000200 */
[C---:B--2---:R-:W-:Y:S01]  /*2340*/  HMMA.16816.F32 R48, R16.reuse, R68, R48 ;  /* 0x000000441030723c */ /* 0x044fe20000001830 */
[----:B------:R-:W-:Y:S07]  /*2350*/  LDSM.16.M88.4 R84, [R198+0xb100] ;  /* 0x00b10000c654783b */ /* 0x000fee0000000200 */
[C---:B------:R-:W-:Y:S01]  /*2360*/  HMMA.16816.F32 R44, R16.reuse, R70, R44 ;  /* 0x00000046102c723c */ /* 0x040fe2000000182c */
[----:B------:R-:W-:Y:S07]  /*2370*/  LDSM.16.M88.4 R68, [R198+0xa900] ;  /* 0x00a90000c644783b */ /* 0x000fee0000000200 */
        /* <DEDUP_REMOVED lines=10> */
[C---:B------:R-:W-:Y:S08]  /*2420*/  HMMA.16816.F32 R60, R12.reuse, R62, R44 ;  /* 0x0000003e0c3c723c */ /* 0x040ff0000000182c */
[C---:B----4-:R-:W-:Y:S01]  /*2430*/  HMMA.16816.F32 R44, R12.reuse, R66, R36 ;  /* 0x000000420c2c723c */ /* 0x050fe20000001824 */
[----:B------:R-:W1:Y:S07]  /*2440*/  LDSM.16.M88.4 R36, [R203+0x3000] ;  /* 0x00300000cb24783b */ /* 0x000e6e0000000200 */
[C---:B------:R-:W-:Y:S08]  /*2450*/  HMMA.16816.F32 R48, R12.reuse, R64, R40 ;  /* 0x000000400c30723c */ /* 0x040ff00000001828 */
[C---:B------:R-:W-:Y:S01]  /*2460*/  HMMA.16816.F32 R40, R12.reuse, R80, R28 ;  /* 0x000000500c28723c */ /* 0x040fe2000000181c */
[----:B------:R-:W2:Y:S07]  /*2470*/  LDSM.16.M88.4 R28, [R203+0x3800] ;  /* 0x00380000cb1c783b */ /* 0x000eae0000000200 */
[C---:B------:R-:W-:Y:S01]  /*2480*/  HMMA.16816.F32 R32, R12.reuse, R82, R24 ;  /* 0x000000520c20723c */ /* 0x040fe20000001818 */
[----:B------:R-:W-:Y:S07]  /*2490*/  LDSM.16.M88.4 R80, [R198+0xb900] ;  /* 0x00b90000c650783b */ /* 0x000fee0000000200 */
[C---:B------:R-:W-:Y:S08]  /*24a0*/  HMMA.16816.F32 R24, R12.reuse, R92, R20 ;  /* 0x0000005c0c18723c */ /* 0x040ff00000001814 */
[----:B------:R-:W-:Y:S01]  /*24b0*/  HMMA.16816.F32 R20, R12, R94, R16 ;  /* 0x0000005e0c14723c */ /* 0x000fe20000001810 */
[----:B------:R-:W3:Y:S04]  /*24c0*/  LDSM.16.M88.4 R16, [R202+0x14100] ;  /* 0x01410000ca10783b */ /* 0x000ee80000000200 */
[----:B------:R-:W-:Y:S03]  /*24d0*/  LDSM.16.M88.4 R92, [R192+0xc100] ;  /* 0x00c10000c05c783b */ /* 0x000fe60000000200 */
[C---:B-----5:R-:W-:Y:S08]  /*24e0*/  HMMA.16816.F32 R12, R8.reuse, R56, R52 ;  /* 0x00000038080c723c */ /* 0x060ff00000001834 */
[C---:B------:R-:W-:Y:S08]  /*24f0*/  HMMA.16816.F32 R60, R8.reuse, R58, R60 ;  /* 0x0000003a083c723c */ /* 0x040ff0000000183c */
[C---:B------:R-:W-:Y:S08]  /*2500*/  HMMA.16816.F32 R56, R8.reuse, R76, R48 ;  /* 0x0000004c0838723c */ /* 0x040ff00000001830 */
[C---:B------:R-:W-:Y:S08]  /*2510*/  HMMA.16816.F32 R52, R8.reuse, R78, R44 ;  /* 0x0000004e0834723c */ /* 0x040ff0000000182c */
[C---:B-1----:R-:W-:Y:S01]  /*2520*/  HMMA.16816.F32 R64, R8.reuse, R36, R40 ;  /* 0x000000240840723c */ /* 0x042fe20000001828 */
[----:B------:R-:W-:Y:S07]  /*2530*/  LDSM.16.M88.4 R40, [R197+0x2000] ;  /* 0x00200000c528783b */ /* 0x000fee0000000200 */
[C---:B------:R-:W-:Y:S01]  /*2540*/  HMMA.16816.F32 R76, R8.reuse, R38, R32 ;  /* 0x00000026084c723c */ /* 0x040fe20000001820 */
[----:B------:R-:W-:Y:S07]  /*2550*/  LDSM.16.M88.4 R36, [R197+0x2800] ;  /* 0x00280000c524783b */ /* 0x000fee0000000200 */
[----:B--2---:R-:W-:Y:S08]  /*2560*/  HMMA.16816.F32 R44, R8, R30, R20 ;  /* 0x0000001e082c723c */ /* 0x004ff00000001814 */
[----:B---3--:R-:W-:Y:S01]  /*2570*/  HMMA.16816.F32 R32, R16, R72, R12 ;  /* 0x000000481020723c */ /* 0x008fe2000000180c */
[----:B------:R-:W1:Y:S07]  /*2580*/  LDSM.16.M88.4 R12, [R201+0x14100] ;  /* 0x01410000c90c783b */ /* 0x000e6e0000000200 */
[----:B------:R-:W-:Y:S01]  /*2590*/  HMMA.16816.F32 R48, R8, R28, R24 ;  /* 0x0000001c0830723c */ /* 0x000fe20000001818 */
[----:B------:R-:W-:Y:S07]  /*25a0*/  LDSM.16.M88.4 R8, [R199+0x18100] ;  /* 0x01810000c708783b */ /* 0x000fee0000000200 */
[C---:B------:R-:W-:Y:S01]  /*25b0*/  HMMA.16816.F32 R28, R16.reuse, R74, R60 ;  /* 0x0000004a101c723c */ /* 0x040fe2000000183c */
[----:B------:R-:W2:Y:S04]  /*25c0*/  LDSM.16.M88.4 R60, [R197+0x3000] ;  /* 0x00300000c53c783b */ /* 0x000ea80000000200 */
[----:B------:R-:W-:Y:S03]  /*25d0*/  LDSM.16.M88.4 R72, [R192+0xc900] ;  /* 0x00c90000c048783b */ /* 0x000fe60000000200 */
[C---:B------:R-:W-:Y:S08]  /*25e0*/  HMMA.16816.F32 R24, R16.reuse, R68, R56 ;  /* 0x000000441018723c */ /* 0x040ff00000001838 */
[C---:B------:R-:W-:Y:S08]  /*25f0*/  HMMA.16816.F32 R20, R16.reuse, R70, R52 ;  /* 0x000000461014723c */ /* 0x040ff00000001834 */
[C---:B------:R-:W-:Y:S08]  /*2600*/  HMMA.16816.F32 R56, R16.reuse, R84, R64 ;  /* 0x000000541038723c */ /* 0x040ff00000001840 */
[C---:B------:R-:W-:Y:S01]  /*2610*/  HMMA.16816.F32 R68, R16.reuse, R86, R76 ;  /* 0x000000561044723c */ /* 0x040fe2000000184c */
[----:B------:R-:W3:Y:S04]  /*2620*/  LDSM.16.M88.4 R84, [R197+0x3800] ;  /* 0x00380000c554783b */ /* 0x000ee80000000200 */
[----:B------:R-:W4:Y:S03]  /*2630*/  LDSM.16.M88.4 R76, [R192+0xd900] ;  /* 0x00d90000c04c783b */ /* 0x000f260000000200 */
[C---:B------:R-:W-:Y:S08]  /*2640*/  HMMA.16816.F32 R52, R16.reuse, R82, R44 ;  /* 0x000000521034723c */ /* 0x040ff0000000182c */
[----:B------:R-:W-:Y:S01]  /*2650*/  HMMA.16816.F32 R64, R16, R80, R48 ;  /* 0x000000501040723c */ /* 0x000fe20000001830 */
[----:B------:R-:W-:Y:S04]  /*2660*/  LDSM.16.M88.4 R16, [R200+0x18100] ;  /* 0x01810000c810783b */ /* 0x000fe80000000200 */
[----:B------:R-:W5:Y:S03]  /*2670*/  LDSM.16.M88.4 R80, [R203+0x4800] ;  /* 0x00480000cb50783b */ /* 0x000f660000000200 */
[C---:B-1----:R-:W-:Y:S08]  /*2680*/  HMMA.16816.F32 R48, R12.reuse, R40, R32 ;  /* 0x000000280c30723c */ /* 0x042ff00000001820 */
[C---:B------:R-:W-:Y:S08]  /*2690*/  HMMA.16816.F32 R44, R12.reuse, R42, R28 ;  /* 0x0000002a0c2c723c */ /* 0x040ff0000000181c */
[C---:B------:R-:W-:Y:S08]  /*26a0*/  HMMA.16816.F32 R40, R12.reuse, R36, R24 ;  /* 0x000000240c28723c */ /* 0x040ff00000001818 */
[C---:B------:R-:W-:Y:S08]  /*26b0*/  HMMA.16816.F32 R36, R12.reuse, R38, R20 ;  /* 0x000000260c24723c */ /* 0x040ff00000001814 */
[C---:B--2---:R-:W-:Y:S01]  /*26c0*/  HMMA.16816.F32 R28, R12.reuse, R62, R68 ;  /* 0x0000003e0c1c723c */ /* 0x044fe20000001844 */
[----:B------:R-:W1:Y:S07]  /*26d0*/  LDSM.16.M88.4 R68, [R203+0x5000] ;  /* 0x00500000cb44783b */ /* 0x000e6e0000000200 */
[C---:B---3--:R-:W-:Y:S08]  /*26e0*/  HMMA.16816.F32 R20, R12.reuse, R86, R52 ;  /* 0x000000560c14723c */ /* 0x048ff00000001834 */
[C---:B------:R-:W-:Y:S08]  /*26f0*/  HMMA.16816.F32 R32, R12.reuse, R60, R56 ;  /* 0x0000003c0c20723c */ /* 0x040ff00000001838 */
[----:B------:R-:W-:Y:S01]  /*2700*/  HMMA.16816.F32 R24, R12, R84, R64 ;  /* 0x000000540c18723c */ /* 0x000fe20000001840 */
[----:B------:R-:W-:Y:S04]  /*2710*/  LDSM.16.M88.4 R64, [R198+0xc100] ;  /* 0x00c10000c640783b */ /* 0x000fe80000000200 */
[----:B------:R-:W-:Y:S03]  /*2720*/  LDSM.16.M88.4 R84, [R197+0x5800] ;  /* 0x00580000c554783b */ /* 0x000fe60000000200 */
[C---:B------:R-:W-:Y:S08]  /*2730*/  HMMA.16816.F32 R12, R8.reuse, R92, R48 ;  /* 0x0000005c080c723c */ /* 0x040ff00000001830 */
[C---:B------:R-:W-:Y:S01]  /*2740*/  HMMA.16816.F32 R48, R8.reuse, R94, R44 ;  /* 0x0000005e0830723c */ /* 0x040fe2000000182c */
[----:B------:R-:W-:Y:S07]  /*2750*/  LDSM.16.M88.4 R92, [R197+0x4000] ;  /* 0x00400000c55c783b */ /* 0x000fee0000000200 */
[C---:B------:R-:W-:Y:S08]  /*2760*/  HMMA.16816.F32 R44, R8.reuse, R72, R40 ;  /* 0x00000048082c723c */ /* 0x040ff00000001828 */
[C---:B------:R-:W-:Y:S08]  /*2770*/  HMMA.16816.F32 R60, R8.reuse, R74, R36 ;  /* 0x0000004a083c723c */ /* 0x040ff00000001824 */
[C---:B------:R-:W-:Y:S08]  /*2780*/  HMMA.16816.F32 R52, R8.reuse, R90, R28 ;  /* 0x0000005a0834723c */ /* 0x040ff0000000181c */
[C---:B----4-:R-:W-:Y:S01]  /*2790*/  HMMA.16816.F32 R28, R8.reuse, R78, R20 ;  /* 0x0000004e081c723c */ /* 0x050fe20000001814 */
[----:B------:R-:W2:Y:S07]  /*27a0*/  LDSM.16.M88.4 R20, [R203+0x5800] ;  /* 0x00580000cb14783b */ /* 0x000eae0000000200 */
[C---:B------:R-:W-:Y:S01]  /*27b0*/  HMMA.16816.F32 R56, R8.reuse, R88, R32 ;  /* 0x000000580838723c */ /* 0x040fe20000001820 */
[----:B------:R-:W-:Y:S07]  /*27c0*/  LDSM.16.M88.4 R88, [R197+0x4800] ;  /* 0x00480000c558783b */ /* 0x000fee0000000200 */
[----:B------:R-:W-:Y:S01]  /*27d0*/  HMMA.16816.F32 R72, R8, R76, R24 ;  /* 0x0000004c0848723c */ /* 0x000fe20000001818 */
[----:B------:R-:W3:Y:S04]  /*27e0*/  LDSM.16.M88.4 R8, [R202+0x18100] ;  /* 0x01810000ca08783b */ /* 0x000ee80000000200 */
[----:B------:R-:W-:Y:S03]  /*27f0*/  LDSM.16.M88.4 R76, [R198+0xd900] ;  /* 0x00d90000c64c783b */ /* 0x000fe60000000200 */
[C---:B-----5:R-:W-:Y:S01]  /*2800*/  HMMA.16816.F32 R36, R16.reuse, R80, R44 ;  /* 0x000000501024723c */ /* 0x060fe2000000182c */
[----:B------:R-:W4:Y:S07]  /*2810*/  LDSM.16.M88.4 R44, [R198+0xc900] ;  /* 0x00c90000c62c783b */ /* 0x000f2e0000000200 */
[C---:B------:R-:W-:Y:S01]  /*2820*/  HMMA.16816.F32 R32, R16.reuse, R82, R60 ;  /* 0x000000521020723c */ /* 0x040fe2000000183c */
[----:B------:R-:W5:Y:S07]  /*2830*/  LDSM.16.M88.4 R80, [R198+0xd100] ;  /* 0x00d10000c650783b */ /* 0x000f6e0000000200 */
[C---:B------:R-:W-:Y:S01]  /*2840*/  HMMA.16816.F32 R24, R16.reuse, R96, R12 ;  /* 0x000000601018723c */ /* 0x040fe2000000180c */
[----:B------:R-:W3:Y:S07]  /*2850*/  LDSM.16.M88.4 R12, [R201+0x18100] ;  /* 0x01810000c90c783b */ /* 0x000eee0000000200 */
[C---:B------:R-:W-:Y:S08]  /*2860*/  HMMA.16816.F32 R40, R16.reuse, R98, R48 ;  /* 0x000000621028723c */ /* 0x040ff00000001830 */
[C---:B-1----:R-:W-:Y:S08]  /*2870*/  HMMA.16816.F32 R48, R16.reuse, R68, R56 ;  /* 0x000000441030723c */ /* 0x042ff00000001838 */
[C---:B------:R-:W-:Y:S01]  /*2880*/  HMMA.16816.F32 R52, R16.reuse, R70, R52 ;  /* 0x000000461034723c */ /* 0x040fe20000001834 */
[----:B------:R-:W1:Y:S07]  /*2890*/  LDSM.16.M88.4 R68, [R197+0x5000] ;  /* 0x00500000c544783b */ /* 0x000e6e0000000200 */
[C---:B--2---:R-:W-:Y:S01]  /*28a0*/  HMMA.16816.F32 R56, R16.reuse, R20, R72 ;  /* 0x000000141038723c */ /* 0x044fe20000001848 */
[----:B------:R-:W-:Y:S07]  /*28b0*/  LDSM.16.M88.4 R72, [R192+0xf100] ;  /* 0x00f10000c048783b */ /* 0x000fee0000000200 */
[----:B------:R-:W-:Y:S01]  /*28c0*/  HMMA.16816.F32 R20, R16, R22, R28 ;  /* 0x000000161014723c */ /* 0x000fe2000000181c */
[----:B------:R-:W-:Y:S07]  /*28d0*/  LDSM.16.M88.4 R28, [R192+0xe100] ;  /* 0x00e10000c01c783b */ /* 0x000fee0000000200 */
[C---:B---3--:R-:W-:Y:S08]  /*28e0*/  HMMA.16816.F32 R16, R8.reuse, R64, R24 ;  /* 0x000000400810723c */ /* 0x048ff00000001818 */
[C---:B------:R-:W-:Y:S08]  /*28f0*/  HMMA.16816.F32 R60, R8.reuse, R66, R40 ;  /* 0x00000042083c723c */ /* 0x040ff00000001828 */
[C---:B----4-:R-:W-:Y:S08]  /*2900*/  HMMA.16816.F32 R64, R8.reuse, R44, R36 ;  /* 0x0000002c0840723c */ /* 0x050ff00000001824 */
[C---:B------:R-:W-:Y:S08]  /*2910*/  HMMA.16816.F32 R40, R8.reuse, R46, R32 ;  /* 0x0000002e0828723c */ /* 0x040ff00000001820 */
[C---:B-----5:R-:W-:Y:S08]  /*2920*/  HMMA.16816.F32 R44, R8.reuse, R80, R48 ;  /* 0x00000050082c723c */ /* 0x060ff00000001830 */
[C---:B------:R-:W-:Y:S01]  /*2930*/  HMMA.16816.F32 R48, R8.reuse, R82, R52 ;  /* 0x000000520830723c */ /* 0x040fe20000001834 */
[----:B------:R-:W-:Y:S07]  /*2940*/  LDSM.16.M88.4 R80, [R203+0x6000] ;  /* 0x00600000cb50783b */ /* 0x000fee0000000200 */
[C---:B------:R-:W-:Y:S01]  /*2950*/  HMMA.16816.F32 R52, R8.reuse, R76, R56 ;  /* 0x0000004c0834723c */ /* 0x040fe20000001838 */
[----:B------:R-:W-:Y:S07]  /*2960*/  LDSM.16.M88.4 R56, [R192+0xe900] ;  /* 0x00e90000c038783b */ /* 0x000fee0000000200 */
[----:B------:R-:W-:Y:S01]  /*2970*/  HMMA.16816.F32 R36, R8, R78, R20 ;  /* 0x0000004e0824723c */ /* 0x000fe20000001814 */
[----:B------:R-:W2:Y:S04]  /*2980*/  LDSM.16.M88.4 R8, [R199+0x1c100] ;  /* 0x01c10000c708783b */ /* 0x000ea80000000200 */
[----:B------:R-:W-:Y:S03]  /*2990*/  LDSM.16.M88.4 R76, [R192+0xf900] ;  /* 0x00f90000c04c783b */ /* 0x000fe60000000200 */
[C---:B------:R-:W-:Y:S01]  /*29a0*/  HMMA.16816.F32 R24, R12.reuse, R92, R16 ;  /* 0x0000005c0c18723c */ /* 0x040fe20000001810 */
[----:B------:R-:W3:Y:S07]  /*29b0*/  LDSM.16.M88.4 R16, [R200+0x1c100] ;  /* 0x01c10000c810783b */ /* 0x000eee0000000200 */
[C---:B------:R-:W-:Y:S08]  /*29c0*/  HMMA.16816.F32 R20, R12.reuse, R94, R60 ;  /* 0x0000005e0c14723c */ /* 0x040ff0000000183c */
[C---:B------:R-:W-:Y:S08]  /*29d0*/  HMMA.16816.F32 R32, R12.reuse, R88, R64 ;  /* 0x000000580c20723c */ /* 0x040ff00000001840 */
[C---:B------:R-:W-:Y:S08]  /*29e0*/  HMMA.16816.F32 R40, R12.reuse, R90, R40 ;  /* 0x0000005a0c28723c */ /* 0x040ff00000001828 */
[C---:B------:R-:W-:Y:S08]  /*29f0*/  HMMA.16816.F32 R64, R12.reuse, R84, R52 ;  /* 0x000000540c40723c */ /* 0x040ff00000001834 */
[C---:B-1----:R-:W-:Y:S08]  /*2a00*/  HMMA.16816.F32 R44, R12.reuse, R68, R44 ;  /* 0x000000440c2c723c */ /* 0x042ff0000000182c */
[----:B------:R-:W-:Y:S01]  /*2a10*/  HMMA.16816.F32 R48, R12, R70, R48 ;  /* 0x000000460c30723c */ /* 0x000fe20000001830 */
[----:B------:R-:W-:Y:S07]  /*2a20*/  LDSM.16.M88.4 R68, [R203+0x7800] ;  /* 0x00780000cb44783b */ /* 0x000fee0000000200 */
[C---:B--2---:R-:W-:Y:S08]  /*2a30*/  HMMA.16816.F32 R52, R8.reuse, R28, R24 ;  /* 0x0000001c0834723c */ /* 0x044ff00000001818 */
[----:B------:R-:W-:Y:S01]  /*2a40*/  HMMA.16816.F32 R20, R8, R30, R20 ;  /* 0x0000001e0814723c */ /* 0x000fe20000001814 */
[----:B------:R-:W1:Y:S07]  /*2a50*/  LDSM.16.M88.4 R28, [R203+0x6800] ;  /* 0x00680000cb1c783b */ /* 0x000e6e0000000200 */
[----:B------:R-:W-:Y:S01]  /*2a60*/  HMMA.16816.F32 R60, R12, R86, R36 ;  /* 0x000000560c3c723c */ /* 0x000fe20000001824 */
[----:B------:R-:W-:Y:S04]  /*2a70*/  LDSM.16.M88.4 R12, [R202+0x1c100] ;  /* 0x01c10000ca0c783b */ /* 0x000fe80000000200 */
[----:B------:R-:W2:Y:S03]  /*2a80*/  LDSM.16.M88.4 R84, [R198+0xe100] ;  /* 0x00e10000c654783b */ /* 0x000ea60000000200 */
[C---:B------:R-:W-:Y:S08]  /*2a90*/  HMMA.16816.F32 R24, R8.reuse, R56, R32 ;  /* 0x000000380818723c */ /* 0x040ff00000001820 */
[C---:B------:R-:W-:Y:S01]  /*2aa0*/  HMMA.16816.F32 R32, R8.reuse, R58, R40 ;  /* 0x0000003a0820723c */ /* 0x040fe20000001828 */
[----:B------:R-:W4:Y:S04]  /*2ab0*/  LDSM.16.M88.4 R40, [R203+0x7000] ;  /* 0x00700000cb28783b */ /* 0x000f280000000200 */
[----:B------:R-:W-:Y:S03]  /*2ac0*/  LDSM.16.M88.4 R56, [R197+0x6800] ;  /* 0x00680000c538783b */ /* 0x000fe60000000200 */
[C---:B------:R-:W-:Y:S08]  /*2ad0*/  HMMA.16816.F32 R36, R8.reuse, R72, R44 ;  /* 0x000000480824723c */ /* 0x040ff0000000182c */
[----:B------:R-:W-:Y:S01]  /*2ae0*/  HMMA.16816.F32 R48, R8, R74, R48 ;  /* 0x0000004a0830723c */ /* 0x000fe20000001830 */
[----:B------:R-:W5:Y:S07]  /*2af0*/  LDSM.16.M88.4 R72, [R198+0xe900] ;  /* 0x00e90000c648783b */ /* 0x000f6e0000000200 */
[----:B---3--:R-:W-:Y:S08]  /*2b00*/  HMMA.16816.F32 R44, R16, R80, R52 ;  /* 0x00000050102c723c */ /* 0x008ff00000001834 */
[C---:B------:R-:W-:Y:S08]  /*2b10*/  HMMA.16816.F32 R64, R8.reuse, R76, R64 ;  /* 0x0000004c0840723c */ /* 0x040ff00000001840 */
[----:B------:R-:W-:Y:S01]  /*2b20*/  HMMA.16816.F32 R76, R8, R78, R60 ;  /* 0x0000004e084c723c */ /* 0x000fe2000000183c */
[----:B------:R-:W-:Y:S07]  /*2b30*/  LDSM.16.M88.4 R8, [R201+0x1c100] ;  /* 0x01c10000c908783b */ /* 0x000fee0000000200 */
[C---:B------:R-:W-:Y:S01]  /*2b40*/  HMMA.16816.F32 R88, R16.reuse, R82, R20 ;  /* 0x000000521058723c */ /* 0x040fe20000001814 */
[----:B------:R-:W3:Y:S07]  /*2b50*/  LDSM.16.M88.4 R80, [R197+0x6000] ;  /* 0x00600000c550783b */ /* 0x000eee0000000200 */
[----:B-1----:R-:W-:Y:S08]  /*2b60*/  HMMA.16816.F32 R24, R16, R28, R24 ;  /* 0x0000001c1018723c */ /* 0x002ff00000001818 */
[----:B--2---:R-:W-:Y:S08]  /*2b70*/  HMMA.16816.F32 R20, R12, R84, R44 ;  /* 0x000000540c14723c */ /* 0x004ff0000000182c */
[C---:B------:R-:W-:Y:S01]  /*2b80*/  HMMA.16816.F32 R28, R16.reuse, R30, R32 ;  /* 0x0000001e101c723c */ /* 0x040fe20000001820 */
[----:B------:R-:W-:Y:S07]  /*2b90*/  LDSM.16.M88.4 R32, [R197+0x7000] ;  /* 0x00700000c520783b */ /* 0x000fee0000000200 */
[C---:B----4-:R-:W-:Y:S08]  /*2ba0*/  HMMA.16816.F32 R36, R16.reuse, R40, R36 ;  /* 0x000000281024723c */ /* 0x050ff00000001824 */
[C---:B------:R-:W-:Y:S01]  /*2bb0*/  HMMA.16816.F32 R48, R16.reuse, R42, R48 ;  /* 0x0000002a1030723c */ /* 0x040fe20000001830 */
[----:B------:R-:W1:Y:S07]  /*2bc0*/  LDSM.16.M88.4 R40, [R198+0xf100] ;  /* 0x00f10000c628783b */ /* 0x000e6e0000000200 */
[----:B------:R-:W-:Y:S01]  /*2bd0*/  HMMA.16816.F32 R60, R16, R68, R64 ;  /* 0x00000044103c723c */ /* 0x000fe20000001840 */
[----:B------:R-:W2:Y:S07]  /*2be0*/  LDSM.16.M88.4 R64, [R198+0xf900] ;  /* 0x00f90000c640783b */ /* 0x000eae0000000200 */
[----:B-----5:R-:W-:Y:S08]  /*2bf0*/  HMMA.16816.F32 R44, R12, R72, R24 ;  /* 0x000000480c2c723c */ /* 0x020ff00000001818 */
[----:B------:R-:W-:Y:S08]  /*2c00*/  HMMA.16816.F32 R52, R16, R70, R76 ;  /* 0x000000461034723c */ /* 0x000ff0000000184c */
[----:B---3--:R-:W-:Y:S08]  /*2c10*/  HMMA.16816.F32 R68, R8, R80, R20 ;  /* 0x000000500844723c */ /* 0x008ff00000001814 */
[----:B------:R-:W-:Y:S08]  /*2c20*/  HMMA.16816.F32 R28, R12, R74, R28 ;  /* 0x0000004a0c1c723c */ /* 0x000ff0000000181c */
[----:B------:R-:W-:Y:S08]  /*2c30*/  HMMA.16816.F32 R44, R8, R56, R44 ;  /* 0x00000038082c723c */ /* 0x000ff0000000182c */
[----:B-1----:R-:W-:Y:S01]  /*2c40*/  HMMA.16816.F32 R24, R12, R40, R36 ;  /* 0x000000280c18723c */ /* 0x002fe20000001824 */
[----:B------:R-:W1:Y:S01]  /*2c50*/  LDSM.16.M88.4 R36, [R197+0x7800] ;  /* 0x00780000c524783b */ /* 0x000e620000000200 */
[----:B------:R-:W-:Y:S01]  /*2c60*/  FMUL.FTZ R2, R68, c[0x0][0x320] ;  /* 0x0000c80044027a20 */ /* 0x000fe20000410000 */
[----:B------:R-:W-:-:S04]  /*2c70*/  DEPBAR.LE SB0, 0x0 ;  /* 0x000080000000791a */ /* 0x000fc80000000000 */
[----:B------:R-:W-:Y:S01]  /*2c80*/  BAR.SYNC.DEFER_BLOCKING 0x0 ;  /* 0x0000000000007b1d */ /* 0x000fe20000010000 */
[----:B------:R-:W-:Y:S08]  /*2c90*/  HMMA.16816.F32 R56, R8, R58, R28 ;  /* 0x0000003a0838723c */ /* 0x000ff0000000181c */
[C---:B--2---:R-:W-:Y:S01]  /*2ca0*/  HMMA.16816.F32 R16, R12.reuse, R64, R60 ;  /* 0x000000400c10723c */ /* 0x044fe2000000183c */
[----:B------:R2:W3:Y:S07]  /*2cb0*/  MUFU.TANH R61, R2 ;  /* 0x00000002003d7308 */ /* 0x0004ee0000002400 */
[----:B------:R-:W-:Y:S01]  /*2cc0*/  HMMA.16816.F32 R20, R12, R42, R48 ;  /* 0x0000002a0c14723c */ /* 0x000fe20000001830 */
[----:B------:R-:W-:Y:S01]  /*2cd0*/  @!PT LDS RZ, [RZ] ;  /* 0x00000000fffff984 */ /* 0x000fe20000000800 */
[----:B------:R-:W-:Y:S01]  /*2ce0*/  @!PT LDS RZ, [RZ] ;  /* 0x00000000fffff984 */ /* 0x000fe20000000800 */
[----:B------:R-:W-:Y:S01]  /*2cf0*/  @!PT LDS RZ, [RZ] ;  /* 0x00000000fffff984 */ /* 0x000fe20000000800 */
[----:B------:R4:W-:Y:S07]  /*2d00*/  @P0 LDGSTS.E.BYPASS.LTC128B.128 [R233+0x8100], [R100.64], !P3 ;  /* 0x0810000064e90fae */ /* 0x0009ee000d901d48 */
[----:B------:R-:W-:Y:S01]  /*2d10*/  FMUL.FTZ R6, R57, c[0x0][0x320] ;  /* 0x0000c80039067a20 */ /* 0x000fe20000410000 */
[----:B------:R-:W-:Y:S01]  /*2d20*/  HMMA.16816.F32 R48, R8, R32, R24 ;  /* 0x000000200830723c */ /* 0x000fe20000001818 */
[----:B--2---:R-:W-:Y:S01]  /*2d30*/  FMUL.FTZ R2, R69, c[0x0][0x320] ;  /* 0x0000c80045027a20 */ /* 0x004fe20000410000 */
[----:B------:R4:W-:Y:S01]  /*2d40*/  @P0 LDGSTS.E.BYPASS.LTC128B.128 [R233+0xa100], [R100.64+0x80], !P6 ;  /* 0x0a10008064e90fae */ /* 0x0009e2000f101d48 */
[----:B------:R2:W1:Y:S03]  /*2d50*/  MUFU.TANH R26, R6 ;  /* 0x00000006001a7308 */ /* 0x0004660000002400 */
[----:B------:R4:W-:Y:S02]  /*2d60*/  @P0 LDGSTS.E.BYPASS.LTC128B.128 [R233+0xc100], [R100.64+0x100], !P5 ;  /* 0x0c10010064e90fae */ /* 0x0009e4000e901d48 */
[----:B------:R-:W-:Y:S02]  /*2d70*/  HMMA.16816.F32 R52, R12, R66, R52 ;  /* 0x000000420c34723c */ /* 0x000fe40000001834 */
[----:B------:R4:W-:Y:S01]  /*2d80*/  @P0 LDGSTS.E.BYPASS.LTC128B.128 [R233+0xe100], [R100.64+0x180], !P4 ;  /* 0x0e10018064e90fae */ /* 0x0009e2000e101d48 */
[----:B------:R5:W3:Y:S03]  /*2d90*/  MUFU.TANH R28, R2 ;  /* 0x00000002001c7308 */ /* 0x000ae60000002400 */
[----:B------:R4:W-:Y:S02]  /*2da0*/  @P0 LDGSTS.E.BYPASS.LTC128B.128 [R233+0x9100], [R102.64], !P3 ;  /* 0x0910000066e90fae */ /* 0x0009e4000d901d48 */
[----:B------:R-:W-:Y:S02]  /*2db0*/  HMMA.16816.F32 R32, R8, R34, R20 ;  /* 0x000000220820723c */ /* 0x000fe40000001814 */
[----:B------:R4:W-:Y:S01]  /*2dc0*/  @P0 LDGSTS.E.BYPASS.LTC128B.128 [R233+0xb100], [R102.64+0x80], !P6 ;  /* 0x0b10008066e90fae */ /* 0x0009e2000f101d48 */
[----:B--2---:R-:W-:Y:S01]  /*2dd0*/  LOP3.LUT R6, R3, 0xffffff8, RZ, 0xc0, !PT ;  /* 0x0ffffff803067812 */ /* 0x004fe200078ec0ff */
[----:B------:R-:W-:-:S02]  /*2de0*/  IMAD.IADD R3, R109, 0x1, -R7 ;  /* 0x000000016d037824 */ /* 0x000fc400078e0a07 */
[----:B------:R4:W-:Y:S02]  /*2df0*/  @P0 LDGSTS.E.BYPASS.LTC128B.128 [R233+0xd100], [R102.64+0x100], !P5 ;  /* 0x0d10010066e90fae */ /* 0x0009e4000e901d48 */
[----:B-1----:R-:W-:Y:S01]  /*2e00*/  HMMA.16816.F32 R40, R8, R36, R16 ;  /* 0x000000240828723c */ /* 0x002fe20000001810 */
[----:B------:R-:W-:Y:S01]  /*2e10*/  LEA.HI R7, R3, R3, RZ, 0x1 ;  /* 0x0000000303077211 */ /* 0x000fe200078f08ff */
[----:B------:R4:W-:Y:S01]  /*2e20*/  @P0 LDGSTS.E.BYPASS.LTC128B.128 [R233+0xf100], [R102.64+0x180], !P4 ;  /* 0x0f10018066e90fae */ /* 0x0009e2000e101d48 */
[----:B-----5:R-:W-:Y:S02]  /*2e30*/  FMUL.FTZ R2, R70, c[0x0][0x320] ;  /* 0x0000c80046027a20 */ /* 0x020fe40000410000 */
[----:B------:R-:W-:Y:S01]  /*2e40*/  LOP3.LUT R7, R7, 0x1ffffffe, RZ, 0xc0, !PT ;  /* 0x1ffffffe07077812 */ /* 0x000fe200078ec0ff */
[----:B------:R-:W0:Y:S01]  /*2e50*/  LDGDEPBAR ;  /* 0x00000000000079af */ /* 0x000e220000000000 */
[----:B------:R1:W2:Y:S01]  /*2e60*/  MUFU.TANH R62, R2 ;  /* 0x00000002003e7308 */ /* 0x0002a20000002400 */
[----:B------:R-:W-:Y:S01]  /*2e70*/  IMAD.IADD R16, R105, 0x1, -R6 ;  /* 0x0000000169107824 */ /* 0x000fe200078e0a06 */
[----:B------:R-:W-:Y:S01]  /*2e80*/  HMMA.16816.F32 R20, R12, R86, R88 ;  /* 0x000000560c14723c */ /* 0x000fe20000001858 */
[----:B------:R-:W-:-:S02]  /*2e90*/  IMAD.IADD R7, R3, 0x1, -R7 ;  /* 0x0000000103077824 */ /* 0x000fc400078e0a07 */
[----:B------:R-:W-:-:S04]  /*2ea0*/  FMUL.FTZ R17, R48, c[0x0][0x320] ;  /* 0x0000c80030117a20 */ /* 0x000fc80000410000 */
[----:B------:R-:W-:Y:S01]  /*2eb0*/  FMUL.FTZ R13, R32, c[0x0][0x320] ;  /* 0x0000c800200d7a20 */ /* 0x000fe20000410000 */
[----:B------:R-:W-:Y:S01]  /*2ec0*/  HMMA.16816.F32 R36, R8, R38, R52 ;  /* 0x000000260824723c */ /* 0x000fe20000001834 */
[----:B------:R-:W2:Y:S01]  /*2ed0*/  MUFU.TANH R25, R17 ;  /* 0x0000001100197308 */ /* 0x000ea20000002400 */
[----:B-1----:R-:W-:-:S07]  /*2ee0*/  FMUL.FTZ R2, R44, c[0x0][0x320] ;  /* 0x0000c8002c027a20 */ /* 0x002fce0000410000 */
[----:B------:R-:W1:Y:S07]  /*2ef0*/  MUFU.TANH R24, R13 ;  /* 0x0000000d00187308 */ /* 0x000e6e0000002400 */
[----:B------:R-:W-:Y:S01]  /*2f00*/  HMMA.16816.F32 R20, R8, R82, R20 ;  /* 0x000000520814723c */ /* 0x000fe20000001814 */
[----:B------:R5:W1:Y:S06]  /*2f10*/  MUFU.TANH R60, R2 ;  /* 0x00000002003c7308 */ /* 0x000a6c0000002400 */
[----:B------:R-:W-:-:S06]  /*2f20*/  FMUL.FTZ R9, R49, c[0x0][0x320] ;  /* 0x0000c80031097a20 */ /* 0x000fcc0000410000 */
[----:B------:R-:W1:Y:S01]  /*2f30*/  MUFU.TANH R9, R9 ;  /* 0x0000000900097308 */ /* 0x000e620000002400 */
[----:B-----5:R-:W-:-:S07]  /*2f40*/  FMUL.FTZ R2, R45, c[0x0][0x320] ;  /* 0x0000c8002d027a20 */ /* 0x020fce0000410000 */
[----:B------:R5:W1:Y:S02]  /*2f50*/  MUFU.TANH R44, R2 ;  /* 0x00000002002c7308 */ /* 0x000a640000002400 */
[----:B-----5:R-:W-:-:S06]  /*2f60*/  FMUL.FTZ R2, R56, c[0x0][0x320] ;  /* 0x0000c80038027a20 */ /* 0x020fcc0000410000 */
[----:B------:R5:W1:Y:S02]  /*2f70*/  MUFU.TANH R31, R2 ;  /* 0x00000002001f7308 */ /* 0x000a640000002400 */
[----:B-----5:R-:W-:-:S05]  /*2f80*/  LOP3.LUT R2, R106, 0xffffffe0, RZ, 0xc0, !PT ;  /* 0xffffffe06a027812 */ /* 0x020fca00078ec0ff */
[----:B------:R-:W-:-:S05]  /*2f90*/  IMAD.IADD R2, R109, 0x1, -R2 ;  /* 0x000000016d027824 */ /* 0x000fca00078e0a02 */
[----:B------:R-:W-:-:S04]  /*2fa0*/  SHF.R.S32.HI R18, RZ, 0x1f, R2 ;  /* 0x0000001fff127819 */ /* 0x000fc80000011402 */
[----:B------:R-:W-:-:S04]  /*2fb0*/  LEA.HI R6, R18, R2, RZ, 0x2 ;  /* 0x0000000212067211 */ /* 0x000fc800078f10ff */
[----:B------:R-:W-:-:S05]  /*2fc0*/  LEA.HI.SX32 R12, R6, R181, 0x1e ;  /* 0x000000b5060c7211 */ /* 0x000fca00078ff2ff */
[----:B------:R-:W-:-:S04]  /*2fd0*/  IMAD R3, R16, 0x10, R12 ;  /* 0x0000001010037824 */ /* 0x000fc800078e020c */
[----:B------:R-:W-:Y:S02]  /*2fe0*/  IMAD R108, R7, 0x8, R3 ;  /* 0x00000008076c7824 */ /* 0x000fe400078e0203 */
[----:B------:R-:W-:Y:S02]  /*2ff0*/  FMUL.FTZ R3, R33, c[0x0][0x320] ;  /* 0x0000c80021037a20 */ /* 0x000fe40000410000 */
[----:B------:R-:W-:Y:S01]  /*3000*/  IMAD.MOV.U32 R12, RZ, RZ, R108 ;  /* 0x000000ffff0c7224 */ /* 0x000fe200078e006c */
[----:B------:R-:W-:Y:S01]  /*3010*/  STL [R1+0x6c], R108 ;  /* 0x00006c6c01007387 */ /* 0x000fe20000100800 */
[----:B------:R5:W1:Y:S01]  /*3020*/  MUFU.TANH R19, R3 ;  /* 0x0000000300137308 */ /* 0x000a620000002400 */
[----:B------:R-:W-:-:S07]  /*3030*/  FMUL.FTZ R7, R40, c[0x0][0x320] ;  /* 0x0000c80028077a20 */ /* 0x000fce0000410000 */
[----:B------:R1:W1:Y:S01]  /*3040*/  MUFU.TANH R18, R7 ;  /* 0x0000000700127308 */ /* 0x0002620000002400 */
[----:B-----5:R-:W-:Y:S01]  /*3050*/  LOP3.LUT R3, R6, 0x7ffffffc, RZ, 0xc0, !PT ;  /* 0x7ffffffc06037812 */ /* 0x020fe200078ec0ff */
[----:B------:R-:W-:-:S04]  /*3060*/  @P2 IMAD.HI.U32 R6, R108, c[0x0][0x2c8], RZ ;  /* 0x0000b2006c062a27 */ /* 0x000fc800078e00ff */
[----:B------:R-:W-:Y:S01]  /*3070*/  IMAD.IADD R3, R2, 0x1, -R3 ;  /* 0x0000000102037824 */ /* 0x000fe200078e0a03 */
[----:B------:R-:W-:Y:S02]  /*3080*/  @P2 SHF.R.U32.HI R12, RZ, c[0x0][0x2cc], R6 ;  /* 0x0000b300ff0c2a19 */ /* 0x000fe40000011606 */
[----:B------:R-:W-:Y:S01]  /*3090*/  IADD3 R2, -R104, c[0x0][0x1d0], R113 ;  /* 0x0000740068027a10 */ /* 0x000fe20007ffe171 */
[----:B------:R-:W-:Y:S01]  /*30a0*/  IMAD.SHL.U32 R32, R3, 0x2, RZ ;  /* 0x0000000203207824 */ /* 0x000fe200078e00ff */
[----:B------:R-:W-:Y:S01]  /*30b0*/  ISETP.LE.AND P2, PT, R113, c[0x0][0x32c], PT ;  /* 0x0000cb0071007a0c */ /* 0x000fe20003f43270 */
[----:B------:R-:W5:Y:S01]  /*30c0*/  SHFL.IDX PT, R6, R12, RZ, 0x1c1f ;  /* 0x001c1fff0c067589 */ /* 0x000f6200000e0000 */
[----:B------:R-:W-:Y:S02]  /*30d0*/  FMUL.FTZ R3, R36, c[0x0][0x320] ;  /* 0x0000c80024037a20 */ /* 0x000fe40000410000 */
[----:B-1----:R-:W-:Y:S01]  /*30e0*/  FMUL.FTZ R7, R41, c[0x0][0x320] ;  /* 0x0000c80029077a20 */ /* 0x002fe20000410000 */
[----:B------:R4:W-:Y:S01]  /*30f0*/  STL [R1+0x40], R32 ;  /* 0x0000402001007387 */ /* 0x0009e20000100800 */
[----:B------:R1:W1:Y:S01]  /*3100*/  MUFU.TANH R16, R3 ;  /* 0x0000000300107308 */ /* 0x0002620000002400 */
[----:B------:R-:W-:-:S02]  /*3110*/  IADD3 R2, R2, -c[0x0][0x168], -R32 ;  /* 0x80005a0002027a10 */ /* 0x000fc40007ffe820 */
[----:B------:R-:W-:Y:S02]  /*3120*/  IADD3 R13, -R32, c[0x0][0x1d0], -R104 ;  /* 0x00007400200d7a10 */ /* 0x000fe40007ffe968 */
[C---:B------:R-:W-:Y:S02]  /*3130*/  IADD3 R8, R2.reuse, c[0x0][0x328], RZ ;  /* 0x0000ca0002087a10 */ /* 0x040fe40007ffe0ff */
[----:B------:R-:W-:Y:S01]  /*3140*/  IADD3 R14, R2, UR6, RZ ;  /* 0x00000006020e7c10 */ /* 0x000fe2000fffe0ff */
[----:B------:R-:W2:Y:S01]  /*3150*/  MUFU.TANH R17, R7 ;  /* 0x0000000700117308 */ /* 0x000ea20000002400 */
[----:B------:R-:W-:Y:S02]  /*3160*/  FMUL.FTZ R2, R20, c[0x0][0x320] ;  /* 0x0000c80014027a20 */ /* 0x000fe40000410000 */
[----:B-1----:R-:W-:-:S05]  /*3170*/  FMUL.FTZ R3, R37, c[0x0][0x320] ;  /* 0x0000c80025037a20 */ /* 0x002fca0000410000 */
[----:B------:R5:W1:Y:S08]  /*3180*/  MUFU.TANH R10, R2 ;  /* 0x00000002000a7308 */ /* 0x000a700000002400 */
[----:B------:R1:W1:Y:S01]  /*3190*/  MUFU.TANH R15, R3 ;  /* 0x00000003000f7308 */ /* 0x0002620000002400 */
[----:B-----5:R-:W-:Y:S02]  /*31a0*/  IMAD.IADD R2, R14, 0x1, R6 ;  /* 0x000000010e027824 */ /* 0x020fe400078e0206 */
[----:B-1----:R-:W-:-:S05]  /*31b0*/  FMUL.FTZ R3, R21, c[0x0][0x320] ;  /* 0x0000c80015037a20 */ /* 0x002fca0000410000 */
[----:B------:R1:W1:Y:S02]  /*31c0*/  MUFU.TANH R11, R3 ;  /* 0x00000003000b7308 */ /* 0x0002640000002400 */
[----:B-1----:R-:W-:-:S05]  /*31d0*/  IMAD.IADD R3, R8, 0x1, R6 ;  /* 0x0000000108037824 */ /* 0x002fca00078e0206 */
[----:B------:R-:W-:Y:S01]  /*31e0*/  IMNMX R3, R3, R13, PT ;  /* 0x0000000d03037217 */ /* 0x000fe20003800200 */
[----:B------:R-:W-:Y:S05]  /*31f0*/  @!P2 BRA `(.L_x_875) ;  /* 0x000001400000a947 */ /* 0x000fea0003800000 */
[----:B--234-:R-:W-:Y:S01]  /*3200*/  IADD3 R6, R6, c[0x0][0x1d0], RZ ;  /* 0x0000740006067a10 */ /* 0x01cfe20007ffe0ff */
[----:B------:R-:W-:Y:S03]  /*3210*/  BSSY B0, `(.L_x_876) ;  /* 0x000000d000007945 */ /* 0x000fe60003800000 */
[----:B------:R-:W-:-:S04]  /*3220*/  IADD3 R6, R6, -c[0x0][0x168], RZ ;  /* 0x80005a0006067a10 */ /* 0x000fc80007ffe0ff */
[----:B------:R-:W-:-:S13]  /*3230*/  ISETP.GT.AND P0, PT, R6, -0x1, PT ;  /* 0xffffffff0600780c */ /* 0x000fda0003f04270 */
[----:B------:R-:W-:Y:S05]  /*3240*/  @P0 BRA `(.L_x_877) ;  /* 0x0000006000000947 */ /* 0x000fea0003800000 */
[----:B------:R-:W-:Y:S02]  /*3250*/  ISETP.NE.AND P0, PT, R113, c[0x0][0x32c], PT ;  /* 0x0000cb0071007a0c */ /* 0x000fe40003f05270 */
[----:B------:R-:W-:-:S11]  /*3260*/  LOP3.LUT R6, RZ, R6, RZ, 0x33, !PT ;  /* 0x00000006ff067212 */ /* 0x000fd600078e33ff */
[----:B------:R-:W-:-:S05]  /*3270*/  @P0 IMAD.HI.U32 R7, R6, c[0x0][0x330], RZ ;  /* 0x0000cc0006070a27 */ /* 0x000fca00078e00ff */
[----:B------:R-:W-:-:S04]  /*3280*/  @P0 SHF.R.U32.HI R6, RZ, c[0x0][0x334], R7 ;  /* 0x0000cd00ff060a19 */ /* 0x000fc80000011607 */
[----:B------:R-:W-:Y:S01]  /*3290*/  LOP3.LUT R6, RZ, R6, RZ, 0x33, !PT ;  /* 0x00000006ff067212 */ /* 0x000fe200078e33ff */
[----:B------:R-:W-:Y:S05]  /*32a0*/  BRA `(.L_x_878) ;  /* 0x0000003000007947 */ /* 0x000fea0003800000 */
.L_x_877:
[----:B------:R-:W-:-:S13]  /*32b0*/  ISETP.NE.AND P0, PT, R113, c[0x0][0x32c], PT ;  /* 0x0000cb0071007a0c */ /* 0x000fda0003f05270 */
[----:B------:R-:W-:-:S05]  /*32c0*/  @P0 IMAD.HI.U32 R7, R6, c[0x0][0x330], RZ ;  /* 0x0000cc0006070a27 */ /* 0x000fca00078e00ff */
[----:B------:R-:W-:Y:S02]  /*32d0*/  @P0 SHF.R.U32.HI R6, RZ, c[0x0][0x334], R7 ;  /* 0x0000cd00ff060a19 */ /* 0x000fe40000011607 */
.L_x_878:
[----:B------:R-:W-:Y:S05]  /*32e0*/  BSYNC B0 ;  /* 0x0000000000007941 */ /* 0x000fea0003800000 */
.L_x_876:
[----:B------:R-:W-:-:S04]  /*32f0*/  IMAD R6, R6, c[0x0][0x32c], -R104 ;  /* 0x0000cb0006067a24 */ /* 0x000fc800078e0a68 */
[----:B------:R-:W-:-:S05]  /*3300*/  IMAD.IADD R6, R6, 0x1, -R32 ;  /* 0x0000000106067824 */ /* 0x000fca00078e0a20 */
[----:B------:R-:W-:Y:S02]  /*3310*/  IADD3 R7, R6, c[0x0][0x32c], RZ ;  /* 0x0000cb0006077a10 */ /* 0x000fe40007ffe0ff */
[----:B------:R-:W-:Y:S02]  /*3320*/  IMNMX R2, R2, R6, !PT ;  /* 0x0000000602027217 */ /* 0x000fe40007800200 */
[----:B------:R-:W-:Y:S02]  /*3330*/  IMNMX R3, R3, R7, PT ;  /* 0x0000000703037217 */ /* 0x000fe40003800200 */
.L_x_875:
[----:B--234-:R-:W-:Y:S01]  /*3340*/  ISETP.GT.AND P1, PT, R184, RZ, PT ;  /* 0x000000ffb800720c */ /* 0x01cfe20003f24270 */
[----:B------:R-:W1:Y:S03]  /*3350*/  SHFL.IDX PT, R6, R12, 0x1, 0x1c1f ;  /* 0x003c1f000c067f89 */ /* 0x000e6600000e0000 */
[----:B------:R-:W-:-:S04]  /*3360*/  ISETP.GT.AND P0, PT, R2, RZ, P1 ;  /* 0x000000ff0200720c */ /* 0x000fc80000f04270 */
[----:B------:R-:W-:-:S04]  /*3370*/  ISETP.LT.OR P0, PT, R3, 0x1, P0 ;  /* 0x000000010300780c */ /* 0x000fc80000701670 */
[----:B------:R-:W-:Y:S02]  /*3380*/  FSEL R27, R61, -INF , !P0 ;  /* 0xff8000003d1b7808 */ /* 0x000fe40004000000 */
[----:B------:R-:W-:-:S04]  /*3390*/  ISETP.GT.AND P0, PT, R2, 0x1, P1 ;  /* 0x000000010200780c */ /* 0x000fc80000f04270 */
        /* <DEDUP_REMOVED lines=41> */
[----:B------:R-:W-:Y:S01]  /*3630*/  ISETP.GT.AND P0, PT, R2, 0x39, P1 ;  /* 0x000000390200780c */ /* 0x000fe20000f04270 */
[----:B------:R-:W-:-:S03]  /*3640*/  FMUL.FTZ R2, R47, c[0x0][0x320] ;  /* 0x0000c8002f027a20 */ /* 0x000fc60000410000 */
[----:B------:R-:W-:Y:S01]  /*3650*/  ISETP.LT.OR P0, PT, R3, 0x3a, P0 ;  /* 0x0000003a0300780c */ /* 0x000fe20000701670 */
[----:B------:R2:W3:Y:S01]  /*3660*/  MUFU.TANH R26, R2 ;  /* 0x00000002001a7308 */ /* 0x0004e20000002400 */
[----:B-1----:R-:W-:Y:S02]  /*3670*/  IMAD.IADD R3, R8, 0x1, R6 ;  /* 0x0000000108037824 */ /* 0x002fe400078e0206 */
[----:B------:R-:W-:-:S03]  /*3680*/  FSEL R174, R15, -INF , !P0 ;  /* 0xff8000000fae7808 */ /* 0x000fc60004000000 */
[----:B------:R-:W-:Y:S01]  /*3690*/  IMNMX R3, R3, R13, PT ;  /* 0x0000000d03037217 */ /* 0x000fe20003800200 */
[----:B--2---:R-:W-:-:S04]  /*36a0*/  FMUL.FTZ R2, R34, c[0x0][0x320] ;  /* 0x0000c80022027a20 */ /* 0x004fc80000410000 */
[----:B------:R1:W2:Y:S02]  /*36b0*/  MUFU.TANH R25, R2 ;  /* 0x0000000200197308 */ /* 0x0002a40000002400 */
[----:B-1----:R-:W-:-:S06]  /*36c0*/  FMUL.FTZ R2, R35, c[0x0][0x320] ;  /* 0x0000c80023027a20 */ /* 0x002fcc0000410000 */
[----:B------:R1:W4:Y:S02]  /*36d0*/  MUFU.TANH R24, R2 ;  /* 0x0000000200187308 */ /* 0x0003240000002400 */
[----:B-1----:R-:W-:-:S06]  /*36e0*/  FMUL.FTZ R2, R23, c[0x0][0x320] ;  /* 0x0000c80017027a20 */ /* 0x002fcc0000410000 */
[----:B------:R1:W1:Y:S02]  /*36f0*/  MUFU.TANH R21, R2 ;  /* 0x0000000200157308 */ /* 0x0002640000002400 */
        /* <DEDUP_REMOVED lines=22> */
[----:B-1----:R-:W-:Y:S01]  /*3860*/  IMAD.IADD R2, R14, 0x1, R6 ;  /* 0x000000010e027824 */ /* 0x002fe200078e0206 */
        /* <DEDUP_REMOVED lines=12> */
.L_x_881:
[----:B------:R-:W-:-:S13]  /*3930*/  ISETP.NE.AND P0, PT, R113, c[0x0][0x32c], PT ;  /* 0x0000cb0071007a0c */ /* 0x000fda0003f05270 */
[----:B------:R-:W-:-:S05]  /*3940*/  @P0 IMAD.HI.U32 R7, R6, c[0x0][0x330], RZ ;  /* 0x0000cc0006070a27 */ /* 0x000fca00078e00ff */
[----:B------:R-:W-:Y:S02]  /*3950*/  @P0 SHF.R.U32.HI R6, RZ, c[0x0][0x334], R7 ;  /* 0x0000cd00ff060a19 */ /* 0x000fe40000011607 */
.L_x_882:
[----:B------:R-:W-:Y:S05]  /*3960*/  BSYNC B0 ;  /* 0x0000000000007941 */ /* 0x000fea0003800000 */
.L_x_880:
[----:B------:R-:W-:-:S04]  /*3970*/  IMAD R6, R6, c[0x0][0x32c], -R104 ;  /* 0x0000cb0006067a24 */ /* 0x000fc800078e0a68 */
[----:B------:R-:W-:-:S05]  /*3980*/  IMAD.IADD R6, R6, 0x1, -R32 ;  /* 0x0000000106067824 */ /* 0x000fca00078e0a20 */
[----:B------:R-:W-:Y:S02]  /*3990*/  IADD3 R7, R6, c[0x0][0x32c], RZ ;  /* 0x0000cb0006077a10 */ /* 0x000fe40007ffe0ff */
[----:B------:R-:W-:Y:S02]  /*39a0*/  IMNMX R2, R2, R6, !PT ;  /* 0x0000000602027217 */ /* 0x000fe40007800200 */
[----:B------:R-:W-:Y:S02]  /*39b0*/  IMNMX R3, R3, R7, PT ;  /* 0x0000000703037217 */ /* 0x000fe40003800200 */
.L_x_879:
[----:B--234-:R-:W-:Y:S01]  /*39c0*/  ISETP.GT.AND P0, PT, R2, 0x1, P1 ;  /* 0x000000010200780c */ /* 0x01cfe20000f04270 */
[----:B------:R-:W-:Y:S01]  /*39d0*/  IMAD.SHL.U32 R193, R5, 0x2, RZ ;  /* 0x0000000205c17824 */ /* 0x000fe200078e00ff */
[----:B------:R-:W-:Y:S02]  /*39e0*/  FMNMX.FTZ R132, R27, R28, !PT ;  /* 0x0000001c1b847209 */ /* 0x000fe40007810000 */
[----:B------:R-:W-:Y:S01]  /*39f0*/  ISETP.LT.OR P0, PT, R3, 0x2, P0 ;  /* 0x000000020300780c */ /* 0x000fe20000701670 */
[----:B------:R-:W-:Y:S01]  /*3a00*/  IMAD R196, R0, 0x2, R193 ;  /* 0x0000000200c47824 */ /* 0x000fe200078e02c1 */
[----:B------:R-:W-:Y:S01]  /*3a10*/  FMNMX.FTZ R132, R29, R132, !PT ;  /* 0x000000841d847209 */ /* 0x000fe20007810000 */
[----:B------:R-:W-:Y:S01]  /*3a20*/  LDSM.16.MT88.4 R40, [R193+0x2100] ;  /* 0x00210000c128783b */ /* 0x000fe20000004200 */
[----:B------:R-:W-:-:S02]  /*3a30*/  FSEL R13, R20, -INF , !P0 ;  /* 0xff800000140d7808 */ /* 0x000fc40004000000 */
[----:B------:R-:W-:Y:S01]  /*3a40*/  ISETP.GT.AND P0, PT, R2, 0x8, P1 ;  /* 0x000000080200780c */ /* 0x000fe20000f04270 */
[----:B------:R-:W-:Y:S01]  /*3a50*/  LDSM.16.MT88.4 R32, [R196+0x2100] ;  /* 0x00210000c420783b */ /* 0x000fe20000004200 */
[----:B------:R-:W-:Y:S02]  /*3a60*/  FMNMX.FTZ R132, R30, R132, !PT ;  /* 0x000000841e847209 */ /* 0x000fe40007810000 */
[----:B------:R-:W-:Y:S02]  /*3a70*/  ISETP.LT.OR P0, PT, R3, 0x9, P0 ;  /* 0x000000090300780c */ /* 0x000fe40000701670 */
[----:B------:R-:W-:Y:S02]  /*3a80*/  FMNMX.FTZ R132, R101, R132, !PT ;  /* 0x0000008465847209 */ /* 0x000fe40007810000 */
[----:B------:R-:W-:Y:S02]  /*3a90*/  FSEL R12, R12, -INF , !P0 ;  /* 0xff8000000c0c7808 */ /* 0x000fe40004000000 */
[----:B------:R-:W-:-:S02]  /*3aa0*/  ISETP.GT.AND P0, PT, R2, 0x9, P1 ;  /* 0x000000090200780c */ /* 0x000fc40000f04270 */
[----:B------:R-:W-:Y:S02]  /*3ab0*/  FMNMX.FTZ R132, R100, R132, !PT ;  /* 0x0000008464847209 */ /* 0x000fe40007810000 */
[----:B------:R-:W-:Y:S02]  /*3ac0*/  ISETP.LT.OR P0, PT, R3, 0xa, P0 ;  /* 0x0000000a0300780c */ /* 0x000fe40000701670 */
[----:B------:R-:W-:Y:S02]  /*3ad0*/  FMNMX.FTZ R132, R103, R132, !PT ;  /* 0x0000008467847209 */ /* 0x000fe40007810000 */
[----:B------:R-:W-:Y:S02]  /*3ae0*/  FSEL R14, R21, -INF , !P0 ;  /* 0xff800000150e7808 */ /* 0x000fe40004000000 */
[----:B------:R-:W-:Y:S02]  /*3af0*/  ISETP.GT.AND P0, PT, R2, 0x10, P1 ;  /* 0x000000100200780c */ /* 0x000fe40000f04270 */
[----:B------:R-:W-:-:S02]  /*3b00*/  FMNMX.FTZ R132, R102, R132, !PT ;  /* 0x0000008466847209 */ /* 0x000fc40007810000 */
[----:B------:R-:W-:Y:S02]  /*3b10*/  ISETP.LT.OR P0, PT, R3, 0x11, P0 ;  /* 0x000000110300780c */ /* 0x000fe40000701670 */
[----:B------:R-:W-:Y:S02]  /*3b20*/  FMNMX.FTZ R132, R135, R132, !PT ;  /* 0x0000008487847209 */ /* 0x000fe40007810000 */
[----:B------:R-:W-:Y:S02]  /*3b30*/  FSEL R10, R10, -INF , !P0 ;  /* 0xff8000000a0a7808 */ /* 0x000fe40004000000 */
[----:B------:R-:W-:Y:S02]  /*3b40*/  ISETP.GT.AND P0, PT, R2, 0x11, P1 ;  /* 0x000000110200780c */ /* 0x000fe40000f04270 */
[----:B------:R-:W-:Y:S02]  /*3b50*/  FMNMX.FTZ R132, R219, R132, !PT ;  /* 0x00000084db847209 */ /* 0x000fe40007810000 */
[----:B------:R-:W-:-:S02]  /*3b60*/  ISETP.LT.OR P0, PT, R3, 0x12, P0 ;  /* 0x000000120300780c */ /* 0x000fc40000701670 */
[----:B------:R-:W-:Y:S02]  /*3b70*/  FMNMX.FTZ R132, R224, R132, !PT ;  /* 0x00000084e0847209 */ /* 0x000fe40007810000 */
[----:B------:R-:W-:Y:S02]  /*3b80*/  FSEL R45, R26, -INF , !P0 ;  /* 0xff8000001a2d7808 */ /* 0x000fe40004000000 */
[----:B------:R-:W-:Y:S02]  /*3b90*/  ISETP.GT.AND P0, PT, R2, 0x18, P1 ;  /* 0x000000180200780c */ /* 0x000fe40000f04270 */
[----:B------:R-:W-:Y:S02]  /*3ba0*/  FMNMX.FTZ R132, R225, R132, !PT ;  /* 0x00000084e1847209 */ /* 0x000fe40007810000 */
[----:B------:R-:W-:Y:S02]  /*3bb0*/  ISETP.LT.OR P0, PT, R3, 0x19, P0 ;  /* 0x000000190300780c */ /* 0x000fe40000701670 */
[----:B------:R-:W-:-:S02]  /*3bc0*/  FMNMX.FTZ R132, R182, R132, !PT ;  /* 0x00000084b6847209 */ /* 0x000fc40007810000 */
[----:B------:R-:W-:Y:S02]  /*3bd0*/  FSEL R44, R17, -INF , !P0 ;  /* 0xff800000112c7808 */ /* 0x000fe40004000000 */
[----:B------:R-:W-:Y:S02]  /*3be0*/  ISETP.GT.AND P0, PT, R2, 0x19, P1 ;  /* 0x000000190200780c */ /* 0x000fe40000f04270 */
[----:B------:R-:W-:Y:S02]  /*3bf0*/  FMNMX.FTZ R132, R178, R132, !PT ;  /* 0x00000084b2847209 */ /* 0x000fe40007810000 */
[----:B------:R-:W-:Y:S02]  /*3c00*/  ISETP.LT.OR P0, PT, R3, 0x1a, P0 ;  /* 0x0000001a0300780c */ /* 0x000fe40000701670 */
[----:B------:R-:W-:Y:S02]  /*3c10*/  FMNMX.FTZ R132, R176, R132, !PT ;  /* 0x00000084b0847209 */ /* 0x000fe40007810000 */
[----:B------:R-:W-:-:S02]  /*3c20*/  FSEL R46, R16, -INF , !P0 ;  /* 0xff800000102e7808 */ /* 0x000fc40004000000 */
[----:B------:R-:W-:Y:S02]  /*3c30*/  ISETP.GT.AND P0, PT, R2, 0x20, P1 ;  /* 0x000000200200780c */ /* 0x000fe40000f04270 */
[----:B------:R-:W-:Y:S02]  /*3c40*/  FMNMX.FTZ R132, R174, R132, !PT ;  /* 0x00000084ae847209 */ /* 0x000fe40007810000 */
[----:B------:R-:W-:Y:S02]  /*3c50*/  ISETP.LT.OR P0, PT, R3, 0x21, P0 ;  /* 0x000000210300780c */ /* 0x000fe40000701670 */
[----:B------:R-:W-:Y:S01]  /*3c60*/  LEA R194, R4, R193, 0x1 ;  /* 0x000000c104c27211 */ /* 0x000fe200078e08ff */
[----:B------:R-:W1:Y:S01]  /*3c70*/  SHFL.BFLY PT, R7, R132, 0x2, 0x1f ;  /* 0x0c401f0084077f89 */ /* 0x000e6200000e0000 */
[----:B------:R-:W-:Y:S02]  /*3c80*/  FSEL R47, R9, -INF , !P0 ;  /* 0xff800000092f7808 */ /* 0x000fe40004000000 */
[----:B------:R-:W-:Y:S01]  /*3c90*/  ISETP.GT.AND P0, PT, R2, 0x21, P1 ;  /* 0x000000210200780c */ /* 0x000fe20000f04270 */
[----:B------:R-:W-:Y:S01]  /*3ca0*/  IMAD R195, R0, 0x2, R194 ;  /* 0x0000000200c37824 */ /* 0x000fe200078e02c2 */
[----:B------:R-:W-:Y:S02]  /*3cb0*/  LDSM.16.MT88.4 R36, [R194+0x2100] ;  /* 0x00210000c224783b */ /* 0x000fe40000004200 */
[----:B------:R-:W-:-:S04]  /*3cc0*/  ISETP.LT.OR P0, PT, R3, 0x22, P0 ;  /* 0x000000220300780c */ /* 0x000fc80000701670 */
[----:B------:R-:W-:Y:S02]  /*3cd0*/  FSEL R133, R11, -INF , !P0 ;  /* 0xff8000000b857808 */ /* 0x000fe40004000000 */
[----:B------:R-:W-:-:S04]  /*3ce0*/  ISETP.GT.AND P0, PT, R2, 0x28, P1 ;  /* 0x000000280200780c */ /* 0x000fc80000f04270 */
[----:B------:R-:W-:-:S04]  /*3cf0*/  ISETP.LT.OR P0, PT, R3, 0x29, P0 ;  /* 0x000000290300780c */ /* 0x000fc80000701670 */
[----:B------:R-:W-:Y:S02]  /*3d00*/  FSEL R11, R25, -INF , !P0 ;  /* 0xff800000190b7808 */ /* 0x000fe40004000000 */
[----:B------:R-:W-:Y:S02]  /*3d10*/  ISETP.GT.AND P0, PT, R2, 0x29, P1 ;  /* 0x000000290200780c */ /* 0x000fe40000f04270 */
[----:B-1----:R-:W-:Y:S02]  /*3d20*/  FMNMX.FTZ R132, R132, R7, !PT ;  /* 0x0000000784847209 */ /* 0x002fe40007810000 */
        /* <DEDUP_REMOVED lines=9> */
[----:B------:R-:W-:Y:S03]  /*3dc0*/  LDSM.16.MT88.4 R16, [R194+0x100] ;  /* 0x00010000c210783b */ /* 0x000fe60000004200 */
[----:B------:R-:W-:-:S04]  /*3dd0*/  ISETP.LT.OR P0, PT, R3, 0x39, P0 ;  /* 0x000000390300780c */ /* 0x000fc80000701670 */
[----:B------:R-:W-:Y:S02]  /*3de0*/  FSEL R173, R15, -INF , !P0 ;  /* 0xff8000000fad7808 */ /* 0x000fe40004000000 */
[----:B------:R-:W-:-:S04]  /*3df0*/  ISETP.GT.AND P0, PT, R2, RZ, P1 ;  /* 0x000000ff0200720c */ /* 0x000fc80000f04270 */
[----:B------:R-:W-:-:S04]  /*3e00*/  ISETP.LT.OR P0, PT, R3, 0x1, P0 ;  /* 0x000000010300780c */ /* 0x000fc80000701670 */
[----:B------:R-:W-:Y:S02]  /*3e10*/  FSEL R9, R62, -INF , !P0 ;  /* 0xff8000003e097808 */ /* 0x000fe40004000000 */
[----:B------:R-:W-:Y:S02]  /*3e20*/  ISETP.GT.AND P0, PT, R2, 0x39, P1 ;  /* 0x000000390200780c */ /* 0x000fe40000f04270 */
[----:B------:R-:W-:Y:S02]  /*3e30*/  FMNMX.FTZ R6, R9, R13, !PT ;  /* 0x0000000d09067209 */ /* 0x000fe40007810000 */
[----:B------:R-:W-:Y:S02]  /*3e40*/  ISETP.LT.OR P0, PT, R3, 0x3a, P0 ;  /* 0x0000003a0300780c */ /* 0x000fe40000701670 */
[----:B------:R-:W-:Y:S02]  /*3e50*/  FMNMX.FTZ R6, R12, R6, !PT ;  /* 0x000000060c067209 */ /* 0x000fe40007810000 */
[----:B------:R-:W-:-:S02]  /*3e60*/  FSEL R235, R23, -INF , !P0 ;  /* 0xff80000017eb7808 */ /* 0x000fc40004000000 */
[----:B------:R-:W-:-:S04]  /*3e70*/  FMNMX.FTZ R6, R14, R6, !PT ;  /* 0x000000060e067209 */ /* 0x000fc80007810000 */
        /* <DEDUP_REMOVED lines=8> */
[----:B------:R-:W-:Y:S02]  /*3f00*/  FMNMX.FTZ R2, R252, R6, !PT ;  /* 0x00000006fc027209 */ /* 0x000fe40007810000 */
[----:B------:R-:W1:Y:S02]  /*3f10*/  SHFL.BFLY PT, R6, R132, 0x1, 0x1f ;  /* 0x0c201f0084067f89 */ /* 0x000e6400000e0000 */
[----:B------:R-:W-:-:S04]  /*3f20*/  FMNMX.FTZ R2, R175, R2, !PT ;  /* 0x00000002af027209 */ /* 0x000fc80007810000 */
[----:B------:R-:W-:-:S04]  /*3f30*/  FMNMX.FTZ R2, R173, R2, !PT ;  /* 0x00000002ad027209 */ /* 0x000fc80007810000 */
[----:B------:R-:W-:-:S05]  /*3f40*/  FMNMX.FTZ R2, R235, R2, !PT ;  /* 0x00000002eb027209 */ /* 0x000fca0007810000 */
[----:B------:R-:W2:Y:S01]  /*3f50*/  SHFL.BFLY PT, R3, R2, 0x2, 0x1f ;  /* 0x0c401f0002037f89 */ /* 0x000ea200000e0000 */
[----:B-1----:R-:W-:-:S04]  /*3f60*/  FMNMX.FTZ R132, R132, R6, !PT ;  /* 0x0000000684847209 */ /* 0x002fc80007810000 */
[C---:B------:R-:W-:Y:S01]  /*3f70*/  FSETP.NEU.FTZ.AND P0, PT, R132.reuse, -INF , PT ;  /* 0xff8000008400780b */ /* 0x040fe20003f1d000 */
[----:B------:R-:W-:-:S05]  /*3f80*/  FMUL.FTZ R8, R132, c[0x0][0x2d0] ;  /* 0x0000b40084087a20 */ /* 0x000fca0000410000 */
[----:B------:R-:W-:Y:S02]  /*3f90*/  FSEL R8, R8, RZ, P0 ;  /* 0x000000ff08087208 */ /* 0x000fe40000000000 */
[----:B--2---:R-:W-:-:S03]  /*3fa0*/  FMNMX.FTZ R2, R2, R3, !PT ;  /* 0x0000000302027209 */ /* 0x004fc60007810000 */
[--C-:B------:R-:W-:Y:S02]  /*3fb0*/  FFMA.FTZ R3, R27, c[0x0][0x2d0], -R8.reuse ;  /* 0x0000b4001b037a23 */ /* 0x100fe40000010808 */
[----:B------:R-:W-:Y:S01]  /*3fc0*/  LDSM.16.MT88.4 R24, [R195+0x2100] ;  /* 0x00210000c318783b */ /* 0x000fe20000004200 */
[--C-:B------:R-:W-:Y:S01]  /*3fd0*/  FFMA.FTZ R0, R101, c[0x0][0x2d0], -R8.reuse ;  /* 0x0000b40065007a23 */ /* 0x100fe20000010808 */
[----:B------:R1:W-:Y:S02]  /*3fe0*/  MUFU.EX2 R185, R3 ;  /* 0x0000000300b97308 */ /* 0x0003e40000000800 */
[----:B------:R-:W2:Y:S06]  /*3ff0*/  SHFL.BFLY PT, R6, R2, 0x1, 0x1f ;  /* 0x0c201f0002067f89 */ /* 0x000eac00000e0000 */
[----:B------:R3:W-:Y:S01]  /*4000*/  MUFU.EX2 R227, R0 ;  /* 0x0000000000e37308 */ /* 0x0007e20000000800 */
[----:B-1----:R-:W-:-:S07]  /*4010*/  FFMA.FTZ R3, R28, c[0x0][0x2d0], -R8 ;  /* 0x0000b4001c037a23 */ /* 0x002fce0000010808 */
[----:B------:R2:W-:Y:S01]  /*4020*/  MUFU.EX2 R234, R3 ;  /* 0x0000000300ea7308 */ /* 0x0005e20000000800 */
[----:B---3--:R-:W-:-:S07]  /*4030*/  FFMA.FTZ R0, R100, c[0x0][0x2d0], -R8 ;  /* 0x0000b40064007a23 */ /* 0x008fce0000010808 */
[----:B------:R1:W-:Y:S01]  /*4040*/  MUFU.EX2 R226, R0 ;  /* 0x0000000000e27308 */ /* 0x0003e20000000800 */
[----:B--2---:R-:W-:Y:S01]  /*4050*/  FMNMX.FTZ R3, R2, R6, !PT ;  /* 0x0000000602037209 */ /* 0x004fe20007810000 */
[--C-:B------:R-:W-:Y:S02]  /*4060*/  FFMA.FTZ R2, R29, c[0x0][0x2d0], -R8.reuse ;  /* 0x0000b4001d027a23 */ /* 0x100fe40000010808 */
[----:B------:R-:W-:Y:S01]  /*4070*/  FFMA.FTZ R6, R30, c[0x0][0x2d0], -R8 ;  /* 0x0000b4001e067a23 */ /* 0x000fe20000010808 */
[----:B------:R-:W-:-:S03]  /*4080*/  FSETP.NEU.FTZ.AND P0, PT, R3, -INF , PT ;  /* 0xff8000000300780b */ /* 0x000fc60003f1d000 */
[----:B------:R2:W3:Y:S01]  /*4090*/  MUFU.EX2 R22, R2 ;  /* 0x0000000200167308 */ /* 0x0004e20000000800 */
[----:B------:R-:W-:Y:S01]  /*40a0*/  LDSM.16.MT88.4 R28, [R195+0x100] ;  /* 0x00010000c31c783b */ /* 0x000fe20000004200 */
[----:B-1----:R-:W-:-:S06]  /*40b0*/  FFMA.FTZ R0, R103, c[0x0][0x2d0], -R8 ;  /* 0x0000b40067007a23 */ /* 0x002fcc0000010808 */
[----:B------:R1:W4:Y:S01]  /*40c0*/  MUFU.EX2 R183, R6 ;  /* 0x0000000600b77308 */ /* 0x0003220000000800 */
[----:B--2---:R-:W-:-:S05]  /*40d0*/  FMUL.FTZ R2, R3, c[0x0][0x2d0] ;  /* 0x0000b40003027a20 */ /* 0x004fca0000410000 */
[----:B------:R-:W-:-:S05]  /*40e0*/  FSEL R2, R2, RZ, P0 ;  /* 0x000000ff02027208 */ /* 0x000fca0000000000 */
[--C-:B------:R-:W-:Y:S02]  /*40f0*/  FFMA.FTZ R4, R13, c[0x0][0x2d0], -R2.reuse ;  /* 0x0000b4000d047a23 */ /* 0x100fe40000010802 */
[----:B-1----:R-:W-:Y:S02]  /*4100*/  FFMA.FTZ R6, R9, c[0x0][0x2d0], -R2 ;  /* 0x0000b40009067a23 */ /* 0x002fe40000010802 */
[----:B------:R1:W-:Y:S01]  /*4110*/  MUFU.EX2 R187, R4 ;  /* 0x0000000400bb7308 */ /* 0x0003e20000000800 */
[----:B---3--:R-:W-:Y:S02]  /*4120*/  IMAD.MOV.U32 R9, RZ, RZ, R22 ;  /* 0x000000ffff097224 */ /* 0x008fe400078e0016 */
[----:B------:R-:W2:Y:S05]  /*4130*/  LDSM.16.MT88.4 R20, [R193+0x100] ;  /* 0x00010000c114783b */ /* 0x000eaa0000004200 */
[----:B------:R4:W3:Y:S01]  /*4140*/  MUFU.EX2 R180, R6 ;  /* 0x0000000600b47308 */ /* 0x0008e20000000800 */
[----:B-1----:R-:W-:-:S07]  /*4150*/  FFMA.FTZ R4, R12, c[0x0][0x2d0], -R2 ;  /* 0x0000b4000c047a23 */ /* 0x002fce0000010802 */
[----:B------:R1:W-:Y:S01]  /*4160*/  MUFU.EX2 R179, R4 ;  /* 0x0000000400b37308 */ /* 0x0003e20000000800 */
[----:B----4-:R-:W-:Y:S02]  /*4170*/  F2FP.PACK_AB R6, R183, R9 ;  /* 0x00000009b706723e */ /* 0x010fe400000000ff */
[----:B---3--:R-:W-:Y:S01]  /*4180*/  F2FP.PACK_AB R5, R187, R180 ;  /* 0x000000b4bb05723e */ /* 0x008fe200000000ff */
[----:B-1----:R-:W-:Y:S02]  /*4190*/  FFMA.FTZ R4, R14, c[0x0][0x2d0], -R2 ;  /* 0x0000b4000e047a23 */ /* 0x002fe40000010802 */
[----:B------:R-:W1:Y:S02]  /*41a0*/  LDSM.16.MT88.4 R12, [R196+0x100] ;  /* 0x00010000c40c783b */ /* 0x000e640000004200 */
[----:B------:R3:W4:Y:S02]  /*41b0*/  MUFU.EX2 R186, R4 ;  /* 0x0000000400ba7308 */ /* 0x0007240000000800 */
[----:B---3--:R-:W-:-:S02]  /*41c0*/  F2FP.PACK_AB R4, R234, R185 ;  /* 0x000000b9ea04723e */ /* 0x008fc400000000ff */
[----:B----4-:R-:W-:-:S07]  /*41d0*/  F2FP.PACK_AB R7, R186, R179 ;  /* 0x000000b3ba07723e */ /* 0x010fce00000000ff */
[C---:B--2---:R-:W-:Y:S08]  /*41e0*/  HMMA.16816.F32 R72, R4.reuse, R20, RZ ;  /* 0x000000140448723c */ /* 0x044ff000000018ff */
[C---:B------:R-:W-:Y:S01]  /*41f0*/  HMMA.16816.F32 R96, R4.reuse, R22, RZ ;  /* 0x000000160460723c */ /* 0x040fe200000018ff */
[----:B------:R-:W2:Y:S07]  /*4200*/  LDSM.16.MT88.4 R20, [R193+0x4100] ;  /* 0x00410000c114783b */ /* 0x000eae0000004200 */
[C---:B------:R-:W-:Y:S08]  /*4210*/  HMMA.16816.F32 R68, R4.reuse, R16, RZ ;  /* 0x000000100444723c */ /* 0x040ff000000018ff */
[C---:B------:R-:W-:Y:S01]  /*4220*/  HMMA.16816.F32 R92, R4.reuse, R18, RZ ;  /* 0x00000012045c723c */ /* 0x040fe200000018ff */
[----:B------:R-:W3:Y:S07]  /*4230*/  LDSM.16.MT88.4 R16, [R194+0x4100] ;  /* 0x00410000c210783b */ /* 0x000eee0000004200 */
[C---:B-1----:R-:W-:Y:S08]  /*4240*/  HMMA.16816.F32 R112, R4.reuse, R12, RZ ;  /* 0x0000000c0470723c */ /* 0x042ff000000018ff */
[C---:B------:R-:W-:Y:S01]  /*4250*/  HMMA.16816.F32 R120, R4.reuse, R14, RZ ;  /* 0x0000000e0478723c */ /* 0x040fe200000018ff */
[----:B------:R-:W1:Y:S07]  /*4260*/  LDSM.16.MT88.4 R12, [R196+0x4100] ;  /* 0x00410000c40c783b */ /* 0x000e6e0000004200 */
[C---:B------:R-:W-:Y:S08]  /*4270*/  HMMA.16816.F32 R64, R4.reuse, R40, RZ ;  /* 0x000000280440723c */ /* 0x040ff000000018ff */
[C---:B------:R-:W-:Y:S01]  /*4280*/  HMMA.16816.F32 R84, R4.reuse, R42, RZ ;  /* 0x0000002a0454723c */ /* 0x040fe200000018ff */
[----:B------:R-:W4:Y:S07]  /*4290*/  LDSM.16.MT88.4 R40, [R195+0x4100] ;  /* 0x00410000c328783b */ /* 0x000f2e0000004200 */
[C---:B------:R-:W-:Y:S08]  /*42a0*/  HMMA.16816.F32 R108, R4.reuse, R28, RZ ;  /* 0x0000001c046c723c */ /* 0x040ff000000018ff */
[C---:B------:R-:W-:Y:S01]  /*42b0*/  HMMA.16816.F32 R88, R4.reuse, R30, RZ ;  /* 0x0000001e0458723c */ /* 0x040fe200000018ff */
[----:B------:R-:W5:Y:S07]  /*42c0*/  LDSM.16.MT88.4 R28, [R193+0x6100] ;  /* 0x00610000c11c783b */ /* 0x000f6e0000004200 */
[C---:B--2---:R-:W-:Y:S08]  /*42d0*/  HMMA.16816.F32 R104, R4.reuse, R20, RZ ;  /* 0x000000140468723c */ /* 0x044ff000000018ff */
[C---:B------:R-:W-:Y:S01]  /*42e0*/  HMMA.16816.F32 R116, R4.reuse, R22, RZ ;  /* 0x000000160474723c */ /* 0x040fe200000018ff */
[----:B------:R-:W2:Y:S07]  /*42f0*/  LDSM.16.MT88.4 R20, [R194+0x6100] ;  /* 0x00610000c214783b */ /* 0x000eae0000004200 */
[C---:B---3--:R-:W-:Y:S08]  /*4300*/  HMMA.16816.F32 R124, R4.reuse, R16, RZ ;  /* 0x00000010047c723c */ /* 0x048ff000000018ff */
[C---:B------:R-:W-:Y:S01]  /*4310*/  HMMA.16816.F32 R128, R4.reuse, R18, RZ ;  /* 0x000000120480723c */ /* 0x040fe200000018ff */
[----:B------:R-:W3:Y:S07]  /*4320*/  LDSM.16.MT88.4 R16, [R196+0x6100] ;  /* 0x00610000c410783b */ /* 0x000eee0000004200 */
[C---:B-1----:R-:W-:Y:S08]  /*4330*/  HMMA.16816.F32 R136, R4.reuse, R12, RZ ;  /* 0x0000000c0488723c */ /* 0x042ff000000018ff */
[C---:B------:R-:W-:Y:S01]  /*4340*/  HMMA.16816.F32 R148, R4.reuse, R14, RZ ;  /* 0x0000000e0494723c */ /* 0x040fe200000018ff */
[----:B------:R-:W1:Y:S07]  /*4350*/  LDSM.16.MT88.4 R12, [R195+0x6100] ;  /* 0x00610000c30c783b */ /* 0x000e6e0000004200 */
[C---:B----4-:R-:W-:Y:S01]  /*4360*/  HMMA.16816.F32 R156, R4.reuse, R42, RZ ;  /* 0x0000002a049c723c */ /* 0x050fe200000018ff */
[----:B------:R4:W-:Y:S07]  /*4370*/  MUFU.EX2 R42, R0 ;  /* 0x00000000002a7308 */ /* 0x0009ee0000000800 */
[C---:B------:R-:W-:Y:S08]  /*4380*/  HMMA.16816.F32 R52, R4.reuse, R24, RZ ;  /* 0x000000180434723c */ /* 0x040ff000000018ff */
[C---:B------:R-:W-:Y:S01]  /*4390*/  HMMA.16816.F32 R76, R4.reuse, R26, RZ ;  /* 0x0000001a044c723c */ /* 0x040fe200000018ff */
[----:B----4-:R-:W-:Y:S01]  /*43a0*/  FFMA.FTZ R0, R102, c[0x0][0x2d0], -R8 ;  /* 0x0000b40066007a23 */ /* 0x010fe20000010808 */
[----:B------:R-:W4:Y:S03]  /*43b0*/  LDSM.16.MT88.4 R24, [R194+0x900] ;  /* 0x00090000c218783b */ /* 0x000f260000004200 */
[----:B------:R1:W-:Y:S03]  /*43c0*/  MUFU.EX2 R172, R0 ;  /* 0x0000000000ac7308 */ /* 0x0003e60000000800 */
[C---:B------:R-:W-:Y:S08]  /*43d0*/  HMMA.16816.F32 R160, R4.reuse, R40, RZ ;  /* 0x0000002804a0723c */ /* 0x040ff000000018ff */
[----:B-----5:R-:W-:Y:S01]  /*43e0*/  HMMA.16816.F32 R140, R4, R28, RZ ;  /* 0x0000001c048c723c */ /* 0x020fe200000018ff */
[----:B-1----:R-:W-:-:S02]  /*43f0*/  FFMA.FTZ R0, R10, c[0x0][0x2d0], -R2 ;  /* 0x0000b4000a007a23 */ /* 0x002fc40000010802 */
[----:B------:R-:W-:-:S05]  /*4400*/  IMAD.MOV.U32 R10, RZ, RZ, R183 ;  /* 0x000000ffff0a7224 */ /* 0x000fca00078e00b7 */
[C---:B------:R-:W-:Y:S01]  /*4410*/  HMMA.16816.F32 R164, R4.reuse, R30, RZ ;  /* 0x0000001e04a4723c */ /* 0x040fe200000018ff */
[----:B------:R1:W5:Y:S01]  /*4420*/  MUFU.EX2 R152, R0 ;  /* 0x0000000000987308 */ /* 0x0003620000000800 */
[----:B------:R-:W3:Y:S06]  /*4430*/  LDSM.16.MT88.4 R28, [R193+0x900] ;  /* 0x00090000c11c783b */ /* 0x000eec0000004200 */
[C---:B------:R-:W-:Y:S08]  /*4440*/  HMMA.16816.F32 R60, R4.reuse, R36, RZ ;  /* 0x00000024043c723c */ /* 0x040ff000000018ff */
[C---:B------:R-:W-:Y:S01]  /*4450*/  HMMA.16816.F32 R48, R4.reuse, R38, RZ ;  /* 0x000000260430723c */ /* 0x040fe200000018ff */
[--C-:B-1----:R-:W-:Y:S01]  /*4460*/  FFMA.FTZ R0, R45, c[0x0][0x2d0], -R2.reuse ;  /* 0x0000b4002d007a23 */ /* 0x102fe20000010802 */
[----:B-----5:R-:W-:Y:S01]  /*4470*/  MOV R45, R152 ;  /* 0x00000098002d7202 */ /* 0x020fe20000000f00 */
[----:B------:R-:W-:Y:S02]  /*4480*/  LDSM.16.MT88.4 R36, [R196+0x900] ;  /* 0x00090000c424783b */ /* 0x000fe40000004200 */
[----:B------:R1:W5:Y:S03]  /*4490*/  MUFU.EX2 R43, R0 ;  /* 0x00000000002b7308 */ /* 0x0003660000000800 */
[C---:B------:R-:W-:Y:S08]  /*44a0*/  HMMA.16816.F32 R56, R4.reuse, R32, RZ ;  /* 0x000000200438723c */ /* 0x040ff000000018ff */
[----:B------:R-:W-:Y:S01]  /*44b0*/  HMMA.16816.F32 R80, R4, R34, RZ ;  /* 0x000000220450723c */ /* 0x000fe200000018ff */
[----:B-1----:R-:W-:-:S07]  /*44c0*/  FFMA.FTZ R0, R44, c[0x0][0x2d0], -R2 ;  /* 0x0000b4002c007a23 */ /* 0x002fce0000010802 */
[C---:B--2---:R-:W-:Y:S01]  /*44d0*/  HMMA.16816.F32 R144, R4.reuse, R20, RZ ;  /* 0x000000140490723c */ /* 0x044fe200000018ff */
[----:B------:R1:W-:Y:S07]  /*44e0*/  MUFU.EX2 R177, R0 ;  /* 0x0000000000b17308 */ /* 0x0003ee0000000800 */
[C---:B------:R-:W-:Y:S01]  /*44f0*/  HMMA.16816.F32 R152, R4.reuse, R22, RZ ;  /* 0x000000160498723c */ /* 0x040fe200000018ff */
[----:B------:R-:W2:Y:S07]  /*4500*/  LDSM.16.MT88.4 R20, [R195+0x900] ;  /* 0x00090000c314783b */ /* 0x000eae0000004200 */
[----:B---3--:R-:W-:Y:S01]  /*4510*/  HMMA.16816.F32 R100, R4, R16, RZ ;  /* 0x000000100464723c */ /* 0x008fe200000018ff */
[----:B-1----:R-:W-:-:S04]  /*4520*/  FFMA.FTZ R0, R46, c[0x0][0x2d0], -R2 ;  /* 0x0000b4002e007a23 */ /* 0x002fc80000010802 */
[----:B------:R-:W1:Y:S03]  /*4530*/  MUFU.EX2 R40, R0 ;  /* 0x0000000000287308 */ /* 0x000e660000000800 */
[C---:B------:R-:W-:Y:S01]  /*4540*/  HMMA.16816.F32 R168, R4.reuse, R18, RZ ;  /* 0x0000001204a8723c */ /* 0x040fe200000018ff */
[----:B------:R-:W3:Y:S07]  /*4550*/  LDSM.16.MT88.4 R16, [R193+0x2900] ;  /* 0x00290000c110783b */ /* 0x000eee0000004200 */
[C---:B------:R-:W-:Y:S08]  /*4560*/  HMMA.16816.F32 R236, R4.reuse, R12, RZ ;  /* 0x0000000c04ec723c */ /* 0x040ff000000018ff */
[----:B------:R-:W-:Y:S07]  /*4570*/  HMMA.16816.F32 R240, R4, R14, RZ ;  /* 0x0000000e04f0723c */ /* 0x000fee00000018ff */
[----:B------:R-:W-:-:S02]  /*4580*/  F2FP.PACK_AB R4, R226, R227 ;  /* 0x000000e3e204723e */ /* 0x000fc400000000ff */
[----:B------:R-:W-:Y:S02]  /*4590*/  F2FP.PACK_AB R6, R172, R42 ;  /* 0x0000002aac06723e */ /* 0x000fe400000000ff */
[----:B-----5:R-:W-:Y:S02]  /*45a0*/  F2FP.PACK_AB R5, R43, R45 ;  /* 0x0000002d2b05723e */ /* 0x020fe400000000ff */
[----:B-1----:R-:W-:-:S07]  /*45b0*/  F2FP.PACK_AB R7, R40, R177 ;  /* 0x000000b12807723e */ /* 0x002fce00000000ff */
[C---:B----4-:R-:W-:Y:S07]  /*45c0*/  HMMA.16816.F32 R12, R4.reuse, R24, R68 ;  /* 0x00000018040c723c */ /* 0x050fee0000001844 */
[----:B------:R-:W-:Y:S01]  /*45d0*/  IMAD.MOV.U32 R68, RZ, RZ, R174 ;  /* 0x000000ffff447224 */ /* 0x000fe200078e00ae */
[----:B------:R-:W-:Y:S01]  /*45e0*/  HMMA.16816.F32 R32, R4, R28, R72 ;  /* 0x0000001c0420723c */ /* 0x000fe20000001848 */
[----:B------:R-:W-:Y:S01]  /*45f0*/  IMAD.MOV.U32 R69, RZ, RZ, R173 ;  /* 0x000000ffff457224 */ /* 0x000fe200078e00ad */
[----:B------:R-:W-:Y:S01]  /*4600*/  MOV R70, R172 ;  /* 0x000000ac00467202 */ /* 0x000fe20000000f00 */
[----:B------:R-:W-:-:S04]  /*4610*/  IMAD.MOV.U32 R71, RZ, RZ, R177 ;  /* 0x000000ffff477224 */ /* 0x000fc800078e00b1 */
[----:B------:R-:W-:Y:S01]  /*4620*/  IMAD.MOV.U32 R74, RZ, RZ, R43 ;  /* 0x000000ffff4a7224 */ /* 0x000fe200078e002b */
[----:B------:R-:W-:Y:S01]  /*4630*/  HMMA.16816.F32 R248, R4, R30, R96 ;  /* 0x0000001e04f8723c */ /* 0x000fe20000001860 */
[----:B------:R-:W-:Y:S01]  /*4640*/  IMAD.MOV.U32 R43, RZ, RZ, R179 ;  /* 0x000000ffff2b7224 */ /* 0x000fe200078e00b3 */
[----:B------:R-:W-:Y:S01]  /*4650*/  MOV R73, R181 ;  /* 0x000000b500497202 */ /* 0x000fe20000000f00 */
[----:B------:R-:W-:Y:S02]  /*4660*/  IMAD.MOV.U32 R72, RZ, RZ, R180 ;  /* 0x000000ffff487224 */ /* 0x000fe400078e00b4 */
[----:B------:R-:W-:-:S03]  /*4670*/  IMAD.MOV.U32 R75, RZ, RZ, R184 ;  /* 0x000000ffff4b7224 */ /* 0x000fc600078e00b8 */
[----:B------:R-:W-:Y:S01]  /*4680*/  IMAD.MOV.U32 R31, RZ, RZ, R14 ;  /* 0x000000ffff1f7224 */ /* 0x000fe200078e000e */
[----:B------:R-:W-:Y:S01]  /*4690*/  MOV R30, R15 ;  /* 0x0000000f001e7202 */ /* 0x000fe20000000f00 */
[----:B------:R-:W-:Y:S01]  /*46a0*/  IMAD.MOV.U32 R29, RZ, RZ, R12 ;  /* 0x000000ffff1d7224 */ /* 0x000fe200078e000c */
[C---:B------:R-:W-:Y:S01]  /*46b0*/  HMMA.16816.F32 R244, R4.reuse, R26, R92 ;  /* 0x0000001a04f4723c */ /* 0x040fe2000000185c */
[----:B------:R-:W-:Y:S01]  /*46c0*/  IMAD.MOV.U32 R28, RZ, RZ, R13 ;  /* 0x000000ffff1c7224 */ /* 0x000fe200078e000d */
[----:B------:R-:W-:Y:S03]  /*46d0*/  LDSM.16.MT88.4 R24, [R196+0x2900] ;  /* 0x00290000c418783b */ /* 0x000fe60000004200 */
[----:B------:R-:W-:Y:S01]  /*46e0*/  IMAD.MOV.U32 R41, RZ, RZ, R33 ;  /* 0x000000ffff297224 */ /* 0x000fe200078e0021 */
[----:B------:R-:W1:Y:S01]  /*46f0*/  LDSM.16.MT88.4 R12, [R194+0x2900] ;  /* 0x00290000c20c783b */ /* 0x000e620000004200 */
[----:B------:R-:W-:Y:S01]  /*4700*/  IMAD.MOV.U32 R46, RZ, RZ, R34 ;  /* 0x000000ffff2e7224 */ /* 0x000fe200078e0022 */
[----:B------:R-:W-:Y:S01]  /*4710*/  MOV R44, R35 ;  /* 0x00000023002c7202 */ /* 0x000fe20000000f00 */
[----:B------:R-:W-:Y:S01]  /*4720*/  IMAD.MOV.U32 R0, RZ, RZ, R32 ;  /* 0x000000ffff007224 */ /* 0x000fe200078e0020 */
[C---:B--2---:R-:W-:Y:S01]  /*4730*/  HMMA.16816.F32 R92, R4.reuse, R22, R88 ;  /* 0x00000016045c723c */ /* 0x044fe20000001858 */
[----:B------:R-:W2:Y:S06]  /*4740*/  LDSM.16.MT88.4 R32, [R195+0x2900] ;  /* 0x00290000c320783b */ /* 0x000eac0000004200 */
[----:B------:R-:W-:Y:S01]  /*4750*/  MOV R88, R31 ;  /* 0x0000001f00587202 */ /* 0x000fe20000000f00 */
[----:B---3--:R-:W-:Y:S01]  /*4760*/  HMMA.16816.F32 R96, R4, R16, R64 ;  /* 0x000000100460723c */ /* 0x008fe20000001840 */
[----:B------:R-:W-:Y:S01]  /*4770*/  IMAD.MOV.U32 R89, RZ, RZ, R30 ;  /* 0x000000ffff597224 */ /* 0x000fe200078e001e */
[----:B------:R-:W-:Y:S01]  /*4780*/  MOV R91, R41 ;  /* 0x00000029005b7202 */ /* 0x000fe20000000f00 */
[----:B------:R-:W-:-:S02]  /*4790*/  IMAD.MOV.U32 R90, RZ, RZ, R29 ;  /* 0x000000ffff5a7224 */ /* 0x000fc400078e001d */
[----:B------:R-:W-:Y:S02]  /*47a0*/  IMAD.MOV.U32 R41, RZ, RZ, R178 ;  /* 0x000000ffff297224 */ /* 0x000fe400078e00b2 */
[----:B------:R-:W-:Y:S01]  /*47b0*/  MOV R67, R28 ;  /* 0x0000001c00437202 */ /* 0x000fe20000000f00 */
[----:B------:R-:W-:Y:S01]  /*47c0*/  IMAD.MOV.U32 R65, RZ, RZ, R176 ;  /* 0x000000ffff417224 */ /* 0x000fe200078e00b0 */
[----:B------:R-:W3:Y:S01]  /*47d0*/  LDSM.16.MT88.4 R28, [R193+0x4900] ;  /* 0x00490000c11c783b */ /* 0x000ee20000004200 */
[----:B------:R-:W-:Y:S01]  /*47e0*/  MOV R66, R175 ;  /* 0x000000af00427202 */ /* 0x000fe20000000f00 */
[C---:B------:R-:W-:Y:S02]  /*47f0*/  HMMA.16816.F32 R176, R4.reuse, R18, R84 ;  /* 0x0000001204b0723c */ /* 0x040fe40000001854 */
[----:B------:R-:W-:Y:S06]  /*4800*/  LDSM.16.MT88.4 R16, [R194+0x4900] ;  /* 0x00490000c210783b */ /* 0x000fec0000004200 */
[C---:B------:R-:W-:Y:S01]  /*4810*/  HMMA.16816.F32 R108, R4.reuse, R20, R108 ;  /* 0x00000014046c723c */ /* 0x040fe2000000186c */
[----:B------:R-:W-:Y:S07]  /*4820*/  LDSM.16.MT88.4 R20, [R195+0x4900] ;  /* 0x00490000c314783b */ /* 0x000fee0000004200 */
[C---:B------:R-:W-:Y:S07]  /*4830*/  HMMA.16816.F32 R228, R4.reuse, R36, R112 ;  /* 0x0000002404e4723c */ /* 0x040fee0000001870 */
[----:B------:R-:W-:Y:S01]  /*4840*/  IMAD.MOV.U32 R36, RZ, RZ, R182 ;  /* 0x000000ffff247224 */ /* 0x000fe200078e00b6 */
[----:B-1----:R-:W-:Y:S01]  /*4850*/  HMMA.16816.F32 R220, R4, R12, R60 ;  /* 0x0000000c04dc723c */ /* 0x002fe2000000183c */
[----:B------:R-:W-:-:S07]  /*4860*/  MOV R37, R187 ;  /* 0x000000bb00257202 */ /* 0x000fce0000000f00 */
[C---:B------:R-:W-:Y:S01]  /*4870*/  HMMA.16816.F32 R172, R4.reuse, R14, R48 ;  /* 0x0000000e04ac723c */ /* 0x040fe20000001830 */
[----:B------:R-:W1:Y:S07]  /*4880*/  LDSM.16.MT88.4 R12, [R196+0x4900] ;  /* 0x00490000c40c783b */ /* 0x000e6e0000004200 */
[C---:B------:R-:W-:Y:S07]  /*4890*/  HMMA.16816.F32 R180, R4.reuse, R38, R120 ;  /* 0x0000002604b4723c */ /* 0x040fee0000001878 */
[----:B------:R-:W-:Y:S01]  /*48a0*/  IMAD.MOV.U32 R39, RZ, RZ, R186 ;  /* 0x000000ffff277224 */ /* 0x000fe200078e00ba */
[----:B------:R-:W-:Y:S01]  /*48b0*/  MOV R38, R185 ;  /* 0x000000b900267202 */ /* 0x000fe20000000f00 */
[C---:B--2---:R-:W-:Y:S07]  /*48c0*/  HMMA.16816.F32 R120, R4.reuse, R34, R76 ;  /* 0x000000220478723c */ /* 0x044fee000000184c */
[----:B------:R-:W-:Y:S01]  /*48d0*/  MOV R35, R74 ;  /* 0x0000004a00237202 */ /* 0x000fe20000000f00 */
[----:B------:R-:W-:Y:S01]  /*48e0*/  HMMA.16816.F32 R184, R4, R32, R52 ;  /* 0x0000002004b8723c */ /* 0x000fe20000001834 */
[----:B------:R-:W-:-:S06]  /*48f0*/  IMAD.MOV.U32 R34, RZ, RZ, R75 ;  /* 0x000000ffff227224 */ /* 0x000fcc00078e004b */
[----:B------:R-:W-:Y:S01]  /*4900*/  IMAD.MOV.U32 R33, RZ, RZ, R72 ;  /* 0x000000ffff217224 */ /* 0x000fe200078e0048 */
[----:B------:R-:W-:Y:S01]  /*4910*/  HMMA.16816.F32 R188, R4, R24, R56 ;  /* 0x0000001804bc723c */ /* 0x000fe20000001838 */
[----:B------:R-:W-:-:S07]  /*4920*/  IMAD.MOV.U32 R32, RZ, RZ, R73 ;  /* 0x000000ffff207224 */ /* 0x000fce00078e0049 */
[C---:B---3--:R-:W-:Y:S07]  /*4930*/  HMMA.16816.F32 R72, R4.reuse, R28, R104 ;  /* 0x0000001c0448723c */ /* 0x048fee0000001868 */
[----:B------:R-:W-:Y:S01]  /*4940*/  IMAD.MOV.U32 R105, RZ, RZ, R42 ;  /* 0x000000ffff697224 */ /* 0x000fe200078e002a */
[----:B------:R-:W-:Y:S01]  /*4950*/  HMMA.16816.F32 R56, R4, R30, R116 ;  /* 0x0000001e0438723c */ /* 0x000fe20000001874 */
[----:B------:R-:W2:Y:S01]  /*4960*/  LDSM.16.MT88.4 R28, [R194+0x6900] ;  /* 0x00690000c21c783b */ /* 0x000ea20000004200 */
[----:B------:R-:W-:Y:S01]  /*4970*/  MOV R104, R43 ;  /* 0x0000002b00687202 */ /* 0x000fe20000000f00 */
[----:B------:R-:W-:Y:S01]  /*4980*/  IMAD.MOV.U32 R107, RZ, RZ, R45 ;  /* 0x000000ffff6b7224 */ /* 0x000fe200078e002d */
[----:B------:R-:W-:-:S03]  /*4990*/  MOV R106, R234 ;  /* 0x000000ea006a7202 */ /* 0x000fc60000000f00 */
[----:B------:R-:W-:Y:S01]  /*49a0*/  IMAD.MOV.U32 R119, RZ, RZ, R70 ;  /* 0x000000ffff777224 */ /* 0x000fe200078e0046 */
[C---:B------:R-:W-:Y:S01]  /*49b0*/  HMMA.16816.F32 R112, R4.reuse, R26, R80 ;  /* 0x0000001a0470723c */ /* 0x040fe20000001850 */
[----:B------:R-:W3:Y:S01]  /*49c0*/  LDSM.16.MT88.4 R24, [R193+0x6900] ;  /* 0x00690000c118783b */ /* 0x000ee20000004200 */
[----:B------:R-:W-:Y:S02]  /*49d0*/  IMAD.MOV.U32 R118, RZ, RZ, R71 ;  /* 0x000000ffff767224 */ /* 0x000fe400078e0047 */
[----:B------:R-:W-:Y:S02]  /*49e0*/  IMAD.MOV.U32 R117, RZ, RZ, R40 ;  /* 0x000000ffff757224 */ /* 0x000fe400078e0028 */
[----:B------:R-:W-:Y:S02]  /*49f0*/  IMAD.MOV.U32 R116, RZ, RZ, R41 ;  /* 0x000000ffff747224 */ /* 0x000fe400078e0029 */
[C---:B-1----:R-:W-:Y:S07]  /*4a00*/  HMMA.16816.F32 R48, R4.reuse, R12, R136 ;  /* 0x0000000c0430723c */ /* 0x042fee0000001888 */
[----:B------:R-:W-:Y:S01]  /*4a10*/  IMAD.MOV.U32 R137, RZ, RZ, R68 ;  /* 0x000000ffff897224 */ /* 0x000fe200078e0044 */
[----:B------:R-:W-:Y:S01]  /*4a20*/  MOV R136, R69 ;  /* 0x0000004500887202 */ /* 0x000fe20000000f00 */
[----:B------:R-:W-:Y:S01]  /*4a30*/  HMMA.16816.F32 R40, R4, R16, R124 ;  /* 0x000000100428723c */ /* 0x000fe2000000187c */
[----:B------:R-:W-:Y:S01]  /*4a40*/  MOV R139, R65 ;  /* 0x00000041008b7202 */ /* 0x000fe20000000f00 */
[----:B------:R-:W-:-:S06]  /*4a50*/  IMAD.MOV.U32 R138, RZ, RZ, R66 ;  /* 0x000000ffff8a7224 */ /* 0x000fcc00078e0042 */
[C---:B------:R-:W-:Y:S01]  /*4a60*/  HMMA.16816.F32 R68, R4.reuse, R14, R148 ;  /* 0x0000000e0444723c */ /* 0x040fe20000001894 */
[----:B------:R-:W1:Y:S06]  /*4a70*/  LDSM.16.MT88.4 R12, [R195+0x6900] ;  /* 0x00690000c30c783b */ /* 0x000e6c0000004200 */
[----:B------:R-:W-:Y:S01]  /*4a80*/  IMAD.MOV.U32 R150, RZ, RZ, R88 ;  /* 0x000000ffff967224 */ /* 0x000fe200078e0058 */
[----:B------:R-:W-:Y:S01]  /*4a90*/  HMMA.16816.F32 R124, R4, R22, R156 ;  /* 0x00000016047c723c */ /* 0x000fe2000000189c */
[----:B------:R-:W-:Y:S01]  /*4aa0*/  IMAD.MOV.U32 R88, RZ, RZ, R0 ;  /* 0x000000ffff587224 */ /* 0x000fe200078e0000 */
[----:B------:R-:W-:Y:S01]  /*4ab0*/  MOV R149, R67 ;  /* 0x0000004300957202 */ /* 0x000fe20000000f00 */
[----:B------:R-:W-:-:S02]  /*4ac0*/  FFMA.FTZ R0, R135, c[0x0][0x2d0], -R8 ;  /* 0x0000b40087007a23 */ /* 0x000fc40000010808 */
[----:B------:R-:W-:Y:S02]  /*4ad0*/  IMAD.MOV.U32 R151, RZ, RZ, R89 ;  /* 0x000000ffff977224 */ /* 0x000fe400078e0059 */
[----:B------:R4:W-:Y:S01]  /*4ae0*/  MUFU.EX2 R148, R0 ;  /* 0x0000000000947308 */ /* 0x0009e20000000800 */
[C---:B------:R-:W-:Y:S01]  /*4af0*/  HMMA.16816.F32 R52, R4.reuse, R18, R128 ;  /* 0x000000120434723c */ /* 0x040fe20000001880 */
[----:B------:R-:W5:Y:S01]  /*4b00*/  LDSM.16.MT88.4 R16, [R196+0x6900] ;  /* 0x00690000c410783b */ /* 0x000f620000004200 */
[----:B------:R-:W-:Y:S01]  /*4b10*/  IMAD.MOV.U32 R158, RZ, RZ, R116 ;  /* 0x000000ffff9e7224 */ /* 0x000fe200078e0074 */
[----:B------:R-:W-:Y:S01]  /*4b20*/  MOV R156, R138 ;  /* 0x0000008a009c7202 */ /* 0x000fe20000000f00 */
[----:B------:R-:W-:Y:S01]  /*4b30*/  IMAD.MOV.U32 R89, RZ, RZ, R91 ;  /* 0x000000ffff597224 */ /* 0x000fe200078e005b */
[----:B------:R-:W-:Y:S01]  /*4b40*/  MOV R91, R44 ;  /* 0x0000002c005b7202 */ /* 0x000fe20000000f00 */
[----:B------:R-:W-:Y:S01]  /*4b50*/  IMAD.MOV.U32 R116, RZ, RZ, R104 ;  /* 0x000000ffff747224 */ /* 0x000fe200078e0068 */
[----:B------:R-:W-:Y:S01]  /*4b60*/  MOV R104, R36 ;  /* 0x0000002400687202 */ /* 0x000fe20000000f00 */
[----:B------:R-:W-:Y:S01]  /*4b70*/  HMMA.16816.F32 R60, R4, R20, R160 ;  /* 0x00000014043c723c */ /* 0x000fe200000018a0 */
[----:B------:R-:W-:Y:S01]  /*4b80*/  LDSM.16.MT88.4 R20, [R196+0x1100] ;  /* 0x00110000c414783b */ /* 0x000fe20000004200 */
[----:B------:R-:W-:-:S02]  /*4b90*/  IMAD.MOV.U32 R157, RZ, RZ, R139 ;  /* 0x000000ffff9d7224 */ /* 0x000fc400078e008b */
[----:B----4-:R-:W-:-:S03]  /*4ba0*/  FFMA.FTZ R0, R219, c[0x0][0x2d0], -R8 ;  /* 0x0000b400db007a23 */ /* 0x010fc60000010808 */
[----:B------:R-:W-:Y:S01]  /*4bb0*/  MOV R163, R90 ;  /* 0x0000005a00a37202 */ /* 0x000fe20000000f00 */
[----:B--2---:R-:W-:Y:S01]  /*4bc0*/  HMMA.16816.F32 R84, R4, R28, R144 ;  /* 0x0000001c0454723c */ /* 0x004fe20000001890 */
[----:B------:R-:W-:Y:S01]  /*4bd0*/  IMAD.MOV.U32 R90, RZ, RZ, R46 ;  /* 0x000000ffff5a7224 */ /* 0x000fe200078e002e */
[----:B------:R2:W-:Y:S01]  /*4be0*/  MUFU.EX2 R159, R0 ;  /* 0x00000000009f7308 */ /* 0x0005e20000000800 */
[----:B------:R-:W-:-:S04]  /*4bf0*/  IMAD.MOV.U32 R162, RZ, RZ, R38 ;  /* 0x000000ffffa27224 */ /* 0x000fc800078e0026 */
[----:B------:R-:W-:Y:S01]  /*4c00*/  MOV R147, R151 ;  /* 0x0000009700937202 */ /* 0x000fe20000000f00 */
[C---:B------:R-:W-:Y:S01]  /*4c10*/  HMMA.16816.F32 R128, R4.reuse, R30, R152 ;  /* 0x0000001e0480723c */ /* 0x040fe20000001898 */
[----:B------:R-:W4:Y:S01]  /*4c20*/  LDSM.16.MT88.4 R28, [R193+0x1100] ;  /* 0x00110000c11c783b */ /* 0x000f220000004200 */
[----:B------:R-:W-:Y:S01]  /*4c30*/  MOV R151, R117 ;  /* 0x0000007500977202 */ /* 0x000fe20000000f00 */
[----:B------:R-:W-:Y:S01]  /*4c40*/  IMAD.MOV.U32 R117, RZ, RZ, R105 ;  /* 0x000000ffff757224 */ /* 0x000fe200078e0069 */
[----:B------:R-:W-:Y:S01]  /*4c50*/  MOV R144, R163 ;  /* 0x000000a300907202 */ /* 0x000fe20000000f00 */
[----:B------:R-:W-:Y:S02]  /*4c60*/  IMAD.MOV.U32 R163, RZ, RZ, R39 ;  /* 0x000000ffffa37224 */ /* 0x000fe400078e0027 */
[----:B------:R-:W-:Y:S01]  /*4c70*/  IMAD.MOV.U32 R105, RZ, RZ, R37 ;  /* 0x000000ffff697224 */ /* 0x000fe200078e0025 */
[----:B---3--:R-:W-:Y:S01]  /*4c80*/  HMMA.16816.F32 R80, R4, R24, R140 ;  /* 0x000000180450723c */ /* 0x008fe2000000188c */
[----:B------:R-:W-:-:S02]  /*4c90*/  IMAD.MOV.U32 R145, RZ, RZ, R149 ;  /* 0x000000ffff917224 */ /* 0x000fc400078e0095 */
[----:B--2---:R-:W-:Y:S02]  /*4ca0*/  FFMA.FTZ R0, R224, c[0x0][0x2d0], -R8 ;  /* 0x0000b400e0007a23 */ /* 0x004fe40000010808 */
[----:B------:R-:W-:Y:S01]  /*4cb0*/  IMAD.MOV.U32 R146, RZ, RZ, R150 ;  /* 0x000000ffff927224 */ /* 0x000fe200078e0096 */
[----:B------:R-:W-:Y:S01]  /*4cc0*/  MOV R150, R34 ;  /* 0x0000002200967202 */ /* 0x000fe20000000f00 */
[----:B------:R2:W-:Y:S01]  /*4cd0*/  MUFU.EX2 R160, R0 ;  /* 0x0000000000a07308 */ /* 0x0005e20000000800 */
[----:B------:R-:W-:Y:S01]  /*4ce0*/  HMMA.16816.F32 R164, R4, R26, R164 ;  /* 0x0000001a04a4723c */ /* 0x000fe200000018a4 */
[----:B------:R-:W3:Y:S01]  /*4cf0*/  LDSM.16.MT88.4 R24, [R194+0x1100] ;  /* 0x00110000c218783b */ /* 0x000ee20000004200 */
[----:B------:R-:W-:Y:S01]  /*4d00*/  IMAD.MOV.U32 R142, RZ, RZ, R136 ;  /* 0x000000ffff8e7224 */ /* 0x000fe200078e0088 */
[----:B------:R-:W-:Y:S01]  /*4d10*/  MOV R141, R227 ;  /* 0x000000e3008d7202 */ /* 0x000fe20000000f00 */
[----:B------:R-:W-:Y:S02]  /*4d20*/  IMAD.MOV.U32 R143, RZ, RZ, R137 ;  /* 0x000000ffff8f7224 */ /* 0x000fe400078e0089 */
[----:B------:R-:W-:-:S02]  /*4d30*/  IMAD.MOV.U32 R149, RZ, RZ, R35 ;  /* 0x000000ffff957224 */ /* 0x000fc400078e0023 */
[----:B-1----:R-:W-:Y:S01]  /*4d40*/  HMMA.16816.F32 R36, R4, R14, R240 ;  /* 0x0000000e0424723c */ /* 0x002fe200000018f0 */
[----:B------:R-:W-:Y:S02]  /*4d50*/  IMAD.MOV.U32 R140, RZ, RZ, R107 ;  /* 0x000000ffff8c7224 */ /* 0x000fe400078e006b */
[----:B--2---:R-:W-:-:S05]  /*4d60*/  FFMA.FTZ R0, R225, c[0x0][0x2d0], -R8 ;  /* 0x0000b400e1007a23 */ /* 0x004fca0000010808 */
[C---:B-----5:R-:W-:Y:S01]  /*4d70*/  HMMA.16816.F32 R76, R4.reuse, R16, R100 ;  /* 0x00000010044c723c */ /* 0x060fe20000001864 */
[----:B------:R1:W2:Y:S07]  /*4d80*/  MUFU.EX2 R161, R0 ;  /* 0x0000000000a17308 */ /* 0x0002ae0000000800 */
[C---:B------:R-:W-:Y:S01]  /*4d90*/  HMMA.16816.F32 R64, R4.reuse, R18, R168 ;  /* 0x000000120440723c */ /* 0x040fe200000018a8 */
[----:B------:R-:W-:Y:S06]  /*4da0*/  LDSM.16.MT88.4 R16, [R195+0x1100] ;  /* 0x00110000c310783b */ /* 0x000fec0000004200 */
[----:B------:R-:W-:Y:S01]  /*4db0*/  IMAD.MOV.U32 R171, RZ, RZ, R156 ;  /* 0x000000ffffab7224 */ /* 0x000fe200078e009c */
[----:B------:R-:W-:Y:S01]  /*4dc0*/  MOV R169, R158 ;  /* 0x0000009e00a97202 */ /* 0x000fe20000000f00 */
[----:B------:R-:W-:Y:S01]  /*4dd0*/  IMAD.MOV.U32 R170, RZ, RZ, R157 ;  /* 0x000000ffffaa7224 */ /* 0x000fe200078e009d */
[----:B------:R-:W-:Y:S01]  /*4de0*/  MOV R156, R162 ;  /* 0x000000a2009c7202 */ /* 0x000fe20000000f00 */
[----:B-1----:R-:W-:Y:S01]  /*4df0*/  FFMA.FTZ R0, R47, c[0x0][0x2d0], -R2 ;  /* 0x0000b4002f007a23 */ /* 0x002fe20000010802 */
[----:B------:R-:W-:Y:S01]  /*4e00*/  MOV R168, R105 ;  /* 0x0000006900a87202 */ /* 0x000fe20000000f00 */
[----:B------:R-:W-:Y:S01]  /*4e10*/  HMMA.16816.F32 R44, R4, R12, R236 ;  /* 0x0000000c042c723c */ /* 0x000fe200000018ec */
[----:B------:R-:W1:Y:S01]  /*4e20*/  LDSM.16.MT88.4 R12, [R193+0x3100] ;  /* 0x00310000c10c783b */ /* 0x000e620000004200 */
[----:B------:R5:W-:Y:S05]  /*4e30*/  MUFU.EX2 R234, R0 ;  /* 0x0000000000ea7308 */ /* 0x000bea0000000800 */
[----:B--2---:R-:W-:Y:S01]  /*4e40*/  IMAD.MOV.U32 R238, RZ, RZ, R161 ;  /* 0x000000ffffee7224 */ /* 0x004fe200078e00a1 */
[----:B------:R-:W-:Y:S01]  /*4e50*/  F2FP.PACK_AB R4, R159, R148 ;  /* 0x000000949f04723e */ /* 0x000fe200000000ff */
[----:B------:R-:W-:Y:S01]  /*4e60*/  IMAD.MOV.U32 R239, RZ, RZ, R160 ;  /* 0x000000ffffef7224 */ /* 0x000fe200078e00a0 */
[----:B------:R-:W-:Y:S01]  /*4e70*/  MOV R161, R33 ;  /* 0x0000002100a17202 */ /* 0x000fe20000000f00 */
[----:B------:R-:W-:Y:S01]  /*4e80*/  IMAD.MOV.U32 R160, RZ, RZ, R32 ;  /* 0x000000ffffa07224 */ /* 0x000fe200078e0020 */
[----:B------:R-:W-:Y:S01]  /*4e90*/  MOV R236, R143 ;  /* 0x0000008f00ec7202 */ /* 0x000fe20000000f00 */
[----:B------:R-:W-:Y:S01]  /*4ea0*/  LDSM.16.MT88.4 R32, [R194+0x3100] ;  /* 0x00310000c220783b */ /* 0x000fe20000004200 */
[----:B------:R-:W-:Y:S01]  /*4eb0*/  F2FP.PACK_AB R6, R238, R239 ;  /* 0x000000efee06723e */ /* 0x000fe200000000ff */
[----:B------:R-:W-:-:S02]  /*4ec0*/  IMAD.MOV.U32 R158, RZ, RZ, R160 ;  /* 0x000000ffff9e7224 */ /* 0x000fc400078e00a0 */
[----:B------:R-:W-:Y:S02]  /*4ed0*/  IMAD.MOV.U32 R157, RZ, RZ, R161 ;  /* 0x000000ffff9d7224 */ /* 0x000fe400078e00a1 */
[----:B-----5:R-:W-:Y:S02]  /*4ee0*/  FFMA.FTZ R0, R133, c[0x0][0x2d0], -R2 ;  /* 0x0000b40085007a23 */ /* 0x020fe40000010802 */
[----:B------:R-:W-:Y:S02]  /*4ef0*/  IMAD.MOV.U32 R143, RZ, RZ, R163 ;  /* 0x000000ffff8f7224 */ /* 0x000fe400078e00a3 */
[----:B------:R2:W5:Y:S01]  /*4f00*/  MUFU.EX2 R219, R0 ;  /* 0x0000000000db7308 */ /* 0x0005620000000800 */
[----:B------:R-:W-:Y:S02]  /*4f10*/  IMAD.MOV.U32 R237, RZ, RZ, R142 ;  /* 0x000000ffffed7224 */ /* 0x000fe400078e008e */
[----:B------:R-:W-:Y:S02]  /*4f20*/  IMAD.MOV.U32 R142, RZ, RZ, R226 ;  /* 0x000000ffff8e7224 */ /* 0x000fe400078e00e2 */
[----:B--2---:R-:W-:Y:S01]  /*4f30*/  FFMA.FTZ R0, R11, c[0x0][0x2d0], -R2 ;  /* 0x0000b4000b007a23 */ /* 0x004fe20000010802 */
[----:B-----5:R-:W-:Y:S01]  /*4f40*/  F2FP.PACK_AB R5, R219, R234 ;  /* 0x000000eadb05723e */ /* 0x020fe200000000ff */
[----:B------:R-:W-:-:S02]  /*4f50*/  IMAD.MOV.U32 R11, RZ, RZ, R106 ;  /* 0x000000ffff0b7224 */ /* 0x000fc400078e006a */
[----:B------:R2:W-:Y:S02]  /*4f60*/  MUFU.EX2 R135, R0 ;  /* 0x0000000000877308 */ /* 0x0005e40000000800 */
[----:B--2---:R-:W-:Y:S02]  /*4f70*/  FFMA.FTZ R0, R134, c[0x0][0x2d0], -R2 ;  /* 0x0000b40086007a23 */ /* 0x004fe40000010802 */
[----:B------:R-:W-:-:S04]  /*4f80*/  IMAD.MOV.U32 R134, RZ, RZ, R104 ;  /* 0x000000ffff867224 */ /* 0x000fc800078e0068 */
[----:B------:R-:W2:Y:S02]  /*4f90*/  MUFU.EX2 R133, R0 ;  /* 0x0000000000857308 */ /* 0x000ea40000000800 */
[----:B--2---:R-:W-:Y:S01]  /*4fa0*/  F2FP.PACK_AB R7, R133, R135 ;  /* 0x000000878507723e */ /* 0x004fe200000000ff */
[----:B------:R-:W-:Y:S02]  /*4fb0*/  FFMA.FTZ R0, R134, c[0x0][0x2d0], -R8 ;  /* 0x0000b40086007a23 */ /* 0x000fe40000010808 */
[----:B------:R-:W-:-:S04]  /*4fc0*/  IMAD.MOV.U32 R134, RZ, RZ, R168 ;  /* 0x000000ffff867224 */ /* 0x000fc800078e00a8 */
[C---:B----4-:R-:W-:Y:S08]  /*4fd0*/  HMMA.16816.F32 R136, R4.reuse, R28, R88 ;  /* 0x0000001c0488723c */ /* 0x050ff00000001858 */
[C---:B------:R-:W-:Y:S01]  /*4fe0*/  HMMA.16816.F32 R88, R4.reuse, R30, R248 ;  /* 0x0000001e0458723c */ /* 0x040fe200000018f8 */
[----:B------:R-:W2:Y:S01]  /*4ff0*/  LDSM.16.MT88.4 R28, [R196+0x3100] ;  /* 0x00310000c41c783b */ /* 0x000ea20000004200 */
[----:B------:R4:W-:Y:S05]  /*5000*/  MUFU.EX2 R250, R0 ;  /* 0x0000000000fa7308 */ /* 0x0009ea0000000800 */
[----:B------:R-:W-:Y:S01]  /*5010*/  MOV R251, R239 ;  /* 0x000000ef00fb7202 */ /* 0x000fe20000000f00 */
[----:B---3--:R-:W-:Y:S01]  /*5020*/  HMMA.16816.F32 R144, R4, R24, R144 ;  /* 0x000000180490723c */ /* 0x008fe20000001890 */
[----:B------:R-:W-:-:S02]  /*5030*/  IMAD.MOV.U32 R239, RZ, RZ, R157 ;  /* 0x000000ffffef7224 */ /* 0x000fc400078e009d */
[----:B------:R-:W-:Y:S01]  /*5040*/  IMAD.MOV.U32 R157, RZ, RZ, R149 ;  /* 0x000000ffff9d7224 */ /* 0x000fe200078e0095 */
[----:B------:R-:W-:Y:S01]  /*5050*/  MOV R149, R151 ;  /* 0x0000009700957202 */ /* 0x000fe20000000f00 */
[----:B------:R-:W-:-:S03]  /*5060*/  IMAD.MOV.U32 R151, RZ, RZ, R9 ;  /* 0x000000ffff977224 */ /* 0x000fc600078e0009 */
[----:B------:R-:W-:Y:S01]  /*5070*/  HMMA.16816.F32 R244, R4, R26, R244 ;  /* 0x0000001a04f4723c */ /* 0x000fe200000018f4 */
[----:B------:R-:W3:Y:S01]  /*5080*/  LDSM.16.MT88.4 R24, [R195+0x3100] ;  /* 0x00310000c318783b */ /* 0x000ee20000004200 */
[----:B----4-:R-:W-:-:S04]  /*5090*/  FFMA.FTZ R0, R169, c[0x0][0x2d0], -R8 ;  /* 0x0000b400a9007a23 */ /* 0x010fc80000010808 */
[----:B------:R4:W5:Y:S02]  /*50a0*/  MUFU.EX2 R249, R0 ;  /* 0x0000000000f97308 */ /* 0x0009640000000800 */
[C---:B-1----:R-:W-:Y:S08]  /*50b0*/  HMMA.16816.F32 R96, R4.reuse, R12, R96 ;  /* 0x0000000c0460723c */ /* 0x042ff00000001860 */
[----:B------:R-:W-:Y:S01]  /*50c0*/  HMMA.16816.F32 R100, R4, R14, R176 ;  /* 0x0000000e0464723c */ /* 0x000fe200000018b0 */
[----:B------:R-:W1:Y:S01]  /*50d0*/  LDSM.16.MT88.4 R12, [R194+0x5100] ;  /* 0x00510000c20c783b */ /* 0x000e620000004200 */
[----:B----4-:R-:W-:-:S06]  /*50e0*/  FFMA.FTZ R0, R170, c[0x0][0x2d0], -R8 ;  /* 0x0000b400aa007a23 */ /* 0x010fcc0000010808 */
[C---:B------:R-:W-:Y:S01]  /*50f0*/  HMMA.16816.F32 R152, R4.reuse, R20, R228 ;  /* 0x000000140498723c */ /* 0x040fe200000018e4 */
[----:B------:R4:W-:Y:S07]  /*5100*/  MUFU.EX2 R248, R0 ;  /* 0x0000000000f87308 */ /* 0x0009ee0000000800 */
[C---:B------:R-:W-:Y:S01]  /*5110*/  HMMA.16816.F32 R228, R4.reuse, R22, R180 ;  /* 0x0000001604e4723c */ /* 0x040fe200000018b4 */
[----:B------:R-:W1:Y:S06]  /*5120*/  LDSM.16.MT88.4 R20, [R193+0x5100] ;  /* 0x00510000c114783b */ /* 0x000e6c0000004200 */
[----:B------:R-:W-:Y:S01]  /*5130*/  IMAD.MOV.U32 R180, RZ, RZ, R134 ;  /* 0x000000ffffb47224 */ /* 0x000fe200078e0086 */
[----:B------:R-:W-:Y:S01]  /*5140*/  HMMA.16816.F32 R160, R4, R16, R108 ;  /* 0x0000001004a0723c */ /* 0x000fe2000000186c */
[----:B------:R-:W-:Y:S01]  /*5150*/  IMAD.MOV.U32 R181, RZ, RZ, R11 ;  /* 0x000000ffffb57224 */ /* 0x000fe200078e000b */
[----:B------:R-:W-:Y:S01]  /*5160*/  MOV R182, R140 ;  /* 0x0000008c00b67202 */ /* 0x000fe20000000f00 */
[----:B----4-:R-:W-:-:S02]  /*5170*/  FFMA.FTZ R0, R236, c[0x0][0x2d0], -R8 ;  /* 0x0000b400ec007a23 */ /* 0x010fc40000010808 */
[----:B------:R-:W-:Y:S02]  /*5180*/  IMAD.MOV.U32 R183, RZ, RZ, R141 ;  /* 0x000000ffffb77224 */ /* 0x000fe400078e008d */
[----:B------:R4:W1:Y:S01]  /*5190*/  MUFU.EX2 R134, R0 ;  /* 0x0000000000867308 */ /* 0x0008620000000800 */
[----:B------:R-:W-:Y:S01]  /*51a0*/  HMMA.16816.F32 R92, R4, R18, R92 ;  /* 0x00000012045c723c */ /* 0x000fe2000000185c */
[----:B------:R-:W5:Y:S01]  /*51b0*/  LDSM.16.MT88.4 R16, [R196+0x5100] ;  /* 0x00510000c410783b */ /* 0x000f620000004200 */
[----:B------:R-:W-:-:S06]  /*51c0*/  IMAD.MOV.U32 R236, RZ, RZ, R142 ;  /* 0x000000ffffec7224 */ /* 0x000fcc00078e008e */
[----:B--2---:R-:W-:Y:S01]  /*51d0*/  HMMA.16816.F32 R108, R4, R28, R188 ;  /* 0x0000001c046c723c */ /* 0x004fe200000018bc */
[----:B----4-:R-:W-:-:S07]  /*51e0*/  FFMA.FTZ R0, R252, c[0x0][0x2d0], -R2 ;  /* 0x0000b400fc007a23 */ /* 0x010fce0000010802 */
[----:B------:R-:W-:Y:S01]  /*51f0*/  HMMA.16816.F32 R112, R4, R30, R112 ;  /* 0x0000001e0470723c */ /* 0x000fe20000001870 */
[----:B------:R-:W2:Y:S01]  /*5200*/  LDSM.16.MT88.4 R28, [R195+0x5100] ;  /* 0x00510000c31c783b */ /* 0x000ea20000004200 */
[----:B------:R-:W-:-:S06]  /*5210*/  IMAD.MOV.U32 R252, RZ, RZ, R119 ;  /* 0x000000fffffc7224 */ /* 0x000fcc00078e0077 */
[C---:B---3--:R-:W-:Y:S08]  /*5220*/  HMMA.16816.F32 R184, R4.reuse, R24, R184 ;  /* 0x0000001804b8723c */ /* 0x048ff000000018b8 */
[C---:B------:R-:W-:Y:S01]  /*5230*/  HMMA.16816.F32 R224, R4.reuse, R26, R120 ;  /* 0x0000001a04e0723c */ /* 0x040fe20000001878 */
[----:B------:R-:W3:Y:S07]  /*5240*/  LDSM.16.MT88.4 R24, [R193+0x7100] ;  /* 0x00710000c118783b */ /* 0x000eee0000004200 */
[C---:B-1----:R-:W-:Y:S01]  /*5250*/  HMMA.16816.F32 R120, R4.reuse, R12, R40 ;  /* 0x0000000c0478723c */ /* 0x042fe20000001828 */
[----:B------:R-:W-:Y:S07]  /*5260*/  LDSM.16.MT88.4 R40, [R193+0x3900] ;  /* 0x00390000c128783b */ /* 0x000fee0000004200 */
[C---:B------:R-:W-:Y:S01]  /*5270*/  HMMA.16816.F32 R188, R4.reuse, R14, R52 ;  /* 0x0000000e04bc723c */ /* 0x040fe20000001834 */
[----:B------:R-:W1:Y:S06]  /*5280*/  LDSM.16.MT88.4 R12, [R196+0x7100] ;  /* 0x00710000c40c783b */ /* 0x000e6c0000004200 */
[----:B------:R-:W-:Y:S01]  /*5290*/  MOV R55, R182 ;  /* 0x000000b600377202 */ /* 0x000fe20000000f00 */
[----:B------:R-:W-:Y:S01]  /*52a0*/  HMMA.16816.F32 R104, R4, R32, R220 ;  /* 0x000000200468723c */ /* 0x000fe200000018dc */
[----:B------:R-:W-:Y:S01]  /*52b0*/  IMAD.MOV.U32 R54, RZ, RZ, R183 ;  /* 0x000000ffff367224 */ /* 0x000fe200078e00b7 */
[----:B------:R-:W-:-:S06]  /*52c0*/  MOV R53, R236 ;  /* 0x000000ec00357202 */ /* 0x000fcc0000000f00 */
[C---:B------:R-:W-:Y:S07]  /*52d0*/  HMMA.16816.F32 R240, R4.reuse, R20, R72 ;  /* 0x0000001404f0723c */ /* 0x040fee0000001848 */
[----:B------:R-:W-:Y:S01]  /*52e0*/  IMAD.MOV.U32 R75, RZ, RZ, R238 ;  /* 0x000000ffff4b7224 */ /* 0x000fe200078e00ee */
[C---:B------:R-:W-:Y:S01]  /*52f0*/  HMMA.16816.F32 R220, R4.reuse, R22, R56 ;  /* 0x0000001604dc723c */ /* 0x040fe20000001838 */
[----:B------:R-:W4:Y:S01]  /*5300*/  LDSM.16.MT88.4 R20, [R194+0x7100] ;  /* 0x00710000c214783b */ /* 0x000f220000004200 */
[----:B------:R-:W-:Y:S01]  /*5310*/  IMAD.MOV.U32 R238, RZ, RZ, R156 ;  /* 0x000000ffffee7224 */ /* 0x000fe200078e009c */
[----:B------:R-:W-:Y:S01]  /*5320*/  MOV R73, R171 ;  /* 0x000000ab00497202 */ /* 0x000fe20000000f00 */
[----:B------:R-:W-:Y:S01]  /*5330*/  IMAD.MOV.U32 R72, RZ, RZ, R157 ;  /* 0x000000ffff487224 */ /* 0x000fe200078e009d */
[----:B------:R-:W-:Y:S01]  /*5340*/  MOV R156, R158 ;  /* 0x0000009e009c7202 */ /* 0x000fe20000000f00 */
[----:B------:R-:W-:Y:S01]  /*5350*/  IMAD.MOV.U32 R158, RZ, RZ, R150 ;  /* 0x000000ffff9e7224 */ /* 0x000fe200078e0096 */
[----:B------:R-:W-:Y:S01]  /*5360*/  LDSM.16.MT88.4 R56, [R196+0x3900] ;  /* 0x00390000c438783b */ /* 0x000fe20000004200 */
[----:B------:R-:W-:Y:S01]  /*5370*/  HMMA.16816.F32 R32, R4, R34, R172 ;  /* 0x000000220420723c */ /* 0x000fe200000018ac */
[----:B------:R-:W-:-:S02]  /*5380*/  IMAD.MOV.U32 R150, RZ, RZ, R10 ;  /* 0x000000ffff967224 */ /* 0x000fc400078e000a */
[----:B------:R-:W1:Y:S01]  /*5390*/  LDSM.16.MT88.4 R8, [R195+0x7100] ;  /* 0x00710000c308783b */ /* 0x000e620000004200 */
[----:B------:R-:W-:Y:S01]  /*53a0*/  IMAD.MOV.U32 R74, RZ, RZ, R237 ;  /* 0x000000ffff4a7224 */ /* 0x000fe200078e00ed */
[----:B------:R-:W-:Y:S02]  /*53b0*/  MOV R237, R143 ;  /* 0x0000008f00ed7202 */ /* 0x000fe40000000f00 */
[----:B------:R-:W-:Y:S01]  /*53c0*/  LDSM.16.MT88.4 R140, [R193+0x1900] ;  /* 0x00190000c18c783b */ /* 0x000fe20000004200 */
[C---:B-----5:R-:W-:Y:S02]  /*53d0*/  HMMA.16816.F32 R176, R4.reuse, R16, R48 ;  /* 0x0000001004b0723c */ /* 0x060fe40000001830 */
[----:B------:R-:W-:Y:S01]  /*53e0*/  IMAD.MOV.U32 R52, RZ, RZ, R237 ;  /* 0x000000ffff347224 */ /* 0x000fe200078e00ed */
[----:B------:R-:W5:Y:S05]  /*53f0*/  LDSM.16.MT88.4 R48, [R194+0x3900] ;  /* 0x00390000c230783b */ /* 0x000f6a0000004200 */
[C---:B------:R-:W-:Y:S01]  /*5400*/  HMMA.16816.F32 R172, R4.reuse, R18, R68 ;  /* 0x0000001204ac723c */ /* 0x040fe20000001844 */
[----:B------:R3:W-:Y:S06]  /*5410*/  MUFU.EX2 R19, R0 ;  /* 0x0000000000137308 */ /* 0x0007ec0000000800 */
[----:B------:R-:W-:Y:S01]  /*5420*/  IMAD.MOV.U32 R68, RZ, RZ, R180 ;  /* 0x000000ffff447224 */ /* 0x000fe200078e00b4 */
[----:B--2---:R-:W-:Y:S01]  /*5430*/  HMMA.16816.F32 R168, R4, R28, R60 ;  /* 0x0000001c04a8723c */ /* 0x004fe2000000183c */
[----:B------:R-:W-:Y:S01]  /*5440*/  MOV R71, R150 ;  /* 0x0000009600477202 */ /* 0x000fe20000000f00 */
[----:B------:R-:W-:Y:S01]  /*5450*/  IMAD.MOV.U32 R69, RZ, RZ, R151 ;  /* 0x000000ffff457224 */ /* 0x000fe200078e0097 */
[----:B------:R-:W-:-:S04]  /*5460*/  MOV R70, R116 ;  /* 0x0000007400467202 */ /* 0x000fc80000000f00 */
[----:B------:R-:W-:Y:S01]  /*5470*/  MOV R62, R158 ;  /* 0x0000009e003e7202 */ /* 0x000fe20000000f00 */
[C---:B------:R-:W-:Y:S01]  /*5480*/  HMMA.16816.F32 R124, R4.reuse, R30, R124 ;  /* 0x0000001e047c723c */ /* 0x040fe2000000187c */
[----:B---3--:R-:W-:Y:S01]  /*5490*/  FFMA.FTZ R0, R73, c[0x0][0x2d0], -R2 ;  /* 0x0000b40049007a23 */ /* 0x008fe20000010802 */
[----:B------:R-:W-:Y:S01]  /*54a0*/  MOV R73, R156 ;  /* 0x0000009c00497202 */ /* 0x000fe20000000f00 */
[----:B------:R-:W-:Y:S01]  /*54b0*/  IMAD.MOV.U32 R63, RZ, RZ, R181 ;  /* 0x000000ffff3f7224 */ /* 0x000fe200078e00b5 */
[----:B------:R-:W-:Y:S01]  /*54c0*/  MOV R60, R118 ;  /* 0x00000076003c7202 */ /* 0x000fe20000000f00 */
[----:B------:R2:W3:Y:S01]  /*54d0*/  MUFU.EX2 R18, R0 ;  /* 0x0000000000127308 */ /* 0x0004e20000000800 */
[----:B------:R-:W-:Y:S02]  /*54e0*/  IMAD.MOV.U32 R61, RZ, RZ, R117 ;  /* 0x000000ffff3d7224 */ /* 0x000fe400078e0075 */
[C---:B------:R-:W-:Y:S07]  /*54f0*/  HMMA.16816.F32 R28, R4.reuse, R24, R80 ;  /* 0x00000018041c723c */ /* 0x040fee0000001850 */
[----:B------:R-:W-:Y:S01]  /*5500*/  IMAD.MOV.U32 R81, RZ, RZ, R159 ;  /* 0x000000ffff517224 */ /* 0x000fe200078e009f */
[----:B-1----:R-:W-:Y:S01]  /*5510*/  HMMA.16816.F32 R180, R4, R12, R76 ;  /* 0x0000000c04b4723c */ /* 0x002fe2000000184c */
[----:B------:R-:W1:Y:S01]  /*5520*/  LDSM.16.MT88.4 R156, [R196+0x1900] ;  /* 0x00190000c49c783b */ /* 0x000e620000004200 */
[----:B------:R-:W-:Y:S01]  /*5530*/  MOV R82, R148 ;  /* 0x0000009400527202 */ /* 0x000fe20000000f00 */
[----:B------:R-:W-:-:S02]  /*5540*/  IMAD.MOV.U32 R83, RZ, RZ, R149 ;  /* 0x000000ffff537224 */ /* 0x000fc400078e0095 */
[--C-:B--2---:R-:W-:Y:S01]  /*5550*/  FFMA.FTZ R0, R74, c[0x0][0x2d0], -R2.reuse ;  /* 0x0000b4004a007a23 */ /* 0x104fe20000010802 */
[----:B------:R-:W2:Y:S01]  /*5560*/  LDSM.16.MT88.4 R148, [R194+0x1900] ;  /* 0x00190000c294783b */ /* 0x000ea20000004200 */
[----:B------:R-:W-:Y:S01]  /*5570*/  FFMA.FTZ R2, R235, c[0x0][0x2d0], -R2 ;  /* 0x0000b400eb027a23 */ /* 0x000fe20000010802 */
[----:B------:R-:W-:Y:S01]  /*5580*/  HMMA.16816.F32 R12, R4, R14, R64 ;  /* 0x0000000e040c723c */ /* 0x000fe20000001840 */
[----:B------:R3:W-:Y:S01]  /*5590*/  MUFU.EX2 R17, R0 ;  /* 0x0000000000117308 */ /* 0x0007e20000000800 */
[----:B------:R-:W1:Y:S01]  /*55a0*/  LDSM.16.MT88.4 R64, [R195+0x3900] ;  /* 0x00390000c340783b */ /* 0x000e620000004200 */
[----:B------:R-:W-:Y:S01]  /*55b0*/  MOV R235, R75 ;  /* 0x0000004b00eb7202 */ /* 0x000fe20000000f00 */
[----:B------:R-:W-:Y:S01]  /*55c0*/  IMAD.MOV.U32 R74, RZ, RZ, R239 ;  /* 0x000000ffff4a7224 */ /* 0x000fe200078e00ef */
[----:B------:R-:W-:-:S03]  /*55d0*/  MOV R75, R238 ;  /* 0x000000ee004b7202 */ /* 0x000fc60000000f00 */
[C---:B----4-:R-:W-:Y:S01]  /*55e0*/  HMMA.16816.F32 R116, R4.reuse, R20, R84 ;  /* 0x000000140474723c */ /* 0x050fe20000001854 */
[----:B------:R-:W4:Y:S07]  /*55f0*/  MUFU.EX2 R16, R2 ;  /* 0x0000000200107308 */ /* 0x000f2e0000000800 */
[----:B------:R-:W-:Y:S01]  /*5600*/  HMMA.16816.F32 R20, R4, R22, R128 ;  /* 0x000000160414723c */ /* 0x000fe20000001880 */
[----:B---3--:R-:W-:-:S06]  /*5610*/  IMAD.MOV.U32 R0, RZ, RZ, R74 ;  /* 0x000000ffff007224 */ /* 0x008fcc00078e004a */
[----:B------:R-:W-:Y:S01]  /*5620*/  F2FP.PACK_AB R128, R249, R250 ;  /* 0x000000faf980723e */ /* 0x000fe200000000ff */
[C---:B------:R-:W-:Y:S01]  /*5630*/  HMMA.16816.F32 R236, R4.reuse, R8, R44 ;  /* 0x0000000804ec723c */ /* 0x040fe2000000182c */
[----:B------:R-:W-:Y:S02]  /*5640*/  F2FP.PACK_AB R130, R134, R248 ;  /* 0x000000f88682723e */ /* 0x000fe400000000ff */
[----:B------:R-:W-:Y:S02]  /*5650*/  F2FP.PACK_AB R129, R18, R19 ;  /* 0x000000131281723e */ /* 0x000fe400000000ff */
[----:B----4-:R-:W-:Y:S02]  /*5660*/  F2FP.PACK_AB R131, R16, R17 ;  /* 0x000000111083723e */ /* 0x010fe400000000ff */
[----:B------:R-:W-:Y:S01]  /*5670*/  MOV R2, R75 ;  /* 0x0000004b00027202 */ /* 0x000fe20000000f00 */
[----:B------:R-:W-:Y:S01]  /*5680*/  HMMA.16816.F32 R24, R4, R26, R164 ;  /* 0x0000001a0418723c */ /* 0x000fe200000018a4 */
[----:B------:R-:W3:Y:S07]  /*5690*/  LDSM.16.MT88.4 R164, [R195+0x1900] ;  /* 0x00190000c3a4783b */ /* 0x000eee0000004200 */
[C---:B-----5:R-:W-:Y:S01]  /*56a0*/  HMMA.16816.F32 R44, R128.reuse, R48, R104 ;  /* 0x00000030802c723c */ /* 0x060fe20000001868 */
[----:B------:R-:W-:Y:S07]  /*56b0*/  LDSM.16.MT88.4 R104, [R193+0x7900] ;  /* 0x00790000c168783b */ /* 0x000fee0000004200 */
[C---:B------:R-:W-:Y:S07]  /*56c0*/  HMMA.16816.F32 R48, R128.reuse, R50, R32 ;  /* 0x000000328030723c */ /* 0x040fee0000001820 */
[----:B------:R-:W-:Y:S01]  /*56d0*/  IMAD.MOV.U32 R32, RZ, RZ, R52 ;  /* 0x000000ffff207224 */ /* 0x000fe200078e0034 */
[----:B------:R-:W-:Y:S01]  /*56e0*/  MOV R35, R53 ;  /* 0x0000003500237202 */ /* 0x000fe20000000f00 */
[----:B------:R-:W-:Y:S01]  /*56f0*/  IMAD.MOV.U32 R33, RZ, RZ, R54 ;  /* 0x000000ffff217224 */ /* 0x000fe200078e0036 */
[----:B------:R-:W-:Y:S01]  /*5700*/  MOV R34, R55 ;  /* 0x0000003700227202 */ /* 0x000fe20000000f00 */
[C---:B-1----:R-:W-:Y:S08]  /*5710*/  HMMA.16816.F32 R152, R128.reuse, R156, R152 ;  /* 0x0000009c8098723c */ /* 0x042ff00000001898 */
[C---:B------:R-:W-:Y:S07]  /*5720*/  HMMA.16816.F32 R52, R128.reuse, R56, R108 ;  /* 0x000000388034723c */ /* 0x040fee000000186c */
[----:B------:R-:W-:Y:S01]  /*5730*/  IMAD.MOV.U32 R110, RZ, RZ, R63 ;  /* 0x000000ffff6e7224 */ /* 0x000fe200078e003f */
[----:B------:R-:W-:Y:S01]  /*5740*/  HMMA.16816.F32 R156, R128, R158, R228 ;  /* 0x0000009e809c723c */ /* 0x000fe200000018e4 */
[----:B------:R-:W-:-:S02]  /*5750*/  MOV R111, R68 ;  /* 0x00000044006f7202 */ /* 0x000fc40000000f00 */
[----:B------:R-:W-:-:S03]  /*5760*/  FADD.FTZ R2, R2, R110 ;  /* 0x0000006e02027221 */ /* 0x000fc60000010000 */
[----:B------:R-:W-:Y:S01]  /*5770*/  FADD.FTZ R0, R0, R111 ;  /* 0x0000006f00007221 */ /* 0x000fe20000010000 */
[----:B------:R-:W-:Y:S01]  /*5780*/  MOV R230, R60 ;  /* 0x0000003c00e67202 */ /* 0x000fe20000000f00 */
[----:B------:R-:W-:Y:S01]  /*5790*/  IMAD.MOV.U32 R231, RZ, RZ, R252 ;  /* 0x000000ffffe77224 */ /* 0x000fe200078e00fc */
[----:B------:R-:W-:Y:S01]  /*57a0*/  MOV R252, R62 ;  /* 0x0000003e00fc7202 */ /* 0x000fe20000000f00 */
[----:B------:R-:W-:Y:S01]  /*57b0*/  IMAD.MOV.U32 R229, RZ, RZ, R61 ;  /* 0x000000ffffe57224 */ /* 0x000fe200078e003d */
[----:B--2---:R-:W-:Y:S01]  /*57c0*/  HMMA.16816.F32 R144, R128, R148, R144 ;  /* 0x000000948090723c */ /* 0x004fe20000001890 */
[----:B------:R-:W-:-:S07]  /*57d0*/  IMAD.MOV.U32 R228, RZ, RZ, R72 ;  /* 0x000000ffffe47224 */ /* 0x000fce00078e0048 */
[C---:B------:R-:W-:Y:S07]  /*57e0*/  HMMA.16816.F32 R60, R128.reuse, R64, R184 ;  /* 0x00000040803c723c */ /* 0x040fee00000018b8 */
[----:B------:R-:W-:Y:S01]  /*57f0*/  IMAD.MOV.U32 R185, RZ, RZ, R69 ;  /* 0x000000ffffb97224 */ /* 0x000fe200078e0045 */
[----:B------:R-:W-:Y:S01]  /*5800*/  HMMA.16816.F32 R148, R128, R150, R244 ;  /* 0x000000968094723c */ /* 0x000fe200000018f4 */
[----:B------:R-:W-:Y:S01]  /*5810*/  IMAD.MOV.U32 R187, RZ, RZ, R71 ;  /* 0x000000ffffbb7224 */ /* 0x000fe200078e0047 */
[----:B------:R-:W-:Y:S01]  /*5820*/  MOV R186, R70 ;  /* 0x0000004600ba7202 */ /* 0x000fe20000000f00 */
[----:B------:R-:W-:-:S04]  /*5830*/  FADD.FTZ R2, R185, R2 ;  /* 0x00000002b9027221 */ /* 0x000fc80000010000 */
[----:B------:R-:W-:Y:S01]  /*5840*/  FADD.FTZ R2, R187, R2 ;  /* 0x00000002bb027221 */ /* 0x000fe20000010000 */
[----:B------:R-:W-:Y:S01]  /*5850*/  HMMA.16816.F32 R8, R4, R10, R36 ;  /* 0x0000000a0408723c */ /* 0x000fe20000001824 */
[----:B------:R-:W-:Y:S01]  /*5860*/  MOV R246, R81 ;  /* 0x0000005100f67202 */ /* 0x000fe20000000f00 */
[----:B------:R-:W-:Y:S01]  /*5870*/  IMAD.MOV.U32 R245, RZ, RZ, R82 ;  /* 0x000000fffff57224 */ /* 0x000fe200078e0052 */
[----:B------:R-:W-:Y:S01]  /*5880*/  MOV R244, R83 ;  /* 0x0000005300f47202 */ /* 0x000fe20000000f00 */
[----:B------:R-:W-:Y:S01]  /*5890*/  FADD.FTZ R2, R33, R2 ;  /* 0x0000000221027221 */ /* 0x000fe20000010000 */
[----:B------:R-:W1:Y:S01]  /*58a0*/  LDSM.16.MT88.4 R80, [R194+0x5900] ;  /* 0x00590000c250783b */ /* 0x000e620000004200 */
[----:B------:R-:W-:Y:S01]  /*58b0*/  FADD.FTZ R0, R186, R0 ;  /* 0x00000000ba007221 */ /* 0x000fe20000010000 */
[----:B------:R-:W-:Y:S01]  /*58c0*/  MOV R247, R73 ;  /* 0x0000004900f77202 */ /* 0x000fe20000000f00 */
[----:B------:R-:W-:Y:S01]  /*58d0*/  FADD.FTZ R2, R35, R2 ;  /* 0x0000000223027221 */ /* 0x000fe20000010000 */
[----:B------:R-:W-:Y:S01]  /*58e0*/  HMMA.16816.F32 R36, R128, R40, R96 ;  /* 0x000000288024723c */ /* 0x000fe20000001860 */
[----:B------:R-:W2:Y:S01]  /*58f0*/  LDSM.16.MT88.4 R96, [R195+0x5900] ;  /* 0x00590000c360783b */ /* 0x000ea20000004200 */
[----:B------:R-:W-:-:S02]  /*5900*/  FADD.FTZ R0, R32, R0 ;  /* 0x0000000020007221 */ /* 0x000fc40000010000 */
[----:B------:R-:W-:Y:S01]  /*5910*/  FADD.FTZ R2, R229, R2 ;  /* 0x00000002e5027221 */ /* 0x000fe20000010000 */
[----:B------:R-:W4:Y:S01]  /*5920*/  LDSM.16.MT88.4 R4, [R195+0x7900] ;  /* 0x00790000c304783b */ /* 0x000f220000004200 */
[----:B------:R-:W-:Y:S02]  /*5930*/  FADD.FTZ R0, R34, R0 ;  /* 0x0000000022007221 */ /* 0x000fe40000010000 */
[----:B------:R-:W-:Y:S01]  /*5940*/  FADD.FTZ R2, R231, R2 ;  /* 0x00000002e7027221 */ /* 0x000fe20000010000 */
[----:B------:R-:W-:Y:S01]  /*5950*/  HMMA.16816.F32 R136, R128, R140, R136 ;  /* 0x0000008c8088723c */ /* 0x000fe20000001888 */
[----:B------:R-:W-:Y:S01]  /*5960*/  FADD.FTZ R0, R228, R0 ;  /* 0x00000000e4007221 */ /* 0x000fe20000010000 */
[----:B------:R-:W-:Y:S01]  /*5970*/  LDSM.16.MT88.4 R72, [R193+0x5900] ;  /* 0x00590000c148783b */ /* 0x000fe20000004200 */
[----:B------:R-:W-:Y:S02]  /*5980*/  FADD.FTZ R2, R245, R2 ;  /* 0x00000002f5027221 */ /* 0x000fe40000010000 */
[----:B------:R-:W-:-:S02]  /*5990*/  FADD.FTZ R0, R230, R0 ;  /* 0x00000000e6007221 */ /* 0x000fc40000010000 */
[----:B------:R-:W-:Y:S01]  /*59a0*/  FADD.FTZ R2, R246, R2 ;  /* 0x00000002f6027221 */ /* 0x000fe20000010000 */
[----:B---3--:R-:W-:Y:S01]  /*59b0*/  HMMA.16816.F32 R160, R128, R164, R160 ;  /* 0x000000a480a0723c */ /* 0x008fe200000018a0 */
[----:B------:R-:W-:Y:S02]  /*59c0*/  FADD.FTZ R0, R244, R0 ;  /* 0x00000000f4007221 */ /* 0x000fe40000010000 */
[----:B------:R-:W-:Y:S01]  /*59d0*/  FADD.FTZ R2, R251, R2 ;  /* 0x00000002fb027221 */ /* 0x000fe20000010000 */
[----:B------:R-:W-:Y:S01]  /*59e0*/  MOV R251, c[0x0][0x2c4] ;  /* 0x0000b10000fb7a02 */ /* 0x000fe20000000f00 */
[----:B------:R-:W-:-:S03]  /*59f0*/  FADD.FTZ R0, R234, R0 ;  /* 0x00000000ea007221 */ /* 0x000fc60000010000 */
[----:B------:R-:W-:Y:S01]  /*5a00*/  ISETP.NE.AND P2, PT, R251, 0x1, PT ;  /* 0x00000001fb00780c */ /* 0x000fe20003f45270 */
[----:B------:R-:W-:Y:S01]  /*5a10*/  FADD.FTZ R0, R219, R0 ;  /* 0x00000000db007221 */ /* 0x000fe20000010000 */
[----:B------:R-:W3:Y:S01]  /*5a20*/  S2R R251, SR_CTAID.X ;  /* 0x0000000000fb7919 */ /* 0x000ee20000002500 */
[C---:B------:R-:W-:Y:S01]  /*5a30*/  HMMA.16816.F32 R56, R128.reuse, R58, R112 ;  /* 0x0000003a8038723c */ /* 0x040fe20000001870 */
[----:B------:R-:W-:Y:S01]  /*5a40*/  IADD3 R219, R252, -0x2, RZ ;  /* 0xfffffffefcdb7810 */ /* 0x000fe20007ffe0ff */
[----:B------:R-:W-:Y:S01]  /*5a50*/  FADD.FTZ R0, R135, R0 ;  /* 0x0000000087007221 */ /* 0x000fe20000010000 */
[----:B------:R-:W5:Y:S05]  /*5a60*/  LDSM.16.MT88.4 R112, [R194+0x7900] ;  /* 0x00790000c270783b */ /* 0x000f6a0000004200 */
[C---:B------:R-:W-:Y:S01]  /*5a70*/  HMMA.16816.F32 R140, R128.reuse, R142, R88 ;  /* 0x0000008e808c723c */ /* 0x040fe20000001858 */
[----:B------:R-:W5:Y:S07]  /*5a80*/  LDSM.16.MT88.4 R88, [R196+0x5900] ;  /* 0x00590000c458783b */ /* 0x000f6e0000004200 */
[----:B------:R-:W-:Y:S01]  /*5a90*/  HMMA.16816.F32 R164, R128, R166, R92 ;  /* 0x000000a680a4723c */ /* 0x000fe2000000185c */
[----:B---3--:R-:W-:-:S07]  /*5aa0*/  IMAD.SHL.U32 R251, R251, 0x80, RZ ;  /* 0x00000080fbfb7824 */ /* 0x008fce00078e00ff */
[C---:B-1----:R-:W-:Y:S01]  /*5ab0*/  HMMA.16816.F32 R76, R128.reuse, R80, R120 ;  /* 0x00000050804c723c */ /* 0x042fe20000001878 */
[----:B------:R-:W1:Y:S07]  /*5ac0*/  LDSM.16.MT88.4 R120, [R196+0x7900] ;  /* 0x00790000c478783b */ /* 0x000e6e0000004200 */
[C---:B--2---:R-:W-:Y:S08]  /*5ad0*/  HMMA.16816.F32 R92, R128.reuse, R96, R168 ;  /* 0x00000060805c723c */ /* 0x044ff000000018a8 */
[C---:B------:R-:W-:Y:S08]  /*5ae0*/  HMMA.16816.F32 R96, R128.reuse, R98, R124 ;  /* 0x000000628060723c */ /* 0x040ff0000000187c */
[C---:B----4-:R-:W-:Y:S07]  /*5af0*/  HMMA.16816.F32 R124, R128.reuse, R4, R236 ;  /* 0x00000004807c723c */ /* 0x050fee00000018ec */
[----:B------:R-:W-:Y:S01]  /*5b00*/  FADD.FTZ R4, R235, R2 ;  /* 0x00000002eb047221 */ /* 0x000fe20000010000 */
[----:B------:R-:W-:Y:S01]  /*5b10*/  MOV R235, c[0x0][0x1d0] ;  /* 0x0000740000eb7a02 */ /* 0x000fe20000000f00 */
[----:B------:R-:W-:Y:S01]  /*5b20*/  FADD.FTZ R2, R133, R0 ;  /* 0x0000000085027221 */ /* 0x000fe20000010000 */
[----:B------:R-:W-:Y:S01]  /*5b30*/  HMMA.16816.F32 R40, R128, R42, R100 ;  /* 0x0000002a8028723c */ /* 0x000fe20000001864 */
[----:B------:R-:W-:Y:S01]  /*5b40*/  FADD.FTZ R0, R250, R4 ;  /* 0x00000004fa007221 */ /* 0x000fe20000010000 */
[----:B------:R-:W-:Y:S01]  /*5b50*/  IADD3 R235, R235, -c[0x0][0x168], RZ ;  /* 0x80005a00ebeb7a10 */ /* 0x000fe20007ffe0ff */
[----:B------:R-:W-:-:S02]  /*5b60*/  FADD.FTZ R4, R19, R2 ;  /* 0x0000000213047221 */ /* 0x000fc40000010000 */
[----:B------:R-:W-:Y:S02]  /*5b70*/  FADD.FTZ R2, R249, R0 ;  /* 0x00000000f9027221 */ /* 0x000fe40000010000 */
[----:B------:R-:W-:Y:S01]  /*5b80*/  FADD.FTZ R0, R18, R4 ;  /* 0x0000000412007221 */ /* 0x000fe20000010000 */
[----:B-----5:R-:W-:Y:S01]  /*5b90*/  HMMA.16816.F32 R108, R128, R112, R116 ;  /* 0x00000070806c723c */ /* 0x020fe20000001874 */
[----:B------:R-:W-:-:S04]  /*5ba0*/  @P2 IMAD.HI.U32 R5, R251, c[0x0][0x2c8], RZ ;  /* 0x0000b200fb052a27 */ /* 0x000fc800078e00ff */
[----:B------:R-:W-:Y:S01]  /*5bb0*/  FADD.FTZ R2, R248, R2 ;  /* 0x00000002f8027221 */ /* 0x000fe20000010000 */
[----:B------:R-:W-:Y:S01]  /*5bc0*/  @P2 SHF.R.U32.HI R247, RZ, c[0x0][0x2cc], R5 ;  /* 0x0000b300fff72a19 */ /* 0x000fe20000011605 */
[----:B------:R-:W-:Y:S01]  /*5bd0*/  FADD.FTZ R0, R17, R0 ;  /* 0x0000000011007221 */ /* 0x000fe20000010000 */
[C---:B------:R-:W-:Y:S01]  /*5be0*/  HMMA.16816.F32 R68, R128.reuse, R72, R240 ;  /* 0x000000488044723c */ /* 0x040fe200000018f0 */
[----:B------:R-:W-:Y:S01]  /*5bf0*/  FADD.FTZ R5, R134, R2 ;  /* 0x0000000286057221 */ /* 0x000fe20000010000 */
[----:B------:R-:W-:Y:S01]  /*5c00*/  IADD3 R4, R235, R247, RZ ;  /* 0x000000f7eb047210 */ /* 0x000fe20007ffe0ff */
[----:B------:R-:W-:Y:S02]  /*5c10*/  FADD.FTZ R2, R16, R0 ;  /* 0x0000000010027221 */ /* 0x000fe40000010000 */
[----:B------:R-:W-:Y:S01]  /*5c20*/  IMAD.MOV.U32 R251, RZ, RZ, 0x1 ;  /* 0x00000001fffb7424 */ /* 0x000fe200078e00ff */
[----:B------:R2:W-:Y:S01]  /*5c30*/  STL [R1+0x8], R5 ;  /* 0x0000080501007387 */ /* 0x0005e20000100800 */
[----:B------:R-:W-:Y:S01]  /*5c40*/  IADD3 R0, R4, c[0x0][0x328], RZ ;  /* 0x0000ca0004007a10 */ /* 0x000fe20007ffe0ff */
[----:B------:R-:W-:Y:S02]  /*5c50*/  HMMA.16816.F32 R84, R128, R88, R176 ;  /* 0x000000588054723c */ /* 0x000fe400000018b0 */
[----:B------:R2:W-:Y:S01]  /*5c60*/  STL [R1+0xc], R2 ;  /* 0x00000c0201007387 */ /* 0x0005e20000100800 */
[----:B------:R-:W-:-:S05]  /*5c70*/  ISETP.LE.AND P1, PT, R251, c[0x0][0x32c], PT ;  /* 0x0000cb00fb007a0c */ /* 0x000fca0003f23270 */
        /* <DEDUP_REMOVED lines=20> */
.L_x_884:
[----:B------:R-:W-:-:S13]  /*5dc0*/  ISETP.NE.AND P0, PT, R251, c[0x0][0x32c], PT ;  /* 0x0000cb00fb007a0c */ /* 0x000fda0003f05270 */
[----:B------:R-:W-:-:S05]  /*5dd0*/  @P0 IMAD.HI.U32 R4, R2, c[0x0][0x330], RZ ;  /* 0x0000cc0002040a27 */ /* 0x000fca00078e00ff */
[----:B------:R-:W-:Y:S02]  /*5de0*/  @P0 SHF.R.U32.HI R2, RZ, c[0x0][0x334], R4 ;  /* 0x0000cd00ff020a19 */ /* 0x000fe40000011604 */
.L_x_885:
[----:B------:R-:W-:-:S05]  /*5df0*/  MOV R4, c[0x0][0x32c] ;  /* 0x0000cb0000047a02 */ /* 0x000fca0000000f00 */
[----:B------:R-:W-:-:S05]  /*5e00*/  IMAD R2, R2, R4, c[0x0][0x32c] ;  /* 0x0000cb0002027624 */ /* 0x000fca00078e0204 */
[----:B------:R-:W-:-:S04]  /*5e10*/  IMNMX R0, R0, R2, PT ;  /* 0x0000000200007217 */ /* 0x000fc80003800200 */
.L_x_883:
[----:B--2---:R-:W-:-:S04]  /*5e20*/  SHF.R.S32.HI R2, RZ, 0x1f, R0 ;  /* 0x0000001fff027819 */ /* 0x004fc80000011400 */
[----:B------:R-:W-:-:S04]  /*5e30*/  LEA.HI R0, R2, R0, RZ, 0x6 ;  /* 0x0000000002007211 */ /* 0x000fc800078f30ff */
[----:B------:R-:W-:-:S04]  /*5e40*/  SHF.R.S32.HI R0, RZ, 0x6, R0 ;  /* 0x00000006ff007819 */ /* 0x000fc80000011400 */
[----:B------:R-:W-:-:S04]  /*5e50*/  IMNMX R4, R232, R0, !PT ;  /* 0x00000000e8047217 */ /* 0x000fc80007800200 */
[----:B------:R-:W-:Y:S01]  /*5e60*/  ISETP.GE.AND P0, PT, R219, R4, PT ;  /* 0x00000004db00720c */ /* 0x000fe20003f06270 */
[----:B------:R1:W-:-:S12]  /*5e70*/  STL [R1], R4 ;  /* 0x0000000401007387 */ /* 0x0003d80000100800 */
[----:B------:R-:W-:Y:S05]  /*5e80*/  @!P0 BRA `(.L_x_886) ;  /* 0x000043d000008947 */ /* 0x000fea0003800000 */
[----:B------:R-:W2:Y:S04]  /*5e90*/  LDL.64 R12, [R1+0x60] ;  /* 0x00006000010c7983 */ /* 0x000ea80000100a00 */
[----:B------:R-:W3:Y:S04]  /*5ea0*/  LDL R8, [R1+0x6c] ;  /* 0x00006c0001087983 */ /* 0x000ee80000100800 */
[----:B------:R-:W4:Y:S04]  /*5eb0*/  LDL.64 R10, [R1+0x48] ;  /* 0x00004800010a7983 */ /* 0x000f280000100a00 */
[----:B------:R-:W5:Y:S04]  /*5ec0*/  LDL.64 R6, [R1+0x58] ;  /* 0x0000580001067983 */ /* 0x000f680000100a00 */
[----:B-1----:R-:W5:Y:S01]  /*5ed0*/  LDL.64 R4, [R1+0x50] ;  /* 0x0000500001047983 */ /* 0x002f620000100a00 */
[----:B------:R-:W-:Y:S01]  /*5ee0*/  IMAD.MOV.U32 R134, RZ, RZ, R3 ;  /* 0x000000ffff867224 */ /* 0x000fe200078e0003 */
[----:B------:R-:W-:Y:S01]  /*5ef0*/  MOV R133, R132 ;  /* 0x0000008400857202 */ /* 0x000fe20000000f00 */
[----:B------:R-:W-:Y:S01]  /*5f00*/  IMAD.MOV.U32 R222, RZ, RZ, R219 ;  /* 0x000000ffffde7224 */ /* 0x000fe200078e00db */
[----:B--2---:R-:W-:Y:S01]  /*5f10*/  IADD3 R252, P0, R12, 0x40, RZ ;  /* 0x000000400cfc7810 */ /* 0x004fe20007f1e0ff */
[----:B---3--:R-:W-:-:S04]  /*5f20*/  @P2 IMAD.HI.U32 R0, R8, c[0x0][0x2c8], RZ ;  /* 0x0000b20008002a27 */ /* 0x008fc800078e00ff */
[----:B----4-:R-:W-:Y:S01]  /*5f30*/  IMAD.X R251, RZ, RZ, R11, P0 ;  /* 0x000000fffffb7224 */ /* 0x010fe200000e060b */
[----:B------:R-:W-:Y:S02]  /*5f40*/  IADD3 R250, P0, R12, 0x80, RZ ;  /* 0x000000800cfa7810 */ /* 0x000fe40007f1e0ff */
[----:B------:R-:W-:-:S03]  /*5f50*/  @P2 SHF.R.U32.HI R0, RZ, c[0x0][0x2cc], R0 ;  /* 0x0000b300ff002a19 */ /* 0x000fc60000011600 */
[--C-:B------:R-:W-:Y:S01]  /*5f60*/  IMAD.X R249, RZ, RZ, R11.reuse, P0 ;  /* 0x000000fffff97224 */ /* 0x100fe200000e060b */
[----:B------:R-:W-:Y:S01]  /*5f70*/  IADD3 R248, P0, R12, 0xc0, RZ ;  /* 0x000000c00cf87810 */ /* 0x000fe20007f1e0ff */
[----:B------:R1:W-:Y:S04]  /*5f80*/  @P2 STL [R1+0x4], R0 ;  /* 0x0000040001002387 */ /* 0x0003e80000100800 */
[----:B------:R-:W-:Y:S01]  /*5f90*/  IMAD.X R247, RZ, RZ, R11, P0 ;  /* 0x000000fffff77224 */ /* 0x000fe200000e060b */
[----:B-----5:R-:W-:-:S04]  /*5fa0*/  IADD3 R246, P0, R6, 0x40, RZ ;  /* 0x0000004006f67810 */ /* 0x020fc80007f1e0ff */
[----:B------:R-:W-:Y:S02]  /*5fb0*/  IADD3.X R245, RZ, R5, RZ, P0, !PT ;  /* 0x00000005fff57210 */ /* 0x000fe400007fe4ff */
[----:B------:R-:W-:-:S05]  /*5fc0*/  IADD3 R244, P0, R6, 0x80, RZ ;  /* 0x0000008006f47810 */ /* 0x000fca0007f1e0ff */
[----:B------:R-:W-:Y:S01]  /*5fd0*/  IMAD.X R243, RZ, RZ, R5, P0 ;  /* 0x000000fffff37224 */ /* 0x000fe200000e0605 */
[----:B------:R-:W-:-:S04]  /*5fe0*/  IADD3 R242, P0, R6, 0xc0, RZ ;  /* 0x000000c006f27810 */ /* 0x000fc80007f1e0ff */
[----:B------:R-:W-:Y:S02]  /*5ff0*/  IADD3.X R241, RZ, R5, RZ, P0, !PT ;  /* 0x00000005fff17210 */ /* 0x000fe400007fe4ff */
.L_x_895:
[----:B------:R-:W2:Y:S01]  /*6000*/  LDL.64 R12, [R1+0x60] ;  /* 0x00006000010c7983 */ /* 0x000ea20000100a00 */
[----:B------:R-:W-:Y:S01]  /*6010*/  ISETP.GT.AND P1, PT, R232, R222, PT ;  /* 0x000000dee800720c */ /* 0x000fe20003f24270 */
[----:B------:R-:W-:Y:S04]  /*6020*/  DEPBAR.LE SB0, 0x0 ;  /* 0x000080000000791a */ /* 0x000fe80000000000 */
[----:B------:R-:W3:Y:S01]  /*6030*/  LDL.64 R10, [R1+0x48] ;  /* 0x00004800010a7983 */ /* 0x000ee20000100a00 */
[----:B------:R-:W-:Y:S02]  /*6040*/  IMAD.MOV.U32 R9, RZ, RZ, c[0x0][0x208] ;  /* 0x00008200ff097624 */ /* 0x000fe400078e00ff */
[----:B------:R-:W-:Y:S02]  /*6050*/  IMAD.MOV.U32 R14, RZ, RZ, c[0x0][0x20c] ;  /* 0x00008300ff0e7624 */ /* 0x000fe400078e00ff */
[----:B------:R-:W-:Y:S01]  /*6060*/  IMAD.MOV.U32 R219, RZ, RZ, 0x5 ;  /* 0x00000005ffdb7424 */ /* 0x000fe200078e00ff */
[----:B------:R-:W4:Y:S01]  /*6070*/  LDL.64 R226, [R1+0x58] ;  /* 0x0000580001e27983 */ /* 0x000f220000100a00 */
[----:B------:R-:W-:Y:S01]  /*6080*/  IMAD.MOV.U32 R135, RZ, RZ, c[0x0][0x1e0] ;  /* 0x00007800ff877624 */ /* 0x000fe200078e00ff */
[----:B-1----:R-:W-:Y:S01]  /*6090*/  @!P1 SHF.R.S32.HI R0, RZ, 0x1f, R222 ;  /* 0x0000001fff009819 */ /* 0x002fe200000114de */
[----:B------:R-:W-:Y:S03]  /*60a0*/  @!P1 IMAD.WIDE.U32 R4, R222, c[0x0][0x208], RZ ;  /* 0x00008200de049a25 */ /* 0x000fe600078e00ff */
[----:B------:R-:W5:Y:S01]  /*60b0*/  LDL.64 R224, [R1+0x50] ;  /* 0x0000500001e07983 */ /* 0x000f620000100a00 */
[----:B------:R-:W-:Y:S01]  /*60c0*/  @!P1 IMAD R0, R0, c[0x0][0x208], RZ ;  /* 0x0000820000009a24 */ /* 0x000fe200078e02ff */
[----:B------:R-:W-:Y:S01]  /*60d0*/  SHF.L.U64.HI R135, R135, R219, c[0x0][0x1e4] ;  /* 0x0000790087877619 */ /* 0x000fe200000102db */
[----:B------:R-:W-:Y:S02]  /*60e0*/  @!P1 IMAD.SHL.U32 R2, R4, 0x40, RZ ;  /* 0x0000004004029824 */ /* 0x000fe400078e00ff */
[----:B------:R-:W-:Y:S01]  /*60f0*/  @!P1 IMAD R0, R222, c[0x0][0x20c], R0 ;  /* 0x00008300de009a24 */ /* 0x000fe200078e0200 */
[----:B------:R-:W-:Y:S01]  /*6100*/  BAR.SYNC.DEFER_BLOCKING 0x0 ;  /* 0x0000000000007b1d */ /* 0x000fe20000010000 */
[----:B------:R-:W-:Y:S02]  /*6110*/  IMAD.MOV.U32 R223, RZ, RZ, c[0x0][0x1e0] ;  /* 0x00007800ffdf7624 */ /* 0x000fe400078e00ff */
[----:B------:R-:W-:Y:S02]  /*6120*/  @!P1 IMAD.IADD R0, R5, 0x1, R0 ;  /* 0x0000000105009824 */ /* 0x000fe400078e0200 */
[----:B------:R-:W-:Y:S03]  /*6130*/  IMAD.SHL.U32 R223, R223, 0x20, RZ ;  /* 0x00000020dfdf7824 */ /* 0x000fe600078e00ff */
[----:B------:R-:W-:Y:S01]  /*6140*/  @!P1 SHF.L.U64.HI R0, R4, 0x6, R0 ;  /* 0x0000000604009819 */ /* 0x000fe20000010200 */
[----:B------:R-:W-:Y:S06]  /*6150*/  LDSM.16.M88.4 R32, [R199+0x10100] ;  /* 0x01010000c720783b */ /* 0x000fec0000000200 */
[----:B------:R-:W-:Y:S06]  /*6160*/  LDSM.16.M88.4 R16, [R192+0x8900] ;  /* 0x00890000c010783b */ /* 0x000fec0000000200 */
[----:B------:R-:W-:Y:S06]  /*6170*/  LDSM.16.M88.4 R24, [R192+0x9100] ;  /* 0x00910000c018783b */ /* 0x000fec0000000200 */
[----:B------:R-:W-:Y:S06]  /*6180*/  LDSM.16.M88.4 R168, [R192+0x9900] ;  /* 0x00990000c0a8783b */ /* 0x000fec0000000200 */
[----:B------:R-:W-:Y:S06]  /*6190*/  LDSM.16.M88.4 R172, [R200+0x10100] ;  /* 0x01010000c8ac783b */ /* 0x000fec0000000200 */
[----:B------:R-:W-:Y:S06]  /*61a0*/  LDSM.16.M88.4 R176, [R203] ;  /* 0x00000000cbb0783b */ /* 0x000fec0000000200 */
[----:B------:R-:W-:Y:S06]  /*61b0*/  LDSM.16.M88.4 R180, [R218] ;  /* 0x00000000dab4783b */ /* 0x000fec0000000200 */
[----:B------:R-:W-:Y:S06]  /*61c0*/  LDSM.16.M88.4 R184, [R217] ;  /* 0x00000000d9b8783b */ /* 0x000fec0000000200 */
[----:B------:R-:W-:Y:S06]  /*61d0*/  LDSM.16.M88.4 R188, [R216] ;  /* 0x00000000d8bc783b */ /* 0x000fec0000000200 */
[----:B------:R-:W4:Y:S06]  /*61e0*/  LDL R219, [R1+0x4] ;  /* 0x0000040001db7983 */ /* 0x000f2c0000100800 */
[----:B------:R-:W4:Y:S01]  /*61f0*/  LDL R240, [R1+0x40] ;  /* 0x0000400001f07983 */ /* 0x000f220000100800 */
[----:B--2---:R-:W-:Y:S05]  /*6200*/  @!P1 IADD3 R3, P0, R2, R12, RZ ;  /* 0x0000000c02039210 */ /* 0x004fea0007f1e0ff */
[----:B---3--:R-:W-:Y:S01]  /*6210*/  @!P1 IMAD.X R6, R0, 0x1, R11, P0 ;  /* 0x0000000100069824 */ /* 0x008fe200000e060b */
[----:B------:R-:W-:Y:S05]  /*6220*/  @!P1 IADD3 R4, P0, R2, R252, RZ ;  /* 0x000000fc02049210 */ /* 0x000fea0007f1e0ff */
[----:B------:R-:W-:Y:S01]  /*6230*/  @!P1 IMAD.X R7, R0, 0x1, R251, P0 ;  /* 0x0000000100079824 */ /* 0x000fe200000e06fb */
[----:B------:R-:W-:Y:S05]  /*6240*/  @!P1 IADD3 R5, P0, R2, R250, RZ ;  /* 0x000000fa02059210 */ /* 0x000fea0007f1e0ff */
[----:B------:R-:W-:Y:S01]  /*6250*/  @!P1 IMAD.X R8, R0, 0x1, R249, P0 ;  /* 0x0000000100089824 */ /* 0x000fe200000e06f9 */
[C---:B------:R-:W-:Y:S04]  /*6260*/  @!P1 LEA R220, P0, R3.reuse, c[0x0][0x1f8], 0x1 ;  /* 0x00007e0003dc9a11 */ /* 0x040fe800078008ff */
[----:B------:R-:W-:Y:S02]  /*6270*/  @!P1 LEA.HI.X R221, R3, c[0x0][0x1fc], R6, 0x1, P0 ;  /* 0x00007f0003dd9a11 */ /* 0x000fe400000f0c06 */
[C---:B------:R-:W-:Y:S04]  /*6280*/  @!P1 LEA R30, P0, R4.reuse, c[0x0][0x1f8], 0x1 ;  /* 0x00007e00041e9a11 */ /* 0x040fe800078008ff */
[----:B------:R-:W-:Y:S02]  /*6290*/  @!P1 LEA.HI.X R31, R4, c[0x0][0x1fc], R7, 0x1, P0 ;  /* 0x00007f00041f9a11 */ /* 0x000fe400000f0c07 */
[C---:B------:R-:W-:Y:S04]  /*62a0*/  @!P1 LEA R28, P0, R5.reuse, c[0x0][0x1f8], 0x1 ;  /* 0x00007e00051c9a11 */ /* 0x040fe800078008ff */
[----:B------:R-:W-:Y:S02]  /*62b0*/  @!P1 LEA.HI.X R29, R5, c[0x0][0x1fc], R8, 0x1, P0 ;  /* 0x00007f00051d9a11 */ /* 0x000fe400000f0c08 */
[----:B------:R-:W-:Y:S05]  /*62c0*/  @!P1 IADD3 R3, P0, R2, R248, RZ ;  /* 0x000000f802039210 */ /* 0x000fea0007f1e0ff */
[----:B------:R-:W-:Y:S01]  /*62d0*/  @!P1 IMAD.X R4, R0, 0x1, R247, P0 ;  /* 0x0000000100049824 */ /* 0x000fe200000e06f7 */
[C---:B------:R-:W-:Y:S04]  /*62e0*/  @!P1 LEA R22, P0, R3.reuse, c[0x0][0x1f8], 0x1 ;  /* 0x00007e0003169a11 */ /* 0x040fe800078008ff */
[----:B------:R-:W-:Y:S02]  /*62f0*/  @!P1 LEA.HI.X R23, R3, c[0x0][0x1fc], R4, 0x1, P0 ;  /* 0x00007f0003179a11 */ /* 0x000fe400000f0c04 */
[C---:B------:R-:W-:Y:S04]  /*6300*/  @!P1 LEA R2, P0, R9.reuse, R2, 0x5 ;  /* 0x0000000209029211 */ /* 0x040fe800078028ff */
[----:B------:R-:W-:Y:S02]  /*6310*/  @!P1 LEA.HI.X R0, R9, R0, R14, 0x5, P0 ;  /* 0x0000000009009211 */ /* 0x000fe400000f2c0e */
[----:B------:R-:W-:Y:S04]  /*6320*/  @!P1 IADD3 R3, P0, R2, R12, RZ ;  /* 0x0000000c02039210 */ /* 0x000fe80007f1e0ff */
[----:B------:R-:W-:Y:S02]  /*6330*/  @!P1 IADD3.X R4, R0, R11, RZ, P0, !PT ;  /* 0x0000000b00049210 */ /* 0x000fe400007fe4ff */
[C---:B------:R-:W-:Y:S01]  /*6340*/  @!P1 LEA R20, P0, R3.reuse, c[0x0][0x1f8], 0x1 ;  /* 0x00007e0003149a11 */ /* 0x040fe200078008ff */
[----:B------:R-:W1:Y:S03]  /*6350*/  LDSM.16.M88.4 R8, [R192+0x8100] ;  /* 0x00810000c008783b */ /* 0x000e660000000200 */
[----:B------:R-:W-:Y:S02]  /*6360*/  @!P1 LEA.HI.X R21, R3, c[0x0][0x1fc], R4, 0x1, P0 ;  /* 0x00007f0003159a11 */ /* 0x000fe400000f0c04 */
[----:B------:R-:W-:Y:S01]  /*6370*/  @!P1 IADD3 R3, P0, R2, R252, RZ ;  /* 0x000000fc02039210 */ /* 0x000fe20007f1e0ff */
[----:B------:R-:W-:Y:S01]  /*6380*/  @!PT LDS RZ, [RZ] ;  /* 0x00000000fffff984 */ /* 0x000fe20000000800 */
[----:B------:R-:W-:Y:S01]  /*6390*/  @!PT LDS RZ, [RZ] ;  /* 0x00000000fffff984 */ /* 0x000fe20000000800 */
[----:B------:R-:W-:Y:S01]  /*63a0*/  @!PT LDS RZ, [RZ] ;  /* 0x00000000fffff984 */ /* 0x000fe20000000800 */
[----:B------:R2:W-:Y:S04]  /*63b0*/  @!P1 LDGSTS.E.BYPASS.LTC128B.128 [R233+0x100], [R220.64], !P3 ;  /* 0x00100000dce99fae */ /* 0x0005e8000d901d48 */
[----:B------:R-:W-:Y:S01]  /*63c0*/  @!P1 IMAD.X R4, R0, 0x1, R251, P0 ;  /* 0x0000000100049824 */ /* 0x000fe200000e06fb */
[C---:B------:R-:W-:Y:S01]  /*63d0*/  @!P1 LEA R14, P0, R3.reuse, c[0x0][0x1f8], 0x1 ;  /* 0x00007e00030e9a11 */ /* 0x040fe200078008ff */
[----:B------:R3:W-:Y:S03]  /*63e0*/  @!P1 LDGSTS.E.BYPASS.LTC128B.128 [R233+0x2100], [R30.64], !P6 ;  /* 0x021000001ee99fae */ /* 0x0007e6000f101d48 */
[----:B------:R-:W-:Y:S02]  /*63f0*/  @!P1 LEA.HI.X R15, R3, c[0x0][0x1fc], R4, 0x1, P0 ;  /* 0x00007f00030f9a11 */ /* 0x000fe400000f0c04 */
[----:B------:R-:W-:Y:S01]  /*6400*/  @!P1 IADD3 R3, P0, R2, R250, RZ ;  /* 0x000000fa02039210 */ /* 0x000fe20007f1e0ff */
        /* <DEDUP_REMOVED lines=11> */
[C---:B------:R-:W-:Y:S01]  /*64c0*/  ISETP.GT.AND P0, PT, R222.reuse, R232, PT ;  /* 0x000000e8de00720c */ /* 0x040fe20003f04270 */
[----:B------:R1:W-:Y:S06]  /*64d0*/  @!P1 LDGSTS.E.BYPASS.LTC128B.128 [R233+0x5100], [R12.64], !P5 ;  /* 0x051000000ce99fae */ /* 0x0003ec000e901d48 */
[----:B------:R1:W-:Y:S06]  /*64e0*/  @!P1 LDGSTS.E.BYPASS.LTC128B.128 [R233+0x7100], [R6.64], !P4 ;  /* 0x0710000006e99fae */ /* 0x0003ec000e101d48 */
[----:B------:R-:W-:Y:S01]  /*64f0*/  @P0 IADD3 R4, R222, -0x1, RZ ;  /* 0xffffffffde040810 */ /* 0x000fe20007ffe0ff */
[----:B------:R-:W0:Y:S03]  /*6500*/  LDGDEPBAR ;  /* 0x00000000000079af */ /* 0x000e260000000000 */
[----:B------:R-:W-:Y:S05]  /*6510*/  @P0 SHF.R.S32.HI R0, RZ, 0x1f, R4 ;  /* 0x0000001fff000819 */ /* 0x000fea0000011404 */
[----:B------:R-:W-:Y:S04]  /*6520*/  @P0 IMAD R0, R0, c[0x0][0x1e0], RZ ;  /* 0x0000780000000a24 */ /* 0x000fe800078e02ff */
[C---:B------:R-:W-:Y:S02]  /*6530*/  @P0 IMAD R0, R4.reuse, c[0x0][0x1e4], R0 ;  /* 0x0000790004000a24 */ /* 0x040fe400078e0200 */
[----:B------:R-:W-:Y:S04]  /*6540*/  @P0 IMAD.WIDE.U32 R4, R4, c[0x0][0x1e0], RZ ;  /* 0x0000780004040a25 */ /* 0x000fe800078e00ff */
[----:B------:R-:W-:Y:S02]  /*6550*/  @P0 IMAD.IADD R0, R5, 0x1, R0 ;  /* 0x0000000105000824 */ /* 0x000fe400078e0200 */
[C---:B------:R-:W-:Y:S03]  /*6560*/  @P0 IMAD.SHL.U32 R2, R4.reuse, 0x40, RZ ;  /* 0x0000004004020824 */ /* 0x040fe600078e00ff */
[----:B------:R-:W-:Y:S02]  /*6570*/  @P0 SHF.L.U64.HI R0, R4, 0x6, R0 ;  /* 0x0000000604000819 */ /* 0x000fe40000010200 */
[----:B----4-:R-:W-:Y:S05]  /*6580*/  @P0 IADD3 R3, P2, R2, R226, RZ ;  /* 0x000000e202030210 */ /* 0x010fea0007f5e0ff */
[----:B-----5:R-:W-:Y:S01]  /*6590*/  @P0 IMAD.X R4, R0, 0x1, R225, P2 ;  /* 0x0000000100040824 */ /* 0x020fe200010e06e1 */
[C---:B------:R-:W-:Y:S04]  /*65a0*/  @P0 LEA R238, P2, R3.reuse, c[0x0][0x1c8], 0x1 ;  /* 0x0000720003ee0a11 */ /* 0x040fe800078408ff */
[----:B------:R-:W-:Y:S02]  /*65b0*/  @P0 LEA.HI.X R239, R3, c[0x0][0x1cc], R4, 0x1, P2 ;  /* 0x0000730003ef0a11 */ /* 0x000fe400010f0c04 */
[C---:B-1----:R-:W-:Y:S03]  /*65c0*/  HMMA.16816.F32 R4, R32.reuse, R8, RZ ;  /* 0x000000082004723c */ /* 0x042fe600000018ff */
[----:B------:R-:W-:Y:S04]  /*65d0*/  @P0 IADD3 R3, P1, R2, R246, RZ ;  /* 0x000000f602030210 */ /* 0x000fe80007f3e0ff */
[----:B------:R-:W-:Y:S01]  /*65e0*/  @P0 IADD3.X R132, R0, R245, RZ, P1, !PT ;  /* 0x000000f500840210 */ /* 0x000fe20000ffe4ff */
[C---:B------:R-:W-:Y:S01]  /*65f0*/  HMMA.16816.F32 R8, R32.reuse, R10, RZ ;  /* 0x0000000a2008723c */ /* 0x040fe200000018ff */
[C---:B------:R-:W-:Y:S04]  /*6600*/  @P0 LEA R236, P1, R3.reuse, c[0x0][0x1c8], 0x1 ;  /* 0x0000720003ec0a11 */ /* 0x040fe800078208ff */
[----:B------:R-:W-:Y:S02]  /*6610*/  @P0 LEA.HI.X R237, R3, c[0x0][0x1cc], R132, 0x1, P1 ;  /* 0x0000730003ed0a11 */ /* 0x000fe400008f0c84 */
[----:B------:R-:W-:Y:S01]  /*6620*/  @P0 IADD3 R3, P1, R2, R244, RZ ;  /* 0x000000f402030210 */ /* 0x000fe20007f3e0ff */
[C---:B------:R-:W-:Y:S04]  /*6630*/  HMMA.16816.F32 R12, R32.reuse, R16, RZ ;  /* 0x00000010200c723c */ /* 0x040fe800000018ff */
[----:B------:R-:W-:Y:S01]  /*6640*/  @P0 IMAD.X R132, R0, 0x1, R243, P1 ;  /* 0x0000000100840824 */ /* 0x000fe200008e06f3 */
[C---:B------:R-:W-:Y:S03]  /*6650*/  @P0 LEA R234, P1, R3.reuse, c[0x0][0x1c8], 0x1 ;  /* 0x0000720003ea0a11 */ /* 0x040fe600078208ff */
[C---:B------:R-:W-:Y:S01]  /*6660*/  HMMA.16816.F32 R16, R32.reuse, R18, RZ ;  /* 0x000000122010723c */ /* 0x040fe200000018ff */
[----:B------:R-:W-:Y:S03]  /*6670*/  @P0 LEA.HI.X R235, R3, c[0x0][0x1cc], R132, 0x1, P1 ;  /* 0x0000730003eb0a11 */ /* 0x000fe600008f0c84 */
[----:B------:R-:W-:Y:S04]  /*6680*/  @P0 IADD3 R3, P1, R2, R242, RZ ;  /* 0x000000f202030210 */ /* 0x000fe80007f3e0ff */
[C---:B------:R-:W-:Y:S01]  /*6690*/  HMMA.16816.F32 R20, R32.reuse, R24, RZ ;  /* 0x000000182014723c */ /* 0x040fe200000018ff */
[----:B------:R-:W-:Y:S03]  /*66a0*/  @P0 IMAD.X R132, R0, 0x1, R241, P1 ;  /* 0x0000000100840824 */ /* 0x000fe600008e06f1 */
[C---:B------:R-:W-:Y:S04]  /*66b0*/  @P0 LEA R230, P1, R3.reuse, c[0x0][0x1c8], 0x1 ;  /* 0x0000720003e60a11 */ /* 0x040fe800078208ff */
[C---:B------:R-:W-:Y:S01]  /*66c0*/  HMMA.16816.F32 R24, R32.reuse, R26, RZ ;  /* 0x0000001a2018723c */ /* 0x040fe200000018ff */
[----:B------:R-:W-:Y:S03]  /*66d0*/  @P0 LEA.HI.X R231, R3, c[0x0][0x1cc], R132, 0x1, P1 ;  /* 0x0000730003e70a11 */ /* 0x000fe600008f0c84 */
[----:B------:R-:W-:Y:S01]  /*66e0*/  @P0 IADD3 R2, P1, R223, R2, RZ ;  /* 0x00000002df020210 */ /* 0x000fe20007f3e0ff */
[----:B------:R-:W-:Y:S03]  /*66f0*/  IMAD.MOV.U32 R223, RZ, RZ, c[0x0][0x2c4] ;  /* 0x0000b100ffdf7624 */ /* 0x000fe600078e00ff */
[C---:B---3--:R-:W-:Y:S01]  /*6700*/  HMMA.16816.F32 R28, R32.reuse, R168, RZ ;  /* 0x000000a8201c723c */ /* 0x048fe200000018ff */
[----:B------:R-:W-:Y:S02]  /*6710*/  @P0 IADD3.X R0, R135, R0, RZ, P1, !PT ;  /* 0x0000000087000210 */ /* 0x000fe40000ffe4ff */
[----:B------:R-:W-:Y:S02]  /*6720*/  ISETP.NE.AND P2, PT, R223, 0x1, PT ;  /* 0x00000001df00780c */ /* 0x000fe40003f45270 */
[----:B------:R-:W-:Y:S03]  /*6730*/  @P0 IADD3 R3, P1, R2, R226, RZ ;  /* 0x000000e202030210 */ /* 0x000fe60007f3e0ff */
[----:B------:R-:W-:Y:S01]  /*6740*/  HMMA.16816.F32 R32, R32, R170, RZ ;  /* 0x000000aa2020723c */ /* 0x000fe200000018ff */
[----:B------:R-:W-:Y:S03]  /*6750*/  LDSM.16.M88.4 R168, [R202+0x10100] ;  /* 0x01010000caa8783b */ /* 0x000fe60000000200 */
[----:B------:R-:W-:Y:S01]  /*6760*/  @P0 IMAD.X R132, R0, 0x1, R225, P1 ;  /* 0x0000000100840824 */ /* 0x000fe200008e06e1 */
[C---:B------:R-:W-:Y:S03]  /*6770*/  @P0 LEA R228, P1, R3.reuse, c[0x0][0x1c8], 0x1 ;  /* 0x0000720003e40a11 */ /* 0x040fe600078208ff */
[C---:B------:R-:W-:Y:S05]  /*6780*/  HMMA.16816.F32 R4, R172.reuse, R176, R4 ;  /* 0x000000b0ac04723c */ /* 0x040fea0000001804 */
[----:B------:R-:W-:Y:S02]  /*6790*/  @P0 LEA.HI.X R229, R3, c[0x0][0x1cc], R132, 0x1, P1 ;  /* 0x0000730003e50a11 */ /* 0x000fe400008f0c84 */
[----:B------:R-:W-:Y:S01]  /*67a0*/  @P0 IADD3 R3, P1, R2, R246, RZ ;  /* 0x000000f602030210 */ /* 0x000fe20007f3e0ff */
[C---:B------:R-:W-:Y:S01]  /*67b0*/  HMMA.16816.F32 R8, R172.reuse, R178, R8 ;  /* 0x000000b2ac08723c */ /* 0x040fe20000001808 */
[----:B------:R-:W-:Y:S03]  /*67c0*/  LDSM.16.M88.4 R176, [R198+0x8900] ;  /* 0x00890000c6b0783b */ /* 0x000fe60000000200 */
[----:B------:R-:W-:Y:S01]  /*67d0*/  @P0 IMAD.X R132, R0, 0x1, R245, P1 ;  /* 0x0000000100840824 */ /* 0x000fe200008e06f5 */
[C---:B------:R-:W-:Y:S03]  /*67e0*/  @P0 LEA R226, P1, R3.reuse, c[0x0][0x1c8], 0x1 ;  /* 0x0000720003e20a11 */ /* 0x040fe600078208ff */
[C---:B------:R-:W-:Y:S04]  /*67f0*/  HMMA.16816.F32 R12, R172.reuse, R180, R12 ;  /* 0x000000b4ac0c723c */ /* 0x040fe8000000180c */
[----:B------:R-:W-:Y:S02]  /*6800*/  @P0 LEA.HI.X R227, R3, c[0x0][0x1cc], R132, 0x1, P1 ;  /* 0x0000730003e30a11 */ /* 0x000fe400008f0c84 */
[----:B------:R-:W-:Y:S02]  /*6810*/  @P0 IADD3 R3, P1, R2, R244, RZ ;  /* 0x000000f402030210 */ /* 0x000fe40007f3e0ff */
[C---:B------:R-:W-:Y:S04]  /*6820*/  HMMA.16816.F32 R16, R172.reuse, R182, R16 ;  /* 0x000000b6ac10723c */ /* 0x040fe80000001810 */
[----:B------:R-:W-:Y:S01]  /*6830*/  @P0 IMAD.X R132, R0, 0x1, R243, P1 ;  /* 0x0000000100840824 */ /* 0x000fe200008e06f3 */
[C---:B------:R-:W-:Y:S03]  /*6840*/  @P0 LEA R224, P1, R3.reuse, c[0x0][0x1c8], 0x1 ;  /* 0x0000720003e00a11 */ /* 0x040fe600078208ff */
[C---:B------:R-:W-:Y:S04]  /*6850*/  HMMA.16816.F32 R20, R172.reuse, R184, R20 ;  /* 0x000000b8ac14723c */ /* 0x040fe80000001814 */
[----:B------:R-:W-:Y:S02]  /*6860*/  @P0 LEA.HI.X R225, R3, c[0x0][0x1cc], R132, 0x1, P1 ;  /* 0x0000730003e10a11 */ /* 0x000fe400008f0c84 */
[----:B------:R-:W-:Y:S02]  /*6870*/  @P0 IADD3 R2, P1, R2, R242, RZ ;  /* 0x000000f202020210 */ /* 0x000fe40007f3e0ff */
[C---:B------:R-:W-:Y:S04]  /*6880*/  HMMA.16816.F32 R24, R172.reuse, R186, R24 ;  /* 0x000000baac18723c */ /* 0x040fe80000001818 */
[----:B------:R-:W-:Y:S01]  /*6890*/  @P0 IMAD.X R0, R0, 0x1, R241, P1 ;  /* 0x0000000100000824 */ /* 0x000fe200008e06f1 */
[C---:B--2---:R-:W-:Y:S03]  /*68a0*/  @P0 LEA R220, P1, R2.reuse, c[0x0][0x1c8], 0x1 ;  /* 0x0000720002dc0a11 */ /* 0x044fe600078208ff */
[C---:B------:R-:W-:Y:S04]  /*68b0*/  HMMA.16816.F32 R28, R172.reuse, R188, R28 ;  /* 0x000000bcac1c723c */ /* 0x040fe8000000181c */
[----:B------:R-:W-:Y:S04]  /*68c0*/  @P0 LEA.HI.X R221, R2, c[0x0][0x1cc], R0, 0x1, P1 ;  /* 0x0000730002dd0a11 */ /* 0x000fe800008f0c00 */
[----:B------:R-:W-:Y:S01]  /*68d0*/  HMMA.16816.F32 R32, R172, R190, R32 ;  /* 0x000000beac20723c */ /* 0x000fe20000001820 */
[----:B------:R-:W1:Y:S07]  /*68e0*/  LDSM.16.M88.4 R172, [R198+0x8100] ;  /* 0x00810000c6ac783b */ /* 0x000e6e0000000200 */
[C---:B-1----:R-:W-:Y:S08]  /*68f0*/  HMMA.16816.F32 R4, R168.reuse, R172, R4 ;  /* 0x000000aca804723c */ /* 0x042ff00000001804 */
[C---:B------:R-:W-:Y:S01]  /*6900*/  HMMA.16816.F32 R8, R168.reuse, R174, R8 ;  /* 0x000000aea808723c */ /* 0x040fe20000001808 */
[----:B------:R-:W1:Y:S07]  /*6910*/  LDSM.16.M88.4 R172, [R198+0x9100] ;  /* 0x00910000c6ac783b */ /* 0x000e6e0000000200 */
[C---:B------:R-:W-:Y:S08]  /*6920*/  HMMA.16816.F32 R12, R168.reuse, R176, R12 ;  /* 0x000000b0a80c723c */ /* 0x040ff0000000180c */
[C---:B------:R-:W-:Y:S01]  /*6930*/  HMMA.16816.F32 R16, R168.reuse, R178, R16 ;  /* 0x000000b2a810723c */ /* 0x040fe20000001810 */
[----:B------:R-:W2:Y:S07]  /*6940*/  LDSM.16.M88.4 R176, [R198+0x9900] ;  /* 0x00990000c6b0783b */ /* 0x000eae0000000200 */
[C---:B-1----:R-:W-:Y:S08]  /*6950*/  HMMA.16816.F32 R20, R168.reuse, R172, R20 ;  /* 0x000000aca814723c */ /* 0x042ff00000001814 */
[C---:B------:R-:W-:Y:S01]  /*6960*/  HMMA.16816.F32 R24, R168.reuse, R174, R24 ;  /* 0x000000aea818723c */ /* 0x040fe20000001818 */
[----:B------:R-:W-:Y:S07]  /*6970*/  LDSM.16.M88.4 R172, [R197] ;  /* 0x00000000c5ac783b */ /* 0x000fee0000000200 */
[C---:B--2---:R-:W-:Y:S08]  /*6980*/  HMMA.16816.F32 R28, R168.reuse, R176, R28 ;  /* 0x000000b0a81c723c */ /* 0x044ff0000000181c */
[----:B------:R-:W-:Y:S01]  /*6990*/  HMMA.16816.F32 R32, R168, R178, R32 ;  /* 0x000000b2a820723c */ /* 0x000fe20000001820 */
[----:B------:R-:W1:Y:S06]  /*69a0*/  LDSM.16.M88.4 R168, [R201+0x10100] ;  /* 0x01010000c9a8783b */ /* 0x000e6c0000000200 */
[----:B------:R-:W2:Y:S01]  /*69b0*/  LDSM.16.M88.4 R176, [R197+0x800] ;  /* 0x00080000c5b0783b */ /* 0x000ea20000000200 */
[C---:B-1----:R-:W-:Y:S08]  /*69c0*/  HMMA.16816.F32 R4, R168.reuse, R172, R4 ;  /* 0x000000aca804723c */ /* 0x042ff00000001804 */
[C---:B------:R-:W-:Y:S01]  /*69d0*/  HMMA.16816.F32 R8, R168.reuse, R174, R8 ;  /* 0x000000aea808723c */ /* 0x040fe20000001808 */
[----:B------:R-:W1:Y:S07]  /*69e0*/  LDSM.16.M88.4 R172, [R197+0x1000] ;  /* 0x00100000c5ac783b */ /* 0x000e6e0000000200 */
[C---:B--2---:R-:W-:Y:S08]  /*69f0*/  HMMA.16816.F32 R12, R168.reuse, R176, R12 ;  /* 0x000000b0a80c723c */ /* 0x044ff0000000180c */
[C---:B------:R-:W-:Y:S01]  /*6a00*/  HMMA.16816.F32 R16, R168.reuse, R178, R16 ;  /* 0x000000b2a810723c */ /* 0x040fe20000001810 */
[----:B------:R-:W2:Y:S07]  /*6a10*/  LDSM.16.M88.4 R176, [R197+0x1800] ;  /* 0x00180000c5b0783b */ /* 0x000eae0000000200 */
[C---:B-1----:R-:W-:Y:S08]  /*6a20*/  HMMA.16816.F32 R20, R168.reuse, R172, R20 ;  /* 0x000000aca814723c */ /* 0x042ff00000001814 */
[C---:B------:R-:W-:Y:S01]  /*6a30*/  HMMA.16816.F32 R24, R168.reuse, R174, R24 ;  /* 0x000000aea818723c */ /* 0x040fe20000001818 */
[----:B------:R-:W-:Y:S07]  /*6a40*/  LDSM.16.M88.4 R172, [R192+0xa100] ;  /* 0x00a10000c0ac783b */ /* 0x000fee0000000200 */
        /* <DEDUP_REMOVED lines=16> */
[----:B------:R-:W2:Y:S01]  /*6b50*/  LDSM.16.M88.4 R176, [R214] ;  /* 0x00000000d6b0783b */ /* 0x000ea20000000200 */
[C---:B-1----:R-:W-:Y:S08]  /*6b60*/  HMMA.16816.F32 R4, R168.reuse, R172, R4 ;  /* 0x000000aca804723c */ /* 0x042ff00000001804 */
[C---:B------:R-:W-:Y:S01]  /*6b70*/  HMMA.16816.F32 R8, R168.reuse, R174, R8 ;  /* 0x000000aea808723c */ /* 0x040fe20000001808 */
[----:B------:R-:W1:Y:S07]  /*6b80*/  LDSM.16.M88.4 R172, [R213] ;  /* 0x00000000d5ac783b */ /* 0x000e6e0000000200 */
[C---:B--2---:R-:W-:Y:S08]  /*6b90*/  HMMA.16816.F32 R12, R168.reuse, R176, R12 ;  /* 0x000000b0a80c723c */ /* 0x044ff0000000180c */
[C---:B------:R-:W-:Y:S01]  /*6ba0*/  HMMA.16816.F32 R16, R168.reuse, R178, R16 ;  /* 0x000000b2a810723c */ /* 0x040fe20000001810 */
[----:B------:R-:W2:Y:S07]  /*6bb0*/  LDSM.16.M88.4 R176, [R212] ;  /* 0x00000000d4b0783b */ /* 0x000eae0000000200 */
        /* <DEDUP_REMOVED lines=125> */
[C---:B------:R-:W-:Y:S08]  /*7390*/  HMMA.16816.F32 R8, R168.reuse, R174, R8 ;  /* 0x000000aea808723c */ /* 0x040ff00000001808 */
[C---:B--2---:R-:W-:Y:S08]  /*73a0*/  HMMA.16816.F32 R12, R168.reuse, R176, R12 ;  /* 0x000000b0a80c723c */ /* 0x044ff0000000180c */
[----:B------:R-:W-:Y:S01]  /*73b0*/  FMUL.FTZ R4, R4, c[0x0][0x320] ;  /* 0x0000c80004047a20 */ /* 0x000fe20000410000 */
[C---:B------:R-:W-:Y:S03]  /*73c0*/  HMMA.16816.F32 R16, R168.reuse, R178, R16 ;  /* 0x000000b2a810723c */ /* 0x040fe60000001810 */
[----:B------:R-:W1:Y:S01]  /*73d0*/  MUFU.TANH R184, R4 ;  /* 0x0000000400b87308 */ /* 0x000e620000002400 */
[----:B------:R-:W-:Y:S02]  /*73e0*/  FMUL.FTZ R5, R5, c[0x0][0x320] ;  /* 0x0000c80005057a20 */ /* 0x000fe40000410000 */
[----:B------:R-:W-:Y:S02]  /*73f0*/  FMUL.FTZ R6, R6, c[0x0][0x320] ;  /* 0x0000c80006067a20 */ /* 0x000fe40000410000 */
[----:B------:R-:W-:Y:S04]  /*7400*/  FMUL.FTZ R7, R7, c[0x0][0x320] ;  /* 0x0000c80007077a20 */ /* 0x000fe80000410000 */
        /* <DEDUP_REMOVED lines=9> */
[----:B------:R-:W-:Y:S02]  /*74a0*/  FMUL.FTZ R15, R15, c[0x0][0x320] ;  /* 0x0000c8000f0f7a20 */ /* 0x000fe40000410000 */
[----:B------:R-:W-:Y:S02]  /*74b0*/  FMUL.FTZ R16, R16, c[0x0][0x320] ;  /* 0x0000c80010107a20 */ /* 0x000fe40000410000 */
[----:B------:R-:W-:Y:S02]  /*74c0*/  FMUL.FTZ R17, R17, c[0x0][0x320] ;  /* 0x0000c80011117a20 */ /* 0x000fe40000410000 */
[----:B------:R-:W-:Y:S01]  /*74d0*/  FMUL.FTZ R18, R18, c[0x0][0x320] ;  /* 0x0000c80012127a20 */ /* 0x000fe20000410000 */
[----:B------:R4:W1:Y:S01]  /*74e0*/  MUFU.TANH R187, R7 ;  /* 0x0000000700bb7308 */ /* 0x0008620000002400 */
[----:B------:R-:W-:Y:S09]  /*74f0*/  FMUL.FTZ R19, R19, c[0x0][0x320] ;  /* 0x0000c80013137a20 */ /* 0x000ff20000410000 */
[----:B------:R-:W1:Y:S10]  /*7500*/  MUFU.TANH R182, R8 ;  /* 0x0000000800b67308 */ /* 0x000e740000002400 */
[----:B------:R-:W1:Y:S01]  /*7510*/  MUFU.TANH R180, R9 ;  /* 0x0000000900b47308 */ /* 0x000e620000002400 */
[----:B----4-:R-:W4:Y:S09]  /*7520*/  LDSM.16.M88.4 R4, [R197+0x7000] ;  /* 0x00700000c504783b */ /* 0x010f320000000200 */
[----:B------:R-:W1:Y:S10]  /*7530*/  MUFU.TANH R186, R10 ;  /* 0x0000000a00ba7308 */ /* 0x000e740000002400 */
[----:B------:R5:W1:Y:S10]  /*7540*/  MUFU.TANH R185, R11 ;  /* 0x0000000b00b97308 */ /* 0x000a740000002400 */
[----:B------:R-:W1:Y:S10]  /*7550*/  MUFU.TANH R176, R12 ;  /* 0x0000000c00b07308 */ /* 0x000e740000002400 */
[----:B------:R-:W1:Y:S01]  /*7560*/  MUFU.TANH R175, R13 ;  /* 0x0000000d00af7308 */ /* 0x000e620000002400 */
[C---:B----4-:R-:W-:Y:S01]  /*7570*/  HMMA.16816.F32 R20, R168.reuse, R4, R20 ;  /* 0x00000004a814723c */ /* 0x050fe20000001814 */
[----:B------:R4:W2:Y:S08]  /*7580*/  LDL R4, [R1+0x6c] ;  /* 0x00006c0001047983 */ /* 0x0008b00000100800 */
[----:B------:R-:W1:Y:S01]  /*7590*/  MUFU.TANH R181, R14 ;  /* 0x0000000e00b57308 */ /* 0x000e620000002400 */
[----:B-----5:R-:W5:Y:S01]  /*75a0*/  LDSM.16.M88.4 R8, [R197+0x7800] ;  /* 0x00780000c508783b */ /* 0x020f620000000200 */
[----:B------:R-:W-:Y:S04]  /*75b0*/  DEPBAR.LE SB0, 0x0 ;  /* 0x000080000000791a */ /* 0x000fe80000000000 */
[C---:B------:R-:W-:Y:S04]  /*75c0*/  HMMA.16816.F32 R24, R168.reuse, R6, R24 ;  /* 0x00000006a818723c */ /* 0x040fe80000001818 */
[----:B------:R1:W1:Y:S01]  /*75d0*/  MUFU.TANH R179, R15 ;  /* 0x0000000f00b37308 */ /* 0x0002620000002400 */
[----:B------:R-:W-:Y:S01]  /*75e0*/  BAR.SYNC.DEFER_BLOCKING 0x0 ;  /* 0x0000000000007b1d */ /* 0x000fe20000010000 */
[----:B------:R-:W-:Y:S03]  /*75f0*/  IMAD.SHL.U32 R5, R222, 0x40, RZ ;  /* 0x00000040de057824 */ /* 0x000fe600078e00ff */
[----:B------:R-:W-:Y:S03]  /*7600*/  FMUL.FTZ R20, R20, c[0x0][0x320] ;  /* 0x0000c80014147a20 */ /* 0x000fe60000410000 */
[----:B------:R-:W-:Y:S02]  /*7610*/  IADD3 R0, -R240, 0x1, -R5 ;  /* 0x00000001f0007810 */ /* 0x000fe40007ffe905 */
[----:B------:R-:W1:Y:S01]  /*7620*/  MUFU.TANH R172, R16 ;  /* 0x0000001000ac7308 */ /* 0x000e620000002400 */
[----:B------:R-:W-:Y:S02]  /*7630*/  FMUL.FTZ R22, R22, c[0x0][0x320] ;  /* 0x0000c80016167a20 */ /* 0x000fe40000410000 */
[----:B------:R-:W-:Y:S01]  /*7640*/  FMUL.FTZ R23, R23, c[0x0][0x320] ;  /* 0x0000c80017177a20 */ /* 0x000fe20000410000 */
[----:B------:R-:W-:Y:S01]  /*7650*/  IADD3 R0, R0, c[0x0][0x1d0], RZ ;  /* 0x0000740000007a10 */ /* 0x000fe20007ffe0ff */
[----:B------:R-:W-:Y:S03]  /*7660*/  FMUL.FTZ R21, R21, c[0x0][0x320] ;  /* 0x0000c80015157a20 */ /* 0x000fe60000410000 */
[----:B------:R-:W-:Y:S02]  /*7670*/  IADD3 R0, R0, -c[0x0][0x168], RZ ;  /* 0x80005a0000007a10 */ /* 0x000fe40007ffe0ff */
[----:B------:R-:W1:Y:S02]  /*7680*/  MUFU.TANH R135, R17 ;  /* 0x0000001100877308 */ /* 0x000e640000002400 */
[C---:B------:R-:W-:Y:S02]  /*7690*/  IADD3 R7, R0.reuse, c[0x0][0x328], RZ ;  /* 0x0000ca0000077a10 */ /* 0x040fe40007ffe0ff */
[----:B------:R-:W-:Y:S01]  /*76a0*/  IADD3 R6, R0, UR6, RZ ;  /* 0x0000000600067c10 */ /* 0x000fe2000fffe0ff */
[----:B------:R-:W-:Y:S01]  /*76b0*/  @!PT LDS RZ, [RZ] ;  /* 0x00000000fffff984 */ /* 0x000fe20000000800 */
[----:B------:R-:W-:Y:S01]  /*76c0*/  @!PT LDS RZ, [RZ] ;  /* 0x00000000fffff984 */ /* 0x000fe20000000800 */
[----:B------:R-:W-:Y:S01]  /*76d0*/  @!PT LDS RZ, [RZ] ;  /* 0x00000000fffff984 */ /* 0x000fe20000000800 */
[----:B------:R4:W-:Y:S05]  /*76e0*/  @P0 LDGSTS.E.BYPASS.LTC128B.128 [R233+0x8100], [R238.64], !P3 ;  /* 0x08100000eee90fae */ /* 0x0009ea000d901d48 */
[----:B------:R1:W1:Y:S01]  /*76f0*/  MUFU.TANH R178, R18 ;  /* 0x0000001200b27308 */ /* 0x0002620000002400 */
[----:B------:R4:W-:Y:S01]  /*7700*/  @P0 LDGSTS.E.BYPASS.LTC128B.128 [R233+0xa100], [R236.64], !P6 ;  /* 0x0a100000ece90fae */ /* 0x0009e2000f101d48 */
[C---:B-----5:R-:W-:Y:S05]  /*7710*/  HMMA.16816.F32 R28, R168.reuse, R8, R28 ;  /* 0x00000008a81c723c */ /* 0x060fea000000181c */
[----:B------:R4:W-:Y:S03]  /*7720*/  @P0 LDGSTS.E.BYPASS.LTC128B.128 [R233+0xc100], [R234.64], !P5 ;  /* 0x0c100000eae90fae */ /* 0x0009e6000e901d48 */
[----:B------:R5:W2:Y:S01]  /*7730*/  MUFU.TANH R177, R19 ;  /* 0x0000001300b17308 */ /* 0x000aa20000002400 */
[----:B------:R-:W-:Y:S02]  /*7740*/  HMMA.16816.F32 R32, R168, R10, R32 ;  /* 0x0000000aa820723c */ /* 0x000fe40000001820 */
[----:B------:R4:W-:Y:S06]  /*7750*/  @P0 LDGSTS.E.BYPASS.LTC128B.128 [R233+0xe100], [R230.64], !P4 ;  /* 0x0e100000e6e90fae */ /* 0x0009ec000e101d48 */
[----:B------:R4:W-:Y:S01]  /*7760*/  @P0 LDGSTS.E.BYPASS.LTC128B.128 [R233+0x9100], [R228.64], !P3 ;  /* 0x09100000e4e90fae */ /* 0x0009e2000d901d48 */
[----:B------:R3:W2:Y:S05]  /*7770*/  MUFU.TANH R132, R20 ;  /* 0x0000001400847308 */ /* 0x0006aa0000002400 */
[----:B------:R4:W-:Y:S01]  /*7780*/  @P0 LDGSTS.E.BYPASS.LTC128B.128 [R233+0xb100], [R226.64], !P6 ;  /* 0x0b100000e2e90fae */ /* 0x0009e2000f101d48 */
[----:B-1----:R-:W-:Y:S02]  /*7790*/  FMUL.FTZ R15, R28, c[0x0][0x320] ;  /* 0x0000c8001c0f7a20 */ /* 0x002fe40000410000 */
[----:B------:R-:W-:Y:S02]  /*77a0*/  FMUL.FTZ R14, R29, c[0x0][0x320] ;  /* 0x0000c8001d0e7a20 */ /* 0x000fe40000410000 */
[----:B------:R1:W1:Y:S01]  /*77b0*/  MUFU.TANH R174, R22 ;  /* 0x0000001600ae7308 */ /* 0x0002620000002400 */
[----:B------:R4:W-:Y:S01]  /*77c0*/  @P0 LDGSTS.E.BYPASS.LTC128B.128 [R233+0xd100], [R224.64], !P5 ;  /* 0x0d100000e0e90fae */ /* 0x0009e2000e901d48 */
[----:B------:R-:W-:Y:S02]  /*77d0*/  FMUL.FTZ R18, R30, c[0x0][0x320] ;  /* 0x0000c8001e127a20 */ /* 0x000fe40000410000 */
[----:B-----5:R-:W-:Y:S02]  /*77e0*/  FMUL.FTZ R19, R25, c[0x0][0x320] ;  /* 0x0000c80019137a20 */ /* 0x020fe40000410000 */
[----:B------:R-:W-:Y:S01]  /*77f0*/  FMUL.FTZ R17, R31, c[0x0][0x320] ;  /* 0x0000c8001f117a20 */ /* 0x000fe20000410000 */
[----:B------:R4:W-:Y:S01]  /*7800*/  @P0 LDGSTS.E.BYPASS.LTC128B.128 [R233+0xf100], [R220.64], !P4 ;  /* 0x0f100000dce90fae */ /* 0x0009e2000e101d48 */
[----:B------:R-:W-:Y:S02]  /*7810*/  FMUL.FTZ R13, R32, c[0x0][0x320] ;  /* 0x0000c800200d7a20 */ /* 0x000fe40000410000 */
[----:B------:R5:W2:Y:S01]  /*7820*/  MUFU.TANH R173, R23 ;  /* 0x0000001700ad7308 */ /* 0x000aa20000002400 */
[----:B------:R-:W-:Y:S02]  /*7830*/  FMUL.FTZ R12, R33, c[0x0][0x320] ;  /* 0x0000c800210c7a20 */ /* 0x000fe40000410000 */
[----:B------:R-:W0:Y:S01]  /*7840*/  LDGDEPBAR ;  /* 0x00000000000079af */ /* 0x000e220000000000 */
[----:B---3--:R-:W-:Y:S02]  /*7850*/  FMUL.FTZ R20, R24, c[0x0][0x320] ;  /* 0x0000c80018147a20 */ /* 0x008fe40000410000 */
[----:B------:R-:W-:Y:S02]  /*7860*/  FMUL.FTZ R16, R34, c[0x0][0x320] ;  /* 0x0000c80022107a20 */ /* 0x000fe40000410000 */
[----:B------:R-:W-:Y:S02]  /*7870*/  FMUL.FTZ R24, R35, c[0x0][0x320] ;  /* 0x0000c80023187a20 */ /* 0x000fe40000410000 */
[----:B------:R-:W3:Y:S01]  /*7880*/  MUFU.TANH R21, R21 ;  /* 0x0000001500157308 */ /* 0x000ee20000002400 */
[----:B-1----:R-:W-:Y:S09]  /*7890*/  FMUL.FTZ R22, R27, c[0x0][0x320] ;  /* 0x0000c8001b167a20 */ /* 0x002ff20000410000 */
[----:B------:R-:W1:Y:S01]  /*78a0*/  MUFU.TANH R20, R20 ;  /* 0x0000001400147308 */ /* 0x000e620000002400 */
[----:B-----5:R-:W-:Y:S09]  /*78b0*/  FMUL.FTZ R23, R26, c[0x0][0x320] ;  /* 0x0000c8001a177a20 */ /* 0x020ff20000410000 */
        /* <DEDUP_REMOVED lines=11> */
[----:B--2---:R-:W-:Y:S01]  /*7970*/  @P2 MOV R4, R219 ;  /* 0x000000db00042202 */ /* 0x004fe20000000f00 */
[----:B------:R-:W-:Y:S04]  /*7980*/  IMAD.MOV.U32 R219, RZ, RZ, 0x1 ;  /* 0x00000001ffdb7424 */ /* 0x000fe800078e00ff */
[----:B------:R-:W2:Y:S01]  /*7990*/  SHFL.IDX PT, R3, R4, RZ, 0x1c1f ;  /* 0x001c1fff04037589 */ /* 0x000ea200000e0000 */
[----:B------:R-:W-:Y:S01]  /*79a0*/  ISETP.LE.AND P2, PT, R219, c[0x0][0x32c], PT ;  /* 0x0000cb00db007a0c */ /* 0x000fe20003f43270 */
[--C-:B--2---:R-:W-:Y:S02]  /*79b0*/  IMAD.IADD R2, R7, 0x1, R3.reuse ;  /* 0x0000000107027824 */ /* 0x104fe400078e0203 */
[----:B------:R-:W-:Y:S10]  /*79c0*/  IMAD.IADD R0, R6, 0x1, R3 ;  /* 0x0000000106007824 */ /* 0x000ff400078e0203 */
[----:B------:R-:W-:-:S05]  /*79d0*/  @!P2 BRA `(.L_x_887) ;  /* 0x000001900000a947 */ /* 0x000fca0003800000 */
[----:B-1-34-:R-:W-:Y:S01]  /*79e0*/  IADD3 R3, R3, c[0x0][0x1d0], RZ ;  /* 0x0000740003037a10 */ /* 0x01afe20007ffe0ff */
        /* <DEDUP_REMOVED lines=13> */
.L_x_889:
[----:B------:R-:W-:Y:S04]  /*7ac0*/  MOV R8, c[0x0][0x32c] ;  /* 0x0000cb0000087a02 */ /* 0x000fe80000000f00 */
[----:B------:R-:W-:Y:S11]  /*7ad0*/  ISETP.NE.AND P0, PT, R8, 0x1, PT ;  /* 0x000000010800780c */ /* 0x000ff60003f05270 */
[----:B------:R-:W-:Y:S02]  /*7ae0*/  @!UPT UIADD3 URZ, URZ, URZ, URZ ;  /* 0x0000003f3f3ff290 */ /* 0x000fe4000fffe03f */
[----:B------:R-:W-:Y:S05]  /*7af0*/  @P0 IMAD.HI.U32 R8, R3, c[0x0][0x330], RZ ;  /* 0x0000cc0003080a27 */ /* 0x000fea00078e00ff */
[----:B------:R-:W-:Y:S02]  /*7b00*/  @P0 SHF.R.U32.HI R3, RZ, c[0x0][0x334], R8 ;  /* 0x0000cd00ff030a19 */ /* 0x000fe40000011608 */
.L_x_890:
[----:B------:R-:W-:Y:S05]  /*7b10*/  BSYNC B0 ;  /* 0x0000000000007941 */ /* 0x000fea0003800000 */
.L_x_888:
[----:B------:R-:W-:Y:S04]  /*7b20*/  IMAD R3, R3, c[0x0][0x32c], -R5 ;  /* 0x0000cb0003037a24 */ /* 0x000fe800078e0a05 */
[----:B------:R-:W-:Y:S05]  /*7b30*/  IMAD.IADD R3, R3, 0x1, -R240 ;  /* 0x0000000103037824 */ /* 0x000fea00078e0af0 */
[----:B------:R-:W-:Y:S02]  /*7b40*/  IADD3 R8, R3, c[0x0][0x32c], RZ ;  /* 0x0000cb0003087a10 */ /* 0x000fe40007ffe0ff */
[----:B------:R-:W-:Y:S02]  /*7b50*/  IMNMX R0, R0, R3, !PT ;  /* 0x0000000300007217 */ /* 0x000fe40007800200 */
[----:B------:R-:W-:Y:S02]  /*7b60*/  IMNMX R2, R2, R8, PT ;  /* 0x0000000802027217 */ /* 0x000fe40003800200 */
.L_x_887:
[----:B-1-34-:R-:W-:Y:S01]  /*7b70*/  ISETP.GT.AND P1, PT, R222, -0x1, PT ;  /* 0xffffffffde00780c */ /* 0x01afe20003f24270 */
[----:B------:R-:W1:Y:S03]  /*7b80*/  SHFL.IDX PT, R3, R4, 0x1, 0x1c1f ;  /* 0x003c1f0004037f89 */ /* 0x000e6600000e0000 */
[----:B------:R-:W-:Y:S04]  /*7b90*/  ISETP.GT.AND P0, PT, R0, RZ, P1 ;  /* 0x000000ff0000720c */ /* 0x000fe80000f04270 */
[----:B------:R-:W-:Y:S04]  /*7ba0*/  ISETP.LT.OR P0, PT, R2, 0x1, P0 ;  /* 0x000000010200780c */ /* 0x000fe80000701670 */
[----:B------:R-:W-:Y:S02]  /*7bb0*/  FSEL R8, R184, -INF , !P0 ;  /* 0xff800000b8087808 */ /* 0x000fe40004000000 */
[----:B------:R-:W-:Y:S04]  /*7bc0*/  ISETP.GT.AND P0, PT, R0, 0x1, P1 ;  /* 0x000000010000780c */ /* 0x000fe80000f04270 */
        /* <DEDUP_REMOVED lines=41> */
[----:B------:R-:W-:Y:S01]  /*7e60*/  ISETP.GT.AND P0, PT, R0, 0x39, P1 ;  /* 0x000000390000780c */ /* 0x000fe20000f04270 */
[--C-:B-1----:R-:W-:Y:S03]  /*7e70*/  IMAD.IADD R0, R6, 0x1, R3.reuse ;  /* 0x0000000106007824 */ /* 0x102fe600078e0203 */
[----:B------:R-:W-:Y:S01]  /*7e80*/  ISETP.LT.OR P0, PT, R2, 0x3a, P0 ;  /* 0x0000003a0200780c */ /* 0x000fe20000701670 */
[----:B------:R-:W-:Y:S03]  /*7e90*/  IMAD.IADD R2, R7, 0x1, R3 ;  /* 0x0000000107027824 */ /* 0x000fe600078e0203 */
[----:B------:R-:W-:Y:S01]  /*7ea0*/  FSEL R223, R12, -INF , !P0 ;  /* 0xff8000000cdf7808 */ /* 0x000fe20004000000 */
[----:B------:R-:W-:-:S05]  /*7eb0*/  @!P2 BRA `(.L_x_891) ;  /* 0x000001900000a947 */ /* 0x000fca0003800000 */
        /* <DEDUP_REMOVED lines=14> */
.L_x_893:
[----:B------:R-:W-:Y:S04]  /*7fa0*/  MOV R4, c[0x0][0x32c] ;  /* 0x0000cb0000047a02 */ /* 0x000fe80000000f00 */
[----:B------:R-:W-:Y:S11]  /*7fb0*/  ISETP.NE.AND P0, PT, R4, 0x1, PT ;  /* 0x000000010400780c */ /* 0x000ff60003f05270 */
[----:B------:R-:W-:Y:S02]  /*7fc0*/  @!UPT UIADD3 URZ, URZ, URZ, URZ ;  /* 0x0000003f3f3ff290 */ /* 0x000fe4000fffe03f */
[----:B------:R-:W-:Y:S05]  /*7fd0*/  @P0 IMAD.HI.U32 R4, R3, c[0x0][0x330], RZ ;  /* 0x0000cc0003040a27 */ /* 0x000fea00078e00ff */
[----:B------:R-:W-:Y:S02]  /*7fe0*/  @P0 SHF.R.U32.HI R3, RZ, c[0x0][0x334], R4 ;  /* 0x0000cd00ff030a19 */ /* 0x000fe40000011604 */
.L_x_894:
[----:B------:R-:W-:Y:S05]  /*7ff0*/  BSYNC B0 ;  /* 0x0000000000007941 */ /* 0x000fea0003800000 */
.L_x_892:
[----:B------:R-:W-:Y:S04]  /*8000*/  IMAD R5, R3, c[0x0][0x32c], -R5 ;  /* 0x0000cb0003057a24 */ /* 0x000fe800078e0a05 */
[----:B------:R-:W-:Y:S05]  /*8010*/  IMAD.IADD R5, R5, 0x1, -R240 ;  /* 0x0000000105057824 */ /* 0x000fea00078e0af0 */
[----:B------:R-:W-:Y:S02]  /*8020*/  IADD3 R3, R5, c[0x0][0x32c], RZ ;  /* 0x0000cb0005037a10 */ /* 0x000fe40007ffe0ff */
[----:B------:R-:W-:Y:S02]  /*8030*/  IMNMX R0, R0, R5, !PT ;  /* 0x0000000500007217 */ /* 0x000fe40007800200 */
[----:B------:R-:W-:Y:S02]  /*8040*/  IMNMX R2, R2, R3, PT ;  /* 0x0000000302027217 */ /* 0x000fe40003800200 */
.L_x_891:
[----:B------:R-:W-:Y:S01]  /*8050*/  ISETP.GT.AND P0, PT, R0, RZ, P1 ;  /* 0x000000ff0000720c */ /* 0x000fe20000f04270 */
[----:B------:R-:W-:Y:S01]  /*8060*/  LDSM.16.MT88.4 R28, [R196+0x100] ;  /* 0x00010000c41c783b */ /* 0x000fe20000004200 */
[----:B------:R-:W-:Y:S02]  /*8070*/  FMNMX.FTZ R3, R8, R133, !PT ;  /* 0x0000008508037209 */ /* 0x000fe40007810000 */
[----:B------:R-:W-:Y:S02]  /*8080*/  ISETP.LT.OR P0, PT, R2, 0x1, P0 ;  /* 0x000000010200780c */ /* 0x000fe40000701670 */
[----:B------:R-:W-:Y:S02]  /*8090*/  FMNMX.FTZ R3, R10, R3, !PT ;  /* 0x000000030a037209 */ /* 0x000fe40007810000 */
[----:B------:R-:W-:Y:S02]  /*80a0*/  FSEL R4, R188, -INF , !P0 ;  /* 0xff800000bc047808 */ /* 0x000fe40004000000 */
[----:B------:R-:W-:Y:S02]  /*80b0*/  ISETP.GT.AND P0, PT, R0, 0x1, P1 ;  /* 0x000000010000780c */ /* 0x000fe40000f04270 */
        /* <DEDUP_REMOVED lines=54> */
[----:B------:R-:W-:Y:S01]  /*8420*/  ISETP.GT.AND P0, PT, R0, 0x30, P1 ;  /* 0x000000300000780c */ /* 0x000fe20000f04270 */
[----:B------:R-:W-:Y:S01]  /*8430*/  LDSM.16.MT88.4 R20, [R194+0x100] ;  /* 0x00010000c214783b */ /* 0x000fe20000004200 */
[----:B------:R-:W-:Y:S02]  /*8440*/  FMNMX.FTZ R3, R223, R3, !PT ;  /* 0x00000003df037209 */ /* 0x000fe40007810000 */
[----:B------:R-:W-:Y:S02]  /*8450*/  ISETP.LT.OR P0, PT, R2, 0x31, P0 ;  /* 0x000000310200780c */ /* 0x000fe40000701670 */
[----:B------:R-:W-:Y:S02]  /*8460*/  FMNMX.FTZ R12, R173, R12, !PT ;  /* 0x0000000cad0c7209 */ /* 0x000fe40007810000 */
[----:B------:R-:W-:Y:S01]  /*8470*/  FSEL R187, R18, -INF , !P0 ;  /* 0xff80000012bb7808 */ /* 0x000fe20004000000 */
[----:B------:R-:W1:Y:S01]  /*8480*/  SHFL.BFLY PT, R13, R3, 0x2, 0x1f ;  /* 0x0c401f00030d7f89 */ /* 0x000e6200000e0000 */
[----:B------:R-:W-:Y:S02]  /*8490*/  ISETP.GT.AND P0, PT, R0, 0x31, P1 ;  /* 0x000000310000780c */ /* 0x000fe40000f04270 */
[----:B------:R-:W-:Y:S02]  /*84a0*/  FMNMX.FTZ R12, R185, R12, !PT ;  /* 0x0000000cb90c7209 */ /* 0x000fe40007810000 */
[----:B------:R-:W-:Y:S02]  /*84b0*/  ISETP.LT.OR P0, PT, R2, 0x32, P0 ;  /* 0x000000320200780c */ /* 0x000fe40000701670 */
[----:B------:R-:W-:Y:S02]  /*84c0*/  FMNMX.FTZ R12, R186, R12, !PT ;  /* 0x0000000cba0c7209 */ /* 0x000fe40007810000 */
[----:B------:R-:W-:Y:S02]  /*84d0*/  FSEL R188, R17, -INF , !P0 ;  /* 0xff80000011bc7808 */ /* 0x000fe40004000000 */
[----:B------:R-:W-:Y:S04]  /*84e0*/  ISETP.GT.AND P0, PT, R0, 0x38, P1 ;  /* 0x000000380000780c */ /* 0x000fe80000f04270 */
[----:B------:R-:W-:Y:S04]  /*84f0*/  ISETP.LT.OR P0, PT, R2, 0x39, P0 ;  /* 0x000000390200780c */ /* 0x000fe80000701670 */
[----:B------:R-:W-:Y:S02]  /*8500*/  FSEL R220, R16, -INF , !P0 ;  /* 0xff80000010dc7808 */ /* 0x000fe40004000000 */
[----:B------:R-:W-:Y:S02]  /*8510*/  ISETP.GT.AND P0, PT, R0, 0x39, P1 ;  /* 0x000000390000780c */ /* 0x000fe40000f04270 */
[----:B------:R-:W-:Y:S02]  /*8520*/  FMNMX.FTZ R0, R187, R12, !PT ;  /* 0x0000000cbb007209 */ /* 0x000fe40007810000 */
[----:B------:R-:W-:Y:S02]  /*8530*/  ISETP.LT.OR P0, PT, R2, 0x3a, P0 ;  /* 0x0000003a0200780c */ /* 0x000fe40000701670 */
[----:B------:R-:W-:Y:S02]  /*8540*/  FMNMX.FTZ R0, R188, R0, !PT ;  /* 0x00000000bc007209 */ /* 0x000fe40007810000 */
[----:B------:R-:W-:Y:S02]  /*8550*/  FSEL R135, R24, -INF , !P0 ;  /* 0xff80000018877808 */ /* 0x000fe40004000000 */
[----:B------:R-:W-:Y:S02]  /*8560*/  FMNMX.FTZ R0, R220, R0, !PT ;  /* 0x00000000dc007209 */ /* 0x000fe40007810000 */
[----:B-1----:R-:W-:Y:S02]  /*8570*/  FMNMX.FTZ R3, R3, R13, !PT ;  /* 0x0000000d03037209 */ /* 0x002fe40007810000 */
[----:B------:R-:W-:Y:S01]  /*8580*/  FMNMX.FTZ R0, R135, R0, !PT ;  /* 0x0000000087007209 */ /* 0x000fe20007810000 */
[----:B------:R-:W-:Y:S08]  /*8590*/  LDSM.16.MT88.4 R12, [R193+0x100] ;  /* 0x00010000c10c783b */ /* 0x000ff00000004200 */
[----:B------:R-:W1:Y:S08]  /*85a0*/  SHFL.BFLY PT, R2, R0, 0x2, 0x1f ;  /* 0x0c401f0000027f89 */ /* 0x000e7000000e0000 */
[----:B------:R-:W2:Y:S01]  /*85b0*/  SHFL.BFLY PT, R132, R3, 0x1, 0x1f ;  /* 0x0c201f0003847f89 */ /* 0x000ea200000e0000 */
[----:B-1----:R-:W-:Y:S02]  /*85c0*/  FMNMX.FTZ R2, R0, R2, !PT ;  /* 0x0000000200027209 */ /* 0x002fe40007810000 */
[----:B--2---:R-:W-:Y:S05]  /*85d0*/  FMNMX.FTZ R132, R3, R132, !PT ;  /* 0x0000008403847209 */ /* 0x004fea0007810000 */
[----:B------:R-:W1:Y:S01]  /*85e0*/  SHFL.BFLY PT, R3, R2, 0x1, 0x1f ;  /* 0x0c201f0002037f89 */ /* 0x000e6200000e0000 */
[C---:B------:R-:W-:Y:S01]  /*85f0*/  FSETP.NEU.FTZ.AND P0, PT, R132.reuse, -INF , PT ;  /* 0xff8000008400780b */ /* 0x040fe20003f1d000 */
[C---:B------:R-:W-:Y:S03]  /*8600*/  FMUL.FTZ R172, R132.reuse, c[0x0][0x2d0] ;  /* 0x0000b40084ac7a20 */ /* 0x040fe60000410000 */
[----:B------:R-:W-:Y:S02]  /*8610*/  FSEL R0, R132, RZ, P0 ;  /* 0x000000ff84007208 */ /* 0x000fe40000000000 */
[----:B------:R-:W-:Y:S03]  /*8620*/  FSEL R172, R172, RZ, P0 ;  /* 0x000000ffacac7208 */ /* 0x000fe60000000000 */
[----:B------:R-:W-:Y:S02]  /*8630*/  FADD.FTZ R0, -R0, R133 ;  /* 0x0000008500007221 */ /* 0x000fe40000010100 */
[--C-:B------:R-:W-:Y:S02]  /*8640*/  FFMA.FTZ R8, R8, c[0x0][0x2d0], -R172.reuse ;  /* 0x0000b40008087a23 */ /* 0x100fe400000108ac */
[----:B------:R-:W-:Y:S02]  /*8650*/  FMUL.FTZ R0, R0, c[0x0][0x2d0] ;  /* 0x0000b40000007a20 */ /* 0x000fe40000410000 */
[--C-:B------:R-:W-:Y:S01]  /*8660*/  FFMA.FTZ R10, R10, c[0x0][0x2d0], -R172.reuse ;  /* 0x0000b4000a0a7a23 */ /* 0x100fe200000108ac */
[----:B------:R-:W-:Y:S01]  /*8670*/  MUFU.EX2 R237, R8 ;  /* 0x0000000800ed7308 */ /* 0x000fe20000000800 */
[--C-:B------:R-:W-:Y:S02]  /*8680*/  FFMA.FTZ R9, R9, c[0x0][0x2d0], -R172.reuse ;  /* 0x0000b40009097a23 */ /* 0x100fe400000108ac */
[----:B------:R-:W-:Y:S01]  /*8690*/  FFMA.FTZ R11, R11, c[0x0][0x2d0], -R172 ;  /* 0x0000b4000b0b7a23 */ /* 0x000fe200000108ac */
[----:B-1----:R-:W-:Y:S06]  /*86a0*/  FMNMX.FTZ R3, R2, R3, !PT ;  /* 0x0000000302037209 */ /* 0x002fec0007810000 */
[----:B------:R1:W2:Y:S01]  /*86b0*/  MUFU.EX2 R2, R0 ;  /* 0x0000000000027308 */ /* 0x0002a20000000800 */
[C---:B------:R-:W-:Y:S01]  /*86c0*/  FSETP.NEU.FTZ.AND P0, PT, R3.reuse, -INF , PT ;  /* 0xff8000000300780b */ /* 0x040fe20003f1d000 */
[----:B------:R-:W-:Y:S05]  /*86d0*/  FMUL.FTZ R133, R3, c[0x0][0x2d0] ;  /* 0x0000b40003857a20 */ /* 0x000fea0000410000 */
[----:B------:R-:W-:Y:S03]  /*86e0*/  FSEL R133, R133, RZ, P0 ;  /* 0x000000ff85857208 */ /* 0x000fe60000000000 */
[----:B------:R-:W3:Y:S02]  /*86f0*/  MUFU.EX2 R240, R10 ;  /* 0x0000000a00f07308 */ /* 0x000ee40000000800 */
[--C-:B------:R-:W-:Y:S02]  /*8700*/  FFMA.FTZ R4, R4, c[0x0][0x2d0], -R133.reuse ;  /* 0x0000b40004047a23 */ /* 0x100fe40000010885 */
[--C-:B------:R-:W-:Y:S02]  /*8710*/  FFMA.FTZ R6, R6, c[0x0][0x2d0], -R133.reuse ;  /* 0x0000b40006067a23 */ /* 0x100fe40000010885 */
[--C-:B------:R-:W-:Y:S02]  /*8720*/  FFMA.FTZ R5, R5, c[0x0][0x2d0], -R133.reuse ;  /* 0x0000b40005057a23 */ /* 0x100fe40000010885 */
[--C-:B------:R-:W-:Y:S02]  /*8730*/  FFMA.FTZ R7, R7, c[0x0][0x2d0], -R133.reuse ;  /* 0x0000b40007077a23 */ /* 0x100fe40000010885 */
[----:B------:R4:W-:Y:S01]  /*8740*/  MUFU.EX2 R239, R9 ;  /* 0x0000000900ef7308 */ /* 0x0009e20000000800 */
[----:B-1----:R-:W-:Y:S01]  /*8750*/  FSEL R0, R3, RZ, P0 ;  /* 0x000000ff03007208 */ /* 0x002fe20000000000 */
[C---:B--2---:R-:W-:Y:S02]  /*8760*/  FMUL.FTZ R8, R2.reuse, R140 ;  /* 0x0000008c02087220 */ /* 0x044fe40000410000 */
[----:B------:R-:W-:Y:S02]  /*8770*/  FMUL.FTZ R16, R2, R148 ;  /* 0x0000009402107220 */ /* 0x000fe40000410000 */
[----:B------:R-:W-:Y:S04]  /*8780*/  FADD.FTZ R0, -R0, R134 ;  /* 0x0000008600007221 */ /* 0x000fe80000010100 */
[----:B------:R-:W1:Y:S01]  /*8790*/  MUFU.EX2 R238, R11 ;  /* 0x0000000b00ee7308 */ /* 0x000e620000000800 */
[----:B------:R-:W-:Y:S02]  /*87a0*/  FMUL.FTZ R17, R2, R149 ;  /* 0x0000009502117220 */ /* 0x000fe40000410000 */
[----:B------:R-:W-:Y:S01]  /*87b0*/  FMUL.FTZ R0, R0, c[0x0][0x2d0] ;  /* 0x0000b40000007a20 */ /* 0x000fe20000410000 */
[----:B---3--:R-:W-:Y:S01]  /*87c0*/  F2FP.PACK_AB R168, R240, R237 ;  /* 0x000000edf0a8723e */ /* 0x008fe200000000ff */
[C---:B------:R-:W-:Y:S02]  /*87d0*/  FMUL.FTZ R24, R2.reuse, R156 ;  /* 0x0000009c02187220 */ /* 0x040fe40000410000 */
[----:B------:R-:W-:Y:S02]  /*87e0*/  FMUL.FTZ R25, R2, R157 ;  /* 0x0000009d02197220 */ /* 0x000fe40000410000 */
[--C-:B------:R-:W-:Y:S01]  /*87f0*/  FFMA.FTZ R134, R176, c[0x0][0x2d0], -R172.reuse ;  /* 0x0000b400b0867a23 */ /* 0x100fe200000108ac */
[----:B------:R2:W-:Y:S01]  /*8800*/  MUFU.EX2 R227, R4 ;  /* 0x0000000400e37308 */ /* 0x0005e20000000800 */
[C---:B------:R-:W-:Y:S02]  /*8810*/  FMUL.FTZ R32, R2.reuse, R164 ;  /* 0x000000a402207220 */ /* 0x040fe40000410000 */
[C---:B------:R-:W-:Y:S02]  /*8820*/  FMUL.FTZ R33, R2.reuse, R165 ;  /* 0x000000a502217220 */ /* 0x040fe40000410000 */
[C---:B----4-:R-:W-:Y:S02]  /*8830*/  FMUL.FTZ R9, R2.reuse, R141 ;  /* 0x0000008d02097220 */ /* 0x050fe40000410000 */
[C---:B------:R-:W-:Y:S02]  /*8840*/  FMUL.FTZ R36, R2.reuse, R36 ;  /* 0x0000002402247220 */ /* 0x040fe40000410000 */
[C---:B------:R-:W-:Y:S01]  /*8850*/  FMUL.FTZ R37, R2.reuse, R37 ;  /* 0x0000002502257220 */ /* 0x040fe20000410000 */
[----:B------:R-:W3:Y:S01]  /*8860*/  MUFU.EX2 R226, R6 ;  /* 0x0000000600e27308 */ /* 0x000ee20000000800 */
[C---:B------:R-:W-:Y:S02]  /*8870*/  FMUL.FTZ R40, R2.reuse, R40 ;  /* 0x0000002802287220 */ /* 0x040fe40000410000 */
[----:B------:R-:W-:Y:S01]  /*8880*/  FMUL.FTZ R41, R2, R41 ;  /* 0x0000002902297220 */ /* 0x000fe20000410000 */
[----:B-1----:R-:W-:Y:S01]  /*8890*/  F2FP.PACK_AB R170, R238, R239 ;  /* 0x000000efeeaa723e */ /* 0x002fe200000000ff */
[C---:B------:R-:W-:Y:S02]  /*88a0*/  FMUL.FTZ R44, R2.reuse, R44 ;  /* 0x0000002c022c7220 */ /* 0x040fe40000410000 */
[C---:B------:R-:W-:Y:S02]  /*88b0*/  FMUL.FTZ R45, R2.reuse, R45 ;  /* 0x0000002d022d7220 */ /* 0x040fe40000410000 */
[C---:B------:R-:W-:Y:S01]  /*88c0*/  FMUL.FTZ R48, R2.reuse, R48 ;  /* 0x0000003002307220 */ /* 0x040fe20000410000 */
[----:B------:R1:W-:Y:S01]  /*88d0*/  MUFU.EX2 R225, R5 ;  /* 0x0000000500e17308 */ /* 0x0003e20000000800 */
[C---:B------:R-:W-:Y:S02]  /*88e0*/  FMUL.FTZ R49, R2.reuse, R49 ;  /* 0x0000003102317220 */ /* 0x040fe40000410000 */
[C---:B------:R-:W-:Y:S02]  /*88f0*/  FMUL.FTZ R52, R2.reuse, R52 ;  /* 0x0000003402347220 */ /* 0x040fe40000410000 */
[C---:B--2---:R-:W-:Y:S02]  /*8900*/  FMUL.FTZ R4, R2.reuse, R136 ;  /* 0x0000008802047220 */ /* 0x044fe40000410000 */
[C---:B------:R-:W-:Y:S02]  /*8910*/  FMUL.FTZ R53, R2.reuse, R53 ;  /* 0x0000003502357220 */ /* 0x040fe40000410000 */
[C---:B------:R-:W-:Y:S01]  /*8920*/  FMUL.FTZ R56, R2.reuse, R56 ;  /* 0x0000003802387220 */ /* 0x040fe20000410000 */
[----:B------:R-:W2:Y:S01]  /*8930*/  MUFU.EX2 R224, R7 ;  /* 0x0000000700e07308 */ /* 0x000ea20000000800 */
[C---:B------:R-:W-:Y:S02]  /*8940*/  FMUL.FTZ R57, R2.reuse, R57 ;  /* 0x0000003902397220 */ /* 0x040fe40000410000 */
[----:B------:R-:W-:Y:S01]  /*8950*/  FMUL.FTZ R60, R2, R60 ;  /* 0x0000003c023c7220 */ /* 0x000fe20000410000 */
[----:B---3--:R-:W-:Y:S01]  /*8960*/  F2FP.PACK_AB R169, R226, R227 ;  /* 0x000000e3e2a9723e */ /* 0x008fe200000000ff */
[C---:B------:R-:W-:Y:S02]  /*8970*/  FMUL.FTZ R61, R2.reuse, R61 ;  /* 0x0000003d023d7220 */ /* 0x040fe40000410000 */
[C---:B------:R-:W-:Y:S02]  /*8980*/  FMUL.FTZ R64, R2.reuse, R64 ;  /* 0x0000004002407220 */ /* 0x040fe40000410000 */
[C---:B------:R-:W-:Y:S01]  /*8990*/  FMUL.FTZ R65, R2.reuse, R65 ;  /* 0x0000004102417220 */ /* 0x040fe20000410000 */
[----:B------:R-:W3:Y:S01]  /*89a0*/  MUFU.EX2 R0, R0 ;  /* 0x0000000000007308 */ /* 0x000ee20000000800 */
[C---:B------:R-:W-:Y:S02]  /*89b0*/  FMUL.FTZ R68, R2.reuse, R68 ;  /* 0x0000004402447220 */ /* 0x040fe40000410000 */
[C---:B------:R-:W-:Y:S02]  /*89c0*/  FMUL.FTZ R69, R2.reuse, R69 ;  /* 0x0000004502457220 */ /* 0x040fe40000410000 */
[C---:B-1----:R-:W-:Y:S02]  /*89d0*/  FMUL.FTZ R5, R2.reuse, R137 ;  /* 0x0000008902057220 */ /* 0x042fe40000410000 */
[C---:B------:R-:W-:Y:S02]  /*89e0*/  FMUL.FTZ R72, R2.reuse, R72 ;  /* 0x0000004802487220 */ /* 0x040fe40000410000 */
[C---:B------:R-:W-:Y:S01]  /*89f0*/  FMUL.FTZ R73, R2.reuse, R73 ;  /* 0x0000004902497220 */ /* 0x040fe20000410000 */
[----:B------:R1:W-:Y:S01]  /*8a00*/  MUFU.EX2 R236, R134 ;  /* 0x0000008600ec7308 */ /* 0x0003e20000000800 */
[C---:B------:R-:W-:Y:S02]  /*8a10*/  FMUL.FTZ R76, R2.reuse, R76 ;  /* 0x0000004c024c7220 */ /* 0x040fe40000410000 */
[----:B------:R-:W-:Y:S01]  /*8a20*/  FMUL.FTZ R77, R2, R77 ;  /* 0x0000004d024d7220 */ /* 0x000fe20000410000 */
[----:B--2---:R-:W-:Y:S01]  /*8a30*/  F2FP.PACK_AB R171, R224, R225 ;  /* 0x000000e1e0ab723e */ /* 0x004fe200000000ff */
[C---:B------:R-:W-:Y:S02]  /*8a40*/  FMUL.FTZ R80, R2.reuse, R80 ;  /* 0x0000005002507220 */ /* 0x040fe40000410000 */
[C---:B------:R-:W-:Y:S02]  /*8a50*/  FMUL.FTZ R81, R2.reuse, R81 ;  /* 0x0000005102517220 */ /* 0x040fe40000410000 */
[C---:B------:R-:W-:Y:S02]  /*8a60*/  FMUL.FTZ R84, R2.reuse, R84 ;  /* 0x0000005402547220 */ /* 0x040fe40000410000 */
[C---:B------:R-:W-:Y:S02]  /*8a70*/  FMUL.FTZ R85, R2.reuse, R85 ;  /* 0x0000005502557220 */ /* 0x040fe40000410000 */
[----:B------:R-:W-:Y:S02]  /*8a80*/  FMUL.FTZ R88, R2, R88 ;  /* 0x0000005802587220 */ /* 0x000fe40000410000 */
[C---:B---3--:R-:W-:Y:S02]  /*8a90*/  FMUL.FTZ R6, R0.reuse, R138 ;  /* 0x0000008a00067220 */ /* 0x048fe40000410000 */
[C---:B------:R-:W-:Y:S02]  /*8aa0*/  FMUL.FTZ R7, R0.reuse, R139 ;  /* 0x0000008b00077220 */ /* 0x040fe40000410000 */
[----:B------:R-:W2:Y:S01]  /*8ab0*/  LDSM.16.MT88.4 R136, [R195+0x100] ;  /* 0x00010000c388783b */ /* 0x000ea20000004200 */
[C---:B------:R-:W-:Y:S02]  /*8ac0*/  FMUL.FTZ R10, R0.reuse, R142 ;  /* 0x0000008e000a7220 */ /* 0x040fe40000410000 */
[C---:B------:R-:W-:Y:S02]  /*8ad0*/  FMUL.FTZ R11, R0.reuse, R143 ;  /* 0x0000008f000b7220 */ /* 0x040fe40000410000 */
[C---:B------:R-:W-:Y:S03]  /*8ae0*/  HMMA.16816.F32 R4, R168.reuse, R12, R4 ;  /* 0x0000000ca804723c */ /* 0x040fe60000001804 */
[----:B------:R-:W3:Y:S02]  /*8af0*/  LDSM.16.MT88.4 R140, [R193+0x2100] ;  /* 0x00210000c18c783b */ /* 0x000ee40000004200 */
[----:B------:R-:W-:Y:S02]  /*8b00*/  FMUL.FTZ R18, R0, R150 ;  /* 0x0000009600127220 */ /* 0x000fe40000410000 */
[C---:B------:R-:W-:Y:S01]  /*8b10*/  FMUL.FTZ R12, R2.reuse, R144 ;  /* 0x00000090020c7220 */ /* 0x040fe20000410000 */
[C---:B------:R-:W-:Y:S04]  /*8b20*/  HMMA.16816.F32 R8, R168.reuse, R14, R8 ;  /* 0x0000000ea808723c */ /* 0x040fe80000001808 */
[----:B------:R-:W-:Y:S02]  /*8b30*/  FMUL.FTZ R13, R2, R145 ;  /* 0x00000091020d7220 */ /* 0x000fe40000410000 */
[C---:B------:R-:W-:Y:S02]  /*8b40*/  FMUL.FTZ R19, R0.reuse, R151 ;  /* 0x0000009700137220 */ /* 0x040fe40000410000 */
[C---:B------:R-:W-:Y:S01]  /*8b50*/  FMUL.FTZ R14, R0.reuse, R146 ;  /* 0x00000092000e7220 */ /* 0x040fe20000410000 */
[----:B------:R-:W-:Y:S03]  /*8b60*/  LDSM.16.MT88.4 R148, [R196+0x900] ;  /* 0x00090000c494783b */ /* 0x000fe60000004200 */
[C---:B------:R-:W-:Y:S02]  /*8b70*/  FMUL.FTZ R15, R0.reuse, R147 ;  /* 0x00000093000f7220 */ /* 0x040fe40000410000 */
[C---:B------:R-:W-:Y:S02]  /*8b80*/  FMUL.FTZ R26, R0.reuse, R158 ;  /* 0x0000009e001a7220 */ /* 0x040fe40000410000 */
[C---:B------:R-:W-:Y:S01]  /*8b90*/  FMUL.FTZ R27, R0.reuse, R159 ;  /* 0x0000009f001b7220 */ /* 0x040fe20000410000 */
[----:B------:R-:W4:Y:S01]  /*8ba0*/  LDSM.16.MT88.4 R144, [R194+0x2100] ;  /* 0x00210000c290783b */ /* 0x000f220000004200 */
[C---:B------:R-:W-:Y:S01]  /*8bb0*/  FMUL.FTZ R34, R0.reuse, R166 ;  /* 0x000000a600227220 */ /* 0x040fe20000410000 */
[C---:B------:R-:W-:Y:S03]  /*8bc0*/  HMMA.16816.F32 R12, R168.reuse, R20, R12 ;  /* 0x00000014a80c723c */ /* 0x040fe6000000180c */
[C---:B------:R-:W-:Y:S02]  /*8bd0*/  FMUL.FTZ R35, R0.reuse, R167 ;  /* 0x000000a700237220 */ /* 0x040fe40000410000 */
[----:B------:R-:W-:Y:S01]  /*8be0*/  FMUL.FTZ R38, R0, R38 ;  /* 0x0000002600267220 */ /* 0x000fe20000410000 */
[----:B------:R-:W-:Y:S01]  /*8bf0*/  LDSM.16.MT88.4 R156, [R194+0x2900] ;  /* 0x00290000c29c783b */ /* 0x000fe20000004200 */
[C---:B------:R-:W-:Y:S01]  /*8c00*/  FMUL.FTZ R20, R2.reuse, R152 ;  /* 0x0000009802147220 */ /* 0x040fe20000410000 */
[C---:B------:R-:W-:Y:S04]  /*8c10*/  HMMA.16816.F32 R16, R168.reuse, R22, R16 ;  /* 0x00000016a810723c */ /* 0x040fe80000001810 */
[----:B------:R-:W-:Y:S02]  /*8c20*/  FMUL.FTZ R21, R2, R153 ;  /* 0x0000009902157220 */ /* 0x000fe40000410000 */
[C---:B------:R-:W-:Y:S01]  /*8c30*/  FMUL.FTZ R39, R0.reuse, R39 ;  /* 0x0000002700277220 */ /* 0x040fe20000410000 */
[----:B------:R-:W-:Y:S01]  /*8c40*/  LDSM.16.MT88.4 R164, [R195+0x1900] ;  /* 0x00190000c3a4783b */ /* 0x000fe20000004200 */
[C---:B------:R-:W-:Y:S04]  /*8c50*/  FMUL.FTZ R22, R0.reuse, R154 ;  /* 0x0000009a00167220 */ /* 0x040fe80000410000 */
[C---:B------:R-:W-:Y:S02]  /*8c60*/  FMUL.FTZ R23, R0.reuse, R155 ;  /* 0x0000009b00177220 */ /* 0x040fe40000410000 */
[C---:B------:R-:W-:Y:S01]  /*8c70*/  FMUL.FTZ R42, R0.reuse, R42 ;  /* 0x0000002a002a7220 */ /* 0x040fe20000410000 */
[----:B------:R-:W-:Y:S01]  /*8c80*/  LDSM.16.MT88.4 R152, [R195+0x900] ;  /* 0x00090000c398783b */ /* 0x000fe20000004200 */
[C---:B------:R-:W-:Y:S02]  /*8c90*/  FMUL.FTZ R43, R0.reuse, R43 ;  /* 0x0000002b002b7220 */ /* 0x040fe40000410000 */
[C---:B------:R-:W-:Y:S01]  /*8ca0*/  FMUL.FTZ R46, R0.reuse, R46 ;  /* 0x0000002e002e7220 */ /* 0x040fe20000410000 */
[C---:B------:R-:W-:Y:S03]  /*8cb0*/  HMMA.16816.F32 R20, R168.reuse, R28, R20 ;  /* 0x0000001ca814723c */ /* 0x040fe60000001814 */
[C---:B------:R-:W-:Y:S02]  /*8cc0*/  FMUL.FTZ R47, R0.reuse, R47 ;  /* 0x0000002f002f7220 */ /* 0x040fe40000410000 */
[----:B------:R-:W-:Y:S02]  /*8cd0*/  FMUL.FTZ R50, R0, R50 ;  /* 0x0000003200327220 */ /* 0x000fe40000410000 */
[C---:B------:R-:W-:Y:S01]  /*8ce0*/  FMUL.FTZ R28, R2.reuse, R160 ;  /* 0x000000a0021c7220 */ /* 0x040fe20000410000 */
[C---:B------:R-:W-:Y:S04]  /*8cf0*/  HMMA.16816.F32 R24, R168.reuse, R30, R24 ;  /* 0x0000001ea818723c */ /* 0x040fe80000001818 */
[----:B------:R-:W-:Y:S02]  /*8d00*/  FMUL.FTZ R29, R2, R161 ;  /* 0x000000a1021d7220 */ /* 0x000fe40000410000 */
[--C-:B-1----:R-:W-:Y:S02]  /*8d10*/  FFMA.FTZ R134, R175, c[0x0][0x2d0], -R172.reuse ;  /* 0x0000b400af867a23 */ /* 0x102fe400000108ac */
[C---:B------:R-:W-:Y:S02]  /*8d20*/  FMUL.FTZ R30, R0.reuse, R162 ;  /* 0x000000a2001e7220 */ /* 0x040fe40000410000 */
[----:B------:R1:W5:Y:S02]  /*8d30*/  MUFU.EX2 R235, R134 ;  /* 0x0000008600eb7308 */ /* 0x0003640000000800 */
[C---:B------:R-:W-:Y:S02]  /*8d40*/  FMUL.FTZ R31, R0.reuse, R163 ;  /* 0x000000a3001f7220 */ /* 0x040fe40000410000 */
[----:B------:R-:W-:Y:S01]  /*8d50*/  LDSM.16.MT88.4 R160, [R196+0x1900] ;  /* 0x00190000c4a0783b */ /* 0x000fe20000004200 */
[C---:B------:R-:W-:Y:S02]  /*8d60*/  FMUL.FTZ R51, R0.reuse, R51 ;  /* 0x0000003300337220 */ /* 0x040fe40000410000 */
[C---:B------:R-:W-:Y:S02]  /*8d70*/  FMUL.FTZ R54, R0.reuse, R54 ;  /* 0x0000003600367220 */ /* 0x040fe40000410000 */
[C---:B--2---:R-:W-:Y:S03]  /*8d80*/  HMMA.16816.F32 R28, R168.reuse, R136, R28 ;  /* 0x00000088a81c723c */ /* 0x044fe6000000181c */
[C---:B------:R-:W-:Y:S02]  /*8d90*/  FMUL.FTZ R55, R0.reuse, R55 ;  /* 0x0000003700377220 */ /* 0x040fe40000410000 */
[C---:B------:R-:W-:Y:S02]  /*8da0*/  FMUL.FTZ R58, R0.reuse, R58 ;  /* 0x0000003a003a7220 */ /* 0x040fe40000410000 */
[C---:B------:R-:W-:Y:S01]  /*8db0*/  FMUL.FTZ R59, R0.reuse, R59 ;  /* 0x0000003b003b7220 */ /* 0x040fe20000410000 */
        /* <DEDUP_REMOVED lines=10> */
[----:B------:R-:W-:Y:S02]  /*8e60*/  FMUL.FTZ R71, R0, R71 ;  /* 0x0000004700477220 */ /* 0x000fe40000410000 */
[C---:B----4-:R-:W-:Y:S04]  /*8e70*/  HMMA.16816.F32 R44, R168.reuse, R144, R44 ;  /* 0x00000090a82c723c */ /* 0x050fe8000000182c */
[--C-:B-1----:R-:W-:Y:S02]  /*8e80*/  FFMA.FTZ R134, R180, c[0x0][0x2d0], -R172.reuse ;  /* 0x0000b400b4867a23 */ /* 0x102fe400000108ac */
[C---:B------:R-:W-:Y:S02]  /*8e90*/  FMUL.FTZ R74, R0.reuse, R74 ;  /* 0x0000004a004a7220 */ /* 0x040fe40000410000 */
[C---:B------:R-:W-:Y:S01]  /*8ea0*/  HMMA.16816.F32 R48, R168.reuse, R146, R48 ;  /* 0x00000092a830723c */ /* 0x040fe20000001830 */
[----:B------:R-:W1:Y:S01]  /*8eb0*/  LDSM.16.MT88.4 R144, [R193+0x4100] ;  /* 0x00410000c190783b */ /* 0x000e620000004200 */
[----:B------:R4:W-:Y:S02]  /*8ec0*/  MUFU.EX2 R234, R134 ;  /* 0x0000008600ea7308 */ /* 0x0009e40000000800 */
[C---:B------:R-:W-:Y:S02]  /*8ed0*/  FMUL.FTZ R75, R0.reuse, R75 ;  /* 0x0000004b004b7220 */ /* 0x040fe40000410000 */
[C---:B------:R-:W-:Y:S02]  /*8ee0*/  FMUL.FTZ R78, R0.reuse, R78 ;  /* 0x0000004e004e7220 */ /* 0x040fe40000410000 */
[C---:B------:R-:W-:Y:S01]  /*8ef0*/  FMUL.FTZ R79, R0.reuse, R79 ;  /* 0x0000004f004f7220 */ /* 0x040fe20000410000 */
[C---:B--2---:R-:W-:Y:S03]  /*8f00*/  HMMA.16816.F32 R52, R168.reuse, R136, R52 ;  /* 0x00000088a834723c */ /* 0x044fe60000001834 */
[C---:B------:R-:W-:Y:S02]  /*8f10*/  FMUL.FTZ R82, R0.reuse, R82 ;  /* 0x0000005200527220 */ /* 0x040fe40000410000 */
[C---:B------:R-:W-:Y:S02]  /*8f20*/  FMUL.FTZ R83, R0.reuse, R83 ;  /* 0x0000005300537220 */ /* 0x040fe40000410000 */
[C---:B------:R-:W-:Y:S01]  /*8f30*/  FMUL.FTZ R86, R0.reuse, R86 ;  /* 0x0000005600567220 */ /* 0x040fe20000410000 */
[C---:B------:R-:W-:Y:S01]  /*8f40*/  HMMA.16816.F32 R56, R168.reuse, R138, R56 ;  /* 0x0000008aa838723c */ /* 0x040fe20000001838 */
[----:B------:R-:W2:Y:S03]  /*8f50*/  LDSM.16.MT88.4 R136, [R194+0x4100] ;  /* 0x00410000c288783b */ /* 0x000ea60000004200 */
[----:B------:R-:W-:Y:S02]  /*8f60*/  FMUL.FTZ R87, R0, R87 ;  /* 0x0000005700577220 */ /* 0x000fe40000410000 */
[----:B------:R-:W-:Y:S02]  /*8f70*/  FMUL.FTZ R89, R2, R89 ;  /* 0x0000005902597220 */ /* 0x000fe40000410000 */
[C---:B---3--:R-:W-:Y:S04]  /*8f80*/  HMMA.16816.F32 R60, R168.reuse, R140, R60 ;  /* 0x0000008ca83c723c */ /* 0x048fe8000000183c */
[--C-:B----4-:R-:W-:Y:S02]  /*8f90*/  FFMA.FTZ R134, R182, c[0x0][0x2d0], -R172.reuse ;  /* 0x0000b400b6867a23 */ /* 0x110fe400000108ac */
[C---:B------:R-:W-:Y:S02]  /*8fa0*/  FMUL.FTZ R90, R0.reuse, R90 ;  /* 0x0000005a005a7220 */ /* 0x040fe40000410000 */
[C---:B------:R-:W-:Y:S01]  /*8fb0*/  HMMA.16816.F32 R64, R168.reuse, R142, R64 ;  /* 0x0000008ea840723c */ /* 0x040fe20000001840 */
[----:B------:R3:W-:Y:S01]  /*8fc0*/  MUFU.EX2 R231, R134 ;  /* 0x0000008600e77308 */ /* 0x0007e20000000800 */
[----:B------:R-:W4:Y:S02]  /*8fd0*/  LDSM.16.MT88.4 R140, [R196+0x4100] ;  /* 0x00410000c48c783b */ /* 0x000f240000004200 */
[----:B------:R-:W-:Y:S02]  /*8fe0*/  FMUL.FTZ R91, R0, R91 ;  /* 0x0000005b005b7220 */ /* 0x000fe40000410000 */
[C---:B------:R-:W-:Y:S02]  /*8ff0*/  FMUL.FTZ R92, R2.reuse, R92 ;  /* 0x0000005c025c7220 */ /* 0x040fe40000410000 */
[C---:B-1----:R-:W-:Y:S04]  /*9000*/  HMMA.16816.F32 R68, R168.reuse, R144, R68 ;  /* 0x00000090a844723c */ /* 0x042fe80000001844 */
[----:B------:R-:W-:Y:S02]  /*9010*/  FMUL.FTZ R93, R2, R93 ;  /* 0x0000005d025d7220 */ /* 0x000fe40000410000 */
[C---:B------:R-:W-:Y:S02]  /*9020*/  FMUL.FTZ R94, R0.reuse, R94 ;  /* 0x0000005e005e7220 */ /* 0x040fe40000410000 */
[C---:B------:R-:W-:Y:S01]  /*9030*/  HMMA.16816.F32 R72, R168.reuse, R146, R72 ;  /* 0x00000092a848723c */ /* 0x040fe20000001848 */
[----:B------:R-:W1:Y:S03]  /*9040*/  LDSM.16.MT88.4 R144, [R195+0x4100] ;  /* 0x00410000c390783b */ /* 0x000e660000004200 */
[----:B------:R-:W-:Y:S02]  /*9050*/  FMUL.FTZ R95, R0, R95 ;  /* 0x0000005f005f7220 */ /* 0x000fe40000410000 */
[C---:B------:R-:W-:Y:S02]  /*9060*/  FMUL.FTZ R96, R2.reuse, R96 ;  /* 0x0000006002607220 */ /* 0x040fe40000410000 */
[----:B------:R-:W-:Y:S01]  /*9070*/  FMUL.FTZ R97, R2, R97 ;  /* 0x0000006102617220 */ /* 0x000fe20000410000 */
[C---:B--2---:R-:W-:Y:S03]  /*9080*/  HMMA.16816.F32 R76, R168.reuse, R136, R76 ;  /* 0x00000088a84c723c */ /* 0x044fe6000000184c */
[--C-:B---3--:R-:W-:Y:S02]  /*9090*/  FFMA.FTZ R134, R181, c[0x0][0x2d0], -R133.reuse ;  /* 0x0000b400b5867a23 */ /* 0x108fe40000010885 */
[C---:B------:R-:W-:Y:S02]  /*90a0*/  FMUL.FTZ R98, R0.reuse, R98 ;  /* 0x0000006200627220 */ /* 0x040fe40000410000 */
[----:B------:R2:W-:Y:S01]  /*90b0*/  MUFU.EX2 R181, R134 ;  /* 0x0000008600b57308 */ /* 0x0005e20000000800 */
[C---:B------:R-:W-:Y:S01]  /*90c0*/  HMMA.16816.F32 R80, R168.reuse, R138, R80 ;  /* 0x0000008aa850723c */ /* 0x040fe20000001850 */
[----:B------:R-:W3:Y:S03]  /*90d0*/  LDSM.16.MT88.4 R136, [R193+0x6100] ;  /* 0x00610000c188783b */ /* 0x000ee60000004200 */
[----:B------:R-:W-:Y:S02]  /*90e0*/  FMUL.FTZ R99, R0, R99 ;  /* 0x0000006300637220 */ /* 0x000fe40000410000 */
[C---:B------:R-:W-:Y:S02]  /*90f0*/  FMUL.FTZ R100, R2.reuse, R100 ;  /* 0x0000006402647220 */ /* 0x040fe40000410000 */
[----:B------:R-:W-:Y:S01]  /*9100*/  FMUL.FTZ R101, R2, R101 ;  /* 0x0000006502657220 */ /* 0x000fe20000410000 */
[C---:B----4-:R-:W-:Y:S03]  /*9110*/  HMMA.16816.F32 R84, R168.reuse, R140, R84 ;  /* 0x0000008ca854723c */ /* 0x050fe60000001854 */
[C---:B------:R-:W-:Y:S02]  /*9120*/  FMUL.FTZ R102, R0.reuse, R102 ;  /* 0x0000006600667220 */ /* 0x040fe40000410000 */
[----:B------:R-:W-:Y:S02]  /*9130*/  FMUL.FTZ R103, R0, R103 ;  /* 0x0000006700677220 */ /* 0x000fe40000410000 */
[C---:B------:R-:W-:Y:S01]  /*9140*/  FMUL.FTZ R104, R2.reuse, R104 ;  /* 0x0000006802687220 */ /* 0x040fe20000410000 */
[C---:B------:R-:W-:Y:S01]  /*9150*/  HMMA.16816.F32 R88, R168.reuse, R142, R88 ;  /* 0x0000008ea858723c */ /* 0x040fe20000001858 */
[----:B------:R-:W4:Y:S03]  /*9160*/  LDSM.16.MT88.4 R140, [R194+0x6100] ;  /* 0x00610000c28c783b */ /* 0x000f260000004200 */
[----:B------:R-:W-:Y:S02]  /*9170*/  FMUL.FTZ R105, R2, R105 ;  /* 0x0000006902697220 */ /* 0x000fe40000410000 */
[--C-:B--2---:R-:W-:Y:S02]  /*9180*/  FFMA.FTZ R134, R179, c[0x0][0x2d0], -R133.reuse ;  /* 0x0000b400b3867a23 */ /* 0x104fe40000010885 */
[C---:B-1----:R-:W-:Y:S02]  /*9190*/  HMMA.16816.F32 R92, R168.reuse, R144, R92 ;  /* 0x00000090a85c723c */ /* 0x042fe4000000185c */
[----:B------:R1:W2:Y:S02]  /*91a0*/  MUFU.EX2 R180, R134 ;  /* 0x0000008600b47308 */ /* 0x0002a40000000800 */
[C---:B------:R-:W-:Y:S02]  /*91b0*/  FMUL.FTZ R106, R0.reuse, R106 ;  /* 0x0000006a006a7220 */ /* 0x040fe40000410000 */
[----:B------:R-:W-:Y:S02]  /*91c0*/  FMUL.FTZ R107, R0, R107 ;  /* 0x0000006b006b7220 */ /* 0x000fe40000410000 */
[C---:B------:R-:W-:Y:S01]  /*91d0*/  HMMA.16816.F32 R96, R168.reuse, R146, R96 ;  /* 0x00000092a860723c */ /* 0x040fe20000001860 */
[----:B------:R-:W2:Y:S03]  /*91e0*/  LDSM.16.MT88.4 R144, [R196+0x6100] ;  /* 0x00610000c490783b */ /* 0x000ea60000004200 */
[C---:B------:R-:W-:Y:S02]  /*91f0*/  FMUL.FTZ R108, R2.reuse, R108 ;  /* 0x0000006c026c7220 */ /* 0x040fe40000410000 */
[----:B------:R-:W-:Y:S02]  /*9200*/  FMUL.FTZ R109, R2, R109 ;  /* 0x0000006d026d7220 */ /* 0x000fe40000410000 */
[C---:B---3--:R-:W-:Y:S04]  /*9210*/  HMMA.16816.F32 R100, R168.reuse, R136, R100 ;  /* 0x00000088a864723c */ /* 0x048fe80000001864 */
[C---:B------:R-:W-:Y:S02]  /*9220*/  FMUL.FTZ R110, R0.reuse, R110 ;  /* 0x0000006e006e7220 */ /* 0x040fe40000410000 */
[----:B------:R-:W-:Y:S02]  /*9230*/  FMUL.FTZ R111, R0, R111 ;  /* 0x0000006f006f7220 */ /* 0x000fe40000410000 */
[C---:B------:R-:W-:Y:S01]  /*9240*/  HMMA.16816.F32 R104, R168.reuse, R138, R104 ;  /* 0x0000008aa868723c */ /* 0x040fe20000001868 */
[----:B------:R-:W3:Y:S03]  /*9250*/  LDSM.16.MT88.4 R136, [R195+0x6100] ;  /* 0x00610000c388783b */ /* 0x000ee60000004200 */
[--C-:B-1----:R-:W-:Y:S02]  /*9260*/  FFMA.FTZ R134, R178, c[0x0][0x2d0], -R133.reuse ;  /* 0x0000b400b2867a23 */ /* 0x102fe40000010885 */
[C---:B------:R-:W-:Y:S02]  /*9270*/  FMUL.FTZ R112, R2.reuse, R112 ;  /* 0x0000007002707220 */ /* 0x040fe40000410000 */
[----:B------:R1:W-:Y:S01]  /*9280*/  MUFU.EX2 R179, R134 ;  /* 0x0000008600b37308 */ /* 0x0003e20000000800 */
[C---:B----4-:R-:W-:Y:S03]  /*9290*/  HMMA.16816.F32 R108, R168.reuse, R140, R108 ;  /* 0x0000008ca86c723c */ /* 0x050fe6000000186c */
[----:B------:R-:W-:Y:S02]  /*92a0*/  FMUL.FTZ R113, R2, R113 ;  /* 0x0000007102717220 */ /* 0x000fe40000410000 */
[C---:B------:R-:W-:Y:S02]  /*92b0*/  FMUL.FTZ R114, R0.reuse, R114 ;  /* 0x0000007200727220 */ /* 0x040fe40000410000 */
[----:B------:R-:W-:Y:S02]  /*92c0*/  FMUL.FTZ R115, R0, R115 ;  /* 0x0000007300737220 */ /* 0x000fe40000410000 */
[C---:B------:R-:W-:Y:S03]  /*92d0*/  FMUL.FTZ R116, R2.reuse, R116 ;  /* 0x0000007402747220 */ /* 0x040fe60000410000 */
[----:B------:R-:W-:Y:S02]  /*92e0*/  FMUL.FTZ R117, R2, R117 ;  /* 0x0000007502757220 */ /* 0x000fe40000410000 */
[C---:B------:R-:W-:Y:S01]  /*92f0*/  HMMA.16816.F32 R112, R168.reuse, R142, R112 ;  /* 0x0000008ea870723c */ /* 0x040fe20000001870 */
[----:B------:R-:W4:Y:S02]  /*9300*/  LDSM.16.MT88.4 R140, [R193+0x900] ;  /* 0x00090000c18c783b */ /* 0x000f240000004200 */
[C---:B------:R-:W-:Y:S02]  /*9310*/  FMUL.FTZ R118, R0.reuse, R118 ;  /* 0x0000007600767220 */ /* 0x040fe40000410000 */
[----:B------:R-:W-:Y:S02]  /*9320*/  FMUL.FTZ R119, R0, R119 ;  /* 0x0000007700777220 */ /* 0x000fe40000410000 */
[C---:B------:R-:W-:Y:S02]  /*9330*/  FMUL.FTZ R120, R2.reuse, R120 ;  /* 0x0000007802787220 */ /* 0x040fe40000410000 */
[----:B------:R-:W-:Y:S03]  /*9340*/  FMUL.FTZ R121, R2, R121 ;  /* 0x0000007902797220 */ /* 0x000fe60000410000 */
[C---:B--2---:R-:W-:Y:S03]  /*9350*/  HMMA.16816.F32 R116, R168.reuse, R144, R116 ;  /* 0x00000090a874723c */ /* 0x044fe60000001874 */
[C---:B------:R-:W-:Y:S02]  /*9360*/  FMUL.FTZ R122, R0.reuse, R122 ;  /* 0x0000007a007a7220 */ /* 0x040fe40000410000 */
[----:B------:R-:W-:Y:S02]  /*9370*/  FMUL.FTZ R123, R0, R123 ;  /* 0x0000007b007b7220 */ /* 0x000fe40000410000 */
[--C-:B-1----:R-:W-:Y:S02]  /*9380*/  FFMA.FTZ R134, R177, c[0x0][0x2d0], -R133.reuse ;  /* 0x0000b400b1867a23 */ /* 0x102fe40000010885 */
[C---:B------:R-:W-:Y:S02]  /*9390*/  FMUL.FTZ R124, R2.reuse, R124 ;  /* 0x0000007c027c7220 */ /* 0x040fe40000410000 */
[----:B------:R1:W2:Y:S01]  /*93a0*/  MUFU.EX2 R178, R134 ;  /* 0x0000008600b27308 */ /* 0x0002a20000000800 */
[C---:B------:R-:W-:Y:S01]  /*93b0*/  HMMA.16816.F32 R120, R168.reuse, R146, R120 ;  /* 0x00000092a878723c */ /* 0x040fe20000001878 */
[----:B------:R-:W4:Y:S02]  /*93c0*/  LDSM.16.MT88.4 R144, [R194+0x900] ;  /* 0x00090000c290783b */ /* 0x000f240000004200 */
[----:B------:R-:W-:Y:S02]  /*93d0*/  FMUL.FTZ R125, R2, R125 ;  /* 0x0000007d027d7220 */ /* 0x000fe40000410000 */
[C---:B------:R-:W-:Y:S02]  /*93e0*/  FMUL.FTZ R126, R0.reuse, R126 ;  /* 0x0000007e007e7220 */ /* 0x040fe40000410000 */
[----:B------:R-:W-:Y:S02]  /*93f0*/  FMUL.FTZ R127, R0, R127 ;  /* 0x0000007f007f7220 */ /* 0x000fe40000410000 */
[C---:B------:R-:W-:Y:S03]  /*9400*/  FMUL.FTZ R128, R2.reuse, R128 ;  /* 0x0000008002807220 */ /* 0x040fe60000410000 */
[----:B------:R-:W-:Y:S02]  /*9410*/  FMUL.FTZ R129, R2, R129 ;  /* 0x0000008102817220 */ /* 0x000fe40000410000 */
[C---:B---3--:R-:W-:Y:S03]  /*9420*/  HMMA.16816.F32 R124, R168.reuse, R136, R124 ;  /* 0x00000088a87c723c */ /* 0x048fe6000000187c */
[C---:B------:R-:W-:Y:S02]  /*9430*/  FMUL.FTZ R130, R0.reuse, R130 ;  /* 0x0000008200827220 */ /* 0x040fe40000410000 */
[----:B------:R-:W-:Y:S02]  /*9440*/  FMUL.FTZ R131, R0, R131 ;  /* 0x0000008300837220 */ /* 0x000fe40000410000 */
[----:B-----5:R-:W-:Y:S02]  /*9450*/  F2FP.PACK_AB R136, R235, R236 ;  /* 0x000000eceb88723e */ /* 0x020fe400000000ff */
[----:B------:R-:W-:Y:S03]  /*9460*/  F2FP.PACK_AB R137, R180, R181 ;  /* 0x000000b5b489723e */ /* 0x000fe600000000ff */
[----:B------:R-:W-:Y:S03]  /*9470*/  HMMA.16816.F32 R128, R168, R138, R128 ;  /* 0x0000008aa880723c */ /* 0x000fe60000001880 */
[--C-:B-1----:R-:W-:Y:S04]  /*9480*/  FFMA.FTZ R134, R183, c[0x0][0x2d0], -R172.reuse ;  /* 0x0000b400b7867a23 */ /* 0x102fe800000108ac */
[----:B------:R-:W-:Y:S01]  /*9490*/  F2FP.PACK_AB R138, R231, R234 ;  /* 0x000000eae78a723e */ /* 0x000fe200000000ff */
[----:B------:R1:W-:Y:S01]  /*94a0*/  MUFU.EX2 R230, R134 ;  /* 0x0000008600e67308 */ /* 0x0003e20000000800 */
[----:B--2---:R-:W-:Y:S07]  /*94b0*/  F2FP.PACK_AB R139, R178, R179 ;  /* 0x000000b3b28b723e */ /* 0x004fee00000000ff */
[C---:B----4-:R-:W-:Y:S08]  /*94c0*/  HMMA.16816.F32 R4, R136.reuse, R140, R4 ;  /* 0x0000008c8804723c */ /* 0x050ff00000001804 */
[C---:B------:R-:W-:Y:S01]  /*94d0*/  HMMA.16816.F32 R8, R136.reuse, R142, R8 ;  /* 0x0000008e8808723c */ /* 0x040fe20000001808 */
[----:B------:R-:W2:Y:S07]  /*94e0*/  LDSM.16.MT88.4 R140, [R193+0x2900] ;  /* 0x00290000c18c783b */ /* 0x000eae0000004200 */
[C---:B------:R-:W-:Y:S04]  /*94f0*/  HMMA.16816.F32 R12, R136.reuse, R144, R12 ;  /* 0x00000090880c723c */ /* 0x040fe8000000180c */
[--C-:B-1----:R-:W-:Y:S04]  /*9500*/  FFMA.FTZ R134, R184, c[0x0][0x2d0], -R172.reuse ;  /* 0x0000b400b8867a23 */ /* 0x102fe800000108ac */
[C---:B------:R-:W-:Y:S01]  /*9510*/  HMMA.16816.F32 R16, R136.reuse, R146, R16 ;  /* 0x000000928810723c */ /* 0x040fe20000001810 */
[----:B------:R-:W1:Y:S01]  /*9520*/  LDSM.16.MT88.4 R144, [R196+0x2900] ;  /* 0x00290000c490783b */ /* 0x000e620000004200 */
[----:B------:R3:W4:Y:S06]  /*9530*/  MUFU.EX2 R229, R134 ;  /* 0x0000008600e57308 */ /* 0x00072c0000000800 */
[C---:B------:R-:W-:Y:S08]  /*9540*/  HMMA.16816.F32 R20, R136.reuse, R148, R20 ;  /* 0x000000948814723c */ /* 0x040ff00000001814 */
[C---:B------:R-:W-:Y:S01]  /*9550*/  HMMA.16816.F32 R24, R136.reuse, R150, R24 ;  /* 0x000000968818723c */ /* 0x040fe20000001818 */
[----:B------:R-:W5:Y:S07]  /*9560*/  LDSM.16.MT88.4 R148, [R195+0x2900] ;  /* 0x00290000c394783b */ /* 0x000f6e0000004200 */
[C---:B------:R-:W-:Y:S04]  /*9570*/  HMMA.16816.F32 R28, R136.reuse, R152, R28 ;  /* 0x00000098881c723c */ /* 0x040fe8000000181c */
[--C-:B---3--:R-:W-:Y:S04]  /*9580*/  FFMA.FTZ R134, R189, c[0x0][0x2d0], -R172.reuse ;  /* 0x0000b400bd867a23 */ /* 0x108fe800000108ac */
[C---:B------:R-:W-:Y:S01]  /*9590*/  HMMA.16816.F32 R32, R136.reuse, R154, R32 ;  /* 0x0000009a8820723c */ /* 0x040fe20000001820 */
[----:B------:R-:W-:Y:S01]  /*95a0*/  LDSM.16.MT88.4 R152, [R194+0x4900] ;  /* 0x00490000c298783b */ /* 0x000fe20000004200 */
[----:B------:R3:W-:Y:S06]  /*95b0*/  MUFU.EX2 R228, R134 ;  /* 0x0000008600e47308 */ /* 0x0007ec0000000800 */
[C---:B--2---:R-:W-:Y:S08]  /*95c0*/  HMMA.16816.F32 R36, R136.reuse, R140, R36 ;  /* 0x0000008c8824723c */ /* 0x044ff00000001824 */
[C---:B------:R-:W-:Y:S01]  /*95d0*/  HMMA.16816.F32 R40, R136.reuse, R142, R40 ;  /* 0x0000008e8828723c */ /* 0x040fe20000001828 */
[----:B------:R-:W2:Y:S07]  /*95e0*/  LDSM.16.MT88.4 R140, [R193+0x4900] ;  /* 0x00490000c18c783b */ /* 0x000eae0000004200 */
[C---:B------:R-:W-:Y:S04]  /*95f0*/  HMMA.16816.F32 R44, R136.reuse, R156, R44 ;  /* 0x0000009c882c723c */ /* 0x040fe8000000182c */
[--C-:B---3--:R-:W-:Y:S02]  /*9600*/  FFMA.FTZ R134, R190, c[0x0][0x2d0], -R172.reuse ;  /* 0x0000b400be867a23 */ /* 0x108fe400000108ac */
[----:B------:R-:W3:Y:S02]  /*9610*/  LDL.LU R190, [R1+0xc] ;  /* 0x00000c0001be7983 */ /* 0x000ee40000300800 */
[C---:B------:R-:W-:Y:S01]  /*9620*/  HMMA.16816.F32 R48, R136.reuse, R158, R48 ;  /* 0x0000009e8830723c */ /* 0x040fe20000001830 */
[----:B------:R2:W2:Y:S01]  /*9630*/  MUFU.EX2 R189, R134 ;  /* 0x0000008600bd7308 */ /* 0x0004a20000000800 */
[----:B------:R-:W4:Y:S06]  /*9640*/  LDSM.16.MT88.4 R156, [R196+0x4900] ;  /* 0x00490000c49c783b */ /* 0x000f2c0000004200 */
[C---:B-1----:R-:W-:Y:S08]  /*9650*/  HMMA.16816.F32 R52, R136.reuse, R144, R52 ;  /* 0x000000908834723c */ /* 0x042ff00000001834 */
[C---:B------:R-:W-:Y:S01]  /*9660*/  HMMA.16816.F32 R56, R136.reuse, R146, R56 ;  /* 0x000000928838723c */ /* 0x040fe20000001838 */
[----:B------:R-:W1:Y:S07]  /*9670*/  LDSM.16.MT88.4 R144, [R195+0x4900] ;  /* 0x00490000c390783b */ /* 0x000e6e0000004200 */
[C---:B-----5:R-:W-:Y:S04]  /*9680*/  HMMA.16816.F32 R60, R136.reuse, R148, R60 ;  /* 0x00000094883c723c */ /* 0x060fe8000000183c */
[--C-:B--2---:R-:W-:Y:S04]  /*9690*/  FFMA.FTZ R134, R174, c[0x0][0x2d0], -R133.reuse ;  /* 0x0000b400ae867a23 */ /* 0x104fe80000010885 */
[C---:B------:R-:W-:Y:S01]  /*96a0*/  HMMA.16816.F32 R64, R136.reuse, R150, R64 ;  /* 0x000000968840723c */ /* 0x040fe20000001840 */
[----:B------:R-:W-:Y:S01]  /*96b0*/  LDSM.16.MT88.4 R148, [R194+0x6900] ;  /* 0x00690000c294783b */ /* 0x000fe20000004200 */
[----:B------:R2:W-:Y:S06]  /*96c0*/  MUFU.EX2 R177, R134 ;  /* 0x0000008600b17308 */ /* 0x0005ec0000000800 */
[C---:B------:R-:W-:Y:S08]  /*96d0*/  HMMA.16816.F32 R68, R136.reuse, R140, R68 ;  /* 0x0000008c8844723c */ /* 0x040ff00000001844 */
[C---:B------:R-:W-:Y:S01]  /*96e0*/  HMMA.16816.F32 R72, R136.reuse, R142, R72 ;  /* 0x0000008e8848723c */ /* 0x040fe20000001848 */
[----:B------:R-:W5:Y:S07]  /*96f0*/  LDSM.16.MT88.4 R140, [R193+0x6900] ;  /* 0x00690000c18c783b */ /* 0x000f6e0000004200 */
[C---:B------:R-:W-:Y:S04]  /*9700*/  HMMA.16816.F32 R76, R136.reuse, R152, R76 ;  /* 0x00000098884c723c */ /* 0x040fe8000000184c */
[--C-:B--2---:R-:W-:Y:S04]  /*9710*/  FFMA.FTZ R134, R173, c[0x0][0x2d0], -R133.reuse ;  /* 0x0000b400ad867a23 */ /* 0x104fe80000010885 */
[C---:B------:R-:W-:Y:S01]  /*9720*/  HMMA.16816.F32 R80, R136.reuse, R154, R80 ;  /* 0x0000009a8850723c */ /* 0x040fe20000001850 */
[----:B------:R-:W2:Y:S01]  /*9730*/  LDSM.16.MT88.4 R152, [R196+0x6900] ;  /* 0x00690000c498783b */ /* 0x000ea20000004200 */
[----:B------:R5:W2:Y:S06]  /*9740*/  MUFU.EX2 R176, R134 ;  /* 0x0000008600b07308 */ /* 0x000aac0000000800 */
[C---:B----4-:R-:W-:Y:S08]  /*9750*/  HMMA.16816.F32 R84, R136.reuse, R156, R84 ;  /* 0x0000009c8854723c */ /* 0x050ff00000001854 */
[C---:B------:R-:W-:Y:S01]  /*9760*/  HMMA.16816.F32 R88, R136.reuse, R158, R88 ;  /* 0x0000009e8858723c */ /* 0x040fe20000001858 */
[----:B------:R-:W4:Y:S07]  /*9770*/  LDSM.16.MT88.4 R156, [R195+0x6900] ;  /* 0x00690000c39c783b */ /* 0x000f2e0000004200 */
[C---:B-1----:R-:W-:Y:S04]  /*9780*/  HMMA.16816.F32 R92, R136.reuse, R144, R92 ;  /* 0x00000090885c723c */ /* 0x042fe8000000185c */
[--C-:B-----5:R-:W-:Y:S04]  /*9790*/  FFMA.FTZ R134, R185, c[0x0][0x2d0], -R133.reuse ;  /* 0x0000b400b9867a23 */ /* 0x120fe80000010885 */
[C---:B------:R-:W-:Y:S01]  /*97a0*/  HMMA.16816.F32 R96, R136.reuse, R146, R96 ;  /* 0x000000928860723c */ /* 0x040fe20000001860 */
[----:B------:R-:W-:Y:S01]  /*97b0*/  LDSM.16.MT88.4 R144, [R194+0x1100] ;  /* 0x00110000c290783b */ /* 0x000fe20000004200 */
[----:B------:R1:W-:Y:S06]  /*97c0*/  MUFU.EX2 R175, R134 ;  /* 0x0000008600af7308 */ /* 0x0003ec0000000800 */
[C---:B------:R-:W-:Y:S08]  /*97d0*/  HMMA.16816.F32 R100, R136.reuse, R140, R100 ;  /* 0x0000008c8864723c */ /* 0x040ff00000001864 */
[C---:B------:R-:W-:Y:S01]  /*97e0*/  HMMA.16816.F32 R104, R136.reuse, R142, R104 ;  /* 0x0000008e8868723c */ /* 0x040fe20000001868 */
[----:B------:R-:W5:Y:S07]  /*97f0*/  LDSM.16.MT88.4 R140, [R193+0x1100] ;  /* 0x00110000c18c783b */ /* 0x000f6e0000004200 */
[C---:B------:R-:W-:Y:S04]  /*9800*/  HMMA.16816.F32 R108, R136.reuse, R148, R108 ;  /* 0x00000094886c723c */ /* 0x040fe8000000186c */
[--C-:B-1----:R-:W-:Y:S02]  /*9810*/  FFMA.FTZ R134, R186, c[0x0][0x2d0], -R133.reuse ;  /* 0x0000b400ba867a23 */ /* 0x102fe40000010885 */
[----:B------:R-:W3:Y:S02]  /*9820*/  LDL.LU R186, [R1+0x8] ;  /* 0x0000080001ba7983 */ /* 0x000ee40000300800 */
[C---:B------:R-:W-:Y:S01]  /*9830*/  HMMA.16816.F32 R112, R136.reuse, R150, R112 ;  /* 0x000000968870723c */ /* 0x040fe20000001870 */
[----:B------:R1:W1:Y:S01]  /*9840*/  MUFU.EX2 R174, R134 ;  /* 0x0000008600ae7308 */ /* 0x0002620000000800 */
[----:B------:R-:W5:Y:S06]  /*9850*/  LDSM.16.MT88.4 R148, [R196+0x1100] ;  /* 0x00110000c494783b */ /* 0x000f6c0000004200 */
[C---:B--2---:R-:W-:Y:S08]  /*9860*/  HMMA.16816.F32 R116, R136.reuse, R152, R116 ;  /* 0x000000988874723c */ /* 0x044ff00000001874 */
[C---:B------:R-:W-:Y:S01]  /*9870*/  HMMA.16816.F32 R120, R136.reuse, R154, R120 ;  /* 0x0000009a8878723c */ /* 0x040fe20000001878 */
[----:B------:R-:W2:Y:S07]  /*9880*/  LDSM.16.MT88.4 R152, [R195+0x1100] ;  /* 0x00110000c398783b */ /* 0x000eae0000004200 */
[C---:B----4-:R-:W-:Y:S04]  /*9890*/  HMMA.16816.F32 R124, R136.reuse, R156, R124 ;  /* 0x0000009c887c723c */ /* 0x050fe8000000187c */
[--C-:B-1----:R-:W-:Y:S04]  /*98a0*/  FFMA.FTZ R134, R191, c[0x0][0x2d0], -R172.reuse ;  /* 0x0000b400bf867a23 */ /* 0x102fe800000108ac */
[----:B------:R-:W-:Y:S01]  /*98b0*/  HMMA.16816.F32 R128, R136, R158, R128 ;  /* 0x0000009e8880723c */ /* 0x000fe20000001880 */
[----:B------:R-:W-:Y:S01]  /*98c0*/  LDSM.16.MT88.4 R156, [R194+0x3100] ;  /* 0x00310000c29c783b */ /* 0x000fe20000004200 */
[----:B------:R1:W-:Y:S05]  /*98d0*/  MUFU.EX2 R185, R134 ;  /* 0x0000008600b97308 */ /* 0x0003ea0000000800 */
[----:B------:R-:W-:Y:S02]  /*98e0*/  F2FP.PACK_AB R136, R229, R230 ;  /* 0x000000e6e588723e */ /* 0x000fe400000000ff */
[----:B------:R-:W-:Y:S03]  /*98f0*/  F2FP.PACK_AB R138, R189, R228 ;  /* 0x000000e4bd8a723e */ /* 0x000fe600000000ff */
[----:B------:R-:W-:Y:S02]  /*9900*/  F2FP.PACK_AB R137, R176, R177 ;  /* 0x000000b1b089723e */ /* 0x000fe400000000ff */
[----:B------:R-:W-:Y:S07]  /*9910*/  F2FP.PACK_AB R139, R174, R175 ;  /* 0x000000afae8b723e */ /* 0x000fee00000000ff */
[C---:B-----5:R-:W-:Y:S03]  /*9920*/  HMMA.16816.F32 R4, R136.reuse, R140, R4 ;  /* 0x0000008c8804723c */ /* 0x060fe60000001804 */
[--C-:B-1----:R-:W-:Y:S01]  /*9930*/  FFMA.FTZ R134, R219, c[0x0][0x2d0], -R172.reuse ;  /* 0x0000b400db867a23 */ /* 0x102fe200000108ac */
[----:B------:R-:W-:Y:S04]  /*9940*/  IADD3 R219, R222, -0x1, RZ ;  /* 0xffffffffdedb7810 */ /* 0x000fe80007ffe0ff */
[C---:B------:R-:W-:Y:S01]  /*9950*/  HMMA.16816.F32 R8, R136.reuse, R142, R8 ;  /* 0x0000008e8808723c */ /* 0x040fe20000001808 */
[----:B------:R-:W1:Y:S01]  /*9960*/  LDSM.16.MT88.4 R140, [R193+0x3100] ;  /* 0x00310000c18c783b */ /* 0x000e620000004200 */
[----:B------:R-:W4:Y:S06]  /*9970*/  MUFU.EX2 R184, R134 ;  /* 0x0000008600b87308 */ /* 0x000f2c0000000800 */
[C---:B------:R-:W-:Y:S08]  /*9980*/  HMMA.16816.F32 R12, R136.reuse, R144, R12 ;  /* 0x00000090880c723c */ /* 0x040ff0000000180c */
[C---:B------:R-:W-:Y:S01]  /*9990*/  HMMA.16816.F32 R16, R136.reuse, R146, R16 ;  /* 0x000000928810723c */ /* 0x040fe20000001810 */
[----:B------:R-:W5:Y:S07]  /*99a0*/  LDSM.16.MT88.4 R144, [R196+0x3100] ;  /* 0x00310000c490783b */ /* 0x000f6e0000004200 */
[C---:B------:R-:W-:Y:S04]  /*99b0*/  HMMA.16816.F32 R20, R136.reuse, R148, R20 ;  /* 0x000000948814723c */ /* 0x040fe80000001814 */
[----:B----4-:R-:W-:Y:S01]  /*99c0*/  F2FP.PACK_AB R168, R184, R185 ;  /* 0x000000b9b8a8723e */ /* 0x010fe200000000ff */
[--C-:B------:R-:W-:Y:S02]  /*99d0*/  FFMA.FTZ R134, R221, c[0x0][0x2d0], -R172.reuse ;  /* 0x0000b400dd867a23 */ /* 0x100fe400000108ac */
[----:B------:R-:W-:Y:S01]  /*99e0*/  FFMA.FTZ R172, R223, c[0x0][0x2d0], -R172 ;  /* 0x0000b400dfac7a23 */ /* 0x000fe200000108ac */
[C---:B------:R-:W-:Y:S01]  /*99f0*/  HMMA.16816.F32 R24, R136.reuse, R150, R24 ;  /* 0x000000968818723c */ /* 0x040fe20000001818 */
[----:B------:R-:W4:Y:S01]  /*9a00*/  LDSM.16.MT88.4 R148, [R195+0x3100] ;  /* 0x00310000c394783b */ /* 0x000f220000004200 */
[----:B------:R5:W-:Y:S06]  /*9a10*/  MUFU.EX2 R183, R134 ;  /* 0x0000008600b77308 */ /* 0x000bec0000000800 */
[C---:B--2---:R-:W-:Y:S04]  /*9a20*/  HMMA.16816.F32 R28, R136.reuse, R152, R28 ;  /* 0x00000098881c723c */ /* 0x044fe8000000181c */
[----:B------:R-:W2:Y:S04]  /*9a30*/  MUFU.EX2 R182, R172 ;  /* 0x000000ac00b67308 */ /* 0x000ea80000000800 */
[C---:B------:R-:W-:Y:S01]  /*9a40*/  HMMA.16816.F32 R32, R136.reuse, R154, R32 ;  /* 0x0000009a8820723c */ /* 0x040fe20000001820 */
[----:B------:R-:W-:Y:S07]  /*9a50*/  LDSM.16.MT88.4 R152, [R194+0x5100] ;  /* 0x00510000c298783b */ /* 0x000fee0000004200 */
[C---:B-1----:R-:W-:Y:S04]  /*9a60*/  HMMA.16816.F32 R36, R136.reuse, R140, R36 ;  /* 0x0000008c8824723c */ /* 0x042fe80000001824 */
[--C-:B-----5:R-:W-:Y:S04]  /*9a70*/  FFMA.FTZ R134, R187, c[0x0][0x2d0], -R133.reuse ;  /* 0x0000b400bb867a23 */ /* 0x120fe80000010885 */
[C---:B------:R-:W-:Y:S01]  /*9a80*/  HMMA.16816.F32 R40, R136.reuse, R142, R40 ;  /* 0x0000008e8828723c */ /* 0x040fe20000001828 */
[----:B------:R-:W1:Y:S01]  /*9a90*/  LDSM.16.MT88.4 R140, [R193+0x5100] ;  /* 0x00510000c18c783b */ /* 0x000e620000004200 */
[----:B------:R5:W-:Y:S02]  /*9aa0*/  MUFU.EX2 R173, R134 ;  /* 0x0000008600ad7308 */ /* 0x000be40000000800 */
[----:B--2---:R-:W-:Y:S04]  /*9ab0*/  F2FP.PACK_AB R170, R182, R183 ;  /* 0x000000b7b6aa723e */ /* 0x004fe800000000ff */
[C---:B------:R-:W-:Y:S08]  /*9ac0*/  HMMA.16816.F32 R44, R136.reuse, R156, R44 ;  /* 0x0000009c882c723c */ /* 0x040ff0000000182c */
[C---:B------:R-:W-:Y:S01]  /*9ad0*/  HMMA.16816.F32 R48, R136.reuse, R158, R48 ;  /* 0x0000009e8830723c */ /* 0x040fe20000001830 */
[----:B------:R-:W2:Y:S07]  /*9ae0*/  LDSM.16.MT88.4 R156, [R196+0x5100] ;  /* 0x00510000c49c783b */ /* 0x000eae0000004200 */
[C---:B------:R-:W-:Y:S04]  /*9af0*/  HMMA.16816.F32 R52, R136.reuse, R144, R52 ;  /* 0x000000908834723c */ /* 0x040fe80000001834 */
[--C-:B-----5:R-:W-:Y:S04]  /*9b00*/  FFMA.FTZ R134, R188, c[0x0][0x2d0], -R133.reuse ;  /* 0x0000b400bc867a23 */ /* 0x120fe80000010885 */
[C---:B------:R-:W-:Y:S01]  /*9b10*/  HMMA.16816.F32 R56, R136.reuse, R146, R56 ;  /* 0x000000928838723c */ /* 0x040fe20000001838 */
[----:B------:R-:W5:Y:S01]  /*9b20*/  LDSM.16.MT88.4 R144, [R195+0x5100] ;  /* 0x00510000c390783b */ /* 0x000f620000004200 */
[----:B------:R-:W2:Y:S06]  /*9b30*/  MUFU.EX2 R172, R134 ;  /* 0x0000008600ac7308 */ /* 0x000eac0000000800 */
[C---:B----4-:R-:W-:Y:S08]  /*9b40*/  HMMA.16816.F32 R60, R136.reuse, R148, R60 ;  /* 0x00000094883c723c */ /* 0x050ff0000000183c */
[C---:B------:R-:W-:Y:S01]  /*9b50*/  HMMA.16816.F32 R64, R136.reuse, R150, R64 ;  /* 0x000000968840723c */ /* 0x040fe20000001840 */
[----:B------:R-:W-:Y:S07]  /*9b60*/  LDSM.16.MT88.4 R148, [R194+0x7100] ;  /* 0x00710000c294783b */ /* 0x000fee0000004200 */
[C---:B-1----:R-:W-:Y:S04]  /*9b70*/  HMMA.16816.F32 R68, R136.reuse, R140, R68 ;  /* 0x0000008c8844723c */ /* 0x042fe80000001844 */
[----:B--2---:R-:W-:Y:S01]  /*9b80*/  F2FP.PACK_AB R169, R172, R173 ;  /* 0x000000adaca9723e */ /* 0x004fe200000000ff */
[--C-:B------:R-:W-:Y:S02]  /*9b90*/  FFMA.FTZ R134, R220, c[0x0][0x2d0], -R133.reuse ;  /* 0x0000b400dc867a23 */ /* 0x100fe40000010885 */
[----:B------:R-:W-:Y:S01]  /*9ba0*/  FFMA.FTZ R133, R135, c[0x0][0x2d0], -R133 ;  /* 0x0000b40087857a23 */ /* 0x000fe20000010885 */
[C---:B------:R-:W-:Y:S01]  /*9bb0*/  HMMA.16816.F32 R72, R136.reuse, R142, R72 ;  /* 0x0000008e8848723c */ /* 0x040fe20000001848 */
[----:B------:R-:W1:Y:S02]  /*9bc0*/  LDSM.16.MT88.4 R140, [R193+0x7100] ;  /* 0x00710000c18c783b */ /* 0x000e640000004200 */
[----:B------:R-:W-:Y:S05]  /*9bd0*/  MUFU.EX2 R134, R134 ;  /* 0x0000008600867308 */ /* 0x000fea0000000800 */
[C---:B------:R-:W-:Y:S05]  /*9be0*/  HMMA.16816.F32 R76, R136.reuse, R152, R76 ;  /* 0x00000098884c723c */ /* 0x040fea000000184c */
[----:B------:R-:W2:Y:S03]  /*9bf0*/  MUFU.EX2 R133, R133 ;  /* 0x0000008500857308 */ /* 0x000ea60000000800 */
[C---:B------:R-:W-:Y:S01]  /*9c00*/  HMMA.16816.F32 R80, R136.reuse, R154, R80 ;  /* 0x0000009a8850723c */ /* 0x040fe20000001850 */
[----:B------:R-:W4:Y:S07]  /*9c10*/  LDSM.16.MT88.4 R152, [R196+0x7100] ;  /* 0x00710000c498783b */ /* 0x000f2e0000004200 */
[C---:B------:R-:W-:Y:S08]  /*9c20*/  HMMA.16816.F32 R84, R136.reuse, R156, R84 ;  /* 0x0000009c8854723c */ /* 0x040ff00000001854 */
[C---:B------:R-:W-:Y:S01]  /*9c30*/  HMMA.16816.F32 R88, R136.reuse, R158, R88 ;  /* 0x0000009e8858723c */ /* 0x040fe20000001858 */
[----:B------:R-:W-:Y:S03]  /*9c40*/  LDSM.16.MT88.4 R156, [R194+0x1900] ;  /* 0x00190000c29c783b */ /* 0x000fe60000004200 */
[----:B--2---:R-:W-:Y:S04]  /*9c50*/  F2FP.PACK_AB R171, R133, R134 ;  /* 0x0000008685ab723e */ /* 0x004fe800000000ff */
[C---:B-----5:R-:W-:Y:S08]  /*9c60*/  HMMA.16816.F32 R92, R136.reuse, R144, R92 ;  /* 0x00000090885c723c */ /* 0x060ff0000000185c */
[C---:B------:R-:W-:Y:S01]  /*9c70*/  HMMA.16816.F32 R96, R136.reuse, R146, R96 ;  /* 0x000000928860723c */ /* 0x040fe20000001860 */
[----:B------:R-:W2:Y:S07]  /*9c80*/  LDSM.16.MT88.4 R144, [R195+0x7100] ;  /* 0x00710000c390783b */ /* 0x000eae0000004200 */
[C---:B-1----:R-:W-:Y:S08]  /*9c90*/  HMMA.16816.F32 R100, R136.reuse, R140, R100 ;  /* 0x0000008c8864723c */ /* 0x042ff00000001864 */
[C---:B------:R-:W-:Y:S01]  /*9ca0*/  HMMA.16816.F32 R104, R136.reuse, R142, R104 ;  /* 0x0000008e8868723c */ /* 0x040fe20000001868 */
[----:B------:R-:W1:Y:S07]  /*9cb0*/  LDSM.16.MT88.4 R140, [R193+0x1900] ;  /* 0x00190000c18c783b */ /* 0x000e6e0000004200 */
[C---:B------:R-:W-:Y:S08]  /*9cc0*/  HMMA.16816.F32 R108, R136.reuse, R148, R108 ;  /* 0x00000094886c723c */ /* 0x040ff0000000186c */
[C---:B------:R-:W-:Y:S08]  /*9cd0*/  HMMA.16816.F32 R112, R136.reuse, R150, R112 ;  /* 0x000000968870723c */ /* 0x040ff00000001870 */
[C---:B----4-:R-:W-:Y:S08]  /*9ce0*/  HMMA.16816.F32 R116, R136.reuse, R152, R116 ;  /* 0x000000988874723c */ /* 0x050ff00000001874 */
[C---:B------:R-:W-:Y:S08]  /*9cf0*/  HMMA.16816.F32 R120, R136.reuse, R154, R120 ;  /* 0x0000009a8878723c */ /* 0x040ff00000001878 */
[C---:B--2---:R-:W-:Y:S08]  /*9d00*/  HMMA.16816.F32 R124, R136.reuse, R144, R124 ;  /* 0x00000090887c723c */ /* 0x044ff0000000187c */
[----:B------:R-:W-:Y:S08]  /*9d10*/  HMMA.16816.F32 R128, R136, R146, R128 ;  /* 0x000000928880723c */ /* 0x000ff00000001880 */
[C---:B-1----:R-:W-:Y:S01]  /*9d20*/  HMMA.16816.F32 R136, R168.reuse, R140, R4 ;  /* 0x0000008ca888723c */ /* 0x042fe20000001804 */
[----:B------:R-:W1:Y:S07]  /*9d30*/  LDSM.16.MT88.4 R4, [R193+0x3900] ;  /* 0x00390000c104783b */ /* 0x000e6e0000004200 */
[C---:B------:R-:W-:Y:S01]  /*9d40*/  HMMA.16816.F32 R140, R168.reuse, R142, R8 ;  /* 0x0000008ea88c723c */ /* 0x040fe20000001808 */
[----:B------:R-:W2:Y:S07]  /*9d50*/  LDSM.16.MT88.4 R8, [R194+0x3900] ;  /* 0x00390000c208783b */ /* 0x000eae0000004200 */
[C---:B------:R-:W-:Y:S01]  /*9d60*/  HMMA.16816.F32 R144, R168.reuse, R156, R12 ;  /* 0x0000009ca890723c */ /* 0x040fe2000000180c */
[----:B------:R-:W4:Y:S07]  /*9d70*/  LDSM.16.MT88.4 R12, [R196+0x3900] ;  /* 0x00390000c40c783b */ /* 0x000f2e0000004200 */
[C---:B------:R-:W-:Y:S01]  /*9d80*/  HMMA.16816.F32 R148, R168.reuse, R158, R16 ;  /* 0x0000009ea894723c */ /* 0x040fe20000001810 */
[----:B------:R-:W5:Y:S07]  /*9d90*/  LDSM.16.MT88.4 R16, [R195+0x3900] ;  /* 0x00390000c310783b */ /* 0x000f6e0000004200 */
[C---:B------:R-:W-:Y:S01]  /*9da0*/  HMMA.16816.F32 R152, R168.reuse, R160, R20 ;  /* 0x000000a0a898723c */ /* 0x040fe20000001814 */
[----:B------:R-:W2:Y:S07]  /*9db0*/  LDSM.16.MT88.4 R20, [R193+0x5900] ;  /* 0x00590000c114783b */ /* 0x000eae0000004200 */
[C---:B------:R-:W-:Y:S08]  /*9dc0*/  HMMA.16816.F32 R156, R168.reuse, R162, R24 ;  /* 0x000000a2a89c723c */ /* 0x040ff00000001818 */
        /* <DEDUP_REMOVED lines=8> */
[C---:B----4-:R-:W-:Y:S08]  /*9e50*/  HMMA.16816.F32 R52, R168.reuse, R12, R52 ;  /* 0x0000000ca834723c */ /* 0x050ff00000001834 */
[C---:B------:R-:W-:Y:S01]  /*9e60*/  HMMA.16816.F32 R56, R168.reuse, R14, R56 ;  /* 0x0000000ea838723c */ /* 0x040fe20000001838 */
[----:B------:R-:W4:Y:S07]  /*9e70*/  LDSM.16.MT88.4 R12, [R195+0x5900] ;  /* 0x00590000c30c783b */ /* 0x000f2e0000004200 */
[C---:B-----5:R-:W-:Y:S08]  /*9e80*/  HMMA.16816.F32 R60, R168.reuse, R16, R60 ;  /* 0x00000010a83c723c */ /* 0x060ff0000000183c */
[C---:B------:R-:W-:Y:S01]  /*9e90*/  HMMA.16816.F32 R64, R168.reuse, R18, R64 ;  /* 0x00000012a840723c */ /* 0x040fe20000001840 */
[----:B------:R-:W5:Y:S07]  /*9ea0*/  LDSM.16.MT88.4 R16, [R193+0x7900] ;  /* 0x00790000c110783b */ /* 0x000f6e0000004200 */
[C---:B------:R-:W-:Y:S08]  /*9eb0*/  HMMA.16816.F32 R68, R168.reuse, R20, R68 ;  /* 0x00000014a844723c */ /* 0x040ff00000001844 */
        /* <DEDUP_REMOVED lines=8> */
[C---:B----4-:R-:W-:Y:S01]  /*9f40*/  HMMA.16816.F32 R92, R168.reuse, R12, R92 ;  /* 0x0000000ca85c723c */ /* 0x050fe2000000185c */
[----:B------:R-:W4:Y:S06]  /*9f50*/  LDL R13, [R1] ;  /* 0x00000000010d7983 */ /* 0x000f2c0000100800 */
[----:B---3--:R-:W-:Y:S01]  /*9f60*/  FFMA.FTZ R12, R2, R186, R237 ;  /* 0x000000ba020c7223 */ /* 0x008fe200000100ed */
[C---:B------:R-:W-:Y:S04]  /*9f70*/  HMMA.16816.F32 R96, R168.reuse, R14, R96 ;  /* 0x0000000ea860723c */ /* 0x040fe80000001860 */
[----:B------:R-:W-:Y:S02]  /*9f80*/  FFMA.FTZ R2, R0, R190, R227 ;  /* 0x000000be00027223 */ /* 0x000fe400000100e3 */
[----:B------:R-:W-:Y:S02]  /*9f90*/  FADD.FTZ R0, R240, R12 ;  /* 0x0000000cf0007221 */ /* 0x000fe40000010000 */
[C---:B-----5:R-:W-:Y:S04]  /*9fa0*/  HMMA.16816.F32 R100, R168.reuse, R16, R100 ;  /* 0x00000010a864723c */ /* 0x060fe80000001864 */
[----:B------:R-:W-:Y:S02]  /*9fb0*/  FADD.FTZ R2, R226, R2 ;  /* 0x00000002e2027221 */ /* 0x000fe40000010000 */
[----:B------:R-:W-:Y:S02]  /*9fc0*/  FADD.FTZ R0, R239, R0 ;  /* 0x00000000ef007221 */ /* 0x000fe40000010000 */
[C---:B------:R-:W-:Y:S04]  /*9fd0*/  HMMA.16816.F32 R104, R168.reuse, R18, R104 ;  /* 0x00000012a868723c */ /* 0x040fe80000001868 */
[----:B------:R-:W-:Y:S02]  /*9fe0*/  FADD.FTZ R2, R225, R2 ;  /* 0x00000002e1027221 */ /* 0x000fe40000010000 */
[----:B------:R-:W-:Y:S02]  /*9ff0*/  FADD.FTZ R0, R238, R0 ;  /* 0x00000000ee007221 */ /* 0x000fe40000010000 */
[----:B------:R-:W-:Y:S01]  /*a000*/  FADD.FTZ R2, R224, R2 ;  /* 0x00000002e0027221 */ /* 0x000fe20000010000 */
[C---:B------:R-:W-:Y:S03]  /*a010*/  HMMA.16816.F32 R108, R168.reuse, R20, R108 ;  /* 0x00000014a86c723c */ /* 0x040fe6000000186c */
[----:B------:R-:W-:Y:S02]  /*a020*/  FADD.FTZ R0, R236, R0 ;  /* 0x00000000ec007221 */ /* 0x000fe40000010000 */
[----:B------:R-:W-:Y:S02]  /*a030*/  FADD.FTZ R2, R181, R2 ;  /* 0x00000002b5027221 */ /* 0x000fe40000010000 */
[----:B------:R-:W-:Y:S01]  /*a040*/  FADD.FTZ R0, R235, R0 ;  /* 0x00000000eb007221 */ /* 0x000fe20000010000 */
[C---:B------:R-:W-:Y:S04]  /*a050*/  HMMA.16816.F32 R112, R168.reuse, R22, R112 ;  /* 0x00000016a870723c */ /* 0x040fe80000001870 */
[----:B------:R-:W-:Y:S02]  /*a060*/  FADD.FTZ R2, R180, R2 ;  /* 0x00000002b4027221 */ /* 0x000fe40000010000 */
[----:B------:R-:W-:Y:S02]  /*a070*/  FADD.FTZ R0, R234, R0 ;  /* 0x00000000ea007221 */ /* 0x000fe40000010000 */
[----:B------:R-:W-:Y:S01]  /*a080*/  FADD.FTZ R2, R179, R2 ;  /* 0x00000002b3027221 */ /* 0x000fe20000010000 */
[C---:B-1----:R-:W-:Y:S03]  /*a090*/  HMMA.16816.F32 R116, R168.reuse, R4, R116 ;  /* 0x00000004a874723c */ /* 0x042fe60000001874 */
[----:B------:R-:W-:Y:S02]  /*a0a0*/  FADD.FTZ R0, R231, R0 ;  /* 0x00000000e7007221 */ /* 0x000fe40000010000 */
[----:B------:R-:W-:Y:S02]  /*a0b0*/  FADD.FTZ R2, R178, R2 ;  /* 0x00000002b2027221 */ /* 0x000fe40000010000 */
[----:B------:R-:W-:Y:S01]  /*a0c0*/  FADD.FTZ R0, R230, R0 ;  /* 0x00000000e6007221 */ /* 0x000fe20000010000 */
[C---:B------:R-:W-:Y:S04]  /*a0d0*/  HMMA.16816.F32 R120, R168.reuse, R6, R120 ;  /* 0x00000006a878723c */ /* 0x040fe80000001878 */
[----:B------:R-:W-:Y:S02]  /*a0e0*/  FADD.FTZ R2, R177, R2 ;  /* 0x00000002b1027221 */ /* 0x000fe40000010000 */
[----:B------:R-:W-:Y:S02]  /*a0f0*/  FADD.FTZ R0, R229, R0 ;  /* 0x00000000e5007221 */ /* 0x000fe40000010000 */
[----:B------:R-:W-:Y:S01]  /*a100*/  FADD.FTZ R2, R176, R2 ;  /* 0x00000002b0027221 */ /* 0x000fe20000010000 */
[C---:B--2---:R-:W-:Y:S03]  /*a110*/  HMMA.16816.F32 R124, R168.reuse, R8, R124 ;  /* 0x00000008a87c723c */ /* 0x044fe6000000187c */
[----:B------:R-:W-:Y:S02]  /*a120*/  FADD.FTZ R0, R228, R0 ;  /* 0x00000000e4007221 */ /* 0x000fe40000010000 */
[----:B------:R-:W-:Y:S02]  /*a130*/  FADD.FTZ R2, R175, R2 ;  /* 0x00000002af027221 */ /* 0x000fe40000010000 */
        /* <DEDUP_REMOVED lines=10> */
[----:B------:R-:W-:Y:S02]  /*a1e0*/  FADD.FTZ R2, R182, R2 ;  /* 0x00000002b6027221 */ /* 0x000fe40000010000 */
[----:B------:R-:W-:Y:S01]  /*a1f0*/  FADD.FTZ R0, R133, R0 ;  /* 0x0000000085007221 */ /* 0x000fe20000010000 */
[----:B------:R-:W-:Y:S02]  /*a200*/  MOV R133, R132 ;  /* 0x0000008400857202 */ /* 0x000fe40000000f00 */
[----:B------:R1:W-:Y:S04]  /*a210*/  STL [R1+0x8], R2 ;  /* 0x0000080201007387 */ /* 0x0003e80000100800 */
[----:B------:R1:W-:Y:S01]  /*a220*/  STL [R1+0xc], R0 ;  /* 0x00000c0001007387 */ /* 0x0003e20000100800 */
[----:B----4-:R-:W-:Y:S02]  /*a230*/  ISETP.GT.AND P0, PT, R222, R13, PT ;  /* 0x0000000dde00720c */ /* 0x010fe40003f04270 */
[----:B------:R-:W-:Y:S11]  /*a240*/  MOV R222, R219 ;  /* 0x000000db00de7202 */ /* 0x000ff60000000f00 */
[----:B-1----:R-:W-:-:S05]  /*a250*/  @P0 BRA `(.L_x_895) ;  /* 0xffffbda000000947 */ /* 0x002fca000383ffff */
.L_x_886:
[----:B------:R-:W-:Y:S02]  /*a260*/  IMAD.MOV.U32 R0, RZ, RZ, c[0x0][0x2c4] ;  /* 0x0000b100ff007624 */ /* 0x000fe400078e00ff */
[----:B------:R-:W-:-:S02]  /*a270*/  IMAD.MOV.U32 R5, RZ, RZ, 0x1 ;  /* 0x00000001ff057424 */ /* 0x000fc400078e00ff */
[----:B-1----:R-:W-:Y:S01]  /*a280*/  IMAD.MOV.U32 R4, RZ, RZ, 0x1 ;  /* 0x00000001ff047424 */ /* 0x002fe200078e00ff */
[----:B------:R-:W-:Y:S02]  /*a290*/  ISETP.NE.AND P1, PT, R0, 0x1, PT ;  /* 0x000000010000780c */ /* 0x000fe40003f25270 */
[----:B------:R-:W1:Y:S01]  /*a2a0*/  S2R R0, SR_CTAID.X ;  /* 0x0000000000007919 */ /* 0x000e620000002500 */
[----:B------:R-:W-:Y:S02]  /*a2b0*/  ISETP.LE.AND P0, PT, R5, c[0x0][0x32c], PT ;  /* 0x0000cb0005007a0c */ /* 0x000fe40003f03270 */
[----:B------:R-:W-:Y:S02]  /*a2c0*/  IADD3 R4, R4, -c[0x0][0x168], RZ ;  /* 0x80005a0004047a10 */ /* 0x000fe40007ffe0ff */
[----:B-1----:R-:W-:-:S06]  /*a2d0*/  LEA R0, R0, 0x7f, 0x7 ;  /* 0x0000007f00007811 */ /* 0x002fcc00078e38ff */
[----:B------:R-:W-:-:S05]  /*a2e0*/  @P1 IMAD.HI.U32 R2, R0, c[0x0][0x2c8], RZ ;  /* 0x0000b20000021a27 */ /* 0x000fca00078e00ff */
[----:B------:R-:W-:-:S04]  /*a2f0*/  @P1 SHF.R.U32.HI R0, RZ, c[0x0][0x2cc], R2 ;  /* 0x0000b300ff001a19 */ /* 0x000fc80000011602 */
[----:B------:R-:W-:-:S04]  /*a300*/  IADD3 R0, R0, c[0x0][0x1d0], R4 ;  /* 0x0000740000007a10 */ /* 0x000fc80007ffe004 */
[----:B------:R-:W-:Y:S01]  /*a310*/  IADD3 R2, R0, -c[0x0][0x324], RZ ;  /* 0x8000c90000027a10 */ /* 0x000fe20007ffe0ff */
        /* <DEDUP_REMOVED lines=10> */
.L_x_897:
[----:B------:R-:W-:-:S04]  /*a3c0*/  MOV R4, c[0x0][0x32c] ;  /* 0x0000cb0000047a02 */ /* 0x000fc80000000f00 */
[----:B------:R-:W-:-:S13]  /*a3d0*/  ISETP.NE.AND P0, PT, R4, 0x1, PT ;  /* 0x000000010400780c */ /* 0x000fda0003f05270 */
[----:B------:R-:W-:-:S05]  /*a3e0*/  @P0 IMAD.HI.U32 R4, R0, c[0x0][0x330], RZ ;  /* 0x0000cc0000040a27 */ /* 0x000fca00078e00ff */
[----:B------:R-:W-:-:S05]  /*a3f0*/  @P0 SHF.R.U32.HI R0, RZ, c[0x0][0x334], R4 ;  /* 0x0000cd00ff000a19 */ /* 0x000fca0000011604 */
.L_x_898:
[----:B------:R-:W-:-:S05]  /*a400*/  IMAD R0, R0, c[0x0][0x32c], RZ ;  /* 0x0000cb0000007a24 */ /* 0x000fca00078e02ff */
[----:B------:R-:W-:-:S04]  /*a410*/  IMNMX R2, R2, R0, !PT ;  /* 0x0000000002027217 */ /* 0x000fc80007800200 */
.L_x_896:
[----:B------:R-:W-:-:S04]  /*a420*/  IADD3 R2, R2, 0x3f, RZ ;  /* 0x0000003f02027810 */ /* 0x000fc80007ffe0ff */
[----:B------:R-:W-:-:S04]  /*a430*/  SHF.R.S32.HI R0, RZ, 0x1f, R2 ;  /* 0x0000001fff007819 */ /* 0x000fc80000011402 */
[----:B------:R-:W-:-:S04]  /*a440*/  LEA.HI R0, R0, R2, RZ, 0x6 ;  /* 0x0000000200007211 */ /* 0x000fc800078f30ff */
[----:B------:R-:W-:-:S04]  /*a450*/  SHF.R.S32.HI R0, RZ, 0x6, R0 ;  /* 0x00000006ff007819 */ /* 0x000fc80000011400 */
[----:B------:R-:W-:-:S04]  /*a460*/  IMNMX R4, R232, R0, !PT ;  /* 0x00000000e8047217 */ /* 0x000fc80007800200 */
[----:B------:R-:W-:Y:S01]  /*a470*/  ISETP.GE.AND P0, PT, R219, R4, PT ;  /* 0x00000004db00720c */ /* 0x000fe20003f06270 */
[----:B------:R1:W-:-:S12]  /*a480*/  STL [R1+0x68], R4 ;  /* 0x0000680401007387 */ /* 0x0003d80000100800 */
[----:B------:R-:W-:Y:S05]  /*a490*/  @!P0 BRA `(.L_x_899) ;  /* 0x00003a5000008947 */ /* 0x000fea0003800000 */
[----:B------:R-:W2:Y:S04]  /*a4a0*/  LDL.64 R10, [R1+0x60] ;  /* 0x00006000010a7983 */ /* 0x000ea80000100a00 */
[----:B------:R-:W3:Y:S04]  /*a4b0*/  LDL.64 R8, [R1+0x48] ;  /* 0x0000480001087983 */ /* 0x000ee80000100a00 */
[----:B------:R-:W4:Y:S04]  /*a4c0*/  LDL.64 R6, [R1+0x58] ;  /* 0x0000580001067983 */ /* 0x000f280000100a00 */
[----:B-1----:R-:W5:Y:S01]  /*a4d0*/  LDL.64 R4, [R1+0x50] ;  /* 0x0000500001047983 */ /* 0x002f620000100a00 */
[----:B------:R-:W-:Y:S01]  /*a4e0*/  IMAD.MOV.U32 R134, RZ, RZ, R3 ;  /* 0x000000ffff867224 */ /* 0x000fe200078e0003 */
[----:B------:R-:W-:Y:S01]  /*a4f0*/  MOV R133, R132 ;  /* 0x0000008400857202 */ /* 0x000fe20000000f00 */
[----:B------:R-:W-:Y:S01]  /*a500*/  IMAD.MOV.U32 R220, RZ, RZ, R219 ;  /* 0x000000ffffdc7224 */ /* 0x000fe200078e00db */
[----:B--2---:R-:W-:-:S05]  /*a510*/  IADD3 R2, P0, R10, 0x40, RZ ;  /* 0x000000400a027810 */ /* 0x004fca0007f1e0ff */
[--C-:B---3--:R-:W-:Y:S01]  /*a520*/  IMAD.X R0, RZ, RZ, R9.reuse, P0 ;  /* 0x000000ffff007224 */ /* 0x108fe200000e0609 */
[C---:B------:R-:W-:Y:S01]  /*a530*/  IADD3 R12, P0, R10.reuse, 0x80, RZ ;  /* 0x000000800a0c7810 */ /* 0x040fe20007f1e0ff */
[----:B------:R1:W-:Y:S04]  /*a540*/  STL [R1+0x3c], R2 ;  /* 0x00003c0201007387 */ /* 0x0003e80000100800 */
[----:B------:R2:W-:Y:S04]  /*a550*/  STL [R1+0x38], R0 ;  /* 0x0000380001007387 */ /* 0x0005e80000100800 */
[----:B------:R-:W-:Y:S01]  /*a560*/  STL [R1+0x34], R12 ;  /* 0x0000340c01007387 */ /* 0x000fe20000100800 */
[----:B-1----:R-:W-:Y:S01]  /*a570*/  IMAD.X R2, RZ, RZ, R9, P0 ;  /* 0x000000ffff027224 */ /* 0x002fe200000e0609 */
[----:B--2---:R-:W-:-:S04]  /*a580*/  IADD3 R0, P0, R10, 0xc0, RZ ;  /* 0x000000c00a007810 */ /* 0x004fc80007f1e0ff */
[----:B------:R4:W-:Y:S01]  /*a590*/  STL [R1+0x30], R2 ;  /* 0x0000300201007387 */ /* 0x0009e20000100800 */
[----:B------:R-:W-:-:S03]  /*a5a0*/  IMAD.X R8, RZ, RZ, R9, P0 ;  /* 0x000000ffff087224 */ /* 0x000fc600000e0609 */
[----:B------:R5:W-:Y:S04]  /*a5b0*/  STL [R1+0x2c], R0 ;  /* 0x00002c0001007387 */ /* 0x000be80000100800 */
[----:B------:R1:W-:Y:S01]  /*a5c0*/  STL [R1+0x28], R8 ;  /* 0x0000280801007387 */ /* 0x0003e20000100800 */
[----:B----4-:R-:W-:-:S04]  /*a5d0*/  IADD3 R2, P0, R6, 0x40, RZ ;  /* 0x0000004006027810 */ /* 0x010fc80007f1e0ff */
[----:B-----5:R-:W-:Y:S01]  /*a5e0*/  IADD3.X R0, RZ, R5, RZ, P0, !PT ;  /* 0x00000005ff007210 */ /* 0x020fe200007fe4ff */
[----:B------:R2:W-:Y:S01]  /*a5f0*/  STL [R1+0x24], R2 ;  /* 0x0000240201007387 */ /* 0x0005e20000100800 */
[----:B-1----:R-:W-:-:S03]  /*a600*/  IADD3 R8, P0, R6, 0x80, RZ ;  /* 0x0000008006087810 */ /* 0x002fc60007f1e0ff */
[----:B------:R1:W-:Y:S04]  /*a610*/  STL [R1+0x20], R0 ;  /* 0x0000200001007387 */ /* 0x0003e80000100800 */
[----:B------:R-:W-:Y:S01]  /*a620*/  STL [R1+0x1c], R8 ;  /* 0x00001c0801007387 */ /* 0x000fe20000100800 */
[----:B--2---:R-:W-:Y:S01]  /*a630*/  IMAD.X R2, RZ, RZ, R5, P0 ;  /* 0x000000ffff027224 */ /* 0x004fe200000e0605 */
[----:B-1----:R-:W-:-:S04]  /*a640*/  IADD3 R0, P0, R6, 0xc0, RZ ;  /* 0x000000c006007810 */ /* 0x002fc80007f1e0ff */
[----:B------:R-:W-:Y:S04]  /*a650*/  STL [R1+0x18], R2 ;  /* 0x0000180201007387 */ /* 0x000fe80000100800 */
[----:B------:R1:W-:Y:S02]  /*a660*/  STL [R1+0x14], R0 ;  /* 0x0000140001007387 */ /* 0x0003e40000100800 */
[----:B-1----:R-:W-:-:S05]  /*a670*/  IADD3.X R0, RZ, R5, RZ, P0, !PT ;  /* 0x00000005ff007210 */ /* 0x002fca00007fe4ff */
[----:B------:R1:W-:Y:S02]  /*a680*/  STL [R1+0x10], R0 ;  /* 0x0000100001007387 */ /* 0x0003e40000100800 */
.L_x_900:
[----:B------:R-:W2:Y:S01]  /*a690*/  LDL.64 R14, [R1+0x60] ;  /* 0x00006000010e7983 */ /* 0x000ea20000100a00 */
[----:B------:R-:W-:Y:S01]  /*a6a0*/  ISETP.GT.AND P1, PT, R232, R220, PT ;  /* 0x000000dce800720c */ /* 0x000fe20003f24270 */
[----:B------:R-:W-:Y:S04]  /*a6b0*/  DEPBAR.LE SB0, 0x0 ;  /* 0x000080000000791a */ /* 0x000fe80000000000 */
[----:B------:R-:W3:Y:S01]  /*a6c0*/  LDL R11, [R1+0x3c] ;  /* 0x00003c00010b7983 */ /* 0x000ee20000100800 */
[C---:B------:R-:W-:Y:S02]  /*a6d0*/  IADD3 R219, R220.reuse, -0x1, RZ ;  /* 0xffffffffdcdb7810 */ /* 0x040fe40007ffe0ff */
[----:B------:R-:W-:Y:S01]  /*a6e0*/  MOV R16, c[0x0][0x208] ;  /* 0x0000820000107a02 */ /* 0x000fe20000000f00 */
[----:B------:R-:W4:Y:S01]  /*a6f0*/  LDL.64 R12, [R1+0x48] ;  /* 0x00004800010c7983 */ /* 0x000f220000100a00 */
[----:B------:R-:W-:Y:S02]  /*a700*/  MOV R17, c[0x0][0x20c] ;  /* 0x0000830000117a02 */ /* 0x000fe40000000f00 */
[----:B------:R-:W-:Y:S01]  /*a710*/  MOV R241, 0x5 ;  /* 0x0000000500f17802 */ /* 0x000fe20000000f00 */
[----:B------:R-:W-:Y:S01]  /*a720*/  @!P1 IMAD.WIDE.U32 R4, R220, c[0x0][0x208], RZ ;  /* 0x00008200dc049a25 */ /* 0x000fe200078e00ff */
[----:B-1----:R-:W-:Y:S01]  /*a730*/  @!P1 SHF.R.S32.HI R0, RZ, 0x1f, R220 ;  /* 0x0000001fff009819 */ /* 0x002fe200000114dc */
[----:B------:R-:W5:Y:S01]  /*a740*/  LDL R10, [R1+0x38] ;  /* 0x00003800010a7983 */ /* 0x000f620000100800 */
[----:B------:R-:W-:Y:S02]  /*a750*/  MOV R242, c[0x0][0x1e0] ;  /* 0x0000780000f27a02 */ /* 0x000fe40000000f00 */
[----:B------:R-:W-:Y:S01]  /*a760*/  @!P1 SHF.L.U32 R2, R4, 0x6, RZ ;  /* 0x0000000604029819 */ /* 0x000fe200000006ff */
[----:B------:R-:W5:Y:S01]  /*a770*/  LDL R221, [R1+0x34] ;  /* 0x0000340001dd7983 */ /* 0x000f620000100800 */
[----:B------:R-:W-:Y:S01]  /*a780*/  @!P1 IMAD R0, R0, c[0x0][0x208], RZ ;  /* 0x0000820000009a24 */ /* 0x000fe200078e02ff */
[----:B------:R-:W-:Y:S02]  /*a790*/  SHF.L.U32 R242, R242, 0x5, RZ ;  /* 0x00000005f2f27819 */ /* 0x000fe400000006ff */
[----:B------:R-:W5:Y:S01]  /*a7a0*/  LDL R135, [R1+0x30] ;  /* 0x0000300001877983 */ /* 0x000f620000100800 */
[----:B------:R-:W-:Y:S01]  /*a7b0*/  @!P1 IMAD R0, R220, c[0x0][0x20c], R0 ;  /* 0x00008300dc009a24 */ /* 0x000fe200078e0200 */
[----:B------:R-:W-:Y:S02]  /*a7c0*/  MOV R240, c[0x0][0x1e0] ;  /* 0x0000780000f07a02 */ /* 0x000fe40000000f00 */
[----:B------:R-:W5:Y:S02]  /*a7d0*/  LDL R31, [R1+0x2c] ;  /* 0x00002c00011f7983 */ /* 0x000f640000100800 */
[----:B------:R-:W-:Y:S02]  /*a7e0*/  @!P1 IADD3 R0, R5, R0, RZ ;  /* 0x0000000005009210 */ /* 0x000fe40007ffe0ff */
[----:B------:R-:W5:Y:S01]  /*a7f0*/  LDL R30, [R1+0x28] ;  /* 0x00002800011e7983 */ /* 0x000f620000100800 */
[----:B------:R-:W-:Y:S02]  /*a800*/  SHF.L.U64.HI R240, R240, R241, c[0x0][0x1e4] ;  /* 0x00007900f0f07619 */ /* 0x000fe400000102f1 */
[----:B------:R-:W-:Y:S01]  /*a810*/  @!P1 SHF.L.U64.HI R0, R4, 0x6, R0 ;  /* 0x0000000604009819 */ /* 0x000fe20000010200 */
[----:B------:R-:W5:Y:S06]  /*a820*/  LDL.64 R228, [R1+0x58] ;  /* 0x0000580001e47983 */ /* 0x000f6c0000100a00 */
[----:B------:R-:W5:Y:S06]  /*a830*/  LDL.64 R226, [R1+0x50] ;  /* 0x0000500001e27983 */ /* 0x000f6c0000100a00 */
[----:B------:R-:W-:Y:S08]  /*a840*/  BAR.SYNC.DEFER_BLOCKING 0x0 ;  /* 0x0000000000007b1d */ /* 0x000ff00000010000 */
[----:B------:R-:W-:Y:S08]  /*a850*/  LDSM.16.M88.4 R32, [R199+0x10100] ;  /* 0x01010000c720783b */ /* 0x000ff00000000200 */
[----:B------:R-:W-:Y:S08]  /*a860*/  LDSM.16.M88.4 R24, [R192+0x9100] ;  /* 0x00910000c018783b */ /* 0x000ff00000000200 */
[----:B------:R-:W-:Y:S08]  /*a870*/  LDSM.16.M88.4 R168, [R192+0x9900] ;  /* 0x00990000c0a8783b */ /* 0x000ff00000000200 */
[----:B------:R-:W-:Y:S08]  /*a880*/  LDSM.16.M88.4 R172, [R200+0x10100] ;  /* 0x01010000c8ac783b */ /* 0x000ff00000000200 */
[----:B------:R-:W-:Y:S08]  /*a890*/  LDSM.16.M88.4 R176, [R203] ;  /* 0x00000000cbb0783b */ /* 0x000ff00000000200 */
[----:B------:R-:W-:Y:S08]  /*a8a0*/  LDSM.16.M88.4 R180, [R218] ;  /* 0x00000000dab4783b */ /* 0x000ff00000000200 */
[----:B------:R-:W-:Y:S08]  /*a8b0*/  LDSM.16.M88.4 R184, [R217] ;  /* 0x00000000d9b8783b */ /* 0x000ff00000000200 */
[----:B------:R-:W-:Y:S08]  /*a8c0*/  LDSM.16.M88.4 R188, [R216] ;  /* 0x00000000d8bc783b */ /* 0x000ff00000000200 */
[----:B------:R-:W5:Y:S04]  /*a8d0*/  LDL R225, [R1+0x24] ;  /* 0x0000240001e17983 */ /* 0x000f680000100800 */
[----:B------:R-:W5:Y:S04]  /*a8e0*/  LDL R224, [R1+0x20] ;  /* 0x0000200001e07983 */ /* 0x000f680000100800 */
[----:B------:R-:W5:Y:S04]  /*a8f0*/  LDL R223, [R1+0x1c] ;  /* 0x00001c0001df7983 */ /* 0x000f680000100800 */
[----:B------:R-:W5:Y:S01]  /*a900*/  LDL R222, [R1+0x18] ;  /* 0x0000180001de7983 */ /* 0x000f620000100800 */
[----:B--2---:R-:W-:Y:S04]  /*a910*/  @!P1 IADD3 R3, P0, R2, R14, RZ ;  /* 0x0000000e02039210 */ /* 0x004fe80007f1e0ff */
[----:B----4-:R-:W-:Y:S02]  /*a920*/  @!P1 IADD3.X R7, R0, R13, RZ, P0, !PT ;  /* 0x0000000d00079210 */ /* 0x010fe400007fe4ff */
[----:B---3--:R-:W-:Y:S04]  /*a930*/  @!P1 IADD3 R4, P0, R2, R11, RZ ;  /* 0x0000000b02049210 */ /* 0x008fe80007f1e0ff */
[----:B-----5:R-:W-:Y:S02]  /*a940*/  @!P1 IADD3.X R8, R0, R10, RZ, P0, !PT ;  /* 0x0000000a00089210 */ /* 0x020fe400007fe4ff */
[----:B------:R-:W-:Y:S04]  /*a950*/  @!P1 IADD3 R5, P0, R2, R221, RZ ;  /* 0x000000dd02059210 */ /* 0x000fe80007f1e0ff */
[----:B------:R-:W-:Y:S02]  /*a960*/  @!P1 IADD3.X R9, R0, R135, RZ, P0, !PT ;  /* 0x0000008700099210 */ /* 0x000fe400007fe4ff */
[C---:B------:R-:W-:Y:S04]  /*a970*/  @!P1 LEA R6, P0, R3.reuse, c[0x0][0x1f8], 0x1 ;  /* 0x00007e0003069a11 */ /* 0x040fe800078008ff */
[----:B------:R-:W-:Y:S02]  /*a980*/  @!P1 LEA.HI.X R7, R3, c[0x0][0x1fc], R7, 0x1, P0 ;  /* 0x00007f0003079a11 */ /* 0x000fe400000f0c07 */
[C---:B------:R-:W-:Y:S04]  /*a990*/  @!P1 LEA R28, P0, R4.reuse, c[0x0][0x1f8], 0x1 ;  /* 0x00007e00041c9a11 */ /* 0x040fe800078008ff */
[----:B------:R-:W-:Y:S02]  /*a9a0*/  @!P1 LEA.HI.X R29, R4, c[0x0][0x1fc], R8, 0x1, P0 ;  /* 0x00007f00041d9a11 */ /* 0x000fe400000f0c08 */
[C---:B------:R-:W-:Y:S04]  /*a9b0*/  @!P1 LEA R22, P0, R5.reuse, c[0x0][0x1f8], 0x1 ;  /* 0x00007e0005169a11 */ /* 0x040fe800078008ff */
[----:B------:R-:W-:Y:S02]  /*a9c0*/  @!P1 LEA.HI.X R23, R5, c[0x0][0x1fc], R9, 0x1, P0 ;  /* 0x00007f0005179a11 */ /* 0x000fe400000f0c09 */
[----:B------:R-:W-:Y:S04]  /*a9d0*/  @!P1 IADD3 R3, P0, R2, R31, RZ ;  /* 0x0000001f02039210 */ /* 0x000fe80007f1e0ff */
[----:B------:R-:W-:Y:S02]  /*a9e0*/  @!P1 IADD3.X R4, R0, R30, RZ, P0, !PT ;  /* 0x0000001e00049210 */ /* 0x000fe400007fe4ff */
[C---:B------:R-:W-:Y:S04]  /*a9f0*/  @!P1 LEA R20, P0, R3.reuse, c[0x0][0x1f8], 0x1 ;  /* 0x00007e0003149a11 */ /* 0x040fe800078008ff */
[----:B------:R-:W-:Y:S02]  /*aa00*/  @!P1 LEA.HI.X R21, R3, c[0x0][0x1fc], R4, 0x1, P0 ;  /* 0x00007f0003159a11 */ /* 0x000fe400000f0c04 */
[----:B------:R-:W-:Y:S11]  /*aa10*/  ISETP.GT.AND P0, PT, R220, R232, PT ;  /* 0x000000e8dc00720c */ /* 0x000ff60003f04270 */
[----:B------:R-:W-:Y:S02]  /*aa20*/  @!UPT UIADD3 URZ, URZ, URZ, URZ ;  /* 0x0000003f3f3ff290 */ /* 0x000fe4000fffe03f */
[----:B------:R-:W-:Y:S01]  /*aa30*/  @P0 SHF.R.S32.HI R3, RZ, 0x1f, R219 ;  /* 0x0000001fff030819 */ /* 0x000fe200000114db */
[----:B------:R-:W-:Y:S04]  /*aa40*/  @P0 IMAD.WIDE.U32 R4, R219, c[0x0][0x1e0], RZ ;  /* 0x00007800db040a25 */ /* 0x000fe800078e00ff */
[----:B------:R-:W-:Y:S01]  /*aa50*/  @P0 IMAD R3, R3, c[0x0][0x1e0], RZ ;  /* 0x0000780003030a24 */ /* 0x000fe200078e02ff */
[C---:B------:R-:W-:Y:S03]  /*aa60*/  @P0 SHF.L.U32 R132, R4.reuse, 0x6, RZ ;  /* 0x0000000604840819 */ /* 0x040fe600000006ff */
[----:B------:R-:W-:Y:S05]  /*aa70*/  @P0 IMAD R3, R219, c[0x0][0x1e4], R3 ;  /* 0x00007900db030a24 */ /* 0x000fea00078e0203 */
[----:B------:R-:W-:Y:S04]  /*aa80*/  @P0 IADD3 R3, R5, R3, RZ ;  /* 0x0000000305030210 */ /* 0x000fe80007ffe0ff */
[----:B------:R-:W-:Y:S02]  /*aa90*/  @P0 SHF.L.U64.HI R3, R4, 0x6, R3 ;  /* 0x0000000604030819 */ /* 0x000fe40000010203 */
[----:B------:R-:W-:Y:S04]  /*aaa0*/  @P0 IADD3 R4, P2, R132, R228, RZ ;  /* 0x000000e484040210 */ /* 0x000fe80007f5e0ff */
[C---:B------:R-:W-:Y:S02]  /*aab0*/  @P0 IADD3.X R5, R3.reuse, R227, RZ, P2, !PT ;  /* 0x000000e303050210 */ /* 0x040fe400017fe4ff */
[C---:B------:R-:W-:Y:S04]  /*aac0*/  @P0 LEA R238, P2, R4.reuse, c[0x0][0x1c8], 0x1 ;  /* 0x0000720004ee0a11 */ /* 0x040fe800078408ff */
[----:B------:R-:W-:Y:S02]  /*aad0*/  @P0 LEA.HI.X R239, R4, c[0x0][0x1cc], R5, 0x1, P2 ;  /* 0x0000730004ef0a11 */ /* 0x000fe400010f0c05 */
[C---:B------:R-:W-:Y:S04]  /*aae0*/  @!P1 LEA R2, P2, R16.reuse, R2, 0x5 ;  /* 0x0000000210029211 */ /* 0x040fe800078428ff */
[----:B------:R-:W-:Y:S02]  /*aaf0*/  @!P1 LEA.HI.X R0, R16, R0, R17, 0x5, P2 ;  /* 0x0000000010009211 */ /* 0x000fe400010f2c11 */
[----:B------:R-:W-:Y:S01]  /*ab00*/  @!P1 IADD3 R4, P2, R2, R14, RZ ;  /* 0x0000000e02049210 */ /* 0x000fe20007f5e0ff */
[----:B------:R-:W-:Y:S03]  /*ab10*/  LDSM.16.M88.4 R16, [R192+0x8900] ;  /* 0x00890000c010783b */ /* 0x000fe60000000200 */
[----:B------:R-:W-:Y:S02]  /*ab20*/  @!P1 IADD3.X R5, R0, R13, RZ, P2, !PT ;  /* 0x0000000d00059210 */ /* 0x000fe400017fe4ff */
[C---:B------:R-:W-:Y:S04]  /*ab30*/  @!P1 LEA R14, P2, R4.reuse, c[0x0][0x1f8], 0x1 ;  /* 0x00007e00040e9a11 */ /* 0x040fe800078408ff */
[----:B------:R-:W-:Y:S02]  /*ab40*/  @!P1 LEA.HI.X R15, R4, c[0x0][0x1fc], R5, 0x1, P2 ;  /* 0x00007f00040f9a11 */ /* 0x000fe400010f0c05 */
[----:B------:R-:W-:Y:S04]  /*ab50*/  @!P1 IADD3 R4, P2, R2, R11, RZ ;  /* 0x0000000b02049210 */ /* 0x000fe80007f5e0ff */
[----:B------:R-:W-:Y:S02]  /*ab60*/  @!P1 IADD3.X R5, R0, R10, RZ, P2, !PT ;  /* 0x0000000a00059210 */ /* 0x000fe400017fe4ff */
[----:B------:R-:W1:Y:S01]  /*ab70*/  LDSM.16.M88.4 R8, [R192+0x8100] ;  /* 0x00810000c008783b */ /* 0x000e620000000200 */
[C---:B------:R-:W-:Y:S04]  /*ab80*/  @!P1 LEA R12, P2, R4.reuse, c[0x0][0x1f8], 0x1 ;  /* 0x00007e00040c9a11 */ /* 0x040fe800078408ff */
[----:B------:R-:W-:Y:S02]  /*ab90*/  @!P1 LEA.HI.X R13, R4, c[0x0][0x1fc], R5, 0x1, P2 ;  /* 0x00007f00040d9a11 */ /* 0x000fe400010f0c05 */
[----:B------:R-:W-:Y:S01]  /*aba0*/  @!P1 IADD3 R4, P2, R2, R221, RZ ;  /* 0x000000dd02049210 */ /* 0x000fe20007f5e0ff */
[----:B------:R-:W-:Y:S01]  /*abb0*/  @!PT LDS RZ, [RZ] ;  /* 0x00000000fffff984 */ /* 0x000fe20000000800 */
[----:B------:R-:W-:Y:S01]  /*abc0*/  @!PT LDS RZ, [RZ] ;  /* 0x00000000fffff984 */ /* 0x000fe20000000800 */
[----:B------:R-:W-:Y:S01]  /*abd0*/  @!PT LDS RZ, [RZ] ;  /* 0x00000000fffff984 */ /* 0x000fe20000000800 */
[----:B------:R2:W-:Y:S03]  /*abe0*/  @!P1 LDGSTS.E.BYPASS.LTC128B.128 [R233+0x100], [R6.64], !P3 ;  /* 0x0010000006e99fae */ /* 0x0005e6000d901d48 */
[----:B------:R-:W-:Y:S05]  /*abf0*/  @!P1 IADD3.X R5, R0, R135, RZ, P2, !PT ;  /* 0x0000008700059210 */ /* 0x000fea00017fe4ff */
[----:B------:R3:W-:Y:S08]  /*ac00*/  @!P1 LDGSTS.E.BYPASS.LTC128B.128 [R233+0x2100], [R28.64], !P6 ;  /* 0x021000001ce99fae */ /* 0x0007f0000f101d48 */
[----:B------:R4:W-:Y:S08]  /*ac10*/  @!P1 LDGSTS.E.BYPASS.LTC128B.128 [R233+0x4100], [R22.64], !P5 ;  /* 0x0410000016e99fae */ /* 0x0009f0000e901d48 */
[----:B------:R4:W-:Y:S01]  /*ac20*/  @!P1 LDGSTS.E.BYPASS.LTC128B.128 [R233+0x6100], [R20.64], !P4 ;  /* 0x0610000014e99fae */ /* 0x0009e2000e101d48 */
[C---:B--2---:R-:W-:Y:S04]  /*ac30*/  @!P1 LEA R6, P2, R4.reuse, c[0x0][0x1f8], 0x1 ;  /* 0x00007e0004069a11 */ /* 0x044fe800078408ff */
[----:B------:R-:W-:Y:S03]  /*ac40*/  @!P1 LEA.HI.X R7, R4, c[0x0][0x1fc], R5, 0x1, P2 ;  /* 0x00007f0004079a11 */ /* 0x000fe600010f0c05 */
[----:B------:R2:W-:Y:S01]  /*ac50*/  @!P1 LDGSTS.E.BYPASS.LTC128B.128 [R233+0x1100], [R14.64], !P3 ;  /* 0x011000000ee99fae */ /* 0x0005e2000d901d48 */
[----:B------:R-:W-:Y:S04]  /*ac60*/  @!P1 IADD3 R2, P2, R2, R31, RZ ;  /* 0x0000001f02029210 */ /* 0x000fe80007f5e0ff */
[----:B------:R-:W-:Y:S02]  /*ac70*/  @!P1 IADD3.X R0, R0, R30, RZ, P2, !PT ;  /* 0x0000001e00009210 */ /* 0x000fe400017fe4ff */
[C---:B------:R-:W-:Y:S01]  /*ac80*/  @!P1 LEA R4, P2, R2.reuse, c[0x0][0x1f8], 0x1 ;  /* 0x00007e0002049a11 */ /* 0x040fe200078408ff */
[----:B------:R2:W-:Y:S03]  /*ac90*/  @!P1 LDGSTS.E.BYPASS.LTC128B.128 [R233+0x3100], [R12.64], !P6 ;  /* 0x031000000ce99fae */ /* 0x0005e6000f101d48 */
[----:B------:R-:W-:Y:S05]  /*aca0*/  @!P1 LEA.HI.X R5, R2, c[0x0][0x1fc], R0, 0x1, P2 ;  /* 0x00007f0002059a11 */ /* 0x000fea00010f0c00 */
[----:B------:R1:W-:Y:S08]  /*acb0*/  @!P1 LDGSTS.E.BYPASS.LTC128B.128 [R233+0x5100], [R6.64], !P5 ;  /* 0x0510000006e99fae */ /* 0x0003f0000e901d48 */
[----:B------:R1:W-:Y:S01]  /*acc0*/  @!P1 LDGSTS.E.BYPASS.LTC128B.128 [R233+0x7100], [R4.64], !P4 ;  /* 0x0710000004e99fae */ /* 0x0003e2000e101d48 */
[----:B------:R-:W-:Y:S04]  /*acd0*/  @P0 IADD3 R0, P1, R132, R225, RZ ;  /* 0x000000e184000210 */ /* 0x000fe80007f3e0ff */
[C---:B------:R-:W-:Y:S02]  /*ace0*/  @P0 IADD3.X R2, R3.reuse, R224, RZ, P1, !PT ;  /* 0x000000e003020210 */ /* 0x040fe40000ffe4ff */
[C---:B------:R-:W-:Y:S01]  /*acf0*/  @P0 LEA R236, P1, R0.reuse, c[0x0][0x1c8], 0x1 ;  /* 0x0000720000ec0a11 */ /* 0x040fe200078208ff */
[----:B------:R-:W5:Y:S03]  /*ad00*/  LDL R221, [R1+0x14] ;  /* 0x0000140001dd7983 */ /* 0x000f660000100800 */
[----:B------:R-:W-:Y:S01]  /*ad10*/  @P0 LEA.HI.X R237, R0, c[0x0][0x1cc], R2, 0x1, P1 ;  /* 0x0000730000ed0a11 */ /* 0x000fe200008f0c02 */
[----:B------:R-:W5:Y:S01]  /*ad20*/  LDL R135, [R1+0x10] ;  /* 0x0000100001877983 */ /* 0x000f620000100800 */
[----:B------:R-:W-:Y:S03]  /*ad30*/  @P0 IADD3 R0, P1, R132, R223, RZ ;  /* 0x000000df84000210 */ /* 0x000fe60007f3e0ff */
[----:B------:R-:W0:Y:S01]  /*ad40*/  LDGDEPBAR ;  /* 0x00000000000079af */ /* 0x000e220000000000 */
[C---:B------:R-:W-:Y:S02]  /*ad50*/  @P0 IADD3.X R2, R3.reuse, R222, RZ, P1, !PT ;  /* 0x000000de03020210 */ /* 0x040fe40000ffe4ff */
[C---:B------:R-:W-:Y:S04]  /*ad60*/  @P0 LEA R234, P1, R0.reuse, c[0x0][0x1c8], 0x1 ;  /* 0x0000720000ea0a11 */ /* 0x040fe800078208ff */
[----:B------:R-:W-:Y:S01]  /*ad70*/  @P0 LEA.HI.X R235, R0, c[0x0][0x1cc], R2, 0x1, P1 ;  /* 0x0000730000eb0a11 */ /* 0x000fe200008f0c02 */
[C---:B-1----:R-:W-:Y:S08]  /*ad80*/  HMMA.16816.F32 R4, R32.reuse, R8, RZ ;  /* 0x000000082004723c */ /* 0x042ff000000018ff */
[C---:B------:R-:W-:Y:S08]  /*ad90*/  HMMA.16816.F32 R8, R32.reuse, R10, RZ ;  /* 0x0000000a2008723c */ /* 0x040ff000000018ff */
[C---:B--2---:R-:W-:Y:S08]  /*ada0*/  HMMA.16816.F32 R12, R32.reuse, R16, RZ ;  /* 0x00000010200c723c */ /* 0x044ff000000018ff */
[C---:B------:R-:W-:Y:S08]  /*adb0*/  HMMA.16816.F32 R16, R32.reuse, R18, RZ ;  /* 0x000000122010723c */ /* 0x040ff000000018ff */
[C---:B----4-:R-:W-:Y:S08]  /*adc0*/  HMMA.16816.F32 R20, R32.reuse, R24, RZ ;  /* 0x000000182014723c */ /* 0x050ff000000018ff */
[C---:B------:R-:W-:Y:S08]  /*add0*/  HMMA.16816.F32 R24, R32.reuse, R26, RZ ;  /* 0x0000001a2018723c */ /* 0x040ff000000018ff */
[C---:B---3--:R-:W-:Y:S08]  /*ade0*/  HMMA.16816.F32 R28, R32.reuse, R168, RZ ;  /* 0x000000a8201c723c */ /* 0x048ff000000018ff */
[----:B------:R-:W-:Y:S01]  /*adf0*/  HMMA.16816.F32 R32, R32, R170, RZ ;  /* 0x000000aa2020723c */ /* 0x000fe200000018ff */
[----:B------:R-:W-:Y:S07]  /*ae00*/  LDSM.16.M88.4 R168, [R202+0x10100] ;  /* 0x01010000caa8783b */ /* 0x000fee0000000200 */
[C---:B------:R-:W-:Y:S08]  /*ae10*/  HMMA.16816.F32 R4, R172.reuse, R176, R4 ;  /* 0x000000b0ac04723c */ /* 0x040ff00000001804 */
[C---:B------:R-:W-:Y:S01]  /*ae20*/  HMMA.16816.F32 R8, R172.reuse, R178, R8 ;  /* 0x000000b2ac08723c */ /* 0x040fe20000001808 */
[----:B------:R-:W-:Y:S07]  /*ae30*/  LDSM.16.M88.4 R176, [R198+0x8900] ;  /* 0x00890000c6b0783b */ /* 0x000fee0000000200 */
[C---:B------:R-:W-:Y:S08]  /*ae40*/  HMMA.16816.F32 R12, R172.reuse, R180, R12 ;  /* 0x000000b4ac0c723c */ /* 0x040ff0000000180c */
[C---:B------:R-:W-:Y:S08]  /*ae50*/  HMMA.16816.F32 R16, R172.reuse, R182, R16 ;  /* 0x000000b6ac10723c */ /* 0x040ff00000001810 */
[C---:B------:R-:W-:Y:S08]  /*ae60*/  HMMA.16816.F32 R20, R172.reuse, R184, R20 ;  /* 0x000000b8ac14723c */ /* 0x040ff00000001814 */
[C---:B------:R-:W-:Y:S08]  /*ae70*/  HMMA.16816.F32 R24, R172.reuse, R186, R24 ;  /* 0x000000baac18723c */ /* 0x040ff00000001818 */
        /* <DEDUP_REMOVED lines=14> */
[----:B------:R-:W1:Y:S08]  /*af60*/  LDSM.16.M88.4 R168, [R201+0x10100] ;  /* 0x01010000c9a8783b */ /* 0x000e700000000200 */
[----:B------:R-:W2:Y:S01]  /*af70*/  LDSM.16.M88.4 R176, [R197+0x800] ;  /* 0x00080000c5b0783b */ /* 0x000ea20000000200 */
[C---:B-1----:R-:W-:Y:S03]  /*af80*/  HMMA.16816.F32 R4, R168.reuse, R172, R4 ;  /* 0x000000aca804723c */ /* 0x042fe60000001804 */
[----:B-----5:R-:W-:Y:S05]  /*af90*/  @P0 IADD3 R0, P1, R132, R221, RZ ;  /* 0x000000dd84000210 */ /* 0x020fea0007f3e0ff */
[C---:B------:R-:W-:Y:S01]  /*afa0*/  HMMA.16816.F32 R8, R168.reuse, R174, R8 ;  /* 0x000000aea808723c */ /* 0x040fe20000001808 */
[----:B------:R-:W1:Y:S03]  /*afb0*/  LDSM.16.M88.4 R172, [R197+0x1000] ;  /* 0x00100000c5ac783b */ /* 0x000e660000000200 */
[----:B------:R-:W-:Y:S02]  /*afc0*/  @P0 IADD3.X R2, R3, R135, RZ, P1, !PT ;  /* 0x0000008703020210 */ /* 0x000fe40000ffe4ff */
[C---:B------:R-:W-:Y:S02]  /*afd0*/  @P0 LEA R230, P1, R0.reuse, c[0x0][0x1c8], 0x1 ;  /* 0x0000720000e60a11 */ /* 0x040fe400078208ff */
[C---:B--2---:R-:W-:Y:S04]  /*afe0*/  HMMA.16816.F32 R12, R168.reuse, R176, R12 ;  /* 0x000000b0a80c723c */ /* 0x044fe8000000180c */
[----:B------:R-:W-:Y:S02]  /*aff0*/  @P0 LEA.HI.X R231, R0, c[0x0][0x1cc], R2, 0x1, P1 ;  /* 0x0000730000e70a11 */ /* 0x000fe400008f0c02 */
[----:B------:R-:W-:Y:S02]  /*b000*/  @P0 IADD3 R0, P1, R242, R132, RZ ;  /* 0x00000084f2000210 */ /* 0x000fe40007f3e0ff */
[C---:B------:R-:W-:Y:S01]  /*b010*/  HMMA.16816.F32 R16, R168.reuse, R178, R16 ;  /* 0x000000b2a810723c */ /* 0x040fe20000001810 */
[----:B------:R-:W2:Y:S03]  /*b020*/  LDSM.16.M88.4 R176, [R197+0x1800] ;  /* 0x00180000c5b0783b */ /* 0x000ea60000000200 */
[----:B------:R-:W-:Y:S02]  /*b030*/  @P0 IADD3.X R3, R240, R3, RZ, P1, !PT ;  /* 0x00000003f0030210 */ /* 0x000fe40000ffe4ff */
[----:B------:R-:W-:Y:S06]  /*b040*/  @P0 IADD3 R2, P1, R0, R228, RZ ;  /* 0x000000e400020210 */ /* 0x000fec0007f3e0ff */
[C---:B------:R-:W-:Y:S02]  /*b050*/  @P0 IADD3.X R132, R3.reuse, R227, RZ, P1, !PT ;  /* 0x000000e303840210 */ /* 0x040fe40000ffe4ff */
[C---:B------:R-:W-:Y:S04]  /*b060*/  @P0 LEA R228, P1, R2.reuse, c[0x0][0x1c8], 0x1 ;  /* 0x0000720002e40a11 */ /* 0x040fe800078208ff */
[----:B------:R-:W-:Y:S02]  /*b070*/  @P0 LEA.HI.X R229, R2, c[0x0][0x1cc], R132, 0x1, P1 ;  /* 0x0000730002e50a11 */ /* 0x000fe400008f0c84 */
[----:B------:R-:W-:Y:S04]  /*b080*/  @P0 IADD3 R2, P1, R0, R225, RZ ;  /* 0x000000e100020210 */ /* 0x000fe80007f3e0ff */
[C---:B------:R-:W-:Y:S01]  /*b090*/  @P0 IADD3.X R132, R3.reuse, R224, RZ, P1, !PT ;  /* 0x000000e003840210 */ /* 0x040fe20000ffe4ff */
[C---:B-1----:R-:W-:Y:S03]  /*b0a0*/  HMMA.16816.F32 R20, R168.reuse, R172, R20 ;  /* 0x000000aca814723c */ /* 0x042fe60000001814 */
[C---:B------:R-:W-:Y:S04]  /*b0b0*/  @P0 LEA R226, P1, R2.reuse, c[0x0][0x1c8], 0x1 ;  /* 0x0000720002e20a11 */ /* 0x040fe800078208ff */
[----:B------:R-:W-:Y:S01]  /*b0c0*/  @P0 LEA.HI.X R227, R2, c[0x0][0x1cc], R132, 0x1, P1 ;  /* 0x0000730002e30a11 */ /* 0x000fe200008f0c84 */
[C---:B------:R-:W-:Y:S01]  /*b0d0*/  HMMA.16816.F32 R24, R168.reuse, R174, R24 ;  /* 0x000000aea818723c */ /* 0x040fe20000001818 */
[----:B------:R-:W-:Y:S03]  /*b0e0*/  LDSM.16.M88.4 R172, [R192+0xa100] ;  /* 0x00a10000c0ac783b */ /* 0x000fe60000000200 */
[----:B------:R-:W-:Y:S04]  /*b0f0*/  @P0 IADD3 R2, P1, R0, R223, RZ ;  /* 0x000000df00020210 */ /* 0x000fe80007f3e0ff */
[C---:B--2---:R-:W-:Y:S04]  /*b100*/  HMMA.16816.F32 R28, R168.reuse, R176, R28 ;  /* 0x000000b0a81c723c */ /* 0x044fe8000000181c */
[C---:B------:R-:W-:Y:S02]  /*b110*/  @P0 IADD3.X R132, R3.reuse, R222, RZ, P1, !PT ;  /* 0x000000de03840210 */ /* 0x040fe40000ffe4ff */
[C---:B------:R-:W-:Y:S02]  /*b120*/  @P0 LEA R224, P1, R2.reuse, c[0x0][0x1c8], 0x1 ;  /* 0x0000720002e00a11 */ /* 0x040fe400078208ff */
[----:B------:R-:W-:Y:S01]  /*b130*/  HMMA.16816.F32 R32, R168, R178, R32 ;  /* 0x000000b2a820723c */ /* 0x000fe20000001820 */
[----:B------:R-:W1:Y:S03]  /*b140*/  LDSM.16.M88.4 R168, [R199+0x14100] ;  /* 0x01410000c7a8783b */ /* 0x000e660000000200 */
[----:B------:R-:W-:Y:S02]  /*b150*/  @P0 LEA.HI.X R225, R2, c[0x0][0x1cc], R132, 0x1, P1 ;  /* 0x0000730002e10a11 */ /* 0x000fe400008f0c84 */
[----:B------:R-:W-:Y:S03]  /*b160*/  @P0 IADD3 R0, P1, R0, R221, RZ ;  /* 0x000000dd00000210 */ /* 0x000fe60007f3e0ff */
[----:B------:R-:W2:Y:S03]  /*b170*/  LDSM.16.M88.4 R176, [R192+0xa900] ;  /* 0x00a90000c0b0783b */ /* 0x000ea60000000200 */
[----:B------:R-:W-:Y:S02]  /*b180*/  @P0 IADD3.X R3, R3, R135, RZ, P1, !PT ;  /* 0x0000008703030210 */ /* 0x000fe40000ffe4ff */
[C---:B------:R-:W-:Y:S04]  /*b190*/  @P0 LEA R222, P1, R0.reuse, c[0x0][0x1c8], 0x1 ;  /* 0x0000720000de0a11 */ /* 0x040fe800078208ff */
[----:B------:R-:W-:Y:S01]  /*b1a0*/  @P0 LEA.HI.X R223, R0, c[0x0][0x1cc], R3, 0x1, P1 ;  /* 0x0000730000df0a11 */ /* 0x000fe200008f0c03 */
        /* <DEDUP_REMOVED lines=24> */
[----:B------:R-:W1:Y:S08]  /*b330*/  LDSM.16.M88.4 R168, [R202+0x14100] ;  /* 0x01410000caa8783b */ /* 0x000e700000000200 */
        /* <DEDUP_REMOVED lines=151> */
[----:B------:R2:W5:Y:S01]  /*bcb0*/  MUFU.TANH R174, R11 ;  /* 0x0000000b00ae7308 */ /* 0x0005620000002400 */
[----:B---3--:R-:W-:Y:S09]  /*bcc0*/  FMNMX.FTZ R0, R172, R0, !PT ;  /* 0x00000000ac007209 */ /* 0x008ff20007810000 */
[----:B------:R-:W3:Y:S01]  /*bcd0*/  MUFU.TANH R176, R12 ;  /* 0x0000000c00b07308 */ /* 0x000ee20000002400 */
[----:B----4-:R-:W-:Y:S09]  /*bce0*/  FMNMX.FTZ R2, R173, R2, !PT ;  /* 0x00000002ad027209 */ /* 0x010ff20007810000 */
[----:B------:R-:W4:Y:S01]  /*bcf0*/  MUFU.TANH R177, R13 ;  /* 0x0000000d00b17308 */ /* 0x000f220000002400 */
[C---:B-1----:R-:W-:Y:S01]  /*bd00*/  HMMA.16816.F32 R20, R168.reuse, R4, R20 ;  /* 0x00000004a814723c */ /* 0x042fe20000001814 */
[----:B--2---:R-:W1:Y:S01]  /*bd10*/  LDSM.16.M88.4 R8, [R197+0x7800] ;  /* 0x00780000c508783b */ /* 0x004e620000000200 */
[----:B------:R-:W-:Y:S07]  /*bd20*/  DEPBAR.LE SB0, 0x0 ;  /* 0x000080000000791a */ /* 0x000fee0000000000 */
[----:B------:R-:W2:Y:S03]  /*bd30*/  MUFU.TANH R178, R14 ;  /* 0x0000000e00b27308 */ /* 0x000ea60000002400 */
[----:B-----5:R-:W-:Y:S01]  /*bd40*/  FMNMX.FTZ R2, R174, R2, !PT ;  /* 0x00000002ae027209 */ /* 0x020fe20007810000 */
[C---:B------:R-:W-:Y:S01]  /*bd50*/  HMMA.16816.F32 R24, R168.reuse, R6, R24 ;  /* 0x00000006a818723c */ /* 0x040fe20000001818 */
[----:B------:R-:W-:Y:S04]  /*bd60*/  BAR.SYNC.DEFER_BLOCKING 0x0 ;  /* 0x0000000000007b1d */ /* 0x000fe80000010000 */
[----:B---3--:R-:W-:Y:S04]  /*bd70*/  FMNMX.FTZ R0, R176, R0, !PT ;  /* 0x00000000b0007209 */ /* 0x008fe80007810000 */
[----:B----4-:R-:W-:Y:S03]  /*bd80*/  FMNMX.FTZ R0, R177, R0, !PT ;  /* 0x00000000b1007209 */ /* 0x010fe60007810000 */
[----:B------:R-:W-:Y:S02]  /*bd90*/  FMUL.FTZ R20, R20, c[0x0][0x320] ;  /* 0x0000c80014147a20 */ /* 0x000fe40000410000 */
[----:B------:R-:W-:Y:S02]  /*bda0*/  FMUL.FTZ R21, R21, c[0x0][0x320] ;  /* 0x0000c80015157a20 */ /* 0x000fe40000410000 */
[----:B------:R-:W-:Y:S02]  /*bdb0*/  FMUL.FTZ R22, R22, c[0x0][0x320] ;  /* 0x0000c80016167a20 */ /* 0x000fe40000410000 */
[----:B------:R-:W-:Y:S01]  /*bdc0*/  FMUL.FTZ R23, R23, c[0x0][0x320] ;  /* 0x0000c80017177a20 */ /* 0x000fe20000410000 */
[----:B--2---:R-:W-:Y:S05]  /*bdd0*/  FMNMX.FTZ R2, R178, R2, !PT ;  /* 0x00000002b2027209 */ /* 0x004fea0007810000 */
[----:B------:R-:W-:Y:S01]  /*bde0*/  FMUL.FTZ R24, R24, c[0x0][0x320] ;  /* 0x0000c80018187a20 */ /* 0x000fe20000410000 */
[----:B------:R-:W2:Y:S01]  /*bdf0*/  MUFU.TANH R189, R16 ;  /* 0x0000001000bd7308 */ /* 0x000ea20000002400 */
[----:B------:R-:W-:Y:S01]  /*be00*/  @!PT LDS RZ, [RZ] ;  /* 0x00000000fffff984 */ /* 0x000fe20000000800 */
[----:B------:R-:W-:Y:S01]  /*be10*/  @!PT LDS RZ, [RZ] ;  /* 0x00000000fffff984 */ /* 0x000fe20000000800 */
[----:B------:R-:W-:Y:S01]  /*be20*/  @!PT LDS RZ, [RZ] ;  /* 0x00000000fffff984 */ /* 0x000fe20000000800 */
[----:B------:R3:W-:Y:S01]  /*be30*/  @P0 LDGSTS.E.BYPASS.LTC128B.128 [R233+0x8100], [R238.64], !P3 ;  /* 0x08100000eee90fae */ /* 0x0007e2000d901d48 */
[----:B------:R-:W-:Y:S02]  /*be40*/  FMUL.FTZ R25, R25, c[0x0][0x320] ;  /* 0x0000c80019197a20 */ /* 0x000fe40000410000 */
[----:B------:R-:W-:Y:S02]  /*be50*/  FMUL.FTZ R26, R26, c[0x0][0x320] ;  /* 0x0000c8001a1a7a20 */ /* 0x000fe40000410000 */
[----:B------:R-:W-:Y:S01]  /*be60*/  FMUL.FTZ R27, R27, c[0x0][0x320] ;  /* 0x0000c8001b1b7a20 */ /* 0x000fe20000410000 */
[C---:B-1----:R-:W-:Y:S02]  /*be70*/  HMMA.16816.F32 R28, R168.reuse, R8, R28 ;  /* 0x00000008a81c723c */ /* 0x042fe4000000181c */
[----:B------:R1:W-:Y:S01]  /*be80*/  @P0 LDGSTS.E.BYPASS.LTC128B.128 [R233+0xa100], [R236.64], !P6 ;  /* 0x0a100000ece90fae */ /* 0x0003e2000f101d48 */
[----:B------:R-:W4:Y:S05]  /*be90*/  MUFU.TANH R179, R15 ;  /* 0x0000000f00b37308 */ /* 0x000f2a0000002400 */
[----:B------:R-:W-:Y:S02]  /*bea0*/  HMMA.16816.F32 R32, R168, R10, R32 ;  /* 0x0000000aa820723c */ /* 0x000fe40000001820 */
[----:B------:R1:W-:Y:S03]  /*beb0*/  @P0 LDGSTS.E.BYPASS.LTC128B.128 [R233+0xc100], [R234.64], !P5 ;  /* 0x0c100000eae90fae */ /* 0x0003e6000e901d48 */
[----:B------:R-:W5:Y:S01]  /*bec0*/  MUFU.TANH R190, R17 ;  /* 0x0000001100be7308 */ /* 0x000f620000002400 */
[----:B--2---:R-:W-:Y:S04]  /*bed0*/  FMNMX.FTZ R0, R189, R0, !PT ;  /* 0x00000000bd007209 */ /* 0x004fe80007810000 */
[----:B------:R1:W-:Y:S05]  /*bee0*/  @P0 LDGSTS.E.BYPASS.LTC128B.128 [R233+0xe100], [R230.64], !P4 ;  /* 0x0e100000e6e90fae */ /* 0x0003ea000e101d48 */
[----:B------:R-:W2:Y:S01]  /*bef0*/  MUFU.TANH R244, R20 ;  /* 0x0000001400f47308 */ /* 0x000ea20000002400 */
[----:B------:R-:W-:Y:S02]  /*bf00*/  FMUL.FTZ R28, R28, c[0x0][0x320] ;  /* 0x0000c8001c1c7a20 */ /* 0x000fe40000410000 */
[----:B------:R1:W-:Y:S01]  /*bf10*/  @P0 LDGSTS.E.BYPASS.LTC128B.128 [R233+0x9100], [R228.64], !P3 ;  /* 0x09100000e4e90fae */ /* 0x0003e2000d901d48 */
[----:B----4-:R-:W-:Y:S01]  /*bf20*/  FMNMX.FTZ R2, R179, R2, !PT ;  /* 0x00000002b3027209 */ /* 0x010fe20007810000 */
[----:B------:R-:W-:Y:S02]  /*bf30*/  FMUL.FTZ R29, R29, c[0x0][0x320] ;  /* 0x0000c8001d1d7a20 */ /* 0x000fe40000410000 */
[----:B------:R-:W-:Y:S02]  /*bf40*/  FMUL.FTZ R30, R30, c[0x0][0x320] ;  /* 0x0000c8001e1e7a20 */ /* 0x000fe40000410000 */
[----:B------:R-:W-:Y:S01]  /*bf50*/  FMUL.FTZ R31, R31, c[0x0][0x320] ;  /* 0x0000c8001f1f7a20 */ /* 0x000fe20000410000 */
[----:B------:R-:W4:Y:S01]  /*bf60*/  MUFU.TANH R191, R18 ;  /* 0x0000001200bf7308 */ /* 0x000f220000002400 */
[----:B------:R-:W-:Y:S01]  /*bf70*/  FMUL.FTZ R32, R32, c[0x0][0x320] ;  /* 0x0000c80020207a20 */ /* 0x000fe20000410000 */
[----:B------:R1:W-:Y:S01]  /*bf80*/  @P0 LDGSTS.E.BYPASS.LTC128B.128 [R233+0xb100], [R226.64], !P6 ;  /* 0x0b100000e2e90fae */ /* 0x0003e2000f101d48 */
[----:B------:R-:W-:Y:S01]  /*bf90*/  FMUL.FTZ R33, R33, c[0x0][0x320] ;  /* 0x0000c80021217a20 */ /* 0x000fe20000410000 */
[----:B-----5:R-:W-:Y:S01]  /*bfa0*/  FMNMX.FTZ R0, R190, R0, !PT ;  /* 0x00000000be007209 */ /* 0x020fe20007810000 */
[----:B------:R-:W-:Y:S05]  /*bfb0*/  FMUL.FTZ R34, R34, c[0x0][0x320] ;  /* 0x0000c80022227a20 */ /* 0x000fea0000410000 */
[----:B------:R-:W-:Y:S01]  /*bfc0*/  MUFU.TANH R245, R21 ;  /* 0x0000001500f57308 */ /* 0x000fe20000002400 */
[----:B------:R5:W-:Y:S01]  /*bfd0*/  @P0 LDGSTS.E.BYPASS.LTC128B.128 [R233+0xd100], [R224.64], !P5 ;  /* 0x0d100000e0e90fae */ /* 0x000be2000e901d48 */
[----:B--2---:R-:W-:Y:S07]  /*bfe0*/  FMNMX.FTZ R0, R244, R0, !PT ;  /* 0x00000000f4007209 */ /* 0x004fee0007810000 */
[----:B------:R2:W-:Y:S01]  /*bff0*/  @P0 LDGSTS.E.BYPASS.LTC128B.128 [R233+0xf100], [R222.64], !P4 ;  /* 0x0f100000dee90fae */ /* 0x0005e2000e101d48 */
[----:B------:R-:W3:Y:S01]  /*c000*/  MUFU.TANH R221, R19 ;  /* 0x0000001300dd7308 */ /* 0x000ee20000002400 */
[----:B----4-:R-:W-:Y:S06]  /*c010*/  FMNMX.FTZ R2, R191, R2, !PT ;  /* 0x00000002bf027209 */ /* 0x010fec0007810000 */
[----:B------:R-:W-:Y:S03]  /*c020*/  LDSM.16.MT88.4 R12, [R193+0x100] ;  /* 0x00010000c10c783b */ /* 0x000fe60000004200 */
[----:B------:R-:W4:Y:S05]  /*c030*/  MUFU.TANH R248, R24 ;  /* 0x0000001800f87308 */ /* 0x000f2a0000002400 */
[----:B-1----:R-:W2:Y:S04]  /*c040*/  LDL.LU R227, [R1+0x8] ;  /* 0x0000080001e37983 */ /* 0x002ea80000300800 */
[----:B------:R-:W2:Y:S01]  /*c050*/  LDL.LU R226, [R1+0xc] ;  /* 0x00000c0001e27983 */ /* 0x000ea20000300800 */
[----:B------:R-:W1:Y:S03]  /*c060*/  MUFU.TANH R249, R25 ;  /* 0x0000001900f97308 */ /* 0x000e660000002400 */
[----:B------:R-:W0:Y:S01]  /*c070*/  LDGDEPBAR ;  /* 0x00000000000079af */ /* 0x000e220000000000 */
[----:B---3--:R-:W-:Y:S02]  /*c080*/  FMNMX.FTZ R3, R221, R2, !PT ;  /* 0x00000002dd037209 */ /* 0x008fe40007810000 */
[----:B------:R-:W-:Y:S01]  /*c090*/  FMNMX.FTZ R2, R245, R0, !PT ;  /* 0x00000000f5027209 */ /* 0x000fe20007810000 */
[----:B------:R-:W-:Y:S03]  /*c0a0*/  FMUL.FTZ R0, R35, c[0x0][0x320] ;  /* 0x0000c80023007a20 */ /* 0x000fe60000410000 */
[----:B------:R-:W3:Y:S01]  /*c0b0*/  MUFU.TANH R170, R28 ;  /* 0x0000001c00aa7308 */ /* 0x000ee20000002400 */
[----:B----4-:R-:W-:Y:S09]  /*c0c0*/  FMNMX.FTZ R2, R248, R2, !PT ;  /* 0x00000002f8027209 */ /* 0x010ff20007810000 */
[----:B------:R1:W-:Y:S10]  /*c0d0*/  MUFU.TANH R168, R0 ;  /* 0x0000000000a87308 */ /* 0x0003f40000002400 */
[----:B------:R-:W4:Y:S10]  /*c0e0*/  MUFU.TANH R171, R29 ;  /* 0x0000001d00ab7308 */ /* 0x000f340000002400 */
[----:B------:R-:W5:Y:S01]  /*c0f0*/  MUFU.TANH R246, R22 ;  /* 0x0000001600f67308 */ /* 0x000f620000002400 */
[----:B-1----:R-:W-:Y:S04]  /*c100*/  FMNMX.FTZ R0, R249, R2, !PT ;  /* 0x00000002f9007209 */ /* 0x002fe80007810000 */
[----:B---3--:R-:W-:Y:S05]  /*c110*/  FMNMX.FTZ R0, R170, R0, !PT ;  /* 0x00000000aa007209 */ /* 0x008fea0007810000 */
[----:B------:R-:W1:Y:S01]  /*c120*/  MUFU.TANH R187, R32 ;  /* 0x0000002000bb7308 */ /* 0x000e620000002400 */
[----:B----4-:R-:W-:Y:S09]  /*c130*/  FMNMX.FTZ R0, R171, R0, !PT ;  /* 0x00000000ab007209 */ /* 0x010ff20007810000 */
[----:B------:R-:W3:Y:S01]  /*c140*/  MUFU.TANH R247, R23 ;  /* 0x0000001700f77308 */ /* 0x000ee20000002400 */
[----:B-----5:R-:W-:Y:S09]  /*c150*/  FMNMX.FTZ R3, R246, R3, !PT ;  /* 0x00000003f6037209 */ /* 0x020ff20007810000 */
[----:B------:R-:W4:Y:S01]  /*c160*/  MUFU.TANH R186, R33 ;  /* 0x0000002100ba7308 */ /* 0x000f220000002400 */
[----:B-1----:R-:W-:Y:S02]  /*c170*/  FMNMX.FTZ R132, R187, R0, !PT ;  /* 0x00000000bb847209 */ /* 0x002fe40007810000 */
[----:B------:R-:W-:Y:S07]  /*c180*/  MOV R238, R187 ;  /* 0x000000bb00ee7202 */ /* 0x000fee0000000f00 */
[----:B------:R-:W1:Y:S01]  /*c190*/  MUFU.TANH R250, R26 ;  /* 0x0000001a00fa7308 */ /* 0x000e620000002400 */
[----:B---3--:R-:W-:Y:S01]  /*c1a0*/  FMNMX.FTZ R3, R247, R3, !PT ;  /* 0x00000003f7037209 */ /* 0x008fe20007810000 */
[----:B------:R-:W-:Y:S08]  /*c1b0*/  LDSM.16.MT88.4 R20, [R194+0x100] ;  /* 0x00010000c214783b */ /* 0x000ff00000004200 */
[----:B------:R-:W3:Y:S01]  /*c1c0*/  MUFU.TANH R251, R27 ;  /* 0x0000001b00fb7308 */ /* 0x000ee20000002400 */
[----:B----4-:R-:W-:Y:S02]  /*c1d0*/  FMNMX.FTZ R132, R186, R132, !PT ;  /* 0x00000084ba847209 */ /* 0x010fe40007810000 */
[----:B------:R-:W-:Y:S07]  /*c1e0*/  MOV R239, R186 ;  /* 0x000000ba00ef7202 */ /* 0x000fee0000000f00 */
[----:B------:R-:W4:Y:S01]  /*c1f0*/  MUFU.TANH R252, R30 ;  /* 0x0000001e00fc7308 */ /* 0x000f220000002400 */
[----:B-1----:R-:W-:Y:S02]  /*c200*/  FMNMX.FTZ R2, R250, R3, !PT ;  /* 0x00000003fa027209 */ /* 0x002fe40007810000 */
[----:B------:R-:W1:Y:S07]  /*c210*/  SHFL.BFLY PT, R3, R132, 0x2, 0x1f ;  /* 0x0c401f0084037f89 */ /* 0x000e6e00000e0000 */
[----:B------:R-:W5:Y:S01]  /*c220*/  MUFU.TANH R184, R31 ;  /* 0x0000001f00b87308 */ /* 0x000f620000002400 */
[----:B---3--:R-:W-:Y:S09]  /*c230*/  FMNMX.FTZ R2, R251, R2, !PT ;  /* 0x00000002fb027209 */ /* 0x008ff20007810000 */
[----:B------:R-:W3:Y:S01]  /*c240*/  MUFU.TANH R135, R34 ;  /* 0x0000002200877308 */ /* 0x000ee20000002400 */
[----:B----4-:R-:W-:Y:S02]  /*c250*/  FMNMX.FTZ R2, R252, R2, !PT ;  /* 0x00000002fc027209 */ /* 0x010fe40007810000 */
[----:B-1----:R-:W-:Y:S02]  /*c260*/  FMNMX.FTZ R132, R132, R3, !PT ;  /* 0x0000000384847209 */ /* 0x002fe40007810000 */
[----:B-----5:R-:W-:Y:S03]  /*c270*/  FMNMX.FTZ R0, R184, R2, !PT ;  /* 0x00000002b8007209 */ /* 0x020fe60007810000 */
[----:B------:R-:W1:Y:S08]  /*c280*/  SHFL.BFLY PT, R4, R132, 0x1, 0x1f ;  /* 0x0c201f0084047f89 */ /* 0x000e7000000e0000 */
[----:B------:R-:W-:Y:S01]  /*c290*/  LDSM.16.MT88.4 R28, [R196+0x100] ;  /* 0x00010000c41c783b */ /* 0x000fe20000004200 */
[----:B---3--:R-:W-:Y:S04]  /*c2a0*/  FMNMX.FTZ R0, R135, R0, !PT ;  /* 0x0000000087007209 */ /* 0x008fe80007810000 */
[----:B------:R-:W-:Y:S05]  /*c2b0*/  FMNMX.FTZ R0, R168, R0, !PT ;  /* 0x00000000a8007209 */ /* 0x000fea0007810000 */
[----:B------:R-:W3:Y:S01]  /*c2c0*/  SHFL.BFLY PT, R2, R0, 0x2, 0x1f ;  /* 0x0c401f0000027f89 */ /* 0x000ee200000e0000 */
[----:B-1----:R-:W-:Y:S05]  /*c2d0*/  FMNMX.FTZ R132, R132, R4, !PT ;  /* 0x0000000484847209 */ /* 0x002fea0007810000 */
[----:B------:R-:W-:Y:S04]  /*c2e0*/  FMUL.FTZ R169, R132, c[0x0][0x2d0] ;  /* 0x0000b40084a97a20 */ /* 0x000fe80000410000 */
[----:B------:R-:W-:Y:S04]  /*c2f0*/  FFMA.FTZ R4, R182, c[0x0][0x2d0], -R169 ;  /* 0x0000b400b6047a23 */ /* 0x000fe800000108a9 */
[----:B------:R1:W-:Y:S01]  /*c300*/  MUFU.EX2 R240, R4 ;  /* 0x0000000400f07308 */ /* 0x0003e20000000800 */
[----:B---3--:R-:W-:Y:S01]  /*c310*/  FMNMX.FTZ R0, R0, R2, !PT ;  /* 0x0000000200007209 */ /* 0x008fe20007810000 */
[----:B------:R-:W-:Y:S04]  /*c320*/  FADD.FTZ R2, -R132, R133 ;  /* 0x0000008584027221 */ /* 0x000fe80000010100 */
[----:B------:R-:W3:Y:S01]  /*c330*/  SHFL.BFLY PT, R3, R0, 0x1, 0x1f ;  /* 0x0c201f0000037f89 */ /* 0x000ee200000e0000 */
[----:B-1----:R-:W-:Y:S04]  /*c340*/  FFMA.FTZ R4, R180, c[0x0][0x2d0], -R169 ;  /* 0x0000b400b4047a23 */ /* 0x002fe800000108a9 */
[----:B------:R1:W-:Y:S01]  /*c350*/  MUFU.EX2 R243, R4 ;  /* 0x0000000400f37308 */ /* 0x0003e20000000800 */
[----:B---3--:R-:W-:Y:S01]  /*c360*/  FMNMX.FTZ R3, R0, R3, !PT ;  /* 0x0000000300037209 */ /* 0x008fe20007810000 */
[----:B------:R-:W-:Y:S04]  /*c370*/  FMUL.FTZ R0, R2, c[0x0][0x2d0] ;  /* 0x0000b40002007a20 */ /* 0x000fe80000410000 */
[----:B------:R-:W-:Y:S04]  /*c380*/  FMUL.FTZ R133, R3, c[0x0][0x2d0] ;  /* 0x0000b40003857a20 */ /* 0x000fe80000410000 */
[----:B------:R3:W4:Y:S01]  /*c390*/  MUFU.EX2 R2, R0 ;  /* 0x0000000000027308 */ /* 0x0007220000000800 */
[----:B------:R-:W-:Y:S09]  /*c3a0*/  FFMA.FTZ R135, R135, c[0x0][0x2d0], -R133 ;  /* 0x0000b40087877a23 */ /* 0x000ff20000010885 */
[----:B------:R-:W-:Y:S01]  /*c3b0*/  MUFU.EX2 R135, R135 ;  /* 0x0000008700877308 */ /* 0x000fe20000000800 */
[--C-:B-1----:R-:W-:Y:S09]  /*c3c0*/  FFMA.FTZ R4, R175, c[0x0][0x2d0], -R169.reuse ;  /* 0x0000b400af047a23 */ /* 0x102ff200000108a9 */
[----:B------:R1:W-:Y:S01]  /*c3d0*/  MUFU.EX2 R242, R4 ;  /* 0x0000000400f27308 */ /* 0x0003e20000000800 */
[----:B---3--:R-:W-:Y:S02]  /*c3e0*/  FADD.FTZ R0, -R3, R134 ;  /* 0x0000008603007221 */ /* 0x008fe40000010100 */
[----:B----4-:R-:W-:Y:S02]  /*c3f0*/  FMUL.FTZ R5, R2, R137 ;  /* 0x0000008902057220 */ /* 0x010fe40000410000 */
[----:B------:R-:W-:Y:S02]  /*c400*/  FMUL.FTZ R0, R0, c[0x0][0x2d0] ;  /* 0x0000b40000007a20 */ /* 0x000fe40000410000 */
[C---:B------:R-:W-:Y:S02]  /*c410*/  FMUL.FTZ R8, R2.reuse, R140 ;  /* 0x0000008c02087220 */ /* 0x040fe40000410000 */
[C---:B------:R-:W-:Y:S02]  /*c420*/  FMUL.FTZ R9, R2.reuse, R141 ;  /* 0x0000008d02097220 */ /* 0x040fe40000410000 */
[----:B------:R-:W3:Y:S01]  /*c430*/  MUFU.EX2 R0, R0 ;  /* 0x0000000000007308 */ /* 0x000ee20000000800 */
[C---:B------:R-:W-:Y:S02]  /*c440*/  FMUL.FTZ R16, R2.reuse, R148 ;  /* 0x0000009402107220 */ /* 0x040fe40000410000 */
[C---:B------:R-:W-:Y:S02]  /*c450*/  FMUL.FTZ R17, R2.reuse, R149 ;  /* 0x0000009502117220 */ /* 0x040fe40000410000 */
[C---:B------:R-:W-:Y:S02]  /*c460*/  FMUL.FTZ R24, R2.reuse, R156 ;  /* 0x0000009c02187220 */ /* 0x040fe40000410000 */
[----:B------:R-:W-:Y:S02]  /*c470*/  FMUL.FTZ R25, R2, R157 ;  /* 0x0000009d02197220 */ /* 0x000fe40000410000 */
[--C-:B------:R-:W-:Y:S02]  /*c480*/  FFMA.FTZ R134, R176, c[0x0][0x2d0], -R169.reuse ;  /* 0x0000b400b0867a23 */ /* 0x100fe400000108a9 */
[----:B-1----:R-:W-:Y:S01]  /*c490*/  FFMA.FTZ R4, R172, c[0x0][0x2d0], -R169 ;  /* 0x0000b400ac047a23 */ /* 0x002fe200000108a9 */
[----:B------:R-:W-:Y:S01]  /*c4a0*/  MOV R172, R184 ;  /* 0x000000b800ac7202 */ /* 0x000fe20000000f00 */
[----:B------:R-:W-:Y:S01]  /*c4b0*/  MUFU.EX2 R225, R134 ;  /* 0x0000008600e17308 */ /* 0x000fe20000000800 */
[C---:B------:R-:W-:Y:S02]  /*c4c0*/  FMUL.FTZ R32, R2.reuse, R164 ;  /* 0x000000a402207220 */ /* 0x040fe40000410000 */
[C---:B------:R-:W-:Y:S02]  /*c4d0*/  FMUL.FTZ R33, R2.reuse, R165 ;  /* 0x000000a502217220 */ /* 0x040fe40000410000 */
[C---:B------:R-:W-:Y:S02]  /*c4e0*/  FMUL.FTZ R36, R2.reuse, R36 ;  /* 0x0000002402247220 */ /* 0x040fe40000410000 */
[C---:B------:R-:W-:Y:S02]  /*c4f0*/  FMUL.FTZ R37, R2.reuse, R37 ;  /* 0x0000002502257220 */ /* 0x040fe40000410000 */
[----:B------:R-:W-:Y:S01]  /*c500*/  FMUL.FTZ R40, R2, R40 ;  /* 0x0000002802287220 */ /* 0x000fe20000410000 */
[----:B------:R-:W1:Y:S01]  /*c510*/  MUFU.EX2 R241, R4 ;  /* 0x0000000400f17308 */ /* 0x000e620000000800 */
[C---:B---3--:R-:W-:Y:S02]  /*c520*/  FMUL.FTZ R6, R0.reuse, R138 ;  /* 0x0000008a00067220 */ /* 0x048fe40000410000 */
[C---:B------:R-:W-:Y:S02]  /*c530*/  FMUL.FTZ R7, R0.reuse, R139 ;  /* 0x0000008b00077220 */ /* 0x040fe40000410000 */
[C---:B------:R-:W-:Y:S02]  /*c540*/  FMUL.FTZ R10, R0.reuse, R142 ;  /* 0x0000008e000a7220 */ /* 0x040fe40000410000 */
[C---:B------:R-:W-:Y:S02]  /*c550*/  FMUL.FTZ R11, R0.reuse, R143 ;  /* 0x0000008f000b7220 */ /* 0x040fe40000410000 */
[C---:B------:R-:W-:Y:S01]  /*c560*/  FMUL.FTZ R18, R0.reuse, R150 ;  /* 0x0000009600127220 */ /* 0x040fe20000410000 */
[----:B------:R-:W3:Y:S01]  /*c570*/  LDSM.16.MT88.4 R140, [R195+0x100] ;  /* 0x00010000c38c783b */ /* 0x000ee20000004200 */
[C---:B------:R-:W-:Y:S02]  /*c580*/  FMUL.FTZ R19, R0.reuse, R151 ;  /* 0x0000009700137220 */ /* 0x040fe40000410000 */
[C---:B------:R-:W-:Y:S02]  /*c590*/  FMUL.FTZ R26, R0.reuse, R158 ;  /* 0x0000009e001a7220 */ /* 0x040fe40000410000 */
[C---:B------:R-:W-:Y:S02]  /*c5a0*/  FMUL.FTZ R27, R0.reuse, R159 ;  /* 0x0000009f001b7220 */ /* 0x040fe40000410000 */
[C---:B------:R-:W-:Y:S01]  /*c5b0*/  FMUL.FTZ R34, R0.reuse, R166 ;  /* 0x000000a600227220 */ /* 0x040fe20000410000 */
[----:B------:R-:W-:Y:S01]  /*c5c0*/  LDSM.16.MT88.4 R148, [R194+0x2100] ;  /* 0x00210000c294783b */ /* 0x000fe20000004200 */
[C---:B------:R-:W-:Y:S02]  /*c5d0*/  FMUL.FTZ R35, R0.reuse, R167 ;  /* 0x000000a700237220 */ /* 0x040fe40000410000 */
[C---:B------:R-:W-:Y:S02]  /*c5e0*/  FMUL.FTZ R38, R0.reuse, R38 ;  /* 0x0000002600267220 */ /* 0x040fe40000410000 */
[----:B------:R-:W-:Y:S01]  /*c5f0*/  FMUL.FTZ R39, R0, R39 ;  /* 0x0000002700277220 */ /* 0x000fe20000410000 */
[----:B-1----:R-:W-:Y:S01]  /*c600*/  F2FP.PACK_AB R138, R241, R242 ;  /* 0x000000f2f18a723e */ /* 0x002fe200000000ff */
[----:B------:R-:W-:Y:S01]  /*c610*/  FFMA.FTZ R4, R183, c[0x0][0x2d0], -R133 ;  /* 0x0000b400b7047a23 */ /* 0x000fe20000010885 */
[----:B------:R-:W-:Y:S01]  /*c620*/  LDSM.16.MT88.4 R156, [R194+0x2900] ;  /* 0x00290000c29c783b */ /* 0x000fe20000004200 */
[----:B------:R-:W-:Y:S02]  /*c630*/  FFMA.FTZ R134, R177, c[0x0][0x2d0], -R169 ;  /* 0x0000b400b1867a23 */ /* 0x000fe400000108a9 */
[----:B------:R1:W-:Y:S01]  /*c640*/  MUFU.EX2 R185, R4 ;  /* 0x0000000400b97308 */ /* 0x0003e20000000800 */
[----:B------:R-:W-:Y:S02]  /*c650*/  FMUL.FTZ R41, R2, R41 ;  /* 0x0000002902297220 */ /* 0x000fe40000410000 */
[C---:B------:R-:W-:Y:S02]  /*c660*/  FMUL.FTZ R42, R0.reuse, R42 ;  /* 0x0000002a002a7220 */ /* 0x040fe40000410000 */
[----:B------:R-:W-:Y:S01]  /*c670*/  FMUL.FTZ R43, R0, R43 ;  /* 0x0000002b002b7220 */ /* 0x000fe20000410000 */
[----:B------:R-:W-:Y:S01]  /*c680*/  LDSM.16.MT88.4 R164, [R195+0x1900] ;  /* 0x00190000c3a4783b */ /* 0x000fe20000004200 */
[C---:B------:R-:W-:Y:S02]  /*c690*/  FMUL.FTZ R44, R2.reuse, R44 ;  /* 0x0000002c022c7220 */ /* 0x040fe40000410000 */
[----:B------:R-:W-:Y:S01]  /*c6a0*/  FMUL.FTZ R45, R2, R45 ;  /* 0x0000002d022d7220 */ /* 0x000fe20000410000 */
[----:B------:R4:W-:Y:S01]  /*c6b0*/  MUFU.EX2 R224, R134 ;  /* 0x0000008600e07308 */ /* 0x0009e20000000800 */
        /* <DEDUP_REMOVED lines=9> */
[----:B------:R-:W1:Y:S01]  /*c750*/  MUFU.EX2 R188, R4 ;  /* 0x0000000400bc7308 */ /* 0x000e620000000800 */
[C---:B------:R-:W-:Y:S02]  /*c760*/  FMUL.FTZ R54, R0.reuse, R54 ;  /* 0x0000003600367220 */ /* 0x040fe40000410000 */
[----:B------:R-:W-:Y:S02]  /*c770*/  FMUL.FTZ R55, R0, R55 ;  /* 0x0000003700377220 */ /* 0x000fe40000410000 */
[--C-:B----4-:R-:W-:Y:S02]  /*c780*/  FFMA.FTZ R134, R178, c[0x0][0x2d0], -R133.reuse ;  /* 0x0000b400b2867a23 */ /* 0x110fe40000010885 */
        /* <DEDUP_REMOVED lines=9> */
[----:B------:R-:W-:Y:S01]  /*c820*/  FMUL.FTZ R64, R2, R64 ;  /* 0x0000004002407220 */ /* 0x000fe20000410000 */
[----:B-1----:R-:W-:Y:S01]  /*c830*/  F2FP.PACK_AB R137, R188, R185 ;  /* 0x000000b9bc89723e */ /* 0x002fe200000000ff */
[--C-:B------:R-:W-:Y:S02]  /*c840*/  FFMA.FTZ R4, R173, c[0x0][0x2d0], -R133.reuse ;  /* 0x0000b400ad047a23 */ /* 0x100fe40000010885 */
[----:B------:R-:W-:Y:S02]  /*c850*/  FMUL.FTZ R65, R2, R65 ;  /* 0x0000004102417220 */ /* 0x000fe40000410000 */
[----:B------:R1:W-:Y:S01]  /*c860*/  MUFU.EX2 R187, R4 ;  /* 0x0000000400bb7308 */ /* 0x0003e20000000800 */
        /* <DEDUP_REMOVED lines=12> */
[----:B------:R-:W-:Y:S02]  /*c930*/  FMUL.FTZ R76, R2, R76 ;  /* 0x0000004c024c7220 */ /* 0x000fe40000410000 */
[----:B-1----:R-:W-:Y:S02]  /*c940*/  FFMA.FTZ R4, R174, c[0x0][0x2d0], -R133 ;  /* 0x0000b400ae047a23 */ /* 0x002fe40000010885 */
[----:B------:R-:W-:Y:S02]  /*c950*/  FMUL.FTZ R77, R2, R77 ;  /* 0x0000004d024d7220 */ /* 0x000fe40000410000 */
[----:B------:R-:W1:Y:S01]  /*c960*/  MUFU.EX2 R186, R4 ;  /* 0x0000000400ba7308 */ /* 0x000e620000000800 */
[C---:B------:R-:W-:Y:S02]  /*c970*/  FMUL.FTZ R78, R0.reuse, R78 ;  /* 0x0000004e004e7220 */ /* 0x040fe40000410000 */
[----:B------:R-:W-:Y:S02]  /*c980*/  FMUL.FTZ R79, R0, R79 ;  /* 0x0000004f004f7220 */ /* 0x000fe40000410000 */
[--C-:B----4-:R-:W-:Y:S02]  /*c990*/  FFMA.FTZ R134, R189, c[0x0][0x2d0], -R169.reuse ;  /* 0x0000b400bd867a23 */ /* 0x110fe400000108a9 */
[C---:B------:R-:W-:Y:S02]  /*c9a0*/  FMUL.FTZ R80, R2.reuse, R80 ;  /* 0x0000005002507220 */ /* 0x040fe40000410000 */
[----:B------:R-:W-:Y:S01]  /*c9b0*/  FMUL.FTZ R81, R2, R81 ;  /* 0x0000005102517220 */ /* 0x000fe20000410000 */
[----:B--2---:R2:W4:Y:S01]  /*c9c0*/  MUFU.EX2 R223, R134 ;  /* 0x0000008600df7308 */ /* 0x0045220000000800 */
        /* <DEDUP_REMOVED lines=8> */
[C---:B------:R-:W-:Y:S01]  /*ca50*/  FMUL.FTZ R4, R2.reuse, R136 ;  /* 0x0000008802047220 */ /* 0x040fe20000410000 */
[----:B------:R-:W-:Y:S01]  /*ca60*/  F2FP.PACK_AB R136, R243, R240 ;  /* 0x000000f0f388723e */ /* 0x000fe200000000ff */
[----:B------:R-:W-:Y:S02]  /*ca70*/  FMUL.FTZ R89, R2, R89 ;  /* 0x0000005902597220 */ /* 0x000fe40000410000 */
[C---:B------:R-:W-:Y:S02]  /*ca80*/  FMUL.FTZ R90, R0.reuse, R90 ;  /* 0x0000005a005a7220 */ /* 0x040fe40000410000 */
[----:B------:R-:W-:Y:S02]  /*ca90*/  FMUL.FTZ R91, R0, R91 ;  /* 0x0000005b005b7220 */ /* 0x000fe40000410000 */
[C---:B------:R-:W-:Y:S05]  /*caa0*/  HMMA.16816.F32 R4, R136.reuse, R12, R4 ;  /* 0x0000000c8804723c */ /* 0x040fea0000001804 */
[C---:B------:R-:W-:Y:S02]  /*cab0*/  FMUL.FTZ R92, R2.reuse, R92 ;  /* 0x0000005c025c7220 */ /* 0x040fe40000410000 */
[C---:B------:R-:W-:Y:S01]  /*cac0*/  FMUL.FTZ R12, R2.reuse, R144 ;  /* 0x00000090020c7220 */ /* 0x040fe20000410000 */
[C---:B------:R-:W-:Y:S04]  /*cad0*/  HMMA.16816.F32 R8, R136.reuse, R14, R8 ;  /* 0x0000000e8808723c */ /* 0x040fe80000001808 */
[C---:B------:R-:W-:Y:S02]  /*cae0*/  FMUL.FTZ R13, R2.reuse, R145 ;  /* 0x00000091020d7220 */ /* 0x040fe40000410000 */
[----:B------:R-:W-:Y:S02]  /*caf0*/  FMUL.FTZ R93, R2, R93 ;  /* 0x0000005d025d7220 */ /* 0x000fe40000410000 */
[C---:B------:R-:W-:Y:S04]  /*cb00*/  FMUL.FTZ R14, R0.reuse, R146 ;  /* 0x00000092000e7220 */ /* 0x040fe80000410000 */
[C---:B------:R-:W-:Y:S02]  /*cb10*/  FMUL.FTZ R15, R0.reuse, R147 ;  /* 0x00000093000f7220 */ /* 0x040fe40000410000 */
[----:B------:R-:W1:Y:S01]  /*cb20*/  LDSM.16.MT88.4 R144, [R193+0x2100] ;  /* 0x00210000c190783b */ /* 0x000e620000004200 */
[C---:B------:R-:W-:Y:S02]  /*cb30*/  FMUL.FTZ R94, R0.reuse, R94 ;  /* 0x0000005e005e7220 */ /* 0x040fe40000410000 */
[----:B------:R-:W-:Y:S02]  /*cb40*/  FMUL.FTZ R95, R0, R95 ;  /* 0x0000005f005f7220 */ /* 0x000fe40000410000 */
[C---:B------:R-:W-:Y:S03]  /*cb50*/  HMMA.16816.F32 R12, R136.reuse, R20, R12 ;  /* 0x00000014880c723c */ /* 0x040fe6000000180c */
[C---:B------:R-:W-:Y:S02]  /*cb60*/  FMUL.FTZ R96, R2.reuse, R96 ;  /* 0x0000006002607220 */ /* 0x040fe40000410000 */
[C---:B------:R-:W-:Y:S02]  /*cb70*/  FMUL.FTZ R97, R2.reuse, R97 ;  /* 0x0000006102617220 */ /* 0x040fe40000410000 */
[C---:B------:R-:W-:Y:S01]  /*cb80*/  FMUL.FTZ R20, R2.reuse, R152 ;  /* 0x0000009802147220 */ /* 0x040fe20000410000 */
[C---:B------:R-:W-:Y:S04]  /*cb90*/  HMMA.16816.F32 R16, R136.reuse, R22, R16 ;  /* 0x000000168810723c */ /* 0x040fe80000001810 */
[----:B------:R-:W-:Y:S02]  /*cba0*/  FMUL.FTZ R21, R2, R153 ;  /* 0x0000009902157220 */ /* 0x000fe40000410000 */
[----:B--2---:R-:W-:Y:S02]  /*cbb0*/  FFMA.FTZ R134, R190, c[0x0][0x2d0], -R169 ;  /* 0x0000b400be867a23 */ /* 0x004fe400000108a9 */
[C---:B------:R-:W-:Y:S02]  /*cbc0*/  FMUL.FTZ R22, R0.reuse, R154 ;  /* 0x0000009a00167220 */ /* 0x040fe40000410000 */
[----:B------:R2:W5:Y:S02]  /*cbd0*/  MUFU.EX2 R222, R134 ;  /* 0x0000008600de7308 */ /* 0x0005640000000800 */
[C---:B------:R-:W-:Y:S02]  /*cbe0*/  FMUL.FTZ R23, R0.reuse, R155 ;  /* 0x0000009b00177220 */ /* 0x040fe40000410000 */
[----:B------:R-:W-:Y:S01]  /*cbf0*/  LDSM.16.MT88.4 R152, [R196+0x900] ;  /* 0x00090000c498783b */ /* 0x000fe20000004200 */
        /* <DEDUP_REMOVED lines=8> */
[C---:B------:R-:W-:Y:S02]  /*cc80*/  FMUL.FTZ R102, R0.reuse, R102 ;  /* 0x0000006600667220 */ /* 0x040fe40000410000 */
[C---:B------:R-:W-:Y:S04]  /*cc90*/  FMUL.FTZ R30, R0.reuse, R162 ;  /* 0x000000a2001e7220 */ /* 0x040fe80000410000 */
[C---:B------:R-:W-:Y:S02]  /*cca0*/  FMUL.FTZ R31, R0.reuse, R163 ;  /* 0x000000a3001f7220 */ /* 0x040fe40000410000 */
[----:B------:R-:W-:Y:S01]  /*ccb0*/  LDSM.16.MT88.4 R160, [R196+0x1900] ;  /* 0x00190000c4a0783b */ /* 0x000fe20000004200 */
[----:B------:R-:W-:Y:S02]  /*ccc0*/  FMUL.FTZ R103, R0, R103 ;  /* 0x0000006700677220 */ /* 0x000fe40000410000 */
[C---:B------:R-:W-:Y:S02]  /*ccd0*/  FMUL.FTZ R104, R2.reuse, R104 ;  /* 0x0000006802687220 */ /* 0x040fe40000410000 */
        /* <DEDUP_REMOVED lines=11> */
[C---:B------:R-:W-:Y:S01]  /*cd90*/  HMMA.16816.F32 R40, R136.reuse, R146, R40 ;  /* 0x000000928828723c */ /* 0x040fe20000001828 */
[----:B------:R-:W1:Y:S03]  /*cda0*/  LDSM.16.MT88.4 R144, [R195+0x2100] ;  /* 0x00210000c390783b */ /* 0x000e660000004200 */
[C---:B------:R-:W-:Y:S02]  /*cdb0*/  FMUL.FTZ R112, R2.reuse, R112 ;  /* 0x0000007002707220 */ /* 0x040fe40000410000 */
[----:B------:R-:W-:Y:S02]  /*cdc0*/  FMUL.FTZ R113, R2, R113 ;  /* 0x0000007102717220 */ /* 0x000fe40000410000 */
[C---:B------:R-:W-:Y:S04]  /*cdd0*/  HMMA.16816.F32 R44, R136.reuse, R148, R44 ;  /* 0x00000094882c723c */ /* 0x040fe8000000182c */
[C---:B------:R-:W-:Y:S02]  /*cde0*/  FMUL.FTZ R114, R0.reuse, R114 ;  /* 0x0000007200727220 */ /* 0x040fe40000410000 */
[----:B------:R-:W-:Y:S02]  /*cdf0*/  FMUL.FTZ R115, R0, R115 ;  /* 0x0000007300737220 */ /* 0x000fe40000410000 */
[C---:B------:R-:W-:Y:S01]  /*ce00*/  HMMA.16816.F32 R48, R136.reuse, R150, R48 ;  /* 0x000000968830723c */ /* 0x040fe20000001830 */
[----:B------:R-:W2:Y:S03]  /*ce10*/  LDSM.16.MT88.4 R148, [R193+0x4100] ;  /* 0x00410000c194783b */ /* 0x000ea60000004200 */
        /* <DEDUP_REMOVED lines=18> */
[C---:B--2---:R-:W-:Y:S04]  /*cf40*/  HMMA.16816.F32 R68, R136.reuse, R148, R68 ;  /* 0x000000948844723c */ /* 0x044fe80000001844 */
[C---:B------:R-:W-:Y:S02]  /*cf50*/  FMUL.FTZ R128, R2.reuse, R128 ;  /* 0x0000008002807220 */ /* 0x040fe40000410000 */
[----:B------:R-:W-:Y:S02]  /*cf60*/  FMUL.FTZ R129, R2, R129 ;  /* 0x0000008102817220 */ /* 0x000fe40000410000 */
[C---:B------:R-:W-:Y:S01]  /*cf70*/  HMMA.16816.F32 R72, R136.reuse, R150, R72 ;  /* 0x000000968848723c */ /* 0x040fe20000001848 */
[----:B------:R-:W2:Y:S03]  /*cf80*/  LDSM.16.MT88.4 R148, [R195+0x4100] ;  /* 0x00410000c394783b */ /* 0x000ea60000004200 */
[C---:B------:R-:W-:Y:S02]  /*cf90*/  FMUL.FTZ R130, R0.reuse, R130 ;  /* 0x0000008200827220 */ /* 0x040fe40000410000 */
[----:B------:R-:W-:Y:S02]  /*cfa0*/  FMUL.FTZ R131, R0, R131 ;  /* 0x0000008300837220 */ /* 0x000fe40000410000 */
[----:B------:R-:W-:Y:S01]  /*cfb0*/  FFMA.FTZ R134, R191, c[0x0][0x2d0], -R133 ;  /* 0x0000b400bf867a23 */ /* 0x000fe20000010885 */
[C---:B---3--:R-:W-:Y:S03]  /*cfc0*/  HMMA.16816.F32 R76, R136.reuse, R140, R76 ;  /* 0x0000008c884c723c */ /* 0x048fe6000000184c */
[----:B------:R3:W2:Y:S01]  /*cfd0*/  MUFU.EX2 R182, R134 ;  /* 0x0000008600b67308 */ /* 0x0006a20000000800 */
[----:B------:R-:W-:Y:S02]  /*cfe0*/  FFMA.FTZ R2, R2, R227, R240 ;  /* 0x000000e302027223 */ /* 0x000fe400000100f0 */
[----:B------:R-:W-:Y:S02]  /*cff0*/  FFMA.FTZ R0, R0, R226, R185 ;  /* 0x000000e200007223 */ /* 0x000fe400000100b9 */
[C---:B------:R-:W-:Y:S01]  /*d000*/  HMMA.16816.F32 R80, R136.reuse, R142, R80 ;  /* 0x0000008e8850723c */ /* 0x040fe20000001850 */
[----:B------:R-:W5:Y:S03]  /*d010*/  LDSM.16.MT88.4 R140, [R193+0x6100] ;  /* 0x00610000c18c783b */ /* 0x000f660000004200 */
[----:B------:R-:W-:Y:S02]  /*d020*/  FADD.FTZ R2, R243, R2 ;  /* 0x00000002f3027221 */ /* 0x000fe40000010000 */
[----:B------:R-:W-:Y:S02]  /*d030*/  FADD.FTZ R0, R188, R0 ;  /* 0x00000000bc007221 */ /* 0x000fe40000010000 */
[C---:B-1----:R-:W-:Y:S04]  /*d040*/  HMMA.16816.F32 R84, R136.reuse, R144, R84 ;  /* 0x000000908854723c */ /* 0x042fe80000001854 */
[----:B------:R-:W-:Y:S02]  /*d050*/  FADD.FTZ R2, R242, R2 ;  /* 0x00000002f2027221 */ /* 0x000fe40000010000 */
[----:B------:R-:W-:Y:S02]  /*d060*/  FADD.FTZ R0, R187, R0 ;  /* 0x00000000bb007221 */ /* 0x000fe40000010000 */
[C---:B------:R-:W-:Y:S01]  /*d070*/  HMMA.16816.F32 R88, R136.reuse, R146, R88 ;  /* 0x000000928858723c */ /* 0x040fe20000001858 */
[----:B------:R-:W1:Y:S03]  /*d080*/  LDSM.16.MT88.4 R144, [R194+0x6100] ;  /* 0x00610000c290783b */ /* 0x000e660000004200 */
[----:B---3--:R-:W-:Y:S02]  /*d090*/  FFMA.FTZ R134, R221, c[0x0][0x2d0], -R133 ;  /* 0x0000b400dd867a23 */ /* 0x008fe40000010885 */
[----:B------:R-:W-:Y:S02]  /*d0a0*/  FADD.FTZ R2, R241, R2 ;  /* 0x00000002f1027221 */ /* 0x000fe40000010000 */
[C---:B--2---:R-:W-:Y:S01]  /*d0b0*/  HMMA.16816.F32 R92, R136.reuse, R148, R92 ;  /* 0x00000094885c723c */ /* 0x044fe2000000185c */
[----:B------:R2:W3:Y:S03]  /*d0c0*/  MUFU.EX2 R181, R134 ;  /* 0x0000008600b57308 */ /* 0x0004e60000000800 */
[----:B------:R-:W-:Y:S02]  /*d0d0*/  FADD.FTZ R2, R225, R2 ;  /* 0x00000002e1027221 */ /* 0x000fe40000010000 */
[----:B------:R-:W-:Y:S02]  /*d0e0*/  FADD.FTZ R0, R186, R0 ;  /* 0x00000000ba007221 */ /* 0x000fe40000010000 */
[C---:B------:R-:W-:Y:S01]  /*d0f0*/  HMMA.16816.F32 R96, R136.reuse, R150, R96 ;  /* 0x000000968860723c */ /* 0x040fe20000001860 */
[----:B------:R-:W3:Y:S03]  /*d100*/  LDSM.16.MT88.4 R148, [R196+0x6100] ;  /* 0x00610000c494783b */ /* 0x000ee60000004200 */
[----:B------:R-:W-:Y:S02]  /*d110*/  FADD.FTZ R2, R224, R2 ;  /* 0x00000002e0027221 */ /* 0x000fe40000010000 */
[----:B------:R-:W-:Y:S02]  /*d120*/  FADD.FTZ R0, R184, R0 ;  /* 0x00000000b8007221 */ /* 0x000fe40000010000 */
[----:B----4-:R-:W-:Y:S01]  /*d130*/  FADD.FTZ R2, R223, R2 ;  /* 0x00000002df027221 */ /* 0x010fe20000010000 */
[C---:B-----5:R-:W-:Y:S03]  /*d140*/  HMMA.16816.F32 R100, R136.reuse, R140, R100 ;  /* 0x0000008c8864723c */ /* 0x060fe60000001864 */
[----:B------:R-:W-:Y:S02]  /*d150*/  FADD.FTZ R2, R222, R2 ;  /* 0x00000002de027221 */ /* 0x000fe40000010000 */
[----:B------:R-:W-:Y:S03]  /*d160*/  FADD.FTZ R0, R183, R0 ;  /* 0x00000000b7007221 */ /* 0x000fe60000010000 */
[C---:B------:R-:W-:Y:S01]  /*d170*/  HMMA.16816.F32 R104, R136.reuse, R142, R104 ;  /* 0x0000008e8868723c */ /* 0x040fe20000001868 */
[----:B------:R-:W4:Y:S03]  /*d180*/  LDSM.16.MT88.4 R140, [R195+0x6100] ;  /* 0x00610000c38c783b */ /* 0x000f260000004200 */
[--C-:B--2---:R-:W-:Y:S02]  /*d190*/  FFMA.FTZ R134, R244, c[0x0][0x2d0], -R169.reuse ;  /* 0x0000b400f4867a23 */ /* 0x104fe400000108a9 */
[----:B------:R-:W-:Y:S02]  /*d1a0*/  FADD.FTZ R0, R182, R0 ;  /* 0x00000000b6007221 */ /* 0x000fe40000010000 */
[C---:B-1----:R-:W-:Y:S01]  /*d1b0*/  HMMA.16816.F32 R108, R136.reuse, R144, R108 ;  /* 0x00000090886c723c */ /* 0x042fe2000000186c */
[----:B------:R1:W2:Y:S03]  /*d1c0*/  MUFU.EX2 R221, R134 ;  /* 0x0000008600dd7308 */ /* 0x0002a60000000800 */
[----:B---3--:R-:W-:Y:S04]  /*d1d0*/  FADD.FTZ R0, R181, R0 ;  /* 0x00000000b5007221 */ /* 0x008fe80000010000 */
[C---:B------:R-:W-:Y:S01]  /*d1e0*/  HMMA.16816.F32 R112, R136.reuse, R146, R112 ;  /* 0x000000928870723c */ /* 0x040fe20000001870 */
[----:B------:R-:W3:Y:S07]  /*d1f0*/  LDSM.16.MT88.4 R144, [R193+0x900] ;  /* 0x00090000c190783b */ /* 0x000eee0000004200 */
[C---:B------:R-:W-:Y:S08]  /*d200*/  HMMA.16816.F32 R116, R136.reuse, R148, R116 ;  /* 0x000000948874723c */ /* 0x040ff00000001874 */
[C---:B------:R-:W-:Y:S01]  /*d210*/  HMMA.16816.F32 R120, R136.reuse, R150, R120 ;  /* 0x000000968878723c */ /* 0x040fe20000001878 */
[----:B------:R-:W5:Y:S03]  /*d220*/  LDSM.16.MT88.4 R148, [R194+0x900] ;  /* 0x00090000c294783b */ /* 0x000f660000004200 */
[----:B-1----:R-:W-:Y:S02]  /*d230*/  FFMA.FTZ R134, R245, c[0x0][0x2d0], -R169 ;  /* 0x0000b400f5867a23 */ /* 0x002fe400000108a9 */
[----:B--2---:R-:W-:Y:S02]  /*d240*/  FADD.FTZ R2, R221, R2 ;  /* 0x00000002dd027221 */ /* 0x004fe40000010000 */
[----:B------:R1:W2:Y:S01]  /*d250*/  MUFU.EX2 R191, R134 ;  /* 0x0000008600bf7308 */ /* 0x0002a20000000800 */
[C---:B----4-:R-:W-:Y:S08]  /*d260*/  HMMA.16816.F32 R124, R136.reuse, R140, R124 ;  /* 0x0000008c887c723c */ /* 0x050ff0000000187c */
[----:B------:R-:W-:Y:S01]  /*d270*/  HMMA.16816.F32 R128, R136, R142, R128 ;  /* 0x0000008e8880723c */ /* 0x000fe20000001880 */
[----:B------:R-:W4:Y:S06]  /*d280*/  LDSM.16.MT88.4 R140, [R195+0x900] ;  /* 0x00090000c38c783b */ /* 0x000f2c0000004200 */
[----:B------:R-:W-:Y:S02]  /*d290*/  F2FP.PACK_AB R136, R224, R225 ;  /* 0x000000e1e088723e */ /* 0x000fe400000000ff */
[----:B------:R-:W-:Y:S03]  /*d2a0*/  F2FP.PACK_AB R137, R183, R184 ;  /* 0x000000b8b789723e */ /* 0x000fe600000000ff */
[----:B------:R-:W-:Y:S02]  /*d2b0*/  F2FP.PACK_AB R138, R222, R223 ;  /* 0x000000dfde8a723e */ /* 0x000fe400000000ff */
[----:B------:R-:W-:Y:S01]  /*d2c0*/  F2FP.PACK_AB R139, R181, R182 ;  /* 0x000000b6b58b723e */ /* 0x000fe200000000ff */
[--C-:B-1----:R-:W-:Y:S02]  /*d2d0*/  FFMA.FTZ R134, R246, c[0x0][0x2d0], -R133.reuse ;  /* 0x0000b400f6867a23 */ /* 0x102fe40000010885 */
[----:B--2---:R-:W-:Y:S02]  /*d2e0*/  FADD.FTZ R2, R191, R2 ;  /* 0x00000002bf027221 */ /* 0x004fe40000010000 */
[----:B------:R1:W2:Y:S02]  /*d2f0*/  MUFU.EX2 R177, R134 ;  /* 0x0000008600b17308 */ /* 0x0002a40000000800 */
[C---:B---3--:R-:W-:Y:S08]  /*d300*/  HMMA.16816.F32 R4, R136.reuse, R144, R4 ;  /* 0x000000908804723c */ /* 0x048ff00000001804 */
[C---:B------:R-:W-:Y:S01]  /*d310*/  HMMA.16816.F32 R8, R136.reuse, R146, R8 ;  /* 0x000000928808723c */ /* 0x040fe20000001808 */
[----:B------:R-:W3:Y:S07]  /*d320*/  LDSM.16.MT88.4 R144, [R193+0x2900] ;  /* 0x00290000c190783b */ /* 0x000eee0000004200 */
[C---:B-----5:R-:W-:Y:S04]  /*d330*/  HMMA.16816.F32 R12, R136.reuse, R148, R12 ;  /* 0x00000094880c723c */ /* 0x060fe8000000180c */
[----:B-1----:R-:W-:Y:S04]  /*d340*/  FFMA.FTZ R134, R247, c[0x0][0x2d0], -R133 ;  /* 0x0000b400f7867a23 */ /* 0x002fe80000010885 */
[C---:B------:R-:W-:Y:S01]  /*d350*/  HMMA.16816.F32 R16, R136.reuse, R150, R16 ;  /* 0x000000968810723c */ /* 0x040fe20000001810 */
[----:B------:R-:W1:Y:S01]  /*d360*/  LDSM.16.MT88.4 R148, [R196+0x2900] ;  /* 0x00290000c494783b */ /* 0x000e620000004200 */
[----:B------:R5:W3:Y:S02]  /*d370*/  MUFU.EX2 R176, R134 ;  /* 0x0000008600b07308 */ /* 0x000ae40000000800 */
[----:B--2---:R-:W-:Y:S04]  /*d380*/  FADD.FTZ R0, R177, R0 ;  /* 0x00000000b1007221 */ /* 0x004fe80000010000 */
[C---:B------:R-:W-:Y:S08]  /*d390*/  HMMA.16816.F32 R20, R136.reuse, R152, R20 ;  /* 0x000000988814723c */ /* 0x040ff00000001814 */
[C---:B------:R-:W-:Y:S01]  /*d3a0*/  HMMA.16816.F32 R24, R136.reuse, R154, R24 ;  /* 0x0000009a8818723c */ /* 0x040fe20000001818 */
[----:B------:R-:W2:Y:S07]  /*d3b0*/  LDSM.16.MT88.4 R152, [R195+0x2900] ;  /* 0x00290000c398783b */ /* 0x000eae0000004200 */
[C---:B----4-:R-:W-:Y:S04]  /*d3c0*/  HMMA.16816.F32 R28, R136.reuse, R140, R28 ;  /* 0x0000008c881c723c */ /* 0x050fe8000000181c */
[--C-:B-----5:R-:W-:Y:S02]  /*d3d0*/  FFMA.FTZ R134, R248, c[0x0][0x2d0], -R169.reuse ;  /* 0x0000b400f8867a23 */ /* 0x120fe400000108a9 */
[----:B---3--:R-:W-:Y:S02]  /*d3e0*/  FADD.FTZ R0, R176, R0 ;  /* 0x00000000b0007221 */ /* 0x008fe40000010000 */
[C---:B------:R-:W-:Y:S01]  /*d3f0*/  HMMA.16816.F32 R32, R136.reuse, R142, R32 ;  /* 0x0000008e8820723c */ /* 0x040fe20000001820 */
[----:B------:R-:W3:Y:S01]  /*d400*/  LDSM.16.MT88.4 R140, [R193+0x4900] ;  /* 0x00490000c18c783b */ /* 0x000ee20000004200 */
[----:B------:R4:W5:Y:S06]  /*d410*/  MUFU.EX2 R190, R134 ;  /* 0x0000008600be7308 */ /* 0x00096c0000000800 */
[C---:B------:R-:W-:Y:S08]  /*d420*/  HMMA.16816.F32 R36, R136.reuse, R144, R36 ;  /* 0x000000908824723c */ /* 0x040ff00000001824 */
[C---:B------:R-:W-:Y:S01]  /*d430*/  HMMA.16816.F32 R40, R136.reuse, R146, R40 ;  /* 0x000000928828723c */ /* 0x040fe20000001828 */
[----:B------:R-:W3:Y:S07]  /*d440*/  LDSM.16.MT88.4 R144, [R194+0x4900] ;  /* 0x00490000c290783b */ /* 0x000eee0000004200 */
[C---:B------:R-:W-:Y:S04]  /*d450*/  HMMA.16816.F32 R44, R136.reuse, R156, R44 ;  /* 0x0000009c882c723c */ /* 0x040fe8000000182c */
[----:B----4-:R-:W-:Y:S02]  /*d460*/  FFMA.FTZ R134, R249, c[0x0][0x2d0], -R169 ;  /* 0x0000b400f9867a23 */ /* 0x010fe400000108a9 */
[----:B-----5:R-:W-:Y:S02]  /*d470*/  FADD.FTZ R2, R190, R2 ;  /* 0x00000002be027221 */ /* 0x020fe40000010000 */
[C---:B------:R-:W-:Y:S01]  /*d480*/  HMMA.16816.F32 R48, R136.reuse, R158, R48 ;  /* 0x0000009e8830723c */ /* 0x040fe20000001830 */
[----:B------:R-:W4:Y:S01]  /*d490*/  LDSM.16.MT88.4 R156, [R196+0x4900] ;  /* 0x00490000c49c783b */ /* 0x000f220000004200 */
[----:B------:R5:W3:Y:S06]  /*d4a0*/  MUFU.EX2 R189, R134 ;  /* 0x0000008600bd7308 */ /* 0x000aec0000000800 */
[C---:B-1----:R-:W-:Y:S08]  /*d4b0*/  HMMA.16816.F32 R52, R136.reuse, R148, R52 ;  /* 0x000000948834723c */ /* 0x042ff00000001834 */
[C---:B------:R-:W-:Y:S01]  /*d4c0*/  HMMA.16816.F32 R56, R136.reuse, R150, R56 ;  /* 0x000000968838723c */ /* 0x040fe20000001838 */
[----:B------:R-:W1:Y:S07]  /*d4d0*/  LDSM.16.MT88.4 R148, [R195+0x4900] ;  /* 0x00490000c394783b */ /* 0x000e6e0000004200 */
[C---:B--2---:R-:W-:Y:S04]  /*d4e0*/  HMMA.16816.F32 R60, R136.reuse, R152, R60 ;  /* 0x00000098883c723c */ /* 0x044fe8000000183c */
[--C-:B-----5:R-:W-:Y:S02]  /*d4f0*/  FFMA.FTZ R134, R250, c[0x0][0x2d0], -R133.reuse ;  /* 0x0000b400fa867a23 */ /* 0x120fe40000010885 */
[----:B---3--:R-:W-:Y:S02]  /*d500*/  FADD.FTZ R2, R189, R2 ;  /* 0x00000002bd027221 */ /* 0x008fe40000010000 */
[C---:B------:R-:W-:Y:S01]  /*d510*/  HMMA.16816.F32 R64, R136.reuse, R154, R64 ;  /* 0x0000009a8840723c */ /* 0x040fe20000001840 */
[----:B------:R-:W-:Y:S01]  /*d520*/  LDSM.16.MT88.4 R152, [R196+0x6900] ;  /* 0x00690000c498783b */ /* 0x000fe20000004200 */
[----:B------:R2:W3:Y:S06]  /*d530*/  MUFU.EX2 R175, R134 ;  /* 0x0000008600af7308 */ /* 0x0004ec0000000800 */
[C---:B------:R-:W-:Y:S08]  /*d540*/  HMMA.16816.F32 R68, R136.reuse, R140, R68 ;  /* 0x0000008c8844723c */ /* 0x040ff00000001844 */
[C---:B------:R-:W-:Y:S01]  /*d550*/  HMMA.16816.F32 R72, R136.reuse, R142, R72 ;  /* 0x0000008e8848723c */ /* 0x040fe20000001848 */
[----:B------:R-:W5:Y:S07]  /*d560*/  LDSM.16.MT88.4 R140, [R193+0x6900] ;  /* 0x00690000c18c783b */ /* 0x000f6e0000004200 */
[C---:B------:R-:W-:Y:S04]  /*d570*/  HMMA.16816.F32 R76, R136.reuse, R144, R76 ;  /* 0x00000090884c723c */ /* 0x040fe8000000184c */
[----:B--2---:R-:W-:Y:S02]  /*d580*/  FFMA.FTZ R134, R251, c[0x0][0x2d0], -R133 ;  /* 0x0000b400fb867a23 */ /* 0x004fe40000010885 */
[----:B---3--:R-:W-:Y:S02]  /*d590*/  FADD.FTZ R0, R175, R0 ;  /* 0x00000000af007221 */ /* 0x008fe40000010000 */
[C---:B------:R-:W-:Y:S01]  /*d5a0*/  HMMA.16816.F32 R80, R136.reuse, R146, R80 ;  /* 0x000000928850723c */ /* 0x040fe20000001850 */
[----:B------:R-:W2:Y:S01]  /*d5b0*/  LDSM.16.MT88.4 R144, [R194+0x6900] ;  /* 0x00690000c290783b */ /* 0x000ea20000004200 */
[----:B------:R3:W3:Y:S06]  /*d5c0*/  MUFU.EX2 R174, R134 ;  /* 0x0000008600ae7308 */ /* 0x0006ec0000000800 */
[C---:B----4-:R-:W-:Y:S08]  /*d5d0*/  HMMA.16816.F32 R84, R136.reuse, R156, R84 ;  /* 0x0000009c8854723c */ /* 0x050ff00000001854 */
[C---:B------:R-:W-:Y:S01]  /*d5e0*/  HMMA.16816.F32 R88, R136.reuse, R158, R88 ;  /* 0x0000009e8858723c */ /* 0x040fe20000001858 */
[----:B------:R-:W-:Y:S07]  /*d5f0*/  LDSM.16.MT88.4 R156, [R194+0x1100] ;  /* 0x00110000c29c783b */ /* 0x000fee0000004200 */
[C---:B-1----:R-:W-:Y:S04]  /*d600*/  HMMA.16816.F32 R92, R136.reuse, R148, R92 ;  /* 0x00000094885c723c */ /* 0x042fe8000000185c */
[--C-:B---3--:R-:W-:Y:S02]  /*d610*/  FFMA.FTZ R134, R170, c[0x0][0x2d0], -R169.reuse ;  /* 0x0000b400aa867a23 */ /* 0x108fe400000108a9 */
[----:B------:R-:W-:Y:S02]  /*d620*/  FADD.FTZ R0, R174, R0 ;  /* 0x00000000ae007221 */ /* 0x000fe40000010000 */
[C---:B------:R-:W-:Y:S01]  /*d630*/  HMMA.16816.F32 R96, R136.reuse, R150, R96 ;  /* 0x000000968860723c */ /* 0x040fe20000001860 */
[----:B------:R-:W1:Y:S01]  /*d640*/  LDSM.16.MT88.4 R148, [R195+0x6900] ;  /* 0x00690000c394783b */ /* 0x000e620000004200 */
[----:B------:R3:W4:Y:S06]  /*d650*/  MUFU.EX2 R180, R134 ;  /* 0x0000008600b47308 */ /* 0x00072c0000000800 */
[C---:B-----5:R-:W-:Y:S08]  /*d660*/  HMMA.16816.F32 R100, R136.reuse, R140, R100 ;  /* 0x0000008c8864723c */ /* 0x060ff00000001864 */
[C---:B------:R-:W-:Y:S01]  /*d670*/  HMMA.16816.F32 R104, R136.reuse, R142, R104 ;  /* 0x0000008e8868723c */ /* 0x040fe20000001868 */
[----:B------:R-:W5:Y:S07]  /*d680*/  LDSM.16.MT88.4 R140, [R193+0x1100] ;  /* 0x00110000c18c783b */ /* 0x000f6e0000004200 */
[C---:B--2---:R-:W-:Y:S04]  /*d690*/  HMMA.16816.F32 R108, R136.reuse, R144, R108 ;  /* 0x00000090886c723c */ /* 0x044fe8000000186c */
[----:B---3--:R-:W-:Y:S02]  /*d6a0*/  FFMA.FTZ R134, R171, c[0x0][0x2d0], -R169 ;  /* 0x0000b400ab867a23 */ /* 0x008fe400000108a9 */
[----:B----4-:R-:W-:Y:S02]  /*d6b0*/  FADD.FTZ R2, R180, R2 ;  /* 0x00000002b4027221 */ /* 0x010fe40000010000 */
[C---:B------:R-:W-:Y:S01]  /*d6c0*/  HMMA.16816.F32 R112, R136.reuse, R146, R112 ;  /* 0x000000928870723c */ /* 0x040fe20000001870 */
[----:B------:R-:W2:Y:S01]  /*d6d0*/  LDSM.16.MT88.4 R144, [R196+0x1100] ;  /* 0x00110000c490783b */ /* 0x000ea20000004200 */
[----:B------:R3:W4:Y:S06]  /*d6e0*/  MUFU.EX2 R179, R134 ;  /* 0x0000008600b37308 */ /* 0x00072c0000000800 */
[C---:B------:R-:W-:Y:S08]  /*d6f0*/  HMMA.16816.F32 R116, R136.reuse, R152, R116 ;  /* 0x000000988874723c */ /* 0x040ff00000001874 */
[C---:B------:R-:W-:Y:S01]  /*d700*/  HMMA.16816.F32 R120, R136.reuse, R154, R120 ;  /* 0x0000009a8878723c */ /* 0x040fe20000001878 */
[----:B------:R-:W-:Y:S07]  /*d710*/  LDSM.16.MT88.4 R152, [R194+0x3100] ;  /* 0x00310000c298783b */ /* 0x000fee0000004200 */
[C---:B-1----:R-:W-:Y:S04]  /*d720*/  HMMA.16816.F32 R124, R136.reuse, R148, R124 ;  /* 0x00000094887c723c */ /* 0x042fe8000000187c */
[--C-:B---3--:R-:W-:Y:S04]  /*d730*/  FFMA.FTZ R134, R252, c[0x0][0x2d0], -R133.reuse ;  /* 0x0000b400fc867a23 */ /* 0x108fe80000010885 */
[----:B------:R-:W-:Y:S01]  /*d740*/  HMMA.16816.F32 R128, R136, R150, R128 ;  /* 0x000000968880723c */ /* 0x000fe20000001880 */
[----:B------:R-:W1:Y:S01]  /*d750*/  LDSM.16.MT88.4 R148, [R195+0x1100] ;  /* 0x00110000c394783b */ /* 0x000e620000004200 */
[----:B------:R3:W-:Y:S05]  /*d760*/  MUFU.EX2 R173, R134 ;  /* 0x0000008600ad7308 */ /* 0x0007ea0000000800 */
[----:B------:R-:W-:Y:S02]  /*d770*/  F2FP.PACK_AB R136, R191, R221 ;  /* 0x000000ddbf88723e */ /* 0x000fe400000000ff */
[----:B------:R-:W-:Y:S03]  /*d780*/  F2FP.PACK_AB R137, R176, R177 ;  /* 0x000000b1b089723e */ /* 0x000fe600000000ff */
[----:B------:R-:W-:Y:S02]  /*d790*/  F2FP.PACK_AB R138, R189, R190 ;  /* 0x000000bebd8a723e */ /* 0x000fe400000000ff */
[----:B------:R-:W-:Y:S07]  /*d7a0*/  F2FP.PACK_AB R139, R174, R175 ;  /* 0x000000afae8b723e */ /* 0x000fee00000000ff */
[C---:B-----5:R-:W-:Y:S03]  /*d7b0*/  HMMA.16816.F32 R4, R136.reuse, R140, R4 ;  /* 0x0000008c8804723c */ /* 0x060fe60000001804 */
[--C-:B---3--:R-:W-:Y:S02]  /*d7c0*/  FFMA.FTZ R134, R172, c[0x0][0x2d0], -R133.reuse ;  /* 0x0000b400ac867a23 */ /* 0x108fe40000010885 */
[----:B------:R-:W-:Y:S03]  /*d7d0*/  FFMA.FTZ R133, R168, c[0x0][0x2d0], -R133 ;  /* 0x0000b400a8857a23 */ /* 0x000fe60000010885 */
[C---:B------:R-:W-:Y:S01]  /*d7e0*/  HMMA.16816.F32 R8, R136.reuse, R142, R8 ;  /* 0x0000008e8808723c */ /* 0x040fe20000001808 */
[----:B------:R-:W3:Y:S01]  /*d7f0*/  LDSM.16.MT88.4 R140, [R193+0x3100] ;  /* 0x00310000c18c783b */ /* 0x000ee20000004200 */
[----:B------:R5:W-:Y:S02]  /*d800*/  MUFU.EX2 R172, R134 ;  /* 0x0000008600ac7308 */ /* 0x000be40000000800 */
[----:B----4-:R-:W-:Y:S04]  /*d810*/  F2FP.PACK_AB R168, R179, R180 ;  /* 0x000000b4b3a8723e */ /* 0x010fe800000000ff */
[C---:B------:R-:W-:Y:S04]  /*d820*/  HMMA.16816.F32 R12, R136.reuse, R156, R12 ;  /* 0x0000009c880c723c */ /* 0x040fe8000000180c */
[----:B------:R-:W4:Y:S04]  /*d830*/  MUFU.EX2 R133, R133 ;  /* 0x0000008500857308 */ /* 0x000f280000000800 */
[C---:B------:R-:W-:Y:S01]  /*d840*/  HMMA.16816.F32 R16, R136.reuse, R158, R16 ;  /* 0x0000009e8810723c */ /* 0x040fe20000001810 */
[----:B------:R-:W3:Y:S07]  /*d850*/  LDSM.16.MT88.4 R156, [R196+0x3100] ;  /* 0x00310000c49c783b */ /* 0x000eee0000004200 */
[C---:B--2---:R-:W-:Y:S04]  /*d860*/  HMMA.16816.F32 R20, R136.reuse, R144, R20 ;  /* 0x000000908814723c */ /* 0x044fe80000001814 */
[--C-:B-----5:R-:W-:Y:S04]  /*d870*/  FFMA.FTZ R134, R238, c[0x0][0x2d0], -R169.reuse ;  /* 0x0000b400ee867a23 */ /* 0x120fe800000108a9 */
[C---:B------:R-:W-:Y:S01]  /*d880*/  HMMA.16816.F32 R24, R136.reuse, R146, R24 ;  /* 0x000000928818723c */ /* 0x040fe20000001818 */
[----:B------:R-:W2:Y:S01]  /*d890*/  LDSM.16.MT88.4 R144, [R195+0x3100] ;  /* 0x00310000c390783b */ /* 0x000ea20000004200 */
[----:B------:R5:W-:Y:S02]  /*d8a0*/  MUFU.EX2 R178, R134 ;  /* 0x0000008600b27308 */ /* 0x000be40000000800 */
[----:B----4-:R-:W-:Y:S04]  /*d8b0*/  F2FP.PACK_AB R171, R133, R135 ;  /* 0x0000008785ab723e */ /* 0x010fe800000000ff */
[C---:B-1----:R-:W-:Y:S08]  /*d8c0*/  HMMA.16816.F32 R28, R136.reuse, R148, R28 ;  /* 0x00000094881c723c */ /* 0x042ff0000000181c */
[C---:B------:R-:W-:Y:S01]  /*d8d0*/  HMMA.16816.F32 R32, R136.reuse, R150, R32 ;  /* 0x000000968820723c */ /* 0x040fe20000001820 */
[----:B------:R-:W-:Y:S07]  /*d8e0*/  LDSM.16.MT88.4 R148, [R194+0x5100] ;  /* 0x00510000c294783b */ /* 0x000fee0000004200 */
[C---:B---3--:R-:W-:Y:S04]  /*d8f0*/  HMMA.16816.F32 R36, R136.reuse, R140, R36 ;  /* 0x0000008c8824723c */ /* 0x048fe80000001824 */
[----:B-----5:R-:W-:Y:S01]  /*d900*/  FFMA.FTZ R134, R239, c[0x0][0x2d0], -R169 ;  /* 0x0000b400ef867a23 */ /* 0x020fe200000108a9 */
[----:B------:R-:W-:Y:S03]  /*d910*/  F2FP.PACK_AB R169, R172, R173 ;  /* 0x000000adaca9723e */ /* 0x000fe600000000ff */
[C---:B------:R-:W-:Y:S01]  /*d920*/  HMMA.16816.F32 R40, R136.reuse, R142, R40 ;  /* 0x0000008e8828723c */ /* 0x040fe20000001828 */
[----:B------:R-:W1:Y:S01]  /*d930*/  LDSM.16.MT88.4 R140, [R193+0x5100] ;  /* 0x00510000c18c783b */ /* 0x000e620000004200 */
[----:B------:R-:W3:Y:S06]  /*d940*/  MUFU.EX2 R134, R134 ;  /* 0x0000008600867308 */ /* 0x000eec0000000800 */
[C---:B------:R-:W-:Y:S08]  /*d950*/  HMMA.16816.F32 R44, R136.reuse, R152, R44 ;  /* 0x00000098882c723c */ /* 0x040ff0000000182c */
[C---:B------:R-:W-:Y:S01]  /*d960*/  HMMA.16816.F32 R48, R136.reuse, R154, R48 ;  /* 0x0000009a8830723c */ /* 0x040fe20000001830 */
[----:B------:R-:W4:Y:S07]  /*d970*/  LDSM.16.MT88.4 R152, [R196+0x5100] ;  /* 0x00510000c498783b */ /* 0x000f2e0000004200 */
[C---:B------:R-:W-:Y:S04]  /*d980*/  HMMA.16816.F32 R52, R136.reuse, R156, R52 ;  /* 0x0000009c8834723c */ /* 0x040fe80000001834 */
[----:B---3--:R-:W-:Y:S04]  /*d990*/  F2FP.PACK_AB R170, R134, R178 ;  /* 0x000000b286aa723e */ /* 0x008fe800000000ff */
        /* <DEDUP_REMOVED lines=11> */
[C---:B----4-:R-:W-:Y:S08]  /*da50*/  HMMA.16816.F32 R84, R136.reuse, R152, R84 ;  /* 0x000000988854723c */ /* 0x050ff00000001854 */
[C---:B------:R-:W-:Y:S01]  /*da60*/  HMMA.16816.F32 R88, R136.reuse, R154, R88 ;  /* 0x0000009a8858723c */ /* 0x040fe20000001858 */
[----:B------:R-:W4:Y:S07]  /*da70*/  LDSM.16.MT88.4 R152, [R195+0x7100] ;  /* 0x00710000c398783b */ /* 0x000f2e0000004200 */
[C---:B---3--:R-:W-:Y:S08]  /*da80*/  HMMA.16816.F32 R92, R136.reuse, R156, R92 ;  /* 0x0000009c885c723c */ /* 0x048ff0000000185c */
[C---:B------:R-:W-:Y:S01]  /*da90*/  HMMA.16816.F32 R96, R136.reuse, R158, R96 ;  /* 0x0000009e8860723c */ /* 0x040fe20000001860 */
[----:B------:R-:W-:Y:S07]  /*daa0*/  LDSM.16.MT88.4 R156, [R194+0x1900] ;  /* 0x00190000c29c783b */ /* 0x000fee0000004200 */
[C---:B-1----:R-:W-:Y:S08]  /*dab0*/  HMMA.16816.F32 R100, R136.reuse, R140, R100 ;  /* 0x0000008c8864723c */ /* 0x042ff00000001864 */
[C---:B------:R-:W-:Y:S01]  /*dac0*/  HMMA.16816.F32 R104, R136.reuse, R142, R104 ;  /* 0x0000008e8868723c */ /* 0x040fe20000001868 */
[----:B------:R-:W1:Y:S07]  /*dad0*/  LDSM.16.MT88.4 R140, [R193+0x1900] ;  /* 0x00190000c18c783b */ /* 0x000e6e0000004200 */
[C---:B------:R-:W-:Y:S08]  /*dae0*/  HMMA.16816.F32 R108, R136.reuse, R144, R108 ;  /* 0x00000090886c723c */ /* 0x040ff0000000186c */
[C---:B------:R-:W-:Y:S08]  /*daf0*/  HMMA.16816.F32 R112, R136.reuse, R146, R112 ;  /* 0x000000928870723c */ /* 0x040ff00000001870 */
[C---:B--2---:R-:W-:Y:S08]  /*db00*/  HMMA.16816.F32 R116, R136.reuse, R148, R116 ;  /* 0x000000948874723c */ /* 0x044ff00000001874 */
[C---:B------:R-:W-:Y:S08]  /*db10*/  HMMA.16816.F32 R120, R136.reuse, R150, R120 ;  /* 0x000000968878723c */ /* 0x040ff00000001878 */
[C---:B----4-:R-:W-:Y:S08]  /*db20*/  HMMA.16816.F32 R124, R136.reuse, R152, R124 ;  /* 0x00000098887c723c */ /* 0x050ff0000000187c */
[----:B------:R-:W-:Y:S08]  /*db30*/  HMMA.16816.F32 R128, R136, R154, R128 ;  /* 0x0000009a8880723c */ /* 0x000ff00000001880 */
[C---:B-1----:R-:W-:Y:S01]  /*db40*/  HMMA.16816.F32 R136, R168.reuse, R140, R4 ;  /* 0x0000008ca888723c */ /* 0x042fe20000001804 */
        /* <DEDUP_REMOVED lines=24> */
[C---:B-----5:R-:W-:Y:S08]  /*dcd0*/  HMMA.16816.F32 R68, R168.reuse, R20, R68 ;  /* 0x00000014a844723c */ /* 0x060ff00000001844 */
[C---:B------:R-:W-:Y:S01]  /*dce0*/  HMMA.16816.F32 R72, R168.reuse, R22, R72 ;  /* 0x00000016a848723c */ /* 0x040fe20000001848 */
[----:B------:R-:W5:Y:S07]  /*dcf0*/  LDSM.16.MT88.4 R20, [R194+0x7900] ;  /* 0x00790000c214783b */ /* 0x000f6e0000004200 */
[C---:B-1----:R-:W-:Y:S08]  /*dd00*/  HMMA.16816.F32 R76, R168.reuse, R4, R76 ;  /* 0x00000004a84c723c */ /* 0x042ff0000000184c */
[C---:B------:R-:W-:Y:S01]  /*dd10*/  HMMA.16816.F32 R80, R168.reuse, R6, R80 ;  /* 0x00000006a850723c */ /* 0x040fe20000001850 */
[----:B------:R-:W1:Y:S07]  /*dd20*/  LDSM.16.MT88.4 R4, [R196+0x7900] ;  /* 0x00790000c404783b */ /* 0x000e6e0000004200 */
[C---:B--2---:R-:W-:Y:S08]  /*dd30*/  HMMA.16816.F32 R84, R168.reuse, R8, R84 ;  /* 0x00000008a854723c */ /* 0x044ff00000001854 */
[C---:B------:R-:W-:Y:S01]  /*dd40*/  HMMA.16816.F32 R88, R168.reuse, R10, R88 ;  /* 0x0000000aa858723c */ /* 0x040fe20000001858 */
[----:B------:R-:W2:Y:S07]  /*dd50*/  LDSM.16.MT88.4 R8, [R195+0x7900] ;  /* 0x00790000c308783b */ /* 0x000eae0000004200 */
[C---:B---3--:R-:W-:Y:S01]  /*dd60*/  HMMA.16816.F32 R92, R168.reuse, R12, R92 ;  /* 0x0000000ca85c723c */ /* 0x048fe2000000185c */
[----:B------:R-:W3:Y:S07]  /*dd70*/  LDL R12, [R1+0x68] ;  /* 0x00006800010c7983 */ /* 0x000eee0000100800 */
[C---:B------:R-:W-:Y:S08]  /*dd80*/  HMMA.16816.F32 R96, R168.reuse, R14, R96 ;  /* 0x0000000ea860723c */ /* 0x040ff00000001860 */
[C---:B----4-:R-:W-:Y:S08]  /*dd90*/  HMMA.16816.F32 R100, R168.reuse, R16, R100 ;  /* 0x00000010a864723c */ /* 0x050ff00000001864 */
[C---:B------:R-:W-:Y:S08]  /*dda0*/  HMMA.16816.F32 R104, R168.reuse, R18, R104 ;  /* 0x00000012a868723c */ /* 0x040ff00000001868 */
[C---:B-----5:R-:W-:Y:S08]  /*ddb0*/  HMMA.16816.F32 R108, R168.reuse, R20, R108 ;  /* 0x00000014a86c723c */ /* 0x060ff0000000186c */
[C---:B------:R-:W-:Y:S08]  /*ddc0*/  HMMA.16816.F32 R112, R168.reuse, R22, R112 ;  /* 0x00000016a870723c */ /* 0x040ff00000001870 */
[C---:B-1----:R-:W-:Y:S07]  /*ddd0*/  HMMA.16816.F32 R116, R168.reuse, R4, R116 ;  /* 0x00000004a874723c */ /* 0x042fee0000001874 */
[----:B------:R-:W-:Y:S01]  /*dde0*/  FADD.FTZ R4, R173, R0 ;  /* 0x00000000ad047221 */ /* 0x000fe20000010000 */
[C---:B------:R-:W-:Y:S04]  /*ddf0*/  HMMA.16816.F32 R120, R168.reuse, R6, R120 ;  /* 0x00000006a878723c */ /* 0x040fe80000001878 */
[----:B------:R-:W-:Y:S02]  /*de00*/  FADD.FTZ R0, R179, R2 ;  /* 0x00000002b3007221 */ /* 0x000fe40000010000 */
[----:B------:R-:W-:Y:S02]  /*de10*/  FADD.FTZ R4, R172, R4 ;  /* 0x00000004ac047221 */ /* 0x000fe40000010000 */
[C---:B--2---:R-:W-:Y:S04]  /*de20*/  HMMA.16816.F32 R124, R168.reuse, R8, R124 ;  /* 0x00000008a87c723c */ /* 0x044fe8000000187c */
[----:B------:R-:W-:Y:S02]  /*de30*/  FADD.FTZ R2, R178, R0 ;  /* 0x00000000b2027221 */ /* 0x000fe40000010000 */
[----:B------:R-:W-:Y:S02]  /*de40*/  FADD.FTZ R0, R135, R4 ;  /* 0x0000000487007221 */ /* 0x000fe40000010000 */
[----:B------:R-:W-:Y:S04]  /*de50*/  HMMA.16816.F32 R128, R168, R10, R128 ;  /* 0x0000000aa880723c */ /* 0x000fe80000001880 */
[----:B------:R-:W-:Y:S01]  /*de60*/  FADD.FTZ R2, R134, R2 ;  /* 0x0000000286027221 */ /* 0x000fe20000010000 */
[----:B------:R-:W-:Y:S01]  /*de70*/  MOV R134, R3 ;  /* 0x0000000300867202 */ /* 0x000fe20000000f00 */
[----:B------:R-:W-:Y:S01]  /*de80*/  FADD.FTZ R0, R133, R0 ;  /* 0x0000000085007221 */ /* 0x000fe20000010000 */
[----:B------:R-:W-:Y:S02]  /*de90*/  MOV R133, R132 ;  /* 0x0000008400857202 */ /* 0x000fe40000000f00 */
[----:B------:R1:W-:Y:S04]  /*dea0*/  STL [R1+0x8], R2 ;  /* 0x0000080201007387 */ /* 0x0003e80000100800 */
[----:B------:R1:W-:Y:S01]  /*deb0*/  STL [R1+0xc], R0 ;  /* 0x00000c0001007387 */ /* 0x0003e20000100800 */
[----:B---3--:R-:W-:Y:S02]  /*dec0*/  ISETP.GT.AND P0, PT, R220, R12, PT ;  /* 0x0000000cdc00720c */ /* 0x008fe40003f04270 */
[----:B------:R-:W-:Y:S11]  /*ded0*/  MOV R220, R219 ;  /* 0x000000db00dc7202 */ /* 0x000ff60000000f00 */
[----:B-1----:R-:W-:-:S05]  /*dee0*/  @P0 BRA `(.L_x_900) ;  /* 0xffffc7a000000947 */ /* 0x002fca000383ffff */
.L_x_899:
[----:B------:R-:W-:-:S13]  /*def0*/  ISETP.GE.AND P0, PT, R219, R232, PT ;  /* 0x000000e8db00720c */ /* 0x000fda0003f06270 */
[----:B------:R-:W-:Y:S05]  /*df00*/  @!P0 BRA `(.L_x_901) ;  /* 0x000043c000008947 */ /* 0x000fea0003800000 */
[----:B------:R-:W2:Y:S01]  /*df10*/  LDL.64 R6, [R1+0x60] ;  /* 0x0000600001067983 */ /* 0x000ea20000100a00 */
[----:B------:R-:W-:-:S03]  /*df20*/  ULDC.64 UR4, c[0x0][0x208] ;  /* 0x0000820000047ab9 */ /* 0x000fc60000000a00 */
[----:B-1----:R-:W3:Y:S04]  /*df30*/  LDL.64 R4, [R1+0x48] ;  /* 0x0000480001047983 */ /* 0x002ee80000100a00 */
[----:B------:R-:W4:Y:S04]  /*df40*/  LDL.64 R10, [R1+0x58] ;  /* 0x00005800010a7983 */ /* 0x000f280000100a00 */
[----:B------:R-:W5:Y:S04]  /*df50*/  LDL.64 R8, [R1+0x50] ;  /* 0x0000500001087983 */ /* 0x000f680000100a00 */
[----:B------:R-:W4:Y:S01]  /*df60*/  LDL R0, [R1+0x6c] ;  /* 0x00006c0001007983 */ /* 0x000f220000100800 */
[----:B------:R-:W-:-:S05]  /*df70*/  IMAD.MOV.U32 R2, RZ, RZ, c[0x0][0x2c4] ;  /* 0x0000b100ff027624 */ /* 0x000fca00078e00ff */
[----:B------:R-:W-:Y:S01]  /*df80*/  ISETP.NE.AND P1, PT, R2, 0x1, PT ;  /* 0x000000010200780c */ /* 0x000fe20003f25270 */
[----:B------:R-:W-:Y:S01]  /*df90*/  IMAD.MOV.U32 R134, RZ, RZ, R3 ;  /* 0x000000ffff867224 */ /* 0x000fe200078e0003 */
[----:B------:R-:W-:Y:S01]  /*dfa0*/  MOV R133, R132 ;  /* 0x0000008400857202 */ /* 0x000fe20000000f00 */
[----:B------:R-:W-:Y:S02]  /*dfb0*/  USHF.L.U64.HI UR5, UR4, 0x5, UR5 ;  /* 0x0000000504057899 */ /* 0x000fe40008010205 */
[----:B------:R-:W-:Y:S01]  /*dfc0*/  USHF.L.U32 UR4, UR4, 0x5, URZ ;  /* 0x0000000504047899 */ /* 0x000fe2000800063f */
[----:B--2---:R-:W-:-:S05]  /*dfd0*/  IADD3 R240, P0, R6, 0x40, RZ ;  /* 0x0000004006f07810 */ /* 0x004fca0007f1e0ff */
[----:B---3--:R-:W-:Y:S01]  /*dfe0*/  IMAD.X R241, RZ, RZ, R5, P0 ;  /* 0x000000fffff17224 */ /* 0x008fe200000e0605 */
[----:B------:R-:W-:Y:S02]  /*dff0*/  IADD3 R238, P0, R6, 0x80, RZ ;  /* 0x0000008006ee7810 */ /* 0x000fe40007f1e0ff */
[----:B------:R-:W-:-:S03]  /*e000*/  MOV R4, R6 ;  /* 0x0000000600047202 */ /* 0x000fc60000000f00 */
[--C-:B------:R-:W-:Y:S01]  /*e010*/  IMAD.X R239, RZ, RZ, R5.reuse, P0 ;  /* 0x000000ffffef7224 */ /* 0x100fe200000e0605 */
[----:B------:R-:W-:Y:S01]  /*e020*/  IADD3 R236, P0, R6, 0xc0, RZ ;  /* 0x000000c006ec7810 */ /* 0x000fe20007f1e0ff */
[----:B------:R1:W-:Y:S04]  /*e030*/  STL.64 [R1+0x48], R4 ;  /* 0x0000480401007387 */ /* 0x0003e80000100a00 */
[----:B------:R-:W-:Y:S01]  /*e040*/  IMAD.X R237, RZ, RZ, R5, P0 ;  /* 0x000000ffffed7224 */ /* 0x000fe200000e0605 */
[----:B----4-:R-:W-:-:S04]  /*e050*/  IADD3 R251, P0, R10, 0x40, RZ ;  /* 0x000000400afb7810 */ /* 0x010fc80007f1e0ff */
[----:B-----5:R-:W-:Y:S02]  /*e060*/  IADD3.X R250, RZ, R9, RZ, P0, !PT ;  /* 0x00000009fffa7210 */ /* 0x020fe400007fe4ff */
[----:B------:R-:W-:-:S05]  /*e070*/  IADD3 R249, P0, R10, 0x80, RZ ;  /* 0x000000800af97810 */ /* 0x000fca0007f1e0ff */
[----:B------:R-:W-:Y:S01]  /*e080*/  IMAD.X R248, RZ, RZ, R9, P0 ;  /* 0x000000fffff87224 */ /* 0x000fe200000e0609 */
[----:B------:R-:W-:Y:S01]  /*e090*/  IADD3 R247, P0, R10, 0xc0, RZ ;  /* 0x000000c00af77810 */ /* 0x000fe20007f1e0ff */
[----:B------:R-:W-:-:S04]  /*e0a0*/  @P1 IMAD.HI.U32 R252, R0, c[0x0][0x2c8], RZ ;  /* 0x0000b20000fc1a27 */ /* 0x000fc800078e00ff */
[----:B------:R-:W-:Y:S02]  /*e0b0*/  IMAD.X R246, RZ, RZ, R9, P0 ;  /* 0x000000fffff67224 */ /* 0x000fe400000e0609 */
.L_x_910:
[----:B------:R-:W2:Y:S01]  /*e0c0*/  LDL.64 R8, [R1+0x48] ;  /* 0x0000480001087983 */ /* 0x000ea20000100a00 */
[----:B------:R-:W-:Y:S01]  /*e0d0*/  IMAD.MOV.U32 R3, RZ, RZ, 0x6 ;  /* 0x00000006ff037424 */ /* 0x000fe200078e00ff */
[----:B-1----:R-:W-:Y:S01]  /*e0e0*/  SHF.R.S32.HI R2, RZ, 0x1f, R219 ;  /* 0x0000001fff027819 */ /* 0x002fe200000114db */
[----:B------:R-:W-:Y:S01]  /*e0f0*/  IMAD.MOV.U32 R0, RZ, RZ, c[0x0][0x208] ;  /* 0x00008200ff007624 */ /* 0x000fe200078e00ff */
[----:B------:R-:W-:Y:S04]  /*e100*/  DEPBAR.LE SB0, 0x0 ;  /* 0x000080000000791a */ /* 0x000fe80000000000 */
[----:B------:R-:W3:Y:S01]  /*e110*/  LDL.64 R10, [R1+0x60] ;  /* 0x00006000010a7983 */ /* 0x000ee20000100a00 */
[----:B------:R-:W-:Y:S01]  /*e120*/  IMAD.MOV.U32 R16, RZ, RZ, c[0x0][0x208] ;  /* 0x00008200ff107624 */ /* 0x000fe200078e00ff */
[----:B------:R-:W-:Y:S04]  /*e130*/  SHF.L.U64.HI R0, R0, R3, c[0x0][0x20c] ;  /* 0x0000830000007619 */ /* 0x000fe80000010203 */
[----:B------:R-:W4:Y:S01]  /*e140*/  LDL.64 R244, [R1+0x58] ;  /* 0x0000580001f47983 */ /* 0x000f220000100a00 */
[----:B------:R-:W-:Y:S01]  /*e150*/  SHF.L.U32 R16, R16, 0x6, RZ ;  /* 0x0000000610107819 */ /* 0x000fe200000006ff */
[----:B------:R-:W-:Y:S04]  /*e160*/  IMAD R0, R0, R219, RZ ;  /* 0x000000db00007224 */ /* 0x000fe800078e02ff */
[----:B------:R-:W5:Y:S01]  /*e170*/  LDL.64 R242, [R1+0x50] ;  /* 0x0000500001f27983 */ /* 0x000f620000100a00 */
[-C--:B------:R-:W-:Y:S02]  /*e180*/  IMAD R0, R2, R16.reuse, R0 ;  /* 0x0000001002007224 */ /* 0x080fe400078e0200 */
[CC--:B------:R-:W-:Y:S03]  /*e190*/  IMAD.WIDE.U32 R2, R219.reuse, R16.reuse, R240 ;  /* 0x00000010db027225 */ /* 0x0c0fe600078e00f0 */
[----:B------:R-:W-:Y:S01]  /*e1a0*/  BAR.SYNC.DEFER_BLOCKING 0x0 ;  /* 0x0000000000007b1d */ /* 0x000fe20000010000 */
[CC--:B------:R-:W-:Y:S04]  /*e1b0*/  IMAD.WIDE.U32 R6, R219.reuse, R16.reuse, R238 ;  /* 0x00000010db067225 */ /* 0x0c0fe800078e00ee */
[----:B------:R-:W-:Y:S01]  /*e1c0*/  IMAD.IADD R3, R0, 0x1, R3 ;  /* 0x0000000100037824 */ /* 0x000fe200078e0203 */
        /* <DEDUP_REMOVED lines=8> */
[----:B------:R-:W4:Y:S01]  /*e250*/  LDL R135, [R1+0x70] ;  /* 0x0000700001877983 */ /* 0x000f220000100800 */
[-C--:B-12---:R-:W-:Y:S04]  /*e260*/  IMAD.WIDE.U32 R4, R219, R16.reuse, R8 ;  /* 0x00000010db047225 */ /* 0x086fe800078e0008 */
[----:B------:R-:W-:Y:S01]  /*e270*/  IMAD.IADD R5, R5, 0x1, R0 ;  /* 0x0000000105057824 */ /* 0x000fe200078e0200 */
[C---:B------:R-:W-:Y:S04]  /*e280*/  LEA R14, P0, R4.reuse, c[0x0][0x1f8], 0x1 ;  /* 0x00007e00040e7a11 */ /* 0x040fe800078008ff */
[----:B------:R-:W-:Y:S01]  /*e290*/  LEA.HI.X R15, R4, c[0x0][0x1fc], R5, 0x1, P0 ;  /* 0x00007f00040f7a11 */ /* 0x000fe200000f0c05 */
[----:B------:R-:W-:Y:S01]  /*e2a0*/  IMAD.IADD R4, R0, 0x1, R7 ;  /* 0x0000000100047824 */ /* 0x000fe200078e0207 */
[C---:B------:R-:W-:Y:S04]  /*e2b0*/  LEA R12, P0, R2.reuse, c[0x0][0x1f8], 0x1 ;  /* 0x00007e00020c7a11 */ /* 0x040fe800078008ff */
[----:B------:R-:W-:Y:S01]  /*e2c0*/  LEA.HI.X R13, R2, c[0x0][0x1fc], R3, 0x1, P0 ;  /* 0x00007f00020d7a11 */ /* 0x000fe200000f0c03 */
[CC--:B------:R-:W-:Y:S01]  /*e2d0*/  IMAD.WIDE.U32 R2, R219.reuse, R16.reuse, R236 ;  /* 0x00000010db027225 */ /* 0x0c0fe200078e00ec */
[C---:B------:R-:W-:Y:S01]  /*e2e0*/  LEA R230, P0, R6.reuse, c[0x0][0x1f8], 0x1 ;  /* 0x00007e0006e67a11 */ /* 0x040fe200078008ff */
[----:B-----5:R-:W2:Y:S03]  /*e2f0*/  LDL R242, [R1+0x40] ;  /* 0x0000400001f27983 */ /* 0x020ea60000100800 */
[----:B------:R-:W-:Y:S01]  /*e300*/  LEA.HI.X R231, R6, c[0x0][0x1fc], R4, 0x1, P0 ;  /* 0x00007f0006e77a11 */ /* 0x000fe200000f0c04 */
[C---:B------:R-:W-:Y:S01]  /*e310*/  IMAD.WIDE.U32 R4, R219.reuse, R16, UR4 ;  /* 0x00000004db047e25 */ /* 0x040fe2000f8e0010 */
[----:B------:R-:W-:Y:S02]  /*e320*/  LEA R228, P0, R2, c[0x0][0x1f8], 0x1 ;  /* 0x00007e0002e47a11 */ /* 0x000fe400078008ff */
[C---:B------:R-:W-:Y:S01]  /*e330*/  IADD3 R3, R0.reuse, R3, RZ ;  /* 0x0000000300037210 */ /* 0x040fe20007ffe0ff */
[----:B------:R-:W-:Y:S01]  /*e340*/  IMAD.IADD R0, R0, 0x1, R5 ;  /* 0x0000000100007824 */ /* 0x000fe200078e0205 */
[----:B------:R-:W-:Y:S02]  /*e350*/  LDSM.16.M88.4 R16, [R192+0x8900] ;  /* 0x00890000c010783b */ /* 0x000fe40000000200 */
[----:B------:R-:W-:Y:S02]  /*e360*/  LEA.HI.X R229, R2, c[0x0][0x1fc], R3, 0x1, P0 ;  /* 0x00007f0002e57a11 */ /* 0x000fe400000f0c03 */
[-C--:B---3--:R-:W-:Y:S05]  /*e370*/  IADD3 R2, P0, R10, R4.reuse, RZ ;  /* 0x000000040a027210 */ /* 0x088fea0007f1e0ff */
[----:B------:R-:W-:Y:S01]  /*e380*/  IMAD.X R3, R0, 0x1, R9, P0 ;  /* 0x0000000100037824 */ /* 0x000fe200000e0609 */
[C---:B------:R-:W-:Y:S01]  /*e390*/  LEA R226, P0, R2.reuse, c[0x0][0x1f8], 0x1 ;  /* 0x00007e0002e27a11 */ /* 0x040fe200078008ff */
[----:B------:R-:W1:Y:S03]  /*e3a0*/  LDSM.16.M88.4 R8, [R192+0x8100] ;  /* 0x00810000c008783b */ /* 0x000e660000000200 */
[----:B------:R-:W-:Y:S02]  /*e3b0*/  LEA.HI.X R227, R2, c[0x0][0x1fc], R3, 0x1, P0 ;  /* 0x00007f0002e37a11 */ /* 0x000fe400000f0c03 */
[-C--:B------:R-:W-:Y:S01]  /*e3c0*/  IADD3 R2, P0, R240, R4.reuse, RZ ;  /* 0x00000004f0027210 */ /* 0x080fe20007f1e0ff */
[----:B------:R-:W-:Y:S01]  /*e3d0*/  @!PT LDS RZ, [RZ] ;  /* 0x00000000fffff984 */ /* 0x000fe20000000800 */
[----:B------:R-:W-:Y:S01]  /*e3e0*/  @!PT LDS RZ, [RZ] ;  /* 0x00000000fffff984 */ /* 0x000fe20000000800 */
[----:B------:R-:W-:Y:S01]  /*e3f0*/  @!PT LDS RZ, [RZ] ;  /* 0x00000000fffff984 */ /* 0x000fe20000000800 */
[----:B------:R3:W-:Y:S04]  /*e400*/  LDGSTS.E.BYPASS.LTC128B.128 [R233+0x100], [R14.64], !P3 ;  /* 0x001000000ee97fae */ /* 0x0007e8000d901d48 */
[----:B------:R-:W-:Y:S01]  /*e410*/  IMAD.X R3, R0, 0x1, R241, P0 ;  /* 0x0000000100037824 */ /* 0x000fe200000e06f1 */
[C---:B------:R-:W-:Y:S01]  /*e420*/  LEA R224, P0, R2.reuse, c[0x0][0x1f8], 0x1 ;  /* 0x00007e0002e07a11 */ /* 0x040fe200078008ff */
[----:B------:R3:W-:Y:S03]  /*e430*/  LDGSTS.E.BYPASS.LTC128B.128 [R233+0x2100], [R12.64], !P6 ;  /* 0x021000000ce97fae */ /* 0x0007e6000f101d48 */
[----:B------:R-:W-:Y:S02]  /*e440*/  LEA.HI.X R225, R2, c[0x0][0x1fc], R3, 0x1, P0 ;  /* 0x00007f0002e17a11 */ /* 0x000fe400000f0c03 */
[-C--:B------:R-:W-:Y:S01]  /*e450*/  IADD3 R2, P0, R238, R4.reuse, RZ ;  /* 0x00000004ee027210 */ /* 0x080fe20007f1e0ff */
[----:B------:R5:W-:Y:S03]  /*e460*/  LDGSTS.E.BYPASS.LTC128B.128 [R233+0x4100], [R230.64], !P5 ;  /* 0x04100000e6e97fae */ /* 0x000be6000e901d48 */
[----:B------:R-:W-:Y:S02]  /*e470*/  IADD3.X R3, R0, R239, RZ, P0, !PT ;  /* 0x000000ef00037210 */ /* 0x000fe400007fe4ff */
[C---:B------:R-:W-:Y:S01]  /*e480*/  LEA R222, P0, R2.reuse, c[0x0][0x1f8], 0x1 ;  /* 0x00007e0002de7a11 */ /* 0x040fe200078008ff */
[----:B------:R3:W-:Y:S03]  /*e490*/  LDGSTS.E.BYPASS.LTC128B.128 [R233+0x6100], [R228.64], !P4 ;  /* 0x06100000e4e97fae */ /* 0x0007e6000e101d48 */
[----:B------:R-:W-:Y:S02]  /*e4a0*/  LEA.HI.X R223, R2, c[0x0][0x1fc], R3, 0x1, P0 ;  /* 0x00007f0002df7a11 */ /* 0x000fe400000f0c03 */
[----:B------:R-:W-:Y:S01]  /*e4b0*/  IADD3 R4, P0, R236, R4, RZ ;  /* 0x00000004ec047210 */ /* 0x000fe20007f1e0ff */
[----:B------:R3:W-:Y:S04]  /*e4c0*/  LDGSTS.E.BYPASS.LTC128B.128 [R233+0x1100], [R226.64], !P3 ;  /* 0x01100000e2e97fae */ /* 0x0007e8000d901d48 */
[----:B------:R-:W-:Y:S01]  /*e4d0*/  IMAD.X R0, R0, 0x1, R237, P0 ;  /* 0x0000000100007824 */ /* 0x000fe200000e06ed */
[C---:B------:R-:W-:Y:S01]  /*e4e0*/  LEA R220, P0, R4.reuse, c[0x0][0x1f8], 0x1 ;  /* 0x00007e0004dc7a11 */ /* 0x040fe200078008ff */
[----:B------:R4:W-:Y:S03]  /*e4f0*/  LDGSTS.E.BYPASS.LTC128B.128 [R233+0x3100], [R224.64], !P6 ;  /* 0x03100000e0e97fae */ /* 0x0009e6000f101d48 */
[----:B------:R-:W-:Y:S02]  /*e500*/  LEA.HI.X R221, R4, c[0x0][0x1fc], R0, 0x1, P0 ;  /* 0x00007f0004dd7a11 */ /* 0x000fe400000f0c00 */
[C---:B-1----:R-:W-:Y:S01]  /*e510*/  HMMA.16816.F32 R4, R32.reuse, R8, RZ ;  /* 0x000000082004723c */ /* 0x042fe200000018ff */
[----:B------:R1:W-:Y:S02]  /*e520*/  LDGSTS.E.BYPASS.LTC128B.128 [R233+0x5100], [R222.64], !P5 ;  /* 0x05100000dee97fae */ /* 0x0003e4000e901d48 */
[C---:B------:R-:W-:Y:S04]  /*e530*/  ISETP.GT.AND P0, PT, R219.reuse, R232, PT ;  /* 0x000000e8db00720c */ /* 0x040fe80003f04270 */
[----:B------:R1:W-:Y:S01]  /*e540*/  LDGSTS.E.BYPASS.LTC128B.128 [R233+0x7100], [R220.64], !P4 ;  /* 0x07100000dce97fae */ /* 0x0003e2000e101d48 */
[C---:B------:R-:W-:Y:S05]  /*e550*/  HMMA.16816.F32 R8, R32.reuse, R10, RZ ;  /* 0x0000000a2008723c */ /* 0x040fea00000018ff */
[----:B------:R-:W0:Y:S03]  /*e560*/  LDGDEPBAR ;  /* 0x00000000000079af */ /* 0x000e260000000000 */
[C---:B---3--:R-:W-:Y:S08]  /*e570*/  HMMA.16816.F32 R12, R32.reuse, R16, RZ ;  /* 0x00000010200c723c */ /* 0x048ff000000018ff */
[C---:B------:R-:W-:Y:S08]  /*e580*/  HMMA.16816.F32 R16, R32.reuse, R18, RZ ;  /* 0x000000122010723c */ /* 0x040ff000000018ff */
[C---:B------:R-:W-:Y:S08]  /*e590*/  HMMA.16816.F32 R20, R32.reuse, R24, RZ ;  /* 0x000000182014723c */ /* 0x040ff000000018ff */
[C---:B------:R-:W-:Y:S08]  /*e5a0*/  HMMA.16816.F32 R24, R32.reuse, R26, RZ ;  /* 0x0000001a2018723c */ /* 0x040ff000000018ff */
[C---:B------:R-:W-:Y:S07]  /*e5b0*/  HMMA.16816.F32 R28, R32.reuse, R168, RZ ;  /* 0x000000a8201c723c */ /* 0x040fee00000018ff */
[----:B------:R-:W-:Y:S01]  /*e5c0*/  @P0 IADD3 R168, R219, -0x1, RZ ;  /* 0xffffffffdba80810 */ /* 0x000fe20007ffe0ff */
[----:B------:R-:W-:Y:S04]  /*e5d0*/  HMMA.16816.F32 R32, R32, R170, RZ ;  /* 0x000000aa2020723c */ /* 0x000fe800000018ff */
[----:B------:R-:W-:Y:S03]  /*e5e0*/  @P0 SHF.R.S32.HI R0, RZ, 0x1f, R168 ;  /* 0x0000001fff000819 */ /* 0x000fe600000114a8 */
[----:B------:R-:W-:Y:S01]  /*e5f0*/  IMAD.MOV.U32 R171, RZ, RZ, c[0x0][0x1e0] ;  /* 0x00007800ffab7624 */ /* 0x000fe200078e00ff */
[C---:B------:R-:W-:Y:S05]  /*e600*/  HMMA.16816.F32 R4, R172.reuse, R176, R4 ;  /* 0x000000b0ac04723c */ /* 0x040fea0000001804 */
[----:B------:R-:W-:Y:S01]  /*e610*/  @P0 IMAD R0, R0, c[0x0][0x1e0], RZ ;  /* 0x0000780000000a24 */ /* 0x000fe200078e02ff */
[----:B------:R-:W-:Y:S02]  /*e620*/  SHF.L.U32 R171, R171, 0x5, RZ ;  /* 0x00000005abab7819 */ /* 0x000fe400000006ff */
[C---:B------:R-:W-:Y:S04]  /*e630*/  HMMA.16816.F32 R8, R172.reuse, R178, R8 ;  /* 0x000000b2ac08723c */ /* 0x040fe80000001808 */
[C---:B------:R-:W-:Y:S02]  /*e640*/  @P0 IMAD R0, R168.reuse, c[0x0][0x1e4], R0 ;  /* 0x00007900a8000a24 */ /* 0x040fe400078e0200 */
[----:B------:R-:W-:Y:S02]  /*e650*/  @P0 IMAD.WIDE.U32 R168, R168, c[0x0][0x1e0], RZ ;  /* 0x00007800a8a80a25 */ /* 0x000fe400078e00ff */
[C---:B------:R-:W-:Y:S04]  /*e660*/  HMMA.16816.F32 R12, R172.reuse, R180, R12 ;  /* 0x000000b4ac0c723c */ /* 0x040fe8000000180c */
[----:B------:R-:W-:Y:S02]  /*e670*/  @P0 IMAD.IADD R0, R169, 0x1, R0 ;  /* 0x00000001a9000824 */ /* 0x000fe400078e0200 */
[C---:B------:R-:W-:Y:S02]  /*e680*/  @P0 IMAD.SHL.U32 R2, R168.reuse, 0x40, RZ ;  /* 0x00000040a8020824 */ /* 0x040fe400078e00ff */
[C---:B------:R-:W-:Y:S04]  /*e690*/  HMMA.16816.F32 R16, R172.reuse, R182, R16 ;  /* 0x000000b6ac10723c */ /* 0x040fe80000001810 */
[----:B------:R-:W-:Y:S02]  /*e6a0*/  @P0 SHF.L.U64.HI R0, R168, 0x6, R0 ;  /* 0x00000006a8000819 */ /* 0x000fe40000010200 */
[----:B----4-:R-:W-:Y:S02]  /*e6b0*/  @P0 IADD3 R3, P1, R2, R244, RZ ;  /* 0x000000f402030210 */ /* 0x010fe40007f3e0ff */
[C---:B------:R-:W-:Y:S04]  /*e6c0*/  HMMA.16816.F32 R20, R172.reuse, R184, R20 ;  /* 0x000000b8ac14723c */ /* 0x040fe80000001814 */
[----:B------:R-:W-:Y:S02]  /*e6d0*/  @P0 IADD3.X R132, R0, R243, RZ, P1, !PT ;  /* 0x000000f300840210 */ /* 0x000fe40000ffe4ff */
[C---:B------:R-:W-:Y:S02]  /*e6e0*/  @P0 LEA R234, P1, R3.reuse, c[0x0][0x1c8], 0x1 ;  /* 0x0000720003ea0a11 */ /* 0x040fe400078208ff */
[C---:B------:R-:W-:Y:S04]  /*e6f0*/  HMMA.16816.F32 R24, R172.reuse, R186, R24 ;  /* 0x000000baac18723c */ /* 0x040fe80000001818 */
[----:B------:R-:W-:Y:S02]  /*e700*/  @P0 LEA.HI.X R235, R3, c[0x0][0x1cc], R132, 0x1, P1 ;  /* 0x0000730003eb0a11 */ /* 0x000fe400008f0c84 */
[----:B------:R-:W-:Y:S02]  /*e710*/  @P0 IADD3 R3, P1, R2, R251, RZ ;  /* 0x000000fb02030210 */ /* 0x000fe40007f3e0ff */
[C---:B------:R-:W-:Y:S04]  /*e720*/  HMMA.16816.F32 R28, R172.reuse, R188, R28 ;  /* 0x000000bcac1c723c */ /* 0x040fe8000000181c */
[----:B------:R-:W-:Y:S01]  /*e730*/  @P0 IMAD.X R132, R0, 0x1, R250, P1 ;  /* 0x0000000100840824 */ /* 0x000fe200008e06fa */
[C---:B-----5:R-:W-:Y:S03]  /*e740*/  @P0 LEA R230, P1, R3.reuse, c[0x0][0x1c8], 0x1 ;  /* 0x0000720003e60a11 */ /* 0x060fe600078208ff */
[----:B------:R-:W-:Y:S01]  /*e750*/  HMMA.16816.F32 R32, R172, R190, R32 ;  /* 0x000000beac20723c */ /* 0x000fe20000001820 */
[----:B------:R-:W-:Y:S03]  /*e760*/  LDSM.16.M88.4 R172, [R198+0x8100] ;  /* 0x00810000c6ac783b */ /* 0x000fe60000000200 */
[----:B------:R-:W-:Y:S02]  /*e770*/  @P0 LEA.HI.X R231, R3, c[0x0][0x1cc], R132, 0x1, P1 ;  /* 0x0000730003e70a11 */ /* 0x000fe400008f0c84 */
[----:B------:R-:W-:Y:S06]  /*e780*/  @P0 IADD3 R3, P1, R2, R249, RZ ;  /* 0x000000f902030210 */ /* 0x000fec0007f3e0ff */
[----:B------:R-:W-:Y:S01]  /*e790*/  @P0 IMAD.X R132, R0, 0x1, R248, P1 ;  /* 0x0000000100840824 */ /* 0x000fe200008e06f8 */
[C---:B------:R-:W-:Y:S04]  /*e7a0*/  @P0 LEA R228, P1, R3.reuse, c[0x0][0x1c8], 0x1 ;  /* 0x0000720003e40a11 */ /* 0x040fe800078208ff */
[----:B------:R-:W-:Y:S02]  /*e7b0*/  @P0 LEA.HI.X R229, R3, c[0x0][0x1cc], R132, 0x1, P1 ;  /* 0x0000730003e50a11 */ /* 0x000fe400008f0c84 */
[----:B------:R-:W-:Y:S05]  /*e7c0*/  @P0 IADD3 R3, P1, R2, R247, RZ ;  /* 0x000000f702030210 */ /* 0x000fea0007f3e0ff */
[----:B------:R-:W-:Y:S01]  /*e7d0*/  @P0 IMAD.X R132, R0, 0x1, R246, P1 ;  /* 0x0000000100840824 */ /* 0x000fe200008e06f6 */
[C---:B------:R-:W-:Y:S04]  /*e7e0*/  @P0 LEA R226, P1, R3.reuse, c[0x0][0x1c8], 0x1 ;  /* 0x0000720003e20a11 */ /* 0x040fe800078208ff */
[----:B------:R-:W-:Y:S02]  /*e7f0*/  @P0 LEA.HI.X R227, R3, c[0x0][0x1cc], R132, 0x1, P1 ;  /* 0x0000730003e30a11 */ /* 0x000fe400008f0c84 */
[----:B------:R-:W-:Y:S02]  /*e800*/  @P0 IADD3 R132, P1, R171, R2, RZ ;  /* 0x00000002ab840210 */ /* 0x000fe40007f3e0ff */
[----:B------:R-:W3:Y:S03]  /*e810*/  LDSM.16.M88.4 R168, [R202+0x10100] ;  /* 0x01010000caa8783b */ /* 0x000ee60000000200 */
[----:B------:R-:W-:Y:S01]  /*e820*/  @P0 IMAD.X R3, R135, 0x1, R0, P1 ;  /* 0x0000000187030824 */ /* 0x000fe200008e0600 */
[----:B------:R-:W-:Y:S05]  /*e830*/  @P0 IADD3 R0, P1, R132, R244, RZ ;  /* 0x000000f484000210 */ /* 0x000fea0007f3e0ff */
[----:B------:R-:W-:Y:S01]  /*e840*/  @P0 IMAD.X R2, R3, 0x1, R243, P1 ;  /* 0x0000000103020824 */ /* 0x000fe200008e06f3 */
[C---:B------:R-:W-:Y:S02]  /*e850*/  @P0 LEA R224, P1, R0.reuse, c[0x0][0x1c8], 0x1 ;  /* 0x0000720000e00a11 */ /* 0x040fe400078208ff */
[----:B------:R-:W-:Y:S02]  /*e860*/  MOV R243, c[0x0][0x2c4] ;  /* 0x0000b10000f37a02 */ /* 0x000fe40000000f00 */
[----:B------:R-:W-:Y:S02]  /*e870*/  @P0 LEA.HI.X R225, R0, c[0x0][0x1cc], R2, 0x1, P1 ;  /* 0x0000730000e10a11 */ /* 0x000fe400008f0c02 */
[----:B------:R-:W-:Y:S02]  /*e880*/  @P0 IADD3 R0, P1, R132, R251, RZ ;  /* 0x000000fb84000210 */ /* 0x000fe40007f3e0ff */
[----:B------:R-:W-:Y:S01]  /*e890*/  ISETP.NE.AND P2, PT, R243, 0x1, PT ;  /* 0x00000001f300780c */ /* 0x000fe20003f45270 */
[----:B------:R-:W-:Y:S01]  /*e8a0*/  IMAD.MOV.U32 R243, RZ, RZ, 0x1 ;  /* 0x00000001fff37424 */ /* 0x000fe200078e00ff */
[C---:B------:R-:W-:Y:S02]  /*e8b0*/  @P0 IADD3.X R2, R3.reuse, R250, RZ, P1, !PT ;  /* 0x000000fa03020210 */ /* 0x040fe40000ffe4ff */
[C---:B------:R-:W-:Y:S04]  /*e8c0*/  @P0 LEA R188, P1, R0.reuse, c[0x0][0x1c8], 0x1 ;  /* 0x0000720000bc0a11 */ /* 0x040fe800078208ff */
[----:B------:R-:W-:Y:S02]  /*e8d0*/  @P0 LEA.HI.X R189, R0, c[0x0][0x1cc], R2, 0x1, P1 ;  /* 0x0000730000bd0a11 */ /* 0x000fe400008f0c02 */
[----:B------:R-:W-:Y:S05]  /*e8e0*/  @P0 IADD3 R0, P1, R132, R249, RZ ;  /* 0x000000f984000210 */ /* 0x000fea0007f3e0ff */
[C---:B------:R-:W-:Y:S01]  /*e8f0*/  @P0 IMAD.X R2, R3.reuse, 0x1, R248, P1 ;  /* 0x0000000103020824 */ /* 0x040fe200008e06f8 */
[C---:B------:R-:W-:Y:S04]  /*e900*/  @P0 LEA R176, P1, R0.reuse, c[0x0][0x1c8], 0x1 ;  /* 0x0000720000b00a11 */ /* 0x040fe800078208ff */
[----:B------:R-:W-:Y:S01]  /*e910*/  @P0 LEA.HI.X R177, R0, c[0x0][0x1cc], R2, 0x1, P1 ;  /* 0x0000730000b10a11 */ /* 0x000fe200008f0c02 */
[C---:B---3--:R-:W-:Y:S05]  /*e920*/  HMMA.16816.F32 R4, R168.reuse, R172, R4 ;  /* 0x000000aca804723c */ /* 0x048fea0000001804 */
[----:B------:R-:W-:Y:S03]  /*e930*/  @P0 IADD3 R0, P1, R132, R247, RZ ;  /* 0x000000f784000210 */ /* 0x000fe60007f3e0ff */
[C---:B------:R-:W-:Y:S01]  /*e940*/  HMMA.16816.F32 R8, R168.reuse, R174, R8 ;  /* 0x000000aea808723c */ /* 0x040fe20000001808 */
[----:B------:R-:W3:Y:S03]  /*e950*/  LDSM.16.M88.4 R172, [R198+0x8900] ;  /* 0x00890000c6ac783b */ /* 0x000ee60000000200 */
[----:B------:R-:W-:Y:S04]  /*e960*/  @P0 IMAD.X R2, R3, 0x1, R246, P1 ;  /* 0x0000000103020824 */ /* 0x000fe800008e06f6 */
[C---:B---3--:R-:W-:Y:S08]  /*e970*/  HMMA.16816.F32 R12, R168.reuse, R172, R12 ;  /* 0x000000aca80c723c */ /* 0x048ff0000000180c */
[C---:B------:R-:W-:Y:S01]  /*e980*/  HMMA.16816.F32 R16, R168.reuse, R174, R16 ;  /* 0x000000aea810723c */ /* 0x040fe20000001810 */
[----:B------:R-:W3:Y:S07]  /*e990*/  LDSM.16.M88.4 R172, [R198+0x9100] ;  /* 0x00910000c6ac783b */ /* 0x000eee0000000200 */
[C---:B---3--:R-:W-:Y:S08]  /*e9a0*/  HMMA.16816.F32 R20, R168.reuse, R172, R20 ;  /* 0x000000aca814723c */ /* 0x048ff00000001814 */
[C---:B------:R-:W-:Y:S01]  /*e9b0*/  HMMA.16816.F32 R24, R168.reuse, R174, R24 ;  /* 0x000000aea818723c */ /* 0x040fe20000001818 */
[----:B------:R-:W3:Y:S07]  /*e9c0*/  LDSM.16.M88.4 R172, [R198+0x9900] ;  /* 0x00990000c6ac783b */ /* 0x000eee0000000200 */
[C---:B---3--:R-:W-:Y:S08]  /*e9d0*/  HMMA.16816.F32 R28, R168.reuse, R172, R28 ;  /* 0x000000aca81c723c */ /* 0x048ff0000000181c */
[----:B------:R-:W-:Y:S01]  /*e9e0*/  HMMA.16816.F32 R32, R168, R174, R32 ;  /* 0x000000aea820723c */ /* 0x000fe20000001820 */
[----:B------:R-:W-:Y:S06]  /*e9f0*/  LDSM.16.M88.4 R168, [R201+0x10100] ;  /* 0x01010000c9a8783b */ /* 0x000fec0000000200 */
[----:B------:R-:W3:Y:S02]  /*ea00*/  LDSM.16.M88.4 R172, [R197] ;  /* 0x00000000c5ac783b */ /* 0x000ee40000000200 */
[C---:B---3--:R-:W-:Y:S08]  /*ea10*/  HMMA.16816.F32 R4, R168.reuse, R172, R4 ;  /* 0x000000aca804723c */ /* 0x048ff00000001804 */
[C---:B------:R-:W-:Y:S01]  /*ea20*/  HMMA.16816.F32 R8, R168.reuse, R174, R8 ;  /* 0x000000aea808723c */ /* 0x040fe20000001808 */
[----:B------:R-:W3:Y:S07]  /*ea30*/  LDSM.16.M88.4 R172, [R197+0x800] ;  /* 0x00080000c5ac783b */ /* 0x000eee0000000200 */
        /* <DEDUP_REMOVED lines=9> */
[----:B------:R-:W3:Y:S02]  /*ead0*/  LDSM.16.M88.4 R172, [R192+0xa100] ;  /* 0x00a10000c0ac783b */ /* 0x000ee40000000200 */
        /* <DEDUP_REMOVED lines=15> */
[----:B------:R-:W3:Y:S07]  /*ebd0*/  LDSM.16.M88.4 R172, [R214] ;  /* 0x00000000d6ac783b */ /* 0x000eee0000000200 */
[C---:B---3--:R-:W-:Y:S08]  /*ebe0*/  HMMA.16816.F32 R12, R168.reuse, R172, R12 ;  /* 0x000000aca80c723c */ /* 0x048ff0000000180c */
[C---:B------:R-:W-:Y:S01]  /*ebf0*/  HMMA.16816.F32 R16, R168.reuse, R174, R16 ;  /* 0x000000aea810723c */ /* 0x040fe20000001810 */
[----:B------:R-:W3:Y:S07]  /*ec00*/  LDSM.16.M88.4 R172, [R213] ;  /* 0x00000000d5ac783b */ /* 0x000eee0000000200 */
[C---:B---3--:R-:W-:Y:S08]  /*ec10*/  HMMA.16816.F32 R20, R168.reuse, R172, R20 ;  /* 0x000000aca814723c */ /* 0x048ff00000001814 */
[C---:B------:R-:W-:Y:S01]  /*ec20*/  HMMA.16816.F32 R24, R168.reuse, R174, R24 ;  /* 0x000000aea818723c */ /* 0x040fe20000001818 */
[----:B------:R-:W3:Y:S07]  /*ec30*/  LDSM.16.M88.4 R172, [R212] ;  /* 0x00000000d4ac783b */ /* 0x000eee0000000200 */
        /* <DEDUP_REMOVED lines=123> */
[----:B------:R-:W3:Y:S11]  /*f3f0*/  LDSM.16.M88.4 R172, [R197+0x6800] ;  /* 0x00680000c5ac783b */ /* 0x000ef60000000200 */
[----:B------:R-:W-:Y:S04]  /*f400*/  @!UPT UIADD3 URZ, URZ, URZ, URZ ;  /* 0x0000003f3f3ff290 */ /* 0x000fe8000fffe03f */
[----:B------:R-:W-:Y:S02]  /*f410*/  FMUL.FTZ R4, R4, c[0x0][0x320] ;  /* 0x0000c80004047a20 */ /* 0x000fe40000410000 */
[----:B------:R-:W-:Y:S02]  /*f420*/  FMUL.FTZ R5, R5, c[0x0][0x320] ;  /* 0x0000c80005057a20 */ /* 0x000fe40000410000 */
[----:B------:R4:W1:Y:S01]  /*f430*/  MUFU.TANH R179, R4 ;  /* 0x0000000400b37308 */ /* 0x0008620000002400 */
[----:B------:R-:W-:Y:S02]  /*f440*/  FMUL.FTZ R6, R6, c[0x0][0x320] ;  /* 0x0000c80006067a20 */ /* 0x000fe40000410000 */
[----:B------:R-:W-:Y:S02]  /*f450*/  FMUL.FTZ R7, R7, c[0x0][0x320] ;  /* 0x0000c80007077a20 */ /* 0x000fe40000410000 */
[----:B------:R-:W-:Y:S02]  /*f460*/  FMUL.FTZ R8, R8, c[0x0][0x320] ;  /* 0x0000c80008087a20 */ /* 0x000fe40000410000 */
[----:B------:R-:W-:Y:S02]  /*f470*/  FMUL.FTZ R9, R9, c[0x0][0x320] ;  /* 0x0000c80009097a20 */ /* 0x000fe40000410000 */
[----:B------:R-:W-:Y:S01]  /*f480*/  FMUL.FTZ R10, R10, c[0x0][0x320] ;  /* 0x0000c8000a0a7a20 */ /* 0x000fe20000410000 */
[----:B------:R5:W1:Y:S01]  /*f490*/  MUFU.TANH R178, R5 ;  /* 0x0000000500b27308 */ /* 0x000a620000002400 */
[----:B------:R-:W-:Y:S09]  /*f4a0*/  FMUL.FTZ R11, R11, c[0x0][0x320] ;  /* 0x0000c8000b0b7a20 */ /* 0x000ff20000410000 */
[----:B------:R-:W1:Y:S01]  /*f4b0*/  MUFU.TANH R187, R6 ;  /* 0x0000000600bb7308 */ /* 0x000e620000002400 */
[C---:B---3--:R-:W-:Y:S01]  /*f4c0*/  HMMA.16816.F32 R12, R168.reuse, R172, R12 ;  /* 0x000000aca80c723c */ /* 0x048fe2000000180c */
[----:B----4-:R3:W4:Y:S07]  /*f4d0*/  LDL R4, [R1+0x6c] ;  /* 0x00006c0001047983 */ /* 0x01072e0000100800 */
[C---:B------:R-:W-:Y:S01]  /*f4e0*/  HMMA.16816.F32 R16, R168.reuse, R174, R16 ;  /* 0x000000aea810723c */ /* 0x040fe20000001810 */
[----:B------:R-:W1:Y:S01]  /*f4f0*/  MUFU.TANH R186, R7 ;  /* 0x0000000700ba7308 */ /* 0x000e620000002400 */
[----:B------:R-:W1:Y:S02]  /*f500*/  LDSM.16.M88.4 R172, [R197+0x7000] ;  /* 0x00700000c5ac783b */ /* 0x000e640000000200 */
[----:B-----5:R-:W-:Y:S07]  /*f510*/  IMAD.SHL.U32 R5, R219, 0x40, RZ ;  /* 0x00000040db057824 */ /* 0x020fee00078e00ff */
[----:B------:R-:W1:Y:S05]  /*f520*/  MUFU.TANH R185, R10 ;  /* 0x0000000a00b97308 */ /* 0x000e6a0000002400 */
        /* <DEDUP_REMOVED lines=9> */
[----:B------:R-:W2:Y:S10]  /*f5c0*/  MUFU.TANH R183, R14 ;  /* 0x0000000e00b77308 */ /* 0x000eb40000002400 */
[----:B------:R-:W2:Y:S01]  /*f5d0*/  MUFU.TANH R182, R15 ;  /* 0x0000000f00b67308 */ /* 0x000ea20000002400 */
[C---:B-1----:R-:W-:Y:S08]  /*f5e0*/  HMMA.16816.F32 R20, R168.reuse, R172, R20 ;  /* 0x000000aca814723c */ /* 0x042ff00000001814 */
[C---:B------:R-:W-:Y:S01]  /*f5f0*/  HMMA.16816.F32 R24, R168.reuse, R174, R24 ;  /* 0x000000aea818723c */ /* 0x040fe20000001818 */
[----:B------:R1:W1:Y:S01]  /*f600*/  MUFU.TANH R135, R16 ;  /* 0x0000001000877308 */ /* 0x0002620000002400 */
[----:B------:R-:W5:Y:S01]  /*f610*/  LDSM.16.M88.4 R172, [R197+0x7800] ;  /* 0x00780000c5ac783b */ /* 0x000f620000000200 */
[----:B------:R-:W-:Y:S08]  /*f620*/  DEPBAR.LE SB0, 0x0 ;  /* 0x000080000000791a */ /* 0x000ff00000000000 */
[----:B------:R2:W2:Y:S01]  /*f630*/  MUFU.TANH R132, R17 ;  /* 0x0000001100847308 */ /* 0x0004a20000002400 */
[----:B------:R-:W-:Y:S04]  /*f640*/  BAR.SYNC.DEFER_BLOCKING 0x0 ;  /* 0x0000000000007b1d */ /* 0x000fe80000010000 */
[----:B------:R-:W-:Y:S02]  /*f650*/  FMUL.FTZ R22, R22, c[0x0][0x320] ;  /* 0x0000c80016167a20 */ /* 0x000fe40000410000 */
[----:B------:R-:W-:Y:S02]  /*f660*/  FMUL.FTZ R23, R23, c[0x0][0x320] ;  /* 0x0000c80017177a20 */ /* 0x000fe40000410000 */
[----:B------:R-:W-:Y:S01]  /*f670*/  FMUL.FTZ R20, R20, c[0x0][0x320] ;  /* 0x0000c80014147a20 */ /* 0x000fe20000410000 */
[----:B------:R3:W3:Y:S03]  /*f680*/  MUFU.TANH R181, R18 ;  /* 0x0000001200b57308 */ /* 0x0006e60000002400 */
[----:B-1----:R-:W-:Y:S07]  /*f690*/  FMUL.FTZ R16, R25, c[0x0][0x320] ;  /* 0x0000c80019107a20 */ /* 0x002fee0000410000 */
[----:B------:R1:W1:Y:S01]  /*f6a0*/  MUFU.TANH R180, R19 ;  /* 0x0000001300b47308 */ /* 0x0002620000002400 */
[----:B--2---:R-:W-:Y:S01]  /*f6b0*/  FMUL.FTZ R17, R24, c[0x0][0x320] ;  /* 0x0000c80018117a20 */ /* 0x004fe20000410000 */
[----:B------:R-:W-:Y:S01]  /*f6c0*/  @!PT LDS RZ, [RZ] ;  /* 0x00000000fffff984 */ /* 0x000fe20000000800 */
[----:B------:R-:W-:Y:S01]  /*f6d0*/  @!PT LDS RZ, [RZ] ;  /* 0x00000000fffff984 */ /* 0x000fe20000000800 */
[----:B------:R-:W-:Y:S01]  /*f6e0*/  @!PT LDS RZ, [RZ] ;  /* 0x00000000fffff984 */ /* 0x000fe20000000800 */
[----:B------:R2:W-:Y:S01]  /*f6f0*/  @P0 LDGSTS.E.BYPASS.LTC128B.128 [R233+0x8100], [R234.64], !P3 ;  /* 0x08100000eae90fae */ /* 0x0005e2000d901d48 */
[----:B------:R-:W-:Y:S07]  /*f700*/  FMUL.FTZ R24, R26, c[0x0][0x320] ;  /* 0x0000c8001a187a20 */ /* 0x000fee0000410000 */
[----:B------:R-:W1:Y:S01]  /*f710*/  MUFU.TANH R20, R20 ;  /* 0x0000001400147308 */ /* 0x000e620000002400 */
[----:B------:R2:W-:Y:S01]  /*f720*/  @P0 LDGSTS.E.BYPASS.LTC128B.128 [R233+0xa100], [R230.64], !P6 ;  /* 0x0a100000e6e90fae */ /* 0x0005e2000f101d48 */
[C---:B-----5:R-:W-:Y:S05]  /*f730*/  HMMA.16816.F32 R28, R168.reuse, R172, R28 ;  /* 0x000000aca81c723c */ /* 0x060fea000000181c */
[----:B------:R2:W-:Y:S01]  /*f740*/  @P0 LDGSTS.E.BYPASS.LTC128B.128 [R233+0xc100], [R228.64], !P5 ;  /* 0x0c100000e4e90fae */ /* 0x0005e2000e901d48 */
[----:B---3--:R-:W-:Y:S01]  /*f750*/  FMUL.FTZ R18, R21, c[0x0][0x320] ;  /* 0x0000c80015127a20 */ /* 0x008fe20000410000 */
[C---:B------:R-:W-:Y:S01]  /*f760*/  @P0 LEA R172, P1, R0.reuse, c[0x0][0x1c8], 0x1 ;  /* 0x0000720000ac0a11 */ /* 0x040fe200078208ff */
[----:B------:R-:W3:Y:S01]  /*f770*/  MUFU.TANH R17, R17 ;  /* 0x0000001100117308 */ /* 0x000ee20000002400 */
[----:B------:R-:W-:Y:S02]  /*f780*/  HMMA.16816.F32 R32, R168, R174, R32 ;  /* 0x000000aea820723c */ /* 0x000fe40000001820 */
[----:B------:R2:W-:Y:S01]  /*f790*/  @P0 LDGSTS.E.BYPASS.LTC128B.128 [R233+0xe100], [R226.64], !P4 ;  /* 0x0e100000e2e90fae */ /* 0x0005e2000e101d48 */
[----:B------:R-:W-:Y:S02]  /*f7a0*/  @P0 LEA.HI.X R173, R0, c[0x0][0x1cc], R2, 0x1, P1 ;  /* 0x0000730000ad0a11 */ /* 0x000fe400008f0c02 */
[----:B------:R-:W-:Y:S03]  /*f7b0*/  IADD3 R0, -R242, 0x1, -R5 ;  /* 0x00000001f2007810 */ /* 0x000fe60007ffe905 */
[----:B------:R2:W-:Y:S01]  /*f7c0*/  @P0 LDGSTS.E.BYPASS.LTC128B.128 [R233+0x9100], [R224.64], !P3 ;  /* 0x09100000e0e90fae */ /* 0x0005e2000d901d48 */
[----:B------:R5:W2:Y:S03]  /*f7d0*/  MUFU.TANH R169, R12 ;  /* 0x0000000c00a97308 */ /* 0x000aa60000002400 */
[----:B------:R-:W-:Y:S02]  /*f7e0*/  IADD3 R0, R0, c[0x0][0x1d0], RZ ;  /* 0x0000740000007a10 */ /* 0x000fe40007ffe0ff */
[----:B------:R2:W-:Y:S01]  /*f7f0*/  @P0 LDGSTS.E.BYPASS.LTC128B.128 [R233+0xb100], [R188.64], !P6 ;  /* 0x0b100000bce90fae */ /* 0x0005e2000f101d48 */
[----:B------:R-:W-:Y:S01]  /*f800*/  FMUL.FTZ R15, R28, c[0x0][0x320] ;  /* 0x0000c8001c0f7a20 */ /* 0x000fe20000410000 */
[----:B------:R-:W-:Y:S01]  /*f810*/  IADD3 R0, R0, -c[0x0][0x168], RZ ;  /* 0x80005a0000007a10 */ /* 0x000fe20007ffe0ff */
[----:B------:R-:W-:Y:S02]  /*f820*/  FMUL.FTZ R14, R29, c[0x0][0x320] ;  /* 0x0000c8001d0e7a20 */ /* 0x000fe40000410000 */
[----:B------:R2:W2:Y:S01]  /*f830*/  MUFU.TANH R168, R13 ;  /* 0x0000000d00a87308 */ /* 0x0004a20000002400 */
[----:B------:R3:W-:Y:S01]  /*f840*/  @P0 LDGSTS.E.BYPASS.LTC128B.128 [R233+0xd100], [R176.64], !P5 ;  /* 0x0d100000b0e90fae */ /* 0x0007e2000e901d48 */
[----:B------:R-:W-:Y:S01]  /*f850*/  FMUL.FTZ R21, R31, c[0x0][0x320] ;  /* 0x0000c8001f157a20 */ /* 0x000fe20000410000 */
[----:B------:R-:W-:Y:S02]  /*f860*/  IADD3 R6, R0, UR6, RZ ;  /* 0x0000000600067c10 */ /* 0x000fe4000fffe0ff */
[----:B-1----:R-:W-:Y:S01]  /*f870*/  FMUL.FTZ R19, R34, c[0x0][0x320] ;  /* 0x0000c80022137a20 */ /* 0x002fe20000410000 */
[----:B------:R-:W-:Y:S01]  /*f880*/  IADD3 R7, R0, c[0x0][0x328], RZ ;  /* 0x0000ca0000077a10 */ /* 0x000fe20007ffe0ff */
[----:B------:R1:W-:Y:S01]  /*f890*/  @P0 LDGSTS.E.BYPASS.LTC128B.128 [R233+0xf100], [R172.64], !P4 ;  /* 0x0f100000ace90fae */ /* 0x0003e2000e101d48 */
[----:B------:R-:W-:Y:S02]  /*f8a0*/  FMUL.FTZ R25, R35, c[0x0][0x320] ;  /* 0x0000c80023197a20 */ /* 0x000fe40000410000 */
[----:B------:R1:W1:Y:S03]  /*f8b0*/  MUFU.TANH R175, R22 ;  /* 0x0000001600af7308 */ /* 0x0002660000002400 */
[----:B------:R-:W0:Y:S01]  /*f8c0*/  LDGDEPBAR ;  /* 0x00000000000079af */ /* 0x000e220000000000 */
[----:B-----5:R-:W-:Y:S06]  /*f8d0*/  FMUL.FTZ R12, R33, c[0x0][0x320] ;  /* 0x0000c800210c7a20 */ /* 0x020fec0000410000 */
[----:B------:R5:W3:Y:S01]  /*f8e0*/  MUFU.TANH R174, R23 ;  /* 0x0000001700ae7308 */ /* 0x000ae20000002400 */
[----:B--2---:R-:W-:Y:S09]  /*f8f0*/  FMUL.FTZ R13, R32, c[0x0][0x320] ;  /* 0x0000c800200d7a20 */ /* 0x004ff20000410000 */
[----:B------:R2:W2:Y:S01]  /*f900*/  MUFU.TANH R171, R8 ;  /* 0x0000000800ab7308 */ /* 0x0004a20000002400 */
[----:B-1----:R-:W-:Y:S09]  /*f910*/  FMUL.FTZ R22, R30, c[0x0][0x320] ;  /* 0x0000c8001e167a20 */ /* 0x002ff20000410000 */
[----:B------:R1:W1:Y:S01]  /*f920*/  MUFU.TANH R170, R9 ;  /* 0x0000000900aa7308 */ /* 0x0002620000002400 */
        /* <DEDUP_REMOVED lines=13> */
[----:B----4-:R-:W-:Y:S02]  /*fa00*/  @P2 SHF.R.U32.HI R4, RZ, c[0x0][0x2cc], R252 ;  /* 0x0000b300ff042a19 */ /* 0x010fe400000116fc */
[----:B------:R-:W-:Y:S03]  /*fa10*/  ISETP.LE.AND P2, PT, R243, c[0x0][0x32c], PT ;  /* 0x0000cb00f3007a0c */ /* 0x000fe60003f43270 */
[----:B------:R-:W4:Y:S02]  /*fa20*/  SHFL.IDX PT, R3, R4, RZ, 0x1c1f ;  /* 0x001c1fff04037589 */ /* 0x000f2400000e0000 */
[----:B----4-:R-:W-:Y:S01]  /*fa30*/  IADD3 R2, R7, R3, RZ ;  /* 0x0000000307027210 */ /* 0x010fe20007ffe0ff */
[----:B------:R-:W-:Y:S07]  /*fa40*/  IMAD.IADD R0, R6, 0x1, R3 ;  /* 0x0000000106007824 */ /* 0x000fee00078e0203 */
[----:B------:R-:W-:-:S05]  /*fa50*/  @!P2 BRA `(.L_x_902) ;  /* 0x000001900000a947 */ /* 0x000fca0003800000 */
[----:B-123--:R-:W-:Y:S01]  /*fa60*/  IADD3 R3, R3, c[0x0][0x1d0], RZ ;  /* 0x0000740003037a10 */ /* 0x00efe20007ffe0ff */
        /* <DEDUP_REMOVED lines=13> */
.L_x_904:
[----:B------:R-:W-:Y:S04]  /*fb40*/  MOV R8, c[0x0][0x32c] ;  /* 0x0000cb0000087a02 */ /* 0x000fe80000000f00 */
[----:B------:R-:W-:Y:S11]  /*fb50*/  ISETP.NE.AND P0, PT, R8, 0x1, PT ;  /* 0x000000010800780c */ /* 0x000ff60003f05270 */
[----:B------:R-:W-:Y:S02]  /*fb60*/  @!UPT UIADD3 URZ, URZ, URZ, URZ ;  /* 0x0000003f3f3ff290 */ /* 0x000fe4000fffe03f */
[----:B------:R-:W-:Y:S05]  /*fb70*/  @P0 IMAD.HI.U32 R8, R3, c[0x0][0x330], RZ ;  /* 0x0000cc0003080a27 */ /* 0x000fea00078e00ff */
[----:B------:R-:W-:Y:S02]  /*fb80*/  @P0 SHF.R.U32.HI R3, RZ, c[0x0][0x334], R8 ;  /* 0x0000cd00ff030a19 */ /* 0x000fe40000011608 */
.L_x_905:
[----:B------:R-:W-:Y:S05]  /*fb90*/  BSYNC B0 ;  /* 0x0000000000007941 */ /* 0x000fea0003800000 */
.L_x_903:
[----:B------:R-:W-:Y:S04]  /*fba0*/  IMAD R3, R3, c[0x0][0x32c], -R5 ;  /* 0x0000cb0003037a24 */ /* 0x000fe800078e0a05 */
[----:B------:R-:W-:Y:S05]  /*fbb0*/  IMAD.IADD R3, R3, 0x1, -R242 ;  /* 0x0000000103037824 */ /* 0x000fea00078e0af2 */
[----:B------:R-:W-:Y:S02]  /*fbc0*/  IADD3 R8, R3, c[0x0][0x32c], RZ ;  /* 0x0000cb0003087a10 */ /* 0x000fe40007ffe0ff */
[----:B------:R-:W-:Y:S02]  /*fbd0*/  IMNMX R0, R0, R3, !PT ;  /* 0x0000000300007217 */ /* 0x000fe40007800200 */
[----:B------:R-:W-:Y:S02]  /*fbe0*/  IMNMX R2, R2, R8, PT ;  /* 0x0000000802027217 */ /* 0x000fe40003800200 */
.L_x_902:
[----:B-123--:R-:W-:Y:S01]  /*fbf0*/  ISETP.GT.AND P1, PT, R219, -0x1, PT ;  /* 0xffffffffdb00780c */ /* 0x00efe20003f24270 */
        /* <DEDUP_REMOVED lines=66> */
.L_x_908:
[----:B------:R-:W-:Y:S04]  /*10020*/  MOV R4, c[0x0][0x32c] ;  /* 0x0000cb0000047a02 */ /* 0x000fe80000000f00 */
[----:B------:R-:W-:Y:S11]  /*10030*/  ISETP.NE.AND P0, PT, R4, 0x1, PT ;  /* 0x000000010400780c */ /* 0x000ff60003f05270 */
[----:B------:R-:W-:Y:S02]  /*10040*/  @!UPT UIADD3 URZ, URZ, URZ, URZ ;  /* 0x0000003f3f3ff290 */ /* 0x000fe4000fffe03f */
[----:B------:R-:W-:Y:S05]  /*10050*/  @P0 IMAD.HI.U32 R4, R3, c[0x0][0x330], RZ ;  /* 0x0000cc0003040a27 */ /* 0x000fea00078e00ff */
[----:B------:R-:W-:Y:S02]  /*10060*/  @P0 SHF.R.U32.HI R3, RZ, c[0x0][0x334], R4 ;  /* 0x0000cd00ff030a19 */ /* 0x000fe40000011604 */
.L_x_909:
[----:B------:R-:W-:Y:S05]  /*10070*/  BSYNC B0 ;  /* 0x0000000000007941 */ /* 0x000fea0003800000 */
.L_x_907:
[----:B------:R-:W-:Y:S04]  /*10080*/  IMAD R5, R3, c[0x0][0x32c], -R5 ;  /* 0x0000cb0003057a24 */ /* 0x000fe800078e0a05 */
[----:B------:R-:W-:Y:S05]  /*10090*/  IMAD.IADD R5, R5, 0x1, -R242 ;  /* 0x0000000105057824 */ /* 0x000fea00078e0af2 */
[----:B------:R-:W-:Y:S02]  /*100a0*/  IADD3 R3, R5, c[0x0][0x32c], RZ ;  /* 0x0000cb0005037a10 */ /* 0x000fe40007ffe0ff */
[----:B------:R-:W-:Y:S02]  /*100b0*/  IMNMX R0, R0, R5, !PT ;  /* 0x0000000500007217 */ /* 0x000fe40007800200 */
[----:B------:R-:W-:Y:S02]  /*100c0*/  IMNMX R2, R2, R3, PT ;  /* 0x0000000302027217 */ /* 0x000fe40003800200 */
.L_x_906:
        /* <DEDUP_REMOVED lines=64> */
[----:B------:R-:W-:Y:S01]  /*104d0*/  FMNMX.FTZ R12, R174, R12, !PT ;  /* 0x0000000cae0c7209 */ /* 0x000fe20007810000 */
[----:B------:R-:W-:Y:S01]  /*104e0*/  SHFL.BFLY PT, R13, R3, 0x2, 0x1f ;  /* 0x0c401f00030d7f89 */ /* 0x000fe200000e0000 */
[----:B------:R-:W-:Y:S02]  /*104f0*/  FSEL R186, R22, -INF , !P0 ;  /* 0xff80000016ba7808 */ /* 0x000fe40004000000 */
[----:B------:R-:W-:Y:S02]  /*10500*/  ISETP.GT.AND P0, PT, R0, 0x31, P1 ;  /* 0x000000310000780c */ /* 0x000fe40000f04270 */
[----:B------:R-:W-:Y:S02]  /*10510*/  FMNMX.FTZ R12, R184, R12, !PT ;  /* 0x0000000cb80c7209 */ /* 0x000fe40007810000 */
[----:B------:R-:W-:Y:S02]  /*10520*/  ISETP.LT.OR P0, PT, R2, 0x32, P0 ;  /* 0x000000320200780c */ /* 0x000fe40000701670 */
[----:B------:R-:W-:Y:S02]  /*10530*/  FMNMX.FTZ R12, R185, R12, !PT ;  /* 0x0000000cb90c7209 */ /* 0x000fe40007810000 */
[----:B------:R-:W-:Y:S02]  /*10540*/  FSEL R187, R21, -INF , !P0 ;  /* 0xff80000015bb7808 */ /* 0x000fe40004000000 */
[----:B------:R-:W-:Y:S01]  /*10550*/  ISETP.GT.AND P0, PT, R0, 0x38, P1 ;  /* 0x000000380000780c */ /* 0x000fe20000f04270 */
[----:B------:R-:W-:Y:S03]  /*10560*/  LDSM.16.MT88.4 R20, [R194+0x100] ;  /* 0x00010000c214783b */ /* 0x000fe60000004200 */
[----:B------:R-:W-:Y:S04]  /*10570*/  ISETP.LT.OR P0, PT, R2, 0x39, P0 ;  /* 0x000000390200780c */ /* 0x000fe80000701670 */
[----:B------:R-:W-:Y:S02]  /*10580*/  FSEL R221, R19, -INF , !P0 ;  /* 0xff80000013dd7808 */ /* 0x000fe40004000000 */
[----:B------:R-:W-:Y:S02]  /*10590*/  ISETP.GT.AND P0, PT, R0, 0x39, P1 ;  /* 0x000000390000780c */ /* 0x000fe40000f04270 */
[----:B------:R-:W-:Y:S02]  /*105a0*/  FMNMX.FTZ R0, R186, R12, !PT ;  /* 0x0000000cba007209 */ /* 0x000fe40007810000 */
[----:B------:R-:W-:Y:S02]  /*105b0*/  ISETP.LT.OR P0, PT, R2, 0x3a, P0 ;  /* 0x0000003a0200780c */ /* 0x000fe40000701670 */
[----:B------:R-:W-:Y:S02]  /*105c0*/  FMNMX.FTZ R0, R187, R0, !PT ;  /* 0x00000000bb007209 */ /* 0x000fe40007810000 */
[----:B------:R-:W-:Y:S02]  /*105d0*/  FSEL R135, R25, -INF , !P0 ;  /* 0xff80000019877808 */ /* 0x000fe40004000000 */
[----:B------:R-:W-:Y:S04]  /*105e0*/  FMNMX.FTZ R0, R221, R0, !PT ;  /* 0x00000000dd007209 */ /* 0x000fe80007810000 */
[----:B------:R-:W-:Y:S05]  /*105f0*/  FMNMX.FTZ R0, R135, R0, !PT ;  /* 0x0000000087007209 */ /* 0x000fea0007810000 */
[----:B------:R-:W1:Y:S02]  /*10600*/  SHFL.BFLY PT, R2, R0, 0x2, 0x1f ;  /* 0x0c401f0000027f89 */ /* 0x000e6400000e0000 */
[----:B-1----:R-:W-:Y:S02]  /*10610*/  FMNMX.FTZ R2, R0, R2, !PT ;  /* 0x0000000200027209 */ /* 0x002fe40007810000 */
[----:B------:R-:W-:Y:S04]  /*10620*/  FMNMX.FTZ R3, R3, R13, !PT ;  /* 0x0000000d03037209 */ /* 0x000fe80007810000 */
[----:B------:R-:W-:Y:S08]  /*10630*/  LDSM.16.MT88.4 R12, [R193+0x100] ;  /* 0x00010000c10c783b */ /* 0x000ff00000004200 */
[----:B------:R-:W1:Y:S02]  /*10640*/  SHFL.BFLY PT, R132, R3, 0x1, 0x1f ;  /* 0x0c201f0003847f89 */ /* 0x000e6400000e0000 */
[----:B-1----:R-:W-:Y:S06]  /*10650*/  FMNMX.FTZ R132, R3, R132, !PT ;  /* 0x0000008403847209 */ /* 0x002fec0007810000 */
        /* <DEDUP_REMOVED lines=24> */
[C---:B--2---:R-:W-:Y:S01]  /*107e0*/  FMUL.FTZ R8, R2.reuse, R140 ;  /* 0x0000008c02087220 */ /* 0x044fe20000410000 */
[----:B------:R-:W-:Y:S01]  /*107f0*/  ISETP.GT.AND P0, PT, R219, R232, PT ;  /* 0x000000e8db00720c */ /* 0x000fe20003f04270 */
[----:B------:R-:W-:Y:S02]  /*10800*/  FMUL.FTZ R16, R2, R148 ;  /* 0x0000009402107220 */ /* 0x000fe40000410000 */
[----:B------:R-:W-:Y:S04]  /*10810*/  FADD.FTZ R0, -R0, R134 ;  /* 0x0000008600007221 */ /* 0x000fe80000010100 */
[----:B------:R-:W1:Y:S01]  /*10820*/  MUFU.EX2 R243, R11 ;  /* 0x0000000b00f37308 */ /* 0x000e620000000800 */
[----:B------:R-:W-:Y:S02]  /*10830*/  FMUL.FTZ R17, R2, R149 ;  /* 0x0000009502117220 */ /* 0x000fe40000410000 */
[----:B------:R-:W-:Y:S01]  /*10840*/  FMUL.FTZ R0, R0, c[0x0][0x2d0] ;  /* 0x0000b40000007a20 */ /* 0x000fe20000410000 */
[----:B---3--:R-:W-:Y:S01]  /*10850*/  F2FP.PACK_AB R168, R245, R242 ;  /* 0x000000f2f5a8723e */ /* 0x008fe200000000ff */
[C---:B------:R-:W-:Y:S02]  /*10860*/  FMUL.FTZ R24, R2.reuse, R156 ;  /* 0x0000009c02187220 */ /* 0x040fe40000410000 */
[C---:B------:R-:W-:Y:S02]  /*10870*/  FMUL.FTZ R25, R2.reuse, R157 ;  /* 0x0000009d02197220 */ /* 0x040fe40000410000 */
        /* <DEDUP_REMOVED lines=9> */
[C---:B------:R-:W-:Y:S01]  /*10910*/  FMUL.FTZ R41, R2.reuse, R41 ;  /* 0x0000002902297220 */ /* 0x040fe20000410000 */
        /* <DEDUP_REMOVED lines=209> */
[----:B------:R-:W3:Y:S01]  /*11630*/  LDSM.16.MT88.4 R152, [R195+0x2900] ;  /* 0x00290000c398783b */ /* 0x000ee20000004200 */
[----:B------:R4:W-:Y:S06]  /*11640*/  MUFU.EX2 R189, R134 ;  /* 0x0000008600bd7308 */ /* 0x0009ec0000000800 */
[C---:B--2---:R-:W-:Y:S08]  /*11650*/  HMMA.16816.F32 R36, R136.reuse, R140, R36 ;  /* 0x0000008c8824723c */ /* 0x044ff00000001824 */
[C---:B------:R-:W-:Y:S01]  /*11660*/  HMMA.16816.F32 R40, R136.reuse, R142, R40 ;  /* 0x0000008e8828723c */ /* 0x040fe20000001828 */
[----:B------:R-:W2:Y:S07]  /*11670*/  LDSM.16.MT88.4 R140, [R193+0x4900] ;  /* 0x00490000c18c783b */ /* 0x000eae0000004200 */
[C---:B-1----:R-:W-:Y:S04]  /*11680*/  HMMA.16816.F32 R44, R136.reuse, R144, R44 ;  /* 0x00000090882c723c */ /* 0x042fe8000000182c */
[--C-:B----4-:R-:W-:Y:S02]  /*11690*/  FFMA.FTZ R134, R190, c[0x0][0x2d0], -R172.reuse ;  /* 0x0000b400be867a23 */ /* 0x110fe400000108ac */
[----:B------:R-:W4:Y:S02]  /*116a0*/  LDL.LU R190, [R1+0xc] ;  /* 0x00000c0001be7983 */ /* 0x000f240000300800 */
[C---:B------:R-:W-:Y:S01]  /*116b0*/  HMMA.16816.F32 R48, R136.reuse, R146, R48 ;  /* 0x000000928830723c */ /* 0x040fe20000001830 */
[----:B------:R1:W1:Y:S01]  /*116c0*/  MUFU.EX2 R188, R134 ;  /* 0x0000008600bc7308 */ /* 0x0002620000000800 */
[----:B------:R-:W2:Y:S06]  /*116d0*/  LDSM.16.MT88.4 R144, [R194+0x4900] ;  /* 0x00490000c290783b */ /* 0x000eac0000004200 */
[C---:B-----5:R-:W-:Y:S08]  /*116e0*/  HMMA.16816.F32 R52, R136.reuse, R148, R52 ;  /* 0x000000948834723c */ /* 0x060ff00000001834 */
[C---:B------:R-:W-:Y:S01]  /*116f0*/  HMMA.16816.F32 R56, R136.reuse, R150, R56 ;  /* 0x000000968838723c */ /* 0x040fe20000001838 */
[----:B------:R-:W5:Y:S07]  /*11700*/  LDSM.16.MT88.4 R148, [R196+0x4900] ;  /* 0x00490000c494783b */ /* 0x000f6e0000004200 */
[C---:B---3--:R-:W-:Y:S04]  /*11710*/  HMMA.16816.F32 R60, R136.reuse, R152, R60 ;  /* 0x00000098883c723c */ /* 0x048fe8000000183c */
[--C-:B-1----:R-:W-:Y:S04]  /*11720*/  FFMA.FTZ R134, R175, c[0x0][0x2d0], -R133.reuse ;  /* 0x0000b400af867a23 */ /* 0x102fe80000010885 */
[C---:B------:R-:W-:Y:S01]  /*11730*/  HMMA.16816.F32 R64, R136.reuse, R154, R64 ;  /* 0x0000009a8840723c */ /* 0x040fe20000001840 */
[----:B------:R-:W1:Y:S01]  /*11740*/  LDSM.16.MT88.4 R152, [R195+0x4900] ;  /* 0x00490000c398783b */ /* 0x000e620000004200 */
[----:B------:R3:W-:Y:S06]  /*11750*/  MUFU.EX2 R177, R134 ;  /* 0x0000008600b17308 */ /* 0x0007ec0000000800 */
[C---:B--2---:R-:W-:Y:S08]  /*11760*/  HMMA.16816.F32 R68, R136.reuse, R140, R68 ;  /* 0x0000008c8844723c */ /* 0x044ff00000001844 */
[C---:B------:R-:W-:Y:S01]  /*11770*/  HMMA.16816.F32 R72, R136.reuse, R142, R72 ;  /* 0x0000008e8848723c */ /* 0x040fe20000001848 */
[----:B------:R-:W2:Y:S07]  /*11780*/  LDSM.16.MT88.4 R140, [R193+0x6900] ;  /* 0x00690000c18c783b */ /* 0x000eae0000004200 */
[C---:B------:R-:W-:Y:S04]  /*11790*/  HMMA.16816.F32 R76, R136.reuse, R144, R76 ;  /* 0x00000090884c723c */ /* 0x040fe8000000184c */
[--C-:B---3--:R-:W-:Y:S04]  /*117a0*/  FFMA.FTZ R134, R174, c[0x0][0x2d0], -R133.reuse ;  /* 0x0000b400ae867a23 */ /* 0x108fe80000010885 */
[C---:B------:R-:W-:Y:S01]  /*117b0*/  HMMA.16816.F32 R80, R136.reuse, R146, R80 ;  /* 0x000000928850723c */ /* 0x040fe20000001850 */
[----:B------:R-:W3:Y:S01]  /*117c0*/  LDSM.16.MT88.4 R144, [R194+0x6900] ;  /* 0x00690000c290783b */ /* 0x000ee20000004200 */
[----:B------:R2:W2:Y:S06]  /*117d0*/  MUFU.EX2 R176, R134 ;  /* 0x0000008600b07308 */ /* 0x0004ac0000000800 */
[C---:B-----5:R-:W-:Y:S08]  /*117e0*/  HMMA.16816.F32 R84, R136.reuse, R148, R84 ;  /* 0x000000948854723c */ /* 0x060ff00000001854 */
[C---:B------:R-:W-:Y:S01]  /*117f0*/  HMMA.16816.F32 R88, R136.reuse, R150, R88 ;  /* 0x000000968858723c */ /* 0x040fe20000001858 */
[----:B------:R-:W5:Y:S07]  /*11800*/  LDSM.16.MT88.4 R148, [R196+0x6900] ;  /* 0x00690000c494783b */ /* 0x000f6e0000004200 */
[C---:B-1----:R-:W-:Y:S04]  /*11810*/  HMMA.16816.F32 R92, R136.reuse, R152, R92 ;  /* 0x00000098885c723c */ /* 0x042fe8000000185c */
[--C-:B--2---:R-:W-:Y:S04]  /*11820*/  FFMA.FTZ R134, R184, c[0x0][0x2d0], -R133.reuse ;  /* 0x0000b400b8867a23 */ /* 0x104fe80000010885 */
        /* <DEDUP_REMOVED lines=10> */
[----:B------:R3:W2:Y:S06]  /*118d0*/  MUFU.EX2 R174, R134 ;  /* 0x0000008600ae7308 */ /* 0x0006ac0000000800 */
[C---:B-----5:R-:W-:Y:S08]  /*118e0*/  HMMA.16816.F32 R116, R136.reuse, R148, R116 ;  /* 0x000000948874723c */ /* 0x060ff00000001874 */
[C---:B------:R-:W-:Y:S01]  /*118f0*/  HMMA.16816.F32 R120, R136.reuse, R150, R120 ;  /* 0x000000968878723c */ /* 0x040fe20000001878 */
[----:B------:R-:W5:Y:S07]  /*11900*/  LDSM.16.MT88.4 R148, [R196+0x1100] ;  /* 0x00110000c494783b */ /* 0x000f6e0000004200 */
[C---:B-1----:R-:W-:Y:S04]  /*11910*/  HMMA.16816.F32 R124, R136.reuse, R152, R124 ;  /* 0x00000098887c723c */ /* 0x042fe8000000187c */
[--C-:B---3--:R-:W-:Y:S02]  /*11920*/  FFMA.FTZ R134, R191, c[0x0][0x2d0], -R172.reuse ;  /* 0x0000b400bf867a23 */ /* 0x108fe400000108ac */
[----:B------:R-:W3:Y:S02]  /*11930*/  LDL.LU R191, [R1+0x8] ;  /* 0x0000080001bf7983 */ /* 0x000ee40000300800 */
[----:B------:R-:W-:Y:S01]  /*11940*/  HMMA.16816.F32 R128, R136, R154, R128 ;  /* 0x0000009a8880723c */ /* 0x000fe20000001880 */
[----:B------:R1:W-:Y:S01]  /*11950*/  MUFU.EX2 R185, R134 ;  /* 0x0000008600b97308 */ /* 0x0003e20000000800 */
[----:B------:R-:W5:Y:S05]  /*11960*/  LDSM.16.MT88.4 R152, [R195+0x1100] ;  /* 0x00110000c398783b */ /* 0x000f6a0000004200 */
[----:B------:R-:W-:Y:S02]  /*11970*/  F2FP.PACK_AB R136, R228, R229 ;  /* 0x000000e5e488723e */ /* 0x000fe400000000ff */
[----:B------:R-:W-:Y:S03]  /*11980*/  F2FP.PACK_AB R138, R188, R189 ;  /* 0x000000bdbc8a723e */ /* 0x000fe600000000ff */
[----:B------:R-:W-:Y:S02]  /*11990*/  F2FP.PACK_AB R137, R176, R177 ;  /* 0x000000b1b089723e */ /* 0x000fe400000000ff */
[----:B--2---:R-:W-:Y:S07]  /*119a0*/  F2FP.PACK_AB R139, R174, R175 ;  /* 0x000000afae8b723e */ /* 0x004fee00000000ff */
[C---:B------:R-:W-:Y:S03]  /*119b0*/  HMMA.16816.F32 R4, R136.reuse, R140, R4 ;  /* 0x0000008c8804723c */ /* 0x040fe60000001804 */
[--C-:B-1----:R-:W-:Y:S05]  /*119c0*/  FFMA.FTZ R134, R220, c[0x0][0x2d0], -R172.reuse ;  /* 0x0000b400dc867a23 */ /* 0x102fea00000108ac */
[C---:B------:R-:W-:Y:S01]  /*119d0*/  HMMA.16816.F32 R8, R136.reuse, R142, R8 ;  /* 0x0000008e8808723c */ /* 0x040fe20000001808 */
[----:B------:R-:W1:Y:S01]  /*119e0*/  LDSM.16.MT88.4 R140, [R193+0x3100] ;  /* 0x00310000c18c783b */ /* 0x000e620000004200 */
[----:B------:R-:W2:Y:S06]  /*119f0*/  MUFU.EX2 R184, R134 ;  /* 0x0000008600b87308 */ /* 0x000eac0000000800 */
[C---:B------:R-:W-:Y:S08]  /*11a00*/  HMMA.16816.F32 R12, R136.reuse, R144, R12 ;  /* 0x00000090880c723c */ /* 0x040ff0000000180c */
[C---:B------:R-:W-:Y:S01]  /*11a10*/  HMMA.16816.F32 R16, R136.reuse, R146, R16 ;  /* 0x000000928810723c */ /* 0x040fe20000001810 */
[----:B------:R-:W1:Y:S07]  /*11a20*/  LDSM.16.MT88.4 R144, [R194+0x3100] ;  /* 0x00310000c290783b */ /* 0x000e6e0000004200 */
[C---:B-----5:R-:W-:Y:S04]  /*11a30*/  HMMA.16816.F32 R20, R136.reuse, R148, R20 ;  /* 0x000000948814723c */ /* 0x060fe80000001814 */
[----:B--2---:R-:W-:Y:S01]  /*11a40*/  F2FP.PACK_AB R168, R184, R185 ;  /* 0x000000b9b8a8723e */ /* 0x004fe200000000ff */
[--C-:B------:R-:W-:Y:S02]  /*11a50*/  FFMA.FTZ R134, R222, c[0x0][0x2d0], -R172.reuse ;  /* 0x0000b400de867a23 */ /* 0x100fe400000108ac */
[----:B------:R-:W-:Y:S01]  /*11a60*/  FFMA.FTZ R172, R223, c[0x0][0x2d0], -R172 ;  /* 0x0000b400dfac7a23 */ /* 0x000fe200000108ac */
[C---:B------:R-:W-:Y:S01]  /*11a70*/  HMMA.16816.F32 R24, R136.reuse, R150, R24 ;  /* 0x000000968818723c */ /* 0x040fe20000001818 */
[----:B------:R-:W2:Y:S01]  /*11a80*/  LDSM.16.MT88.4 R148, [R196+0x3100] ;  /* 0x00310000c494783b */ /* 0x000ea20000004200 */
[----:B------:R5:W-:Y:S06]  /*11a90*/  MUFU.EX2 R180, R134 ;  /* 0x0000008600b47308 */ /* 0x000bec0000000800 */
[C---:B------:R-:W-:Y:S04]  /*11aa0*/  HMMA.16816.F32 R28, R136.reuse, R152, R28 ;  /* 0x00000098881c723c */ /* 0x040fe8000000181c */
[----:B------:R-:W2:Y:S04]  /*11ab0*/  MUFU.EX2 R179, R172 ;  /* 0x000000ac00b37308 */ /* 0x000ea80000000800 */
[C---:B------:R-:W-:Y:S01]  /*11ac0*/  HMMA.16816.F32 R32, R136.reuse, R154, R32 ;  /* 0x0000009a8820723c */ /* 0x040fe20000001820 */
[----:B------:R-:W4:Y:S07]  /*11ad0*/  LDSM.16.MT88.4 R152, [R195+0x3100] ;  /* 0x00310000c398783b */ /* 0x000f2e0000004200 */
        /* <DEDUP_REMOVED lines=16> */
[----:B------:R-:W4:Y:S07]  /*11be0*/  LDSM.16.MT88.4 R152, [R195+0x5100] ;  /* 0x00510000c398783b */ /* 0x000f2e0000004200 */
        /* <DEDUP_REMOVED lines=10> */
[----:B------:R-:W1:Y:S07]  /*11c90*/  LDSM.16.MT88.4 R144, [R194+0x7100] ;  /* 0x00710000c290783b */ /* 0x000e6e0000004200 */
[C---:B-----5:R-:W-:Y:S08]  /*11ca0*/  HMMA.16816.F32 R84, R136.reuse, R148, R84 ;  /* 0x000000948854723c */ /* 0x060ff00000001854 */
[C---:B------:R-:W-:Y:S01]  /*11cb0*/  HMMA.16816.F32 R88, R136.reuse, R150, R88 ;  /* 0x000000968858723c */ /* 0x040fe20000001858 */
[----:B------:R-:W5:Y:S03]  /*11cc0*/  LDSM.16.MT88.4 R148, [R196+0x7100] ;  /* 0x00710000c494783b */ /* 0x000f660000004200 */
[----:B--2---:R-:W-:Y:S04]  /*11cd0*/  F2FP.PACK_AB R171, R133, R134 ;  /* 0x0000008685ab723e */ /* 0x004fe800000000ff */
[C---:B----4-:R-:W-:Y:S08]  /*11ce0*/  HMMA.16816.F32 R92, R136.reuse, R152, R92 ;  /* 0x00000098885c723c */ /* 0x050ff0000000185c */
[C---:B------:R-:W-:Y:S01]  /*11cf0*/  HMMA.16816.F32 R96, R136.reuse, R154, R96 ;  /* 0x0000009a8860723c */ /* 0x040fe20000001860 */
[----:B------:R-:W2:Y:S07]  /*11d00*/  LDSM.16.MT88.4 R152, [R195+0x7100] ;  /* 0x00710000c398783b */ /* 0x000eae0000004200 */
[C---:B-1----:R-:W-:Y:S08]  /*11d10*/  HMMA.16816.F32 R100, R136.reuse, R140, R100 ;  /* 0x0000008c8864723c */ /* 0x042ff00000001864 */
[C---:B------:R-:W-:Y:S01]  /*11d20*/  HMMA.16816.F32 R104, R136.reuse, R142, R104 ;  /* 0x0000008e8868723c */ /* 0x040fe20000001868 */
[----:B------:R-:W1:Y:S07]  /*11d30*/  LDSM.16.MT88.4 R140, [R193+0x1900] ;  /* 0x00190000c18c783b */ /* 0x000e6e0000004200 */
[C---:B------:R-:W-:Y:S08]  /*11d40*/  HMMA.16816.F32 R108, R136.reuse, R144, R108 ;  /* 0x00000090886c723c */ /* 0x040ff0000000186c */
[C---:B------:R-:W-:Y:S08]  /*11d50*/  HMMA.16816.F32 R112, R136.reuse, R146, R112 ;  /* 0x000000928870723c */ /* 0x040ff00000001870 */
[C---:B-----5:R-:W-:Y:S08]  /*11d60*/  HMMA.16816.F32 R116, R136.reuse, R148, R116 ;  /* 0x000000948874723c */ /* 0x060ff00000001874 */
        /* <DEDUP_REMOVED lines=11> */
[C---:B------:R-:W-:Y:S08]  /*11e20*/  HMMA.16816.F32 R152, R168.reuse, R160, R20 ;  /* 0x000000a0a898723c */ /* 0x040ff00000001814 */
        /* <DEDUP_REMOVED lines=24> */
[C---:B-----5:R-:W-:Y:S07]  /*11fb0*/  HMMA.16816.F32 R92, R168.reuse, R16, R92 ;  /* 0x00000010a85c723c */ /* 0x060fee000000185c */
[----:B---3--:R-:W-:Y:S01]  /*11fc0*/  FFMA.FTZ R16, R2, R191, R242 ;  /* 0x000000bf02107223 */ /* 0x008fe200000100f2 */
[C---:B------:R-:W-:Y:S04]  /*11fd0*/  HMMA.16816.F32 R96, R168.reuse, R18, R96 ;  /* 0x00000012a860723c */ /* 0x040fe80000001860 */
[----:B------:R-:W-:Y:S02]  /*11fe0*/  FFMA.FTZ R2, R0, R190, R227 ;  /* 0x000000be00027223 */ /* 0x000fe400000100e3 */
        /* <DEDUP_REMOVED lines=8> */
[----:B------:R-:W-:Y:S01]  /*12070*/  FADD.FTZ R2, R224, R2 ;  /* 0x00000002e0027221 */ /* 0x000fe20000010000 */
[C---:B--2---:R-:W-:Y:S03]  /*12080*/  HMMA.16816.F32 R108, R168.reuse, R8, R108 ;  /* 0x00000008a86c723c */ /* 0x044fe6000000186c */
[----:B------:R-:W-:Y:S02]  /*12090*/  FADD.FTZ R0, R235, R0 ;  /* 0x00000000eb007221 */ /* 0x000fe40000010000 */
[----:B------:R-:W-:Y:S02]  /*120a0*/  FADD.FTZ R2, R183, R2 ;  /* 0x00000002b7027221 */ /* 0x000fe40000010000 */
[----:B------:R-:W-:Y:S01]  /*120b0*/  FADD.FTZ R0, R234, R0 ;  /* 0x00000000ea007221 */ /* 0x000fe20000010000 */
[C---:B------:R-:W-:Y:S04]  /*120c0*/  HMMA.16816.F32 R112, R168.reuse, R10, R112 ;  /* 0x0000000aa870723c */ /* 0x040fe80000001870 */
[----:B------:R-:W-:Y:S02]  /*120d0*/  FADD.FTZ R2, R182, R2 ;  /* 0x00000002b6027221 */ /* 0x000fe40000010000 */
[----:B------:R-:W-:Y:S02]  /*120e0*/  FADD.FTZ R0, R231, R0 ;  /* 0x00000000e7007221 */ /* 0x000fe40000010000 */
[----:B------:R-:W-:Y:S01]  /*120f0*/  FADD.FTZ R2, R181, R2 ;  /* 0x00000002b5027221 */ /* 0x000fe20000010000 */
[C---:B----4-:R-:W-:Y:S03]  /*12100*/  HMMA.16816.F32 R116, R168.reuse, R12, R116 ;  /* 0x0000000ca874723c */ /* 0x050fe60000001874 */
        /* <DEDUP_REMOVED lines=19> */
[----:B------:R-:W-:Y:S01]  /*12240*/  IADD3 R0, R219, -0x1, RZ ;  /* 0xffffffffdb007810 */ /* 0x000fe20007ffe0ff */
[----:B------:R-:W-:Y:S01]  /*12250*/  FADD.FTZ R4, R179, R4 ;  /* 0x00000004b3047221 */ /* 0x000fe20000010000 */
[----:B------:R-:W-:Y:S01]  /*12260*/  MOV R134, R3 ;  /* 0x0000000300867202 */ /* 0x000fe20000000f00 */
[----:B------:R-:W-:Y:S01]  /*12270*/  FADD.FTZ R2, R133, R2 ;  /* 0x0000000285027221 */ /* 0x000fe20000010000 */
[----:B------:R-:W-:Y:S02]  /*12280*/  MOV R219, R0 ;  /* 0x0000000000db7202 */ /* 0x000fe40000000f00 */
[----:B------:R1:W-:Y:S01]  /*12290*/  STL [R1+0x8], R4 ;  /* 0x0000080401007387 */ /* 0x0003e20000100800 */
[----:B------:R-:W-:Y:S03]  /*122a0*/  MOV R133, R132 ;  /* 0x0000008400857202 */ /* 0x000fe60000000f00 */
[----:B------:R1:W-:Y:S01]  /*122b0*/  STL [R1+0xc], R2 ;  /* 0x00000c0201007387 */ /* 0x0003e20000100800 */
[----:B------:R-:W-:-:S05]  /*122c0*/  @P0 BRA `(.L_x_910) ;  /* 0xffffbdf000000947 */ /* 0x000fca000383ffff */
.L_x_901:
        /* <DEDUP_REMOVED lines=86> */
[----:B------:R-:W-:Y:S01]  /*12830*/  FMUL.FTZ R22, R2, R129 ;  /* 0x0000008102167220 */ /* 0x000fe20000410000 */
[----:B------:R-:W-:Y:S01]  /*12840*/  @P0 MOV R2, 0x3f317218 ;  /* 0x3f31721800020802 */ /* 0x000fe20000000f00 */
[----:B--2---:R-:W-:Y:S02]  /*12850*/  @P1 FMUL.FTZ R6, R6, 0.69314718246459960938 ;  /* 0x3f31721806061820 */ /* 0x004fe40000410000 */
[----:B-1----:R-:W-:Y:S02]  /*12860*/  @P0 FMUL.FTZ R4, R7, 0.69314718246459960938 ;  /* 0x3f31721807040820 */ /* 0x002fe40000410000 */
[----:B------:R-:W-:Y:S02]  /*12870*/  @P0 FMUL.FTZ R2, R2, c[0x0][0x2d0] ;  /* 0x0000b40002020a20 */ /* 0x000fe40000410000 */
        /* <DEDUP_REMOVED lines=63> */
[----:B------:R-:W-:Y:S02]  /*12c70*/  FMUL.FTZ R131, R0, R131 ;  /* 0x0000008300837220 */ /* 0x000fe40000410000 */
[----:B------:R-:W-:Y:S02]  /*12c80*/  @P1 FFMA.FTZ R36, R5, R132, R6 ;  /* 0x0000008405241223 */ /* 0x000fe40000010006 */
[----:B------:R-:W-:Y:S02]  /*12c90*/  @P0 FFMA.FTZ R37, R2, R3, R4 ;  /* 0x0000000302250223 */ /* 0x000fe40000010004 */
.L_x_874:
        /* <DEDUP_REMOVED lines=9> */
[----:B------:R-:W-:Y:S01]  /*12d30*/  F2FP.PACK_AB R34, R34, R80 ;  /* 0x000000502222723e */ /* 0x000fe200000000ff */
[----:B------:R-:W-:Y:S01]  /*12d40*/  IMAD.MOV.U32 R80, RZ, RZ, c[0x0][0x4e8] ;  /* 0x00013a00ff507624 */ /* 0x000fe200078e00ff */
[----:B------:R-:W-:Y:S01]  /*12d50*/  F2FP.PACK_AB R41, R137, R136 ;  /* 0x000000888929723e */ /* 0x000fe200000000ff */
[----:B------:R-:W4:Y:S01]  /*12d60*/  S2R R83, SR_CTAID.X ;  /* 0x0000000000537919 */ /* 0x000f220000002500 */
[----:B------:R-:W-:Y:S02]  /*12d70*/  F2FP.PACK_AB R138, R139, R138 ;  /* 0x0000008a8b8a723e */ /* 0x000fe400000000ff */
[C---:B------:R-:W-:Y:S01]  /*12d80*/  ISETP.NE.AND P3, PT, R80.reuse, 0x1, PT ;  /* 0x000000015000780c */ /* 0x040fe20003f65270 */
[----:B------:R-:W-:Y:S01]  /*12d90*/  IMAD R80, R80, c[0x0][0x388], RZ ;  /* 0x0000e20050507a24 */ /* 0x000fe200078e02ff */
[----:B------:R-:W-:Y:S01]  /*12da0*/  BAR.SYNC.DEFER_BLOCKING 0x1, 0x100 ;  /* 0x0044000000007b1d */ /* 0x000fe20000010000 */
[----:B------:R-:W-:-:S02]  /*12db0*/  F2FP.PACK_AB R53, R141, R140 ;  /* 0x0000008c8d35723e */ /* 0x000fc400000000ff */
[----:B------:R-:W-:Y:S02]  /*12dc0*/  F2FP.PACK_AB R142, R143, R142 ;  /* 0x0000008e8f8e723e */ /* 0x000fe400000000ff */
        /* <DEDUP_REMOVED lines=52> */
[----:B------:R-:W-:Y:S01]  /*13110*/  IMAD.IADD R6, R7, 0x1, -R4 ;  /* 0x0000000107067824 */ /* 0x000fe200078e0a04 */
[----:B------:R-:W-:Y:S01]  /*13120*/  LOP3.LUT R4, R3, 0x1ffffffe, RZ, 0xc0, !PT ;  /* 0x1ffffffe03047812 */ /* 0x000fe200078ec0ff */
[----:B------:R-:W-:Y:S01]  /*13130*/  IMAD R14, R7, 0x200, R10 ;  /* 0x00000200070e7824 */ /* 0x000fe200078e020a */
[----:B------:R-:W-:Y:S01]  /*13140*/  SHF.R.U32.HI R3, RZ, 0x3, R2 ;  /* 0x00000003ff037819 */ /* 0x000fe20000011602 */
[----:B----4-:R-:W-:Y:S01]  /*13150*/  IMAD R7, R83, 0x80, R5 ;  /* 0x0000008053077824 */ /* 0x010fe200078e0205 */
[----:B------:R-:W-:Y:S01]  /*13160*/  LOP3.LUT R2, R2, 0x38, R0, 0xf8, !PT ;  /* 0x0000003802027812 */ /* 0x000fe200078ef800 */
[----:B------:R-:W-:Y:S01]  /*13170*/  IMAD.IADD R11, R10, 0x1, -R4 ;  /* 0x000000010a0b7824 */ /* 0x000fe200078e0a04 */
[C---:B------:R-:W-:Y:S01]  /*13180*/  LOP3.LUT R4, R8.reuse, 0x1, RZ, 0xc0, !PT ;  /* 0x0000000108047812 */ /* 0x040fe200078ec0ff */
[----:B------:R-:W-:Y:S01]  /*13190*/  IMAD.SHL.U32 R5, R8, 0x40, RZ ;  /* 0x0000004008057824 */ /* 0x000fe200078e00ff */
[----:B------:R-:W-:Y:S01]  /*131a0*/  LOP3.LUT R10, R2, R3, RZ, 0x3c, !PT ;  /* 0x00000003020a7212 */ /* 0x000fe200078e3cff */
[----:B------:R-:W-:Y:S01]  /*131b0*/  @P3 IMAD.HI.U32 R3, R7, c[0x0][0x4ec], RZ ;  /* 0x00013b0007033a27 */ /* 0x000fe200078e00ff */
[----:B------:R-:W-:-:S02]  /*131c0*/  ISETP.NE.U32.AND P4, PT, R4, 0x1, PT ;  /* 0x000000010400780c */ /* 0x000fc40003f85070 */
[----:B------:R-:W-:Y:S01]  /*131d0*/  SHF.R.S32.HI R4, RZ, 0x2, R15 ;  /* 0x00000002ff047819 */ /* 0x000fe2000001140f */
[----:B------:R-:W-:Y:S01]  /*131e0*/  IMAD.MOV.U32 R2, RZ, RZ, R7 ;  /* 0x000000ffff027224 */ /* 0x000fe200078e0007 */
[----:B------:R-:W-:Y:S02]  /*131f0*/  @P3 SHF.R.U32.HI R2, RZ, c[0x0][0x4f0], R3 ;  /* 0x00013c00ff023a19 */ /* 0x000fe40000011603 */
[----:B------:R-:W-:Y:S01]  /*13200*/  LOP3.LUT R8, R5, 0x1c0, RZ, 0xc0, !PT ;  /* 0x000001c005087812 */ /* 0x000fe200078ec0ff */
[----:B------:R-:W-:Y:S01]  /*13210*/  IMAD R3, R6, 0x10, R4 ;  /* 0x0000001006037824 */ /* 0x000fe200078e0204 */
[----:B------:R-:W-:Y:S01]  /*13220*/  F2FP.PACK_AB R153, R153, R152 ;  /* 0x000000989999723e */ /* 0x000fe200000000ff */
[----:B------:R-:W-:Y:S01]  /*13230*/  IMAD.SHL.U32 R6, R20, 0x8, RZ ;  /* 0x0000000814067824 */ /* 0x000fe200078e00ff */
[----:B------:R-:W-:Y:S01]  /*13240*/  LEA.HI R9, R8, R8, RZ, 0x1d ;  /* 0x0000000808097211 */ /* 0x000fe200078fe8ff */
[----:B------:R-:W-:Y:S01]  /*13250*/  IMAD.IADD R5, R13, 0x1, R18 ;  /* 0x000000010d057824 */ /* 0x000fe200078e0212 */
[----:B------:R-:W-:Y:S01]  /*13260*/  F2FP.PACK_AB R154, R155, R154 ;  /* 0x0000009a9b9a723e */ /* 0x000fe200000000ff */
[----:B------:R-:W-:Y:S01]  /*13270*/  IMAD.MOV R8, RZ, RZ, -R2 ;  /* 0x000000ffff087224 */ /* 0x000fe200078e0a02 */
[----:B------:R-:W-:Y:S01]  /*13280*/  LOP3.LUT R18, R10, 0x7ffffe00, R6, 0xf8, !PT ;  /* 0x7ffffe000a127812 */ /* 0x000fe200078ef806 */
[----:B------:R-:W-:Y:S01]  /*13290*/  IMAD.MOV.U32 R4, RZ, RZ, R12 ;  /* 0x000000ffff047224 */ /* 0x000fe200078e000c */
[----:B------:R-:W-:Y:S01]  /*132a0*/  SHF.R.S32.HI R6, RZ, 0x1f, R2 ;  /* 0x0000001fff067819 */ /* 0x000fe20000011402 */
[----:B------:R-:W-:Y:S01]  /*132b0*/  IMAD R12, R8, c[0x0][0x4e8], R7 ;  /* 0x00013a00080c7a24 */ /* 0x000fe200078e0207 */
[----:B------:R-:W-:Y:S01]  /*132c0*/  F2FP.PACK_AB R156, R157, R156 ;  /* 0x0000009c9d9c723e */ /* 0x000fe200000000ff */
[----:B------:R-:W-:Y:S01]  /*132d0*/  IMAD R8, R11, 0x8, R3 ;  /* 0x000000080b087824 */ /* 0x000fe200078e0203 */
[----:B------:R-:W-:Y:S01]  /*132e0*/  F2FP.PACK_AB R158, R159, R158 ;  /* 0x0000009e9f9e723e */ /* 0x000fe200000000ff */
[----:B------:R-:W-:Y:S01]  /*132f0*/  IMAD.U32 R10, R14, 0x2, R9 ;  /* 0x000000020e0a7824 */ /* 0x000fe200078e0009 */
[----:B------:R-:W-:Y:S01]  /*13300*/  F2FP.PACK_AB R160, R161, R160 ;  /* 0x000000a0a1a0723e */ /* 0x000fe200000000ff */
[----:B------:R-:W-:Y:S01]  /*13310*/  IMAD R9, R6, c[0x0][0x3e0], RZ ;  /* 0x0000f80006097a24 */ /* 0x000fe200078e02ff */
[----:B------:R-:W-:Y:S01]  /*13320*/  F2FP.PACK_AB R162, R163, R162 ;  /* 0x000000a2a3a2723e */ /* 0x000fe200000000ff */
[----:B------:R-:W-:Y:S01]  /*13330*/  IMAD.WIDE.U32 R6, R2, c[0x0][0x3e0], R4 ;  /* 0x0000f80002067a25 */ /* 0x000fe200078e0004 */
[----:B------:R-:W-:-:S02]  /*13340*/  F2FP.PACK_AB R164, R165, R164 ;  /* 0x000000a4a5a4723e */ /* 0x000fc400000000ff */
[----:B------:R-:W-:Y:S01]  /*13350*/  F2FP.PACK_AB R166, R167, R166 ;  /* 0x000000a6a7a6723e */ /* 0x000fe200000000ff */
[----:B------:R-:W-:Y:S01]  /*13360*/  IMAD R5, R83, 0x80, R8 ;  /* 0x0000008053057824 */ /* 0x000fe200078e0208 */
[----:B------:R-:W-:Y:S01]  /*13370*/  F2FP.PACK_AB R81, R39, R38 ;  /* 0x000000262751723e */ /* 0x000fe200000000ff */
[----:B------:R-:W-:Y:S01]  /*13380*/  IMAD R3, R83, 0x80, R3 ;  /* 0x0000008053037824 */ /* 0x000fe200078e0203 */
[----:B------:R-:W-:Y:S01]  /*13390*/  F2FP.PACK_AB R65, R43, R42 ;  /* 0x0000002a2b41723e */ /* 0x000fe200000000ff */
[----:B------:R-:W-:Y:S01]  /*133a0*/  @P3 IMAD.HI.U32 R8, R5, c[0x0][0x4ec], RZ ;  /* 0x00013b0005083a27 */ /* 0x000fe200078e00ff */
[----:B------:R-:W-:Y:S02]  /*133b0*/  F2FP.PACK_AB R46, R47, R46 ;  /* 0x0000002e2f2e723e */ /* 0x000fe400000000ff */
[CC--:B------:R-:W-:Y:S01]  /*133c0*/  ISETP.GE.OR P6, PT, R3.reuse, R80.reuse, P0 ;  /* 0x000000500300720c */ /* 0x0c0fe200007c6670 */
[----:B------:R-:W-:Y:S01]  /*133d0*/  IMAD.MOV.U32 R4, RZ, RZ, R5 ;  /* 0x000000ffff047224 */ /* 0x000fe200078e0005 */
[----:B------:R-:W-:Y:S01]  /*133e0*/  IADD3 R3, R3, 0x8, RZ ;  /* 0x0000000803037810 */ /* 0x000fe20007ffe0ff */
[----:B------:R-:W-:Y:S01]  /*133f0*/  IMAD R9, R2, c[0x0][0x3e4], R9 ;  /* 0x0000f90002097a24 */ /* 0x000fe200078e0209 */
[----:B------:R-:W-:Y:S01]  /*13400*/  @P3 SHF.R.U32.HI R4, RZ, c[0x0][0x4f0], R8 ;  /* 0x00013c00ff043a19 */ /* 0x000fe20000011608 */
[----:B------:R-:W-:Y:S01]  /*13410*/  IMAD.SHL.U32 R2, R10, 0x2, RZ ;  /* 0x000000020a027824 */ /* 0x000fe200078e00ff */
[----:B------:R-:W-:Y:S01]  /*13420*/  ISETP.GE.OR P5, PT, R3, R80, P0 ;  /* 0x000000500300720c */ /* 0x000fe200007a6670 */
[----:B------:R-:W-:Y:S01]  /*13430*/  IMAD.IADD R7, R7, 0x1, R9 ;  /* 0x0000000107077824 */ /* 0x000fe200078e0209 */
[--C-:B------:R-:W-:Y:S01]  /*13440*/  SHF.R.S32.HI R8, RZ, 0x1f, R4.reuse ;  /* 0x0000001fff087819 */ /* 0x100fe20000011404 */
[----:B------:R-:W-:Y:S01]  /*13450*/  IMAD.MOV.U32 R14, RZ, RZ, 0x40 ;  /* 0x00000040ff0e7424 */ /* 0x000fe200078e00ff */
[----:B------:R-:W-:Y:S01]  /*13460*/  IADD3 R10, P0, R4, R16, RZ ;  /* 0x00000010040a7210 */ /* 0x000fe20007f1e0ff */
[----:B------:R-:W-:Y:S01]  /*13470*/  IMAD.MOV R4, RZ, RZ, -R4 ;  /* 0x000000ffff047224 */ /* 0x000fe200078e0a04 */
[----:B------:R-:W-:Y:S01]  /*13480*/  IADD3 R9, R2, 0x80, RZ ;  /* 0x0000008002097810 */ /* 0x000fe20007ffe0ff */
[----:B------:R-:W-:Y:S01]  /*13490*/  STS [R2+0x80], R41 ;  /* 0x0000802902007388 */ /* 0x000fe20000000800 */
[----:B------:R-:W-:Y:S01]  /*134a0*/  IADD3.X R11, R8, R17, R21, P0, !PT ;  /* 0x00000011080b7210 */ /* 0x000fe200007fe415 */
[----:B------:R-:W-:Y:S01]  /*134b0*/  IMAD.MOV.U32 R8, RZ, RZ, 0x20 ;  /* 0x00000020ff087424 */ /* 0x000fe200078e00ff */
[----:B------:R-:W-:Y:S01]  /*134c0*/  IADD3 R3, R2, 0x70, RZ ;  /* 0x0000007002037810 */ /* 0x000fe20007ffe0ff */
[----:B------:R-:W-:Y:S01]  /*134d0*/  IMAD R5, R4, c[0x0][0x4e8], R5 ;  /* 0x00013a0004057a24 */ /* 0x000fe200078e0205 */
[----:B------:R-:W-:Y:S01]  /*134e0*/  @P4 IADD3 R3, R9, 0x10, RZ ;  /* 0x0000001009034810 */ /* 0x000fe20007ffe0ff */
[----:B------:R-:W-:Y:S01]  /*134f0*/  STS [R2+0x480], R138 ;  /* 0x0004808a02007388 */ /* 0x000fe20000000800 */
[----:B------:R-:W-:-:S02]  /*13500*/  SHF.R.S32.HI R9, RZ, 0x1f, R12 ;  /* 0x0000001fff097819 */ /* 0x000fc4000001140c */
[----:B------:R-:W-:Y:S01]  /*13510*/  SEL R8, R8, 0xffffffe0, !P1 ;  /* 0xffffffe008087807 */ /* 0x000fe20004800000 */
[----:B------:R-:W-:Y:S01]  /*13520*/  STS [R3], R53 ;  /* 0x0000003503007388 */ /* 0x000fe20000000800 */
[----:B------:R-:W-:Y:S01]  /*13530*/  F2FP.PACK_AB R49, R49, R48 ;  /* 0x000000303131723e */ /* 0x000fe200000000ff */
[----:B------:R-:W-:Y:S01]  /*13540*/  IMAD R9, R9, c[0x0][0x3d8], RZ ;  /* 0x0000f60009097a24 */ /* 0x000fe200078e02ff */
[----:B------:R-:W-:Y:S01]  /*13550*/  F2FP.PACK_AB R50, R51, R50 ;  /* 0x000000323332723e */ /* 0x000fe200000000ff */
[----:B------:R-:W-:Y:S01]  /*13560*/  IMAD.IADD R4, R2, 0x1, R8 ;  /* 0x0000000102047824 */ /* 0x000fe200078e0208 */
[----:B------:R-:W-:Y:S01]  /*13570*/  STS [R3+0x400], R142 ;  /* 0x0004008e03007388 */ /* 0x000fe20000000800 */
[----:B------:R-:W-:Y:S01]  /*13580*/  IMAD.IADD R15, R8, 0x1, R3 ;  /* 0x00000001080f7824 */ /* 0x000fe200078e0203 */
[----:B------:R-:W-:Y:S01]  /*13590*/  SHF.R.S32.HI R8, RZ, 0x1f, R5 ;  /* 0x0000001fff087819 */ /* 0x000fe20000011405 */
[C---:B------:R-:W-:Y:S01]  /*135a0*/  IMAD R17, R12.reuse, c[0x0][0x3dc], R9 ;  /* 0x0000f7000c117a24 */ /* 0x040fe200078e0209 */
[----:B------:R-:W-:Y:S01]  /*135b0*/  STS [R4+0x80], R144 ;  /* 0x0000809004007388 */ /* 0x000fe20000000800 */
[----:B------:R-:W-:Y:S01]  /*135c0*/  IMAD.WIDE.U32 R12, R12, c[0x0][0x3d8], R6 ;  /* 0x0000f6000c0c7a25 */ /* 0x000fe200078e0006 */
[----:B------:R-:W-:-:S02]  /*135d0*/  SEL R7, R14, 0xffffffc0, !P2 ;  /* 0xffffffc00e077807 */ /* 0x000fc40005000000 */
[----:B------:R-:W-:Y:S01]  /*135e0*/  STS [R4+0x480], R146 ;  /* 0x0004809204007388 */ /* 0x000fe20000000800 */
[----:B------:R-:W-:Y:S01]  /*135f0*/  IMAD R14, R8, c[0x0][0x488], RZ ;  /* 0x00012200080e7a24 */ /* 0x000fe200078e02ff */
[----:B------:R-:W-:Y:S01]  /*13600*/  F2FP.PACK_AB R44, R44, R52 ;  /* 0x000000342c2c723e */ /* 0x000fe200000000ff */
[----:B------:R-:W-:Y:S01]  /*13610*/  IMAD.WIDE.U32 R8, R5, c[0x0][0x488], R10 ;  /* 0x0001220005087a25 */ /* 0x000fe200078e000a */
[----:B------:R-:W-:Y:S01]  /*13620*/  STS [R15], R148 ;  /* 0x000000940f007388 */ /* 0x000fe20000000800 */
[----:B------:R-:W-:Y:S02]  /*13630*/  F2FP.PACK_AB R54, R55, R54 ;  /* 0x000000363736723e */ /* 0x000fe400000000ff */
[----:B------:R-:W-:Y:S01]  /*13640*/  IMAD.IADD R6, R2, 0x1, R7 ;  /* 0x0000000102067824 */ /* 0x000fe200078e0207 */
[----:B------:R-:W-:Y:S01]  /*13650*/  STS [R15+0x400], R150 ;  /* 0x000400960f007388 */ /* 0x000fe20000000800 */
[----:B------:R-:W-:Y:S01]  /*13660*/  IMAD R10, R5, c[0x0][0x48c], R14 ;  /* 0x00012300050a7a24 */ /* 0x000fe200078e020e */
[----:B------:R-:W-:Y:S01]  /*13670*/  F2FP.PACK_AB R43, R57, R56 ;  /* 0x00000038392b723e */ /* 0x000fe200000000ff */
[C---:B------:R-:W-:Y:S01]  /*13680*/  IMAD.IADD R14, R7.reuse, 0x1, R3 ;  /* 0x00000001070e7824 */ /* 0x040fe200078e0203 */
[----:B------:R-:W-:Y:S01]  /*13690*/  STS [R6+0x80], R153 ;  /* 0x0000809906007388 */ /* 0x000fe20000000800 */
[----:B------:R-:W-:Y:S01]  /*136a0*/  IMAD.IADD R5, R7, 0x1, R4 ;  /* 0x0000000107057824 */ /* 0x000fe200078e0204 */
[----:B------:R-:W-:Y:S01]  /*136b0*/  F2FP.PACK_AB R58, R59, R58 ;  /* 0x0000003a3b3a723e */ /* 0x000fe200000000ff */
[----:B------:R-:W-:Y:S01]  /*136c0*/  IMAD.IADD R7, R15, 0x1, R7 ;  /* 0x000000010f077824 */ /* 0x000fe200078e0207 */
[----:B------:R-:W-:Y:S01]  /*136d0*/  STS [R6+0x480], R154 ;  /* 0x0004809a06007388 */ /* 0x000fe20000000800 */
[----:B------:R-:W-:Y:S01]  /*136e0*/  F2FP.PACK_AB R42, R61, R60 ;  /* 0x0000003c3d2a723e */ /* 0x000fe200000000ff */
[----:B------:R-:W-:Y:S01]  /*136f0*/  IMAD.IADD R9, R9, 0x1, R10 ;  /* 0x0000000109097824 */ /* 0x000fe200078e020a */
        /* <DEDUP_REMOVED lines=41> */
[----:B------:R-:W-:Y:S02]  /*13990*/  LEA R16, P0, R8, c[0x0][0x450], 0x2 ;  /* 0x0001140008107a11 */ /* 0x000fe400078010ff */
        /* <DEDUP_REMOVED lines=9> */
[----:B------:R-:W-:Y:S01]  /*13a30*/  LEA.HI.X R9, R8, c[0x0][0x454], R9, 0x2, P0 ;  /* 0x0001150008097a11 */ /* 0x000fe200000f1409 */
        /* <DEDUP_REMOVED lines=93> */
.L_x_913:
[----:B--234-:R-:W-:Y:S05]  /*14010*/  BSYNC B0 ;  /* 0x0000000000007941 */ /* 0x01cfea0003800000 */
.L_x_912:
[----:B------:R-:W-:Y:S01]  /*14020*/  IADD3 R4, R28, 0x20, RZ ;  /* 0x000000201c047810 */ /* 0x000fe20007ffe0ff */
[----:B------:R2:W3:Y:S01]  /*14030*/  SHFL.IDX PT, R3, R29, 0x1, 0x181f ;  /* 0x00381f001d037f89 */ /* 0x0004e200000e0000 */
[----:B------:R-:W-:Y:S02]  /*14040*/  BSSY B0, `(.L_x_914) ;  /* 0x000001c000007945 */ /* 0x000fe40003800000 */
[----:B------:R-:W-:Y:S01]  /*14050*/  ISETP.GE.AND P0, PT, R4, R80, PT ;  /* 0x000000500400720c */ /* 0x000fe20003f06270 */
[----:B-1----:R2:W1:-:S12]  /*14060*/  SHFL.IDX PT, R2, R30, 0x1, 0x181f ;  /* 0x00381f001e027f89 */ /* 0x00245800000e0000 */
        /* <DEDUP_REMOVED lines=14> */
[----:B-1-3--:R-:W-:Y:S01]  /*14150*/  @!P3 IMAD.WIDE R8, R0, 0x2, R2 ;  /* 0x000000020008b825 */ /* 0x00afe200078e0202 */
        /* <DEDUP_REMOVED lines=10> */
.L_x_915:
[----:B------:R-:W-:Y:S05]  /*14200*/  BSYNC B0 ;  /* 0x0000000000007941 */ /* 0x000fea0003800000 */
.L_x_914:
[----:B-1----:R-:W-:Y:S01]  /*14210*/  IADD3 R4, R28, 0x40, RZ ;  /* 0x000000401c047810 */ /* 0x002fe20007ffe0ff */
[----:B---3--:R1:W3:Y:S01]  /*14220*/  SHFL.IDX PT, R3, R29, 0x2, 0x181f ;  /* 0x00581f001d037f89 */ /* 0x0082e200000e0000 */
        /* <DEDUP_REMOVED lines=28> */
.L_x_917:
[----:B------:R-:W-:Y:S05]  /*143f0*/  BSYNC B0 ;  /* 0x0000000000007941 */ /* 0x000fea0003800000 */
.L_x_916:
[----:B---3--:R-:W-:Y:S01]  /*14400*/  IADD3 R4, R28, 0x60, RZ ;  /* 0x000000601c047810 */ /* 0x008fe20007ffe0ff */
[----:B------:R3:W1:Y:S03]  /*14410*/  SHFL.IDX PT, R3, R29, 0x3, 0x181f ;  /* 0x00781f001d037f89 */ /* 0x00066600000e0000 */
[----:B------:R-:W-:Y:S01]  /*14420*/  ISETP.GE.AND P0, PT, R4, R80, PT ;  /* 0x000000500400720c */ /* 0x000fe20003f06270 */
[----:B----4-:R3:W4:-:S12]  /*14430*/  SHFL.IDX PT, R2, R30, 0x3, 0x181f ;  /* 0x00781f001e027f89 */ /* 0x01071800000e0000 */
        /* <DEDUP_REMOVED lines=27> */
.L_x_911:
        /* <DEDUP_REMOVED lines=40> */
.L_x_919:
[----:B------:R-:W-:Y:S05]  /*14870*/  BSYNC B0 ;  /* 0x0000000000007941 */ /* 0x000fea0003800000 */
.L_x_918:
        /* <DEDUP_REMOVED lines=70> */
.L_x_921:
[----:B------:R-:W-:Y:S05]  /*14ce0*/  BSYNC B0 ;  /* 0x0000000000007941 */ /* 0x000fea0003800000 */
.L_x_920:
        /* <DEDUP_REMOVED lines=27> */
.L_x_923:
[----:B------:R-:W-:Y:S05]  /*14ea0*/  BSYNC B0 ;  /* 0x0000000000007941 */ /* 0x000fea0003800000 */
.L_x_922:
        /* <DEDUP_REMOVED lines=27> */
.L_x_925:
[----:B------:R-:W-:Y:S05]  /*15060*/  BSYNC B0 ;  /* 0x0000000000007941 */ /* 0x000fea0003800000 */
.L_x_924:
        /* <DEDUP_REMOVED lines=28> */
.L_x_926:
        /* <DEDUP_REMOVED lines=13> */
.L_x_1542:


//--------------------- .text._ZN7cutlass13device_kernelIN5flash19enable_sm80_to_sm89INS1_16FlashAttnFwdSm80INS1_25CollectiveMainloopFwdSm80ILi8ELi1ELb0EN4cute5tupleIJNS5_1CILi128EEENS7_ILi64EEENS7_ILi256EEEEEELi256ENS_6half_tEfNS_4arch4Sm80ELb0ELb1ELb1ELb1ELb0ELb0ELb1ELb0EEENS1_21CollectiveEpilogueFwdINS6_IJS8_SA_S9_EEENS6_IJNS7_ILi1EEESI_SI_EEESC_SE_Li256ELb1ELb1ELb0ELb0EEENS1_19SingleTileSchedulerILb1ELb0ELb1ELi128EEEEEEEEEvNT_6ParamsE --------------------------
	.section	.text._ZN7cutlass13device_kernelIN5flash19enable_sm80_to_sm89INS1_16FlashAttnFwdSm80INS1_25CollectiveMainloopFwdSm80ILi8ELi1ELb0EN4cute5tupleIJNS5_1CILi128EEENS7_ILi64EEENS7_ILi256EEEEEELi256ENS_6half_tEfNS_4arch4Sm80ELb0ELb1ELb1ELb1ELb0ELb0ELb1ELb0EEENS1_21CollectiveEpilogueFwdINS6_IJS8_SA_S9_EEENS6_IJNS7_ILi1EEESI_SI_EEESC_SE_Li256ELb1ELb1ELb0ELb0EEENS1_19SingleTileSchedulerILb1ELb0ELb1ELi128EEEEEEEEEvNT_6ParamsE,"ax",@progbits
	.sectioninfo	@"SHI_REGISTERS=255"
	.align	128
.text._ZN7cutlass13device_kernelIN5flash19enable_sm80_to_sm89INS1_16FlashAttnFwdSm80INS1_25CollectiveMainloopFwdSm80ILi8ELi1ELb0EN4cute5tupleIJNS5_1CILi128EEENS7_ILi64EEENS7_ILi256EEEEEELi256ENS_6half_tEfNS_4arch4Sm80ELb0ELb1ELb1ELb1ELb0ELb0ELb1ELb0EEENS1_21CollectiveEpilogueFwdINS6_IJS8_SA_S9_EEENS6_IJNS7_ILi1EEESI_SI_EEESC_SE_Li256ELb1ELb1ELb0ELb0EEENS1_19SingleTileSchedulerILb1ELb0ELb1ELi128EEEEEEEEEvNT_6ParamsE:
        .type           _ZN7cutlass13device_kernelIN5flash19enable_sm80_to_sm89INS1_16FlashAttnFwdSm80INS1_25CollectiveMainloopFwdSm80ILi8ELi1ELb0EN4cute5tupleIJNS5_1CILi128EEENS7_ILi64EEENS7_ILi256EEEEEELi256ENS_6half_tEfNS_4arch4Sm80ELb0ELb1ELb1ELb1ELb0ELb0ELb1ELb0EEENS1_21CollectiveEpilogueFwdINS6_IJS8_SA_S9_EEENS6_IJNS7_ILi1EEESI_SI_EEESC_SE_Li256ELb1ELb1ELb0ELb0EEENS1_19SingleTileSchedulerILb1ELb0ELb1ELi128EEEEEEEEEvNT_6ParamsE,@function
        .size           _ZN7cutlass13device_kernelIN5flash19enable_sm80_to_sm89INS1_16FlashAttnFwdSm80INS1_25CollectiveMainloopFwdSm80ILi8ELi1ELb0EN4cute5tupleIJNS5_1CILi128EEENS7_ILi64EEENS7_ILi256EEEEEELi256ENS_6half_tEfNS_4arch4Sm80ELb0ELb1ELb1ELb1ELb0ELb0ELb1ELb0EEENS1_21CollectiveEpilogueFwdINS6_IJS8_SA_S9_EEENS6_IJNS7_ILi1EEESI_SI_EEESC_SE_Li256ELb1ELb1ELb0ELb0EEENS1_19SingleTileSchedulerILb1ELb0ELb1ELi128EEEEEEEEEvNT_6ParamsE,(.L_x_1543 - _ZN7cutlass13device_kernelIN5flash19enable_sm80_to_sm89INS1_16FlashAttnFwdSm80INS1_25CollectiveMainloopFwdSm80ILi8ELi1ELb0EN4cute5tupleIJNS5_1CILi128EEENS7_ILi64EEENS7_ILi256EEEEEELi256ENS_6half_tEfNS_4arch4Sm80ELb0ELb1ELb1ELb1ELb0ELb0ELb1ELb0EEENS1_21CollectiveEpilogueFwdINS6_IJS8_SA_S9_EEENS6_IJNS7_ILi1EEESI_SI_EEESC_SE_Li256ELb1ELb1ELb0ELb0EEENS1_19SingleTileSchedulerILb1ELb0ELb1ELi128EEEEEEEEEvNT_6ParamsE)
        .other          _ZN7cutlass13device_kernelIN5flash19enable_sm80_to_sm89INS1_16FlashAttnFwdSm80INS1_25CollectiveMainloopFwdSm80ILi8ELi1ELb0EN4cute5tupleIJNS5_1CILi128EEENS7_ILi64EEENS7_ILi256EEEEEELi256ENS_6half_tEfNS_4arch4Sm80ELb0ELb1ELb1ELb1ELb0ELb0ELb1ELb0EEENS1_21CollectiveEpilogueFwdINS6_IJS8_SA_S9_EEENS6_IJNS7_ILi1EEESI_SI_EEESC_SE_Li256ELb1ELb1ELb0ELb0EEENS1_19SingleTileSchedulerILb1ELb0ELb1ELi128EEEEEEEEEvNT_6ParamsE,@"STO_CUDA_ENTRY STV_DEFAULT"
_ZN7cutlass13device_kernelIN5flash19enable_sm80_to_sm89INS1_16FlashAttnFwdSm80INS1_25CollectiveMainloopFwdSm80ILi8ELi1ELb0EN4cute5tupleIJNS5_1CILi128EEENS7_ILi64EEENS7_ILi256EEEEEELi256ENS_6half_tEfNS_4arch4Sm80ELb0ELb1ELb1ELb1ELb0ELb0ELb1ELb0EEENS1_21CollectiveEpilogueFwdINS6_IJS8_SA_S9_EEENS6_IJNS7_ILi1EEESI_SI_EEESC_SE_Li256ELb1ELb1ELb0ELb0EEENS1_19SingleTileSchedulerILb1ELb0ELb1ELi128EEEEEEEEEvNT_6ParamsE:
        /* <DEDUP_REMOVED lines=17> */
.L_x_928:
        /* <DEDUP_REMOVED lines=8> */
.L_x_930:
[----:B------:R-:W-:-:S04]  /*0190*/  MOV R0, c[0x0][0x54c] ;  /* 0x0001530000007a02 */ /* 0x000fc80000000f00 */
.L_x_929:
[----:B------:R-:W-:Y:S01]  /*01a0*/  USHF.L.U32 UR7, UR7, 0x7, URZ ;  /* 0x0000000707077899 */ /* 0x000fe2000800063f */
[----:B-----5:R-:W-:-:S05]  /*01b0*/  IMAD R0, R0, c[0x0][0x548], RZ ;  /* 0x0001520000007a24 */ /* 0x020fca00078e02ff */
[----:B------:R-:W-:-:S04]  /*01c0*/  ISETP.LE.AND P0, PT, R0, UR7, PT ;  /* 0x0000000700007c0c */ /* 0x000fc8000bf03270 */
[----:B------:R-:W-:-:S05]  /*01d0*/  SEL R0, R5, 0xffffffff, !P0 ;  /* 0xffffffff05007807 */ /* 0x000fca0004000000 */
[----:B------:R2:W-:Y:S01]  /*01e0*/  STL [R1+0x54], R0 ;  /* 0x0000540001007387 */ /* 0x0005e20000100800 */
[----:B------:R-:W-:Y:S05]  /*01f0*/  BRA `(.L_x_931) ;  /* 0x0000013000007947 */ /* 0x000fea0003800000 */
.L_x_927:
[----:B------:R-:W-:-:S04]  /*0200*/  ISETP.NE.U32.AND P0, PT, RZ, c[0x0][0x568], PT ;  /* 0x00015a00ff007a0c */ /* 0x000fc80003f05070 */
[----:B------:R-:W-:-:S13]  /*0210*/  ISETP.NE.AND.EX P0, PT, RZ, c[0x0][0x56c], PT, P0 ;  /* 0x00015b00ff007a0c */ /* 0x000fda0003f05300 */
[----:B------:R-:W-:Y:S05]  /*0220*/  @!P0 BRA `(.L_x_932) ;  /* 0x0000002000008947 */ /* 0x000fea0003800000 */
[----:B------:R1:W5:Y:S01]  /*0230*/  LDG.E R0, [R2.64] ;  /* 0x0000001202007981 */ /* 0x000362000c1e1900 */
[----:B------:R-:W-:Y:S05]  /*0240*/  BRA `(.L_x_933) ;  /* 0x0000009000007947 */ /* 0x000fea0003800000 */
.L_x_932:
        /* <DEDUP_REMOVED lines=8> */
.L_x_934:
[----:B------:R-:W-:-:S04]  /*02d0*/  MOV R0, c[0x0][0x54c] ;  /* 0x0001530000007a02 */ /* 0x000fc80000000f00 */
.L_x_933:
[----:B------:R-:W-:Y:S01]  /*02e0*/  USHF.L.U32 UR7, UR7, 0x7, URZ ;  /* 0x0000000707077899 */ /* 0x000fe2000800063f */
[----:B-----5:R-:W-:-:S05]  /*02f0*/  IMAD R0, R0, c[0x0][0x548], RZ ;  /* 0x0001520000007a24 */ /* 0x020fca00078e02ff */
[----:B------:R-:W-:-:S04]  /*0300*/  ISETP.LE.AND P0, PT, R0, UR7, PT ;  /* 0x0000000700007c0c */ /* 0x000fc8000bf03270 */
[----:B------:R-:W-:-:S05]  /*0310*/  SEL R0, R5, 0xffffffff, !P0 ;  /* 0xffffffff05007807 */ /* 0x000fca0004000000 */
[----:B------:R2:W-:Y:S04]  /*0320*/  STL [R1+0x54], R0 ;  /* 0x0000540001007387 */ /* 0x0005e80000100800 */
.L_x_931:
        /* <DEDUP_REMOVED lines=25> */
[----:B-12---:R-:W-:Y:S05]  /*04c0*/  @P0 BRA `(.L_x_935) ;  /* 0x0000006000000947 */ /* 0x006fea0003800000 */
[----:B------:R-:W-:Y:S05]  /*04d0*/  @!P2 BRA `(.L_x_935) ;  /* 0x000000500000a947 */ /* 0x000fea0003800000 */
[----:B------:R1:W2:Y:S04]  /*04e0*/  LDG.E R0, [R4.64] ;  /* 0x0000001204007981 */ /* 0x0002a8000c1e1900 */
[----:B-1----:R-:W4:Y:S01]  /*04f0*/  LDG.E R4, [R4.64+0x4] ;  /* 0x0000041204047981 */ /* 0x002f22000c1e1900 */
[----:B--23--:R-:W1:Y:S08]  /*0500*/  R2UR UR16, R0 ;  /* 0x00000000001073c2 */ /* 0x00ce7000000e0000 */
[----:B----4-:R-:W1:Y:S02]  /*0510*/  R2UR UR4, R4 ;  /* 0x00000000040473c2 */ /* 0x010e6400000e0000 */
[----:B-1----:R-:W-:-:S06]  /*0520*/  UIADD3 UR16, -UR16, UR4, URZ ;  /* 0x0000000410107290 */ /* 0x002fcc000fffe13f */
.L_x_935:
[----:B------:R-:W-:-:S04]  /*0530*/  ISETP.NE.U32.AND P0, PT, RZ, c[0x0][0x368], PT ;  /* 0x0000da00ff007a0c */ /* 0x000fc80003f05070 */
[----:B------:R-:W-:-:S13]  /*0540*/  ISETP.NE.AND.EX P0, PT, RZ, c[0x0][0x36c], PT, P0 ;  /* 0x0000db00ff007a0c */ /* 0x000fda0003f05300 */
[----:B------:R-:W-:Y:S05]  /*0550*/  @!P0 BRA `(.L_x_936) ;  /* 0x0000004000008947 */ /* 0x000fea0003800000 */
[----:B------:R-:W-:-:S05]  /*0560*/  IMAD.WIDE R2, R41, R26, c[0x0][0x368] ;  /* 0x0000da0029027625 */ /* 0x000fca00078e021a */
[----:B------:R-:W2:Y:S02]  /*0570*/  LDG.E R0, [R2.64] ;  /* 0x0000001202007981 */ /* 0x000ea4000c1e1900 */
[----:B--2---:R1:W2:Y:S02]  /*0580*/  R2UR UR9, R0 ;  /* 0x00000000000973c2 */ /* 0x0042a400000e0000 */
[----:B-12---:R-:W-:Y:S05]  /*0590*/  BRA `(.L_x_937) ;  /* 0x0000006000007947 */ /* 0x006fea0003800000 */
.L_x_936:
[----:B------:R-:W-:Y:S05]  /*05a0*/  @!P4 BRA `(.L_x_937) ;  /* 0x000000500000c947 */ /* 0x000fea0003800000 */
[----:B------:R1:W2:Y:S04]  /*05b0*/  LDG.E R0, [R2.64] ;  /* 0x0000001202007981 */ /* 0x0002a8000c1e1900 */
[----:B-1----:R-:W4:Y:S01]  /*05c0*/  LDG.E R2, [R2.64+0x4] ;  /* 0x0000041202027981 */ /* 0x002f22000c1e1900 */
[----:B--2---:R-:W1:Y:S08]  /*05d0*/  R2UR UR9, R0 ;  /* 0x00000000000973c2 */ /* 0x004e7000000e0000 */
[----:B----4-:R-:W1:Y:S02]  /*05e0*/  R2UR UR4, R2 ;  /* 0x00000000020473c2 */ /* 0x010e6400000e0000 */
[----:B-1----:R-:W-:-:S06]  /*05f0*/  UIADD3 UR9, -UR9, UR4, URZ ;  /* 0x0000000409097290 */ /* 0x002fcc000fffe13f */
.L_x_937:
[----:B------:R-:W-:Y:S01]  /*0600*/  ULDC UR4, c[0x0][0x2c4] ;  /* 0x0000b10000047ab9 */ /* 0x000fe20000000800 */
[----:B-----5:R-:W-:Y:S01]  /*0610*/  IADD3 R11, R7, UR6, RZ ;  /* 0x00000006070b7c10 */ /* 0x020fe2000fffe0ff */
[----:B------:R-:W-:-:S02]  /*0620*/  UISETP.NE.AND UP2, UPT, UR4, 0x1, UPT ;  /* 0x000000010400788c */ /* 0x000fc4000bf45270 */
[----:B------:R-:W-:Y:S02]  /*0630*/  ULDC.64 UR10, c[0x0][0x2c8] ;  /* 0x0000b200000a7ab9 */ /* 0x000fe40000000a00 */
[----:B------:R-:W-:Y:S02]  /*0640*/  ULDC.64 UR4, c[0x0][0x328] ;  /* 0x0000ca0000047ab9 */ /* 0x000fe40000000a00 */
[----:B------:R-:W-:Y:S02]  /*0650*/  UISETP.GE.AND UP1, UPT, UR5, 0x1, UPT ;  /* 0x000000010500788c */ /* 0x000fe4000bf26270 */
[----:B------:R-:W-:-:S03]  /*0660*/  UIADD3 UR9, -UR6, UR9, URZ ;  /* 0x0000000906097290 */ /* 0x000fc6000fffe13f */
[----:B------:R-:W-:Y:S01]  /*0670*/  @UP2 UIADD3 UR12, UR7, 0x7f, URZ ;  /* 0x0000007f070c2890 */ /* 0x000fe2000fffe03f */
[----:B------:R-:W-:Y:S01]  /*0680*/  PLOP3.LUT P0, PT, PT, PT, UP1, 0x40, 0x0 ;  /* 0x000000000000781c */ /* 0x000fe20003f0e818 */
[----:B---3--:R-:W-:Y:S02]  /*0690*/  UIADD3 UR8, UR9, 0x1, -UR16 ;  /* 0x0000000109087890 */ /* 0x008fe4000fffe810 */
[----:B------:R-:W-:Y:S02]  /*06a0*/  UIMAD.WIDE.U32 UR12, UR12, UR10, URZ ;  /* 0x0000000a0c0c72a5 */ /* 0x000fe4000f8e003f */
[----:B------:R-:W-:Y:S02]  /*06b0*/  UIADD3 UR10, UR7, 0x7f, URZ ;  /* 0x0000007f070a7890 */ /* 0x000fe4000fffe03f */
[----:B------:R-:W-:-:S04]  /*06c0*/  @UP2 USHF.R.U32.HI UR10, URZ, UR11, UR13 ;  /* 0x0000000b3f0a2299 */ /* 0x000fc8000801160d */
[----:B------:R-:W-:-:S04]  /*06d0*/  UIADD3 UR8, UR8, UR10, URZ ;  /* 0x0000000a08087290 */ /* 0x000fc8000fffe03f */
[----:B------:R-:W-:Y:S01]  /*06e0*/  UIADD3 UR4, UR8, UR4, URZ ;  /* 0x0000000408047290 */ /* 0x000fe2000fffe03f */
[----:B------:R-:W-:Y:S05]  /*06f0*/  @P0 BRA `(.L_x_938) ;  /* 0x0000012000000947 */ /* 0x000fea0003800000 */
[----:B------:R-:W-:Y:S01]  /*0700*/  ISETP.LT.AND P0, PT, RZ, UR8, PT ;  /* 0x00000008ff007c0c */ /* 0x000fe2000bf01270 */
[----:B------:R-:W-:-:S12]  /*0710*/  UIADD3 UR6, UR8, -0x1, URZ ;  /* 0xffffffff08067890 */ /* 0x000fd8000fffe03f */
        /* <DEDUP_REMOVED lines=8> */
.L_x_939:
[----:B------:R-:W-:Y:S02]  /*07a0*/  UISETP.NE.AND UP0, UPT, UR5, 0x1, UPT ;  /* 0x000000010500788c */ /* 0x000fe4000bf05270 */
[----:B------:R-:W-:Y:S02]  /*07b0*/  ULDC.64 UR10, c[0x0][0x330] ;  /* 0x0000cc00000a7ab9 */ /* 0x000fe40000000a00 */
[----:B------:R-:W-:-:S07]  /*07c0*/  UIMAD.WIDE.U32 UR12, UR6, UR10, URZ ;  /* 0x0000000a060c72a5 */ /* 0x000fce000f8e003f */
[----:B------:R-:W-:Y:S02]  /*07d0*/  @UP0 USHF.R.U32.HI UR6, URZ, UR11, UR13 ;  /* 0x0000000b3f060299 */ /* 0x000fe4000801160d */
.L_x_940:
[----:B------:R-:W-:Y:S02]  /*07e0*/  ULDC UR8, c[0x0][0x32c] ;  /* 0x0000cb0000087ab9 */ /* 0x000fe40000000800 */
[----:B------:R-:W-:-:S04]  /*07f0*/  UIMAD UR8, UR6, UR5, UR8 ;  /* 0x00000005060872a4 */ /* 0x000fc8000f8e0208 */
[----:B------:R-:W-:-:S04]  /*0800*/  UISETP.LT.AND UP0, UPT, UR4, UR8, UPT ;  /* 0x000000080400728c */ /* 0x000fc8000bf01270 */
[----:B------:R-:W-:Y:S02]  /*0810*/  USEL UR4, UR4, UR8, UP0 ;  /* 0x0000000804047287 */ /* 0x000fe40008000000 */
.L_x_938:
[----:B------:R-:W-:Y:S01]  /*0820*/  UIADD3 UR12, UR9, 0x3f, URZ ;  /* 0x0000003f090c7890 */ /* 0x000fe2000fffe03f */
[----:B------:R-:W-:Y:S01]  /*0830*/  PLOP3.LUT P0, PT, PT, PT, UP1, 0x40, 0x0 ;  /* 0x000000000000781c */ /* 0x000fe20003f0e818 */
[----:B------:R-:W-:Y:S02]  /*0840*/  UIADD3 UR6, UR4, 0x3f, URZ ;  /* 0x0000003f04067890 */ /* 0x000fe4000fffe03f */
[----:B------:R-:W-:Y:S02]  /*0850*/  ULDC.64 UR10, c[0x0][0x2c8] ;  /* 0x0000b200000a7ab9 */ /* 0x000fe40000000a00 */
[----:B------:R-:W-:Y:S02]  /*0860*/  UIMAD.WIDE.U32 UR14, UR7, UR10, URZ ;  /* 0x0000000a070e72a5 */ /* 0x000fe4000f8e003f */
[----:B------:R-:W-:Y:S02]  /*0870*/  USHF.R.S32.HI UR8, URZ, 0x1f, UR12 ;  /* 0x0000001f3f087899 */ /* 0x000fe4000801140c */
[----:B------:R-:W-:-:S02]  /*0880*/  USHF.R.S32.HI UR10, URZ, 0x1f, UR6 ;  /* 0x0000001f3f0a7899 */ /* 0x000fc40008011406 */
[----:B------:R-:W-:Y:S02]  /*0890*/  ULEA.HI UR8, UR8, UR12, URZ, 0x6 ;  /* 0x0000000c08087291 */ /* 0x000fe4000f8f303f */
[----:B------:R-:W-:Y:S02]  /*08a0*/  ULEA.HI UR10, UR10, UR6, URZ, 0x6 ;  /* 0x000000060a0a7291 */ /* 0x000fe4000f8f303f */
[----:B------:R-:W-:Y:S02]  /*08b0*/  UMOV UR4, UR7 ;  /* 0x0000000700047c82 */ /* 0x000fe40008000000 */
[----:B------:R-:W-:Y:S02]  /*08c0*/  @UP2 USHF.R.U32.HI UR4, URZ, UR11, UR15 ;  /* 0x0000000b3f042299 */ /* 0x000fe4000801160f */
[----:B------:R-:W-:Y:S02]  /*08d0*/  USHF.R.S32.HI UR14, URZ, 0x6, UR8 ;  /* 0x000000063f0e7899 */ /* 0x000fe40008011408 */
[----:B------:R-:W-:-:S02]  /*08e0*/  USHF.R.S32.HI UR11, URZ, 0x6, UR10 ;  /* 0x000000063f0b7899 */ /* 0x000fc4000801140a */
[----:B------:R-:W-:Y:S02]  /*08f0*/  UIADD3 UR6, UR9, -UR16, URZ ;  /* 0x8000001009067290 */ /* 0x000fe4000fffe03f */
[----:B------:R-:W-:Y:S02]  /*0900*/  UISETP.LT.AND UP0, UPT, UR14, UR11, UPT ;  /* 0x0000000b0e00728c */ /* 0x000fe4000bf01270 */
[----:B------:R-:W-:Y:S02]  /*0910*/  UIADD3 UR10, UR6, UR4, URZ ;  /* 0x00000004060a7290 */ /* 0x000fe4000fffe03f */
[----:B------:R-:W-:Y:S02]  /*0920*/  ULDC UR8, c[0x0][0x324] ;  /* 0x0000c90000087ab9 */ /* 0x000fe40000000800 */
[----:B------:R-:W-:Y:S02]  /*0930*/  USEL UR14, UR14, UR11, UP0 ;  /* 0x0000000b0e0e7287 */ /* 0x000fe40008000000 */
        /* <DEDUP_REMOVED lines=13> */
.L_x_942:
[----:B------:R-:W-:-:S03]  /*0a10*/  UISETP.NE.AND UP0, UPT, UR5, 0x1, UPT ;  /* 0x000000010500788c */ /* 0x000fc6000bf05270 */
[----:B------:R-:W-:Y:S02]  /*0a20*/  ULDC.64 UR4, c[0x0][0x330] ;  /* 0x0000cc0000047ab9 */ /* 0x000fe40000000a00 */
[----:B------:R-:W-:-:S07]  /*0a30*/  UIMAD.WIDE.U32 UR12, UR10, UR4, URZ ;  /* 0x000000040a0c72a5 */ /* 0x000fce000f8e003f */
[----:B------:R-:W-:Y:S02]  /*0a40*/  @UP0 UMOV UR11, UR13 ;  /* 0x0000000d000b0c82 */ /* 0x000fe40008000000 */
[----:B------:R-:W-:Y:S02]  /*0a50*/  @UP0 USHF.R.U32.HI UR10, URZ, UR5, UR11 ;  /* 0x000000053f0a0299 */ /* 0x000fe4000801160b */
.L_x_943:
[----:B------:R-:W-:Y:S02]  /*0a60*/  ULDC UR4, c[0x0][0x32c] ;  /* 0x0000cb0000047ab9 */ /* 0x000fe40000000800 */
[----:B------:R-:W-:-:S04]  /*0a70*/  UIMAD UR4, UR10, UR4, URZ ;  /* 0x000000040a0472a4 */ /* 0x000fc8000f8e023f */
[----:B------:R-:W-:-:S04]  /*0a80*/  UISETP.LT.AND UP0, UPT, UR8, UR4, UPT ;  /* 0x000000040800728c */ /* 0x000fc8000bf01270 */
[----:B------:R-:W-:-:S04]  /*0a90*/  USEL UR8, UR8, UR4, !UP0 ;  /* 0x0000000408087287 */ /* 0x000fc8000c000000 */
.L_x_941:
[----:B------:R-:W-:Y:S01]  /*0aa0*/  USHF.R.S32.HI UR4, URZ, 0x1f, UR8 ;  /* 0x0000001f3f047899 */ /* 0x000fe20008011408 */
[----:B------:R-:W-:Y:S01]  /*0ab0*/  PLOP3.LUT P1, PT, PT, PT, PT, 0x80, 0x0 ;  /* 0x000000000000781c */ /* 0x000fe20003f2f070 */
[----:B------:R-:W-:Y:S01]  /*0ac0*/  IMAD.MOV.U32 R10, RZ, RZ, RZ ;  /* 0x000000ffff0a7224 */ /* 0x000fe200078e00ff */
[----:B------:R-:W-:Y:S01]  /*0ad0*/  CS2R R128, SRZ ;  /* 0x0000000000807805 */ /* 0x000fe2000001ff00 */
[----:B------:R-:W-:Y:S01]  /*0ae0*/  ULEA.HI UR8, UR4, UR8, URZ, 0x6 ;  /* 0x0000000804087291 */ /* 0x000fe2000f8f303f */
[----:B------:R-:W-:Y:S01]  /*0af0*/  IMAD.MOV.U32 R130, RZ, RZ, RZ ;  /* 0x000000ffff827224 */ /* 0x000fe200078e00ff */
[----:B------:R-:W-:Y:S01]  /*0b00*/  CS2R R14, SRZ ;  /* 0x00000000000e7805 */ /* 0x000fe2000001ff00 */
[----:B------:R-:W-:Y:S01]  /*0b10*/  MOV R126, RZ ;  /* 0x000000ff007e7202 */ /* 0x000fe20000000f00 */
[----:B------:R-:W-:Y:S01]  /*0b20*/  USHF.R.S32.HI UR8, URZ, 0x6, UR8 ;  /* 0x000000063f087899 */ /* 0x000fe20008011408 */
[----:B------:R-:W-:Y:S01]  /*0b30*/  CS2R R124, SRZ ;  /* 0x00000000007c7805 */ /* 0x000fe2000001ff00 */
[----:B------:R-:W-:Y:S01]  /*0b40*/  CS2R R122, SRZ ;  /* 0x00000000007a7805 */ /* 0x000fe2000001ff00 */
        /* <DEDUP_REMOVED lines=17> */
[----:B------:R-:W-:Y:S01]  /*0c60*/  CS2R R22, SRZ ;  /* 0x0000000000167805 */ /* 0x000fe2000001ff00 */
[----:B------:R-:W-:Y:S01]  /*0c70*/  IMAD.MOV.U32 R102, RZ, RZ, RZ ;  /* 0x000000ffff667224 */ /* 0x000fe200078e00ff */
        /* <DEDUP_REMOVED lines=53> */
[----:B------:R-:W-:Y:S05]  /*0fd0*/  @!P0 BRA `(.L_x_944) ;  /* 0x000149d000008947 */ /* 0x000fea0003800000 */
[----:B------:R-:W-:-:S04]  /*0fe0*/  ISETP.NE.U32.AND P3, PT, RZ, c[0x0][0x340], PT ;  /* 0x0000d000ff007a0c */ /* 0x000fc80003f65070 */
[----:B------:R-:W-:-:S13]  /*0ff0*/  ISETP.NE.AND.EX P3, PT, RZ, c[0x0][0x344], PT, P3 ;  /* 0x0000d100ff007a0c */ /* 0x000fda0003f65330 */
[----:B------:R-:W-:-:S05]  /*1000*/  @P3 IMAD.WIDE R2, R41, R26, c[0x0][0x340] ;  /* 0x0000d00029023625 */ /* 0x000fca00078e021a */
[----:B------:R1:W2:Y:S01]  /*1010*/  @P3 LDG.E R20, [R2.64] ;  /* 0x0000001202143981 */ /* 0x0002a2000c1e1900 */
[----:B------:R-:W-:Y:S01]  /*1020*/  SHF.R.S32.HI R0, RZ, 0x1f, R6 ;  /* 0x0000001fff007819 */ /* 0x000fe20000011406 */
[----:B------:R-:W-:Y:S01]  /*1030*/  ULDC UR4, c[0x0][0x2c4] ;  /* 0x0000b10000047ab9 */ /* 0x000fe20000000800 */
[----:B------:R-:W-:Y:S01]  /*1040*/  SHF.R.S32.HI R100, RZ, 0x1f, R103 ;  /* 0x0000001fff647819 */ /* 0x000fe20000011467 */
[----:B------:R-:W3:Y:S01]  /*1050*/  S2R R29, SR_CTAID.Y ;  /* 0x00000000001d7919 */ /* 0x000ee20000002600 */
[----:B------:R-:W-:Y:S01]  /*1060*/  PLOP3.LUT P1, PT, PT, PT, UP2, 0x80, 0x0 ;  /* 0x000000000000781c */ /* 0x000fe20003f2f028 */
[----:B------:R-:W-:Y:S01]  /*1070*/  IMAD R0, R0, c[0x0][0x178], RZ ;  /* 0x00005e0000007a24 */ /* 0x000fe200078e02ff */
[-C--:B------:R-:W-:Y:S01]  /*1080*/  LEA.HI R4, R100, R103.reuse, RZ, 0x3 ;  /* 0x0000006764047211 */ /* 0x080fe200078f18ff */
[----:B------:R-:W-:Y:S01]  /*1090*/  UIMAD UR4, UR16, UR4, URZ ;  /* 0x00000004100472a4 */ /* 0x000fe2000f8e023f */
[----:B------:R-:W-:Y:S01]  /*10a0*/  SHF.R.S32.HI R18, RZ, 0x1f, R41 ;  /* 0x0000001fff127819 */ /* 0x000fe20000011429 */
[----:B------:R-:W-:Y:S01]  /*10b0*/  IMAD R0, R6, c[0x0][0x17c], R0 ;  /* 0x00005f0006007a24 */ /* 0x000fe200078e0200 */
[----:B------:R-:W-:Y:S01]  /*10c0*/  SHF.R.S32.HI R26, RZ, 0x3, R4 ;  /* 0x00000003ff1a7819 */ /* 0x000fe20000011404 */
[----:B------:R-:W-:Y:S01]  /*10d0*/  BSSY B0, `(.L_x_945) ;  /* 0x00000b3000007945 */ /* 0x000fe20003800000 */
[----:B------:R-:W-:-:S02]  /*10e0*/  LEA.HI R19, R100, R103, RZ, 0x4 ;  /* 0x0000006764137211 */ /* 0x000fc400078f20ff */
[----:B------:R-:W-:Y:S02]  /*10f0*/  PLOP3.LUT P0, PT, PT, PT, UP2, 0x80, 0x0 ;  /* 0x000000000000781c */ /* 0x000fe40003f0f028 */
[----:B------:R-:W-:Y:S02]  /*1100*/  SHF.R.S32.HI R10, RZ, 0x4, R19 ;  /* 0x00000004ff0a7819 */ /* 0x000fe40000011413 */
[----:B------:R-:W-:Y:S02]  /*1110*/  IADD3 R30, R26, UR7, RZ ;  /* 0x000000071a1e7c10 */ /* 0x000fe4000fffe0ff */
[----:B------:R-:W-:Y:S02]  /*1120*/  LEA.HI R9, R19, R10, RZ, 0x1 ;  /* 0x0000000a13097211 */ /* 0x000fe400078f08ff */
[----:B------:R-:W-:Y:S01]  /*1130*/  LEA.HI R13, R100, R103, RZ, 0x6 ;  /* 0x00000067640d7211 */ /* 0x000fe200078f30ff */
[----:B-1----:R-:W-:Y:S01]  /*1140*/  IMAD.WIDE.U32 R2, R6, c[0x0][0x178], RZ ;  /* 0x00005e0006027a25 */ /* 0x002fe200078e00ff */
[----:B---3--:R-:W-:-:S03]  /*1150*/  SHF.R.S32.HI R25, RZ, 0x1f, R29 ;  /* 0x0000001fff197819 */ /* 0x008fc6000001141d */
[----:B------:R-:W-:Y:S01]  /*1160*/  IMAD.IADD R3, R3, 0x1, R0 ;  /* 0x0000000103037824 */ /* 0x000fe200078e0200 */
[----:B------:R-:W-:Y:S01]  /*1170*/  LOP3.LUT R0, R4, 0xfffffff8, RZ, 0xc0, !PT ;  /* 0xfffffff804007812 */ /* 0x000fe200078ec0ff */
[----:B------:R-:W-:-:S04]  /*1180*/  IMAD R5, R25, c[0x0][0x1b8], RZ ;  /* 0x00006e0019057a24 */ /* 0x000fc800078e02ff */
[----:B------:R-:W-:Y:S02]  /*1190*/  IMAD.IADD R32, R103, 0x1, -R0 ;  /* 0x0000000167207824 */ /* 0x000fe400078e0a00 */
[C---:B------:R-:W-:Y:S01]  /*11a0*/  IMAD R0, R29.reuse, c[0x0][0x1bc], R5 ;  /* 0x00006f001d007a24 */ /* 0x040fe200078e0205 */
[----:B------:R-:W-:Y:S01]  /*11b0*/  SEL R5, R18, RZ, !P2 ;  /* 0x000000ff12057207 */ /* 0x000fe20005000000 */
[----:B------:R-:W-:Y:S02]  /*11c0*/  IMAD R7, R32, 0x20, R26 ;  /* 0x0000002020077824 */ /* 0x000fe400078e021a */
[----:B------:R-:W-:-:S03]  /*11d0*/  IMAD.WIDE.U32 R2, R29, c[0x0][0x1b8], R2 ;  /* 0x00006e001d027a25 */ /* 0x000fc600078e0002 */
[----:B------:R-:W-:Y:S01]  /*11e0*/  IADD3 R7, R7, UR7, RZ ;  /* 0x0000000707077c10 */ /* 0x000fe2000fffe0ff */
[----:B------:R-:W-:Y:S01]  /*11f0*/  IMAD.IADD R3, R3, 0x1, R0 ;  /* 0x0000000103037824 */ /* 0x000fe200078e0200 */
[----:B------:R-:W-:Y:S01]  /*1200*/  SEL R0, R41, RZ, !P2 ;  /* 0x000000ff29007207 */ /* 0x000fe20005000000 */
[----:B------:R-:W-:Y:S02]  /*1210*/  IMAD R5, R5, c[0x0][0x1c0], RZ ;  /* 0x0000700005057a24 */ /* 0x000fe400078e02ff */
[----:B------:R-:W-:-:S04]  /*1220*/  @P1 IMAD.HI.U32 R6, R7, c[0x0][0x2c8], RZ ;  /* 0x0000b20007061a27 */ /* 0x000fc800078e00ff */
[C---:B------:R-:W-:Y:S01]  /*1230*/  IMAD R8, R0.reuse, c[0x0][0x1c4], R5 ;  /* 0x0000710000087a24 */ /* 0x040fe200078e0205 */
[----:B------:R-:W-:Y:S01]  /*1240*/  LOP3.LUT R5, R9, 0xfffffffe, RZ, 0xc0, !PT ;  /* 0xfffffffe09057812 */ /* 0x000fe200078ec0ff */
[----:B------:R-:W-:Y:S01]  /*1250*/  IMAD.MOV.U32 R4, RZ, RZ, R7 ;  /* 0x000000ffff047224 */ /* 0x000fe200078e0007 */
[----:B------:R-:W-:Y:S01]  /*1260*/  @P0 SHF.R.U32.HI R4, RZ, c[0x0][0x2cc], R6 ;  /* 0x0000b300ff040a19 */ /* 0x000fe20000011606 */
[----:B------:R-:W-:Y:S01]  /*1270*/  IMAD.WIDE.U32 R2, R0, c[0x0][0x1c0], R2 ;  /* 0x0000700000027a25 */ /* 0x000fe200078e0002 */
[----:B------:R-:W-:Y:S02]  /*1280*/  SHF.R.S32.HI R9, RZ, 0x1f, R11 ;  /* 0x0000001fff097819 */ /* 0x000fe4000001140b */
[----:B------:R-:W-:Y:S01]  /*1290*/  SHF.R.S32.HI R6, RZ, 0x1f, R4 ;  /* 0x0000001fff067819 */ /* 0x000fe20000011404 */
[----:B------:R-:W-:Y:S01]  /*12a0*/  IMAD.IADD R31, R10, 0x1, -R5 ;  /* 0x000000010a1f7824 */ /* 0x000fe200078e0a05 */
[----:B------:R-:W-:Y:S01]  /*12b0*/  IADD3 R5, R30, 0x20, RZ ;  /* 0x000000201e057810 */ /* 0x000fe20007ffe0ff */
[----:B------:R-:W-:-:S02]  /*12c0*/  IMAD.IADD R3, R3, 0x1, R8 ;  /* 0x0000000103037824 */ /* 0x000fc400078e0208 */
[----:B------:R-:W-:Y:S01]  /*12d0*/  IMAD.MOV R0, RZ, RZ, -R4 ;  /* 0x000000ffff007224 */ /* 0x000fe200078e0a04 */
[----:B------:R-:W-:Y:S01]  /*12e0*/  ISETP.GE.AND P0, PT, R5, UR4, PT ;  /* 0x0000000405007c0c */ /* 0x000fe2000bf06270 */
[----:B------:R-:W-:Y:S02]  /*12f0*/  IMAD.SHL.U32 R8, R26, 0x40, RZ ;  /* 0x000000401a087824 */ /* 0x000fe400078e00ff */
[----:B------:R-:W-:Y:S02]  /*1300*/  IMAD R5, R0, c[0x0][0x2c4], R7 ;  /* 0x0000b10000057a24 */ /* 0x000fe400078e0207 */
[----:B------:R-:W-:Y:S01]  /*1310*/  IMAD R6, R6, c[0x0][0x1b0], RZ ;  /* 0x00006c0006067a24 */ /* 0x000fe200078e02ff */
[----:B------:R-:W-:Y:S01]  /*1320*/  LOP3.LUT R0, R8, 0x1c0, RZ, 0xc0, !PT ;  /* 0x000001c008007812 */ /* 0x000fe200078ec0ff */
[----:B------:R-:W-:Y:S02]  /*1330*/  IMAD.SHL.U32 R10, R32, 0x8, RZ ;  /* 0x00000008200a7824 */ /* 0x000fe400078e00ff */
[C---:B------:R-:W-:Y:S01]  /*1340*/  IMAD R8, R4.reuse, c[0x0][0x1b4], R6 ;  /* 0x00006d0004087a24 */ /* 0x040fe200078e0206 */
[----:B------:R-:W-:Y:S01]  /*1350*/  SHF.R.U32.HI R6, RZ, 0x3, R0 ;  /* 0x00000003ff067819 */ /* 0x000fe20000011600 */
[----:B------:R-:W-:Y:S01]  /*1360*/  IMAD.WIDE.U32 R2, R4, c[0x0][0x1b0], R2 ;  /* 0x00006c0004027a25 */ /* 0x000fe200078e0002 */
[----:B------:R-:W-:-:S02]  /*1370*/  LOP3.LUT R7, R0, 0x38, R10, 0xf8, !PT ;  /* 0x0000003800077812 */ /* 0x000fc400078ef80a */
[----:B------:R-:W-:Y:S01]  /*1380*/  SHF.R.S32.HI R4, RZ, 0x1f, R5 ;  /* 0x0000001fff047819 */ /* 0x000fe20000011405 */
[----:B------:R-:W-:Y:S01]  /*1390*/  IMAD.IADD R3, R3, 0x1, R8 ;  /* 0x0000000103037824 */ /* 0x000fe200078e0208 */
[----:B------:R-:W-:Y:S01]  /*13a0*/  IADD3 R0, P1, R11, R26, RZ ;  /* 0x0000001a0b007210 */ /* 0x000fe20007f3e0ff */
[----:B------:R-:W-:Y:S01]  /*13b0*/  IMAD.SHL.U32 R17, R32, 0x8, RZ ;  /* 0x0000000820117824 */ /* 0x000fe200078e00ff */
[----:B------:R-:W-:Y:S01]  /*13c0*/  IADD3 R11, R10, 0x80, RZ ;  /* 0x000000800a0b7810 */ /* 0x000fe20007ffe0ff */
[----:B------:R-:W-:Y:S01]  /*13d0*/  IMAD R4, R4, c[0x0][0x1a8], RZ ;  /* 0x00006a0004047a24 */ /* 0x000fe200078e02ff */
[----:B------:R-:W-:Y:S01]  /*13e0*/  LOP3.LUT R14, R7, R6, RZ, 0x3c, !PT ;  /* 0x00000006070e7212 */ /* 0x000fe200078e3cff */
[C---:B------:R-:W-:Y:S01]  /*13f0*/  IMAD.WIDE.U32 R2, R5.reuse, c[0x0][0x1a8], R2 ;  /* 0x00006a0005027a25 */ /* 0x040fe200078e0002 */
[----:B------:R-:W-:Y:S02]  /*1400*/  LEA.HI.X.SX32 R6, R26, R9, 0x1, P1 ;  /* 0x000000091a067211 */ /* 0x000fe400008f0eff */
[----:B------:R-:W-:Y:S01]  /*1410*/  ISETP.GE.AND P1, PT, R30, UR4, PT ;  /* 0x000000041e007c0c */ /* 0x000fe2000bf26270 */
[----:B------:R-:W-:Y:S01]  /*1420*/  IMAD R12, R5, c[0x0][0x1ac], R4 ;  /* 0x00006b00050c7a24 */ /* 0x000fe200078e0204 */
[----:B------:R-:W-:Y:S01]  /*1430*/  ISETP.GE.AND P2, PT, R11, c[0x0][0x1d4], PT ;  /* 0x000075000b007a0c */ /* 0x000fe20003f46270 */
[C---:B------:R-:W-:Y:S01]  /*1440*/  IMAD R5, R6.reuse, c[0x0][0x1e0], RZ ;  /* 0x0000780006057a24 */ /* 0x040fe200078e02ff */
[----:B------:R-:W-:Y:S01]  /*1450*/  SHF.R.S32.HI R11, RZ, 0x1f, R10 ;  /* 0x0000001fff0b7819 */ /* 0x000fe2000001140a */
[----:B------:R-:W-:Y:S01]  /*1460*/  IMAD R4, R6, c[0x0][0x208], RZ ;  /* 0x0000820006047a24 */ /* 0x000fe200078e02ff */
[----:B------:R-:W-:Y:S01]  /*1470*/  LEA R28, P5, R2, c[0x0][0x160], 0x1 ;  /* 0x00005800021c7a11 */ /* 0x000fe200078a08ff */
[C---:B------:R-:W-:Y:S01]  /*1480*/  IMAD R15, R0.reuse, c[0x0][0x1e4], R5 ;  /* 0x00007900000f7a24 */ /* 0x040fe200078e0205 */
[----:B------:R-:W-:Y:S01]  /*1490*/  IADD3 R22, R17, 0x80, RZ ;  /* 0x0000008011167810 */ /* 0x000fe20007ffe0ff */
[----:B------:R-:W-:-:S02]  /*14a0*/  IMAD R16, R0, c[0x0][0x20c], R4 ;  /* 0x0000830000107a24 */ /* 0x000fc400078e0204 */
[----:B------:R-:W-:Y:S01]  /*14b0*/  IMAD.WIDE.U32 R8, R0, c[0x0][0x1e0], R10 ;  /* 0x0000780000087a25 */ /* 0x000fe200078e000a */
[----:B------:R-:W-:-:S03]  /*14c0*/  ISETP.GE.AND P6, PT, R22, c[0x0][0x198], PT ;  /* 0x0000660016007a0c */ /* 0x000fc60003fc6270 */
[----:B------:R-:W-:Y:S01]  /*14d0*/  IMAD.WIDE.U32 R6, R0, c[0x0][0x208], R10 ;  /* 0x0000820000067a25 */ /* 0x000fe200078e000a */
[----:B------:R-:W-:-:S03]  /*14e0*/  LOP3.LUT R0, R19, 0xfffffff0, RZ, 0xc0, !PT ;  /* 0xfffffff013007812 */ /* 0x000fc600078ec0ff */
[----:B------:R-:W-:Y:S02]  /*14f0*/  IMAD.IADD R3, R3, 0x1, R12 ;  /* 0x0000000103037824 */ /* 0x000fe400078e020c */
[----:B------:R-:W-:Y:S01]  /*1500*/  IMAD.SHL.U32 R4, R13, 0x8, RZ ;  /* 0x000000080d047824 */ /* 0x000fe200078e00ff */
[----:B------:R-:W-:Y:S01]  /*1510*/  IADD3 R13, R17, 0xc0, RZ ;  /* 0x000000c0110d7810 */ /* 0x000fe20007ffe0ff */
[----:B------:R-:W-:Y:S01]  /*1520*/  IMAD.IADD R0, R103, 0x1, -R0 ;  /* 0x0000000167007824 */ /* 0x000fe200078e0a00 */
[----:B------:R-:W-:Y:S01]  /*1530*/  LEA.HI.X R27, R2, c[0x0][0x164], R3, 0x1, P5 ;  /* 0x00005900021b7a11 */ /* 0x000fe200028f0c03 */
[----:B------:R-:W-:Y:S01]  /*1540*/  IMAD.IADD R9, R9, 0x1, R15 ;  /* 0x0000000109097824 */ /* 0x000fe200078e020f */
[----:B------:R-:W-:Y:S01]  /*1550*/  @!P1 SHF.R.S32.HI R3, RZ, 0x1f, R22 ;  /* 0x0000001fff039819 */ /* 0x000fe20000011416 */
[----:B------:R-:W1:Y:S01]  /*1560*/  SHFL.IDX PT, R2, R28, RZ, 0x181f ;  /* 0x00181fff1c027589 */ /* 0x000e6200000e0000 */
[----:B------:R-:W-:Y:S01]  /*1570*/  LOP3.LUT R231, R14, 0xfffffe00, R4, 0xf8, !PT ;  /* 0xfffffe000ee77812 */ /* 0x000fe200078ef804 */
[----:B------:R-:W-:Y:S01]  /*1580*/  IMAD.IADD R7, R7, 0x1, R16 ;  /* 0x0000000107077824 */ /* 0x000fe200078e0210 */
[----:B------:R-:W-:Y:S01]  /*1590*/  SHF.R.S32.HI R4, RZ, 0x1f, R0 ;  /* 0x0000001fff047819 */ /* 0x000fe20000011400 */
[----:B------:R-:W-:Y:S01]  /*15a0*/  IMAD R23, R25, c[0x0][0x1e8], RZ ;  /* 0x00007a0019177a24 */ /* 0x000fe200078e02ff */
[----:B------:R-:W-:Y:S01]  /*15b0*/  @!P1 LEA.HI R22, R3, R22, RZ, 0x3 ;  /* 0x0000001603169211 */ /* 0x000fe200078f18ff */
[----:B------:R-:W-:Y:S01]  /*15c0*/  @!P1 IMAD.SHL.U32 R16, R231, 0x2, RZ ;  /* 0x00000002e7109824 */ /* 0x000fe200078e00ff */
[----:B------:R-:W3:Y:S01]  /*15d0*/  SHFL.IDX PT, R3, R27, RZ, 0x181f ;  /* 0x00181fff1b037589 */ /* 0x000ee200000e0000 */
[----:B------:R-:W-:Y:S01]  /*15e0*/  LEA.HI R24, R4, R0, RZ, 0x3 ;  /* 0x0000000004187211 */ /* 0x000fe200078f18ff */
[----:B------:R-:W-:Y:S01]  /*15f0*/  IMAD R25, R25, c[0x0][0x210], RZ ;  /* 0x0000840019197a24 */ /* 0x000fe200078e02ff */
[----:B------:R-:W-:Y:S01]  /*1600*/  @!P1 SHF.R.S32.HI R12, RZ, 0x1f, R13 ;  /* 0x0000001fff0c9819 */ /* 0x000fe2000001140d */
[C---:B------:R-:W-:Y:S01]  /*1610*/  IMAD R23, R29.reuse, c[0x0][0x1ec], R23 ;  /* 0x00007b001d177a24 */ /* 0x040fe200078e0217 */
[----:B------:R-:W-:Y:S01]  /*1620*/  LOP3.LUT R4, R24, 0xfffffff8, RZ, 0xc0, !PT ;  /* 0xfffffff818047812 */ /* 0x000fe200078ec0ff */
[----:B------:R-:W-:Y:S01]  /*1630*/  IMAD.WIDE.U32 R8, R29, c[0x0][0x1e8], R8 ;  /* 0x00007a001d087a25 */ /* 0x000fe200078e0008 */
[----:B------:R-:W-:-:S02]  /*1640*/  ISETP.GE.AND P5, PT, R13, c[0x0][0x198], PT ;  /* 0x000066000d007a0c */ /* 0x000fc40003fa6270 */
[----:B------:R-:W-:Y:S01]  /*1650*/  @!P1 LEA.HI R13, R12, R13, RZ, 0x3 ;  /* 0x0000000d0c0d9211 */ /* 0x000fe200078f18ff */
[----:B------:R-:W-:Y:S01]  /*1660*/  IMAD.IADD R19, R0, 0x1, -R4 ;  /* 0x0000000100137824 */ /* 0x000fe200078e0a04 */
[----:B------:R-:W-:Y:S01]  /*1670*/  @!P1 LOP3.LUT R12, R22, 0xfffffff8, RZ, 0xc0, !PT ;  /* 0xfffffff8160c9812 */ /* 0x000fe200078ec0ff */
[C---:B------:R-:W-:Y:S02]  /*1680*/  IMAD R25, R29.reuse, c[0x0][0x214], R25 ;  /* 0x000085001d197a24 */ /* 0x040fe400078e0219 */
[----:B------:R-:W-:-:S04]  /*1690*/  IMAD.WIDE.U32 R6, R29, c[0x0][0x210], R6 ;  /* 0x000084001d067a25 */ /* 0x000fc800078e0006 */
[----:B------:R-:W-:Y:S02]  /*16a0*/  IMAD.IADD R9, R9, 0x1, R23 ;  /* 0x0000000109097824 */ /* 0x000fe400078e0217 */
[--C-:B--2---:R-:W-:Y:S01]  /*16b0*/  @P3 IMAD.MOV.U32 R4, RZ, RZ, R20.reuse ;  /* 0x000000ffff043224 */ /* 0x104fe200078e0014 */
[----:B------:R-:W-:Y:S01]  /*16c0*/  @P3 SHF.R.S32.HI R5, RZ, 0x1f, R20 ;  /* 0x0000001fff053819 */ /* 0x000fe20000011414 */
[----:B------:R-:W-:Y:S02]  /*16d0*/  @!P3 IMAD.MOV.U32 R4, RZ, RZ, R41 ;  /* 0x000000ffff04b224 */ /* 0x000fe400078e0029 */
[----:B------:R-:W-:Y:S01]  /*16e0*/  @!P3 IMAD.MOV.U32 R5, RZ, RZ, R18 ;  /* 0x000000ffff05b224 */ /* 0x000fe200078e0012 */
[----:B------:R-:W-:Y:S02]  /*16f0*/  IADD3 R18, R10, 0x40, RZ ;  /* 0x000000400a127810 */ /* 0x000fe40007ffe0ff */
[----:B------:R-:W-:Y:S02]  /*1700*/  SEL R21, R4, RZ, !P4 ;  /* 0x000000ff04157207 */ /* 0x000fe40006000000 */
[----:B------:R-:W-:-:S02]  /*1710*/  @!P1 SHF.R.S32.HI R0, RZ, 0x1f, R18 ;  /* 0x0000001fff009819 */ /* 0x000fc40000011412 */
[----:B-1----:R-:W-:Y:S01]  /*1720*/  @!P1 LEA R4, P3, R17, R2, 0x1 ;  /* 0x0000000211049211 */ /* 0x002fe200078608ff */
[----:B------:R-:W-:Y:S01]  /*1730*/  IMAD.WIDE.U32 R38, R21, c[0x0][0x1f0], R8 ;  /* 0x00007c0015267a25 */ /* 0x000fe200078e0008 */
[----:B------:R-:W-:Y:S02]  /*1740*/  SEL R20, R5, RZ, !P4 ;  /* 0x000000ff05147207 */ /* 0x000fe40006000000 */
[----:B------:R-:W-:Y:S02]  /*1750*/  @!P1 LEA.HI R0, R0, R18, RZ, 0x3 ;  /* 0x0000001200009211 */ /* 0x000fe400078f18ff */
[C---:B---3--:R-:W-:Y:S01]  /*1760*/  @!P1 LEA.HI.X R5, R17.reuse, R3, R11, 0x1, P3 ;  /* 0x0000000311059211 */ /* 0x048fe200018f0c0b */
[----:B------:R1:W-:Y:S01]  /*1770*/  STL.64 [R1+0x40], R38 ;  /* 0x0000402601007387 */ /* 0x0003e20000100a00 */
[C---:B------:R-:W-:Y:S02]  /*1780*/  ISETP.GE.AND P3, PT, R17.reuse, c[0x0][0x198], PT ;  /* 0x0000660011007a0c */ /* 0x040fe40003f66270 */
[----:B------:R-:W-:-:S02]  /*1790*/  ISETP.GE.AND P4, PT, R17, c[0x0][0x198], PT ;  /* 0x0000660011007a0c */ /* 0x000fc40003f86270 */
[----:B------:R-:W-:Y:S02]  /*17a0*/  ISETP.GE.AND P4, PT, R18, c[0x0][0x198], PT ;  /* 0x0000660012007a0c */ /* 0x000fe40003f86270 */
[----:B------:R-:W-:Y:S02]  /*17b0*/  @!P1 LOP3.LUT R14, R0, 0xfffffff8, RZ, 0xc0, !PT ;  /* 0xfffffff8000e9812 */ /* 0x000fe400078ec0ff */
[----:B------:R-:W-:Y:S01]  /*17c0*/  @!P1 LOP3.LUT R0, R13, 0xfffffff8, RZ, 0xc0, !PT ;  /* 0xfffffff80d009812 */ /* 0x000fe200078ec0ff */
[----:B------:R-:W-:Y:S01]  /*17d0*/  @!P1 IMAD.WIDE R12, R12, 0x2, R2 ;  /* 0x000000020c0c9825 */ /* 0x000fe200078e0202 */
[----:B------:R-:W-:-:S03]  /*17e0*/  P2R R29, PR, RZ, 0x10 ;  /* 0x00000010ff1d7803 */ /* 0x000fc60000000000 */
[--C-:B------:R-:W-:Y:S01]  /*17f0*/  @!P1 IMAD.WIDE R14, R14, 0x2, R2.reuse ;  /* 0x000000020e0e9825 */ /* 0x100fe200078e0202 */
[----:B------:R-:W-:Y:S01]  /*1800*/  @!PT LDS RZ, [RZ] ;  /* 0x00000000fffff984 */ /* 0x000fe20000000800 */
[----:B------:R2:W-:Y:S01]  /*1810*/  @!P1 LDGSTS.E.BYPASS.LTC128B.128 [R16+0x10100], [R4.64], !P3 ;  /* 0x1010000004109fae */ /* 0x0005e2000d901d52 */
[----:B------:R-:W-:Y:S02]  /*1820*/  ISETP.GE.AND P3, PT, R18, c[0x0][0x1d4], PT ;  /* 0x0000750012007a0c */ /* 0x000fe40003f66270 */
[----:B------:R-:W-:Y:S01]  /*1830*/  @!P1 IMAD.WIDE R2, R0, 0x2, R2 ;  /* 0x0000000200029825 */ /* 0x000fe200078e0202 */
[----:B------:R3:W-:Y:S01]  /*1840*/  @!P1 LDGSTS.E.BYPASS.LTC128B.128 [R16+0x14100], [R14.64], !P4 ;  /* 0x141000000e109fae */ /* 0x0007e2000e101d52 */
[----:B------:R-:W-:Y:S02]  /*1850*/  ISETP.GE.AND P4, PT, R10, c[0x0][0x1d4], PT ;  /* 0x000075000a007a0c */ /* 0x000fe40003f86270 */
[C---:B------:R-:W-:Y:S01]  /*1860*/  IMAD.SHL.U32 R0, R19.reuse, 0x40, RZ ;  /* 0x0000004013007824 */ /* 0x040fe200078e00ff */
[----:B------:R4:W-:Y:S04]  /*1870*/  @!P1 LDGSTS.E.BYPASS.LTC128B.128 [R16+0x18100], [R12.64], !P6 ;  /* 0x181000000c109fae */ /* 0x0009e8000f101d52 */
[----:B------:R-:W-:Y:S01]  /*1880*/  LOP3.LUT R0, R0, 0x1c0, RZ, 0xc0, !PT ;  /* 0x000001c000007812 */ /* 0x000fe200078ec0ff */
[----:B------:R5:W-:Y:S01]  /*1890*/  @!P1 LDGSTS.E.BYPASS.LTC128B.128 [R16+0x1c100], [R2.64], !P5 ;  /* 0x1c10000002109fae */ /* 0x000be2000e901d52 */
[----:B------:R-:W-:Y:S01]  /*18a0*/  LOP3.LUT P1, RZ, R19, 0x2, RZ, 0xc0, !PT ;  /* 0x0000000213ff7812 */ /* 0x000fe2000782c0ff */
[----:B--2---:R-:W-:-:S02]  /*18b0*/  IMAD.SHL.U32 R4, R31, 0x8, RZ ;  /* 0x000000081f047824 */ /* 0x004fc400078e00ff */
[----:B------:R-:W-:Y:S02]  /*18c0*/  IMAD R5, R20, c[0x0][0x1f0], RZ ;  /* 0x00007c0014057a24 */ /* 0x000fe400078e02ff */
[----:B---3--:R-:W-:Y:S02]  /*18d0*/  IMAD.MOV.U32 R15, RZ, RZ, 0x20 ;  /* 0x00000020ff0f7424 */ /* 0x008fe400078e00ff */
[----:B----4-:R-:W-:Y:S02]  /*18e0*/  IMAD R13, R21, c[0x0][0x1f4], R5 ;  /* 0x00007d00150d7a24 */ /* 0x010fe400078e0205 */
[----:B------:R-:W-:Y:S02]  /*18f0*/  IMAD.SHL.U32 R5, R24, 0x40, RZ ;  /* 0x0000004018057824 */ /* 0x000fe400078e00ff */
[----:B------:R-:W-:Y:S01]  /*1900*/  IMAD.IADD R41, R39, 0x1, R13 ;  /* 0x0000000127297824 */ /* 0x000fe200078e020d */
[----:B-----5:R-:W-:Y:S01]  /*1910*/  LOP3.LUT R2, R0, 0x8, R4, 0xf8, !PT ;  /* 0x0000000800027812 */ /* 0x020fe200078ef804 */
[----:B------:R-:W-:Y:S01]  /*1920*/  IMAD.MOV.U32 R3, RZ, RZ, 0x10 ;  /* 0x00000010ff037424 */ /* 0x000fe200078e00ff */
[----:B------:R-:W-:-:S04]  /*1930*/  SHF.R.U32.HI R0, RZ, 0x3, R0 ;  /* 0x00000003ff007819 */ /* 0x000fc80000011600 */
[----:B------:R-:W-:Y:S01]  /*1940*/  SEL R4, R3, 0xfffffff0, !P1 ;  /* 0xfffffff003047807 */ /* 0x000fe20004800000 */
[----:B------:R-:W-:Y:S01]  /*1950*/  IMAD.IADD R3, R7, 0x1, R25 ;  /* 0x0000000107037824 */ /* 0x000fe200078e0219 */
[----:B------:R-:W-:Y:S01]  /*1960*/  LOP3.LUT R14, R2, R0, RZ, 0x3c, !PT ;  /* 0x00000000020e7212 */ /* 0x000fe200078e3cff */
[----:B------:R-:W-:Y:S01]  /*1970*/  IMAD R0, R20, c[0x0][0x218], RZ ;  /* 0x0000860014007a24 */ /* 0x000fe200078e02ff */
[----:B------:R-:W-:Y:S01]  /*1980*/  LOP3.LUT P1, RZ, R19, 0x4, RZ, 0xc0, !PT ;  /* 0x0000000413ff7812 */ /* 0x000fe2000782c0ff */
[----:B------:R-:W-:Y:S01]  /*1990*/  IMAD.MOV.U32 R2, RZ, RZ, R6 ;  /* 0x000000ffff027224 */ /* 0x000fe200078e0006 */
[----:B------:R1:W2:Y:S01]  /*19a0*/  SHFL.IDX PT, R7, R27, 0x1, 0x181f ;  /* 0x00381f001b077f89 */ /* 0x0002a200000e0000 */
[C---:B------:R-:W-:Y:S01]  /*19b0*/  IMAD R12, R21.reuse, c[0x0][0x21c], R0 ;  /* 0x00008700150c7a24 */ /* 0x040fe200078e0200 */
[----:B------:R-:W-:Y:S01]  /*19c0*/  IADD3 R0, R10, 0xc0, RZ ;  /* 0x000000c00a007810 */ /* 0x000fe20007ffe0ff */
[----:B------:R-:W-:Y:S01]  /*19d0*/  IMAD.WIDE.U32 R36, R21, c[0x0][0x218], R2 ;  /* 0x0000860015247a25 */ /* 0x000fe200078e0002 */
[----:B------:R1:W3:Y:S01]  /*19e0*/  SHFL.IDX PT, R6, R28, 0x1, 0x181f ;  /* 0x00381f001c067f89 */ /* 0x0002e200000e0000 */
[----:B------:R-:W-:-:S02]  /*19f0*/  SEL R2, R15, 0xffffffe0, !P1 ;  /* 0xffffffe00f027807 */ /* 0x000fc40004800000 */
[----:B------:R-:W-:Y:S01]  /*1a00*/  IMAD.IADD R35, R37, 0x1, R12 ;  /* 0x0000000125237824 */ /* 0x000fe200078e020c */
[----:B------:R1:W-:Y:S01]  /*1a10*/  STL.64 [R1+0x48], R36 ;  /* 0x0000482401007387 */ /* 0x0003e20000100a00 */
[----:B------:R-:W-:Y:S02]  /*1a20*/  LOP3.LUT R5, R14, 0xfffffe00, R5, 0xf8, !PT ;  /* 0xfffffe000e057812 */ /* 0x000fe400078ef805 */
[----:B------:R-:W-:Y:S01]  /*1a30*/  ISETP.GE.AND P1, PT, R0, c[0x0][0x1d4], PT ;  /* 0x0000750000007a0c */ /* 0x000fe20003f26270 */
[----:B------:R1:W-:Y:S04]  /*1a40*/  STL [R1+0x34], R41 ;  /* 0x0000342901007387 */ /* 0x0003e80000100800 */
[----:B------:R1:W-:Y:S01]  /*1a50*/  STL [R1+0x3c], R35 ;  /* 0x00003c2301007387 */ /* 0x0003e20000100800 */
[----:B------:R-:W-:Y:S05]  /*1a60*/  @P0 BRA `(.L_x_946) ;  /* 0x0000019000000947 */ /* 0x000fea0003800000 */
[C---:B------:R-:W-:Y:S02]  /*1a70*/  IADD3 R3, R17.reuse, 0x80, RZ ;  /* 0x0000008011037810 */ /* 0x040fe40007ffe0ff */
[----:B------:R-:W-:-:S02]  /*1a80*/  IADD3 R13, R17, 0xc0, RZ ;  /* 0x000000c0110d7810 */ /* 0x000fc40007ffe0ff */
[C---:B---3--:R-:W-:Y:S02]  /*1a90*/  LEA R8, P0, R17.reuse, R6, 0x1 ;  /* 0x0000000611087211 */ /* 0x048fe400078008ff */
[----:B------:R-:W-:Y:S02]  /*1aa0*/  SHF.R.S32.HI R0, RZ, 0x1f, R18 ;  /* 0x0000001fff007819 */ /* 0x000fe40000011412 */
[----:B------:R-:W-:Y:S02]  /*1ab0*/  SHF.R.S32.HI R14, RZ, 0x1f, R3 ;  /* 0x0000001fff0e7819 */ /* 0x000fe40000011403 */
[----:B------:R-:W-:Y:S02]  /*1ac0*/  SHF.R.S32.HI R15, RZ, 0x1f, R13 ;  /* 0x0000001fff0f7819 */ /* 0x000fe4000001140d */
[----:B------:R-:W-:Y:S02]  /*1ad0*/  P2R R19, PR, RZ, 0x2 ;  /* 0x00000002ff137803 */ /* 0x000fe40000000000 */
[----:B--2---:R-:W-:-:S02]  /*1ae0*/  LEA.HI.X R9, R17, R7, R11, 0x1, P0 ;  /* 0x0000000711097211 */ /* 0x004fc400000f0c0b */
[----:B------:R-:W-:Y:S02]  /*1af0*/  LEA.HI R12, R0, R18, RZ, 0x3 ;  /* 0x00000012000c7211 */ /* 0x000fe400078f18ff */
[----:B------:R-:W-:Y:S02]  /*1b00*/  ISETP.GE.AND P1, PT, R17, c[0x0][0x198], PT ;  /* 0x0000660011007a0c */ /* 0x000fe40003f26270 */
[----:B------:R-:W-:Y:S02]  /*1b10*/  ISETP.NE.AND P0, PT, R29, RZ, PT ;  /* 0x000000ff1d00720c */ /* 0x000fe40003f05270 */
[----:B------:R-:W-:Y:S02]  /*1b20*/  LEA.HI R3, R14, R3, RZ, 0x3 ;  /* 0x000000030e037211 */ /* 0x000fe400078f18ff */
[----:B------:R-:W-:Y:S02]  /*1b30*/  LEA.HI R0, R15, R13, RZ, 0x3 ;  /* 0x0000000d0f007211 */ /* 0x000fe400078f18ff */
[----:B------:R-:W-:-:S02]  /*1b40*/  LOP3.LUT R12, R12, 0xfffffff8, RZ, 0xc0, !PT ;  /* 0xfffffff80c0c7812 */ /* 0x000fc400078ec0ff */
[----:B------:R-:W-:Y:S02]  /*1b50*/  LOP3.LUT R3, R3, 0xfffffff8, RZ, 0xc0, !PT ;  /* 0xfffffff803037812 */ /* 0x000fe400078ec0ff */
[----:B------:R-:W-:Y:S01]  /*1b60*/  LOP3.LUT R16, R0, 0xfffffff8, RZ, 0xc0, !PT ;  /* 0xfffffff800107812 */ /* 0x000fe200078ec0ff */
[----:B------:R-:W-:Y:S02]  /*1b70*/  IMAD.SHL.U32 R0, R231, 0x2, RZ ;  /* 0x00000002e7007824 */ /* 0x000fe400078e00ff */
[----:B------:R-:W-:-:S03]  /*1b80*/  IMAD.WIDE R14, R12, 0x2, R6 ;  /* 0x000000020c0e7825 */ /* 0x000fc600078e0206 */
[----:B------:R2:W-:Y:S01]  /*1b90*/  LDGSTS.E.BYPASS.LTC128B.128 [R0+0x11100], [R8.64], !P1 ;  /* 0x1110000008007fae */ /* 0x0005e2000c901d52 */
[--C-:B------:R-:W-:Y:S01]  /*1ba0*/  IMAD.WIDE R12, R3, 0x2, R6.reuse ;  /* 0x00000002030c7825 */ /* 0x100fe200078e0206 */
[----:B------:R-:W-:Y:S02]  /*1bb0*/  ISETP.NE.AND P1, PT, R19, RZ, PT ;  /* 0x000000ff1300720c */ /* 0x000fe40003f25270 */
[----:B------:R2:W-:Y:S01]  /*1bc0*/  LDGSTS.E.BYPASS.LTC128B.128 [R0+0x15100], [R14.64], !P0 ;  /* 0x151000000e007fae */ /* 0x0005e2000c101d52 */
[----:B------:R-:W-:-:S03]  /*1bd0*/  IMAD.WIDE R6, R16, 0x2, R6 ;  /* 0x0000000210067825 */ /* 0x000fc600078e0206 */
[----:B------:R2:W-:Y:S04]  /*1be0*/  LDGSTS.E.BYPASS.LTC128B.128 [R0+0x19100], [R12.64], !P6 ;  /* 0x191000000c007fae */ /* 0x0005e8000f101d52 */
[----:B------:R2:W-:Y:S03]  /*1bf0*/  LDGSTS.E.BYPASS.LTC128B.128 [R0+0x1d100], [R6.64], !P5 ;  /* 0x1d10000006007fae */ /* 0x0005e6000e901d52 */
.L_x_946:
[----:B------:R-:W-:Y:S05]  /*1c00*/  BSYNC B0 ;  /* 0x0000000000007941 */ /* 0x000fea0003800000 */
.L_x_945:
[----:B--2---:R-:W-:Y:S01]  /*1c10*/  IADD3 R0, R30, 0x40, RZ ;  /* 0x000000401e007810 */ /* 0x004fe20007ffe0ff */
[----:B------:R2:W4:Y:S01]  /*1c20*/  SHFL.IDX PT, R7, R27, 0x2, 0x181f ;  /* 0x00581f001b077f89 */ /* 0x00052200000e0000 */
[----:B------:R-:W-:Y:S02]  /*1c30*/  BSSY B0, `(.L_x_947) ;  /* 0x000001e000007945 */ /* 0x000fe40003800000 */
[----:B------:R-:W-:Y:S01]  /*1c40*/  ISETP.GE.AND P0, PT, R0, UR4, PT ;  /* 0x0000000400007c0c */ /* 0x000fe2000bf06270 */
[----:B---3--:R2:W3:-:S12]  /*1c50*/  SHFL.IDX PT, R6, R28, 0x2, 0x181f ;  /* 0x00581f001c067f89 */ /* 0x0084d800000e0000 */
[----:B------:R-:W-:Y:S05]  /*1c60*/  @P0 BRA `(.L_x_948) ;  /* 0x000001a000000947 */ /* 0x000fea0003800000 */
[C---:B------:R-:W-:Y:S02]  /*1c70*/  IADD3 R3, R17.reuse, 0x80, RZ ;  /* 0x0000008011037810 */ /* 0x040fe40007ffe0ff */
[C---:B------:R-:W-:Y:S02]  /*1c80*/  IADD3 R13, R17.reuse, 0xc0, RZ ;  /* 0x000000c0110d7810 */ /* 0x040fe40007ffe0ff */
[----:B---3--:R-:W-:Y:S02]  /*1c90*/  LEA R8, P0, R17, R6, 0x1 ;  /* 0x0000000611087211 */ /* 0x008fe400078008ff */
[----:B------:R-:W-:Y:S02]  /*1ca0*/  SHF.R.S32.HI R0, RZ, 0x1f, R18 ;  /* 0x0000001fff007819 */ /* 0x000fe40000011412 */
[----:B------:R-:W-:Y:S02]  /*1cb0*/  SHF.R.S32.HI R14, RZ, 0x1f, R3 ;  /* 0x0000001fff0e7819 */ /* 0x000fe40000011403 */
[----:B------:R-:W-:-:S02]  /*1cc0*/  SHF.R.S32.HI R15, RZ, 0x1f, R13 ;  /* 0x0000001fff0f7819 */ /* 0x000fc4000001140d */
[----:B------:R-:W-:Y:S02]  /*1cd0*/  P2R R19, PR, RZ, 0x2 ;  /* 0x00000002ff137803 */ /* 0x000fe40000000000 */
[C---:B----4-:R-:W-:Y:S02]  /*1ce0*/  LEA.HI.X R9, R17.reuse, R7, R11, 0x1, P0 ;  /* 0x0000000711097211 */ /* 0x050fe400000f0c0b */
[----:B------:R-:W-:Y:S02]  /*1cf0*/  LEA.HI R12, R0, R18, RZ, 0x3 ;  /* 0x00000012000c7211 */ /* 0x000fe400078f18ff */
[----:B------:R-:W-:Y:S02]  /*1d00*/  ISETP.GE.AND P1, PT, R17, c[0x0][0x198], PT ;  /* 0x0000660011007a0c */ /* 0x000fe40003f26270 */
[----:B------:R-:W-:Y:S02]  /*1d10*/  ISETP.NE.AND P0, PT, R29, RZ, PT ;  /* 0x000000ff1d00720c */ /* 0x000fe40003f05270 */
[----:B------:R-:W-:-:S02]  /*1d20*/  LEA.HI R3, R14, R3, RZ, 0x3 ;  /* 0x000000030e037211 */ /* 0x000fc400078f18ff */
[----:B------:R-:W-:Y:S02]  /*1d30*/  LEA.HI R0, R15, R13, RZ, 0x3 ;  /* 0x0000000d0f007211 */ /* 0x000fe400078f18ff */
[----:B------:R-:W-:Y:S02]  /*1d40*/  LOP3.LUT R12, R12, 0xfffffff8, RZ, 0xc0, !PT ;  /* 0xfffffff80c0c7812 */ /* 0x000fe400078ec0ff */
[----:B------:R-:W-:Y:S02]  /*1d50*/  LOP3.LUT R3, R3, 0xfffffff8, RZ, 0xc0, !PT ;  /* 0xfffffff803037812 */ /* 0x000fe400078ec0ff */
[----:B------:R-:W-:Y:S01]  /*1d60*/  LOP3.LUT R16, R0, 0xfffffff8, RZ, 0xc0, !PT ;  /* 0xfffffff800107812 */ /* 0x000fe200078ec0ff */
[----:B------:R-:W-:Y:S02]  /*1d70*/  IMAD.SHL.U32 R0, R231, 0x2, RZ ;  /* 0x00000002e7007824 */ /* 0x000fe400078e00ff */
[----:B------:R-:W-:-:S03]  /*1d80*/  IMAD.WIDE R14, R12, 0x2, R6 ;  /* 0x000000020c0e7825 */ /* 0x000fc600078e0206 */
[----:B------:R-:W-:Y:S01]  /*1d90*/  @!PT LDS RZ, [RZ] ;  /* 0x00000000fffff984 */ /* 0x000fe20000000800 */
[----:B------:R3:W-:Y:S01]  /*1da0*/  LDGSTS.E.BYPASS.LTC128B.128 [R0+0x12100], [R8.64], !P1 ;  /* 0x1210000008007fae */ /* 0x0007e2000c901d52 */
[--C-:B------:R-:W-:Y:S01]  /*1db0*/  IMAD.WIDE R12, R3, 0x2, R6.reuse ;  /* 0x00000002030c7825 */ /* 0x100fe200078e0206 */
[----:B------:R-:W-:Y:S02]  /*1dc0*/  ISETP.NE.AND P1, PT, R19, RZ, PT ;  /* 0x000000ff1300720c */ /* 0x000fe40003f25270 */
[----:B------:R3:W-:Y:S01]  /*1dd0*/  LDGSTS.E.BYPASS.LTC128B.128 [R0+0x16100], [R14.64], !P0 ;  /* 0x161000000e007fae */ /* 0x0007e2000c101d52 */
[----:B------:R-:W-:-:S03]  /*1de0*/  IMAD.WIDE R6, R16, 0x2, R6 ;  /* 0x0000000210067825 */ /* 0x000fc600078e0206 */
[----:B------:R3:W-:Y:S04]  /*1df0*/  LDGSTS.E.BYPASS.LTC128B.128 [R0+0x1a100], [R12.64], !P6 ;  /* 0x1a1000000c007fae */ /* 0x0007e8000f101d52 */
[----:B------:R3:W-:Y:S03]  /*1e00*/  LDGSTS.E.BYPASS.LTC128B.128 [R0+0x1e100], [R6.64], !P5 ;  /* 0x1e10000006007fae */ /* 0x0007e6000e901d52 */
.L_x_948:
[----:B------:R-:W-:Y:S05]  /*1e10*/  BSYNC B0 ;  /* 0x0000000000007941 */ /* 0x000fea0003800000 */
.L_x_947:
[----:B---3--:R-:W-:Y:S01]  /*1e20*/  IADD3 R0, R30, 0x60, RZ ;  /* 0x000000601e007810 */ /* 0x008fe20007ffe0ff */
[----:B------:R-:W-:Y:S01]  /*1e30*/  UMOV UR10, 0x6 ;  /* 0x00000006000a7882 */ /* 0x000fe20000000000 */
[----:B----4-:R3:W4:Y:S01]  /*1e40*/  SHFL.IDX PT, R7, R27, 0x3, 0x181f ;  /* 0x00781f001b077f89 */ /* 0x01072200000e0000 */
[----:B------:R-:W-:Y:S01]  /*1e50*/  ULDC.64 UR12, c[0x0][0x1e0] ;  /* 0x00007800000c7ab9 */ /* 0x000fe20000000a00 */
[----:B------:R-:W-:Y:S01]  /*1e60*/  ISETP.GE.AND P0, PT, R0, UR4, PT ;  /* 0x0000000400007c0c */ /* 0x000fe2000bf06270 */
[----:B------:R-:W-:Y:S01]  /*1e70*/  UIADD3 UR15, UR14, -0x1, URZ ;  /* 0xffffffff0e0f7890 */ /* 0x000fe2000fffe03f */
[----:B------:R3:W1:Y:S01]  /*1e80*/  SHFL.IDX PT, R6, R28, 0x3, 0x181f ;  /* 0x00781f001c067f89 */ /* 0x00066200000e0000 */
[----:B------:R-:W-:Y:S01]  /*1e90*/  USHF.L.U64.HI UR20, UR12, UR10, UR13 ;  /* 0x0000000a0c147299 */ /* 0x000fe2000801020d */
[----:B------:R-:W-:Y:S01]  /*1ea0*/  BSSY B0, `(.L_x_949) ;  /* 0x000001d000007945 */ /* 0x000fe20003800000 */
[----:B------:R-:W-:-:S08]  /*1eb0*/  USHF.L.U32 UR21, UR12, 0x6, URZ ;  /* 0x000000060c157899 */ /* 0x000fd0000800063f */
[----:B------:R-:W-:Y:S05]  /*1ec0*/  @P0 BRA `(.L_x_950) ;  /* 0x000001a000000947 */ /* 0x000fea0003800000 */
[----:B------:R-:W-:Y:S01]  /*1ed0*/  P2R R0, PR, RZ, 0x2 ;  /* 0x00000002ff007803 */ /* 0x000fe20000000000 */
[----:B------:R-:W-:Y:S01]  /*1ee0*/  IMAD.SHL.U32 R12, R231, 0x2, RZ ;  /* 0x00000002e70c7824 */ /* 0x000fe200078e00ff */
[C---:B------:R-:W-:Y:S02]  /*1ef0*/  ISETP.GE.AND P1, PT, R17.reuse, c[0x0][0x198], PT ;  /* 0x0000660011007a0c */ /* 0x040fe40003f26270 */
[C---:B-1----:R-:W-:Y:S02]  /*1f00*/  LEA R8, P0, R17.reuse, R6, 0x1 ;  /* 0x0000000611087211 */ /* 0x042fe400078008ff */
[C---:B------:R-:W-:Y:S02]  /*1f10*/  IADD3 R3, R17.reuse, 0xc0, RZ ;  /* 0x000000c011037810 */ /* 0x040fe40007ffe0ff */
[----:B----4-:R-:W-:Y:S02]  /*1f20*/  LEA.HI.X R9, R17, R7, R11, 0x1, P0 ;  /* 0x0000000711097211 */ /* 0x010fe400000f0c0b */
[----:B------:R-:W-:-:S02]  /*1f30*/  SHF.R.S32.HI R10, RZ, 0x1f, R3 ;  /* 0x0000001fff0a7819 */ /* 0x000fc40000011403 */
[----:B------:R-:W-:Y:S02]  /*1f40*/  ISETP.NE.AND P0, PT, R29, RZ, PT ;  /* 0x000000ff1d00720c */ /* 0x000fe40003f05270 */
[----:B------:R-:W-:Y:S01]  /*1f50*/  LEA.HI R3, R10, R3, RZ, 0x3 ;  /* 0x000000030a037211 */ /* 0x000fe200078f18ff */
[----:B------:R-:W-:Y:S01]  /*1f60*/  @!PT LDS RZ, [RZ] ;  /* 0x00000000fffff984 */ /* 0x000fe20000000800 */
[----:B------:R1:W-:Y:S01]  /*1f70*/  LDGSTS.E.BYPASS.LTC128B.128 [R12+0x13100], [R8.64], !P1 ;  /* 0x13100000080c7fae */ /* 0x0003e2000c901d52 */
[----:B------:R-:W-:Y:S02]  /*1f80*/  ISETP.NE.AND P1, PT, R0, RZ, PT ;  /* 0x000000ff0000720c */ /* 0x000fe40003f25270 */
[----:B------:R-:W-:Y:S02]  /*1f90*/  SHF.R.S32.HI R0, RZ, 0x1f, R18 ;  /* 0x0000001fff007819 */ /* 0x000fe40000011412 */
[----:B------:R-:W-:Y:S02]  /*1fa0*/  LOP3.LUT R3, R3, 0xfffffff8, RZ, 0xc0, !PT ;  /* 0xfffffff803037812 */ /* 0x000fe400078ec0ff */
[----:B------:R-:W-:-:S04]  /*1fb0*/  LEA.HI R0, R0, R18, RZ, 0x3 ;  /* 0x0000001200007211 */ /* 0x000fc800078f18ff */
[----:B------:R-:W-:-:S05]  /*1fc0*/  LOP3.LUT R0, R0, 0xfffffff8, RZ, 0xc0, !PT ;  /* 0xfffffff800007812 */ /* 0x000fca00078ec0ff */
        /* <DEDUP_REMOVED lines=10> */
.L_x_950:
[----:B------:R-:W-:Y:S05]  /*2070*/  BSYNC B0 ;  /* 0x0000000000007941 */ /* 0x000fea0003800000 */
.L_x_949:
[----:B------:R-:W-:Y:S01]  /*2080*/  USHF.L.U32 UR17, UR15, 0x6, URZ ;  /* 0x000000060f117899 */ /* 0x000fe2000800063f */
[----:B------:R-:W-:Y:S01]  /*2090*/  IMAD.MOV.U32 R104, RZ, RZ, R40 ;  /* 0x000000ffff687224 */ /* 0x000fe200078e0028 */
[----:B------:R-:W-:Y:S01]  /*20a0*/  USHF.R.S32.HI UR11, URZ, 0x1f, UR15 ;  /* 0x0000001f3f0b7899 */ /* 0x000fe2000801140f */
[----:B------:R-:W0:Y:S01]  /*20b0*/  LDGDEPBAR ;  /* 0x00000000000079af */ /* 0x000e220000000000 */
[----:B------:R-:W-:Y:S01]  /*20c0*/  UIMAD UR4, UR20, UR15, URZ ;  /* 0x0000000f140472a4 */ /* 0x000fe2000f8e023f */
[----:B------:R-:W-:Y:S01]  /*20d0*/  IMAD.MOV.U32 R105, RZ, RZ, R41 ;  /* 0x000000ffff697224 */ /* 0x000fe200078e0029 */
[----:B----4-:R-:W-:Y:S01]  /*20e0*/  SEL R8, RZ, 0x2, P3 ;  /* 0x00000002ff087807 */ /* 0x010fe20001800000 */
[----:B------:R-:W-:Y:S01]  /*20f0*/  IMAD.U32 R96, RZ, RZ, UR17 ;  /* 0x00000011ff607e24 */ /* 0x000fe2000f8e00ff */
[----:B------:R-:W-:Y:S01]  /*2100*/  SEL R3, RZ, 0x4, P2 ;  /* 0x00000004ff037807 */ /* 0x000fe20001000000 */
[----:B------:R-:W-:Y:S01]  /*2110*/  IMAD.U32 R99, RZ, RZ, UR21 ;  /* 0x00000015ff637e24 */ /* 0x000fe2000f8e00ff */
[----:B------:R-:W-:Y:S01]  /*2120*/  UIMAD UR4, UR11, UR21, UR4 ;  /* 0x000000150b0472a4 */ /* 0x000fe2000f8e0204 */
[----:B------:R-:W-:Y:S01]  /*2130*/  IMAD.MOV.U32 R104, RZ, RZ, R38 ;  /* 0x000000ffff687224 */ /* 0x000fe200078e0026 */
[----:B------:R-:W-:Y:S01]  /*2140*/  IADD3 R0, -R96, UR9, -R26 ;  /* 0x0000000960007c10 */ /* 0x000fe2000fffe91a */
[----:B------:R-:W-:Y:S01]  /*2150*/  IMAD.SHL.U32 R9, R32, 0x40, RZ ;  /* 0x0000004020097824 */ /* 0x000fe200078e00ff */
[----:B------:R-:W-:Y:S01]  /*2160*/  USHF.L.U32 UR13, UR12, 0x5, URZ ;  /* 0x000000050c0d7899 */ /* 0x000fe2000800063f */
[----:B-1----:R-:W-:Y:S01]  /*2170*/  IMAD.WIDE.U32 R6, R99, UR15, R104 ;  /* 0x0000000f63067c25 */ /* 0x002fe2000f8e0068 */
[C---:B------:R-:W-:Y:S01]  /*2180*/  ISETP.GE.AND P6, PT, R0.reuse, 0x1, PT ;  /* 0x000000010000780c */ /* 0x040fe20003fc6270 */
[----:B------:R-:W-:Y:S01]  /*2190*/  UMOV UR22, 0x5 ;  /* 0x0000000500167882 */ /* 0x000fe20000000000 */
[----:B------:R-:W-:Y:S01]  /*21a0*/  ISETP.GE.AND P5, PT, R0, 0x21, PT ;  /* 0x000000210000780c */ /* 0x000fe20003fa6270 */
[----:B------:R-:W-:Y:S01]  /*21b0*/  IMAD.SHL.U32 R10, R26, 0x8, RZ ;  /* 0x000000081a0a7824 */ /* 0x000fe200078e00ff */
[----:B------:R-:W-:Y:S01]  /*21c0*/  SEL R0, RZ, 0x1, P4 ;  /* 0x00000001ff007807 */ /* 0x000fe20002000000 */
[----:B------:R-:W-:Y:S01]  /*21d0*/  ULDC UR5, c[0x0][0x1e4] ;  /* 0x0000790000057ab9 */ /* 0x000fe20000000800 */
[----:B------:R-:W-:Y:S01]  /*21e0*/  IMAD.SHL.U32 R231, R231, 0x2, RZ ;  /* 0x00000002e7e77824 */ /* 0x000fe200078e00ff */
[----:B------:R-:W-:Y:S01]  /*21f0*/  USHF.L.U64.HI UR12, UR12, UR22, UR5 ;  /* 0x000000160c0c7299 */ /* 0x000fe20008010205 */
[----:B------:R-:W-:Y:S01]  /*2200*/  IADD3 R12, R3, R8, R0 ;  /* 0x00000008030c7210 */ /* 0x000fe20007ffe000 */
[----:B------:R-:W-:Y:S01]  /*2210*/  UISETP.GT.AND UP0, UPT, UR15, UR8, UPT ;  /* 0x000000080f00728c */ /* 0x000fe2000bf04270 */
[----:B------:R-:W-:Y:S01]  /*2220*/  LOP3.LUT R3, R9, 0x1c0, RZ, 0xc0, !PT ;  /* 0x000001c009037812 */ /* 0x000fe200078ec0ff */
[----:B------:R-:W-:Y:S01]  /*2230*/  UIADD3 UR17, UR9, 0x1, -UR17 ;  /* 0x0000000109117890 */ /* 0x000fe2000fffe811 */
[----:B------:R-:W-:Y:S01]  /*2240*/  IADD3 R0, R7, UR4, RZ ;  /* 0x0000000407007c10 */ /* 0x000fe2000fffe0ff */
[----:B------:R-:W-:Y:S01]  /*2250*/  ULDC.64 UR4, c[0x0][0x208] ;  /* 0x0000820000047ab9 */ /* 0x000fe20000000a00 */
[C---:B------:R-:W-:Y:S01]  /*2260*/  @P6 LEA R8, P0, R6.reuse, c[0x0][0x1c8], 0x1 ;  /* 0x0000720006086a11 */ /* 0x040fe200078008ff */
[----:B------:R-:W-:Y:S01]  /*2270*/  UIMAD UR11, UR11, UR4, URZ ;  /* 0x000000040b0b72a4 */ /* 0x000fe2000f8e023f */
[----:B------:R-:W-:Y:S01]  /*2280*/  LOP3.LUT R10, R3, 0x8, R10, 0xf8, !PT ;  /* 0x00000008030a7812 */ /* 0x000fe200078ef80a */
[----:B------:R-:W-:Y:S01]  /*2290*/  UIMAD.WIDE.U32 UR22, UR15, UR4, URZ ;  /* 0x000000040f1672a5 */ /* 0x000fe2000f8e003f */
[----:B------:R-:W-:Y:S01]  /*22a0*/  SHF.R.U32.HI R3, RZ, 0x3, R3 ;  /* 0x00000003ff037819 */ /* 0x000fe20000011603 */
[----:B------:R-:W-:Y:S01]  /*22b0*/  UIMAD UR11, UR15, UR5, UR11 ;  /* 0x000000050f0b72a4 */ /* 0x000fe2000f8e020b */
[C---:B------:R-:W-:Y:S01]  /*22c0*/  @P6 LEA.HI.X R9, R6.reuse, c[0x0][0x1cc], R0, 0x1, P0 ;  /* 0x0000730006096a11 */ /* 0x040fe200000f0c00 */
[----:B------:R-:W-:Y:S01]  /*22d0*/  BAR.SYNC.DEFER_BLOCKING 0x0 ;  /* 0x0000000000007b1d */ /* 0x000fe20000010000 */
[----:B------:R-:W-:Y:S01]  /*22e0*/  @P5 IADD3 R7, P0, R6, UR13, RZ ;  /* 0x0000000d06075c10 */ /* 0x000fe2000ff1e0ff */
[----:B------:R-:W-:Y:S01]  /*22f0*/  UIADD3 UR11, UR23, UR11, URZ ;  /* 0x0000000b170b7290 */ /* 0x000fe2000fffe03f */
[----:B------:R-:W-:Y:S01]  /*2300*/  LOP3.LUT R10, R10, R3, RZ, 0x3c, !PT ;  /* 0x000000030a0a7212 */ /* 0x000fe200078e3cff */
[----:B------:R-:W-:Y:S01]  /*2310*/  USHF.L.U64.HI UR10, UR4, UR10, UR5 ;  /* 0x0000000a040a7299 */ /* 0x000fe20008010205 */
[----:B------:R-:W-:Y:S01]  /*2320*/  @P5 IADD3.X R3, R0, UR12, RZ, P0, !PT ;  /* 0x0000000c00035c10 */ /* 0x000fe200087fe4ff */
[----:B------:R-:W-:Y:S01]  /*2330*/  @UP0 UIADD3 UR5, UR14, -0x2, URZ ;  /* 0xfffffffe0e050890 */ /* 0x000fe2000fffe03f */
[----:B------:R-:W-:Y:S01]  /*2340*/  @P5 LEA R6, P0, R7, c[0x0][0x1c8], 0x1 ;  /* 0x0000720007065a11 */ /* 0x000fe200078008ff */
[----:B------:R-:W-:Y:S01]  /*2350*/  IMAD R0, R31, 0x200, R10 ;  /* 0x000002001f007824 */ /* 0x000fe200078e020a */
[----:B------:R-:W-:Y:S01]  /*2360*/  SEL R11, RZ, 0x8, P1 ;  /* 0x00000008ff0b7807 */ /* 0x000fe20000800000 */
[----:B------:R-:W-:Y:S01]  /*2370*/  IMAD.U32 R10, RZ, RZ, UR22 ;  /* 0x00000016ff0a7e24 */ /* 0x000fe2000f8e00ff */
[----:B------:R-:W-:Y:S01]  /*2380*/  @P5 LEA.HI.X R7, R7, c[0x0][0x1cc], R3, 0x1, P0 ;  /* 0x0000730007075a11 */ /* 0x000fe200000f0c03 */
[----:B------:R-:W-:Y:S01]  /*2390*/  IMAD.SHL.U32 R204, R0, 0x2, RZ ;  /* 0x0000000200cc7824 */ /* 0x000fe200078e00ff */
[----:B------:R-:W-:Y:S01]  /*23a0*/  LEA.HI R98, R100, R103, RZ, 0x5 ;  /* 0x0000006764627211 */ /* 0x000fe200078f28ff */
[----:B------:R-:W-:Y:S01]  /*23b0*/  IMAD.IADD R14, R12, 0x1, R11 ;  /* 0x000000010c0e7824 */ /* 0x000fe200078e020b */
[----:B------:R-:W-:Y:S01]  /*23c0*/  LEA R3, P0, R10, R36, 0x6 ;  /* 0x000000240a037211 */ /* 0x000fe200078030ff */
[----:B------:R-:W-:Y:S01]  /*23d0*/  IMAD.U32 R11, RZ, RZ, UR23 ;  /* 0x00000017ff0b7e24 */ /* 0x000fe2000f8e00ff */
[C---:B------:R-:W-:Y:S01]  /*23e0*/  IADD3 R0, R204.reuse, 0x8100, RZ ;  /* 0x00008100cc007810 */ /* 0x040fe20007ffe0ff */
[----:B------:R-:W-:Y:S01]  /*23f0*/  @UP0 UIMAD UR20, UR20, UR5, URZ ;  /* 0x00000005141402a4 */ /* 0x000fe2000f8e023f */
[----:B------:R-:W-:Y:S01]  /*2400*/  SHF.R.S32.HI R97, RZ, 0x5, R98 ;  /* 0x00000005ff617819 */ /* 0x000fe20000011462 */
[----:B------:R-:W-:Y:S01]  /*2410*/  STL.64 [R1+0x30], R104 ;  /* 0x0000306801007387 */ /* 0x000fe20000100a00 */
[----:B------:R-:W-:Y:S01]  /*2420*/  IADD3 R215, R204, 0x8120, RZ ;  /* 0x00008120ccd77810 */ /* 0x000fe20007ffe0ff */
[----:B------:R-:W-:Y:S01]  /*2430*/  ULDC UR15, c[0x0][0x324] ;  /* 0x0000c900000f7ab9 */ /* 0x000fe20000000800 */
[----:B------:R-:W-:Y:S01]  /*2440*/  P2R R15, PR, RZ, 0x8 ;  /* 0x00000008ff0f7803 */ /* 0x000fe20000000000 */
[----:B------:R-:W-:Y:S01]  /*2450*/  @!PT LDS RZ, [RZ] ;  /* 0x00000000fffff984 */ /* 0x000fe20000000800 */
[----:B------:R-:W-:Y:S01]  /*2460*/  @!PT LDS RZ, [RZ] ;  /* 0x00000000fffff984 */ /* 0x000fe20000000800 */
[----:B------:R-:W-:Y:S01]  /*2470*/  @!PT LDS RZ, [RZ] ;  /* 0x00000000fffff984 */ /* 0x000fe20000000800 */
[----:B------:R1:W-:Y:S01]  /*2480*/  @P6 LDGSTS.E.BYPASS.LTC128B.128 [R231+0x8100], [R8.64], !P4 ;  /* 0x0810000008e76fae */ /* 0x0003e2000e101d52 */
[----:B------:R-:W-:-:S03]  /*2490*/  ULOP3.LUT UR15, URZ, UR15, URZ, 0x33, !UPT ;  /* 0x0000000f3f0f7292 */ /* 0x000fc6000f8e333f */
[----:B------:R1:W-:Y:S04]  /*24a0*/  @P6 LDGSTS.E.BYPASS.LTC128B.128 [R231+0xa100], [R8.64+0x80], !P3 ;  /* 0x0a10008008e76fae */ /* 0x0003e8000d901d52 */
[----:B------:R1:W-:Y:S04]  /*24b0*/  @P6 LDGSTS.E.BYPASS.LTC128B.128 [R231+0xc100], [R8.64+0x100], !P2 ;  /* 0x0c10010008e76fae */ /* 0x0003e8000d101d52 */
[----:B------:R1:W-:Y:S01]  /*24c0*/  @P6 LDGSTS.E.BYPASS.LTC128B.128 [R231+0xe100], [R8.64+0x180], !P1 ;  /* 0x0e10018008e76fae */ /* 0x0003e2000c901d52 */
[----:B------:R-:W-:-:S03]  /*24d0*/  LOP3.LUT P6, RZ, R32, 0x2, RZ, 0xc0, !PT ;  /* 0x0000000220ff7812 */ /* 0x000fc600078cc0ff */
[----:B------:R4:W-:Y:S04]  /*24e0*/  @P5 LDGSTS.E.BYPASS.LTC128B.128 [R231+0x9100], [R6.64], !P4 ;  /* 0x0910000006e75fae */ /* 0x0009e8000e101d52 */
[----:B------:R4:W-:Y:S04]  /*24f0*/  @P5 LDGSTS.E.BYPASS.LTC128B.128 [R231+0xb100], [R6.64+0x80], !P3 ;  /* 0x0b10008006e75fae */ /* 0x0009e8000d901d52 */
[----:B------:R4:W-:Y:S02]  /*2500*/  @P5 LDGSTS.E.BYPASS.LTC128B.128 [R231+0xd100], [R6.64+0x100], !P2 ;  /* 0x0d10010006e75fae */ /* 0x0009e4000d101d52 */
[----:B------:R-:W-:Y:S01]  /*2510*/  @P6 IADD3 R215, R0, -0x20, RZ ;  /* 0xffffffe000d76810 */ /* 0x000fe20007ffe0ff */
[----:B------:R-:W-:Y:S01]  /*2520*/  IMAD R0, R97, 0x400, R5 ;  /* 0x0000040061007824 */ /* 0x000fe200078e0205 */
[----:B------:R4:W-:Y:S01]  /*2530*/  @P5 LDGSTS.E.BYPASS.LTC128B.128 [R231+0xf100], [R6.64+0x180], !P1 ;  /* 0x0f10018006e75fae */ /* 0x0009e2000c901d52 */
[----:B------:R-:W-:-:S02]  /*2540*/  LOP3.LUT P6, RZ, R14, 0x2, RZ, 0xc0, !PT ;  /* 0x000000020eff7812 */ /* 0x000fc400078cc0ff */
[----:B------:R-:W-:Y:S01]  /*2550*/  IMAD.SHL.U32 R211, R0, 0x2, RZ ;  /* 0x0000000200d37824 */ /* 0x000fe200078e00ff */
[----:B------:R-:W0:Y:S01]  /*2560*/  LDGDEPBAR ;  /* 0x00000000000079af */ /* 0x000e220000000000 */
[----:B------:R-:W-:Y:S01]  /*2570*/  IMAD.MOV.U32 R0, RZ, RZ, 0x40 ;  /* 0x00000040ff007424 */ /* 0x000fe200078e00ff */
[C---:B------:R-:W-:Y:S01]  /*2580*/  IADD3 R230, R215.reuse, 0x800, RZ ;  /* 0x00000800d7e67810 */ /* 0x040fe20007ffe0ff */
[--C-:B------:R-:W-:Y:S01]  /*2590*/  IMAD R212, R4, 0x2, R211.reuse ;  /* 0x0000000204d47824 */ /* 0x100fe200078e02d3 */
[C---:B------:R-:W-:Y:S01]  /*25a0*/  IADD3 R229, R215.reuse, 0x1000, RZ ;  /* 0x00001000d7e57810 */ /* 0x040fe20007ffe0ff */
[C---:B------:R-:W-:Y:S01]  /*25b0*/  IMAD R214, R2.reuse, 0x2, R211 ;  /* 0x0000000202d67824 */ /* 0x040fe200078e02d3 */
[C---:B------:R-:W-:Y:S01]  /*25c0*/  IADD3 R228, R215.reuse, 0x1800, RZ ;  /* 0x00001800d7e47810 */ /* 0x040fe20007ffe0ff */
[----:B-1----:R-:W-:Y:S01]  /*25d0*/  IMAD.U32 R8, RZ, RZ, UR11 ;  /* 0x0000000bff087e24 */ /* 0x002fe2000f8e00ff */
[----:B------:R-:W-:Y:S01]  /*25e0*/  USHF.L.U32 UR11, UR4, 0x6, URZ ;  /* 0x00000006040b7899 */ /* 0x000fe2000800063f */
[----:B------:R-:W-:Y:S01]  /*25f0*/  IMAD R213, R2, 0x2, R212 ;  /* 0x0000000202d57824 */ /* 0x000fe200078e02d4 */
[----:B------:R-:W-:Y:S01]  /*2600*/  @UP0 USHF.R.S32.HI UR4, URZ, 0x1f, UR5 ;  /* 0x0000001f3f040899 */ /* 0x000fe20008011405 */
[----:B------:R-:W-:-:S02]  /*2610*/  IADD3 R227, R215, 0x2000, RZ ;  /* 0x00002000d7e37810 */ /* 0x000fc40007ffe0ff */
[----:B------:R-:W-:Y:S01]  /*2620*/  LEA.HI.X R10, R10, R35, R8, 0x6, P0 ;  /* 0x000000230a0a7211 */ /* 0x000fe200000f3408 */
[----:B------:R-:W-:Y:S01]  /*2630*/  @UP0 UIMAD UR4, UR4, UR21, UR20 ;  /* 0x00000015040402a4 */ /* 0x000fe2000f8e0214 */
[C---:B------:R-:W-:Y:S02]  /*2640*/  IADD3 R226, R215.reuse, 0x2800, RZ ;  /* 0x00002800d7e27810 */ /* 0x040fe40007ffe0ff */
[C---:B------:R-:W-:Y:S02]  /*2650*/  IADD3 R225, R215.reuse, 0x3000, RZ ;  /* 0x00003000d7e17810 */ /* 0x040fe40007ffe0ff */
[C---:B------:R-:W-:Y:S02]  /*2660*/  IADD3 R224, R215.reuse, 0x3800, RZ ;  /* 0x00003800d7e07810 */ /* 0x040fe40007ffe0ff */
[----:B------:R-:W-:Y:S02]  /*2670*/  IADD3 R223, R215, 0x4000, RZ ;  /* 0x00004000d7df7810 */ /* 0x000fe40007ffe0ff */
[----:B----4-:R-:W-:Y:S01]  /*2680*/  LEA R6, P0, R3, c[0x0][0x1f8], 0x1 ;  /* 0x00007e0003067a11 */ /* 0x010fe200078008ff */
[----:B------:R-:W-:-:S04]  /*2690*/  DEPBAR.LE SB0, 0x1 ;  /* 0x000080400000791a */ /* 0x000fc80000000000 */
[----:B------:R-:W-:-:S04]  /*26a0*/  DEPBAR.LE SB0, 0x0 ;  /* 0x000080000000791a */ /* 0x000fc80000000000 */
[----:B------:R-:W-:Y:S01]  /*26b0*/  BAR.SYNC.DEFER_BLOCKING 0x0 ;  /* 0x0000000000007b1d */ /* 0x000fe20000010000 */
[----:B------:R-:W-:Y:S02]  /*26c0*/  LEA.HI.X R7, R3, c[0x0][0x1fc], R10, 0x1, P0 ;  /* 0x00007f0003077a11 */ /* 0x000fe400000f0c0a */
[----:B------:R-:W-:Y:S02]  /*26d0*/  IADD3 R3, -R26, UR9, -R96 ;  /* 0x000000091a037c10 */ /* 0x000fe4000fffe960 */
[----:B------:R-:W-:Y:S02]  /*26e0*/  IADD3 R12, P0, R6, UR11, RZ ;  /* 0x0000000b060c7c10 */ /* 0x000fe4000ff1e0ff */
[----:B------:R-:W-:Y:S02]  /*26f0*/  ISETP.LT.OR P5, PT, R3, 0x1, P4 ;  /* 0x000000010300780c */ /* 0x000fe400027a1670 */
[----:B------:R-:W-:Y:S02]  /*2700*/  IADD3.X R13, R7, UR10, RZ, P0, !PT ;  /* 0x0000000a070d7c10 */ /* 0x000fe400087fe4ff */
[----:B------:R-:W-:-:S02]  /*2710*/  ISETP.LT.OR P0, PT, R3, 0x1, !P6 ;  /* 0x000000010300780c */ /* 0x000fc40007701670 */
[----:B------:R-:W-:Y:S02]  /*2720*/  ISETP.LT.OR P6, PT, R3, 0x21, !P6 ;  /* 0x000000210300780c */ /* 0x000fe400077c1670 */
[C---:B------:R-:W-:Y:S02]  /*2730*/  IADD3 R222, R215.reuse, 0x4800, RZ ;  /* 0x00004800d7de7810 */ /* 0x040fe40007ffe0ff */
[C---:B------:R-:W-:Y:S02]  /*2740*/  IADD3 R221, R215.reuse, 0x5000, RZ ;  /* 0x00005000d7dd7810 */ /* 0x040fe40007ffe0ff */
[C---:B------:R-:W-:Y:S02]  /*2750*/  IADD3 R220, R215.reuse, 0x5800, RZ ;  /* 0x00005800d7dc7810 */ /* 0x040fe40007ffe0ff */
[C---:B------:R-:W-:Y:S02]  /*2760*/  IADD3 R219, R215.reuse, 0x6000, RZ ;  /* 0x00006000d7db7810 */ /* 0x040fe40007ffe0ff */
[C---:B------:R-:W-:Y:S01]  /*2770*/  IADD3 R218, R215.reuse, 0x6800, RZ ;  /* 0x00006800d7da7810 */ /* 0x040fe20007ffe0ff */
[----:B--23--:R-:W-:Y:S01]  /*2780*/  LDSM.16.M88.4 R24, [R204+0x8100] ;  /* 0x00810000cc18783b */ /* 0x00cfe20000000200 */
[----:B------:R-:W-:-:S02]  /*2790*/  IADD3 R217, R215, 0x7000, RZ ;  /* 0x00007000d7d97810 */ /* 0x000fc40007ffe0ff */
[----:B------:R-:W-:Y:S01]  /*27a0*/  IADD3 R216, R215, 0x7800, RZ ;  /* 0x00007800d7d87810 */ /* 0x000fe20007ffe0ff */
        /* <DEDUP_REMOVED lines=18> */
[----:B------:R-:W-:-:S04]  /*28d0*/  LOP3.LUT P0, RZ, R32, 0x4, RZ, 0xc0, !PT ;  /* 0x0000000420ff7812 */ /* 0x000fc8000780c0ff */
[----:B------:R-:W-:Y:S02]  /*28e0*/  SEL R0, R0, 0xffffffc0, !P0 ;  /* 0xffffffc000007807 */ /* 0x000fe40004000000 */
[----:B------:R-:W-:-:S03]  /*28f0*/  LOP3.LUT P0, RZ, R14, 0x8, RZ, 0xc0, !PT ;  /* 0x000000080eff7812 */ /* 0x000fc6000780c0ff */
[----:B------:R-:W-:Y:S01]  /*2900*/  IMAD.IADD R210, R204, 0x1, R0 ;  /* 0x00000001ccd27824 */ /* 0x000fe200078e0200 */
[C---:B------:R-:W-:Y:S01]  /*2910*/  ISETP.LT.OR P3, PT, R3.reuse, 0x1, !P0 ;  /* 0x000000010300780c */ /* 0x040fe20004761670 */
[----:B------:R-:W-:Y:S01]  /*2920*/  IMAD.IADD R209, R0, 0x1, R215 ;  /* 0x0000000100d17824 */ /* 0x000fe200078e02d7 */
[C---:B------:R-:W-:Y:S01]  /*2930*/  ISETP.LT.OR P0, PT, R3.reuse, 0x21, !P0 ;  /* 0x000000210300780c */ /* 0x040fe20004701670 */
[C---:B-1----:R-:W-:Y:S08]  /*2940*/  HMMA.16816.F32 R32, R8.reuse, R24, RZ ;  /* 0x000000180820723c */ /* 0x042ff000000018ff */
[----:B------:R-:W-:Y:S02]  /*2950*/  HMMA.16816.F32 R24, R8, R26, RZ ;  /* 0x0000001a0818723c */ /* 0x000fe400000018ff */
[----:B------:R3:W-:Y:S01]  /*2960*/  LDGSTS.E.BYPASS.LTC128B.128 [R231+0x6100], [R6.64+0x180], !P3 ;  /* 0x0610018006e77fae */ /* 0x0007e2000d901d52 */
[----:B------:R-:W-:-:S05]  /*2970*/  ISETP.LT.OR P3, PT, R3, 0x21, P4 ;  /* 0x000000210300780c */ /* 0x000fca0002761670 */
[C---:B------:R-:W-:Y:S08]  /*2980*/  HMMA.16816.F32 R40, R8.reuse, R20, RZ ;  /* 0x000000140828723c */ /* 0x040ff000000018ff */
[----:B------:R1:W-:Y:S01]  /*2990*/  LDGSTS.E.BYPASS.LTC128B.128 [R231+0x1100], [R12.64], !P3 ;  /* 0x011000000ce77fae */ /* 0x0003e2000d901d52 */
[----:B------:R-:W-:Y:S01]  /*29a0*/  ISETP.NE.AND P3, PT, R15, RZ, PT ;  /* 0x000000ff0f00720c */ /* 0x000fe20003f65270 */
[----:B------:R-:W-:Y:S02]  /*29b0*/  HMMA.16816.F32 R44, R8, R22, RZ ;  /* 0x00000016082c723c */ /* 0x000fe400000018ff */
[----:B------:R1:W-:Y:S01]  /*29c0*/  LDGSTS.E.BYPASS.LTC128B.128 [R231+0x3100], [R12.64+0x80], !P6 ;  /* 0x031000800ce77fae */ /* 0x0003e2000f101d52 */
[----:B------:R-:W-:-:S03]  /*29d0*/  PLOP3.LUT P6, PT, PT, PT, UP0, 0x80, 0x0 ;  /* 0x000000000000781c */ /* 0x000fc60003fcf008 */
[----:B------:R1:W-:Y:S01]  /*29e0*/  LDGSTS.E.BYPASS.LTC128B.128 [R231+0x5100], [R12.64+0x100], !P5 ;  /* 0x051001000ce77fae */ /* 0x0003e2000e901d52 */
[----:B------:R-:W-:Y:S01]  /*29f0*/  PLOP3.LUT P5, PT, PT, PT, UP0, 0x80, 0x0 ;  /* 0x000000000000781c */ /* 0x000fe20003faf008 */
[----:B------:R-:W-:Y:S02]  /*2a00*/  HMMA.16816.F32 R48, R8, R28, RZ ;  /* 0x0000001c0830723c */ /* 0x000fe400000018ff */
[----:B------:R1:W-:Y:S01]  /*2a10*/  LDGSTS.E.BYPASS.LTC128B.128 [R231+0x7100], [R12.64+0x180], !P0 ;  /* 0x071001800ce77fae */ /* 0x0003e2000c101d52 */
[----:B------:R-:W-:-:S03]  /*2a20*/  PLOP3.LUT P0, PT, PT, PT, UP0, 0x80, 0x0 ;  /* 0x000000000000781c */ /* 0x000fc60003f0f008 */
[----:B------:R-:W-:Y:S02]  /*2a30*/  LDSM.16.M88.4 R68, [R210+0x8100] ;  /* 0x00810000d244783b */ /* 0x000fe40000000200 */
[C---:B------:R-:W-:Y:S02]  /*2a40*/  HMMA.16816.F32 R60, R8.reuse, R30, RZ ;  /* 0x0000001e083c723c */ /* 0x040fe400000018ff */
[----:B------:R-:W-:Y:S04]  /*2a50*/  LDSM.16.M88.4 R76, [R210+0x8900] ;  /* 0x00890000d24c783b */ /* 0x000fe80000000200 */
[----:B------:R-:W-:Y:S02]  /*2a60*/  LDSM.16.M88.4 R88, [R210+0x9100] ;  /* 0x00910000d258783b */ /* 0x000fe40000000200 */
[----:B------:R-:W-:Y:S01]  /*2a70*/  HMMA.16816.F32 R20, R8, R38, RZ ;  /* 0x000000260814723c */ /* 0x000fe200000018ff */
[----:B---3--:R-:W-:Y:S01]  /*2a80*/  @P0 IMAD.WIDE.U32 R6, R99, UR5, R104 ;  /* 0x0000000563060c25 */ /* 0x008fe2000f8e0068 */
[----:B------:R-:W-:Y:S01]  /*2a90*/  LDSM.16.M88.4 R84, [R209+0x800] ;  /* 0x00080000d154783b */ /* 0x000fe20000000200 */
[----:B------:R-:W-:-:S03]  /*2aa0*/  PLOP3.LUT P0, PT, PT, PT, UP0, 0x80, 0x0 ;  /* 0x000000000000781c */ /* 0x000fc60003f0f008 */
[----:B------:R-:W-:Y:S01]  /*2ab0*/  LDSM.16.M88.4 R92, [R209+0x1000] ;  /* 0x00100000d15c783b */ /* 0x000fe20000000200 */
[----:B------:R-:W-:Y:S01]  /*2ac0*/  @P5 IADD3 R3, R7, UR4, RZ ;  /* 0x0000000407035c10 */ /* 0x000fe2000fffe0ff */
[----:B------:R-:W-:Y:S01]  /*2ad0*/  HMMA.16816.F32 R56, R8, R36, RZ ;  /* 0x000000240838723c */ /* 0x000fe200000018ff */
[----:B------:R-:W-:Y:S01]  /*2ae0*/  PLOP3.LUT P5, PT, PT, PT, UP0, 0x80, 0x0 ;  /* 0x000000000000781c */ /* 0x000fe20003faf008 */
[----:B------:R-:W-:Y:S04]  /*2af0*/  LDSM.16.M88.4 R8, [R213+0x10100] ;  /* 0x01010000d508783b */ /* 0x000fe80000000200 */
[----:B-1----:R-:W1:Y:S02]  /*2b00*/  LDSM.16.M88.4 R12, [R214+0x10100] ;  /* 0x01010000d60c783b */ /* 0x002e640000000200 */
[C---:B--2---:R-:W-:Y:S02]  /*2b10*/  HMMA.16816.F32 R28, R16.reuse, R52, R32 ;  /* 0x00000034101c723c */ /* 0x044fe40000001820 */
[----:B------:R-:W0:Y:S06]  /*2b20*/  LDGDEPBAR ;  /* 0x00000000000079af */ /* 0x000e2c0000000000 */
[C---:B------:R-:W-:Y:S01]  /*2b30*/  HMMA.16816.F32 R32, R16.reuse, R54, R24 ;  /* 0x000000361020723c */ /* 0x040fe20000001818 */
[----:B------:R-:W2:Y:S07]  /*2b40*/  LDSM.16.M88.4 R52, [R210+0x9900] ;  /* 0x00990000d234783b */ /* 0x000eae0000000200 */
[C---:B------:R-:W-:Y:S08]  /*2b50*/  HMMA.16816.F32 R36, R16.reuse, R64, R40 ;  /* 0x000000401024723c */ /* 0x040ff00000001828 */
[C---:B------:R-:W-:Y:S01]  /*2b60*/  HMMA.16816.F32 R40, R16.reuse, R66, R44 ;  /* 0x000000421028723c */ /* 0x040fe2000000182c */
[----:B------:R-:W3:Y:S07]  /*2b70*/  LDSM.16.M88.4 R64, [R209] ;  /* 0x00000000d140783b */ /* 0x000eee0000000200 */
[C---:B------:R-:W-:Y:S08]  /*2b80*/  HMMA.16816.F32 R44, R16.reuse, R72, R48 ;  /* 0x00000048102c723c */ /* 0x040ff00000001830 */
[C---:B------:R-:W-:Y:S01]  /*2b90*/  HMMA.16816.F32 R24, R16.reuse, R74, R60 ;  /* 0x0000004a1018723c */ /* 0x040fe2000000183c */
[----:B------:R-:W4:Y:S04]  /*2ba0*/  LDSM.16.M88.4 R60, [R209+0x1800] ;  /* 0x00180000d13c783b */ /* 0x000f280000000200 */
[----:B------:R-:W-:Y:S03]  /*2bb0*/  LDSM.16.M88.4 R72, [R204+0xa900] ;  /* 0x00a90000cc48783b */ /* 0x000fe60000000200 */
[C---:B------:R-:W-:Y:S08]  /*2bc0*/  HMMA.16816.F32 R20, R16.reuse, R82, R20 ;  /* 0x000000521014723c */ /* 0x040ff00000001814 */
[----:B------:R-:W-:Y:S01]  /*2bd0*/  HMMA.16816.F32 R48, R16, R80, R56 ;  /* 0x000000501030723c */ /* 0x000fe20000001838 */
[----:B------:R-:W-:Y:S04]  /*2be0*/  LDSM.16.M88.4 R16, [R211+0x14100] ;  /* 0x01410000d310783b */ /* 0x000fe80000000200 */
[----:B------:R-:W-:Y:S03]  /*2bf0*/  LDSM.16.M88.4 R80, [R204+0xb100] ;  /* 0x00b10000cc50783b */ /* 0x000fe60000000200 */
[C---:B-1----:R-:W-:Y:S08]  /*2c00*/  HMMA.16816.F32 R28, R12.reuse, R68, R28 ;  /* 0x000000440c1c723c */ /* 0x042ff0000000181c */
[C---:B------:R-:W-:Y:S01]  /*2c10*/  HMMA.16816.F32 R32, R12.reuse, R70, R32 ;  /* 0x000000460c20723c */ /* 0x040fe20000001820 */
[----:B------:R-:W1:Y:S07]  /*2c20*/  LDSM.16.M88.4 R68, [R204+0xa100] ;  /* 0x00a10000cc44783b */ /* 0x000e6e0000000200 */
[C---:B------:R-:W-:Y:S08]  /*2c30*/  HMMA.16816.F32 R36, R12.reuse, R76, R36 ;  /* 0x0000004c0c24723c */ /* 0x040ff00000001824 */
[C---:B------:R-:W-:Y:S01]  /*2c40*/  HMMA.16816.F32 R40, R12.reuse, R78, R40 ;  /* 0x0000004e0c28723c */ /* 0x040fe20000001828 */
[----:B------:R-:W-:Y:S07]  /*2c50*/  LDSM.16.M88.4 R76, [R215+0x2800] ;  /* 0x00280000d74c783b */ /* 0x000fee0000000200 */
[C---:B------:R-:W-:Y:S08]  /*2c60*/  HMMA.16816.F32 R44, R12.reuse, R88, R44 ;  /* 0x000000580c2c723c */ /* 0x040ff0000000182c */
[C---:B------:R-:W-:Y:S01]  /*2c70*/  HMMA.16816.F32 R56, R12.reuse, R90, R24 ;  /* 0x0000005a0c38723c */ /* 0x040fe20000001818 */
[----:B------:R-:W5:Y:S04]  /*2c80*/  LDSM.16.M88.4 R24, [R204+0xb900] ;  /* 0x00b90000cc18783b */ /* 0x000f680000000200 */
[----:B------:R-:W-:Y:S03]  /*2c90*/  LDSM.16.M88.4 R88, [R215+0x3000] ;  /* 0x00300000d758783b */ /* 0x000fe60000000200 */
[C---:B--2---:R-:W-:Y:S08]  /*2ca0*/  HMMA.16816.F32 R20, R12.reuse, R54, R20 ;  /* 0x000000360c14723c */ /* 0x044ff00000001814 */
[----:B------:R-:W-:Y:S01]  /*2cb0*/  HMMA.16816.F32 R48, R12, R52, R48 ;  /* 0x000000340c30723c */ /* 0x000fe20000001830 */
[----:B------:R-:W-:Y:S04]  /*2cc0*/  LDSM.16.M88.4 R12, [R212+0x14100] ;  /* 0x01410000d40c783b */ /* 0x000fe80000000200 */
[----:B------:R-:W-:Y:S03]  /*2cd0*/  LDSM.16.M88.4 R52, [R215+0x3800] ;  /* 0x00380000d734783b */ /* 0x000fe60000000200 */
[C---:B---3--:R-:W-:Y:S08]  /*2ce0*/  HMMA.16816.F32 R28, R8.reuse, R64, R28 ;  /* 0x00000040081c723c */ /* 0x048ff0000000181c */
[C---:B------:R-:W-:Y:S01]  /*2cf0*/  HMMA.16816.F32 R32, R8.reuse, R66, R32 ;  /* 0x000000420820723c */ /* 0x040fe20000001820 */
[----:B------:R-:W2:Y:S07]  /*2d00*/  LDSM.16.M88.4 R64, [R215+0x2000] ;  /* 0x00200000d740783b */ /* 0x000eae0000000200 */
[C---:B------:R-:W-:Y:S08]  /*2d10*/  HMMA.16816.F32 R36, R8.reuse, R84, R36 ;  /* 0x000000540824723c */ /* 0x040ff00000001824 */
[C---:B------:R-:W-:Y:S01]  /*2d20*/  HMMA.16816.F32 R40, R8.reuse, R86, R40 ;  /* 0x000000560828723c */ /* 0x040fe20000001828 */
[----:B------:R-:W-:Y:S07]  /*2d30*/  LDSM.16.M88.4 R84, [R210+0xb100] ;  /* 0x00b10000d254783b */ /* 0x000fee0000000200 */
[C---:B------:R-:W-:Y:S08]  /*2d40*/  HMMA.16816.F32 R44, R8.reuse, R92, R44 ;  /* 0x0000005c082c723c */ /* 0x040ff0000000182c */
[C---:B------:R-:W-:Y:S01]  /*2d50*/  HMMA.16816.F32 R56, R8.reuse, R94, R56 ;  /* 0x0000005e0838723c */ /* 0x040fe20000001838 */
[----:B------:R-:W-:Y:S07]  /*2d60*/  LDSM.16.M88.4 R92, [R215+0x5000] ;  /* 0x00500000d75c783b */ /* 0x000fee0000000200 */
[C---:B----4-:R-:W-:Y:S08]  /*2d70*/  HMMA.16816.F32 R20, R8.reuse, R62, R20 ;  /* 0x0000003e0814723c */ /* 0x050ff00000001814 */
[----:B------:R-:W-:Y:S01]  /*2d80*/  HMMA.16816.F32 R48, R8, R60, R48 ;  /* 0x0000003c0830723c */ /* 0x000fe20000001830 */
[----:B------:R-:W-:Y:S04]  /*2d90*/  LDSM.16.M88.4 R8, [R214+0x14100] ;  /* 0x01410000d608783b */ /* 0x000fe80000000200 */
[----:B------:R-:W3:Y:S03]  /*2da0*/  LDSM.16.M88.4 R60, [R210+0xa100] ;  /* 0x00a10000d23c783b */ /* 0x000ee60000000200 */
        /* <DEDUP_REMOVED lines=8> */
[----:B------:R-:W-:Y:S07]  /*2e30*/  LDSM.16.M88.4 R80, [R209+0x2800] ;  /* 0x00280000d150783b */ /* 0x000fee0000000200 */
[C---:B-----5:R-:W-:Y:S08]  /*2e40*/  HMMA.16816.F32 R20, R16.reuse, R26, R20 ;  /* 0x0000001a1014723c */ /* 0x060ff00000001814 */
[----:B------:R-:W-:Y:S01]  /*2e50*/  HMMA.16816.F32 R48, R16, R24, R48 ;  /* 0x000000181030723c */ /* 0x000fe20000001830 */
[----:B------:R-:W4:Y:S04]  /*2e60*/  LDSM.16.M88.4 R24, [R210+0xb900] ;  /* 0x00b90000d218783b */ /* 0x000f280000000200 */
[----:B------:R-:W-:Y:S03]  /*2e70*/  LDSM.16.M88.4 R16, [R213+0x14100] ;  /* 0x01410000d510783b */ /* 0x000fe60000000200 */
[C---:B--2---:R-:W-:Y:S08]  /*2e80*/  HMMA.16816.F32 R28, R12.reuse, R64, R28 ;  /* 0x000000400c1c723c */ /* 0x044ff0000000181c */
[C---:B------:R-:W-:Y:S01]  /*2e90*/  HMMA.16816.F32 R32, R12.reuse, R66, R32 ;  /* 0x000000420c20723c */ /* 0x040fe20000001820 */
[----:B------:R-:W2:Y:S07]  /*2ea0*/  LDSM.16.M88.4 R64, [R209+0x2000] ;  /* 0x00200000d140783b */ /* 0x000eae0000000200 */
[C---:B------:R-:W-:Y:S08]  /*2eb0*/  HMMA.16816.F32 R36, R12.reuse, R76, R36 ;  /* 0x0000004c0c24723c */ /* 0x040ff00000001824 */
[C---:B------:R-:W-:Y:S01]  /*2ec0*/  HMMA.16816.F32 R40, R12.reuse, R78, R40 ;  /* 0x0000004e0c28723c */ /* 0x040fe20000001828 */
[----:B------:R-:W-:Y:S07]  /*2ed0*/  LDSM.16.M88.4 R76, [R204+0xc900] ;  /* 0x00c90000cc4c783b */ /* 0x000fee0000000200 */
[C---:B------:R-:W-:Y:S08]  /*2ee0*/  HMMA.16816.F32 R44, R12.reuse, R88, R44 ;  /* 0x000000580c2c723c */ /* 0x040ff0000000182c */
[C---:B------:R-:W-:Y:S01]  /*2ef0*/  HMMA.16816.F32 R56, R12.reuse, R90, R56 ;  /* 0x0000005a0c38723c */ /* 0x040fe20000001838 */
[----:B------:R-:W5:Y:S07]  /*2f00*/  LDSM.16.M88.4 R88, [R209+0x3000] ;  /* 0x00300000d158783b */ /* 0x000f6e0000000200 */
[C---:B------:R-:W-:Y:S08]  /*2f10*/  HMMA.16816.F32 R20, R12.reuse, R54, R20 ;  /* 0x000000360c14723c */ /* 0x040ff00000001814 */
[----:B------:R-:W-:Y:S01]  /*2f20*/  HMMA.16816.F32 R48, R12, R52, R48 ;  /* 0x000000340c30723c */ /* 0x000fe20000001830 */
[----:B------:R-:W-:Y:S04]  /*2f30*/  LDSM.16.M88.4 R12, [R211+0x18100] ;  /* 0x01810000d30c783b */ /* 0x000fe80000000200 */
[----:B------:R-:W-:Y:S03]  /*2f40*/  LDSM.16.M88.4 R52, [R204+0xd900] ;  /* 0x00d90000cc34783b */ /* 0x000fe60000000200 */
[C---:B---3--:R-:W-:Y:S08]  /*2f50*/  HMMA.16816.F32 R28, R8.reuse, R60, R28 ;  /* 0x0000003c081c723c */ /* 0x048ff0000000181c */
[C---:B------:R-:W-:Y:S01]  /*2f60*/  HMMA.16816.F32 R32, R8.reuse, R62, R32 ;  /* 0x0000003e0820723c */ /* 0x040fe20000001820 */
[----:B------:R-:W3:Y:S07]  /*2f70*/  LDSM.16.M88.4 R60, [R209+0x3800] ;  /* 0x00380000d13c783b */ /* 0x000eee0000000200 */
[C---:B-1----:R-:W-:Y:S08]  /*2f80*/  HMMA.16816.F32 R36, R8.reuse, R68, R36 ;  /* 0x000000440824723c */ /* 0x042ff00000001824 */
[C---:B------:R-:W-:Y:S01]  /*2f90*/  HMMA.16816.F32 R40, R8.reuse, R70, R40 ;  /* 0x000000460828723c */ /* 0x040fe20000001828 */
[----:B------:R-:W-:Y:S07]  /*2fa0*/  LDSM.16.M88.4 R68, [R215+0x4000] ;  /* 0x00400000d744783b */ /* 0x000fee0000000200 */
[C---:B------:R-:W-:Y:S08]  /*2fb0*/  HMMA.16816.F32 R44, R8.reuse, R84, R44 ;  /* 0x00000054082c723c */ /* 0x040ff0000000182c */
[C---:B------:R-:W-:Y:S01]  /*2fc0*/  HMMA.16816.F32 R56, R8.reuse, R86, R56 ;  /* 0x000000560838723c */ /* 0x040fe20000001838 */
[----:B------:R-:W1:Y:S07]  /*2fd0*/  LDSM.16.M88.4 R84, [R204+0xd100] ;  /* 0x00d10000cc54783b */ /* 0x000e6e0000000200 */
[C---:B----4-:R-:W-:Y:S08]  /*2fe0*/  HMMA.16816.F32 R20, R8.reuse, R26, R20 ;  /* 0x0000001a0814723c */ /* 0x050ff00000001814 */
[----:B------:R-:W-:Y:S01]  /*2ff0*/  HMMA.16816.F32 R48, R8, R24, R48 ;  /* 0x000000180830723c */ /* 0x000fe20000001830 */
[----:B------:R-:W4:Y:S07]  /*3000*/  LDSM.16.M88.4 R8, [R212+0x18100] ;  /* 0x01810000d408783b */ /* 0x000f2e0000000200 */
[C---:B--2---:R-:W-:Y:S08]  /*3010*/  HMMA.16816.F32 R28, R16.reuse, R64, R28 ;  /* 0x00000040101c723c */ /* 0x044ff0000000181c */
[C---:B------:R-:W-:Y:S01]  /*3020*/  HMMA.16816.F32 R32, R16.reuse, R66, R32 ;  /* 0x000000421020723c */ /* 0x040fe20000001820 */
[----:B------:R-:W-:Y:S07]  /*3030*/  LDSM.16.M88.4 R64, [R215+0x5800] ;  /* 0x00580000d740783b */ /* 0x000fee0000000200 */
[C---:B------:R-:W-:Y:S08]  /*3040*/  HMMA.16816.F32 R36, R16.reuse, R80, R36 ;  /* 0x000000501024723c */ /* 0x040ff00000001824 */
[C---:B------:R-:W-:Y:S01]  /*3050*/  HMMA.16816.F32 R40, R16.reuse, R82, R40 ;  /* 0x000000521028723c */ /* 0x040fe20000001828 */
[----:B------:R-:W2:Y:S07]  /*3060*/  LDSM.16.M88.4 R80, [R215+0x4800] ;  /* 0x00480000d750783b */ /* 0x000eae0000000200 */
[C---:B-----5:R-:W-:Y:S08]  /*3070*/  HMMA.16816.F32 R44, R16.reuse, R88, R44 ;  /* 0x00000058102c723c */ /* 0x060ff0000000182c */
[C---:B------:R-:W-:Y:S01]  /*3080*/  HMMA.16816.F32 R56, R16.reuse, R90, R56 ;  /* 0x0000005a1038723c */ /* 0x040fe20000001838 */
[----:B------:R-:W-:Y:S07]  /*3090*/  LDSM.16.M88.4 R88, [R210+0xd100] ;  /* 0x00d10000d258783b */ /* 0x000fee0000000200 */
[C---:B---3--:R-:W-:Y:S08]  /*30a0*/  HMMA.16816.F32 R24, R16.reuse, R62, R20 ;  /* 0x0000003e1018723c */ /* 0x048ff00000001814 */
[----:B------:R-:W-:Y:S01]  /*30b0*/  HMMA.16816.F32 R48, R16, R60, R48 ;  /* 0x0000003c1030723c */ /* 0x000fe20000001830 */
[----:B------:R-:W-:Y:S04]  /*30c0*/  LDSM.16.M88.4 R16, [R214+0x18100] ;  /* 0x01810000d610783b */ /* 0x000fe80000000200 */
[----:B------:R-:W-:Y:S03]  /*30d0*/  LDSM.16.M88.4 R60, [R210+0xd900] ;  /* 0x00d90000d23c783b */ /* 0x000fe60000000200 */
[C---:B------:R-:W-:Y:S08]  /*30e0*/  HMMA.16816.F32 R20, R12.reuse, R72, R28 ;  /* 0x000000480c14723c */ /* 0x040ff0000000181c */
[C---:B------:R-:W-:Y:S01]  /*30f0*/  HMMA.16816.F32 R32, R12.reuse, R74, R32 ;  /* 0x0000004a0c20723c */ /* 0x040fe20000001820 */
[----:B------:R-:W3:Y:S07]  /*3100*/  LDSM.16.M88.4 R72, [R210+0xc100] ;  /* 0x00c10000d248783b */ /* 0x000eee0000000200 */
[C---:B------:R-:W-:Y:S08]  /*3110*/  HMMA.16816.F32 R36, R12.reuse, R76, R36 ;  /* 0x0000004c0c24723c */ /* 0x040ff00000001824 */
[C---:B------:R-:W-:Y:S01]  /*3120*/  HMMA.16816.F32 R40, R12.reuse, R78, R40 ;  /* 0x0000004e0c28723c */ /* 0x040fe20000001828 */
[----:B------:R-:W5:Y:S07]  /*3130*/  LDSM.16.M88.4 R76, [R210+0xc900] ;  /* 0x00c90000d24c783b */ /* 0x000f6e0000000200 */
[C---:B-1----:R-:W-:Y:S08]  /*3140*/  HMMA.16816.F32 R44, R12.reuse, R84, R44 ;  /* 0x000000540c2c723c */ /* 0x042ff0000000182c */
[C---:B------:R-:W-:Y:S01]  /*3150*/  HMMA.16816.F32 R56, R12.reuse, R86, R56 ;  /* 0x000000560c38723c */ /* 0x040fe20000001838 */
[----:B------:R-:W-:Y:S07]  /*3160*/  LDSM.16.M88.4 R84, [R204+0xe900] ;  /* 0x00e90000cc54783b */ /* 0x000fee0000000200 */
[C---:B------:R-:W-:Y:S08]  /*3170*/  HMMA.16816.F32 R28, R12.reuse, R54, R24 ;  /* 0x000000360c1c723c */ /* 0x040ff00000001818 */
[----:B------:R-:W-:Y:S01]  /*3180*/  HMMA.16816.F32 R48, R12, R52, R48 ;  /* 0x000000340c30723c */ /* 0x000fe20000001830 */
[----:B------:R-:W-:Y:S07]  /*3190*/  LDSM.16.M88.4 R12, [R213+0x18100] ;  /* 0x01810000d50c783b */ /* 0x000fee0000000200 */
[C---:B----4-:R-:W-:Y:S08]  /*31a0*/  HMMA.16816.F32 R24, R8.reuse, R68, R20 ;  /* 0x000000440818723c */ /* 0x050ff00000001814 */
[C---:B------:R-:W-:Y:S01]  /*31b0*/  HMMA.16816.F32 R20, R8.reuse, R70, R32 ;  /* 0x000000460814723c */ /* 0x040fe20000001820 */
[----:B------:R-:W1:Y:S07]  /*31c0*/  LDSM.16.M88.4 R68, [R209+0x4000] ;  /* 0x00400000d144783b */ /* 0x000e6e0000000200 */
[C---:B--2---:R-:W-:Y:S08]  /*31d0*/  HMMA.16816.F32 R36, R8.reuse, R80, R36 ;  /* 0x000000500824723c */ /* 0x044ff00000001824 */
[C---:B------:R-:W-:Y:S01]  /*31e0*/  HMMA.16816.F32 R40, R8.reuse, R82, R40 ;  /* 0x000000520828723c */ /* 0x040fe20000001828 */
[----:B------:R-:W2:Y:S07]  /*31f0*/  LDSM.16.M88.4 R80, [R209+0x4800] ;  /* 0x00480000d150783b */ /* 0x000eae0000000200 */
[C---:B------:R-:W-:Y:S08]  /*3200*/  HMMA.16816.F32 R44, R8.reuse, R92, R44 ;  /* 0x0000005c082c723c */ /* 0x040ff0000000182c */
[C---:B------:R-:W-:Y:S01]  /*3210*/  HMMA.16816.F32 R56, R8.reuse, R94, R56 ;  /* 0x0000005e0838723c */ /* 0x040fe20000001838 */
[----:B------:R-:W4:Y:S07]  /*3220*/  LDSM.16.M88.4 R92, [R209+0x5000] ;  /* 0x00500000d15c783b */ /* 0x000f2e0000000200 */
[C---:B------:R-:W-:Y:S08]  /*3230*/  HMMA.16816.F32 R32, R8.reuse, R66, R28 ;  /* 0x000000420820723c */ /* 0x040ff0000000181c */
[----:B------:R-:W-:Y:S01]  /*3240*/  HMMA.16816.F32 R48, R8, R64, R48 ;  /* 0x000000400830723c */ /* 0x000fe20000001830 */
[----:B------:R-:W1:Y:S04]  /*3250*/  LDSM.16.M88.4 R64, [R209+0x5800] ;  /* 0x00580000d140783b */ /* 0x000e680000000200 */
[----:B------:R-:W-:Y:S03]  /*3260*/  LDSM.16.M88.4 R8, [R211+0x1c100] ;  /* 0x01c10000d308783b */ /* 0x000fe60000000200 */
[C---:B---3--:R-:W-:Y:S08]  /*3270*/  HMMA.16816.F32 R28, R16.reuse, R72, R24 ;  /* 0x00000048101c723c */ /* 0x048ff00000001818 */
[C---:B------:R-:W-:Y:S01]  /*3280*/  HMMA.16816.F32 R24, R16.reuse, R74, R20 ;  /* 0x0000004a1018723c */ /* 0x040fe20000001814 */
[----:B------:R-:W-:Y:S07]  /*3290*/  LDSM.16.M88.4 R72, [R215+0x6800] ;  /* 0x00680000d748783b */ /* 0x000fee0000000200 */
[C---:B-----5:R-:W-:Y:S08]  /*32a0*/  HMMA.16816.F32 R20, R16.reuse, R76, R36 ;  /* 0x0000004c1014723c */ /* 0x060ff00000001824 */
[C---:B------:R-:W-:Y:S01]  /*32b0*/  HMMA.16816.F32 R40, R16.reuse, R78, R40 ;  /* 0x0000004e1028723c */ /* 0x040fe20000001828 */
[----:B------:R-:W3:Y:S07]  /*32c0*/  LDSM.16.M88.4 R76, [R204+0xe100] ;  /* 0x00e10000cc4c783b */ /* 0x000eee0000000200 */
[C---:B------:R-:W-:Y:S08]  /*32d0*/  HMMA.16816.F32 R44, R16.reuse, R88, R44 ;  /* 0x00000058102c723c */ /* 0x040ff0000000182c */
[C---:B------:R-:W-:Y:S01]  /*32e0*/  HMMA.16816.F32 R56, R16.reuse, R90, R56 ;  /* 0x0000005a1038723c */ /* 0x040fe20000001838 */
[----:B------:R-:W5:Y:S07]  /*32f0*/  LDSM.16.M88.4 R88, [R204+0xf100] ;  /* 0x00f10000cc58783b */ /* 0x000f6e0000000200 */
[C---:B------:R-:W-:Y:S08]  /*3300*/  HMMA.16816.F32 R36, R16.reuse, R62, R32 ;  /* 0x0000003e1024723c */ /* 0x040ff00000001820 */
[----:B------:R-:W-:Y:S01]  /*3310*/  HMMA.16816.F32 R52, R16, R60, R48 ;  /* 0x0000003c1034723c */ /* 0x000fe20000001830 */
[----:B------:R-:W3:Y:S04]  /*3320*/  LDSM.16.M88.4 R60, [R204+0xf900] ;  /* 0x00f90000cc3c783b */ /* 0x000ee80000000200 */
[----:B------:R-:W-:Y:S03]  /*3330*/  LDSM.16.M88.4 R16, [R212+0x1c100] ;  /* 0x01c10000d410783b */ /* 0x000fe60000000200 */
[C---:B-1----:R-:W-:Y:S08]  /*3340*/  HMMA.16816.F32 R32, R12.reuse, R68, R28 ;  /* 0x000000440c20723c */ /* 0x042ff0000000181c */
[C---:B------:R-:W-:Y:S01]  /*3350*/  HMMA.16816.F32 R28, R12.reuse, R70, R24 ;  /* 0x000000460c1c723c */ /* 0x040fe20000001818 */
[----:B------:R-:W1:Y:S07]  /*3360*/  LDSM.16.M88.4 R68, [R215+0x6000] ;  /* 0x00600000d744783b */ /* 0x000e6e0000000200 */
[C---:B--2---:R-:W-:Y:S08]  /*3370*/  HMMA.16816.F32 R24, R12.reuse, R80, R20 ;  /* 0x000000500c18723c */ /* 0x044ff00000001814 */
[C---:B------:R-:W-:Y:S01]  /*3380*/  HMMA.16816.F32 R20, R12.reuse, R82, R40 ;  /* 0x000000520c14723c */ /* 0x040fe20000001828 */
[----:B------:R-:W2:Y:S07]  /*3390*/  LDSM.16.M88.4 R80, [R215+0x7000] ;  /* 0x00700000d750783b */ /* 0x000eae0000000200 */
[C---:B----4-:R-:W-:Y:S08]  /*33a0*/  HMMA.16816.F32 R44, R12.reuse, R92, R44 ;  /* 0x0000005c0c2c723c */ /* 0x050ff0000000182c */
[C---:B------:R-:W-:Y:S08]  /*33b0*/  HMMA.16816.F32 R48, R12.reuse, R94, R56 ;  /* 0x0000005e0c30723c */ /* 0x040ff00000001838 */
[C---:B------:R-:W-:Y:S08]  /*33c0*/  HMMA.16816.F32 R40, R12.reuse, R66, R36 ;  /* 0x000000420c28723c */ /* 0x040ff00000001824 */
[----:B------:R-:W-:Y:S01]  /*33d0*/  HMMA.16816.F32 R52, R12, R64, R52 ;  /* 0x000000400c34723c */ /* 0x000fe20000001834 */
[----:B------:R-:W4:Y:S04]  /*33e0*/  LDSM.16.M88.4 R64, [R215+0x7800] ;  /* 0x00780000d740783b */ /* 0x000f280000000200 */
[----:B------:R-:W-:Y:S03]  /*33f0*/  LDSM.16.M88.4 R12, [R214+0x1c100] ;  /* 0x01c10000d60c783b */ /* 0x000fe60000000200 */
[C---:B---3--:R-:W-:Y:S08]  /*3400*/  HMMA.16816.F32 R36, R8.reuse, R76, R32 ;  /* 0x0000004c0824723c */ /* 0x048ff00000001820 */
[C---:B------:R-:W-:Y:S01]  /*3410*/  HMMA.16816.F32 R32, R8.reuse, R78, R28 ;  /* 0x0000004e0820723c */ /* 0x040fe2000000181c */
[----:B------:R-:W-:Y:S07]  /*3420*/  LDSM.16.M88.4 R76, [R210+0xe100] ;  /* 0x00e10000d24c783b */ /* 0x000fee0000000200 */
[C---:B------:R-:W-:Y:S08]  /*3430*/  HMMA.16816.F32 R28, R8.reuse, R84, R24 ;  /* 0x00000054081c723c */ /* 0x040ff00000001818 */
[C---:B------:R-:W-:Y:S08]  /*3440*/  HMMA.16816.F32 R24, R8.reuse, R86, R20 ;  /* 0x000000560818723c */ /* 0x040ff00000001814 */
[C---:B-----5:R-:W-:Y:S08]  /*3450*/  HMMA.16816.F32 R20, R8.reuse, R88, R44 ;  /* 0x000000580814723c */ /* 0x060ff0000000182c */
[C---:B------:R-:W-:Y:S08]  /*3460*/  HMMA.16816.F32 R48, R8.reuse, R90, R48 ;  /* 0x0000005a0830723c */ /* 0x040ff00000001830 */
[----:B------:R-:W-:Y:S08]  /*3470*/  HMMA.16816.F32 R56, R8, R60, R52 ;  /* 0x0000003c0838723c */ /* 0x000ff00000001834 */
[----:B-1----:R-:W-:Y:S01]  /*3480*/  HMMA.16816.F32 R44, R16, R68, R36 ;  /* 0x00000044102c723c */ /* 0x002fe20000001824 */
[----:B------:R-:W1:Y:S07]  /*3490*/  LDSM.16.M88.4 R36, [R210+0xe900] ;  /* 0x00e90000d224783b */ /* 0x000e6e0000000200 */
[----:B------:R-:W-:Y:S01]  /*34a0*/  HMMA.16816.F32 R52, R8, R62, R40 ;  /* 0x0000003e0834723c */ /* 0x000fe20000001828 */
[----:B------:R-:W-:Y:S04]  /*34b0*/  LDSM.16.M88.4 R60, [R210+0xf900] ;  /* 0x00f90000d23c783b */ /* 0x000fe80000000200 */
[----:B------:R-:W-:Y:S03]  /*34c0*/  LDSM.16.M88.4 R8, [R213+0x1c100] ;  /* 0x01c10000d508783b */ /* 0x000fe60000000200 */
[C---:B------:R-:W-:Y:S01]  /*34d0*/  HMMA.16816.F32 R40, R16.reuse, R72, R28 ;  /* 0x000000481028723c */ /* 0x040fe2000000181c */
[----:B------:R-:W3:Y:S07]  /*34e0*/  LDSM.16.M88.4 R28, [R210+0xf100] ;  /* 0x00f10000d21c783b */ /* 0x000eee0000000200 */
[C---:B------:R-:W-:Y:S01]  /*34f0*/  HMMA.16816.F32 R84, R16.reuse, R70, R32 ;  /* 0x000000461054723c */ /* 0x040fe20000001820 */
[----:B------:R-:W-:Y:S07]  /*3500*/  LDSM.16.M88.4 R68, [R209+0x6000] ;  /* 0x00600000d144783b */ /* 0x000fee0000000200 */
[C---:B------:R-:W-:Y:S08]  /*3510*/  HMMA.16816.F32 R32, R16.reuse, R74, R24 ;  /* 0x0000004a1020723c */ /* 0x040ff00000001818 */
[C---:B--2---:R-:W-:Y:S08]  /*3520*/  HMMA.16816.F32 R24, R16.reuse, R80, R20 ;  /* 0x000000501018723c */ /* 0x044ff00000001814 */
[C---:B------:R-:W-:Y:S08]  /*3530*/  HMMA.16816.F32 R20, R16.reuse, R82, R48 ;  /* 0x000000521014723c */ /* 0x040ff00000001830 */
[----:B----4-:R-:W-:Y:S01]  /*3540*/  HMMA.16816.F32 R48, R16, R64, R56 ;  /* 0x000000401030723c */ /* 0x010fe20000001838 */
[----:B------:R-:W2:Y:S07]  /*3550*/  LDSM.16.M88.4 R56, [R209+0x6800] ;  /* 0x00680000d138783b */ /* 0x000eae0000000200 */
[C---:B-1----:R-:W-:Y:S08]  /*3560*/  HMMA.16816.F32 R40, R12.reuse, R36, R40 ;  /* 0x000000240c28723c */ /* 0x042ff00000001828 */
[----:B------:R-:W-:Y:S08]  /*3570*/  HMMA.16816.F32 R36, R12, R38, R32 ;  /* 0x000000260c24723c */ /* 0x000ff00000001820 */
[----:B------:R-:W-:Y:S08]  /*3580*/  HMMA.16816.F32 R16, R16, R66, R52 ;  /* 0x000000421010723c */ /* 0x000ff00000001834 */
[C---:B---3--:R-:W-:Y:S08]  /*3590*/  HMMA.16816.F32 R32, R12.reuse, R28, R24 ;  /* 0x0000001c0c20723c */ /* 0x048ff00000001818 */
[C---:B------:R-:W-:Y:S01]  /*35a0*/  HMMA.16816.F32 R24, R12.reuse, R30, R20 ;  /* 0x0000001e0c18723c */ /* 0x040fe20000001814 */
[----:B------:R-:W1:Y:S07]  /*35b0*/  LDSM.16.M88.4 R20, [R209+0x7000] ;  /* 0x00700000d114783b */ /* 0x000e6e0000000200 */
[C---:B------:R-:W-:Y:S08]  /*35c0*/  HMMA.16816.F32 R44, R12.reuse, R76, R44 ;  /* 0x0000004c0c2c723c */ /* 0x040ff0000000182c */
[----:B------:R-:W-:Y:S08]  /*35d0*/  HMMA.16816.F32 R28, R12, R60, R48 ;  /* 0x0000003c0c1c723c */ /* 0x000ff00000001830 */
[----:B--2---:R-:W-:Y:S01]  /*35e0*/  HMMA.16816.F32 R52, R8, R56, R40 ;  /* 0x000000380834723c */ /* 0x004fe20000001828 */
[----:B------:R-:W2:Y:S01]  /*35f0*/  LDSM.16.M88.4 R40, [R209+0x7800] ;  /* 0x00780000d128783b */ /* 0x000ea20000000200 */
[----:B------:R-:W-:-:S06]  /*3600*/  DEPBAR.LE SB0, 0x0 ;  /* 0x000080000000791a */ /* 0x000fcc0000000000 */
[----:B------:R-:W-:Y:S01]  /*3610*/  HMMA.16816.F32 R48, R12, R62, R16 ;  /* 0x0000003e0c30723c */ /* 0x000fe20000001810 */
[----:B------:R-:W-:Y:S06]  /*3620*/  BAR.SYNC.DEFER_BLOCKING 0x0 ;  /* 0x0000000000007b1d */ /* 0x000fec0000010000 */
[----:B------:R-:W-:Y:S01]  /*3630*/  @P6 LEA R16, P6, R6, c[0x0][0x1c8], 0x1 ;  /* 0x0000720006106a11 */ /* 0x000fe200078c08ff */
[----:B------:R-:W-:Y:S01]  /*3640*/  HMMA.16816.F32 R44, R8, R68, R44 ;  /* 0x00000044082c723c */ /* 0x000fe2000000182c */
[----:B------:R-:W-:-:S07]  /*3650*/  IMAD.U32 R18, RZ, RZ, UR13 ;  /* 0x0000000dff127e24 */ /* 0x000fce000f8e00ff */
[----:B------:R-:W-:Y:S01]  /*3660*/  HMMA.16816.F32 R36, R8, R58, R36 ;  /* 0x0000003a0824723c */ /* 0x000fe20000001824 */
[----:B------:R-:W-:-:S03]  /*3670*/  FMUL.FTZ R7, R52, c[0x0][0x320] ;  /* 0x0000c80034077a20 */ /* 0x000fc60000410000 */
[----:B------:R-:W-:Y:S01]  /*3680*/  @P0 LEA.HI.X R3, R6, c[0x0][0x1cc], R3, 0x1, P6 ;  /* 0x0000730006030a11 */ /* 0x000fe200030f0c03 */
[----:B------:R-:W-:Y:S01]  /*3690*/  IMAD.U32 R6, RZ, RZ, UR13 ;  /* 0x0000000dff067e24 */ /* 0x000fe2000f8e00ff */
[----:B------:R-:W-:Y:S01]  /*36a0*/  PLOP3.LUT P0, PT, PT, PT, UP0, 0x80, 0x0 ;  /* 0x000000000000781c */ /* 0x000fe20003f0f008 */
[----:B------:R3:W4:Y:S01]  /*36b0*/  MUFU.TANH R52, R7 ;  /* 0x0000000700347308 */ /* 0x0007220000002400 */
[----:B-1----:R-:W-:Y:S01]  /*36c0*/  HMMA.16816.F32 R56, R8, R20, R32 ;  /* 0x000000140838723c */ /* 0x002fe20000001820 */
[----:B------:R-:W-:-:S06]  /*36d0*/  PLOP3.LUT P6, PT, PT, PT, UP0, 0x80, 0x0 ;  /* 0x000000000000781c */ /* 0x000fcc0003fcf008 */
[----:B------:R-:W-:Y:S01]  /*36e0*/  FMUL.FTZ R20, R53, c[0x0][0x320] ;  /* 0x0000c80035147a20 */ /* 0x000fe20000410000 */
[C---:B------:R-:W-:Y:S01]  /*36f0*/  HMMA.16816.F32 R32, R8.reuse, R22, R24 ;  /* 0x000000160820723c */ /* 0x040fe20000001818 */
[----:B------:R-:W-:Y:S02]  /*3700*/  FMUL.FTZ R0, R44, c[0x0][0x320] ;  /* 0x0000c8002c007a20 */ /* 0x000fe40000410000 */
[----:B------:R1:W1:Y:S04]  /*3710*/  MUFU.TANH R27, R20 ;  /* 0x00000014001b7308 */ /* 0x0002680000002400 */
[----:B------:R-:W-:Y:S01]  /*3720*/  @P5 LEA R24, P5, R6, R16, 0x1 ;  /* 0x0000001006185211 */ /* 0x000fe200078a08ff */
[----:B---3--:R-:W-:Y:S01]  /*3730*/  IMAD.U32 R7, RZ, RZ, UR12 ;  /* 0x0000000cff077e24 */ /* 0x008fe2000f8e00ff */
[----:B------:R-:W-:Y:S01]  /*3740*/  LEA.HI R6, R100, R103, RZ, 0x2 ;  /* 0x0000006764067211 */ /* 0x000fe200078f10ff */
[----:B--2---:R-:W-:Y:S01]  /*3750*/  HMMA.16816.F32 R28, R8, R40, R28 ;  /* 0x00000028081c723c */ /* 0x004fe2000000181c */
[----:B------:R2:W3:Y:S02]  /*3760*/  MUFU.TANH R61, R0 ;  /* 0x00000000003d7308 */ /* 0x0004e40000002400 */
[----:B------:R-:W-:-:S05]  /*3770*/  LOP3.LUT R6, R6, 0xfffffffc, RZ, 0xc0, !PT ;  /* 0xfffffffc06067812 */ /* 0x000fca00078ec0ff */
[----:B------:R-:W-:Y:S01]  /*3780*/  IMAD.IADD R17, R103, 0x1, -R6 ;  /* 0x0000000167117824 */ /* 0x000fe200078e0a06 */
[----:B------:R-:W-:Y:S01]  /*3790*/  SHF.R.S32.HI R6, RZ, 0x1f, R97 ;  /* 0x0000001fff067819 */ /* 0x000fe20000011461 */
[----:B-1----:R-:W-:Y:S01]  /*37a0*/  FMUL.FTZ R20, R36, c[0x0][0x320] ;  /* 0x0000c80024147a20 */ /* 0x002fe20000410000 */
[----:B------:R-:W-:Y:S01]  /*37b0*/  @P0 LEA.HI.X R19, R18, R3, R7, 0x1, P5 ;  /* 0x0000000312130211 */ /* 0x000fe200028f0c07 */
[----:B------:R-:W-:Y:S01]  /*37c0*/  @P6 IMAD.MOV.U32 R7, RZ, RZ, R3 ;  /* 0x000000ffff076224 */ /* 0x000fe200078e0003 */
[----:B------:R-:W-:Y:S01]  /*37d0*/  PLOP3.LUT P0, PT, PT, PT, UP0, 0x80, 0x0 ;  /* 0x000000000000781c */ /* 0x000fe20003f0f008 */
[----:B------:R-:W-:Y:S01]  /*37e0*/  FMUL.FTZ R3, R37, c[0x0][0x320] ;  /* 0x0000c80025037a20 */ /* 0x000fe20000410000 */
[----:B------:R-:W-:Y:S01]  /*37f0*/  PLOP3.LUT P5, PT, PT, PT, UP0, 0x80, 0x0 ;  /* 0x000000000000781c */ /* 0x000fe20003faf008 */
[----:B------:R-:W-:Y:S01]  /*3800*/  HMMA.16816.F32 R40, R8, R42, R48 ;  /* 0x0000002a0828723c */ /* 0x000fe20000001830 */
[----:B--2---:R-:W-:Y:S01]  /*3810*/  FMUL.FTZ R0, R45, c[0x0][0x320] ;  /* 0x0000c8002d007a20 */ /* 0x004fe20000410000 */
[----:B------:R-:W-:Y:S01]  /*3820*/  LEA.HI R18, R6, R97, RZ, 0x3 ;  /* 0x0000006106127211 */ /* 0x000fe200078f18ff */
[----:B------:R-:W-:Y:S01]  /*3830*/  @P6 IMAD.MOV.U32 R6, RZ, RZ, R16 ;  /* 0x000000ffff066224 */ /* 0x000fe200078e0010 */
[----:B------:R1:W2:Y:S01]  /*3840*/  MUFU.TANH R45, R3 ;  /* 0x00000003002d7308 */ /* 0x0002a20000002400 */
[----:B------:R-:W-:-:S02]  /*3850*/  PLOP3.LUT P6, PT, PT, PT, UP0, 0x80, 0x0 ;  /* 0x000000000000781c */ /* 0x000fc40003fcf008 */
[----:B------:R-:W-:Y:S01]  /*3860*/  LOP3.LUT R16, R18, 0xffffff8, RZ, 0xc0, !PT ;  /* 0x0ffffff812107812 */ /* 0x000fe200078ec0ff */
[----:B------:R-:W-:Y:S02]  /*3870*/  FMUL.FTZ R18, R56, c[0x0][0x320] ;  /* 0x0000c80038127a20 */ /* 0x000fe40000410000 */
[----:B------:R-:W-:Y:S01]  /*3880*/  @!PT LDS RZ, [RZ] ;  /* 0x00000000fffff984 */ /* 0x000fe20000000800 */
[----:B------:R-:W-:Y:S01]  /*3890*/  @!PT LDS RZ, [RZ] ;  /* 0x00000000fffff984 */ /* 0x000fe20000000800 */
[----:B------:R-:W-:Y:S01]  /*38a0*/  @!PT LDS RZ, [RZ] ;  /* 0x00000000fffff984 */ /* 0x000fe20000000800 */
[----:B------:R5:W-:Y:S01]  /*38b0*/  @P0 LDGSTS.E.BYPASS.LTC128B.128 [R231+0x8100], [R6.64], !P4 ;  /* 0x0810000006e70fae */ /* 0x000be2000e101d52 */
[----:B------:R-:W-:Y:S01]  /*38c0*/  PLOP3.LUT P0, PT, PT, PT, UP0, 0x80, 0x0 ;  /* 0x000000000000781c */ /* 0x000fe20003f0f008 */
[----:B------:R2:W2:Y:S01]  /*38d0*/  MUFU.TANH R60, R0 ;  /* 0x00000000003c7308 */ /* 0x0004a20000002400 */
[----:B------:R-:W-:Y:S01]  /*38e0*/  IMAD.IADD R16, R97, 0x1, -R16 ;  /* 0x0000000161107824 */ /* 0x000fe200078e0a10 */
[----:B------:R5:W-:Y:S01]  /*38f0*/  @P5 LDGSTS.E.BYPASS.LTC128B.128 [R231+0xa100], [R6.64+0x80], !P3 ;  /* 0x0a10008006e75fae */ /* 0x000be2000d901d52 */
[----:B------:R-:W-:-:S03]  /*3900*/  PLOP3.LUT P5, PT, PT, PT, UP0, 0x80, 0x0 ;  /* 0x000000000000781c */ /* 0x000fc60003faf008 */
[----:B------:R5:W-:Y:S01]  /*3910*/  @P6 LDGSTS.E.BYPASS.LTC128B.128 [R231+0xc100], [R6.64+0x100], !P2 ;  /* 0x0c10010006e76fae */ /* 0x000be2000d101d52 */
[----:B------:R-:W-:Y:S01]  /*3920*/  PLOP3.LUT P6, PT, PT, PT, UP0, 0x80, 0x0 ;  /* 0x000000000000781c */ /* 0x000fe20003fcf008 */
[----:B------:R-:W3:Y:S01]  /*3930*/  MUFU.TANH R44, R18 ;  /* 0x00000012002c7308 */ /* 0x000ee20000002400 */
[----:B-1----:R-:W-:-:S03]  /*3940*/  LEA.HI R3, R17, R17, RZ, 0x1 ;  /* 0x0000001111037211 */ /* 0x002fc600078f08ff */
[----:B------:R5:W-:Y:S01]  /*3950*/  @P0 LDGSTS.E.BYPASS.LTC128B.128 [R231+0xe100], [R6.64+0x180], !P1 ;  /* 0x0e10018006e70fae */ /* 0x000be2000c901d52 */
[----:B------:R-:W-:Y:S02]  /*3960*/  LOP3.LUT R3, R3, 0x1ffffffe, RZ, 0xc0, !PT ;  /* 0x1ffffffe03037812 */ /* 0x000fe400078ec0ff */
[----:B------:R-:W-:Y:S01]  /*3970*/  PLOP3.LUT P0, PT, PT, PT, UP0, 0x80, 0x0 ;  /* 0x000000000000781c */ /* 0x000fe20003f0f008 */
[----:B--2---:R-:W-:Y:S02]  /*3980*/  FMUL.FTZ R0, R46, c[0x0][0x320] ;  /* 0x0000c8002e007a20 */ /* 0x004fe40000410000 */
[----:B------:R1:W2:Y:S08]  /*3990*/  MUFU.TANH R46, R20 ;  /* 0x00000014002e7308 */ /* 0x0002b00000002400 */
[----:B------:R2:W2:Y:S01]  /*39a0*/  MUFU.TANH R64, R0 ;  /* 0x0000000000407308 */ /* 0x0004a20000002400 */
[----:B-1----:R-:W-:Y:S01]  /*39b0*/  HMMA.16816.F32 R20, R12, R78, R84 ;  /* 0x0000004e0c14723c */ /* 0x002fe20000001854 */
[----:B-----5:R-:W-:-:S06]  /*39c0*/  @P5 IMAD.MOV.U32 R6, RZ, RZ, R24 ;  /* 0x000000ffff065224 */ /* 0x020fcc00078e0018 */
[----:B------:R-:W-:Y:S01]  /*39d0*/  IMAD.IADD R13, R17, 0x1, -R3 ;  /* 0x00000001110d7824 */ /* 0x000fe200078e0a03 */
[----:B--2---:R-:W-:Y:S01]  /*39e0*/  LOP3.LUT R0, R98, 0xffffffe0, RZ, 0xc0, !PT ;  /* 0xffffffe062007812 */ /* 0x004fe200078ec0ff */
[----:B------:R-:W-:Y:S02]  /*39f0*/  FMUL.FTZ R3, R32, c[0x0][0x320] ;  /* 0x0000c80020037a20 */ /* 0x000fe40000410000 */
[----:B------:R-:W-:Y:S01]  /*3a00*/  @P5 IMAD.MOV.U32 R7, RZ, RZ, R19 ;  /* 0x000000ffff075224 */ /* 0x000fe200078e0013 */
[----:B------:R-:W-:Y:S01]  /*3a10*/  PLOP3.LUT P5, PT, PT, PT, UP2, 0x80, 0x0 ;  /* 0x000000000000781c */ /* 0x000fe20003faf028 */
[----:B------:R-:W-:Y:S01]  /*3a20*/  IMAD.IADD R0, R103, 0x1, -R0 ;  /* 0x0000000167007824 */ /* 0x000fe200078e0a00 */
[----:B------:R1:W2:Y:S01]  /*3a30*/  MUFU.TANH R37, R3 ;  /* 0x0000000300257308 */ /* 0x0002a20000002400 */
[----:B------:R-:W-:Y:S01]  /*3a40*/  FMUL.FTZ R14, R33, c[0x0][0x320] ;  /* 0x0000c800210e7a20 */ /* 0x000fe20000410000 */
[----:B------:R5:W-:Y:S01]  /*3a50*/  @P0 LDGSTS.E.BYPASS.LTC128B.128 [R231+0x9100], [R6.64], !P4 ;  /* 0x0910000006e70fae */ /* 0x000be2000e101d52 */
[----:B------:R-:W-:-:S02]  /*3a60*/  PLOP3.LUT P0, PT, PT, PT, UP2, 0x80, 0x0 ;  /* 0x000000000000781c */ /* 0x000fc40003f0f028 */
[----:B------:R-:W-:Y:S01]  /*3a70*/  SHF.R.S32.HI R12, RZ, 0x1f, R0 ;  /* 0x0000001fff0c7819 */ /* 0x000fe20000011400 */
[----:B------:R5:W-:Y:S01]  /*3a80*/  @P6 LDGSTS.E.BYPASS.LTC128B.128 [R231+0xb100], [R6.64+0x80], !P3 ;  /* 0x0b10008006e76fae */ /* 0x000be2000d901d52 */
[----:B------:R-:W-:Y:S01]  /*3a90*/  PLOP3.LUT P6, PT, PT, PT, UP0, 0x80, 0x0 ;  /* 0x000000000000781c */ /* 0x000fe20003fcf008 */
[----:B------:R2:W2:Y:S02]  /*3aa0*/  MUFU.TANH R36, R14 ;  /* 0x0000000e00247308 */ /* 0x0004a40000002400 */
[----:B------:R-:W-:Y:S01]  /*3ab0*/  HMMA.16816.F32 R20, R8, R70, R20 ;  /* 0x000000460814723c */ /* 0x000fe20000001814 */
[----:B-1----:R-:W-:-:S06]  /*3ac0*/  LEA.HI R3, R12, R0, RZ, 0x2 ;  /* 0x000000000c037211 */ /* 0x002fcc00078f10ff */
[----:B------:R-:W-:Y:S02]  /*3ad0*/  FMUL.FTZ R9, R29, c[0x0][0x320] ;  /* 0x0000c8001d097a20 */ /* 0x000fe40000410000 */
[----:B------:R-:W-:Y:S01]  /*3ae0*/  FMUL.FTZ R10, R40, c[0x0][0x320] ;  /* 0x0000c800280a7a20 */ /* 0x000fe20000410000 */
[C---:B------:R-:W-:Y:S01]  /*3af0*/  LEA.HI.SX32 R12, R3.reuse, UR7, 0x1e ;  /* 0x00000007030c7c11 */ /* 0x040fe2000f8ff2ff */
[----:B------:R1:W1:Y:S01]  /*3b00*/  MUFU.TANH R29, R9 ;  /* 0x00000009001d7308 */ /* 0x0002620000002400 */
[----:B------:R-:W-:Y:S01]  /*3b10*/  LOP3.LUT R3, R3, 0x7ffffffc, RZ, 0xc0, !PT ;  /* 0x7ffffffc03037812 */ /* 0x000fe200078ec0ff */
[----:B------:R5:W-:Y:S01]  /*3b20*/  @P6 LDGSTS.E.BYPASS.LTC128B.128 [R231+0xd100], [R6.64+0x100], !P2 ;  /* 0x0d10010006e76fae */ /* 0x000be2000d101d52 */
[----:B--2---:R-:W-:Y:S02]  /*3b30*/  FMUL.FTZ R14, R28, c[0x0][0x320] ;  /* 0x0000c8001c0e7a20 */ /* 0x004fe40000410000 */
[----:B------:R-:W-:Y:S02]  /*3b40*/  IMAD R12, R16, 0x10, R12 ;  /* 0x00000010100c7824 */ /* 0x000fe400078e020c */
[----:B------:R-:W-:Y:S01]  /*3b50*/  IMAD.IADD R0, R0, 0x1, -R3 ;  /* 0x0000000100007824 */ /* 0x000fe200078e0a03 */
[----:B------:R-:W2:Y:S01]  /*3b60*/  MUFU.TANH R32, R14 ;  /* 0x0000000e00207308 */ /* 0x000ea20000002400 */
[----:B------:R-:W-:-:S02]  /*3b70*/  IMAD R62, R13, 0x8, R12 ;  /* 0x000000080d3e7824 */ /* 0x000fc400078e020c */
[----:B------:R-:W-:Y:S02]  /*3b80*/  FMUL.FTZ R3, R41, c[0x0][0x320] ;  /* 0x0000c80029037a20 */ /* 0x000fe40000410000 */
[----:B------:R-:W-:Y:S01]  /*3b90*/  @P5 IMAD.HI.U32 R8, R62, c[0x0][0x2c8], RZ ;  /* 0x0000b2003e085a27 */ /* 0x000fe200078e00ff */
[----:B------:R-:W-:Y:S01]  /*3ba0*/  PLOP3.LUT P5, PT, PT, PT, UP0, 0x80, 0x0 ;  /* 0x000000000000781c */ /* 0x000fe20003faf008 */
[----:B------:R-:W-:Y:S01]  /*3bb0*/  STL [R1+0x2c], R62 ;  /* 0x00002c3e01007387 */ /* 0x000fe20000100800 */
[----:B------:R2:W2:Y:S01]  /*3bc0*/  MUFU.TANH R25, R3 ;  /* 0x0000000300197308 */ /* 0x0004a20000002400 */
[----:B-1----:R-:W-:Y:S01]  /*3bd0*/  IMAD.MOV.U32 R9, RZ, RZ, R62 ;  /* 0x000000ffff097224 */ /* 0x002fe200078e003e */
[----:B------:R-:W-:Y:S01]  /*3be0*/  @P0 SHF.R.U32.HI R9, RZ, c[0x0][0x2cc], R8 ;  /* 0x0000b300ff090a19 */ /* 0x000fe20000011608 */
[----:B------:R-:W-:Y:S01]  /*3bf0*/  IMAD.SHL.U32 R40, R0, 0x2, RZ ;  /* 0x0000000200287824 */ /* 0x000fe200078e00ff */
[----:B------:R-:W-:-:S04]  /*3c00*/  PLOP3.LUT P0, PT, PT, PT, UP1, 0x40, 0x0 ;  /* 0x000000000000781c */ /* 0x000fc80003f0e818 */
[----:B------:R-:W-:Y:S01]  /*3c10*/  STL [R1+0x28], R40 ;  /* 0x0000282801007387 */ /* 0x000fe20000100800 */
[----:B------:R1:W1:Y:S01]  /*3c20*/  MUFU.TANH R26, R10 ;  /* 0x0000000a001a7308 */ /* 0x0002620000002400 */
[----:B------:R-:W-:Y:S02]  /*3c30*/  IADD3 R11, -R40, UR9, -R96 ;  /* 0x00000009280b7c10 */ /* 0x000fe4000fffe960 */
[----:B------:R5:W-:Y:S01]  /*3c40*/  @P5 LDGSTS.E.BYPASS.LTC128B.128 [R231+0xf100], [R6.64+0x180], !P1 ;  /* 0x0f10018006e75fae */ /* 0x000be2000c901d52 */
[----:B--2---:R-:W-:-:S03]  /*3c50*/  IMAD.U32 R3, RZ, RZ, UR17 ;  /* 0x00000011ff037e24 */ /* 0x004fc6000f8e00ff */
[----:B------:R-:W0:Y:S02]  /*3c60*/  LDGDEPBAR ;  /* 0x00000000000079af */ /* 0x000e240000000000 */
[----:B------:R-:W-:Y:S01]  /*3c70*/  IADD3 R0, R3, -UR16, -R40 ;  /* 0x8000001003007c10 */ /* 0x000fe2000fffe828 */
[----:B------:R-:W-:-:S03]  /*3c80*/  FMUL.FTZ R3, R20, c[0x0][0x320] ;  /* 0x0000c80014037a20 */ /* 0x000fc60000410000 */
[C---:B------:R-:W-:Y:S01]  /*3c90*/  IADD3 R8, R0.reuse, c[0x0][0x328], RZ ;  /* 0x0000ca0000087a10 */ /* 0x040fe20007ffe0ff */
[----:B------:R2:W2:Y:S01]  /*3ca0*/  MUFU.TANH R12, R3 ;  /* 0x00000003000c7308 */ /* 0x0004a20000002400 */
[----:B-1----:R-:W-:Y:S01]  /*3cb0*/  IADD3 R10, R0, UR15, RZ ;  /* 0x0000000f000a7c10 */ /* 0x002fe2000fffe0ff */
[----:B-----5:R-:W1:Y:S01]  /*3cc0*/  SHFL.IDX PT, R6, R9, RZ, 0x1c1f ;  /* 0x001c1fff09067589 */ /* 0x020e6200000e0000 */
[----:B------:R-:W-:Y:S02]  /*3cd0*/  FMUL.FTZ R7, R21, c[0x0][0x320] ;  /* 0x0000c80015077a20 */ /* 0x000fe40000410000 */
[----:B--2---:R-:W-:-:S03]  /*3ce0*/  FMUL.FTZ R3, R57, c[0x0][0x320] ;  /* 0x0000c80039037a20 */ /* 0x004fc60000410000 */
[----:B------:R-:W2:Y:S08]  /*3cf0*/  MUFU.TANH R13, R7 ;  /* 0x00000007000d7308 */ /* 0x000eb00000002400 */
[----:B------:R5:W2:Y:S01]  /*3d00*/  MUFU.TANH R15, R3 ;  /* 0x00000003000f7308 */ /* 0x000aa20000002400 */
[--C-:B-1----:R-:W-:Y:S02]  /*3d10*/  IMAD.IADD R0, R10, 0x1, R6.reuse ;  /* 0x000000010a007824 */ /* 0x102fe400078e0206 */
[----:B-----5:R-:W-:-:S05]  /*3d20*/  IMAD.IADD R3, R8, 0x1, R6 ;  /* 0x0000000108037824 */ /* 0x020fca00078e0206 */
[----:B------:R-:W-:Y:S01]  /*3d30*/  IMNMX R3, R3, R11, PT ;  /* 0x0000000b03037217 */ /* 0x000fe20003800200 */
[----:B------:R-:W-:Y:S05]  /*3d40*/  @P0 BRA `(.L_x_951) ;  /* 0x0000016000000947 */ /* 0x000fea0003800000 */
[----:B--234-:R-:W-:Y:S01]  /*3d50*/  IMAD.U32 R7, RZ, RZ, UR16 ;  /* 0x00000010ff077e24 */ /* 0x01cfe2000f8e00ff */
        /* <DEDUP_REMOVED lines=11> */
.L_x_953:
[----:B------:R-:W-:-:S04]  /*3e10*/  MOV R7, c[0x0][0x32c] ;  /* 0x0000cb0000077a02 */ /* 0x000fc80000000f00 */
[----:B------:R-:W-:-:S13]  /*3e20*/  ISETP.NE.AND P0, PT, R7, 0x1, PT ;  /* 0x000000010700780c */ /* 0x000fda0003f05270 */
[----:B------:R-:W-:-:S05]  /*3e30*/  @P0 IMAD.HI.U32 R7, R6, c[0x0][0x330], RZ ;  /* 0x0000cc0006070a27 */ /* 0x000fca00078e00ff */
[----:B------:R-:W-:Y:S02]  /*3e40*/  @P0 SHF.R.U32.HI R6, RZ, c[0x0][0x334], R7 ;  /* 0x0000cd00ff060a19 */ /* 0x000fe40000011607 */
.L_x_954:
[----:B------:R-:W-:Y:S05]  /*3e50*/  BSYNC B0 ;  /* 0x0000000000007941 */ /* 0x000fea0003800000 */
.L_x_952:
[----:B------:R-:W-:-:S04]  /*3e60*/  IMAD R6, R6, c[0x0][0x32c], -R96 ;  /* 0x0000cb0006067a24 */ /* 0x000fc800078e0a60 */
[----:B------:R-:W-:-:S05]  /*3e70*/  IMAD.IADD R6, R6, 0x1, -R40 ;  /* 0x0000000106067824 */ /* 0x000fca00078e0a28 */
[----:B------:R-:W-:Y:S02]  /*3e80*/  IADD3 R7, R6, c[0x0][0x32c], RZ ;  /* 0x0000cb0006077a10 */ /* 0x000fe40007ffe0ff */
[----:B------:R-:W-:Y:S02]  /*3e90*/  IMNMX R0, R0, R6, !PT ;  /* 0x0000000600007217 */ /* 0x000fe40007800200 */
[----:B------:R-:W-:Y:S02]  /*3ea0*/  IMNMX R3, R3, R7, PT ;  /* 0x0000000703037217 */ /* 0x000fe40003800200 */
.L_x_951:
[----:B--234-:R-:W-:Y:S01]  /*3eb0*/  ISETP.LT.AND P0, PT, RZ, UR14, PT ;  /* 0x0000000eff007c0c */ /* 0x01cfe2000bf01270 */
[----:B------:R-:W-:Y:S02]  /*3ec0*/  FMUL.FTZ R6, R55, c[0x0][0x320] ;  /* 0x0000c80037067a20 */ /* 0x000fe40000410000 */
[----:B------:R-:W-:Y:S01]  /*3ed0*/  FMUL.FTZ R7, R59, c[0x0][0x320] ;  /* 0x0000c8003b077a20 */ /* 0x000fe20000410000 */
[C---:B------:R-:W-:Y:S01]  /*3ee0*/  ISETP.GT.AND P6, PT, R0.reuse, 0x1, P0 ;  /* 0x000000010000780c */ /* 0x040fe200007c4270 */
[----:B------:R1:W2:Y:S01]  /*3ef0*/  MUFU.TANH R24, R6 ;  /* 0x0000000600187308 */ /* 0x0002a20000002400 */
[----:B------:R-:W-:-:S02]  /*3f00*/  ISETP.GT.AND P5, PT, R0, RZ, P0 ;  /* 0x000000ff0000720c */ /* 0x000fc400007a4270 */
[C---:B------:R-:W-:Y:S02]  /*3f10*/  ISETP.LT.OR P6, PT, R3.reuse, 0x2, P6 ;  /* 0x000000020300780c */ /* 0x040fe400037c1670 */
[----:B------:R-:W-:Y:S02]  /*3f20*/  ISETP.LT.OR P5, PT, R3, 0x1, P5 ;  /* 0x000000010300780c */ /* 0x000fe40002fa1670 */
[----:B------:R-:W-:Y:S02]  /*3f30*/  FSEL R17, R60, -INF , !P6 ;  /* 0xff8000003c117808 */ /* 0x000fe40007000000 */
[----:B------:R-:W-:Y:S02]  /*3f40*/  ISETP.GT.AND P6, PT, R0, 0x9, P0 ;  /* 0x000000090000780c */ /* 0x000fe400007c4270 */
[----:B------:R-:W-:Y:S02]  /*3f50*/  FSEL R16, R61, -INF , !P5 ;  /* 0xff8000003d107808 */ /* 0x000fe40006800000 */
[----:B------:R-:W-:-:S02]  /*3f60*/  ISETP.LT.OR P6, PT, R3, 0xa, P6 ;  /* 0x0000000a0300780c */ /* 0x000fc400037c1670 */
[----:B------:R-:W-:Y:S01]  /*3f70*/  ISETP.GT.AND P5, PT, R0, 0x8, P0 ;  /* 0x000000080000780c */ /* 0x000fe200007a4270 */
[----:B-1----:R-:W-:Y:S01]  /*3f80*/  FMUL.FTZ R6, R34, c[0x0][0x320] ;  /* 0x0000c80022067a20 */ /* 0x002fe20000410000 */
[----:B------:R-:W-:Y:S02]  /*3f90*/  FSEL R19, R13, -INF , !P6 ;  /* 0xff8000000d137808 */ /* 0x000fe40007000000 */
[----:B------:R-:W-:Y:S01]  /*3fa0*/  ISETP.GT.AND P6, PT, R0, 0x11, P0 ;  /* 0x000000110000780c */ /* 0x000fe200007c4270 */
[----:B------:R1:W3:Y:S01]  /*3fb0*/  MUFU.TANH R34, R6 ;  /* 0x0000000600227308 */ /* 0x0002e20000002400 */
[C---:B------:R-:W-:Y:S02]  /*3fc0*/  ISETP.LT.OR P5, PT, R3.reuse, 0x9, P5 ;  /* 0x000000090300780c */ /* 0x040fe40002fa1670 */
[----:B------:R-:W-:Y:S02]  /*3fd0*/  ISETP.LT.OR P6, PT, R3, 0x12, P6 ;  /* 0x000000120300780c */ /* 0x000fe400037c1670 */
[----:B------:R-:W-:-:S02]  /*3fe0*/  FSEL R18, R12, -INF , !P5 ;  /* 0xff8000000c127808 */ /* 0x000fc40006800000 */
[----:B------:R-:W-:Y:S02]  /*3ff0*/  FSEL R61, R27, -INF , !P6 ;  /* 0xff8000001b3d7808 */ /* 0x000fe40007000000 */
[C---:B------:R-:W-:Y:S02]  /*4000*/  ISETP.GT.AND P5, PT, R0.reuse, 0x10, P0 ;  /* 0x000000100000780c */ /* 0x040fe400007a4270 */
[----:B------:R-:W-:Y:S02]  /*4010*/  ISETP.GT.AND P6, PT, R0, 0x19, P0 ;  /* 0x000000190000780c */ /* 0x000fe400007c4270 */
[C---:B------:R-:W-:Y:S02]  /*4020*/  ISETP.LT.OR P5, PT, R3.reuse, 0x11, P5 ;  /* 0x000000110300780c */ /* 0x040fe40002fa1670 */
[----:B------:R-:W-:Y:S01]  /*4030*/  ISETP.LT.OR P6, PT, R3, 0x1a, P6 ;  /* 0x0000001a0300780c */ /* 0x000fe200037c1670 */
[----:B-1----:R-:W-:Y:S01]  /*4040*/  FMUL.FTZ R6, R35, c[0x0][0x320] ;  /* 0x0000c80023067a20 */ /* 0x002fe20000410000 */
[----:B------:R-:W-:-:S02]  /*4050*/  FSEL R60, R52, -INF , !P5 ;  /* 0xff800000343c7808 */ /* 0x000fc40006800000 */
[----:B------:R-:W-:Y:S01]  /*4060*/  FSEL R63, R45, -INF , !P6 ;  /* 0xff8000002d3f7808 */ /* 0x000fe20007000000 */
[----:B------:R1:W4:Y:S01]  /*4070*/  MUFU.TANH R35, R6 ;  /* 0x0000000600237308 */ /* 0x0003220000002400 */
[C---:B------:R-:W-:Y:S02]  /*4080*/  ISETP.GT.AND P5, PT, R0.reuse, 0x18, P0 ;  /* 0x000000180000780c */ /* 0x040fe400007a4270 */
[----:B------:R-:W-:Y:S02]  /*4090*/  ISETP.GT.AND P6, PT, R0, 0x21, P0 ;  /* 0x000000210000780c */ /* 0x000fe400007c4270 */
[C---:B------:R-:W-:Y:S02]  /*40a0*/  ISETP.LT.OR P5, PT, R3.reuse, 0x19, P5 ;  /* 0x000000190300780c */ /* 0x040fe40002fa1670 */
[----:B------:R-:W-:Y:S02]  /*40b0*/  ISETP.LT.OR P6, PT, R3, 0x22, P6 ;  /* 0x000000220300780c */ /* 0x000fe400037c1670 */
[----:B------:R-:W-:-:S02]  /*40c0*/  FSEL R62, R46, -INF , !P5 ;  /* 0xff8000002e3e7808 */ /* 0x000fc40006800000 */
[----:B------:R-:W-:Y:S02]  /*40d0*/  FSEL R166, R15, -INF , !P6 ;  /* 0xff8000000fa67808 */ /* 0x000fe40007000000 */
[C---:B------:R-:W-:Y:S01]  /*40e0*/  ISETP.GT.AND P5, PT, R0.reuse, 0x20, P0 ;  /* 0x000000200000780c */ /* 0x040fe200007a4270 */
[----:B------:R5:W2:Y:S01]  /*40f0*/  MUFU.TANH R15, R7 ;  /* 0x00000007000f7308 */ /* 0x000aa20000002400 */
[----:B------:R-:W-:Y:S01]  /*4100*/  ISETP.GT.AND P6, PT, R0, 0x29, P0 ;  /* 0x000000290000780c */ /* 0x000fe200007c4270 */
[----:B-1----:R-:W-:Y:S01]  /*4110*/  FMUL.FTZ R6, R23, c[0x0][0x320] ;  /* 0x0000c80017067a20 */ /* 0x002fe20000410000 */
[C---:B------:R-:W-:Y:S02]  /*4120*/  ISETP.LT.OR P5, PT, R3.reuse, 0x21, P5 ;  /* 0x000000210300780c */ /* 0x040fe40002fa1670 */
[----:B------:R-:W-:Y:S02]  /*4130*/  ISETP.LT.OR P6, PT, R3, 0x2a, P6 ;  /* 0x0000002a0300780c */ /* 0x000fe400037c1670 */
[----:B------:R-:W-:Y:S01]  /*4140*/  FSEL R165, R44, -INF , !P5 ;  /* 0xff8000002ca57808 */ /* 0x000fe20006800000 */
[----:B------:R1:W1:Y:S01]  /*4150*/  MUFU.TANH R20, R6 ;  /* 0x0000000600147308 */ /* 0x0002620000002400 */
[----:B------:R-:W-:-:S02]  /*4160*/  FSEL R176, R36, -INF , !P6 ;  /* 0xff80000024b07808 */ /* 0x000fc40007000000 */
[C---:B------:R-:W-:Y:S02]  /*4170*/  ISETP.GT.AND P5, PT, R0.reuse, 0x28, P0 ;  /* 0x000000280000780c */ /* 0x040fe400007a4270 */
[----:B------:R-:W-:Y:S02]  /*4180*/  ISETP.GT.AND P6, PT, R0, 0x31, P0 ;  /* 0x000000310000780c */ /* 0x000fe400007c4270 */
[C---:B------:R-:W-:Y:S01]  /*4190*/  ISETP.LT.OR P5, PT, R3.reuse, 0x29, P5 ;  /* 0x000000290300780c */ /* 0x040fe20002fa1670 */
[----:B-----5:R-:W-:Y:S01]  /*41a0*/  FMUL.FTZ R7, R54, c[0x0][0x320] ;  /* 0x0000c80036077a20 */ /* 0x020fe20000410000 */
[----:B------:R-:W-:Y:S02]  /*41b0*/  ISETP.LT.OR P6, PT, R3, 0x32, P6 ;  /* 0x000000320300780c */ /* 0x000fe400037c1670 */
[----:B------:R-:W-:Y:S02]  /*41c0*/  FSEL R167, R37, -INF , !P5 ;  /* 0xff80000025a77808 */ /* 0x000fe40006800000 */
[----:B------:R-:W-:-:S02]  /*41d0*/  FSEL R179, R29, -INF , !P6 ;  /* 0xff8000001db37808 */ /* 0x000fc40007000000 */
[C---:B------:R-:W-:Y:S01]  /*41e0*/  ISETP.GT.AND P5, PT, R0.reuse, 0x30, P0 ;  /* 0x000000300000780c */ /* 0x040fe200007a4270 */
[----:B-1----:R-:W-:Y:S01]  /*41f0*/  FMUL.FTZ R6, R47, c[0x0][0x320] ;  /* 0x0000c8002f067a20 */ /* 0x002fe20000410000 */
[----:B------:R-:W-:Y:S02]  /*4200*/  ISETP.GT.AND P6, PT, R0, 0x39, P0 ;  /* 0x000000390000780c */ /* 0x000fe400007c4270 */
[C---:B------:R-:W-:Y:S01]  /*4210*/  ISETP.LT.OR P5, PT, R3.reuse, 0x31, P5 ;  /* 0x000000310300780c */ /* 0x040fe20002fa1670 */
[----:B------:R1:W1:Y:S01]  /*4220*/  MUFU.TANH R14, R6 ;  /* 0x00000006000e7308 */ /* 0x0002620000002400 */
[----:B------:R-:W-:Y:S02]  /*4230*/  ISETP.LT.OR P6, PT, R3, 0x3a, P6 ;  /* 0x0000003a0300780c */ /* 0x000fe400037c1670 */
[----:B------:R-:W-:Y:S02]  /*4240*/  FSEL R177, R32, -INF , !P5 ;  /* 0xff80000020b17808 */ /* 0x000fe40006800000 */
[----:B------:R-:W-:-:S02]  /*4250*/  FSEL R25, R25, -INF , !P6 ;  /* 0xff80000019197808 */ /* 0x000fc40007000000 */
[----:B------:R-:W-:Y:S01]  /*4260*/  ISETP.GT.AND P5, PT, R0, 0x38, P0 ;  /* 0x000000380000780c */ /* 0x000fe200007a4270 */
[----:B------:R-:W-:Y:S02]  /*4270*/  FMUL.FTZ R0, R58, c[0x0][0x320] ;  /* 0x0000c8003a007a20 */ /* 0x000fe40000410000 */
[----:B------:R-:W-:Y:S01]  /*4280*/  STL [R1+0x50], R25 ;  /* 0x0000501901007387 */ /* 0x000fe20000100800 */
[----:B------:R-:W-:Y:S01]  /*4290*/  ISETP.LT.OR P5, PT, R3, 0x39, P5 ;  /* 0x000000390300780c */ /* 0x000fe20002fa1670 */
[----:B------:R-:W2:Y:S03]  /*42a0*/  MUFU.TANH R13, R0 ;  /* 0x00000000000d7308 */ /* 0x000ea60000002400 */
[----:B------:R-:W-:Y:S01]  /*42b0*/  FSEL R178, R26, -INF , !P5 ;  /* 0xff8000001ab27808 */ /* 0x000fe20006800000 */
[----:B-1----:R-:W-:Y:S01]  /*42c0*/  FMUL.FTZ R6, R30, c[0x0][0x320] ;  /* 0x0000c8001e067a20 */ /* 0x002fe20000410000 */
[----:B------:R-:W-:-:S03]  /*42d0*/  PLOP3.LUT P5, PT, PT, PT, UP1, 0x40, 0x0 ;  /* 0x000000000000781c */ /* 0x000fc60003fae818 */
        /* <DEDUP_REMOVED lines=13> */
[----:B-1----:R1:W5:Y:S06]  /*43b0*/  SHFL.IDX PT, R6, R9, 0x1, 0x1c1f ;  /* 0x003c1f0009067f89 */ /* 0x00236c00000e0000 */
[----:B-1----:R1:W1:Y:S01]  /*43c0*/  MUFU.TANH R9, R7 ;  /* 0x0000000700097308 */ /* 0x0022620000002400 */
[--C-:B-----5:R-:W-:Y:S02]  /*43d0*/  IMAD.IADD R3, R8, 0x1, R6.reuse ;  /* 0x0000000108037824 */ /* 0x120fe400078e0206 */
[----:B------:R-:W-:-:S03]  /*43e0*/  IMAD.IADD R0, R10, 0x1, R6 ;  /* 0x000000010a007824 */ /* 0x000fc600078e0206 */
[----:B------:R-:W-:Y:S01]  /*43f0*/  IMNMX R3, R3, R11, PT ;  /* 0x0000000b03037217 */ /* 0x000fe20003800200 */
        /* <DEDUP_REMOVED lines=13> */
.L_x_957:
[----:B------:R-:W-:-:S04]  /*44d0*/  MOV R7, c[0x0][0x32c] ;  /* 0x0000cb0000077a02 */ /* 0x000fc80000000f00 */
[----:B------:R-:W-:-:S13]  /*44e0*/  ISETP.NE.AND P5, PT, R7, 0x1, PT ;  /* 0x000000010700780c */ /* 0x000fda0003fa5270 */
[----:B------:R-:W-:-:S05]  /*44f0*/  @P5 IMAD.HI.U32 R7, R6, c[0x0][0x330], RZ ;  /* 0x0000cc0006075a27 */ /* 0x000fca00078e00ff */
[----:B------:R-:W-:Y:S02]  /*4500*/  @P5 SHF.R.U32.HI R6, RZ, c[0x0][0x334], R7 ;  /* 0x0000cd00ff065a19 */ /* 0x000fe40000011607 */
.L_x_958:
[----:B------:R-:W-:Y:S05]  /*4510*/  BSYNC B0 ;  /* 0x0000000000007941 */ /* 0x000fea0003800000 */
.L_x_956:
[----:B------:R-:W-:-:S04]  /*4520*/  IMAD R6, R6, c[0x0][0x32c], -R96 ;  /* 0x0000cb0006067a24 */ /* 0x000fc800078e0a60 */
[----:B------:R-:W-:-:S05]  /*4530*/  IMAD.IADD R6, R6, 0x1, -R40 ;  /* 0x0000000106067824 */ /* 0x000fca00078e0a28 */
[----:B------:R-:W-:Y:S02]  /*4540*/  IADD3 R7, R6, c[0x0][0x32c], RZ ;  /* 0x0000cb0006077a10 */ /* 0x000fe40007ffe0ff */
[----:B------:R-:W-:Y:S02]  /*4550*/  IMNMX R0, R0, R6, !PT ;  /* 0x0000000600007217 */ /* 0x000fe40007800200 */
[----:B------:R-:W-:Y:S02]  /*4560*/  IMNMX R3, R3, R7, PT ;  /* 0x0000000703037217 */ /* 0x000fe40003800200 */
.L_x_955:
[----:B--234-:R-:W-:Y:S01]  /*4570*/  ISETP.GT.AND P6, PT, R0, 0x8, P0 ;  /* 0x000000080000780c */ /* 0x01cfe200007c4270 */
[----:B------:R-:W-:Y:S01]  /*4580*/  STL [R1+0x8c], R221 ;  /* 0x00008cdd01007387 */ /* 0x000fe20000100800 */
[----:B------:R-:W-:Y:S01]  /*4590*/  FMNMX.FTZ R132, R16, R17, !PT ;  /* 0x0000001110847209 */ /* 0x000fe20007810000 */
[----:B------:R-:W-:Y:S01]  /*45a0*/  IMAD.SHL.U32 R205, R5, 0x2, RZ ;  /* 0x0000000205cd7824 */ /* 0x000fe200078e00ff */
[C---:B------:R-:W-:Y:S01]  /*45b0*/  ISETP.LT.OR P6, PT, R3.reuse, 0x9, P6 ;  /* 0x000000090300780c */ /* 0x040fe200037c1670 */
[----:B------:R-:W-:Y:S01]  /*45c0*/  STL [R1+0x88], R220 ;  /* 0x000088dc01007387 */ /* 0x000fe20000100800 */
[----:B------:R-:W-:Y:S01]  /*45d0*/  ISETP.GT.AND P5, PT, R0, 0x1, P0 ;  /* 0x000000010000780c */ /* 0x000fe200007a4270 */
[----:B------:R-:W-:Y:S01]  /*45e0*/  IMAD R208, R2, 0x2, R205 ;  /* 0x0000000202d07824 */ /* 0x000fe200078e02cd */
[----:B------:R-:W-:Y:S01]  /*45f0*/  FSEL R12, R12, -INF , !P6 ;  /* 0xff8000000c0c7808 */ /* 0x000fe20007000000 */
[----:B------:R2:W-:Y:S01]  /*4600*/  STL [R1+0x84], R219 ;  /* 0x000084db01007387 */ /* 0x0005e20000100800 */
[----:B------:R-:W-:Y:S01]  /*4610*/  ISETP.GT.AND P6, PT, R0, 0x10, P0 ;  /* 0x000000100000780c */ /* 0x000fe200007c4270 */
[----:B------:R-:W-:Y:S01]  /*4620*/  ULDC.64 UR4, c[0x0][0x2c8] ;  /* 0x0000b20000047ab9 */ /* 0x000fe20000000a00 */
[----:B------:R-:W-:Y:S01]  /*4630*/  FMNMX.FTZ R132, R18, R132, !PT ;  /* 0x0000008412847209 */ /* 0x000fe20007810000 */
[----:B------:R-:W-:Y:S01]  /*4640*/  STL [R1+0x80], R218 ;  /* 0x000080da01007387 */ /* 0x000fe20000100800 */
[----:B------:R-:W-:-:S02]  /*4650*/  ISETP.LT.OR P5, PT, R3, 0x2, P5 ;  /* 0x000000020300780c */ /* 0x000fc40002fa1670 */
[----:B------:R-:W-:Y:S01]  /*4660*/  ISETP.LT.OR P6, PT, R3, 0x11, P6 ;  /* 0x000000110300780c */ /* 0x000fe200037c1670 */
[----:B------:R-:W-:Y:S01]  /*4670*/  STL [R1+0x7c], R217 ;  /* 0x00007cd901007387 */ /* 0x000fe20000100800 */
[----:B------:R-:W-:Y:S02]  /*4680*/  FMNMX.FTZ R132, R19, R132, !PT ;  /* 0x0000008413847209 */ /* 0x000fe40007810000 */
[----:B------:R-:W-:Y:S01]  /*4690*/  FSEL R10, R14, -INF , !P5 ;  /* 0xff8000000e0a7808 */ /* 0x000fe20006800000 */
[----:B------:R-:W-:Y:S01]  /*46a0*/  STL [R1+0x78], R216 ;  /* 0x000078d801007387 */ /* 0x000fe20000100800 */
[----:B------:R-:W-:Y:S02]  /*46b0*/  ISETP.GT.AND P5, PT, R0, 0x9, P0 ;  /* 0x000000090000780c */ /* 0x000fe400007a4270 */
[----:B-1----:R-:W-:Y:S01]  /*46c0*/  FSEL R48, R9, -INF , !P6 ;  /* 0xff80000009307808 */ /* 0x002fe20007000000 */
[----:B------:R-:W-:Y:S01]  /*46d0*/  STL [R1+0x74], R215 ;  /* 0x000074d701007387 */ /* 0x000fe20000100800 */
[----:B------:R-:W-:-:S02]  /*46e0*/  FMNMX.FTZ R132, R60, R132, !PT ;  /* 0x000000843c847209 */ /* 0x000fc40007810000 */
[----:B------:R-:W-:Y:S01]  /*46f0*/  ISETP.GT.AND P6, PT, R0, RZ, P0 ;  /* 0x000000ff0000720c */ /* 0x000fe200007c4270 */
[----:B------:R-:W-:Y:S01]  /*4700*/  STL [R1+0x70], R214 ;  /* 0x000070d601007387 */ /* 0x000fe20000100800 */
[----:B------:R-:W-:Y:S02]  /*4710*/  ISETP.LT.OR P5, PT, R3, 0xa, P5 ;  /* 0x0000000a0300780c */ /* 0x000fe40002fa1670 */
[----:B------:R-:W-:Y:S01]  /*4720*/  FMNMX.FTZ R132, R61, R132, !PT ;  /* 0x000000843d847209 */ /* 0x000fe20007810000 */
[----:B------:R-:W-:Y:S01]  /*4730*/  STL [R1+0x6c], R213 ;  /* 0x00006cd501007387 */ /* 0x000fe20000100800 */
[----:B------:R-:W-:Y:S02]  /*4740*/  ISETP.LT.OR P6, PT, R3, 0x1, P6 ;  /* 0x000000010300780c */ /* 0x000fe400037c1670 */
[----:B------:R-:W-:Y:S01]  /*4750*/  FSEL R11, R20, -INF , !P5 ;  /* 0xff800000140b7808 */ /* 0x000fe20006800000 */
[----:B------:R-:W-:Y:S01]  /*4760*/  STL [R1+0x68], R212 ;  /* 0x000068d401007387 */ /* 0x000fe20000100800 */
[----:B------:R-:W-:-:S02]  /*4770*/  ISETP.GT.AND P5, PT, R0, 0x11, P0 ;  /* 0x000000110000780c */ /* 0x000fc400007a4270 */
[----:B------:R-:W-:Y:S01]  /*4780*/  FMNMX.FTZ R132, R62, R132, !PT ;  /* 0x000000843e847209 */ /* 0x000fe20007810000 */
[----:B------:R-:W-:Y:S01]  /*4790*/  STL [R1+0x64], R211 ;  /* 0x000064d301007387 */ /* 0x000fe20000100800 */
[----:B------:R-:W-:Y:S02]  /*47a0*/  FSEL R9, R64, -INF , !P6 ;  /* 0xff80000040097808 */ /* 0x000fe40007000000 */
[----:B------:R-:W-:Y:S01]  /*47b0*/  ISETP.LT.OR P5, PT, R3, 0x12, P5 ;  /* 0x000000120300780c */ /* 0x000fe20002fa1670 */
[----:B------:R-:W-:Y:S01]  /*47c0*/  STL [R1+0x60], R210 ;  /* 0x000060d201007387 */ /* 0x000fe20000100800 */
[----:B------:R-:W-:Y:S02]  /*47d0*/  FMNMX.FTZ R132, R63, R132, !PT ;  /* 0x000000843f847209 */ /* 0x000fe40007810000 */
[----:B------:R-:W-:Y:S01]  /*47e0*/  FMNMX.FTZ R6, R9, R10, !PT ;  /* 0x0000000a09067209 */ /* 0x000fe20007810000 */
[----:B------:R-:W-:Y:S01]  /*47f0*/  STL [R1+0x5c], R209 ;  /* 0x00005cd101007387 */ /* 0x000fe20000100800 */
[----:B------:R-:W-:-:S02]  /*4800*/  FSEL R51, R24, -INF , !P5 ;  /* 0xff80000018337808 */ /* 0x000fc40006800000 */
[----:B------:R-:W-:Y:S01]  /*4810*/  FMNMX.FTZ R132, R165, R132, !PT ;  /* 0x00000084a5847209 */ /* 0x000fe20007810000 */
[----:B------:R1:W-:Y:S01]  /*4820*/  STL [R1+0x58], R204 ;  /* 0x000058cc01007387 */ /* 0x0003e20000100800 */
[----:B------:R-:W-:Y:S02]  /*4830*/  ISETP.GT.AND P5, PT, R0, 0x18, P0 ;  /* 0x000000180000780c */ /* 0x000fe400007a4270 */
[----:B------:R-:W-:Y:S01]  /*4840*/  FMNMX.FTZ R6, R12, R6, !PT ;  /* 0x000000060c067209 */ /* 0x000fe20007810000 */
[----:B------:R-:W-:Y:S01]  /*4850*/  LDSM.16.MT88.4 R36, [R208+0x2100] ;  /* 0x00210000d024783b */ /* 0x000fe20000004200 */
[----:B------:R-:W-:Y:S02]  /*4860*/  FMNMX.FTZ R132, R166, R132, !PT ;  /* 0x00000084a6847209 */ /* 0x000fe40007810000 */
[----:B------:R-:W-:Y:S01]  /*4870*/  ISETP.LT.OR P5, PT, R3, 0x19, P5 ;  /* 0x000000190300780c */ /* 0x000fe20002fa1670 */
[----:B------:R-:W-:Y:S01]  /*4880*/  LDSM.16.MT88.4 R40, [R205+0x2100] ;  /* 0x00210000cd28783b */ /* 0x000fe20000004200 */
[----:B------:R-:W-:-:S02]  /*4890*/  FMNMX.FTZ R6, R11, R6, !PT ;  /* 0x000000060b067209 */ /* 0x000fc40007810000 */
[----:B------:R-:W-:Y:S02]  /*48a0*/  ISETP.GT.AND P6, PT, R0, 0x19, P0 ;  /* 0x000000190000780c */ /* 0x000fe400007c4270 */
[----:B------:R-:W-:Y:S02]  /*48b0*/  FMNMX.FTZ R132, R167, R132, !PT ;  /* 0x00000084a7847209 */ /* 0x000fe40007810000 */
[----:B------:R-:W-:Y:S02]  /*48c0*/  FSEL R50, R21, -INF , !P5 ;  /* 0xff80000015327808 */ /* 0x000fe40006800000 */
[----:B------:R-:W-:Y:S02]  /*48d0*/  FMNMX.FTZ R6, R48, R6, !PT ;  /* 0x0000000630067209 */ /* 0x000fe40007810000 */
[----:B------:R-:W-:Y:S02]  /*48e0*/  ISETP.GT.AND P5, PT, R0, 0x20, P0 ;  /* 0x000000200000780c */ /* 0x000fe400007a4270 */
[----:B------:R-:W-:-:S02]  /*48f0*/  ISETP.LT.OR P6, PT, R3, 0x1a, P6 ;  /* 0x0000001a0300780c */ /* 0x000fc400037c1670 */
[----:B------:R-:W-:Y:S02]  /*4900*/  FMNMX.FTZ R132, R176, R132, !PT ;  /* 0x00000084b0847209 */ /* 0x000fe40007810000 */
[----:B------:R-:W-:Y:S02]  /*4910*/  FMNMX.FTZ R6, R51, R6, !PT ;  /* 0x0000000633067209 */ /* 0x000fe40007810000 */
[----:B------:R-:W-:Y:S02]  /*4920*/  ISETP.LT.OR P5, PT, R3, 0x21, P5 ;  /* 0x000000210300780c */ /* 0x000fe40002fa1670 */
[----:B------:R-:W-:Y:S02]  /*4930*/  FSEL R49, R23, -INF , !P6 ;  /* 0xff80000017317808 */ /* 0x000fe40007000000 */
[----:B------:R-:W-:Y:S01]  /*4940*/  ISETP.GT.AND P6, PT, R0, 0x21, P0 ;  /* 0x000000210000780c */ /* 0x000fe200007c4270 */
[----:B------:R-:W-:Y:S01]  /*4950*/  LDSM.16.MT88.4 R20, [R205+0x100] ;  /* 0x00010000cd14783b */ /* 0x000fe20000004200 */
[----:B------:R-:W-:-:S02]  /*4960*/  FMNMX.FTZ R132, R177, R132, !PT ;  /* 0x00000084b1847209 */ /* 0x000fc40007810000 */
[----:B------:R-:W-:Y:S02]  /*4970*/  FMNMX.FTZ R6, R50, R6, !PT ;  /* 0x0000000632067209 */ /* 0x000fe40007810000 */
[----:B------:R-:W-:Y:S02]  /*4980*/  FSEL R134, R13, -INF , !P5 ;  /* 0xff8000000d867808 */ /* 0x000fe40006800000 */
[----:B------:R-:W-:Y:S02]  /*4990*/  ISETP.GT.AND P5, PT, R0, 0x28, P0 ;  /* 0x000000280000780c */ /* 0x000fe400007a4270 */
[----:B------:R-:W-:Y:S02]  /*49a0*/  ISETP.LT.OR P6, PT, R3, 0x22, P6 ;  /* 0x000000220300780c */ /* 0x000fe400037c1670 */
[----:B------:R-:W-:Y:S02]  /*49b0*/  FMNMX.FTZ R132, R179, R132, !PT ;  /* 0x00000084b3847209 */ /* 0x000fe40007810000 */
[----:B------:R-:W-:-:S02]  /*49c0*/  FMNMX.FTZ R6, R49, R6, !PT ;  /* 0x0000000631067209 */ /* 0x000fc40007810000 */
[----:B------:R-:W-:Y:S02]  /*49d0*/  ISETP.LT.OR P5, PT, R3, 0x29, P5 ;  /* 0x000000290300780c */ /* 0x000fe40002fa1670 */
[----:B------:R-:W-:Y:S02]  /*49e0*/  FSEL R133, R15, -INF , !P6 ;  /* 0xff8000000f857808 */ /* 0x000fe40007000000 */
[----:B------:R-:W-:Y:S02]  /*49f0*/  ISETP.GT.AND P6, PT, R0, 0x29, P0 ;  /* 0x000000290000780c */ /* 0x000fe400007c4270 */
[----:B------:R-:W-:Y:S02]  /*4a00*/  FMNMX.FTZ R132, R178, R132, !PT ;  /* 0x00000084b2847209 */ /* 0x000fe40007810000 */
[----:B------:R-:W-:Y:S02]  /*4a10*/  FMNMX.FTZ R6, R134, R6, !PT ;  /* 0x0000000686067209 */ /* 0x000fe40007810000 */
[----:B------:R-:W-:-:S02]  /*4a20*/  FSEL R135, R34, -INF , !P5 ;  /* 0xff80000022877808 */ /* 0x000fc40006800000 */
[----:B------:R-:W-:Y:S02]  /*4a30*/  ISETP.GT.AND P5, PT, R0, 0x30, P0 ;  /* 0x000000300000780c */ /* 0x000fe400007a4270 */
[----:B------:R-:W-:Y:S02]  /*4a40*/  ISETP.LT.OR P6, PT, R3, 0x2a, P6 ;  /* 0x0000002a0300780c */ /* 0x000fe400037c1670 */
[----:B------:R-:W-:Y:S02]  /*4a50*/  FMNMX.FTZ R132, R25, R132, !PT ;  /* 0x0000008419847209 */ /* 0x000fe40007810000 */
[----:B------:R-:W-:Y:S02]  /*4a60*/  FMNMX.FTZ R6, R133, R6, !PT ;  /* 0x0000000685067209 */ /* 0x000fe40007810000 */
[----:B------:R-:W-:Y:S01]  /*4a70*/  ISETP.LT.OR P5, PT, R3, 0x31, P5 ;  /* 0x000000310300780c */ /* 0x000fe20002fa1670 */
[----:B------:R-:W3:Y:S01]  /*4a80*/  SHFL.BFLY PT, R7, R132, 0x2, 0x1f ;  /* 0x0c401f0084077f89 */ /* 0x000ee200000e0000 */
[----:B------:R-:W-:-:S02]  /*4a90*/  FSEL R164, R35, -INF , !P6 ;  /* 0xff80000023a47808 */ /* 0x000fc40007000000 */
[C---:B------:R-:W-:Y:S02]  /*4aa0*/  ISETP.GT.AND P6, PT, R0.reuse, 0x31, P0 ;  /* 0x000000310000780c */ /* 0x040fe400007c4270 */
[----:B------:R-:W-:Y:S02]  /*4ab0*/  FMNMX.FTZ R6, R135, R6, !PT ;  /* 0x0000000687067209 */ /* 0x000fe40007810000 */
[----:B--2---:R-:W-:Y:S02]  /*4ac0*/  FSEL R219, R33, -INF , !P5 ;  /* 0xff80000021db7808 */ /* 0x004fe40006800000 */
[----:B------:R-:W-:Y:S02]  /*4ad0*/  ISETP.GT.AND P5, PT, R0, 0x38, P0 ;  /* 0x000000380000780c */ /* 0x000fe400007a4270 */
[----:B------:R-:W-:Y:S02]  /*4ae0*/  ISETP.LT.OR P6, PT, R3, 0x32, P6 ;  /* 0x000000320300780c */ /* 0x000fe400037c1670 */
[----:B------:R-:W-:-:S02]  /*4af0*/  FMNMX.FTZ R6, R164, R6, !PT ;  /* 0x00000006a4067209 */ /* 0x000fc40007810000 */
[----:B------:R-:W-:Y:S02]  /*4b00*/  ISETP.GT.AND P0, PT, R0, 0x39, P0 ;  /* 0x000000390000780c */ /* 0x000fe40000704270 */
[----:B------:R-:W-:Y:S02]  /*4b10*/  ISETP.LT.OR P5, PT, R3, 0x39, P5 ;  /* 0x000000390300780c */ /* 0x000fe40002fa1670 */
[----:B-1----:R-:W-:Y:S02]  /*4b20*/  FSEL R204, R30, -INF , !P6 ;  /* 0xff8000001ecc7808 */ /* 0x002fe40007000000 */
[----:B------:R-:W-:Y:S02]  /*4b30*/  FMNMX.FTZ R0, R219, R6, !PT ;  /* 0x00000006db007209 */ /* 0x000fe40007810000 */
[----:B------:R-:W-:Y:S02]  /*4b40*/  ISETP.LT.OR P0, PT, R3, 0x3a, P0 ;  /* 0x0000003a0300780c */ /* 0x000fe40000701670 */
[----:B------:R-:W-:-:S02]  /*4b50*/  FSEL R184, R28, -INF , !P5 ;  /* 0xff8000001cb87808 */ /* 0x000fc40006800000 */
[----:B------:R-:W-:Y:S02]  /*4b60*/  FMNMX.FTZ R0, R204, R0, !PT ;  /* 0x00000000cc007209 */ /* 0x000fe40007810000 */
[----:B------:R-:W-:Y:S02]  /*4b70*/  FSEL R181, R27, -INF , !P0 ;  /* 0xff8000001bb57808 */ /* 0x000fe40004000000 */
[----:B------:R-:W-:Y:S01]  /*4b80*/  FMNMX.FTZ R0, R184, R0, !PT ;  /* 0x00000000b8007209 */ /* 0x000fe20007810000 */
[----:B------:R-:W-:Y:S01]  /*4b90*/  LDSM.16.MT88.4 R24, [R205+0x4100] ;  /* 0x00410000cd18783b */ /* 0x000fe20000004200 */
[----:B---3--:R-:W-:Y:S02]  /*4ba0*/  FMNMX.FTZ R132, R132, R7, !PT ;  /* 0x0000000784847209 */ /* 0x008fe40007810000 */
[----:B------:R-:W-:Y:S02]  /*4bb0*/  FMNMX.FTZ R0, R181, R0, !PT ;  /* 0x00000000b5007209 */ /* 0x000fe40007810000 */
[----:B------:R-:W-:Y:S01]  /*4bc0*/  LEA R206, R4, R205, 0x1 ;  /* 0x000000cd04ce7211 */ /* 0x000fe200078e08ff */
[----:B------:R-:W1:Y:S04]  /*4bd0*/  SHFL.BFLY PT, R6, R132, 0x1, 0x1f ;  /* 0x0c201f0084067f89 */ /* 0x000e6800000e0000 */
[----:B------:R-:W2:Y:S01]  /*4be0*/  SHFL.BFLY PT, R3, R0, 0x2, 0x1f ;  /* 0x0c401f0000037f89 */ /* 0x000ea200000e0000 */
[----:B------:R-:W-:-:S03]  /*4bf0*/  IMAD R207, R2, 0x2, R206 ;  /* 0x0000000202cf7824 */ /* 0x000fc600078e02ce */
[----:B------:R-:W-:Y:S04]  /*4c00*/  LDSM.16.MT88.4 R44, [R206+0x2100] ;  /* 0x00210000ce2c783b */ /* 0x000fe80000004200 */
[----:B------:R-:W-:Y:S04]  /*4c10*/  LDSM.16.MT88.4 R28, [R207+0x100] ;  /* 0x00010000cf1c783b */ /* 0x000fe80000004200 */
[----:B------:R-:W-:Y:S01]  /*4c20*/  LDSM.16.MT88.4 R32, [R207+0x2100] ;  /* 0x00210000cf20783b */ /* 0x000fe20000004200 */
[----:B-1----:R-:W-:Y:S02]  /*4c30*/  FMNMX.FTZ R132, R132, R6, !PT ;  /* 0x0000000684847209 */ /* 0x002fe40007810000 */
[----:B--2---:R-:W-:-:S03]  /*4c40*/  FMNMX.FTZ R0, R0, R3, !PT ;  /* 0x0000000300007209 */ /* 0x004fc60007810000 */
[C---:B------:R-:W-:Y:S01]  /*4c50*/  FMUL.FTZ R8, R132.reuse, c[0x0][0x2d0] ;  /* 0x0000b40084087a20 */ /* 0x040fe20000410000 */
[----:B------:R-:W-:Y:S01]  /*4c60*/  FSETP.NEU.FTZ.AND P0, PT, R132, -INF , PT ;  /* 0xff8000008400780b */ /* 0x000fe20003f1d000 */
[----:B------:R-:W1:Y:S03]  /*4c70*/  SHFL.BFLY PT, R6, R0, 0x1, 0x1f ;  /* 0x0c201f0000067f89 */ /* 0x000e6600000e0000 */
[----:B------:R-:W-:-:S05]  /*4c80*/  FSEL R8, R8, RZ, P0 ;  /* 0x000000ff08087208 */ /* 0x000fca0000000000 */
[--C-:B------:R-:W-:Y:S02]  /*4c90*/  FFMA.FTZ R3, R16, c[0x0][0x2d0], -R8.reuse ;  /* 0x0000b40010037a23 */ /* 0x100fe40000010808 */
[--C-:B------:R-:W-:Y:S02]  /*4ca0*/  FFMA.FTZ R2, R60, c[0x0][0x2d0], -R8.reuse ;  /* 0x0000b4003c027a23 */ /* 0x100fe40000010808 */
[----:B------:R2:W-:Y:S08]  /*4cb0*/  MUFU.EX2 R209, R3 ;  /* 0x0000000300d17308 */ /* 0x0005f00000000800 */
[----:B------:R3:W-:Y:S01]  /*4cc0*/  MUFU.EX2 R215, R2 ;  /* 0x0000000200d77308 */ /* 0x0007e20000000800 */
[----:B--2---:R-:W-:-:S07]  /*4cd0*/  FFMA.FTZ R3, R17, c[0x0][0x2d0], -R8 ;  /* 0x0000b40011037a23 */ /* 0x004fce0000010808 */
[----:B------:R1:W-:Y:S01]  /*4ce0*/  MUFU.EX2 R180, R3 ;  /* 0x0000000300b47308 */ /* 0x0003e20000000800 */
[----:B---3--:R-:W-:-:S07]  /*4cf0*/  FFMA.FTZ R2, R61, c[0x0][0x2d0], -R8 ;  /* 0x0000b4003d027a23 */ /* 0x008fce0000010808 */
[----:B------:R2:W-:Y:S01]  /*4d00*/  MUFU.EX2 R212, R2 ;  /* 0x0000000200d47308 */ /* 0x0005e20000000800 */
[----:B-1----:R-:W-:Y:S01]  /*4d10*/  FMNMX.FTZ R3, R0, R6, !PT ;  /* 0x0000000600037209 */ /* 0x002fe20007810000 */
[--C-:B------:R-:W-:Y:S02]  /*4d20*/  FFMA.FTZ R0, R18, c[0x0][0x2d0], -R8.reuse ;  /* 0x0000b40012007a23 */ /* 0x100fe40000010808 */
[----:B------:R-:W-:Y:S01]  /*4d30*/  FFMA.FTZ R6, R19, c[0x0][0x2d0], -R8 ;  /* 0x0000b40013067a23 */ /* 0x000fe20000010808 */
[----:B------:R-:W-:-:S03]  /*4d40*/  FSETP.NEU.FTZ.AND P0, PT, R3, -INF , PT ;  /* 0xff8000000300780b */ /* 0x000fc60003f1d000 */
[----:B------:R1:W-:Y:S01]  /*4d50*/  MUFU.EX2 R218, R0 ;  /* 0x0000000000da7308 */ /* 0x0003e20000000800 */
[----:B------:R-:W3:Y:S01]  /*4d60*/  LDSM.16.MT88.4 R16, [R206+0x100] ;  /* 0x00010000ce10783b */ /* 0x000ee20000004200 */
[----:B--2---:R-:W-:-:S06]  /*4d70*/  FFMA.FTZ R2, R62, c[0x0][0x2d0], -R8 ;  /* 0x0000b4003e027a23 */ /* 0x004fcc0000010808 */
[----:B------:R2:W4:Y:S01]  /*4d80*/  MUFU.EX2 R13, R6 ;  /* 0x00000006000d7308 */ /* 0x0005220000000800 */
[----:B-1----:R-:W-:-:S07]  /*4d90*/  FMUL.FTZ R0, R3, c[0x0][0x2d0] ;  /* 0x0000b40003007a20 */ /* 0x002fce0000410000 */
[----:B------:R1:W-:Y:S01]  /*4da0*/  MUFU.EX2 R210, R2 ;  /* 0x0000000200d27308 */ /* 0x0003e20000000800 */
[----:B------:R-:W-:-:S05]  /*4db0*/  FSEL R0, R0, RZ, P0 ;  /* 0x000000ff00007208 */ /* 0x000fca0000000000 */
[--C-:B------:R-:W-:Y:S02]  /*4dc0*/  FFMA.FTZ R4, R12, c[0x0][0x2d0], -R0.reuse ;  /* 0x0000b4000c047a23 */ /* 0x100fe40000010800 */
[--C-:B--2---:R-:W-:Y:S02]  /*4dd0*/  FFMA.FTZ R6, R9, c[0x0][0x2d0], -R0.reuse ;  /* 0x0000b40009067a23 */ /* 0x104fe40000010800 */
[----:B------:R2:W-:Y:S01]  /*4de0*/  MUFU.EX2 R216, R4 ;  /* 0x0000000400d87308 */ /* 0x0005e20000000800 */
[----:B------:R-:W-:Y:S02]  /*4df0*/  FFMA.FTZ R5, R10, c[0x0][0x2d0], -R0 ;  /* 0x0000b4000a057a23 */ /* 0x000fe40000010800 */
[----:B----4-:R-:W-:Y:S02]  /*4e00*/  IMAD.MOV.U32 R10, RZ, RZ, R13 ;  /* 0x000000ffff0a7224 */ /* 0x010fe400078e000d */
[----:B------:R-:W4:Y:S01]  /*4e10*/  LDSM.16.MT88.4 R12, [R208+0x100] ;  /* 0x00010000d00c783b */ /* 0x000f220000004200 */
[----:B-1----:R-:W-:-:S02]  /*4e20*/  FFMA.FTZ R2, R63, c[0x0][0x2d0], -R8 ;  /* 0x0000b4003f027a23 */ /* 0x002fc40000010808 */
[----:B------:R1:W-:Y:S01]  /*4e30*/  MUFU.EX2 R214, R6 ;  /* 0x0000000600d67308 */ /* 0x0003e20000000800 */
[----:B--2---:R-:W-:-:S07]  /*4e40*/  FFMA.FTZ R4, R11, c[0x0][0x2d0], -R0 ;  /* 0x0000b4000b047a23 */ /* 0x004fce0000010800 */
[----:B------:R-:W2:Y:S01]  /*4e50*/  MUFU.EX2 R9, R5 ;  /* 0x0000000500097308 */ /* 0x000ea20000000800 */
[----:B-1----:R-:W-:-:S07]  /*4e60*/  F2FP.PACK_AB R6, R10, R218 ;  /* 0x000000da0a06723e */ /* 0x002fce00000000ff */
[----:B------:R1:W1:Y:S01]  /*4e70*/  MUFU.EX2 R213, R4 ;  /* 0x0000000400d57308 */ /* 0x0002620000000800 */
[----:B--2---:R-:W-:-:S07]  /*4e80*/  F2FP.PACK_AB R5, R9, R214 ;  /* 0x000000d60905723e */ /* 0x004fce00000000ff */
[----:B------:R2:W2:Y:S01]  /*4e90*/  MUFU.EX2 R217, R2 ;  /* 0x0000000200d97308 */ /* 0x0004a20000000800 */
[----:B-1----:R-:W-:Y:S02]  /*4ea0*/  F2FP.PACK_AB R4, R180, R209 ;  /* 0x000000d1b404723e */ /* 0x002fe400000000ff */
[----:B------:R-:W-:-:S07]  /*4eb0*/  F2FP.PACK_AB R7, R213, R216 ;  /* 0x000000d8d507723e */ /* 0x000fce00000000ff */
[----:B---3--:R-:W-:Y:S01]  /*4ec0*/  HMMA.16816.F32 R56, R4, R16, RZ ;  /* 0x000000100438723c */ /* 0x008fe200000018ff */
[----:B--2---:R-:W-:-:S04]  /*4ed0*/  FFMA.FTZ R2, R48, c[0x0][0x2d0], -R0 ;  /* 0x0000b40030027a23 */ /* 0x004fc80000010800 */
[----:B------:R1:W-:Y:S03]  /*4ee0*/  MUFU.EX2 R211, R2 ;  /* 0x0000000200d37308 */ /* 0x0003e60000000800 */
[C---:B------:R-:W-:Y:S01]  /*4ef0*/  HMMA.16816.F32 R64, R4.reuse, R18, RZ ;  /* 0x000000120440723c */ /* 0x040fe200000018ff */
[----:B------:R-:W2:Y:S07]  /*4f00*/  LDSM.16.MT88.4 R16, [R206+0x4100] ;  /* 0x00410000ce10783b */ /* 0x000eae0000004200 */
[----:B------:R-:W-:Y:S01]  /*4f10*/  HMMA.16816.F32 R76, R4, R20, RZ ;  /* 0x00000014044c723c */ /* 0x000fe200000018ff */
[----:B-1----:R-:W-:-:S07]  /*4f20*/  FFMA.FTZ R2, R51, c[0x0][0x2d0], -R0 ;  /* 0x0000b40033027a23 */ /* 0x002fce0000010800 */
[C---:B------:R-:W-:Y:S01]  /*4f30*/  HMMA.16816.F32 R68, R4.reuse, R22, RZ ;  /* 0x000000160444723c */ /* 0x040fe200000018ff */
[----:B------:R-:W1:Y:S01]  /*4f40*/  LDSM.16.MT88.4 R20, [R207+0x4100] ;  /* 0x00410000cf14783b */ /* 0x000e620000004200 */
[----:B------:R3:W1:Y:S06]  /*4f50*/  MUFU.EX2 R183, R2 ;  /* 0x0000000200b77308 */ /* 0x00066c0000000800 */
[C---:B----4-:R-:W-:Y:S08]  /*4f60*/  HMMA.16816.F32 R52, R4.reuse, R12, RZ ;  /* 0x0000000c0434723c */ /* 0x050ff000000018ff */
[----:B------:R-:W-:Y:S01]  /*4f70*/  HMMA.16816.F32 R92, R4, R14, RZ ;  /* 0x0000000e045c723c */ /* 0x000fe200000018ff */
[----:B------:R-:W4:Y:S01]  /*4f80*/  LDSM.16.MT88.4 R12, [R208+0x4100] ;  /* 0x00410000d00c783b */ /* 0x000f220000004200 */
[----:B---3--:R-:W-:-:S04]  /*4f90*/  FFMA.FTZ R2, R50, c[0x0][0x2d0], -R0 ;  /* 0x0000b40032027a23 */ /* 0x008fc80000010800 */
[----:B------:R3:W-:Y:S02]  /*4fa0*/  MUFU.EX2 R220, R2 ;  /* 0x0000000200dc7308 */ /* 0x0007e40000000800 */
[C---:B------:R-:W-:Y:S08]  /*4fb0*/  HMMA.16816.F32 R104, R4.reuse, R28, RZ ;  /* 0x0000001c0468723c */ /* 0x040ff000000018ff */
[----:B------:R-:W-:Y:S01]  /*4fc0*/  HMMA.16816.F32 R88, R4, R30, RZ ;  /* 0x0000001e0458723c */ /* 0x000fe200000018ff */
[----:B------:R-:W-:Y:S01]  /*4fd0*/  LDSM.16.MT88.4 R28, [R208+0x6100] ;  /* 0x00610000d01c783b */ /* 0x000fe20000004200 */
[----:B---3--:R-:W-:-:S06]  /*4fe0*/  FFMA.FTZ R2, R49, c[0x0][0x2d0], -R0 ;  /* 0x0000b40031027a23 */ /* 0x008fcc0000010800 */
[C---:B------:R-:W-:Y:S01]  /*4ff0*/  HMMA.16816.F32 R124, R4.reuse, R36, RZ ;  /* 0x00000024047c723c */ /* 0x040fe200000018ff */
[----:B------:R-:W3:Y:S07]  /*5000*/  MUFU.EX2 R182, R2 ;  /* 0x0000000200b67308 */ /* 0x000eee0000000800 */
[C---:B------:R-:W-:Y:S01]  /*5010*/  HMMA.16816.F32 R112, R4.reuse, R38, RZ ;  /* 0x000000260470723c */ /* 0x040fe200000018ff */
[----:B------:R-:W1:Y:S07]  /*5020*/  LDSM.16.MT88.4 R36, [R205+0x6100] ;  /* 0x00610000cd24783b */ /* 0x000e6e0000004200 */
[C---:B------:R-:W-:Y:S08]  /*5030*/  HMMA.16816.F32 R100, R4.reuse, R32, RZ ;  /* 0x000000200464723c */ /* 0x040ff000000018ff */
[C---:B------:R-:W-:Y:S01]  /*5040*/  HMMA.16816.F32 R80, R4.reuse, R34, RZ ;  /* 0x000000220450723c */ /* 0x040fe200000018ff */
[----:B------:R-:W3:Y:S07]  /*5050*/  LDSM.16.MT88.4 R32, [R206+0x6100] ;  /* 0x00610000ce20783b */ /* 0x000eee0000004200 */
[C---:B--2---:R-:W-:Y:S08]  /*5060*/  HMMA.16816.F32 R96, R4.reuse, R16, RZ ;  /* 0x000000100460723c */ /* 0x044ff000000018ff */
[C---:B------:R-:W-:Y:S01]  /*5070*/  HMMA.16816.F32 R108, R4.reuse, R18, RZ ;  /* 0x00000012046c723c */ /* 0x040fe200000018ff */
[----:B------:R-:W2:Y:S07]  /*5080*/  LDSM.16.MT88.4 R16, [R207+0x6100] ;  /* 0x00610000cf10783b */ /* 0x000eae0000004200 */
[C---:B------:R-:W-:Y:S08]  /*5090*/  HMMA.16816.F32 R72, R4.reuse, R24, RZ ;  /* 0x000000180448723c */ /* 0x040ff000000018ff */
[C---:B------:R-:W-:Y:S01]  /*50a0*/  HMMA.16816.F32 R84, R4.reuse, R26, RZ ;  /* 0x0000001a0454723c */ /* 0x040fe200000018ff */
[----:B------:R-:W2:Y:S07]  /*50b0*/  LDSM.16.MT88.4 R24, [R205+0x900] ;  /* 0x00090000cd18783b */ /* 0x000eae0000004200 */
[C---:B-1----:R-:W-:Y:S08]  /*50c0*/  HMMA.16816.F32 R148, R4.reuse, R20, RZ ;  /* 0x000000140494723c */ /* 0x042ff000000018ff */
[C---:B------:R-:W-:Y:S01]  /*50d0*/  HMMA.16816.F32 R152, R4.reuse, R22, RZ ;  /* 0x000000160498723c */ /* 0x040fe200000018ff */
[----:B------:R-:W-:Y:S07]  /*50e0*/  LDSM.16.MT88.4 R20, [R206+0x900] ;  /* 0x00090000ce14783b */ /* 0x000fee0000004200 */
[C---:B------:R-:W-:Y:S08]  /*50f0*/  HMMA.16816.F32 R136, R4.reuse, R40, RZ ;  /* 0x000000280488723c */ /* 0x040ff000000018ff */
[C---:B------:R-:W-:Y:S01]  /*5100*/  HMMA.16816.F32 R144, R4.reuse, R42, RZ ;  /* 0x0000002a0490723c */ /* 0x040fe200000018ff */
[----:B------:R-:W1:Y:S07]  /*5110*/  LDSM.16.MT88.4 R40, [R207+0x900] ;  /* 0x00090000cf28783b */ /* 0x000e6e0000004200 */
[C---:B------:R-:W-:Y:S08]  /*5120*/  HMMA.16816.F32 R128, R4.reuse, R44, RZ ;  /* 0x0000002c0480723c */ /* 0x040ff000000018ff */
[C---:B------:R-:W-:Y:S01]  /*5130*/  HMMA.16816.F32 R116, R4.reuse, R46, RZ ;  /* 0x0000002e0474723c */ /* 0x040fe200000018ff */
[----:B------:R-:W-:Y:S07]  /*5140*/  LDSM.16.MT88.4 R44, [R205+0x2900] ;  /* 0x00290000cd2c783b */ /* 0x000fee0000004200 */
[C---:B----4-:R-:W-:Y:S08]  /*5150*/  HMMA.16816.F32 R120, R4.reuse, R12, RZ ;  /* 0x0000000c0478723c */ /* 0x050ff000000018ff */
[C---:B------:R-:W-:Y:S01]  /*5160*/  HMMA.16816.F32 R140, R4.reuse, R14, RZ ;  /* 0x0000000e048c723c */ /* 0x040fe200000018ff */
[----:B------:R-:W4:Y:S07]  /*5170*/  LDSM.16.MT88.4 R12, [R208+0x900] ;  /* 0x00090000d00c783b */ /* 0x000f2e0000004200 */
[C---:B------:R-:W-:Y:S08]  /*5180*/  HMMA.16816.F32 R156, R4.reuse, R36, RZ ;  /* 0x00000024049c723c */ /* 0x040ff000000018ff */
[C---:B------:R-:W-:Y:S01]  /*5190*/  HMMA.16816.F32 R160, R4.reuse, R38, RZ ;  /* 0x0000002604a0723c */ /* 0x040fe200000018ff */
[----:B------:R-:W-:Y:S07]  /*51a0*/  LDSM.16.MT88.4 R36, [R206+0x2900] ;  /* 0x00290000ce24783b */ /* 0x000fee0000004200 */
[C---:B---3--:R-:W-:Y:S08]  /*51b0*/  HMMA.16816.F32 R168, R4.reuse, R32, RZ ;  /* 0x0000002004a8723c */ /* 0x048ff000000018ff */
[C---:B------:R-:W-:Y:S01]  /*51c0*/  HMMA.16816.F32 R172, R4.reuse, R34, RZ ;  /* 0x0000002204ac723c */ /* 0x040fe200000018ff */
[----:B------:R-:W-:Y:S07]  /*51d0*/  LDSM.16.MT88.4 R32, [R208+0x2900] ;  /* 0x00290000d020783b */ /* 0x000fee0000004200 */
[C---:B------:R-:W-:Y:S08]  /*51e0*/  HMMA.16816.F32 R196, R4.reuse, R28, RZ ;  /* 0x0000001c04c4723c */ /* 0x040ff000000018ff */
[C---:B------:R-:W-:Y:S08]  /*51f0*/  HMMA.16816.F32 R200, R4.reuse, R30, RZ ;  /* 0x0000001e04c8723c */ /* 0x040ff000000018ff */
[C---:B--2---:R-:W-:Y:S08]  /*5200*/  HMMA.16816.F32 R188, R4.reuse, R16, RZ ;  /* 0x0000001004bc723c */ /* 0x044ff000000018ff */
[----:B------:R-:W-:Y:S07]  /*5210*/  HMMA.16816.F32 R240, R4, R18, RZ ;  /* 0x0000001204f0723c */ /* 0x000fee00000018ff */
[----:B------:R-:W-:-:S02]  /*5220*/  F2FP.PACK_AB R4, R212, R215 ;  /* 0x000000d7d404723e */ /* 0x000fc400000000ff */
[----:B------:R-:W-:Y:S02]  /*5230*/  F2FP.PACK_AB R6, R217, R210 ;  /* 0x000000d2d906723e */ /* 0x000fe400000000ff */
[----:B------:R-:W-:Y:S02]  /*5240*/  F2FP.PACK_AB R5, R183, R211 ;  /* 0x000000d3b705723e */ /* 0x000fe400000000ff */
[----:B------:R-:W-:-:S03]  /*5250*/  F2FP.PACK_AB R7, R182, R220 ;  /* 0x000000dcb607723e */ /* 0x000fc600000000ff */
[----:B------:R-:W-:Y:S01]  /*5260*/  MOV R62, R189 ;  /* 0x000000bd003e7202 */ /* 0x000fe20000000f00 */
[----:B------:R-:W-:Y:S01]  /*5270*/  IMAD.MOV.U32 R61, RZ, RZ, R190 ;  /* 0x000000ffff3d7224 */ /* 0x000fe200078e00be */
[----:B------:R-:W-:Y:S01]  /*5280*/  MOV R51, R188 ;  /* 0x000000bc00337202 */ /* 0x000fe20000000f00 */
[----:B------:R-:W-:Y:S01]  /*5290*/  IMAD.MOV.U32 R60, RZ, RZ, R191 ;  /* 0x000000ffff3c7224 */ /* 0x000fe200078e00bf */
[C---:B------:R-:W-:Y:S08]  /*52a0*/  HMMA.16816.F32 R16, R4.reuse, R26, R68 ;  /* 0x0000001a0410723c */ /* 0x040ff00000001844 */
[C---:B------:R-:W-:Y:S01]  /*52b0*/  HMMA.16816.F32 R28, R4.reuse, R24, R76 ;  /* 0x00000018041c723c */ /* 0x040fe2000000184c */
[----:B------:R-:W-:Y:S07]  /*52c0*/  LDSM.16.MT88.4 R24, [R207+0x4900] ;  /* 0x00490000cf18783b */ /* 0x000fee0000004200 */
[C---:B-1----:R-:W-:Y:S07]  /*52d0*/  HMMA.16816.F32 R248, R4.reuse, R40, R104 ;  /* 0x0000002804f8723c */ /* 0x042fee0000001868 */
[----:B------:R-:W-:Y:S01]  /*52e0*/  IMAD.MOV.U32 R105, RZ, RZ, R62 ;  /* 0x000000ffff697224 */ /* 0x000fe200078e003e */
[----:B------:R-:W-:Y:S01]  /*52f0*/  MOV R70, R19 ;  /* 0x0000001300467202 */ /* 0x000fe20000000f00 */
[----:B------:R-:W-:Y:S01]  /*5300*/  IMAD.MOV.U32 R71, RZ, RZ, R18 ;  /* 0x000000ffff477224 */ /* 0x000fe200078e0012 */
[----:B----4-:R-:W-:Y:S01]  /*5310*/  HMMA.16816.F32 R232, R4, R12, R52 ;  /* 0x0000000c04e8723c */ /* 0x010fe20000001834 */
[----:B------:R-:W-:Y:S01]  /*5320*/  IMAD.MOV.U32 R69, RZ, RZ, R16 ;  /* 0x000000ffff457224 */ /* 0x000fe200078e0010 */
[----:B------:R-:W-:Y:S01]  /*5330*/  MOV R107, R60 ;  /* 0x0000003c006b7202 */ /* 0x000fe20000000f00 */
[----:B------:R-:W-:-:S02]  /*5340*/  IMAD.MOV.U32 R68, RZ, RZ, R17 ;  /* 0x000000ffff447224 */ /* 0x000fc400078e0011 */
[----:B------:R-:W-:Y:S01]  /*5350*/  IMAD.MOV.U32 R106, RZ, RZ, R61 ;  /* 0x000000ffff6a7224 */ /* 0x000fe200078e003d */
[----:B------:R-:W-:Y:S01]  /*5360*/  MOV R76, R28 ;  /* 0x0000001c004c7202 */ /* 0x000fe20000000f00 */
[----:B------:R-:W-:Y:S01]  /*5370*/  IMAD.MOV.U32 R78, RZ, RZ, R30 ;  /* 0x000000ffff4e7224 */ /* 0x000fe200078e001e */
[C---:B------:R-:W-:Y:S01]  /*5380*/  HMMA.16816.F32 R16, R4.reuse, R20, R56 ;  /* 0x000000140410723c */ /* 0x040fe20000001838 */
[----:B------:R-:W-:Y:S02]  /*5390*/  IMAD.MOV.U32 R77, RZ, RZ, R31 ;  /* 0x000000ffff4d7224 */ /* 0x000fe400078e001f */
[----:B------:R-:W-:Y:S02]  /*53a0*/  IMAD.MOV.U32 R63, RZ, RZ, R29 ;  /* 0x000000ffff3f7224 */ /* 0x000fe400078e001d */
[----:B------:R-:W-:Y:S01]  /*53b0*/  LDSM.16.MT88.4 R28, [R207+0x2900] ;  /* 0x00290000cf1c783b */ /* 0x000fe20000004200 */
[----:B------:R-:W-:Y:S02]  /*53c0*/  IMAD.MOV.U32 R104, RZ, RZ, R51 ;  /* 0x000000ffff687224 */ /* 0x000fe400078e0033 */
[C---:B------:R-:W-:Y:S01]  /*53d0*/  HMMA.16816.F32 R192, R4.reuse, R14, R92 ;  /* 0x0000000e04c0723c */ /* 0x040fe2000000185c */
[----:B------:R-:W1:Y:S06]  /*53e0*/  LDSM.16.MT88.4 R12, [R208+0x4900] ;  /* 0x00490000d00c783b */ /* 0x000e6c0000004200 */
[----:B------:R-:W-:Y:S01]  /*53f0*/  IMAD.MOV.U32 R92, RZ, RZ, R69 ;  /* 0x000000ffff5c7224 */ /* 0x000fe200078e0045 */
[C---:B------:R-:W-:Y:S01]  /*5400*/  HMMA.16816.F32 R236, R4.reuse, R22, R64 ;  /* 0x0000001604ec723c */ /* 0x040fe20000001840 */
[----:B------:R-:W2:Y:S07]  /*5410*/  LDSM.16.MT88.4 R20, [R205+0x4900] ;  /* 0x00490000cd14783b */ /* 0x000eae0000004200 */
[----:B------:R-:W-:Y:S01]  /*5420*/  MOV R58, R18 ;  /* 0x00000012003a7202 */ /* 0x000fe20000000f00 */
[----:B------:R-:W-:Y:S01]  /*5430*/  IMAD.MOV.U32 R57, RZ, RZ, R19 ;  /* 0x000000ffff397224 */ /* 0x000fe200078e0013 */
[----:B------:R-:W-:Y:S01]  /*5440*/  MOV R221, R16 ;  /* 0x0000001000dd7202 */ /* 0x000fe20000000f00 */
[----:B------:R-:W-:Y:S01]  /*5450*/  IMAD.MOV.U32 R56, RZ, RZ, R17 ;  /* 0x000000ffff387224 */ /* 0x000fe200078e0011 */
[----:B------:R-:W-:Y:S01]  /*5460*/  HMMA.16816.F32 R244, R4, R44, R136 ;  /* 0x0000002c04f4723c */ /* 0x000fe20000001888 */
[----:B------:R-:W-:Y:S01]  /*5470*/  MOV R94, R58 ;  /* 0x0000003a005e7202 */ /* 0x000fe20000000f00 */
[----:B------:R-:W-:-:S02]  /*5480*/  IMAD.MOV.U32 R95, RZ, RZ, R57 ;  /* 0x000000ffff5f7224 */ /* 0x000fc400078e0039 */
[----:B------:R-:W-:-:S03]  /*5490*/  IMAD.MOV.U32 R93, RZ, RZ, R56 ;  /* 0x000000ffff5d7224 */ /* 0x000fc600078e0038 */
[----:B------:R-:W-:Y:S01]  /*54a0*/  IMAD.MOV.U32 R138, RZ, RZ, R78 ;  /* 0x000000ffff8a7224 */ /* 0x000fe200078e004e */
[----:B------:R-:W-:Y:S01]  /*54b0*/  HMMA.16816.F32 R16, R4, R42, R88 ;  /* 0x0000002a0410723c */ /* 0x000fe20000001858 */
[----:B------:R-:W-:Y:S01]  /*54c0*/  IMAD.MOV.U32 R139, RZ, RZ, R77 ;  /* 0x000000ffff8b7224 */ /* 0x000fe200078e004d */
[----:B------:R-:W-:Y:S01]  /*54d0*/  MOV R136, R76 ;  /* 0x0000004c00887202 */ /* 0x000fe20000000f00 */
[----:B------:R-:W-:-:S05]  /*54e0*/  IMAD.MOV.U32 R137, RZ, RZ, R63 ;  /* 0x000000ffff897224 */ /* 0x000fca00078e003f */
[C---:B------:R-:W-:Y:S07]  /*54f0*/  HMMA.16816.F32 R40, R4.reuse, R46, R144 ;  /* 0x0000002e0428723c */ /* 0x040fee0000001890 */
[----:B------:R-:W-:Y:S01]  /*5500*/  MOV R147, R71 ;  /* 0x0000004700937202 */ /* 0x000fe20000000f00 */
[----:B-1----:R-:W-:Y:S01]  /*5510*/  HMMA.16816.F32 R76, R4, R12, R120 ;  /* 0x0000000c044c723c */ /* 0x002fe20000001878 */
[----:B------:R-:W-:-:S07]  /*5520*/  MOV R146, R68 ;  /* 0x0000004400927202 */ /* 0x000fce0000000f00 */
[----:B------:R-:W-:Y:S01]  /*5530*/  IMAD.MOV.U32 R2, RZ, RZ, R17 ;  /* 0x000000ffff027224 */ /* 0x000fe200078e0011 */
[C---:B------:R-:W-:Y:S01]  /*5540*/  HMMA.16816.F32 R188, R4.reuse, R34, R112 ;  /* 0x0000002204bc723c */ /* 0x040fe20000001870 */
[----:B------:R-:W-:Y:S01]  /*5550*/  IMAD.MOV.U32 R50, RZ, RZ, R18 ;  /* 0x000000ffff327224 */ /* 0x000fe200078e0012 */
[----:B------:R-:W-:Y:S01]  /*5560*/  MOV R48, R16 ;  /* 0x0000001000307202 */ /* 0x000fe20000000f00 */
[----:B------:R-:W-:Y:S02]  /*5570*/  IMAD.MOV.U32 R49, RZ, RZ, R19 ;  /* 0x000000ffff317224 */ /* 0x000fe400078e0013 */
[----:B------:R-:W1:Y:S02]  /*5580*/  LDSM.16.MT88.4 R16, [R206+0x4900] ;  /* 0x00490000ce10783b */ /* 0x000e640000004200 */
[----:B------:R-:W-:Y:S01]  /*5590*/  IMAD.MOV.U32 R47, RZ, RZ, R40 ;  /* 0x000000ffff2f7224 */ /* 0x000fe200078e0028 */
[----:B------:R-:W-:Y:S01]  /*55a0*/  MOV R46, R41 ;  /* 0x00000029002e7202 */ /* 0x000fe20000000f00 */
[----:B------:R-:W-:Y:S01]  /*55b0*/  IMAD.MOV.U32 R45, RZ, RZ, R42 ;  /* 0x000000ffff2d7224 */ /* 0x000fe200078e002a */
[----:B------:R-:W-:Y:S01]  /*55c0*/  HMMA.16816.F32 R56, R4, R26, R152 ;  /* 0x0000001a0438723c */ /* 0x000fe20000001898 */
[----:B------:R-:W-:-:S02]  /*55d0*/  IMAD.MOV.U32 R44, RZ, RZ, R43 ;  /* 0x000000ffff2c7224 */ /* 0x000fc400078e002b */
[----:B------:R-:W-:Y:S02]  /*55e0*/  IMAD.MOV.U32 R112, RZ, RZ, R2 ;  /* 0x000000ffff707224 */ /* 0x000fe400078e0002 */
[----:B------:R-:W-:Y:S02]  /*55f0*/  IMAD.MOV.U32 R113, RZ, RZ, R50 ;  /* 0x000000ffff717224 */ /* 0x000fe400078e0032 */
[----:B------:R-:W-:Y:S01]  /*5600*/  FFMA.FTZ R2, R165, c[0x0][0x2d0], -R8 ;  /* 0x0000b400a5027a23 */ /* 0x000fe20000010808 */
[----:B------:R-:W-:Y:S01]  /*5610*/  HMMA.16816.F32 R40, R4, R36, R128 ;  /* 0x000000240428723c */ /* 0x000fe20000001880 */
[----:B------:R-:W-:Y:S02]  /*5620*/  IMAD.MOV.U32 R115, RZ, RZ, R9 ;  /* 0x000000ffff737224 */ /* 0x000fe400078e0009 */
[----:B------:R-:W-:-:S05]  /*5630*/  IMAD.MOV.U32 R114, RZ, RZ, R49 ;  /* 0x000000ffff727224 */ /* 0x000fca00078e0031 */
[C---:B------:R-:W-:Y:S07]  /*5640*/  HMMA.16816.F32 R36, R4.reuse, R38, R116 ;  /* 0x000000260424723c */ /* 0x040fee0000001874 */
[----:B------:R-:W-:Y:S01]  /*5650*/  IMAD.MOV.U32 R117, RZ, RZ, R184 ;  /* 0x000000ffff757224 */ /* 0x000fe200078e00b8 */
[----:B------:R-:W-:Y:S01]  /*5660*/  MOV R116, R183 ;  /* 0x000000b700747202 */ /* 0x000fe20000000f00 */
[C---:B------:R-:W-:Y:S07]  /*5670*/  HMMA.16816.F32 R184, R4.reuse, R28, R100 ;  /* 0x0000001c04b8723c */ /* 0x040fee0000001864 */
[----:B------:R-:W-:Y:S01]  /*5680*/  MOV R53, R42 ;  /* 0x0000002a00357202 */ /* 0x000fe20000000f00 */
[----:B------:R-:W-:Y:S01]  /*5690*/  IMAD.MOV.U32 R52, RZ, RZ, R41 ;  /* 0x000000ffff347224 */ /* 0x000fe200078e0029 */
[----:B------:R-:W-:Y:S01]  /*56a0*/  MOV R144, R40 ;  /* 0x0000002800907202 */ /* 0x000fe20000000f00 */
[----:B------:R-:W-:Y:S01]  /*56b0*/  IMAD.MOV.U32 R145, RZ, RZ, R43 ;  /* 0x000000ffff917224 */ /* 0x000fe200078e002b */
[----:B------:R-:W-:Y:S01]  /*56c0*/  MOV R102, R180 ;  /* 0x000000b400667202 */ /* 0x000fe20000000f00 */
[----:B------:R-:W-:Y:S01]  /*56d0*/  IMAD.MOV.U32 R43, RZ, RZ, R70 ;  /* 0x000000ffff2b7224 */ /* 0x000fe200078e0046 */
[C---:B--2---:R-:W-:Y:S01]  /*56e0*/  HMMA.16816.F32 R128, R4.reuse, R20, R72 ;  /* 0x000000140480723c */ /* 0x044fe20000001848 */
        /* <DEDUP_REMOVED lines=10> */
[----:B------:R-:W-:Y:S01]  /*5790*/  MOV R165, R121 ;  /* 0x0000007900a57202 */ /* 0x000fe20000000f00 */
[----:B------:R-:W-:Y:S01]  /*57a0*/  IMAD.MOV.U32 R121, RZ, RZ, R112 ;  /* 0x000000ffff797224 */ /* 0x000fe200078e0070 */
[----:B------:R-:W2:Y:S01]  /*57b0*/  LDSM.16.MT88.4 R36, [R205+0x6900] ;  /* 0x00690000cd24783b */ /* 0x000ea20000004200 */
[----:B------:R-:W-:-:S02]  /*57c0*/  IMAD.MOV.U32 R112, RZ, RZ, R47 ;  /* 0x000000ffff707224 */ /* 0x000fc400078e002f */
[----:B------:R-:W-:Y:S01]  /*57d0*/  IMAD.MOV.U32 R140, RZ, RZ, R102 ;  /* 0x000000ffff8c7224 */ /* 0x000fe200078e0066 */
[C---:B------:R-:W-:Y:S01]  /*57e0*/  HMMA.16816.F32 R68, R4.reuse, R24, R148 ;  /* 0x000000180444723c */ /* 0x040fe20000001894 */
[----:B------:R-:W-:Y:S01]  /*57f0*/  IMAD.MOV.U32 R142, RZ, RZ, R116 ;  /* 0x000000ffff8e7224 */ /* 0x000fe200078e0074 */
[----:B------:R-:W-:Y:S01]  /*5800*/  MOV R143, R117 ;  /* 0x00000075008f7202 */ /* 0x000fe20000000f00 */
[----:B------:R-:W-:Y:S01]  /*5810*/  IMAD.MOV.U32 R116, RZ, RZ, R144 ;  /* 0x000000ffff747224 */ /* 0x000fe200078e0090 */
[----:B------:R-:W-:Y:S01]  /*5820*/  MOV R144, R221 ;  /* 0x000000dd00907202 */ /* 0x000fe20000000f00 */
[----:B------:R-:W-:Y:S01]  /*5830*/  IMAD.MOV.U32 R141, RZ, RZ, R115 ;  /* 0x000000ffff8d7224 */ /* 0x000fe200078e0073 */
[----:B------:R4:W5:Y:S01]  /*5840*/  LDL.LU R221, [R1+0x8c] ;  /* 0x00008c0001dd7983 */ /* 0x0009620000300800 */
[----:B------:R-:W-:Y:S01]  /*5850*/  IMAD.MOV.U32 R148, RZ, RZ, R122 ;  /* 0x000000ffff947224 */ /* 0x000fe200078e007a */
[C---:B-1----:R-:W-:Y:S01]  /*5860*/  HMMA.16816.F32 R88, R4.reuse, R16, R96 ;  /* 0x000000100458723c */ /* 0x042fe20000001860 */
[----:B------:R-:W-:Y:S01]  /*5870*/  IMAD.MOV.U32 R149, RZ, RZ, R123 ;  /* 0x000000ffff957224 */ /* 0x000fe200078e007b */
[----:B------:R1:W4:Y:S01]  /*5880*/  MUFU.EX2 R99, R2 ;  /* 0x0000000200637308 */ /* 0x0003220000000800 */
[----:B------:R-:W-:Y:S01]  /*5890*/  IMAD.MOV.U32 R122, RZ, RZ, R113 ;  /* 0x000000ffff7a7224 */ /* 0x000fe200078e0071 */
[----:B------:R-:W-:Y:S01]  /*58a0*/  MOV R113, R46 ;  /* 0x0000002e00717202 */ /* 0x000fe20000000f00 */
[----:B------:R-:W-:Y:S01]  /*58b0*/  IMAD.MOV.U32 R117, RZ, RZ, R118 ;  /* 0x000000ffff757224 */ /* 0x000fe200078e0076 */
[----:B------:R-:W-:Y:S01]  /*58c0*/  LDSM.16.MT88.4 R12, [R207+0x6900] ;  /* 0x00690000cf0c783b */ /* 0x000fe20000004200 */
[----:B------:R-:W-:Y:S01]  /*58d0*/  IMAD.MOV.U32 R153, RZ, RZ, R148 ;  /* 0x000000ffff997224 */ /* 0x000fe200078e0094 */
[----:B------:R-:W-:Y:S01]  /*58e0*/  MOV R148, R140 ;  /* 0x0000008c00947202 */ /* 0x000fe20000000f00 */
[C---:B------:R-:W-:Y:S01]  /*58f0*/  HMMA.16816.F32 R64, R4.reuse, R32, R124 ;  /* 0x000000200440723c */ /* 0x040fe2000000187c */
[----:B------:R-:W-:Y:S01]  /*5900*/  MOV R154, R149 ;  /* 0x00000095009a7202 */ /* 0x000fe20000000f00 */
[----:B------:R-:W-:Y:S01]  /*5910*/  IMAD.MOV.U32 R149, RZ, RZ, R141 ;  /* 0x000000ffff957224 */ /* 0x000fe200078e008d */
[----:B------:R-:W-:Y:S01]  /*5920*/  MOV R140, R112 ;  /* 0x00000070008c7202 */ /* 0x000fe20000000f00 */
[----:B------:R-:W-:Y:S01]  /*5930*/  IMAD.MOV.U32 R141, RZ, RZ, R113 ;  /* 0x000000ffff8d7224 */ /* 0x000fe200078e0071 */
[----:B------:R-:W-:Y:S01]  /*5940*/  MOV R112, R116 ;  /* 0x0000007400707202 */ /* 0x000fe20000000f00 */
[----:B------:R-:W-:Y:S01]  /*5950*/  IMAD.MOV.U32 R113, RZ, RZ, R117 ;  /* 0x000000ffff717224 */ /* 0x000fe200078e0075 */
[----:B------:R-:W-:Y:S01]  /*5960*/  MOV R116, R220 ;  /* 0x000000dc00747202 */ /* 0x000fe20000000f00 */
[----:B------:R-:W4:Y:S01]  /*5970*/  LDSM.16.MT88.4 R32, [R206+0x6900] ;  /* 0x00690000ce20783b */ /* 0x000f220000004200 */
[----:B-1----:R-:W-:Y:S01]  /*5980*/  FFMA.FTZ R2, R166, c[0x0][0x2d0], -R8 ;  /* 0x0000b400a6027a23 */ /* 0x002fe20000010808 */
[----:B------:R-:W-:Y:S01]  /*5990*/  HMMA.16816.F32 R84, R4, R22, R84 ;  /* 0x000000160454723c */ /* 0x000fe20000001854 */
[----:B------:R-:W-:Y:S01]  /*59a0*/  IMAD.MOV.U32 R100, RZ, RZ, R182 ;  /* 0x000000ffff647224 */ /* 0x000fe200078e00b6 */
[----:B------:R1:W5:Y:S01]  /*59b0*/  LDL.LU R220, [R1+0x88] ;  /* 0x0000880001dc7983 */ /* 0x0003620000300800 */
[----:B------:R4:W-:Y:S01]  /*59c0*/  MUFU.EX2 R166, R2 ;  /* 0x0000000200a67308 */ /* 0x0009e20000000800 */
[----:B------:R-:W-:-:S02]  /*59d0*/  IMAD.MOV.U32 R101, RZ, RZ, R181 ;  /* 0x000000ffff657224 */ /* 0x000fc400078e00b5 */
[----:B------:R-:W3:Y:S01]  /*59e0*/  LDL.LU R117, [R1+0x50] ;  /* 0x0000500001757983 */ /* 0x000ee20000300800 */
[----:B------:R-:W-:Y:S02]  /*59f0*/  IMAD.MOV.U32 R120, RZ, RZ, R11 ;  /* 0x000000ffff787224 */ /* 0x000fe400078e000b */
[----:B------:R-:W-:Y:S01]  /*5a00*/  IMAD.MOV.U32 R119, RZ, RZ, R53 ;  /* 0x000000ffff777224 */ /* 0x000fe200078e0035 */
[----:B------:R-:W1:Y:S01]  /*5a10*/  LDSM.16.MT88.4 R20, [R208+0x6900] ;  /* 0x00690000d014783b */ /* 0x000e620000004200 */
[C---:B--2---:R-:W-:Y:S03]  /*5a20*/  HMMA.16816.F32 R60, R4.reuse, R36, R156 ;  /* 0x00000024043c723c */ /* 0x044fe6000000189c */
[----:B------:R-:W2:Y:S01]  /*5a30*/  LDSM.16.MT88.4 R24, [R206+0x1100] ;  /* 0x00110000ce18783b */ /* 0x000ea20000004200 */
[----:B------:R-:W-:Y:S01]  /*5a40*/  MOV R123, R114 ;  /* 0x00000072007b7202 */ /* 0x000fe20000000f00 */
[----:B------:R-:W-:Y:S01]  /*5a50*/  IMAD.MOV.U32 R115, RZ, RZ, R44 ;  /* 0x000000ffff737224 */ /* 0x000fe200078e002c */
[----:B------:R-:W-:Y:S01]  /*5a60*/  MOV R126, R65 ;  /* 0x00000041007e7202 */ /* 0x000fe20000000f00 */
[----:B------:R-:W-:Y:S01]  /*5a70*/  IMAD.MOV.U32 R152, RZ, RZ, R165 ;  /* 0x000000ffff987224 */ /* 0x000fe200078e00a5 */
[----:B------:R-:W-:Y:S01]  /*5a80*/  MOV R150, R100 ;  /* 0x0000006400967202 */ /* 0x000fe20000000f00 */
[----:B----4-:R-:W-:Y:S01]  /*5a90*/  FFMA.FTZ R2, R167, c[0x0][0x2d0], -R8 ;  /* 0x0000b400a7027a23 */ /* 0x010fe20000010808 */
[----:B------:R-:W-:Y:S01]  /*5aa0*/  HMMA.16816.F32 R180, R4, R30, R80 ;  /* 0x0000001e04b4723c */ /* 0x000fe20000001850 */
[----:B------:R-:W-:-:S02]  /*5ab0*/  IMAD.MOV.U32 R155, RZ, RZ, R120 ;  /* 0x000000ffff9b7224 */ /* 0x000fc400078e0078 */
[----:B------:R-:W-:Y:S01]  /*5ac0*/  IMAD.MOV.U32 R151, RZ, RZ, R101 ;  /* 0x000000ffff977224 */ /* 0x000fe200078e0065 */
[----:B------:R4:W1:Y:S01]  /*5ad0*/  MUFU.EX2 R98, R2 ;  /* 0x0000000200627308 */ /* 0x0008620000000800 */
[----:B------:R-:W-:Y:S01]  /*5ae0*/  IMAD.MOV.U32 R118, RZ, RZ, R119 ;  /* 0x000000ffff767224 */ /* 0x000fe200078e0077 */
[----:B------:R-:W-:Y:S01]  /*5af0*/  MOV R119, R145 ;  /* 0x0000009100777202 */ /* 0x000fe20000000f00 */
[----:B------:R-:W-:Y:S01]  /*5b00*/  IMAD.MOV.U32 R114, RZ, RZ, R45 ;  /* 0x000000ffff727224 */ /* 0x000fe200078e002d */
[----:B------:R-:W-:Y:S01]  /*5b10*/  MOV R159, R155 ;  /* 0x0000009b009f7202 */ /* 0x000fe20000000f00 */
[----:B------:R-:W-:Y:S01]  /*5b20*/  IMAD.MOV.U32 R165, RZ, RZ, R150 ;  /* 0x000000ffffa57224 */ /* 0x000fe200078e0096 */
[----:B------:R-:W-:Y:S01]  /*5b30*/  HMMA.16816.F32 R80, R4, R18, R108 ;  /* 0x000000120450723c */ /* 0x000fe2000000186c */
[----:B------:R-:W-:Y:S01]  /*5b40*/  MOV R156, R152 ;  /* 0x00000098009c7202 */ /* 0x000fe20000000f00 */
[----:B------:R-:W-:Y:S01]  /*5b50*/  IMAD.MOV.U32 R157, RZ, RZ, R153 ;  /* 0x000000ffff9d7224 */ /* 0x000fe200078e0099 */
[----:B------:R-:W-:Y:S01]  /*5b60*/  MOV R158, R154 ;  /* 0x0000009a009e7202 */ /* 0x000fe20000000f00 */
[----:B------:R-:W-:Y:S01]  /*5b70*/  IMAD.MOV.U32 R127, RZ, RZ, R64 ;  /* 0x000000ffff7f7224 */ /* 0x000fe200078e0040 */
[----:B------:R-:W2:Y:S01]  /*5b80*/  LDSM.16.MT88.4 R28, [R205+0x1100] ;  /* 0x00110000cd1c783b */ /* 0x000ea20000004200 */
[----:B------:R-:W-:-:S02]  /*5b90*/  IMAD.MOV.U32 R125, RZ, RZ, R66 ;  /* 0x000000ffff7d7224 */ /* 0x000fc400078e0042 */
[C---:B------:R-:W-:Y:S01]  /*5ba0*/  HMMA.16816.F32 R48, R4.reuse, R34, R172 ;  /* 0x000000220430723c */ /* 0x040fe200000018ac */
[----:B------:R-:W-:Y:S02]  /*5bb0*/  IMAD.MOV.U32 R124, RZ, RZ, R67 ;  /* 0x000000ffff7c7224 */ /* 0x000fe400078e0043 */
[----:B----4-:R-:W-:Y:S01]  /*5bc0*/  FFMA.FTZ R2, R176, c[0x0][0x2d0], -R8 ;  /* 0x0000b400b0027a23 */ /* 0x010fe20000010808 */
[----:B------:R-:W-:Y:S01]  /*5bd0*/  MOV R150, R142 ;  /* 0x0000008e00967202 */ /* 0x000fe20000000f00 */
[----:B------:R-:W-:Y:S01]  /*5be0*/  IMAD.MOV.U32 R155, RZ, RZ, R151 ;  /* 0x000000ffff9b7224 */ /* 0x000fe200078e0097 */
[----:B------:R-:W-:Y:S01]  /*5bf0*/  MOV R110, R147 ;  /* 0x00000093006e7202 */ /* 0x000fe20000000f00 */
[----:B------:R4:W2:Y:S01]  /*5c00*/  MUFU.EX2 R9, R2 ;  /* 0x0000000200097308 */ /* 0x0008a20000000800 */
[----:B------:R-:W-:Y:S01]  /*5c10*/  IMAD.MOV.U32 R151, RZ, RZ, R143 ;  /* 0x000000ffff977224 */ /* 0x000fe200078e008f */
[----:B------:R-:W-:Y:S01]  /*5c20*/  MOV R142, R114 ;  /* 0x00000072008e7202 */ /* 0x000fe20000000f00 */
[----:B------:R-:W-:Y:S01]  /*5c30*/  IMAD.MOV.U32 R172, RZ, RZ, R99 ;  /* 0x000000ffffac7224 */ /* 0x000fe200078e0063 */
[----:B-1----:R-:W-:Y:S01]  /*5c40*/  MOV R173, R98 ;  /* 0x0000006200ad7202 */ /* 0x002fe20000000f00 */
        /* <DEDUP_REMOVED lines=8> */
[----:B------:R-:W1:Y:S01]  /*5cd0*/  LDSM.16.MT88.4 R16, [R208+0x1100] ;  /* 0x00110000d010783b */ /* 0x000e620000004200 */
[----:B------:R-:W-:-:S02]  /*5ce0*/  IMAD.MOV.U32 R111, RZ, RZ, R43 ;  /* 0x000000ffff6f7224 */ /* 0x000fc400078e002b */
[----:B----4-:R-:W-:Y:S01]  /*5cf0*/  FFMA.FTZ R2, R134, c[0x0][0x2d0], -R0 ;  /* 0x0000b40086027a23 */ /* 0x010fe20000010800 */
[----:B------:R-:W-:Y:S01]  /*5d00*/  MOV R114, R118 ;  /* 0x0000007600727202 */ /* 0x000fe20000000f00 */
[----:B------:R-:W-:Y:S01]  /*5d10*/  IMAD.MOV.U32 R143, RZ, RZ, R115 ;  /* 0x000000ffff8f7224 */ /* 0x000fe200078e0073 */
[----:B------:R-:W-:Y:S01]  /*5d20*/  MOV R154, R150 ;  /* 0x00000096009a7202 */ /* 0x000fe20000000f00 */
[----:B------:R4:W-:Y:S01]  /*5d30*/  MUFU.EX2 R252, R2 ;  /* 0x0000000200fc7308 */ /* 0x0009e20000000800 */
[----:B------:R-:W-:Y:S01]  /*5d40*/  IMAD.MOV.U32 R159, RZ, RZ, R155 ;  /* 0x000000ffff9f7224 */ /* 0x000fe200078e009b */
[----:B------:R-:W-:Y:S01]  /*5d50*/  MOV R148, R140 ;  /* 0x0000008c00947202 */ /* 0x000fe20000000f00 */
[----:B------:R-:W-:Y:S01]  /*5d60*/  IMAD.MOV.U32 R146, RZ, RZ, R94 ;  /* 0x000000ffff927224 */ /* 0x000fe200078e005e */
[C---:B------:R-:W-:Y:S01]  /*5d70*/  HMMA.16816.F32 R64, R4.reuse, R32, R168 ;  /* 0x000000200440723c */ /* 0x040fe200000018a8 */
[----:B------:R-:W-:Y:S01]  /*5d80*/  IMAD.MOV.U32 R153, RZ, RZ, R149 ;  /* 0x000000ffff997224 */ /* 0x000fe200078e0095 */
[----:B------:R-:W-:Y:S01]  /*5d90*/  MOV R176, R157 ;  /* 0x0000009d00b07202 */ /* 0x000fe20000000f00 */
[----:B------:R-:W1:Y:S04]  /*5da0*/  LDSM.16.MT88.4 R40, [R207+0x1100] ;  /* 0x00110000cf28783b */ /* 0x000e680000004200 */
[----:B------:R-:W1:Y:S01]  /*5db0*/  LDSM.16.MT88.4 R44, [R206+0x3100] ;  /* 0x00310000ce2c783b */ /* 0x000e620000004200 */
[----:B------:R-:W-:Y:S03]  /*5dc0*/  HMMA.16816.F32 R96, R4, R20, R196 ;  /* 0x000000140460723c */ /* 0x000fe600000018c4 */
[----:B------:R-:W-:Y:S01]  /*5dd0*/  LDSM.16.MT88.4 R36, [R205+0x3100] ;  /* 0x00310000cd24783b */ /* 0x000fe20000004200 */
[----:B----4-:R-:W-:-:S02]  /*5de0*/  FFMA.FTZ R2, R133, c[0x0][0x2d0], -R0 ;  /* 0x0000b40085027a23 */ /* 0x010fc40000010800 */
[----:B------:R-:W-:Y:S02]  /*5df0*/  IMAD.MOV.U32 R115, RZ, RZ, R119 ;  /* 0x000000ffff737224 */ /* 0x000fe400078e0077 */
[----:B------:R-:W-:Y:S01]  /*5e00*/  IMAD.MOV.U32 R118, RZ, RZ, R219 ;  /* 0x000000ffff767224 */ /* 0x000fe200078e00db */
[----:B------:R4:W1:Y:S01]  /*5e10*/  MUFU.EX2 R134, R2 ;  /* 0x0000000200867308 */ /* 0x0008620000000800 */
[----:B------:R-:W-:Y:S01]  /*5e20*/  MOV R119, R218 ;  /* 0x000000da00777202 */ /* 0x000fe20000000f00 */
[----:B------:R-:W-:Y:S01]  /*5e30*/  IMAD.MOV.U32 R155, RZ, RZ, R151 ;  /* 0x000000ffff9b7224 */ /* 0x000fe200078e0097 */
[----:B------:R-:W-:Y:S01]  /*5e40*/  HMMA.16816.F32 R92, R4, R22, R200 ;  /* 0x00000016045c723c */ /* 0x000fe200000018c8 */
[----:B------:R-:W-:Y:S01]  /*5e50*/  IMAD.MOV.U32 R149, RZ, RZ, R141 ;  /* 0x000000ffff957224 */ /* 0x000fe200078e008d */
[----:B------:R-:W-:Y:S01]  /*5e60*/  MOV R150, R142 ;  /* 0x0000008e00967202 */ /* 0x000fe20000000f00 */
[----:B------:R1:W5:Y:S01]  /*5e70*/  LDL.LU R219, [R1+0x84] ;  /* 0x0000840001db7983 */ /* 0x0003620000300800 */
[----:B------:R-:W-:-:S03]  /*5e80*/  MOV R140, R112 ;  /* 0x00000070008c7202 */ /* 0x000fc60000000f00 */
[----:B------:R-:W1:Y:S01]  /*5e90*/  LDSM.16.MT88.4 R32, [R208+0x3100] ;  /* 0x00310000d020783b */ /* 0x000e620000004200 */
[--C-:B----4-:R-:W-:Y:S01]  /*5ea0*/  FFMA.FTZ R2, R135, c[0x0][0x2d0], -R0.reuse ;  /* 0x0000b40087027a23 */ /* 0x110fe20000010800 */
[----:B------:R-:W-:Y:S01]  /*5eb0*/  HMMA.16816.F32 R104, R4, R12, R104 ;  /* 0x0000000c0468723c */ /* 0x000fe20000001868 */
[----:B------:R-:W-:Y:S01]  /*5ec0*/  IMAD.MOV.U32 R151, RZ, RZ, R143 ;  /* 0x000000ffff977224 */ /* 0x000fe200078e008f */
[----:B------:R-:W-:Y:S01]  /*5ed0*/  MOV R142, R114 ;  /* 0x00000072008e7202 */ /* 0x000fe20000000f00 */
[----:B------:R4:W-:Y:S01]  /*5ee0*/  MUFU.EX2 R133, R2 ;  /* 0x0000000200857308 */ /* 0x0009e20000000800 */
[----:B------:R-:W-:Y:S01]  /*5ef0*/  IMAD.MOV.U32 R141, RZ, RZ, R113 ;  /* 0x000000ffff8d7224 */ /* 0x000fe200078e0071 */
[----:B------:R1:W5:Y:S01]  /*5f00*/  LDL.LU R218, [R1+0x80] ;  /* 0x0000800001da7983 */ /* 0x0003620000300800 */
[----:B----4-:R-:W-:-:S05]  /*5f10*/  FFMA.FTZ R2, R164, c[0x0][0x2d0], -R0 ;  /* 0x0000b400a4027a23 */ /* 0x010fca0000010800 */
[----:B------:R-:W4:Y:S01]  /*5f20*/  MUFU.EX2 R11, R2 ;  /* 0x00000002000b7308 */ /* 0x000f220000000800 */
[----:B------:R-:W-:Y:S01]  /*5f30*/  HMMA.16816.F32 R100, R4, R14, R240 ;  /* 0x0000000e0464723c */ /* 0x000fe200000018f0 */
[----:B------:R-:W-:Y:S01]  /*5f40*/  IMAD.MOV.U32 R143, RZ, RZ, R115 ;  /* 0x000000ffff8f7224 */ /* 0x000fe200078e0073 */
[----:B------:R-:W-:Y:S01]  /*5f50*/  MOV R112, R116 ;  /* 0x0000007400707202 */ /* 0x000fe20000000f00 */
[----:B------:R-:W-:Y:S01]  /*5f60*/  IMAD.MOV.U32 R115, RZ, RZ, R119 ;  /* 0x000000ffff737224 */ /* 0x000fe200078e0077 */
[----:B------:R-:W-:Y:S01]  /*5f70*/  MOV R114, R118 ;  /* 0x0000007600727202 */ /* 0x000fe20000000f00 */
[----:B------:R-:W-:Y:S01]  /*5f80*/  IMAD.MOV.U32 R196, RZ, RZ, R140 ;  /* 0x000000ffffc47224 */ /* 0x000fe200078e008c */
[----:B------:R-:W-:Y:S01]  /*5f90*/  MOV R116, R217 ;  /* 0x000000d900747202 */ /* 0x000fe20000000f00 */
[----:B------:R-:W-:Y:S01]  /*5fa0*/  IMAD.MOV.U32 R135, RZ, RZ, R156 ;  /* 0x000000ffff877224 */ /* 0x000fe200078e009c */
[----:B------:R-:W-:Y:S01]  /*5fb0*/  F2FP.PACK_AB R4, R166, R172 ;  /* 0x000000aca604723e */ /* 0x000fe200000000ff */
[----:B------:R3:W5:Y:S01]  /*5fc0*/  LDL.LU R217, [R1+0x7c] ;  /* 0x00007c0001d97983 */ /* 0x0007620000300800 */
[----:B--2---:R-:W-:-:S02]  /*5fd0*/  F2FP.PACK_AB R6, R9, R173 ;  /* 0x000000ad0906723e */ /* 0x004fc400000000ff */
[----:B-1----:R-:W-:Y:S02]  /*5fe0*/  F2FP.PACK_AB R5, R134, R252 ;  /* 0x000000fc8605723e */ /* 0x002fe400000000ff */
[----:B----4-:R-:W-:Y:S01]  /*5ff0*/  F2FP.PACK_AB R7, R11, R133 ;  /* 0x000000850b07723e */ /* 0x010fe200000000ff */
        /* <DEDUP_REMOVED lines=27> */
[C---:B------:R-:W-:Y:S01]  /*61b0*/  HMMA.16816.F32 R136, R4.reuse, R28, R136 ;  /* 0x0000001c0488723c */ /* 0x040fe20000001888 */
[----:B------:R-:W-:Y:S07]  /*61c0*/  LDSM.16.MT88.4 R12, [R207+0x5100] ;  /* 0x00510000cf0c783b */ /* 0x000fee0000004200 */
[C---:B------:R-:W-:Y:S01]  /*61d0*/  HMMA.16816.F32 R108, R4.reuse, R30, R108 ;  /* 0x0000001e046c723c */ /* 0x040fe2000000186c */
[----:B------:R-:W-:Y:S07]  /*61e0*/  LDSM.16.MT88.4 R28, [R207+0x3100] ;  /* 0x00310000cf1c783b */ /* 0x000fee0000004200 */
[----:B------:R-:W-:Y:S01]  /*61f0*/  HMMA.16816.F32 R152, R4, R16, R232 ;  /* 0x000000100498723c */ /* 0x000fe200000018e8 */
[----:B---3--:R-:W-:-:S02]  /*6200*/  IMAD.MOV.U32 R113, RZ, RZ, R117 ;  /* 0x000000ffff717224 */ /* 0x008fc400078e0075 */
[----:B------:R-:W-:Y:S02]  /*6210*/  IMAD.MOV.U32 R117, RZ, RZ, R216 ;  /* 0x000000ffff757224 */ /* 0x000fe400078e00d8 */
[----:B------:R1:W5:Y:S01]  /*6220*/  LDL.LU R216, [R1+0x78] ;  /* 0x0000780001d87983 */ /* 0x0003620000300800 */
[----:B------:R-:W-:-:S03]  /*6230*/  MOV R167, R113 ;  /* 0x0000007100a77202 */ /* 0x000fc60000000f00 */
[----:B------:R1:W5:Y:S01]  /*6240*/  LDL.LU R215, [R1+0x74] ;  /* 0x0000740001d77983 */ /* 0x0003620000300800 */
[----:B------:R-:W-:Y:S03]  /*6250*/  HMMA.16816.F32 R112, R4, R26, R236 ;  /* 0x0000001a0470723c */ /* 0x000fe600000018ec */
[----:B------:R1:W5:Y:S04]  /*6260*/  LDL.LU R214, [R1+0x70] ;  /* 0x0000700001d67983 */ /* 0x0003680000300800 */
[----:B------:R1:W5:Y:S01]  /*6270*/  LDL.LU R213, [R1+0x6c] ;  /* 0x00006c0001d57983 */ /* 0x0003620000300800 */
[----:B------:R-:W-:Y:S01]  /*6280*/  MOV R239, R176 ;  /* 0x000000b000ef7202 */ /* 0x000fe20000000f00 */
[----:B------:R-:W-:-:S02]  /*6290*/  IMAD.MOV.U32 R238, RZ, RZ, R135 ;  /* 0x000000ffffee7224 */ /* 0x000fc400078e0087 */
[----:B------:R1:W5:Y:S01]  /*62a0*/  LDL.LU R212, [R1+0x68] ;  /* 0x0000680001d47983 */ /* 0x0003620000300800 */
[----:B------:R-:W-:Y:S01]  /*62b0*/  IMAD.MOV.U32 R176, RZ, RZ, R209 ;  /* 0x000000ffffb07224 */ /* 0x000fe200078e00d1 */
[----:B------:R-:W-:Y:S02]  /*62c0*/  MOV R135, R204 ;  /* 0x000000cc00877202 */ /* 0x000fe40000000f00 */
[----:B------:R1:W5:Y:S04]  /*62d0*/  LDL.LU R211, [R1+0x64] ;  /* 0x0000640001d37983 */ /* 0x0003680000300800 */
[----:B------:R1:W5:Y:S04]  /*62e0*/  LDL.LU R210, [R1+0x60] ;  /* 0x0000600001d27983 */ /* 0x0003680000300800 */
[----:B------:R1:W5:Y:S04]  /*62f0*/  LDL.LU R209, [R1+0x5c] ;  /* 0x00005c0001d17983 */ /* 0x0003680000300800 */
[----:B------:R1:W5:Y:S01]  /*6300*/  LDL.LU R204, [R1+0x58] ;  /* 0x0000580001cc7983 */ /* 0x0003620000300800 */
[----:B------:R-:W-:-:S02]  /*6310*/  MOV R143, R117 ;  /* 0x00000075008f7202 */ /* 0x000fc40000000f00 */
[C---:B------:R-:W-:Y:S01]  /*6320*/  HMMA.16816.F32 R116, R4.reuse, R18, R192 ;  /* 0x000000120474723c */ /* 0x040fe200000018c0 */
[----:B------:R-:W2:Y:S04]  /*6330*/  LDSM.16.MT88.4 R24, [R205+0x5100] ;  /* 0x00510000cd18783b */ /* 0x000ea80000004200 */
[----:B------:R-:W3:Y:S01]  /*6340*/  LDSM.16.MT88.4 R16, [R208+0x5100] ;  /* 0x00510000d010783b */ /* 0x000ee20000004200 */
[----:B------:R-:W-:Y:S01]  /*6350*/  IMAD.MOV.U32 R236, RZ, RZ, R20 ;  /* 0x000000ffffec7224 */ /* 0x000fe200078e0014 */
[----:B------:R-:W-:Y:S01]  /*6360*/  MOV R237, R21 ;  /* 0x0000001500ed7202 */ /* 0x000fe20000000f00 */
[----:B------:R-:W-:Y:S01]  /*6370*/  IMAD.MOV.U32 R240, RZ, RZ, R127 ;  /* 0x000000fffff07224 */ /* 0x000fe200078e007f */
[----:B------:R-:W-:Y:S01]  /*6380*/  MOV R241, R126 ;  /* 0x0000007e00f17202 */ /* 0x000fe20000000f00 */
[----:B------:R-:W-:Y:S01]  /*6390*/  IMAD.MOV.U32 R242, RZ, RZ, R125 ;  /* 0x000000fffff27224 */ /* 0x000fe200078e007d */
[----:B------:R-:W-:Y:S01]  /*63a0*/  MOV R243, R124 ;  /* 0x0000007c00f37202 */ /* 0x000fe20000000f00 */
[C---:B------:R-:W-:Y:S01]  /*63b0*/  HMMA.16816.F32 R160, R4.reuse, R40, R248 ;  /* 0x0000002804a0723c */ /* 0x040fe200000018f8 */
[----:B------:R-:W-:Y:S07]  /*63c0*/  LDSM.16.MT88.4 R20, [R206+0x5100] ;  /* 0x00510000ce14783b */ /* 0x000fee0000004200 */
[C---:B------:R-:W-:Y:S08]  /*63d0*/  HMMA.16816.F32 R120, R4.reuse, R42, R120 ;  /* 0x0000002a0478723c */ /* 0x040ff00000001878 */
[C---:B------:R-:W-:Y:S08]  /*63e0*/  HMMA.16816.F32 R40, R4.reuse, R46, R236 ;  /* 0x0000002e0428723c */ /* 0x040ff000000018ec */
[C---:B------:R-:W-:Y:S08]  /*63f0*/  HMMA.16816.F32 R192, R4.reuse, R32, R240 ;  /* 0x0000002004c0723c */ /* 0x040ff000000018f0 */
[C---:B------:R-:W-:Y:S08]  /*6400*/  HMMA.16816.F32 R124, R4.reuse, R36, R244 ;  /* 0x00000024047c723c */ /* 0x040ff000000018f4 */
[C---:B------:R-:W-:Y:S01]  /*6410*/  HMMA.16816.F32 R168, R4.reuse, R38, R168 ;  /* 0x0000002604a8723c */ /* 0x040fe200000018a8 */
[----:B------:R-:W4:Y:S07]  /*6420*/  LDSM.16.MT88.4 R36, [R205+0x7100] ;  /* 0x00710000cd24783b */ /* 0x000f2e0000004200 */
[----:B------:R-:W-:Y:S01]  /*6430*/  HMMA.16816.F32 R188, R4, R34, R188 ;  /* 0x0000002204bc723c */ /* 0x000fe200000018bc */
[----:B------:R-:W-:Y:S01]  /*6440*/  IMAD.MOV.U32 R203, RZ, RZ, R2 ;  /* 0x000000ffffcb7224 */ /* 0x000fe200078e0002 */
[----:B------:R-:W-:-:S02]  /*6450*/  MOV R47, R40 ;  /* 0x00000028002f7202 */ /* 0x000fc40000000f00 */
[----:B------:R-:W-:Y:S01]  /*6460*/  MOV R2, R135 ;  /* 0x0000008700027202 */ /* 0x000fe20000000f00 */
[----:B------:R-:W-:Y:S01]  /*6470*/  IMAD.MOV.U32 R135, RZ, RZ, R193 ;  /* 0x000000ffff877224 */ /* 0x000fe200078e00c1 */
[----:B------:R-:W-:Y:S02]  /*6480*/  MOV R40, R192 ;  /* 0x000000c000287202 */ /* 0x000fe40000000f00 */
[C---:B------:R-:W-:Y:S07]  /*6490*/  HMMA.16816.F32 R196, R4.reuse, R44, R196 ;  /* 0x0000002c04c4723c */ /* 0x040fee00000018c4 */
[----:B------:R-:W-:Y:S01]  /*64a0*/  MOV R45, R42 ;  /* 0x0000002a002d7202 */ /* 0x000fe20000000f00 */
[----:B------:R-:W-:Y:S01]  /*64b0*/  IMAD.MOV.U32 R44, RZ, RZ, R43 ;  /* 0x000000ffff2c7224 */ /* 0x000fe200078e002b */
[----:B------:R-:W-:Y:S01]  /*64c0*/  MOV R43, R194 ;  /* 0x000000c2002b7202 */ /* 0x000fe20000000f00 */
[----:B------:R-:W-:Y:S01]  /*64d0*/  IMAD.MOV.U32 R42, RZ, RZ, R195 ;  /* 0x000000ffff2a7224 */ /* 0x000fe200078e00c3 */
[C---:B--2---:R-:W-:Y:S05]  /*64e0*/  HMMA.16816.F32 R232, R4.reuse, R26, R84 ;  /* 0x0000001a04e8723c */ /* 0x044fea0000001854 */
[----:B------:R-:W-:Y:S01]  /*64f0*/  IMAD.MOV.U32 R35, RZ, RZ, R188 ;  /* 0x000000ffff237224 */ /* 0x000fe200078e00bc */
[----:B------:R-:W-:Y:S01]  /*6500*/  MOV R34, R189 ;  /* 0x000000bd00227202 */ /* 0x000fe20000000f00 */
[----:B------:R-:W-:Y:S01]  /*6510*/  IMAD.MOV.U32 R33, RZ, RZ, R190 ;  /* 0x000000ffff217224 */ /* 0x000fe200078e00be */
[----:B------:R-:W-:Y:S01]  /*6520*/  MOV R32, R191 ;  /* 0x000000bf00207202 */ /* 0x000fe20000000f00 */
[C---:B------:R-:W-:Y:S08]  /*6530*/  HMMA.16816.F32 R248, R4.reuse, R28, R184 ;  /* 0x0000001c04f8723c */ /* 0x040ff000000018b8 */
[C---:B---3--:R-:W-:Y:S08]  /*6540*/  HMMA.16816.F32 R84, R4.reuse, R16, R76 ;  /* 0x000000100454723c */ /* 0x048ff0000000184c */
[C---:B------:R-:W-:Y:S01]  /*6550*/  HMMA.16816.F32 R192, R4.reuse, R18, R72 ;  /* 0x0000001204c0723c */ /* 0x040fe20000001848 */
[----:B------:R-:W2:Y:S07]  /*6560*/  LDSM.16.MT88.4 R16, [R208+0x7100] ;  /* 0x00710000d010783b */ /* 0x000eae0000004200 */
[----:B------:R-:W-:Y:S01]  /*6570*/  HMMA.16816.F32 R188, R4, R12, R68 ;  /* 0x0000000c04bc723c */ /* 0x000fe20000001844 */
[----:B------:R-:W-:-:S07]  /*6580*/  MOV R28, R2 ;  /* 0x00000002001c7202 */ /* 0x000fce0000000f00 */
[----:B------:R-:W-:Y:S01]  /*6590*/  HMMA.16816.F32 R184, R4, R14, R56 ;  /* 0x0000000e04b8723c */ /* 0x000fe20000001838 */
[----:B------:R-:W3:Y:S01]  /*65a0*/  LDSM.16.MT88.4 R12, [R207+0x7100] ;  /* 0x00710000cf0c783b */ /* 0x000ee20000004200 */
[----:B------:R-:W-:-:S06]  /*65b0*/  FFMA.FTZ R2, R177, c[0x0][0x2d0], -R8 ;  /* 0x0000b400b1027a23 */ /* 0x000fcc0000010808 */
[C---:B------:R-:W-:Y:S01]  /*65c0*/  HMMA.16816.F32 R244, R4.reuse, R30, R180 ;  /* 0x0000001e04f4723c */ /* 0x040fe200000018b4 */
[----:B------:R1:W1:Y:S06]  /*65d0*/  MUFU.EX2 R75, R2 ;  /* 0x00000002004b7308 */ /* 0x00026c0000000800 */
[----:B------:R-:W-:Y:S01]  /*65e0*/  MOV R182, R179 ;  /* 0x000000b300b67202 */ /* 0x000fe20000000f00 */
[----:B------:R-:W-:Y:S01]  /*65f0*/  HMMA.16816.F32 R240, R4, R24, R128 ;  /* 0x0000001804f0723c */ /* 0x000fe20000001880 */
[----:B------:R-:W2:Y:S01]  /*6600*/  LDSM.16.MT88.4 R24, [R206+0x7100] ;  /* 0x00710000ce18783b */ /* 0x000ea20000004200 */
[----:B------:R-:W-:-:S02]  /*6610*/  IMAD.MOV.U32 R183, RZ, RZ, R178 ;  /* 0x000000ffffb77224 */ /* 0x000fc400078e00b2 */
[----:B------:R-:W-:Y:S02]  /*6620*/  IMAD.MOV.U32 R29, RZ, RZ, R176 ;  /* 0x000000ffff1d7224 */ /* 0x000fe400078e00b0 */
[----:B-1----:R-:W-:Y:S02]  /*6630*/  FFMA.FTZ R2, R182, c[0x0][0x2d0], -R8 ;  /* 0x0000b400b6027a23 */ /* 0x002fe40000010808 */
[----:B----4-:R-:W-:Y:S02]  /*6640*/  HMMA.16816.F32 R176, R4, R36, R60 ;  /* 0x0000002404b0723c */ /* 0x010fe4000000183c */
[----:B------:R1:W4:Y:S01]  /*6650*/  MUFU.EX2 R37, R2 ;  /* 0x0000000200257308 */ /* 0x0003220000000800 */
[----:B------:R-:W-:Y:S02]  /*6660*/  IMAD.MOV.U32 R46, RZ, RZ, R41 ;  /* 0x000000ffff2e7224 */ /* 0x000fe400078e0029 */
[----:B------:R-:W-:Y:S01]  /*6670*/  IMAD.MOV.U32 R41, RZ, RZ, R203 ;  /* 0x000000ffff297224 */ /* 0x000fe200078e00cb */
[----:B------:R-:W-:Y:S01]  /*6680*/  MOV R130, R28 ;  /* 0x0000001c00827202 */ /* 0x000fe20000000f00 */
[----:B------:R-:W-:-:S02]  /*6690*/  IMAD.MOV.U32 R181, RZ, RZ, R164 ;  /* 0x000000ffffb57224 */ /* 0x000fc400078e00a4 */
[----:B-1----:R-:W-:-:S04]  /*66a0*/  FFMA.FTZ R2, R183, c[0x0][0x2d0], -R8 ;  /* 0x0000b400b7027a23 */ /* 0x002fc80000010808 */
[----:B------:R1:W1:Y:S01]  /*66b0*/  MUFU.EX2 R36, R2 ;  /* 0x0000000200247308 */ /* 0x0002620000000800 */
[----:B------:R-:W-:Y:S01]  /*66c0*/  MOV R183, R135 ;  /* 0x0000008700b77202 */ /* 0x000fe20000000f00 */
[----:B------:R-:W-:Y:S01]  /*66d0*/  IMAD.MOV.U32 R182, RZ, RZ, R174 ;  /* 0x000000ffffb67224 */ /* 0x000fe200078e00ae */
[----:B------:R-:W-:Y:S01]  /*66e0*/  MOV R180, R41 ;  /* 0x0000002900b47202 */ /* 0x000fe20000000f00 */
[----:B------:R-:W-:Y:S01]  /*66f0*/  IMAD.MOV.U32 R164, RZ, RZ, R175 ;  /* 0x000000ffffa47224 */ /* 0x000fe200078e00af */
[----:B------:R-:W-:Y:S01]  /*6700*/  MOV R41, R173 ;  /* 0x000000ad00297202 */ /* 0x000fe20000000f00 */
[----:B------:R-:W-:Y:S01]  /*6710*/  IMAD.MOV.U32 R174, RZ, RZ, R158 ;  /* 0x000000ffffae7224 */ /* 0x000fe200078e009e */
[----:B------:R-:W-:Y:S02]  /*6720*/  MOV R173, R156 ;  /* 0x0000009c00ad7202 */ /* 0x000fe40000000f00 */
[----:B------:R-:W-:Y:S01]  /*6730*/  MOV R175, R159 ;  /* 0x0000009f00af7202 */ /* 0x000fe20000000f00 */
[----:B-1----:R-:W-:Y:S01]  /*6740*/  FFMA.FTZ R2, R167, c[0x0][0x2d0], -R8 ;  /* 0x0000b400a7027a23 */ /* 0x002fe20000010808 */
[----:B------:R-:W-:Y:S01]  /*6750*/  MOV R156, R148 ;  /* 0x00000094009c7202 */ /* 0x000fe20000000f00 */
[----:B------:R-:W-:-:S02]  /*6760*/  IMAD.MOV.U32 R167, RZ, RZ, R165 ;  /* 0x000000ffffa77224 */ /* 0x000fc400078e00a5 */
[----:B------:R1:W1:Y:S01]  /*6770*/  MUFU.EX2 R135, R2 ;  /* 0x0000000200877308 */ /* 0x0002620000000800 */
[----:B------:R-:W-:Y:S01]  /*6780*/  MOV R158, R150 ;  /* 0x00000096009e7202 */ /* 0x000fe20000000f00 */
[----:B------:R-:W-:Y:S01]  /*6790*/  IMAD.MOV.U32 R159, RZ, RZ, R140 ;  /* 0x000000ffff9f7224 */ /* 0x000fe200078e008c */
[----:B------:R-:W-:Y:S01]  /*67a0*/  MOV R148, R143 ;  /* 0x0000008f00947202 */ /* 0x000fe20000000f00 */
[----:B------:R-:W-:Y:S01]  /*67b0*/  IMAD.MOV.U32 R165, RZ, RZ, R142 ;  /* 0x000000ffffa57224 */ /* 0x000fe200078e008e */
[----:B------:R-:W-:Y:S01]  /*67c0*/  HMMA.16816.F32 R236, R4, R20, R88 ;  /* 0x0000001404ec723c */ /* 0x000fe20000001858 */
[----:B------:R-:W-:Y:S01]  /*67d0*/  IMAD.MOV.U32 R73, RZ, RZ, R182 ;  /* 0x000000ffff497224 */ /* 0x000fe200078e00b6 */
[----:B------:R-:W-:Y:S02]  /*67e0*/  MOV R182, R158 ;  /* 0x0000009e00b67202 */ /* 0x000fe40000000f00 */
[----:B------:R-:W-:Y:S01]  /*67f0*/  MOV R150, R141 ;  /* 0x0000008d00967202 */ /* 0x000fe20000000f00 */
[----:B------:R-:W-:Y:S01]  /*6800*/  IMAD.MOV.U32 R63, RZ, RZ, R75 ;  /* 0x000000ffff3f7224 */ /* 0x000fe200078e004b */
[----:B------:R-:W2:Y:S01]  /*6810*/  LDSM.16.MT88.4 R140, [R205+0x1900] ;  /* 0x00190000cd8c783b */ /* 0x000ea20000004200 */
[----:B-1----:R-:W-:-:S02]  /*6820*/  FFMA.FTZ R2, R157, c[0x0][0x2d0], -R0 ;  /* 0x0000b4009d027a23 */ /* 0x002fc40000010800 */
[----:B------:R-:W-:Y:S01]  /*6830*/  IMAD.MOV.U32 R157, RZ, RZ, R149 ;  /* 0x000000ffff9d7224 */ /* 0x000fe200078e0095 */
[----:B------:R-:W-:Y:S01]  /*6840*/  HMMA.16816.F32 R200, R4, R22, R80 ;  /* 0x0000001604c8723c */ /* 0x000fe20000001850 */
[----:B------:R-:W-:Y:S01]  /*6850*/  IMAD.MOV.U32 R149, RZ, RZ, R10 ;  /* 0x000000ffff957224 */ /* 0x000fe200078e000a */
[----:B------:R-:W-:Y:S01]  /*6860*/  MOV R89, R34 ;  /* 0x0000002200597202 */ /* 0x000fe20000000f00 */
        /* <DEDUP_REMOVED lines=12> */
[----:B-1----:R-:W-:Y:S01]  /*6930*/  FFMA.FTZ R2, R130, c[0x0][0x2d0], -R0 ;  /* 0x0000b40082027a23 */ /* 0x002fe20000010800 */
        /* <DEDUP_REMOVED lines=12> */
[----:B--2---:R-:W-:Y:S01]  /*6a00*/  HMMA.16816.F32 R172, R4, R16, R96 ;  /* 0x0000001004ac723c */ /* 0x004fe20000001860 */
[----:B------:R-:W-:Y:S01]  /*6a10*/  IMAD.MOV.U32 R128, RZ, RZ, R43 ;  /* 0x000000ffff807224 */ /* 0x000fe200078e002b */
[----:B------:R-:W-:Y:S01]  /*6a20*/  MOV R129, R42 ;  /* 0x0000002a00817202 */ /* 0x000fe20000000f00 */
[----:B------:R-:W-:-:S02]  /*6a30*/  IMAD.MOV.U32 R81, RZ, RZ, R167 ;  /* 0x000000ffff517224 */ /* 0x000fc400078e00a7 */
[----:B-1----:R-:W-:Y:S01]  /*6a40*/  FFMA.FTZ R2, R73, c[0x0][0x2d0], -R0 ;  /* 0x0000b40049027a23 */ /* 0x002fe20000010800 */
        /* <DEDUP_REMOVED lines=10> */
[----:B------:R-:W-:Y:S01]  /*6af0*/  LDSM.16.MT88.4 R148, [R206+0x1900] ;  /* 0x00190000ce94783b */ /* 0x000fe20000004200 */
[C---:B---3--:R-:W-:Y:S01]  /*6b00*/  HMMA.16816.F32 R16, R4.reuse, R14, R100 ;  /* 0x0000000e0410723c */ /* 0x048fe20000001864 */
[----:B------:R-:W-:Y:S01]  /*6b10*/  IMAD.MOV.U32 R131, RZ, RZ, R180 ;  /* 0x000000ffff837224 */ /* 0x000fe200078e00b4 */
[----:B------:R-:W-:Y:S01]  /*6b20*/  MOV R180, R156 ;  /* 0x0000009c00b47202 */ /* 0x000fe20000000f00 */
[----:B------:R-:W-:Y:S01]  /*6b30*/  FFMA.FTZ R0, R74, c[0x0][0x2d0], -R0 ;  /* 0x0000b4004a007a23 */ /* 0x000fe20000010800 */
[----:B------:R-:W-:Y:S03]  /*6b40*/  LDSM.16.MT88.4 R156, [R208+0x1900] ;  /* 0x00190000d09c783b */ /* 0x000fe60000004200 */
[----:B------:R-:W-:Y:S01]  /*6b50*/  MOV R102, R63 ;  /* 0x0000003f00667202 */ /* 0x000fe20000000f00 */
[----:B------:R-:W-:Y:S01]  /*6b60*/  IMAD.MOV.U32 R63, RZ, RZ, R56 ;  /* 0x000000ffff3f7224 */ /* 0x000fe200078e0038 */
[C---:B------:R-:W-:Y:S01]  /*6b70*/  HMMA.16816.F32 R28, R4.reuse, R24, R64 ;  /* 0x00000018041c723c */ /* 0x040fe20000001840 */
[----:B------:R-:W1:Y:S01]  /*6b80*/  LDSM.16.MT88.4 R56, [R208+0x3900] ;  /* 0x00390000d038783b */ /* 0x000e620000004200 */
[----:B------:R-:W-:Y:S01]  /*6b90*/  IMAD.MOV.U32 R70, RZ, RZ, R81 ;  /* 0x000000ffff467224 */ /* 0x000fe200078e0051 */
[----:B------:R-:W-:Y:S01]  /*6ba0*/  MOV R74, R42 ;  /* 0x0000002a004a7202 */ /* 0x000fe20000000f00 */
[----:B------:R-:W-:Y:S01]  /*6bb0*/  IMAD.MOV.U32 R75, RZ, RZ, R43 ;  /* 0x000000ffff4b7224 */ /* 0x000fe200078e002b */
[----:B------:R-:W-:Y:S01]  /*6bc0*/  MOV R80, R40 ;  /* 0x0000002800507202 */ /* 0x000fe20000000f00 */
[----:B------:R-:W-:Y:S01]  /*6bd0*/  IMAD.MOV.U32 R81, RZ, RZ, R41 ;  /* 0x000000ffff517224 */ /* 0x000fe200078e0029 */
[----:B------:R-:W-:Y:S01]  /*6be0*/  LDSM.16.MT88.4 R64, [R207+0x3900] ;  /* 0x00390000cf40783b */ /* 0x000fe20000004200 */
[C---:B------:R-:W-:Y:S03]  /*6bf0*/  HMMA.16816.F32 R24, R4.reuse, R26, R48 ;  /* 0x0000001a0418723c */ /* 0x040fe60000001830 */
[----:B------:R-:W2:Y:S01]  /*6c00*/  LDSM.16.MT88.4 R40, [R205+0x3900] ;  /* 0x00390000cd28783b */ /* 0x000ea20000004200 */
[----:B------:R3:W-:Y:S03]  /*6c10*/  MUFU.EX2 R8, R2 ;  /* 0x0000000200087308 */ /* 0x0007e60000000800 */
[----:B------:R-:W1:Y:S01]  /*6c20*/  LDSM.16.MT88.4 R48, [R206+0x3900] ;  /* 0x00390000ce30783b */ /* 0x000e620000004200 */
[C---:B------:R-:W-:Y:S01]  /*6c30*/  HMMA.16816.F32 R20, R4.reuse, R38, R52 ;  /* 0x000000260414723c */ /* 0x040fe20000001834 */
[----:B------:R-:W-:Y:S01]  /*6c40*/  MOV R79, R164 ;  /* 0x000000a4004f7202 */ /* 0x000fe20000000f00 */
[----:B------:R-:W-:Y:S01]  /*6c50*/  IMAD.MOV.U32 R68, RZ, RZ, R181 ;  /* 0x000000ffff447224 */ /* 0x000fe200078e00b5 */
[----:B------:R-:W-:Y:S01]  /*6c60*/  MOV R69, R180 ;  /* 0x000000b400457202 */ /* 0x000fe20000000f00 */
[----:B------:R-:W3:Y:S01]  /*6c70*/  MUFU.EX2 R0, R0 ;  /* 0x0000000000007308 */ /* 0x000ee20000000800 */
[----:B------:R-:W1:Y:S03]  /*6c80*/  LDSM.16.MT88.4 R164, [R207+0x1900] ;  /* 0x00190000cfa4783b */ /* 0x000e660000004200 */
[----:B------:R-:W-:Y:S01]  /*6c90*/  HMMA.16816.F32 R180, R4, R12, R104 ;  /* 0x0000000c04b4723c */ /* 0x000fe20000001868 */
[----:B------:R-:W-:Y:S01]  /*6ca0*/  IMAD.MOV.U32 R54, RZ, RZ, R128 ;  /* 0x000000ffff367224 */ /* 0x000fe200078e0080 */
[----:B------:R-:W-:Y:S01]  /*6cb0*/  MOV R55, R129 ;  /* 0x0000008100377202 */ /* 0x000fe20000000f00 */
[----:B------:R-:W-:Y:S04]  /*6cc0*/  LDSM.16.MT88.4 R96, [R207+0x5900] ;  /* 0x00590000cf60783b */ /* 0x000fe80000004200 */
[----:B----4-:R-:W-:Y:S01]  /*6cd0*/  IMAD.MOV.U32 R6, RZ, RZ, R37 ;  /* 0x000000ffff067224 */ /* 0x010fe200078e0025 */
[----:B------:R-:W-:Y:S01]  /*6ce0*/  MOV R7, R36 ;  /* 0x0000002400077202 */ /* 0x000fe20000000f00 */
[----:B---3--:R-:W-:Y:S01]  /*6cf0*/  IMAD.MOV.U32 R2, RZ, RZ, R130 ;  /* 0x000000ffff027224 */ /* 0x008fe200078e0082 */
[----:B------:R-:W-:Y:S01]  /*6d00*/  MOV R13, R131 ;  /* 0x00000083000d7202 */ /* 0x000fe20000000f00 */
[----:B------:R-:W-:Y:S01]  /*6d10*/  IMAD.MOV.U32 R52, RZ, RZ, R82 ;  /* 0x000000ffff347224 */ /* 0x000fe200078e0052 */
[----:B------:R-:W-:-:S02]  /*6d20*/  F2FP.PACK_AB R128, R6, R102 ;  /* 0x000000660680723e */ /* 0x000fc400000000ff */
[----:B------:R-:W-:Y:S01]  /*6d30*/  MOV R53, R83 ;  /* 0x0000005300357202 */ /* 0x000fe20000000f00 */
[----:B------:R-:W-:Y:S01]  /*6d40*/  IMAD.MOV.U32 R93, RZ, RZ, R74 ;  /* 0x000000ffff5d7224 */ /* 0x000fe200078e004a */
[----:B------:R-:W-:Y:S02]  /*6d50*/  F2FP.PACK_AB R130, R135, R7 ;  /* 0x000000078782723e */ /* 0x000fe400000000ff */
[----:B------:R-:W-:Y:S01]  /*6d60*/  MOV R92, R75 ;  /* 0x0000004b005c7202 */ /* 0x000fe20000000f00 */
[----:B------:R-:W-:Y:S01]  /*6d70*/  IMAD.MOV.U32 R4, RZ, RZ, R62 ;  /* 0x000000ffff047224 */ /* 0x000fe200078e003e */
[----:B------:R-:W-:Y:S01]  /*6d80*/  F2FP.PACK_AB R129, R9, R10 ;  /* 0x0000000a0981723e */ /* 0x000fe200000000ff */
[----:B------:R-:W-:Y:S01]  /*6d90*/  IMAD.MOV.U32 R95, RZ, RZ, R72 ;  /* 0x000000ffff5f7224 */ /* 0x000fe200078e0048 */
[----:B------:R-:W-:Y:S02]  /*6da0*/  F2FP.PACK_AB R131, R0, R8 ;  /* 0x000000080083723e */ /* 0x000fe400000000ff */
[----:B------:R-:W-:Y:S01]  /*6db0*/  MOV R94, R73 ;  /* 0x00000049005e7202 */ /* 0x000fe20000000f00 */
[----:B------:R-:W-:Y:S01]  /*6dc0*/  IMAD.MOV.U32 R5, RZ, RZ, R92 ;  /* 0x000000ffff057224 */ /* 0x000fe200078e005c */
[----:B------:R-:W-:Y:S01]  /*6dd0*/  MOV R12, R81 ;  /* 0x00000051000c7202 */ /* 0x000fe20000000f00 */
[----:B------:R-:W-:Y:S01]  /*6de0*/  IMAD.MOV.U32 R103, RZ, RZ, R80 ;  /* 0x000000ffff677224 */ /* 0x000fe200078e0050 */
[----:B------:R-:W3:Y:S01]  /*6df0*/  LDSM.16.MT88.4 R72, [R205+0x5900] ;  /* 0x00590000cd48783b */ /* 0x000ee20000004200 */
[C---:B------:R-:W-:Y:S03]  /*6e00*/  HMMA.16816.F32 R136, R128.reuse, R140, R136 ;  /* 0x0000008c8088723c */ /* 0x040fe60000001888 */
[----:B------:R-:W4:Y:S04]  /*6e10*/  LDSM.16.MT88.4 R80, [R206+0x5900] ;  /* 0x00590000ce50783b */ /* 0x000f280000004200 */
[----:B------:R-:W-:Y:S01]  /*6e20*/  LDSM.16.MT88.4 R104, [R205+0x7900] ;  /* 0x00790000cd68783b */ /* 0x000fe20000004200 */
[C---:B------:R-:W-:Y:S07]  /*6e30*/  HMMA.16816.F32 R140, R128.reuse, R142, R108 ;  /* 0x0000008e808c723c */ /* 0x040fee000000186c */
[----:B------:R-:W-:Y:S01]  /*6e40*/  IMAD.MOV.U32 R108, RZ, RZ, R88 ;  /* 0x000000ffff6c7224 */ /* 0x000fe200078e0058 */
[----:B------:R-:W-:Y:S01]  /*6e50*/  MOV R109, R89 ;  /* 0x00000059006d7202 */ /* 0x000fe20000000f00 */
[----:B------:R-:W-:Y:S01]  /*6e60*/  IMAD.MOV.U32 R110, RZ, RZ, R90 ;  /* 0x000000ffff6e7224 */ /* 0x000fe200078e005a */
[----:B------:R-:W-:Y:S01]  /*6e70*/  MOV R111, R91 ;  /* 0x0000005b006f7202 */ /* 0x000fe20000000f00 */
[C---:B-1----:R-:W-:Y:S01]  /*6e80*/  HMMA.16816.F32 R52, R128.reuse, R56, R52 ;  /* 0x000000388034723c */ /* 0x042fe20000001834 */
[----:B------:R-:W1:Y:S07]  /*6e90*/  LDSM.16.MT88.4 R88, [R208+0x5900] ;  /* 0x00590000d058783b */ /* 0x000e6e0000004200 */
[C---:B------:R-:W-:Y:S07]  /*6ea0*/  HMMA.16816.F32 R56, R128.reuse, R58, R108 ;  /* 0x0000003a8038723c */ /* 0x040fee000000186c */
[----:B------:R-:W-:Y:S01]  /*6eb0*/  MOV R111, R13 ;  /* 0x0000000d006f7202 */ /* 0x000fe20000000f00 */
[----:B------:R-:W-:Y:S04]  /*6ec0*/  HMMA.16816.F32 R144, R128, R148, R144 ;  /* 0x000000948090723c */ /* 0x000fe80000001890 */
[----:B------:R-:W-:-:S04]  /*6ed0*/  FADD.FTZ R2, R2, R111 ;  /* 0x0000006f02027221 */ /* 0x000fc80000010000 */
[----:B------:R-:W-:Y:S01]  /*6ee0*/  HMMA.16816.F32 R152, R128, R156, R152 ;  /* 0x0000009c8098723c */ /* 0x000fe20000001898 */
[----:B------:R-:W-:-:S07]  /*6ef0*/  FADD.FTZ R5, R5, R2 ;  /* 0x0000000205057221 */ /* 0x000fce0000010000 */
[C---:B------:R-:W-:Y:S07]  /*6f00*/  HMMA.16816.F32 R148, R128.reuse, R150, R112 ;  /* 0x000000968094723c */ /* 0x040fee0000001870 */
[----:B------:R-:W-:Y:S01]  /*6f10*/  IMAD.MOV.U32 R112, RZ, RZ, R47 ;  /* 0x000000ffff707224 */ /* 0x000fe200078e002f */
[----:B------:R-:W-:Y:S01]  /*6f20*/  HMMA.16816.F32 R156, R128, R158, R116 ;  /* 0x0000009e809c723c */ /* 0x000fe20000001874 */
[----:B------:R-:W-:Y:S01]  /*6f30*/  MOV R113, R46 ;  /* 0x0000002e00717202 */ /* 0x000fe20000000f00 */
[----:B------:R-:W-:Y:S01]  /*6f40*/  IMAD.MOV.U32 R114, RZ, RZ, R45 ;  /* 0x000000ffff727224 */ /* 0x000fe200078e002d */
[----:B------:R-:W-:-:S04]  /*6f50*/  MOV R115, R44 ;  /* 0x0000002c00737202 */ /* 0x000fc80000000f00 */
[----:B------:R-:W-:Y:S01]  /*6f60*/  IMAD.MOV.U32 R116, RZ, RZ, R60 ;  /* 0x000000ffff747224 */ /* 0x000fe200078e003c */
[----:B--2---:R-:W-:Y:S01]  /*6f70*/  HMMA.16816.F32 R36, R128, R40, R124 ;  /* 0x000000288024723c */ /* 0x004fe2000000187c */
[----:B------:R-:W-:-:S06]  /*6f80*/  MOV R117, R63 ;  /* 0x0000003f00757202 */ /* 0x000fcc0000000f00 */
[----:B------:R-:W-:Y:S01]  /*6f90*/  MOV R126, R61 ;  /* 0x0000003d007e7202 */ /* 0x000fe20000000f00 */
[C---:B------:R-:W-:Y:S07]  /*6fa0*/  HMMA.16816.F32 R44, R128.reuse, R48, R196 ;  /* 0x00000030802c723c */ /* 0x040fee00000018c4 */
[----:B------:R-:W-:Y:S01]  /*6fb0*/  MOV R196, R93 ;  /* 0x0000005d00c47202 */ /* 0x000fe20000000f00 */
[----:B------:R-:W-:Y:S01]  /*6fc0*/  HMMA.16816.F32 R60, R128, R64, R248 ;  /* 0x00000040803c723c */ /* 0x000fe200000018f8 */
[----:B------:R-:W-:Y:S01]  /*6fd0*/  IMAD.MOV.U32 R197, RZ, RZ, R94 ;  /* 0x000000ffffc57224 */ /* 0x000fe200078e005e */
[----:B------:R-:W-:-:S05]  /*6fe0*/  MOV R198, R95 ;  /* 0x0000005f00c67202 */ /* 0x000fca0000000f00 */
[----:B------:R-:W-:Y:S01]  /*6ff0*/  MOV R251, R79 ;  /* 0x0000004f00fb7202 */ /* 0x000fe20000000f00 */
[----:B------:R-:W-:-:S04]  /*7000*/  FADD.FTZ R5, R197, R5 ;  /* 0x00000005c5057221 */ /* 0x000fc80000010000 */
[----:B------:R-:W-:-:S04]  /*7010*/  FADD.FTZ R2, R196, R251 ;  /* 0x000000fbc4027221 */ /* 0x000fc80000010000 */
[----:B------:R-:W-:Y:S02]  /*7020*/  FADD.FTZ R2, R198, R2 ;  /* 0x00000002c6027221 */ /* 0x000fe40000010000 */
[----:B------:R-:W-:Y:S01]  /*7030*/  FADD.FTZ R5, R116, R5 ;  /* 0x0000000574057221 */ /* 0x000fe20000010000 */
[C---:B------:R-:W-:Y:S01]  /*7040*/  HMMA.16816.F32 R160, R128.reuse, R164, R160 ;  /* 0x000000a480a0723c */ /* 0x040fe200000018a0 */
[----:B------:R-:W-:Y:S02]  /*7050*/  IMAD.MOV.U32 R118, RZ, RZ, R68 ;  /* 0x000000ffff767224 */ /* 0x000fe400078e0044 */
[----:B------:R-:W-:Y:S01]  /*7060*/  FADD.FTZ R4, R4, R2 ;  /* 0x0000000204047221 */ /* 0x000fe20000010000 */
[----:B------:R-:W-:Y:S01]  /*7070*/  MOV R119, R69 ;  /* 0x0000004500777202 */ /* 0x000fe20000000f00 */
[----:B------:R-:W-:Y:S01]  /*7080*/  IMAD.MOV.U32 R127, RZ, RZ, R12 ;  /* 0x000000ffff7f7224 */ /* 0x000fe200078e000c */
[----:B------:R-:W-:Y:S01]  /*7090*/  MOV R199, R71 ;  /* 0x0000004700c77202 */ /* 0x000fe20000000f00 */
[----:B------:R-:W-:Y:S01]  /*70a0*/  FADD.FTZ R2, R117, R5 ;  /* 0x0000000575027221 */ /* 0x000fe20000010000 */
[----:B------:R-:W-:Y:S01]  /*70b0*/  HMMA.16816.F32 R164, R128, R166, R120 ;  /* 0x000000a680a4723c */ /* 0x000fe20000001878 */
[----:B------:R-:W-:Y:S01]  /*70c0*/  LDSM.16.MT88.4 R120, [R208+0x7900] ;  /* 0x00790000d078783b */ /* 0x000fe20000004200 */
[----:B------:R-:W-:-:S03]  /*70d0*/  FADD.FTZ R4, R118, R4 ;  /* 0x0000000476047221 */ /* 0x000fc60000010000 */
[----:B------:R-:W-:Y:S03]  /*70e0*/  LDSM.16.MT88.4 R12, [R207+0x7900] ;  /* 0x00790000cf0c783b */ /* 0x000fe60000004200 */
[----:B------:R-:W-:Y:S01]  /*70f0*/  HMMA.16816.F32 R48, R128, R50, R112 ;  /* 0x000000328030723c */ /* 0x000fe20000001870 */
[----:B------:R-:W2:Y:S01]  /*7100*/  LDSM.16.MT88.4 R112, [R206+0x7900] ;  /* 0x00790000ce70783b */ /* 0x000ea20000004200 */
[----:B------:R-:W-:Y:S02]  /*7110*/  FADD.FTZ R2, R119, R2 ;  /* 0x0000000277027221 */ /* 0x000fe40000010000 */
[----:B------:R-:W-:-:S04]  /*7120*/  FADD.FTZ R4, R199, R4 ;  /* 0x00000004c7047221 */ /* 0x000fc80000010000 */
[----:B------:R-:W-:Y:S01]  /*7130*/  HMMA.16816.F32 R40, R128, R42, R168 ;  /* 0x0000002a8028723c */ /* 0x000fe200000018a8 */
[----:B------:R-:W-:-:S06]  /*7140*/  IMAD.MOV.U32 R124, RZ, RZ, R78 ;  /* 0x000000ffff7c7224 */ /* 0x000fcc00078e004e */
[----:B------:R-:W-:Y:S01]  /*7150*/  IMAD.MOV.U32 R168, RZ, RZ, R76 ;  /* 0x000000ffffa87224 */ /* 0x000fe200078e004c */
[----:B------:R-:W-:Y:S01]  /*7160*/  MOV R169, R77 ;  /* 0x0000004d00a97202 */ /* 0x000fe20000000f00 */
[----:B------:R-:W-:Y:S02]  /*7170*/  IMAD.MOV.U32 R125, RZ, RZ, R70 ;  /* 0x000000ffff7d7224 */ /* 0x000fe400078e0046 */
[----:B------:R-:W-:Y:S02]  /*7180*/  FADD.FTZ R2, R168, R2 ;  /* 0x00000002a8027221 */ /* 0x000fe40000010000 */
[----:B------:R-:W-:Y:S02]  /*7190*/  FADD.FTZ R4, R169, R4 ;  /* 0x00000004a9047221 */ /* 0x000fe40000010000 */
[----:B------:R-:W-:Y:S02]  /*71a0*/  FADD.FTZ R2, R124, R2 ;  /* 0x000000027c027221 */ /* 0x000fe40000010000 */
[----:B------:R-:W-:-:S02]  /*71b0*/  FADD.FTZ R4, R125, R4 ;  /* 0x000000047d047221 */ /* 0x000fc40000010000 */
[----:B------:R-:W-:Y:S02]  /*71c0*/  FADD.FTZ R2, R126, R2 ;  /* 0x000000027e027221 */ /* 0x000fe40000010000 */
[----:B------:R-:W-:Y:S01]  /*71d0*/  FADD.FTZ R4, R252, R4 ;  /* 0x00000004fc047221 */ /* 0x000fe20000010000 */
[----:B------:R-:W-:Y:S01]  /*71e0*/  MOV R170, R103 ;  /* 0x0000006700aa7202 */ /* 0x000fe20000000f00 */
[----:B------:R-:W-:Y:S02]  /*71f0*/  FADD.FTZ R2, R127, R2 ;  /* 0x000000027f027221 */ /* 0x000fe40000010000 */
[----:B------:R-:W-:Y:S01]  /*7200*/  FADD.FTZ R4, R134, R4 ;  /* 0x0000000486047221 */ /* 0x000fe20000010000 */
[----:B------:R-:W-:Y:S01]  /*7210*/  UIMAD.WIDE.U32 UR20, UR7, UR4, URZ ;  /* 0x00000004071472a5 */ /* 0x000fe2000f8e003f */
[----:B------:R-:W-:Y:S02]  /*7220*/  IMAD.MOV.U32 R171, RZ, RZ, R102 ;  /* 0x000000ffffab7224 */ /* 0x000fe400078e0066 */
[----:B------:R-:W-:-:S02]  /*7230*/  FADD.FTZ R2, R170, R2 ;  /* 0x00000002aa027221 */ /* 0x000fc40000010000 */
[----:B------:R-:W-:Y:S02]  /*7240*/  FADD.FTZ R5, R133, R4 ;  /* 0x0000000485057221 */ /* 0x000fe40000010000 */
[----:B------:R-:W-:Y:S01]  /*7250*/  FADD.FTZ R4, R171, R2 ;  /* 0x00000002ab047221 */ /* 0x000fe20000010000 */
[----:B------:R-:W-:Y:S01]  /*7260*/  PLOP3.LUT P0, PT, PT, PT, UP1, 0x40, 0x0 ;  /* 0x000000000000781c */ /* 0x000fe20003f0e818 */
[----:B------:R-:W-:Y:S01]  /*7270*/  FADD.FTZ R2, R11, R5 ;  /* 0x000000050b027221 */ /* 0x000fe20000010000 */
[----:B------:R-:W-:Y:S02]  /*7280*/  @UP2 UMOV UR17, UR21 ;  /* 0x0000001500112c82 */ /* 0x000fe40008000000 */
[----:B------:R-:W-:Y:S01]  /*7290*/  @UP2 USHF.R.U32.HI UR7, URZ, UR5, UR17 ;  /* 0x000000053f072299 */ /* 0x000fe20008011611 */
[----:B------:R-:W-:Y:S02]  /*72a0*/  FADD.FTZ R2, R10, R2 ;  /* 0x000000020a027221 */ /* 0x000fe40000010000 */
[----:B------:R-:W-:Y:S01]  /*72b0*/  FADD.FTZ R4, R6, R4 ;  /* 0x0000000406047221 */ /* 0x000fe20000010000 */
[----:B------:R-:W-:Y:S01]  /*72c0*/  UIADD3 UR4, UR6, UR7, URZ ;  /* 0x0000000706047290 */ /* 0x000fe2000fffe03f */
[----:B------:R-:W-:Y:S01]  /*72d0*/  FADD.FTZ R2, R9, R2 ;  /* 0x0000000209027221 */ /* 0x000fe20000010000 */
[----:B---3--:R-:W-:Y:S01]  /*72e0*/  HMMA.16816.F32 R68, R128, R72, R240 ;  /* 0x000000488044723c */ /* 0x008fe200000018f0 */
[----:B------:R-:W-:Y:S01]  /*72f0*/  ULDC UR7, c[0x0][0x328] ;  /* 0x0000ca0000077ab9 */ /* 0x000fe20000000800 */
[----:B------:R-:W-:Y:S01]  /*7300*/  FADD.FTZ R4, R7, R4 ;  /* 0x0000000407047221 */ /* 0x000fe20000010000 */
[----:B------:R-:W-:Y:S01]  /*7310*/  UIADD3 UR14, UR14, -0x2, URZ ;  /* 0xfffffffe0e0e7890 */ /* 0x000fe2000fffe03f */
[----:B------:R-:W-:Y:S01]  /*7320*/  FADD.FTZ R8, R8, R2 ;  /* 0x0000000208087221 */ /* 0x000fe20000010000 */
[----:B------:R-:W-:-:S03]  /*7330*/  UIADD3 UR7, UR4, UR7, URZ ;  /* 0x0000000704077290 */ /* 0x000fc6000fffe03f */
[----:B----4-:R-:W-:Y:S01]  /*7340*/  HMMA.16816.F32 R76, R128, R80, R236 ;  /* 0x00000050804c723c */ /* 0x010fe200000018ec */
[----:B------:R-:W-:Y:S02]  /*7350*/  FADD.FTZ R249, R135, R4 ;  /* 0x0000000487f97221 */ /* 0x000fe40000010000 */
[----:B------:R-:W-:-:S05]  /*7360*/  FADD.FTZ R250, R0, R8 ;  /* 0x0000000800fa7221 */ /* 0x000fca0000010000 */
[C---:B-1----:R-:W-:Y:S08]  /*7370*/  HMMA.16816.F32 R84, R128.reuse, R88, R84 ;  /* 0x000000588054723c */ /* 0x042ff00000001854 */
        /* <DEDUP_REMOVED lines=14> */
[----:B------:R-:W-:Y:S07]  /*7460*/  @P0 BRA `(.L_x_959) ;  /* 0x0000013000000947 */ /* 0x000fee0003800000 */
[----:B------:R-:W-:Y:S01]  /*7470*/  ISETP.LT.AND P0, PT, RZ, UR4, PT ;  /* 0x00000004ff007c0c */ /* 0x000fe2000bf01270 */
[----:B------:R-:W-:-:S02]  /*7480*/  UIADD3 UR17, UR4, -0x1, URZ ;  /* 0xffffffff04117890 */ /* 0x000fc4000fffe03f */
[----:B------:R-:W-:-:S10]  /*7490*/  ULDC UR6, c[0x0][0x32c] ;  /* 0x0000cb0000067ab9 */ /* 0x000fd40000000800 */
        /* <DEDUP_REMOVED lines=8> */
.L_x_960:
[----:B------:R-:W-:Y:S02]  /*7520*/  UISETP.NE.AND UP0, UPT, UR6, 0x1, UPT ;  /* 0x000000010600788c */ /* 0x000fe4000bf05270 */
[----:B------:R-:W-:Y:S02]  /*7530*/  ULDC.64 UR4, c[0x0][0x330] ;  /* 0x0000cc0000047ab9 */ /* 0x000fe40000000a00 */
[----:B------:R-:W-:-:S07]  /*7540*/  UIMAD.WIDE.U32 UR20, UR17, UR4, URZ ;  /* 0x00000004111472a5 */ /* 0x000fce000f8e003f */
[----:B------:R-:W-:Y:S02]  /*7550*/  @UP0 USHF.R.U32.HI UR17, URZ, UR5, UR21 ;  /* 0x000000053f110299 */ /* 0x000fe40008011615 */
.L_x_961:
[----:B------:R-:W-:Y:S02]  /*7560*/  ULDC UR4, c[0x0][0x32c] ;  /* 0x0000cb0000047ab9 */ /* 0x000fe40000000800 */
[----:B------:R-:W-:-:S04]  /*7570*/  UIMAD UR4, UR17, UR6, UR4 ;  /* 0x00000006110472a4 */ /* 0x000fc8000f8e0204 */
[----:B------:R-:W-:-:S04]  /*7580*/  UISETP.LT.AND UP0, UPT, UR7, UR4, UPT ;  /* 0x000000040700728c */ /* 0x000fc8000bf01270 */
[----:B------:R-:W-:-:S04]  /*7590*/  USEL UR7, UR7, UR4, UP0 ;  /* 0x0000000407077287 */ /* 0x000fc80008000000 */
.L_x_959:
        /* <DEDUP_REMOVED lines=8> */
[----:B------:R-:W2:Y:S04]  /*7620*/  LDL.64 R10, [R1+0x48] ;  /* 0x00004800010a7983 */ /* 0x000ea80000100a00 */
[----:B------:R-:W3:Y:S04]  /*7630*/  LDL R0, [R1+0x2c] ;  /* 0x00002c0001007983 */ /* 0x000ee80000100800 */
[----:B------:R-:W4:Y:S04]  /*7640*/  LDL.64 R8, [R1+0x38] ;  /* 0x0000380001087983 */ /* 0x000f280000100a00 */
[----:B------:R-:W4:Y:S04]  /*7650*/  LDL.64 R6, [R1+0x40] ;  /* 0x0000400001067983 */ /* 0x000f280000100a00 */
[----:B------:R-:W4:Y:S01]  /*7660*/  LDL.64 R4, [R1+0x30] ;  /* 0x0000300001047983 */ /* 0x000f220000100a00 */
[----:B------:R-:W-:Y:S01]  /*7670*/  PLOP3.LUT P0, PT, PT, PT, UP2, 0x80, 0x0 ;  /* 0x000000000000781c */ /* 0x000fe20003f0f028 */
[----:B------:R-:W-:Y:S01]  /*7680*/  IMAD.MOV.U32 R134, RZ, RZ, R3 ;  /* 0x000000ffff867224 */ /* 0x000fe200078e0003 */
[----:B------:R-:W-:Y:S01]  /*7690*/  ULDC.64 UR6, c[0x0][0x208] ;  /* 0x0000820000067ab9 */ /* 0x000fe20000000a00 */
[----:B------:R-:W-:Y:S01]  /*76a0*/  IMAD.MOV.U32 R133, RZ, RZ, R132 ;  /* 0x000000ffff857224 */ /* 0x000fe200078e0084 */
[----:B------:R-:W-:Y:S01]  /*76b0*/  ULDC.64 UR4, c[0x0][0x1e0] ;  /* 0x0000780000047ab9 */ /* 0x000fe20000000a00 */
[----:B--2---:R-:W-:-:S02]  /*76c0*/  IADD3 R12, P6, R10, 0x40, RZ ;  /* 0x000000400a0c7810 */ /* 0x004fc40007fde0ff */
[----:B------:R-:W-:-:S06]  /*76d0*/  IADD3 R2, P5, R10, 0x80, RZ ;  /* 0x000000800a027810 */ /* 0x000fcc0007fbe0ff */
[----:B---3--:R-:W-:Y:S01]  /*76e0*/  @P0 IMAD.HI.U32 R0, R0, c[0x0][0x2c8], RZ ;  /* 0x0000b20000000a27 */ /* 0x008fe200078e00ff */
[----:B------:R-:W-:Y:S01]  /*76f0*/  PLOP3.LUT P0, PT, PT, PT, UP2, 0x80, 0x0 ;  /* 0x000000000000781c */ /* 0x000fe20003f0f028 */
[----:B------:R-:W-:Y:S04]  /*7700*/  STL [R1+0x10], R12 ;  /* 0x0000100c01007387 */ /* 0x000fe80000100800 */
[----:B------:R4:W-:Y:S08]  /*7710*/  STL [R1+0x8], R2 ;  /* 0x0000080201007387 */ /* 0x0009f00000100800 */
[----:B------:R-:W-:Y:S01]  /*7720*/  @P0 SHF.R.U32.HI R0, RZ, c[0x0][0x2cc], R0 ;  /* 0x0000b300ff000a19 */ /* 0x000fe20000011600 */
[----:B----4-:R-:W-:Y:S01]  /*7730*/  IMAD.X R2, RZ, RZ, R9, P6 ;  /* 0x000000ffff027224 */ /* 0x010fe200030e0609 */
[----:B------:R-:W-:-:S05]  /*7740*/  IADD3 R10, P6, R10, 0xc0, RZ ;  /* 0x000000c00a0a7810 */ /* 0x000fca0007fde0ff */
[----:B------:R-:W-:Y:S04]  /*7750*/  STL [R1], R10 ;  /* 0x0000000a01007387 */ /* 0x000fe80000100800 */
[----:B------:R1:W-:Y:S01]  /*7760*/  STL [R1+0xc], R2 ;  /* 0x00000c0201007387 */ /* 0x0003e20000100800 */
[--C-:B------:R-:W-:Y:S01]  /*7770*/  IMAD.X R252, RZ, RZ, R9.reuse, P6 ;  /* 0x000000fffffc7224 */ /* 0x100fe200030e0609 */
[----:B------:R-:W-:Y:S01]  /*7780*/  IADD3 R247, P6, R6, 0x80, RZ ;  /* 0x0000008006f77810 */ /* 0x000fe20007fde0ff */
[----:B-1----:R-:W-:-:S05]  /*7790*/  IMAD.X R2, RZ, RZ, R9, P5 ;  /* 0x000000ffff027224 */ /* 0x002fca00028e0609 */
[----:B------:R1:W-:Y:S04]  /*77a0*/  STL [R1+0x4], R2 ;  /* 0x0000040201007387 */ /* 0x0003e80000100800 */
[----:B------:R1:W-:Y:S01]  /*77b0*/  @P0 STL [R1+0x14], R0 ;  /* 0x0000140001000387 */ /* 0x0003e20000100800 */
[----:B------:R-:W-:-:S05]  /*77c0*/  IADD3 R251, P5, R6, 0x40, RZ ;  /* 0x0000004006fb7810 */ /* 0x000fca0007fbe0ff */
[--C-:B------:R-:W-:Y:S01]  /*77d0*/  IMAD.X R248, RZ, RZ, R5.reuse, P5 ;  /* 0x000000fffff87224 */ /* 0x100fe200028e0605 */
[----:B------:R-:W-:Y:S01]  /*77e0*/  IADD3 R245, P5, R6, 0xc0, RZ ;  /* 0x000000c006f57810 */ /* 0x000fe20007fbe0ff */
[----:B------:R-:W-:-:S04]  /*77f0*/  IMAD.X R246, RZ, RZ, R5, P6 ;  /* 0x000000fffff67224 */ /* 0x000fc800030e0605 */
[----:B------:R-:W-:Y:S02]  /*7800*/  IMAD.X R244, RZ, RZ, R5, P5 ;  /* 0x000000fffff47224 */ /* 0x000fe400028e0605 */
.L_x_971:
[----:B------:R-:W2:Y:S01]  /*7810*/  LDL.64 R18, [R1+0x48] ;  /* 0x0000480001127983 */ /* 0x000ea20000100a00 */
[----:B------:R-:W-:Y:S01]  /*7820*/  UISETP.GT.AND UP3, UPT, UR8, UR14, UPT ;  /* 0x0000000e0800728c */ /* 0x000fe2000bf64270 */
[----:B------:R-:W-:Y:S04]  /*7830*/  DEPBAR.LE SB0, 0x0 ;  /* 0x000080000000791a */ /* 0x000fe80000000000 */
[----:B------:R-:W3:Y:S01]  /*7840*/  LDL R14, [R1+0x10] ;  /* 0x00001000010e7983 */ /* 0x000ee20000100800 */
[----:B------:R-:W-:Y:S02]  /*7850*/  PLOP3.LUT P5, PT, PT, PT, UP3, 0x80, 0x0 ;  /* 0x000000000000781c */ /* 0x000fe40003faf038 */
[----:B------:R-:W-:Y:S02]  /*7860*/  PLOP3.LUT P0, PT, PT, PT, UP3, 0x80, 0x0 ;  /* 0x000000000000781c */ /* 0x000fe40003f0f038 */
[----:B------:R-:W-:Y:S01]  /*7870*/  PLOP3.LUT P6, PT, PT, PT, UP3, 0x80, 0x0 ;  /* 0x000000000000781c */ /* 0x000fe20003fcf038 */
[----:B------:R-:W4:Y:S01]  /*7880*/  LDL.64 R16, [R1+0x38] ;  /* 0x0000380001107983 */ /* 0x000f220000100a00 */
[----:B------:R-:W-:Y:S02]  /*7890*/  @!UP3 UIMAD.WIDE.U32 UR22, UR14, UR6, URZ ;  /* 0x000000060e16b2a5 */ /* 0x000fe4000f8e003f */
[----:B------:R-:W-:Y:S02]  /*78a0*/  @!UP3 USHF.R.S32.HI UR20, URZ, 0x1f, UR14 ;  /* 0x0000001f3f14b899 */ /* 0x000fe4000801140e */
[----:B------:R-:W-:Y:S01]  /*78b0*/  @!UP3 USHF.L.U32 UR21, UR22, 0x6, URZ ;  /* 0x000000061615b899 */ /* 0x000fe2000800063f */
[----:B------:R-:W4:Y:S01]  /*78c0*/  LDL R11, [R1+0xc] ;  /* 0x00000c00010b7983 */ /* 0x000f220000100800 */
[----:B------:R-:W-:Y:S04]  /*78d0*/  @!UP3 UIMAD UR20, UR20, UR6, URZ ;  /* 0x000000061414b2a4 */ /* 0x000fe8000f8e023f */
[----:B------:R-:W-:Y:S01]  /*78e0*/  @!UP3 UIMAD UR20, UR14, UR7, UR20 ;  /* 0x000000070e14b2a4 */ /* 0x000fe2000f8e0214 */
[----:B------:R-:W4:Y:S03]  /*78f0*/  LDL R10, [R1+0x8] ;  /* 0x00000800010a7983 */ /* 0x000f260000100800 */
[----:B------:R-:W-:Y:S03]  /*7900*/  @!UP3 UIADD3 UR20, UR23, UR20, URZ ;  /* 0x000000141714b290 */ /* 0x000fe6000fffe03f */
[----:B------:R-:W4:Y:S01]  /*7910*/  LDL R9, [R1+0x4] ;  /* 0x0000040001097983 */ /* 0x000f220000100800 */
[----:B------:R-:W-:Y:S05]  /*7920*/  @!UP3 USHF.L.U64.HI UR20, UR22, 0x6, UR20 ;  /* 0x000000061614b899 */ /* 0x000fea0008010214 */
[----:B------:R-:W4:Y:S06]  /*7930*/  LDL R8, [R1] ;  /* 0x0000000001087983 */ /* 0x000f2c0000100800 */
[----:B------:R-:W-:Y:S06]  /*7940*/  BAR.SYNC.DEFER_BLOCKING 0x0 ;  /* 0x0000000000007b1d */ /* 0x000fec0000010000 */
[----:B-----5:R-:W-:Y:S06]  /*7950*/  LDSM.16.M88.4 R32, [R211+0x10100] ;  /* 0x01010000d320783b */ /* 0x020fec0000000200 */
[----:B------:R-:W-:Y:S06]  /*7960*/  LDSM.16.M88.4 R24, [R204+0x9100] ;  /* 0x00910000cc18783b */ /* 0x000fec0000000200 */
[----:B------:R-:W-:Y:S06]  /*7970*/  LDSM.16.M88.4 R168, [R204+0x9900] ;  /* 0x00990000cca8783b */ /* 0x000fec0000000200 */
[----:B------:R-:W-:Y:S06]  /*7980*/  LDSM.16.M88.4 R172, [R212+0x10100] ;  /* 0x01010000d4ac783b */ /* 0x000fec0000000200 */
[----:B------:R-:W-:Y:S06]  /*7990*/  LDSM.16.M88.4 R176, [R215] ;  /* 0x00000000d7b0783b */ /* 0x000fec0000000200 */
[----:B------:R-:W-:Y:S06]  /*79a0*/  LDSM.16.M88.4 R180, [R230] ;  /* 0x00000000e6b4783b */ /* 0x000fec0000000200 */
[----:B------:R-:W-:Y:S06]  /*79b0*/  LDSM.16.M88.4 R184, [R229] ;  /* 0x00000000e5b8783b */ /* 0x000fec0000000200 */
[----:B------:R-:W-:Y:S06]  /*79c0*/  LDSM.16.M88.4 R188, [R228] ;  /* 0x00000000e4bc783b */ /* 0x000fec0000000200 */
[----:B------:R-:W4:Y:S06]  /*79d0*/  LDL.64 R234, [R1+0x40] ;  /* 0x0000400001ea7983 */ /* 0x000f2c0000100a00 */
[----:B------:R-:W4:Y:S01]  /*79e0*/  LDL.64 R232, [R1+0x30] ;  /* 0x0000300001e87983 */ /* 0x000f220000100a00 */
[----:B-12---:R-:W-:Y:S02]  /*79f0*/  @!P5 IADD3 R0, P5, R18, UR21, RZ ;  /* 0x000000151200dc10 */ /* 0x006fe4000ffbe0ff */
[----:B---3--:R-:W-:Y:S11]  /*7a00*/  @!P6 IADD3 R2, P6, R14, UR21, RZ ;  /* 0x000000150e02ec10 */ /* 0x008ff6000ffde0ff */
[----:B----4-:R-:W-:Y:S02]  /*7a10*/  @!P0 IADD3.X R3, R17, UR20, RZ, P5, !PT ;  /* 0x0000001411038c10 */ /* 0x010fe4000affe4ff */
[----:B------:R-:W-:Y:S02]  /*7a20*/  PLOP3.LUT P0, PT, PT, PT, UP3, 0x80, 0x0 ;  /* 0x000000000000781c */ /* 0x000fe40003f0f038 */
[----:B------:R-:W-:Y:S11]  /*7a30*/  PLOP3.LUT P5, PT, PT, PT, UP3, 0x80, 0x0 ;  /* 0x000000000000781c */ /* 0x000ff60003faf038 */
[----:B------:R-:W-:Y:S02]  /*7a40*/  @!P0 IADD3.X R4, R11, UR20, RZ, P6, !PT ;  /* 0x000000140b048c10 */ /* 0x000fe4000b7fe4ff */
[----:B------:R-:W-:Y:S02]  /*7a50*/  PLOP3.LUT P0, PT, PT, PT, UP3, 0x80, 0x0 ;  /* 0x000000000000781c */ /* 0x000fe40003f0f038 */
[C---:B------:R-:W-:Y:S02]  /*7a60*/  @!P5 LEA R5, P5, R0.reuse, c[0x0][0x1f8], 0x1 ;  /* 0x00007e000005da11 */ /* 0x040fe400078a08ff */
[----:B------:R-:W-:Y:S11]  /*7a70*/  PLOP3.LUT P6, PT, PT, PT, UP3, 0x80, 0x0 ;  /* 0x000000000000781c */ /* 0x000ff60003fcf038 */
[----:B------:R-:W-:Y:S02]  /*7a80*/  @!P0 LEA.HI.X R15, R0, c[0x0][0x1fc], R3, 0x1, P5 ;  /* 0x00007f00000f8a11 */ /* 0x000fe400028f0c03 */
[----:B------:R-:W-:Y:S02]  /*7a90*/  @!P6 LEA R12, P6, R2, c[0x0][0x1f8], 0x1 ;  /* 0x00007e00020cea11 */ /* 0x000fe400078c08ff */
[----:B------:R-:W-:Y:S02]  /*7aa0*/  PLOP3.LUT P5, PT, PT, PT, UP3, 0x80, 0x0 ;  /* 0x000000000000781c */ /* 0x000fe40003faf038 */
[----:B------:R-:W-:Y:S11]  /*7ab0*/  PLOP3.LUT P0, PT, PT, PT, UP3, 0x80, 0x0 ;  /* 0x000000000000781c */ /* 0x000ff60003f0f038 */
[----:B------:R-:W-:Y:S02]  /*7ac0*/  @!P5 IADD3 R0, P5, R10, UR21, RZ ;  /* 0x000000150a00dc10 */ /* 0x000fe4000ffbe0ff */
[----:B------:R-:W-:Y:S02]  /*7ad0*/  @!P0 LEA.HI.X R13, R2, c[0x0][0x1fc], R4, 0x1, P6 ;  /* 0x00007f00020d8a11 */ /* 0x000fe400030f0c04 */
[----:B------:R-:W-:Y:S02]  /*7ae0*/  PLOP3.LUT P0, PT, PT, PT, UP3, 0x80, 0x0 ;  /* 0x000000000000781c */ /* 0x000fe40003f0f038 */
[----:B------:R-:W-:Y:S11]  /*7af0*/  PLOP3.LUT P6, PT, PT, PT, UP3, 0x80, 0x0 ;  /* 0x000000000000781c */ /* 0x000ff60003fcf038 */
[----:B------:R-:W-:Y:S02]  /*7b00*/  @!P0 IADD3.X R2, R9, UR20, RZ, P5, !PT ;  /* 0x0000001409028c10 */ /* 0x000fe4000affe4ff */
[C---:B------:R-:W-:Y:S02]  /*7b10*/  @!P6 LEA R6, P6, R0.reuse, c[0x0][0x1f8], 0x1 ;  /* 0x00007e000006ea11 */ /* 0x040fe400078c08ff */
[----:B------:R-:W-:Y:S02]  /*7b20*/  PLOP3.LUT P5, PT, PT, PT, UP3, 0x80, 0x0 ;  /* 0x000000000000781c */ /* 0x000fe40003faf038 */
[----:B------:R-:W-:Y:S11]  /*7b30*/  PLOP3.LUT P0, PT, PT, PT, UP3, 0x80, 0x0 ;  /* 0x000000000000781c */ /* 0x000ff60003f0f038 */
[----:B------:R-:W-:Y:S02]  /*7b40*/  @!UPT UIADD3 URZ, URZ, URZ, URZ ;  /* 0x0000003f3f3ff290 */ /* 0x000fe4000fffe03f */
[----:B------:R-:W-:Y:S02]  /*7b50*/  @!P0 LEA.HI.X R7, R0, c[0x0][0x1fc], R2, 0x1, P6 ;  /* 0x00007f0000078a11 */ /* 0x000fe400030f0c02 */
[----:B------:R-:W-:Y:S01]  /*7b60*/  @!P5 IADD3 R0, P5, R8, UR21, RZ ;  /* 0x000000150800dc10 */ /* 0x000fe2000ffbe0ff */
[----:B------:R-:W-:Y:S01]  /*7b70*/  @!UP3 ULEA UR21, UP0, UR6, UR21, 0x5 ;  /* 0x000000150615b291 */ /* 0x000fe2000f80283f */
[----:B------:R-:W-:Y:S02]  /*7b80*/  PLOP3.LUT P6, PT, PT, PT, UP3, 0x80, 0x0 ;  /* 0x000000000000781c */ /* 0x000fe40003fcf038 */
[----:B------:R-:W-:Y:S11]  /*7b90*/  PLOP3.LUT P0, PT, PT, PT, UP3, 0x80, 0x0 ;  /* 0x000000000000781c */ /* 0x000ff60003f0f038 */
[----:B------:R-:W-:Y:S02]  /*7ba0*/  @!P6 LEA R4, P6, R0, c[0x0][0x1f8], 0x1 ;  /* 0x00007e000004ea11 */ /* 0x000fe400078c08ff */
[----:B------:R-:W-:Y:S01]  /*7bb0*/  @!P0 IADD3.X R2, R252, UR20, RZ, P5, !PT ;  /* 0x00000014fc028c10 */ /* 0x000fe2000affe4ff */
[----:B------:R-:W-:Y:S01]  /*7bc0*/  @!UP3 ULEA.HI.X UR20, UR6, UR20, UR7, 0x5, UP0 ;  /* 0x000000140614b291 */ /* 0x000fe200080f2c07 */
[----:B------:R-:W-:Y:S02]  /*7bd0*/  PLOP3.LUT P5, PT, PT, PT, UP3, 0x80, 0x0 ;  /* 0x000000000000781c */ /* 0x000fe40003faf038 */
[----:B------:R-:W-:Y:S11]  /*7be0*/  PLOP3.LUT P0, PT, PT, PT, UP3, 0x80, 0x0 ;  /* 0x000000000000781c */ /* 0x000ff60003f0f038 */
[----:B------:R-:W-:Y:S02]  /*7bf0*/  @!UPT UIADD3 URZ, URZ, URZ, URZ ;  /* 0x0000003f3f3ff290 */ /* 0x000fe4000fffe03f */
[----:B------:R-:W-:Y:S02]  /*7c00*/  @!P0 LEA.HI.X R23, R0, c[0x0][0x1fc], R2, 0x1, P6 ;  /* 0x00007f0000178a11 */ /* 0x000fe400030f0c02 */
[----:B------:R-:W-:Y:S02]  /*7c10*/  @!P5 IADD3 R0, P5, R18, UR21, RZ ;  /* 0x000000151200dc10 */ /* 0x000fe4000ffbe0ff */
[----:B------:R-:W-:Y:S02]  /*7c20*/  PLOP3.LUT P0, PT, PT, PT, UP3, 0x80, 0x0 ;  /* 0x000000000000781c */ /* 0x000fe40003f0f038 */
[----:B------:R-:W-:Y:S11]  /*7c30*/  PLOP3.LUT P6, PT, PT, PT, UP3, 0x80, 0x0 ;  /* 0x000000000000781c */ /* 0x000ff60003fcf038 */
[----:B------:R-:W-:Y:S02]  /*7c40*/  @!P0 IADD3.X R2, R17, UR20, RZ, P5, !PT ;  /* 0x0000001411028c10 */ /* 0x000fe4000affe4ff */
[----:B------:R-:W-:Y:S01]  /*7c50*/  PLOP3.LUT P0, PT, PT, PT, UP3, 0x80, 0x0 ;  /* 0x000000000000781c */ /* 0x000fe20003f0f038 */
[----:B------:R-:W-:Y:S01]  /*7c60*/  LDSM.16.M88.4 R16, [R204+0x8900] ;  /* 0x00890000cc10783b */ /* 0x000fe20000000200 */
[C---:B------:R-:W-:Y:S02]  /*7c70*/  @!P6 LEA R20, P6, R0.reuse, c[0x0][0x1f8], 0x1 ;  /* 0x00007e000014ea11 */ /* 0x040fe400078c08ff */
[----:B------:R-:W-:Y:S11]  /*7c80*/  PLOP3.LUT P5, PT, PT, PT, UP3, 0x80, 0x0 ;  /* 0x000000000000781c */ /* 0x000ff60003faf038 */
[----:B------:R-:W-:Y:S02]  /*7c90*/  @!P0 LEA.HI.X R3, R0, c[0x0][0x1fc], R2, 0x1, P6 ;  /* 0x00007f0000038a11 */ /* 0x000fe400030f0c02 */
[----:B------:R-:W-:Y:S02]  /*7ca0*/  PLOP3.LUT P0, PT, PT, PT, UP3, 0x80, 0x0 ;  /* 0x000000000000781c */ /* 0x000fe40003f0f038 */
[----:B------:R-:W-:Y:S02]  /*7cb0*/  @!P5 IADD3 R0, P5, R14, UR21, RZ ;  /* 0x000000150e00dc10 */ /* 0x000fe4000ffbe0ff */
[----:B------:R-:W-:Y:S11]  /*7cc0*/  PLOP3.LUT P6, PT, PT, PT, UP3, 0x80, 0x0 ;  /* 0x000000000000781c */ /* 0x000ff60003fcf038 */
[----:B------:R-:W-:Y:S02]  /*7cd0*/  @!P0 IADD3.X R2, R11, UR20, RZ, P5, !PT ;  /* 0x000000140b028c10 */ /* 0x000fe4000affe4ff */
[C---:B------:R-:W-:Y:S02]  /*7ce0*/  @!P6 LEA R21, P6, R0.reuse, c[0x0][0x1f8], 0x1 ;  /* 0x00007e000015ea11 */ /* 0x040fe400078c08ff */
        /* <DEDUP_REMOVED lines=14> */
[----:B------:R-:W-:Y:S01]  /*7dd0*/  PLOP3.LUT P0, PT, PT, PT, UP3, 0x80, 0x0 ;  /* 0x000000000000781c */ /* 0x000fe20003f0f038 */
[----:B------:R-:W1:Y:S01]  /*7de0*/  LDSM.16.M88.4 R8, [R204+0x8100] ;  /* 0x00810000cc08783b */ /* 0x000e620000000200 */
[----:B------:R-:W-:Y:S11]  /*7df0*/  PLOP3.LUT P6, PT, PT, PT, UP3, 0x80, 0x0 ;  /* 0x000000000000781c */ /* 0x000ff60003fcf038 */
[----:B------:R-:W-:Y:S02]  /*7e00*/  @!P0 IADD3.X R2, R252, UR20, RZ, P5, !PT ;  /* 0x00000014fc028c10 */ /* 0x000fe4000affe4ff */
[C---:B------:R-:W-:Y:S02]  /*7e10*/  @!P6 LEA R28, P6, R0.reuse, c[0x0][0x1f8], 0x1 ;  /* 0x00007e00001cea11 */ /* 0x040fe400078c08ff */
[----:B------:R-:W-:Y:S02]  /*7e20*/  PLOP3.LUT P5, PT, PT, PT, UP3, 0x80, 0x0 ;  /* 0x000000000000781c */ /* 0x000fe40003faf038 */
[----:B------:R-:W-:Y:S11]  /*7e30*/  PLOP3.LUT P0, PT, PT, PT, UP3, 0x80, 0x0 ;  /* 0x000000000000781c */ /* 0x000ff60003f0f038 */
[----:B------:R-:W-:Y:S02]  /*7e40*/  @!P5 LEA.HI.X R0, R0, c[0x0][0x1fc], R2, 0x1, P6 ;  /* 0x00007f000000da11 */ /* 0x000fe400030f0c02 */
[----:B------:R-:W-:Y:S01]  /*7e50*/  PLOP3.LUT P6, PT, PT, PT, UP3, 0x80, 0x0 ;  /* 0x000000000000781c */ /* 0x000fe20003fcf038 */
[----:B------:R-:W-:Y:S01]  /*7e60*/  @!P0 IMAD.MOV.U32 R14, RZ, RZ, R5 ;  /* 0x000000ffff0e8224 */ /* 0x000fe200078e0005 */
[----:B------:R-:W-:Y:S02]  /*7e70*/  PLOP3.LUT P0, PT, PT, PT, UP3, 0x80, 0x0 ;  /* 0x000000000000781c */ /* 0x000fe40003f0f038 */
[----:B------:R-:W-:Y:S02]  /*7e80*/  PLOP3.LUT P5, PT, PT, PT, UP3, 0x80, 0x0 ;  /* 0x000000000000781c */ /* 0x000fe40003faf038 */
[----:B------:R-:W-:Y:S07]  /*7e90*/  PLOP3.LUT P5, PT, PT, PT, UP3, 0x80, 0x0 ;  /* 0x000000000000781c */ /* 0x000fee0003faf038 */
[----:B------:R-:W-:Y:S01]  /*7ea0*/  @!PT LDS RZ, [RZ] ;  /* 0x00000000fffff984 */ /* 0x000fe20000000800 */
[----:B------:R-:W-:Y:S01]  /*7eb0*/  @!PT LDS RZ, [RZ] ;  /* 0x00000000fffff984 */ /* 0x000fe20000000800 */
[----:B------:R-:W-:Y:S01]  /*7ec0*/  @!PT LDS RZ, [RZ] ;  /* 0x00000000fffff984 */ /* 0x000fe20000000800 */
[----:B------:R2:W-:Y:S01]  /*7ed0*/  @!P6 LDGSTS.E.BYPASS.LTC128B.128 [R231+0x100], [R14.64], !P4 ;  /* 0x001000000ee7efae */ /* 0x0005e2000e101d52 */
[----:B------:R-:W-:Y:S02]  /*7ee0*/  PLOP3.LUT P6, PT, PT, PT, UP3, 0x80, 0x0 ;  /* 0x000000000000781c */ /* 0x000fe40003fcf038 */
[----:B------:R-:W-:Y:S03]  /*7ef0*/  PLOP3.LUT P6, PT, PT, PT, UP3, 0x80, 0x0 ;  /* 0x000000000000781c */ /* 0x000fe60003fcf038 */
[----:B------:R2:W-:Y:S01]  /*7f00*/  @!P0 LDGSTS.E.BYPASS.LTC128B.128 [R231+0x2100], [R12.64], !P3 ;  /* 0x021000000ce78fae */ /* 0x0005e2000d901d52 */
[----:B------:R-:W-:Y:S05]  /*7f10*/  PLOP3.LUT P0, PT, PT, PT, UP3, 0x80, 0x0 ;  /* 0x000000000000781c */ /* 0x000fea0003f0f038 */
[----:B------:R1:W-:Y:S01]  /*7f20*/  @!P5 LDGSTS.E.BYPASS.LTC128B.128 [R231+0x4100], [R6.64], !P2 ;  /* 0x0410000006e7dfae */ /* 0x0003e2000d101d52 */
[----:B------:R-:W-:Y:S07]  /*7f30*/  PLOP3.LUT P5, PT, PT, PT, UP3, 0x80, 0x0 ;  /* 0x000000000000781c */ /* 0x000fee0003faf038 */
[----:B------:R-:W-:Y:S01]  /*7f40*/  @!P0 IMAD.MOV.U32 R5, RZ, RZ, R23 ;  /* 0x000000ffff058224 */ /* 0x000fe200078e0017 */
[----:B------:R-:W-:Y:S04]  /*7f50*/  PLOP3.LUT P0, PT, PT, PT, UP3, 0x80, 0x0 ;  /* 0x000000000000781c */ /* 0x000fe80003f0f038 */
[----:B------:R1:W-:Y:S01]  /*7f60*/  @!P6 LDGSTS.E.BYPASS.LTC128B.128 [R231+0x6100], [R4.64], !P1 ;  /* 0x0610000004e7efae */ /* 0x0003e2000c901d52 */
[----:B------:R-:W-:Y:S01]  /*7f70*/  @!P5 IMAD.MOV.U32 R2, RZ, RZ, R20 ;  /* 0x000000ffff02d224 */ /* 0x000fe200078e0014 */
[----:B------:R-:W-:Y:S02]  /*7f80*/  PLOP3.LUT P6, PT, PT, PT, UP3, 0x80, 0x0 ;  /* 0x000000000000781c */ /* 0x000fe40003fcf038 */
[----:B------:R-:W-:Y:S05]  /*7f90*/  PLOP3.LUT P5, PT, PT, PT, UP3, 0x80, 0x0 ;  /* 0x000000000000781c */ /* 0x000fea0003faf038 */
[----:B------:R3:W-:Y:S01]  /*7fa0*/  @!P0 LDGSTS.E.BYPASS.LTC128B.128 [R231+0x1100], [R2.64], !P4 ;  /* 0x0110000002e78fae */ /* 0x0007e2000e101d52 */
[----:B------:R-:W-:Y:S01]  /*7fb0*/  PLOP3.LUT P0, PT, PT, PT, UP3, 0x80, 0x0 ;  /* 0x000000000000781c */ /* 0x000fe20003f0f038 */
[C---:B-1----:R-:W-:Y:S08]  /*7fc0*/  HMMA.16816.F32 R4, R32.reuse, R8, RZ ;  /* 0x000000082004723c */ /* 0x042ff000000018ff */
[C---:B------:R-:W-:Y:S01]  /*7fd0*/  HMMA.16816.F32 R8, R32.reuse, R10, RZ ;  /* 0x0000000a2008723c */ /* 0x040fe200000018ff */
[----:B---3--:R-:W-:Y:S03]  /*7fe0*/  @!P6 IMAD.MOV.U32 R2, RZ, RZ, R21 ;  /* 0x000000ffff02e224 */ /* 0x008fe600078e0015 */
[----:B------:R-:W-:Y:S01]  /*7ff0*/  @!P6 IMAD.MOV.U32 R3, RZ, RZ, R29 ;  /* 0x000000ffff03e224 */ /* 0x000fe200078e001d */
[----:B------:R-:W-:Y:S03]  /*8000*/  PLOP3.LUT P6, PT, PT, PT, UP3, 0x80, 0x0 ;  /* 0x000000000000781c */ /* 0x000fe60003fcf038 */
[C---:B--2---:R-:W-:Y:S01]  /*8010*/  HMMA.16816.F32 R12, R32.reuse, R16, RZ ;  /* 0x00000010200c723c */ /* 0x044fe200000018ff */
[----:B------:R1:W-:Y:S01]  /*8020*/  @!P5 LDGSTS.E.BYPASS.LTC128B.128 [R231+0x3100], [R2.64], !P3 ;  /* 0x0310000002e7dfae */ /* 0x0003e2000d901d52 */
[----:B------:R-:W-:Y:S06]  /*8030*/  PLOP3.LUT P5, PT, PT, PT, UP3, 0x80, 0x0 ;  /* 0x000000000000781c */ /* 0x000fec0003faf038 */
[C---:B------:R-:W-:Y:S01]  /*8040*/  HMMA.16816.F32 R16, R32.reuse, R18, RZ ;  /* 0x000000122010723c */ /* 0x040fe200000018ff */
[----:B-1----:R-:W-:Y:S07]  /*8050*/  @!P0 IMAD.MOV.U32 R2, RZ, RZ, R22 ;  /* 0x000000ffff028224 */ /* 0x002fee00078e0016 */
[C---:B------:R-:W-:Y:S01]  /*8060*/  HMMA.16816.F32 R20, R32.reuse, R24, RZ ;  /* 0x000000182014723c */ /* 0x040fe200000018ff */
[----:B------:R-:W-:Y:S01]  /*8070*/  @!P0 IMAD.MOV.U32 R3, RZ, RZ, R30 ;  /* 0x000000ffff038224 */ /* 0x000fe200078e001e */
[----:B------:R-:W-:Y:S01]  /*8080*/  PLOP3.LUT P0, PT, PT, PT, UP3, 0x80, 0x0 ;  /* 0x000000000000781c */ /* 0x000fe20003f0f038 */
[----:B------:R-:W-:Y:S03]  /*8090*/  UISETP.GT.AND UP3, UPT, UR14, UR8, UPT ;  /* 0x000000080e00728c */ /* 0x000fe6000bf64270 */
[----:B------:R1:W-:Y:S02]  /*80a0*/  @!P6 LDGSTS.E.BYPASS.LTC128B.128 [R231+0x5100], [R2.64], !P2 ;  /* 0x0510000002e7efae */ /* 0x0003e4000d101d52 */
[C---:B------:R-:W-:Y:S01]  /*80b0*/  HMMA.16816.F32 R24, R32.reuse, R26, RZ ;  /* 0x0000001a2018723c */ /* 0x040fe200000018ff */
[----:B------:R-:W-:Y:S05]  /*80c0*/  PLOP3.LUT P6, PT, PT, PT, UP3, 0x80, 0x0 ;  /* 0x000000000000781c */ /* 0x000fea0003fcf038 */
[----:B------:R-:W-:Y:S04]  /*80d0*/  @UP3 UIADD3 UR22, UR14, -0x1, URZ ;  /* 0xffffffff0e163890 */ /* 0x000fe8000fffe03f */
[----:B------:R-:W-:Y:S02]  /*80e0*/  @UP3 UIMAD.WIDE.U32 UR24, UR22, UR4, URZ ;  /* 0x00000004161832a5 */ /* 0x000fe4000f8e003f */
[----:B------:R-:W-:Y:S02]  /*80f0*/  @UP3 USHF.R.S32.HI UR20, URZ, 0x1f, UR22 ;  /* 0x0000001f3f143899 */ /* 0x000fe40008011416 */
[----:B------:R-:W-:Y:S02]  /*8100*/  @UP3 USHF.L.U32 UR21, UR24, 0x6, URZ ;  /* 0x0000000618153899 */ /* 0x000fe4000800063f */
[----:B------:R-:W-:Y:S04]  /*8110*/  @UP3 UIMAD UR20, UR20, UR4, URZ ;  /* 0x00000004141432a4 */ /* 0x000fe8000f8e023f */
[----:B------:R-:W-:Y:S04]  /*8120*/  @UP3 UIMAD UR20, UR22, UR5, UR20 ;  /* 0x00000005161432a4 */ /* 0x000fe8000f8e0214 */
[----:B------:R-:W-:Y:S01]  /*8130*/  @UP3 UIADD3 UR20, UR25, UR20, URZ ;  /* 0x0000001419143290 */ /* 0x000fe2000fffe03f */
[----:B-1----:R-:W-:Y:S02]  /*8140*/  @!P5 IMAD.MOV.U32 R2, RZ, RZ, R28 ;  /* 0x000000ffff02d224 */ /* 0x002fe400078e001c */
[C---:B------:R-:W-:Y:S01]  /*8150*/  HMMA.16816.F32 R28, R32.reuse, R168, RZ ;  /* 0x000000a8201c723c */ /* 0x040fe200000018ff */
[----:B------:R-:W-:Y:S01]  /*8160*/  @!P5 IMAD.MOV.U32 R3, RZ, RZ, R0 ;  /* 0x000000ffff03d224 */ /* 0x000fe200078e0000 */
[----:B------:R-:W-:Y:S01]  /*8170*/  @UP3 USHF.L.U64.HI UR20, UR24, 0x6, UR20 ;  /* 0x0000000618143899 */ /* 0x000fe20008010214 */
[----:B------:R-:W-:Y:S03]  /*8180*/  PLOP3.LUT P5, PT, PT, PT, UP3, 0x80, 0x0 ;  /* 0x000000000000781c */ /* 0x000fe60003faf038 */
[----:B------:R1:W-:Y:S01]  /*8190*/  @!P0 LDGSTS.E.BYPASS.LTC128B.128 [R231+0x7100], [R2.64], !P1 ;  /* 0x0710000002e78fae */ /* 0x0003e2000c901d52 */
[----:B------:R-:W-:Y:S01]  /*81a0*/  PLOP3.LUT P0, PT, PT, PT, UP3, 0x80, 0x0 ;  /* 0x000000000000781c */ /* 0x000fe20003f0f038 */
[----:B------:R-:W-:Y:S04]  /*81b0*/  HMMA.16816.F32 R32, R32, R170, RZ ;  /* 0x000000aa2020723c */ /* 0x000fe800000018ff */
[----:B------:R-:W-:Y:S04]  /*81c0*/  LDSM.16.M88.4 R192, [R214+0x10100] ;  /* 0x01010000d6c0783b */ /* 0x000fe80000000200 */
[C---:B------:R-:W-:Y:S02]  /*81d0*/  HMMA.16816.F32 R4, R172.reuse, R176, R4 ;  /* 0x000000b0ac04723c */ /* 0x040fe40000001804 */
[----:B------:R-:W0:Y:S03]  /*81e0*/  LDGDEPBAR ;  /* 0x00000000000079af */ /* 0x000e260000000000 */
[----:B------:R-:W-:Y:S03]  /*81f0*/  @P5 IADD3 R0, P5, R234, UR21, RZ ;  /* 0x00000015ea005c10 */ /* 0x000fe6000ffbe0ff */
[C---:B------:R-:W-:Y:S01]  /*8200*/  HMMA.16816.F32 R8, R172.reuse, R178, R8 ;  /* 0x000000b2ac08723c */ /* 0x040fe20000001808 */
[----:B------:R-:W2:Y:S06]  /*8210*/  LDSM.16.M88.4 R196, [R210+0x8100] ;  /* 0x00810000d2c4783b */ /* 0x000eac0000000200 */
[----:B------:R-:W3:Y:S01]  /*8220*/  LDSM.16.M88.4 R168, [R210+0x8900] ;  /* 0x00890000d2a8783b */ /* 0x000ee20000000200 */
[C---:B------:R-:W-:Y:S04]  /*8230*/  HMMA.16816.F32 R12, R172.reuse, R180, R12 ;  /* 0x000000b4ac0c723c */ /* 0x040fe8000000180c */
[----:B-1----:R-:W-:Y:S01]  /*8240*/  @P0 IADD3.X R2, R233, UR20, RZ, P5, !PT ;  /* 0x00000014e9020c10 */ /* 0x002fe2000affe4ff */
[----:B------:R-:W1:Y:S01]  /*8250*/  LDSM.16.M88.4 R176, [R210+0x9100] ;  /* 0x00910000d2b0783b */ /* 0x000e620000000200 */
[----:B------:R-:W-:Y:S02]  /*8260*/  PLOP3.LUT P0, PT, PT, PT, UP3, 0x80, 0x0 ;  /* 0x000000000000781c */ /* 0x000fe40003f0f038 */
[C---:B------:R-:W-:Y:S01]  /*8270*/  HMMA.16816.F32 R16, R172.reuse, R182, R16 ;  /* 0x000000b6ac10723c */ /* 0x040fe20000001810 */
[----:B------:R-:W-:Y:S02]  /*8280*/  PLOP3.LUT P5, PT, PT, PT, UP3, 0x80, 0x0 ;  /* 0x000000000000781c */ /* 0x000fe40003faf038 */
[----:B------:R-:W4:Y:S05]  /*8290*/  LDSM.16.M88.4 R200, [R210+0x9900] ;  /* 0x00990000d2c8783b */ /* 0x000f2a0000000200 */
[C---:B------:R-:W-:Y:S01]  /*82a0*/  HMMA.16816.F32 R20, R172.reuse, R184, R20 ;  /* 0x000000b8ac14723c */ /* 0x040fe20000001814 */
[----:B------:R-:W-:Y:S07]  /*82b0*/  LDSM.16.M88.4 R180, [R209] ;  /* 0x00000000d1b4783b */ /* 0x000fee0000000200 */
[C---:B------:R-:W-:Y:S01]  /*82c0*/  HMMA.16816.F32 R24, R172.reuse, R186, R24 ;  /* 0x000000baac18723c */ /* 0x040fe20000001818 */
[----:B------:R-:W-:Y:S07]  /*82d0*/  LDSM.16.M88.4 R184, [R209+0x800] ;  /* 0x00080000d1b8783b */ /* 0x000fee0000000200 */
[C---:B------:R-:W-:Y:S08]  /*82e0*/  HMMA.16816.F32 R28, R172.reuse, R188, R28 ;  /* 0x000000bcac1c723c */ /* 0x040ff0000000181c */
[----:B------:R-:W-:Y:S01]  /*82f0*/  HMMA.16816.F32 R32, R172, R190, R32 ;  /* 0x000000beac20723c */ /* 0x000fe20000001820 */
[----:B------:R-:W4:Y:S06]  /*8300*/  LDSM.16.M88.4 R172, [R213+0x10100] ;  /* 0x01010000d5ac783b */ /* 0x000f2c0000000200 */
[----:B------:R-:W4:Y:S01]  /*8310*/  LDSM.16.M88.4 R188, [R209+0x1000] ;  /* 0x00100000d1bc783b */ /* 0x000f220000000200 */
[C---:B--2---:R-:W-:Y:S08]  /*8320*/  HMMA.16816.F32 R4, R192.reuse, R196, R4 ;  /* 0x000000c4c004723c */ /* 0x044ff00000001804 */
[C---:B------:R-:W-:Y:S01]  /*8330*/  HMMA.16816.F32 R8, R192.reuse, R198, R8 ;  /* 0x000000c6c008723c */ /* 0x040fe20000001808 */
[----:B------:R-:W-:Y:S07]  /*8340*/  LDSM.16.M88.4 R196, [R204+0xa100] ;  /* 0x00a10000ccc4783b */ /* 0x000fee0000000200 */
[C---:B---3--:R-:W-:Y:S08]  /*8350*/  HMMA.16816.F32 R12, R192.reuse, R168, R12 ;  /* 0x000000a8c00c723c */ /* 0x048ff0000000180c */
[C---:B------:R-:W-:Y:S01]  /*8360*/  HMMA.16816.F32 R16, R192.reuse, R170, R16 ;  /* 0x000000aac010723c */ /* 0x040fe20000001810 */
[----:B------:R-:W2:Y:S07]  /*8370*/  LDSM.16.M88.4 R168, [R209+0x1800] ;  /* 0x00180000d1a8783b */ /* 0x000eae0000000200 */
[C---:B-1----:R-:W-:Y:S08]  /*8380*/  HMMA.16816.F32 R20, R192.reuse, R176, R20 ;  /* 0x000000b0c014723c */ /* 0x042ff00000001814 */
[C---:B------:R-:W-:Y:S01]  /*8390*/  HMMA.16816.F32 R24, R192.reuse, R178, R24 ;  /* 0x000000b2c018723c */ /* 0x040fe20000001818 */
[----:B------:R-:W1:Y:S07]  /*83a0*/  LDSM.16.M88.4 R176, [R211+0x14100] ;  /* 0x01410000d3b0783b */ /* 0x000e6e0000000200 */
[C---:B----4-:R-:W-:Y:S08]  /*83b0*/  HMMA.16816.F32 R28, R192.reuse, R200, R28 ;  /* 0x000000c8c01c723c */ /* 0x050ff0000000181c */
[----:B------:R-:W-:Y:S01]  /*83c0*/  HMMA.16816.F32 R32, R192, R202, R32 ;  /* 0x000000cac020723c */ /* 0x000fe20000001820 */
[----:B------:R-:W3:Y:S06]  /*83d0*/  LDSM.16.M88.4 R192, [R204+0xa900] ;  /* 0x00a90000ccc0783b */ /* 0x000eec0000000200 */
[----:B------:R-:W-:Y:S01]  /*83e0*/  LDSM.16.M88.4 R200, [R204+0xb900] ;  /* 0x00b90000ccc8783b */ /* 0x000fe20000000200 */
[C---:B------:R-:W-:Y:S08]  /*83f0*/  HMMA.16816.F32 R4, R172.reuse, R180, R4 ;  /* 0x000000b4ac04723c */ /* 0x040ff00000001804 */
[C---:B------:R-:W-:Y:S01]  /*8400*/  HMMA.16816.F32 R8, R172.reuse, R182, R8 ;  /* 0x000000b6ac08723c */ /* 0x040fe20000001808 */
[----:B------:R-:W4:Y:S07]  /*8410*/  LDSM.16.M88.4 R180, [R204+0xb100] ;  /* 0x00b10000ccb4783b */ /* 0x000f2e0000000200 */
[C---:B------:R-:W-:Y:S08]  /*8420*/  HMMA.16816.F32 R12, R172.reuse, R184, R12 ;  /* 0x000000b8ac0c723c */ /* 0x040ff0000000180c */
[C---:B------:R-:W-:Y:S01]  /*8430*/  HMMA.16816.F32 R16, R172.reuse, R186, R16 ;  /* 0x000000baac10723c */ /* 0x040fe20000001810 */
[----:B------:R-:W-:Y:S07]  /*8440*/  LDSM.16.M88.4 R184, [R212+0x14100] ;  /* 0x01410000d4b8783b */ /* 0x000fee0000000200 */
[C---:B------:R-:W-:Y:S08]  /*8450*/  HMMA.16816.F32 R20, R172.reuse, R188, R20 ;  /* 0x000000bcac14723c */ /* 0x040ff00000001814 */
[C---:B------:R-:W-:Y:S01]  /*8460*/  HMMA.16816.F32 R24, R172.reuse, R190, R24 ;  /* 0x000000beac18723c */ /* 0x040fe20000001818 */
[----:B------:R-:W4:Y:S07]  /*8470*/  LDSM.16.M88.4 R188, [R227] ;  /* 0x00000000e3bc783b */ /* 0x000f2e0000000200 */
[C---:B--2---:R-:W-:Y:S08]  /*8480*/  HMMA.16816.F32 R28, R172.reuse, R168, R28 ;  /* 0x000000a8ac1c723c */ /* 0x044ff0000000181c */
[----:B------:R-:W-:Y:S01]  /*8490*/  HMMA.16816.F32 R32, R172, R170, R32 ;  /* 0x000000aaac20723c */ /* 0x000fe20000001820 */
[----:B------:R-:W2:Y:S06]  /*84a0*/  LDSM.16.M88.4 R168, [R226] ;  /* 0x00000000e2a8783b */ /* 0x000eac0000000200 */
[----:B------:R-:W2:Y:S01]  /*84b0*/  LDSM.16.M88.4 R172, [R225] ;  /* 0x00000000e1ac783b */ /* 0x000ea20000000200 */
[C---:B-1----:R-:W-:Y:S08]  /*84c0*/  HMMA.16816.F32 R4, R176.reuse, R196, R4 ;  /* 0x000000c4b004723c */ /* 0x042ff00000001804 */
[C---:B------:R-:W-:Y:S01]  /*84d0*/  HMMA.16816.F32 R8, R176.reuse, R198, R8 ;  /* 0x000000c6b008723c */ /* 0x040fe20000001808 */
[----:B------:R-:W1:Y:S07]  /*84e0*/  LDSM.16.M88.4 R196, [R224] ;  /* 0x00000000e0c4783b */ /* 0x000e6e0000000200 */
[C---:B---3--:R-:W-:Y:S08]  /*84f0*/  HMMA.16816.F32 R12, R176.reuse, R192, R12 ;  /* 0x000000c0b00c723c */ /* 0x048ff0000000180c */
[C---:B------:R-:W-:Y:S01]  /*8500*/  HMMA.16816.F32 R16, R176.reuse, R194, R16 ;  /* 0x000000c2b010723c */ /* 0x040fe20000001810 */
[----:B------:R-:W-:Y:S07]  /*8510*/  LDSM.16.M88.4 R192, [R210+0xa100] ;  /* 0x00a10000d2c0783b */ /* 0x000fee0000000200 */
[C---:B----4-:R-:W-:Y:S08]  /*8520*/  HMMA.16816.F32 R20, R176.reuse, R180, R20 ;  /* 0x000000b4b014723c */ /* 0x050ff00000001814 */
[C---:B------:R-:W-:Y:S01]  /*8530*/  HMMA.16816.F32 R24, R176.reuse, R182, R24 ;  /* 0x000000b6b018723c */ /* 0x040fe20000001818 */
[----:B------:R-:W3:Y:S07]  /*8540*/  LDSM.16.M88.4 R180, [R214+0x14100] ;  /* 0x01410000d6b4783b */ /* 0x000eee0000000200 */
[C---:B------:R-:W-:Y:S08]  /*8550*/  HMMA.16816.F32 R28, R176.reuse, R200, R28 ;  /* 0x000000c8b01c723c */ /* 0x040ff0000000181c */
[----:B------:R-:W-:Y:S01]  /*8560*/  HMMA.16816.F32 R32, R176, R202, R32 ;  /* 0x000000cab020723c */ /* 0x000fe20000001820 */
[----:B------:R-:W4:Y:S06]  /*8570*/  LDSM.16.M88.4 R176, [R210+0xa900] ;  /* 0x00a90000d2b0783b */ /* 0x000f2c0000000200 */
[----:B------:R-:W-:Y:S01]  /*8580*/  LDSM.16.M88.4 R200, [R209+0x2000] ;  /* 0x00200000d1c8783b */ /* 0x000fe20000000200 */
[C---:B------:R-:W-:Y:S08]  /*8590*/  HMMA.16816.F32 R4, R184.reuse, R188, R4 ;  /* 0x000000bcb804723c */ /* 0x040ff00000001804 */
[C---:B------:R-:W-:Y:S01]  /*85a0*/  HMMA.16816.F32 R8, R184.reuse, R190, R8 ;  /* 0x000000beb808723c */ /* 0x040fe20000001808 */
[----:B------:R-:W3:Y:S07]  /*85b0*/  LDSM.16.M88.4 R188, [R210+0xb100] ;  /* 0x00b10000d2bc783b */ /* 0x000eee0000000200 */
[C---:B--2---:R-:W-:Y:S08]  /*85c0*/  HMMA.16816.F32 R12, R184.reuse, R168, R12 ;  /* 0x000000a8b80c723c */ /* 0x044ff0000000180c */
[C---:B------:R-:W-:Y:S01]  /*85d0*/  HMMA.16816.F32 R16, R184.reuse, R170, R16 ;  /* 0x000000aab810723c */ /* 0x040fe20000001810 */
[----:B------:R-:W2:Y:S07]  /*85e0*/  LDSM.16.M88.4 R168, [R210+0xb900] ;  /* 0x00b90000d2a8783b */ /* 0x000eae0000000200 */
[C---:B------:R-:W-:Y:S08]  /*85f0*/  HMMA.16816.F32 R20, R184.reuse, R172, R20 ;  /* 0x000000acb814723c */ /* 0x040ff00000001814 */
[C---:B------:R-:W-:Y:S01]  /*8600*/  HMMA.16816.F32 R24, R184.reuse, R174, R24 ;  /* 0x000000aeb818723c */ /* 0x040fe20000001818 */
[----:B------:R-:W2:Y:S07]  /*8610*/  LDSM.16.M88.4 R172, [R213+0x14100] ;  /* 0x01410000d5ac783b */ /* 0x000eae0000000200 */
[C---:B-1----:R-:W-:Y:S08]  /*8620*/  HMMA.16816.F32 R28, R184.reuse, R196, R28 ;  /* 0x000000c4b81c723c */ /* 0x042ff0000000181c */
[----:B------:R-:W-:Y:S01]  /*8630*/  HMMA.16816.F32 R32, R184, R198, R32 ;  /* 0x000000c6b820723c */ /* 0x000fe20000001820 */
[----:B------:R-:W1:Y:S06]  /*8640*/  LDSM.16.M88.4 R184, [R209+0x2800] ;  /* 0x00280000d1b8783b */ /* 0x000e6c0000000200 */
[----:B------:R-:W-:Y:S01]  /*8650*/  LDSM.16.M88.4 R196, [R209+0x3800] ;  /* 0x00380000d1c4783b */ /* 0x000fe20000000200 */
[C---:B---3--:R-:W-:Y:S08]  /*8660*/  HMMA.16816.F32 R4, R180.reuse, R192, R4 ;  /* 0x000000c0b404723c */ /* 0x048ff00000001804 */
[C---:B------:R-:W-:Y:S01]  /*8670*/  HMMA.16816.F32 R8, R180.reuse, R194, R8 ;  /* 0x000000c2b408723c */ /* 0x040fe20000001808 */
[----:B------:R-:W3:Y:S07]  /*8680*/  LDSM.16.M88.4 R192, [R209+0x3000] ;  /* 0x00300000d1c0783b */ /* 0x000eee0000000200 */
[C---:B----4-:R-:W-:Y:S08]  /*8690*/  HMMA.16816.F32 R12, R180.reuse, R176, R12 ;  /* 0x000000b0b40c723c */ /* 0x050ff0000000180c */
[C---:B------:R-:W-:Y:S01]  /*86a0*/  HMMA.16816.F32 R16, R180.reuse, R178, R16 ;  /* 0x000000b2b410723c */ /* 0x040fe20000001810 */
[----:B------:R-:W-:Y:S07]  /*86b0*/  LDSM.16.M88.4 R176, [R211+0x18100] ;  /* 0x01810000d3b0783b */ /* 0x000fee0000000200 */
[C---:B------:R-:W-:Y:S08]  /*86c0*/  HMMA.16816.F32 R20, R180.reuse, R188, R20 ;  /* 0x000000bcb414723c */ /* 0x040ff00000001814 */
[C---:B------:R-:W-:Y:S01]  /*86d0*/  HMMA.16816.F32 R24, R180.reuse, R190, R24 ;  /* 0x000000beb418723c */ /* 0x040fe20000001818 */
[----:B------:R-:W4:Y:S07]  /*86e0*/  LDSM.16.M88.4 R188, [R204+0xc100] ;  /* 0x00c10000ccbc783b */ /* 0x000f2e0000000200 */
[C---:B--2---:R-:W-:Y:S08]  /*86f0*/  HMMA.16816.F32 R28, R180.reuse, R168, R28 ;  /* 0x000000a8b41c723c */ /* 0x044ff0000000181c */
[----:B------:R-:W-:Y:S01]  /*8700*/  HMMA.16816.F32 R32, R180, R170, R32 ;  /* 0x000000aab420723c */ /* 0x000fe20000001820 */
[----:B------:R-:W2:Y:S06]  /*8710*/  LDSM.16.M88.4 R168, [R204+0xc900] ;  /* 0x00c90000cca8783b */ /* 0x000eac0000000200 */
[----:B------:R-:W2:Y:S01]  /*8720*/  LDSM.16.M88.4 R180, [R204+0xd100] ;  /* 0x00d10000ccb4783b */ /* 0x000ea20000000200 */
[C---:B------:R-:W-:Y:S08]  /*8730*/  HMMA.16816.F32 R4, R172.reuse, R200, R4 ;  /* 0x000000c8ac04723c */ /* 0x040ff00000001804 */
[C---:B------:R-:W-:Y:S01]  /*8740*/  HMMA.16816.F32 R8, R172.reuse, R202, R8 ;  /* 0x000000caac08723c */ /* 0x040fe20000001808 */
[----:B------:R-:W2:Y:S07]  /*8750*/  LDSM.16.M88.4 R200, [R204+0xd900] ;  /* 0x00d90000ccc8783b */ /* 0x000eae0000000200 */
[C---:B-1----:R-:W-:Y:S08]  /*8760*/  HMMA.16816.F32 R12, R172.reuse, R184, R12 ;  /* 0x000000b8ac0c723c */ /* 0x042ff0000000180c */
[C---:B------:R-:W-:Y:S01]  /*8770*/  HMMA.16816.F32 R16, R172.reuse, R186, R16 ;  /* 0x000000baac10723c */ /* 0x040fe20000001810 */
[----:B------:R-:W-:Y:S07]  /*8780*/  LDSM.16.M88.4 R184, [R212+0x18100] ;  /* 0x01810000d4b8783b */ /* 0x000fee0000000200 */
[C---:B---3--:R-:W-:Y:S08]  /*8790*/  HMMA.16816.F32 R20, R172.reuse, R192, R20 ;  /* 0x000000c0ac14723c */ /* 0x048ff00000001814 */
[C---:B------:R-:W-:Y:S01]  /*87a0*/  HMMA.16816.F32 R24, R172.reuse, R194, R24 ;  /* 0x000000c2ac18723c */ /* 0x040fe20000001818 */
[----:B------:R-:W1:Y:S07]  /*87b0*/  LDSM.16.M88.4 R192, [R223] ;  /* 0x00000000dfc0783b */ /* 0x000e6e0000000200 */
[C---:B------:R-:W-:Y:S08]  /*87c0*/  HMMA.16816.F32 R28, R172.reuse, R196, R28 ;  /* 0x000000c4ac1c723c */ /* 0x040ff0000000181c */
[----:B------:R-:W-:Y:S01]  /*87d0*/  HMMA.16816.F32 R32, R172, R198, R32 ;  /* 0x000000c6ac20723c */ /* 0x000fe20000001820 */
[----:B------:R-:W3:Y:S06]  /*87e0*/  LDSM.16.M88.4 R172, [R222] ;  /* 0x00000000deac783b */ /* 0x000eec0000000200 */
[----:B------:R-:W-:Y:S01]  /*87f0*/  LDSM.16.M88.4 R196, [R210+0xc100] ;  /* 0x00c10000d2c4783b */ /* 0x000fe20000000200 */
[C---:B----4-:R-:W-:Y:S08]  /*8800*/  HMMA.16816.F32 R4, R176.reuse, R188, R4 ;  /* 0x000000bcb004723c */ /* 0x050ff00000001804 */
[C---:B------:R-:W-:Y:S01]  /*8810*/  HMMA.16816.F32 R8, R176.reuse, R190, R8 ;  /* 0x000000beb008723c */ /* 0x040fe20000001808 */
[----:B------:R-:W4:Y:S07]  /*8820*/  LDSM.16.M88.4 R188, [R221] ;  /* 0x00000000ddbc783b */ /* 0x000f2e0000000200 */
[C---:B--2---:R-:W-:Y:S08]  /*8830*/  HMMA.16816.F32 R12, R176.reuse, R168, R12 ;  /* 0x000000a8b00c723c */ /* 0x044ff0000000180c */
[C---:B------:R-:W-:Y:S01]  /*8840*/  HMMA.16816.F32 R16, R176.reuse, R170, R16 ;  /* 0x000000aab010723c */ /* 0x040fe20000001810 */
[----:B------:R-:W2:Y:S07]  /*8850*/  LDSM.16.M88.4 R168, [R220] ;  /* 0x00000000dca8783b */ /* 0x000eae0000000200 */
[C---:B------:R-:W-:Y:S08]  /*8860*/  HMMA.16816.F32 R20, R176.reuse, R180, R20 ;  /* 0x000000b4b014723c */ /* 0x040ff00000001814 */
[C---:B------:R-:W-:Y:S01]  /*8870*/  HMMA.16816.F32 R24, R176.reuse, R182, R24 ;  /* 0x000000b6b018723c */ /* 0x040fe20000001818 */
[----:B------:R-:W2:Y:S07]  /*8880*/  LDSM.16.M88.4 R180, [R214+0x18100] ;  /* 0x01810000d6b4783b */ /* 0x000eae0000000200 */
[C---:B------:R-:W-:Y:S08]  /*8890*/  HMMA.16816.F32 R28, R176.reuse, R200, R28 ;  /* 0x000000c8b01c723c */ /* 0x040ff0000000181c */
[----:B------:R-:W-:Y:S01]  /*88a0*/  HMMA.16816.F32 R32, R176, R202, R32 ;  /* 0x000000cab020723c */ /* 0x000fe20000001820 */
[----:B------:R-:W2:Y:S06]  /*88b0*/  LDSM.16.M88.4 R176, [R210+0xc900] ;  /* 0x00c90000d2b0783b */ /* 0x000eac0000000200 */
[----:B------:R-:W-:Y:S01]  /*88c0*/  LDSM.16.M88.4 R200, [R210+0xd900] ;  /* 0x00d90000d2c8783b */ /* 0x000fe20000000200 */
[C---:B-1----:R-:W-:Y:S08]  /*88d0*/  HMMA.16816.F32 R4, R184.reuse, R192, R4 ;  /* 0x000000c0b804723c */ /* 0x042ff00000001804 */
[C---:B------:R-:W-:Y:S01]  /*88e0*/  HMMA.16816.F32 R8, R184.reuse, R194, R8 ;  /* 0x000000c2b808723c */ /* 0x040fe20000001808 */
[----:B------:R-:W1:Y:S07]  /*88f0*/  LDSM.16.M88.4 R192, [R210+0xd100] ;  /* 0x00d10000d2c0783b */ /* 0x000e6e0000000200 */
[C---:B---3--:R-:W-:Y:S08]  /*8900*/  HMMA.16816.F32 R12, R184.reuse, R172, R12 ;  /* 0x000000acb80c723c */ /* 0x048ff0000000180c */
[C---:B------:R-:W-:Y:S01]  /*8910*/  HMMA.16816.F32 R16, R184.reuse, R174, R16 ;  /* 0x000000aeb810723c */ /* 0x040fe20000001810 */
[----:B------:R-:W-:Y:S07]  /*8920*/  LDSM.16.M88.4 R172, [R213+0x18100] ;  /* 0x01810000d5ac783b */ /* 0x000fee0000000200 */
[C---:B----4-:R-:W-:Y:S08]  /*8930*/  HMMA.16816.F32 R20, R184.reuse, R188, R20 ;  /* 0x000000bcb814723c */ /* 0x050ff00000001814 */
[C---:B------:R-:W-:Y:S01]  /*8940*/  HMMA.16816.F32 R24, R184.reuse, R190, R24 ;  /* 0x000000beb818723c */ /* 0x040fe20000001818 */
[----:B------:R-:W3:Y:S07]  /*8950*/  LDSM.16.M88.4 R188, [R209+0x4000] ;  /* 0x00400000d1bc783b */ /* 0x000eee0000000200 */
[C---:B--2---:R-:W-:Y:S08]  /*8960*/  HMMA.16816.F32 R28, R184.reuse, R168, R28 ;  /* 0x000000a8b81c723c */ /* 0x044ff0000000181c */
[----:B------:R-:W-:Y:S01]  /*8970*/  HMMA.16816.F32 R32, R184, R170, R32 ;  /* 0x000000aab820723c */ /* 0x000fe20000001820 */
[----:B------:R-:W2:Y:S06]  /*8980*/  LDSM.16.M88.4 R168, [R209+0x4800] ;  /* 0x00480000d1a8783b */ /* 0x000eac0000000200 */
[----:B------:R-:W4:Y:S01]  /*8990*/  LDSM.16.M88.4 R184, [R209+0x5000] ;  /* 0x00500000d1b8783b */ /* 0x000f220000000200 */
[C---:B------:R-:W-:Y:S08]  /*89a0*/  HMMA.16816.F32 R4, R180.reuse, R196, R4 ;  /* 0x000000c4b404723c */ /* 0x040ff00000001804 */
[C---:B------:R-:W-:Y:S01]  /*89b0*/  HMMA.16816.F32 R8, R180.reuse, R198, R8 ;  /* 0x000000c6b408723c */ /* 0x040fe20000001808 */
[----:B------:R-:W2:Y:S07]  /*89c0*/  LDSM.16.M88.4 R196, [R209+0x5800] ;  /* 0x00580000d1c4783b */ /* 0x000eae0000000200 */
[C---:B------:R-:W-:Y:S08]  /*89d0*/  HMMA.16816.F32 R12, R180.reuse, R176, R12 ;  /* 0x000000b0b40c723c */ /* 0x040ff0000000180c */
[C---:B------:R-:W-:Y:S01]  /*89e0*/  HMMA.16816.F32 R16, R180.reuse, R178, R16 ;  /* 0x000000b2b410723c */ /* 0x040fe20000001810 */
[----:B------:R-:W-:Y:S07]  /*89f0*/  LDSM.16.M88.4 R176, [R211+0x1c100] ;  /* 0x01c10000d3b0783b */ /* 0x000fee0000000200 */
[C---:B-1----:R-:W-:Y:S08]  /*8a00*/  HMMA.16816.F32 R20, R180.reuse, R192, R20 ;  /* 0x000000c0b414723c */ /* 0x042ff00000001814 */
[C---:B------:R-:W-:Y:S01]  /*8a10*/  HMMA.16816.F32 R24, R180.reuse, R194, R24 ;  /* 0x000000c2b418723c */ /* 0x040fe20000001818 */
[----:B------:R-:W1:Y:S07]  /*8a20*/  LDSM.16.M88.4 R192, [R204+0xe100] ;  /* 0x00e10000ccc0783b */ /* 0x000e6e0000000200 */
[C---:B------:R-:W-:Y:S08]  /*8a30*/  HMMA.16816.F32 R28, R180.reuse, R200, R28 ;  /* 0x000000c8b41c723c */ /* 0x040ff0000000181c */
[----:B------:R-:W-:Y:S01]  /*8a40*/  HMMA.16816.F32 R32, R180, R202, R32 ;  /* 0x000000cab420723c */ /* 0x000fe20000001820 */
[----:B------:R-:W1:Y:S06]  /*8a50*/  LDSM.16.M88.4 R180, [R204+0xe900] ;  /* 0x00e90000ccb4783b */ /* 0x000e6c0000000200 */
[----:B------:R-:W-:Y:S01]  /*8a60*/  LDSM.16.M88.4 R200, [R219] ;  /* 0x00000000dbc8783b */ /* 0x000fe20000000200 */
[C---:B---3--:R-:W-:Y:S08]  /*8a70*/  HMMA.16816.F32 R4, R172.reuse, R188, R4 ;  /* 0x000000bcac04723c */ /* 0x048ff00000001804 */
[C---:B------:R-:W-:Y:S01]  /*8a80*/  HMMA.16816.F32 R8, R172.reuse, R190, R8 ;  /* 0x000000beac08723c */ /* 0x040fe20000001808 */
[----:B------:R-:W3:Y:S07]  /*8a90*/  LDSM.16.M88.4 R188, [R204+0xf100] ;  /* 0x00f10000ccbc783b */ /* 0x000eee0000000200 */
[C---:B--2---:R-:W-:Y:S08]  /*8aa0*/  HMMA.16816.F32 R12, R172.reuse, R168, R12 ;  /* 0x000000a8ac0c723c */ /* 0x044ff0000000180c */
[C---:B------:R-:W-:Y:S01]  /*8ab0*/  HMMA.16816.F32 R16, R172.reuse, R170, R16 ;  /* 0x000000aaac10723c */ /* 0x040fe20000001810 */
[----:B------:R-:W2:Y:S07]  /*8ac0*/  LDSM.16.M88.4 R168, [R204+0xf900] ;  /* 0x00f90000cca8783b */ /* 0x000eae0000000200 */
[C---:B----4-:R-:W-:Y:S08]  /*8ad0*/  HMMA.16816.F32 R20, R172.reuse, R184, R20 ;  /* 0x000000b8ac14723c */ /* 0x050ff00000001814 */
[C---:B------:R-:W-:Y:S01]  /*8ae0*/  HMMA.16816.F32 R24, R172.reuse, R186, R24 ;  /* 0x000000baac18723c */ /* 0x040fe20000001818 */
[----:B------:R-:W2:Y:S07]  /*8af0*/  LDSM.16.M88.4 R184, [R212+0x1c100] ;  /* 0x01c10000d4b8783b */ /* 0x000eae0000000200 */
[C---:B------:R-:W-:Y:S07]  /*8b00*/  HMMA.16816.F32 R28, R172.reuse, R196, R28 ;  /* 0x000000c4ac1c723c */ /* 0x040fee000000181c */
[C---:B------:R-:W-:Y:S01]  /*8b10*/  @P6 LEA R196, P6, R0.reuse, c[0x0][0x1c8], 0x1 ;  /* 0x0000720000c46a11 */ /* 0x040fe200078c08ff */
[----:B------:R-:W-:Y:S01]  /*8b20*/  HMMA.16816.F32 R32, R172, R198, R32 ;  /* 0x000000c6ac20723c */ /* 0x000fe20000001820 */
[----:B------:R-:W2:Y:S06]  /*8b30*/  LDSM.16.M88.4 R172, [R218] ;  /* 0x00000000daac783b */ /* 0x000eac0000000200 */
[----:B------:R-:W4:Y:S01]  /*8b40*/  LDL R198, [R1+0x14] ;  /* 0x0000140001c67983 */ /* 0x000f220000100800 */
[C---:B-1----:R-:W-:Y:S05]  /*8b50*/  HMMA.16816.F32 R4, R176.reuse, R192, R4 ;  /* 0x000000c0b004723c */ /* 0x042fea0000001804 */
[----:B------:R-:W-:Y:S01]  /*8b60*/  @P0 LEA.HI.X R197, R0, c[0x0][0x1cc], R2, 0x1, P6 ;  /* 0x0000730000c50a11 */ /* 0x000fe200030f0c02 */
[----:B------:R-:W4:Y:S01]  /*8b70*/  LDL R199, [R1+0x28] ;  /* 0x0000280001c77983 */ /* 0x000f220000100800 */
[----:B------:R-:W-:Y:S01]  /*8b80*/  @P5 IADD3 R0, P5, R251, UR21, RZ ;  /* 0x00000015fb005c10 */ /* 0x000fe2000ffbe0ff */
[C---:B------:R-:W-:Y:S01]  /*8b90*/  HMMA.16816.F32 R8, R176.reuse, R194, R8 ;  /* 0x000000c2b008723c */ /* 0x040fe20000001808 */
[----:B------:R-:W-:Y:S02]  /*8ba0*/  PLOP3.LUT P6, PT, PT, PT, UP3, 0x80, 0x0 ;  /* 0x000000000000781c */ /* 0x000fe40003fcf038 */
[----:B------:R-:W-:Y:S01]  /*8bb0*/  PLOP3.LUT P0, PT, PT, PT, UP3, 0x80, 0x0 ;  /* 0x000000000000781c */ /* 0x000fe20003f0f038 */
[----:B------:R-:W1:Y:S04]  /*8bc0*/  LDSM.16.M88.4 R192, [R217] ;  /* 0x00000000d9c0783b */ /* 0x000e680000000200 */
[C---:B------:R-:W-:Y:S08]  /*8bd0*/  HMMA.16816.F32 R12, R176.reuse, R180, R12 ;  /* 0x000000b4b00c723c */ /* 0x040ff0000000180c */
[C---:B------:R-:W-:Y:S01]  /*8be0*/  HMMA.16816.F32 R16, R176.reuse, R182, R16 ;  /* 0x000000b6b010723c */ /* 0x040fe20000001810 */
[----:B------:R-:W1:Y:S03]  /*8bf0*/  LDSM.16.M88.4 R180, [R216] ;  /* 0x00000000d8b4783b */ /* 0x000e660000000200 */
[----:B------:R-:W-:Y:S02]  /*8c00*/  @P0 IADD3.X R2, R248, UR20, RZ, P5, !PT ;  /* 0x00000014f8020c10 */ /* 0x000fe4000affe4ff */
[----:B------:R-:W-:Y:S02]  /*8c10*/  PLOP3.LUT P0, PT, PT, PT, UP3, 0x80, 0x0 ;  /* 0x000000000000781c */ /* 0x000fe40003f0f038 */
[C---:B---3--:R-:W-:Y:S01]  /*8c20*/  HMMA.16816.F32 R20, R176.reuse, R188, R20 ;  /* 0x000000bcb014723c */ /* 0x048fe20000001814 */
[----:B------:R-:W-:Y:S07]  /*8c30*/  PLOP3.LUT P5, PT, PT, PT, UP3, 0x80, 0x0 ;  /* 0x000000000000781c */ /* 0x000fee0003faf038 */
[C---:B------:R-:W-:Y:S01]  /*8c40*/  HMMA.16816.F32 R24, R176.reuse, R190, R24 ;  /* 0x000000beb018723c */ /* 0x040fe20000001818 */
[----:B------:R-:W-:Y:S07]  /*8c50*/  LDSM.16.M88.4 R188, [R210+0xf100] ;  /* 0x00f10000d2bc783b */ /* 0x000fee0000000200 */
[C---:B--2---:R-:W-:Y:S08]  /*8c60*/  HMMA.16816.F32 R28, R176.reuse, R168, R28 ;  /* 0x000000a8b01c723c */ /* 0x044ff0000000181c */
[----:B------:R-:W-:Y:S01]  /*8c70*/  HMMA.16816.F32 R32, R176, R170, R32 ;  /* 0x000000aab020723c */ /* 0x000fe20000001820 */
[----:B------:R-:W-:Y:S06]  /*8c80*/  LDSM.16.M88.4 R168, [R214+0x1c100] ;  /* 0x01c10000d6a8783b */ /* 0x000fec0000000200 */
[----:B------:R-:W-:Y:S01]  /*8c90*/  LDSM.16.M88.4 R176, [R210+0xe900] ;  /* 0x00e90000d2b0783b */ /* 0x000fe20000000200 */
[C---:B------:R-:W-:Y:S08]  /*8ca0*/  HMMA.16816.F32 R4, R184.reuse, R200, R4 ;  /* 0x000000c8b804723c */ /* 0x040ff00000001804 */
[C---:B------:R-:W-:Y:S08]  /*8cb0*/  HMMA.16816.F32 R8, R184.reuse, R202, R8 ;  /* 0x000000cab808723c */ /* 0x040ff00000001808 */
        /* <DEDUP_REMOVED lines=8> */
[----:B------:R-:W-:Y:S06]  /*8d40*/  LDSM.16.M88.4 R180, [R213+0x1c100] ;  /* 0x01c10000d5b4783b */ /* 0x000fec0000000200 */
[----:B------:R-:W3:Y:S01]  /*8d50*/  LDSM.16.M88.4 R184, [R209+0x6000] ;  /* 0x00600000d1b8783b */ /* 0x000ee20000000200 */
[C---:B--2---:R-:W-:Y:S07]  /*8d60*/  HMMA.16816.F32 R4, R168.reuse, R172, R4 ;  /* 0x000000aca804723c */ /* 0x044fee0000001804 */
[C---:B------:R-:W-:Y:S01]  /*8d70*/  @P6 LEA R172, P6, R0.reuse, c[0x0][0x1c8], 0x1 ;  /* 0x0000720000ac6a11 */ /* 0x040fe200078c08ff */
[C---:B------:R-:W-:Y:S08]  /*8d80*/  HMMA.16816.F32 R8, R168.reuse, R174, R8 ;  /* 0x000000aea808723c */ /* 0x040ff00000001808 */
[C---:B------:R-:W-:Y:S08]  /*8d90*/  HMMA.16816.F32 R12, R168.reuse, R176, R12 ;  /* 0x000000b0a80c723c */ /* 0x040ff0000000180c */
[C---:B------:R-:W-:Y:S08]  /*8da0*/  HMMA.16816.F32 R16, R168.reuse, R178, R16 ;  /* 0x000000b2a810723c */ /* 0x040ff00000001810 */
[C---:B------:R-:W-:Y:S08]  /*8db0*/  HMMA.16816.F32 R20, R168.reuse, R188, R20 ;  /* 0x000000bca814723c */ /* 0x040ff00000001814 */
[C---:B------:R-:W-:Y:S08]  /*8dc0*/  HMMA.16816.F32 R24, R168.reuse, R190, R24 ;  /* 0x000000bea818723c */ /* 0x040ff00000001818 */
[C---:B-1----:R-:W-:Y:S08]  /*8dd0*/  HMMA.16816.F32 R28, R168.reuse, R192, R28 ;  /* 0x000000c0a81c723c */ /* 0x042ff0000000181c */
[----:B------:R-:W-:Y:S01]  /*8de0*/  HMMA.16816.F32 R32, R168, R194, R32 ;  /* 0x000000c2a820723c */ /* 0x000fe20000001820 */
[----:B------:R-:W1:Y:S06]  /*8df0*/  LDSM.16.M88.4 R168, [R209+0x6800] ;  /* 0x00680000d1a8783b */ /* 0x000e6c0000000200 */
[----:B------:R-:W-:Y:S01]  /*8e00*/  @P0 LEA.HI.X R195, R0, c[0x0][0x1cc], R2, 0x1, P6 ;  /* 0x0000730000c30a11 */ /* 0x000fe200030f0c02 */
[C---:B---3--:R-:W-:Y:S01]  /*8e10*/  HMMA.16816.F32 R4, R180.reuse, R184, R4 ;  /* 0x000000b8b404723c */ /* 0x048fe20000001804 */
[----:B------:R-:W-:Y:S02]  /*8e20*/  PLOP3.LUT P6, PT, PT, PT, UP3, 0x80, 0x0 ;  /* 0x000000000000781c */ /* 0x000fe40003fcf038 */
[----:B------:R-:W-:Y:S02]  /*8e30*/  PLOP3.LUT P0, PT, PT, PT, UP3, 0x80, 0x0 ;  /* 0x000000000000781c */ /* 0x000fe40003f0f038 */
[----:B------:R-:W-:Y:S03]  /*8e40*/  @P5 IADD3 R0, P5, R247, UR21, RZ ;  /* 0x00000015f7005c10 */ /* 0x000fe6000ffbe0ff */
[C---:B------:R-:W-:Y:S06]  /*8e50*/  HMMA.16816.F32 R8, R180.reuse, R186, R8 ;  /* 0x000000bab408723c */ /* 0x040fec0000001808 */
[----:B------:R-:W-:Y:S06]  /*8e60*/  @P6 LEA R135, P6, R0, c[0x0][0x1c8], 0x1 ;  /* 0x0000720000876a11 */ /* 0x000fec00078c08ff */
[----:B------:R-:W-:Y:S02]  /*8e70*/  @P0 IADD3.X R2, R246, UR20, RZ, P5, !PT ;  /* 0x00000014f6020c10 */ /* 0x000fe4000affe4ff */
[----:B------:R-:W-:Y:S02]  /*8e80*/  PLOP3.LUT P0, PT, PT, PT, UP3, 0x80, 0x0 ;  /* 0x000000000000781c */ /* 0x000fe40003f0f038 */
[----:B------:R-:W-:Y:S01]  /*8e90*/  PLOP3.LUT P5, PT, PT, PT, UP3, 0x80, 0x0 ;  /* 0x000000000000781c */ /* 0x000fe20003faf038 */
[----:B------:R-:W-:Y:S02]  /*8ea0*/  FMUL.FTZ R4, R4, c[0x0][0x320] ;  /* 0x0000c80004047a20 */ /* 0x000fe40000410000 */
[----:B------:R-:W-:Y:S02]  /*8eb0*/  FMUL.FTZ R5, R5, c[0x0][0x320] ;  /* 0x0000c80005057a20 */ /* 0x000fe40000410000 */
[----:B------:R-:W2:Y:S01]  /*8ec0*/  MUFU.TANH R188, R4 ;  /* 0x0000000400bc7308 */ /* 0x000ea20000002400 */
[----:B------:R-:W-:Y:S02]  /*8ed0*/  FMUL.FTZ R6, R6, c[0x0][0x320] ;  /* 0x0000c80006067a20 */ /* 0x000fe40000410000 */
[----:B------:R-:W-:Y:S01]  /*8ee0*/  FMUL.FTZ R7, R7, c[0x0][0x320] ;  /* 0x0000c80007077a20 */ /* 0x000fe20000410000 */
[C---:B-1----:R-:W-:Y:S03]  /*8ef0*/  HMMA.16816.F32 R12, R180.reuse, R168, R12 ;  /* 0x000000a8b40c723c */ /* 0x042fe6000000180c */
[----:B------:R-:W-:Y:S01]  /*8f00*/  @P0 LEA.HI.X R194, R0, c[0x0][0x1cc], R2, 0x1, P6 ;  /* 0x0000730000c20a11 */ /* 0x000fe200030f0c02 */
[----:B------:R-:W-:Y:S01]  /*8f10*/  FMUL.FTZ R9, R9, c[0x0][0x320] ;  /* 0x0000c80009097a20 */ /* 0x000fe20000410000 */
[----:B------:R-:W-:Y:S01]  /*8f20*/  PLOP3.LUT P0, PT, PT, PT, UP3, 0x80, 0x0 ;  /* 0x000000000000781c */ /* 0x000fe20003f0f038 */
[----:B------:R-:W1:Y:S01]  /*8f30*/  MUFU.TANH R187, R5 ;  /* 0x0000000500bb7308 */ /* 0x000e620000002400 */
[----:B------:R-:W-:Y:S01]  /*8f40*/  @P5 IADD3 R0, P5, R245, UR21, RZ ;  /* 0x00000015f5005c10 */ /* 0x000fe2000ffbe0ff */
[----:B------:R-:W-:Y:S01]  /*8f50*/  FMUL.FTZ R10, R10, c[0x0][0x320] ;  /* 0x0000c8000a0a7a20 */ /* 0x000fe20000410000 */
[----:B------:R-:W-:Y:S01]  /*8f60*/  PLOP3.LUT P6, PT, PT, PT, UP3, 0x80, 0x0 ;  /* 0x000000000000781c */ /* 0x000fe20003fcf038 */
[C---:B------:R-:W-:Y:S01]  /*8f70*/  HMMA.16816.F32 R16, R180.reuse, R170, R16 ;  /* 0x000000aab410723c */ /* 0x040fe20000001810 */
[----:B------:R-:W-:Y:S02]  /*8f80*/  @UP3 UIADD3 UR21, UP0, UR13, UR21, URZ ;  /* 0x000000150d153290 */ /* 0x000fe4000ff1e03f */
[----:B------:R-:W-:Y:S02]  /*8f90*/  FMUL.FTZ R11, R11, c[0x0][0x320] ;  /* 0x0000c8000b0b7a20 */ /* 0x000fe40000410000 */
[----:B------:R-:W-:Y:S01]  /*8fa0*/  FMUL.FTZ R8, R8, c[0x0][0x320] ;  /* 0x0000c80008087a20 */ /* 0x000fe20000410000 */
[----:B------:R-:W3:Y:S06]  /*8fb0*/  MUFU.TANH R191, R6 ;  /* 0x0000000600bf7308 */ /* 0x000eec0000002400 */
[----:B------:R-:W-:Y:S01]  /*8fc0*/  @P0 IADD3.X R2, R244, UR20, RZ, P5, !PT ;  /* 0x00000014f4020c10 */ /* 0x000fe2000affe4ff */
[----:B------:R-:W-:Y:S01]  /*8fd0*/  @UP3 UIADD3.X UR20, UR12, UR20, URZ, UP0, !UPT ;  /* 0x000000140c143290 */ /* 0x000fe200087fe43f */
[----:B------:R-:W-:Y:S01]  /*8fe0*/  @P6 LEA R132, P6, R0, c[0x0][0x1c8], 0x1 ;  /* 0x0000720000846a11 */ /* 0x000fe200078c08ff */
[----:B------:R-:W-:Y:S01]  /*8ff0*/  FMUL.FTZ R13, R13, c[0x0][0x320] ;  /* 0x0000c8000d0d7a20 */ /* 0x000fe20000410000 */
[----:B------:R1:W1:Y:S01]  /*9000*/  MUFU.TANH R192, R7 ;  /* 0x0000000700c07308 */ /* 0x0002620000002400 */
[----:B------:R-:W-:Y:S01]  /*9010*/  PLOP3.LUT P0, PT, PT, PT, UP3, 0x80, 0x0 ;  /* 0x000000000000781c */ /* 0x000fe20003f0f038 */
[----:B------:R-:W-:Y:S01]  /*9020*/  FMUL.FTZ R12, R12, c[0x0][0x320] ;  /* 0x0000c8000c0c7a20 */ /* 0x000fe20000410000 */
[----:B------:R-:W-:Y:S01]  /*9030*/  PLOP3.LUT P5, PT, PT, PT, UP3, 0x80, 0x0 ;  /* 0x000000000000781c */ /* 0x000fe20003faf038 */
[----:B------:R-:W-:Y:S02]  /*9040*/  FMUL.FTZ R14, R14, c[0x0][0x320] ;  /* 0x0000c8000e0e7a20 */ /* 0x000fe40000410000 */
[----:B------:R-:W-:Y:S02]  /*9050*/  FMUL.FTZ R15, R15, c[0x0][0x320] ;  /* 0x0000c8000f0f7a20 */ /* 0x000fe40000410000 */
[----:B------:R-:W-:Y:S02]  /*9060*/  FMUL.FTZ R16, R16, c[0x0][0x320] ;  /* 0x0000c80010107a20 */ /* 0x000fe40000410000 */
[----:B------:R-:W2:Y:S01]  /*9070*/  MUFU.TANH R175, R12 ;  /* 0x0000000c00af7308 */ /* 0x000ea20000002400 */
[----:B------:R-:W-:Y:S02]  /*9080*/  FMUL.FTZ R17, R17, c[0x0][0x320] ;  /* 0x0000c80011117a20 */ /* 0x000fe40000410000 */
[----:B------:R-:W-:Y:S01]  /*9090*/  FMUL.FTZ R18, R18, c[0x0][0x320] ;  /* 0x0000c80012127a20 */ /* 0x000fe20000410000 */
[----:B------:R-:W-:Y:S01]  /*90a0*/  @P0 LEA.HI.X R193, R0, c[0x0][0x1cc], R2, 0x1, P6 ;  /* 0x0000730000c10a11 */ /* 0x000fe200030f0c02 */
[----:B------:R-:W-:Y:S01]  /*90b0*/  FMUL.FTZ R19, R19, c[0x0][0x320] ;  /* 0x0000c80013137a20 */ /* 0x000fe20000410000 */
[----:B------:R-:W-:Y:S02]  /*90c0*/  @P5 IADD3 R0, P5, R234, UR21, RZ ;  /* 0x00000015ea005c10 */ /* 0x000fe4000ffbe0ff */
[----:B------:R-:W-:Y:S02]  /*90d0*/  PLOP3.LUT P6, PT, PT, PT, UP3, 0x80, 0x0 ;  /* 0x000000000000781c */ /* 0x000fe40003fcf038 */
[----:B------:R2:W2:Y:S01]  /*90e0*/  MUFU.TANH R184, R8 ;  /* 0x0000000800b87308 */ /* 0x0004a20000002400 */
[----:B------:R-:W-:Y:S01]  /*90f0*/  PLOP3.LUT P0, PT, PT, PT, UP3, 0x80, 0x0 ;  /* 0x000000000000781c */ /* 0x000fe20003f0f038 */
[----:B-1----:R-:W1:Y:S08]  /*9100*/  LDSM.16.M88.4 R4, [R209+0x7000] ;  /* 0x00700000d104783b */ /* 0x002e700000000200 */
[----:B------:R-:W1:Y:S01]  /*9110*/  MUFU.TANH R170, R16 ;  /* 0x0000001000aa7308 */ /* 0x000e620000002400 */
[C---:B------:R-:W-:Y:S03]  /*9120*/  @P6 LEA R2, P6, R0.reuse, c[0x0][0x1c8], 0x1 ;  /* 0x0000720000026a11 */ /* 0x040fe600078c08ff */
[----:B------:R-:W-:Y:S02]  /*9130*/  @P0 IADD3.X R3, R233, UR20, RZ, P5, !PT ;  /* 0x00000014e9030c10 */ /* 0x000fe4000affe4ff */
[----:B------:R-:W-:Y:S02]  /*9140*/  PLOP3.LUT P0, PT, PT, PT, UP3, 0x80, 0x0 ;  /* 0x000000000000781c */ /* 0x000fe40003f0f038 */
[----:B------:R-:W-:Y:S02]  /*9150*/  PLOP3.LUT P5, PT, PT, PT, UP3, 0x80, 0x0 ;  /* 0x000000000000781c */ /* 0x000fe40003faf038 */
[----:B------:R1:W1:Y:S09]  /*9160*/  MUFU.TANH R171, R13 ;  /* 0x0000000d00ab7308 */ /* 0x0002720000002400 */
[----:B------:R-:W-:Y:S01]  /*9170*/  @P0 LEA.HI.X R3, R0, c[0x0][0x1cc], R3, 0x1, P6 ;  /* 0x0000730000030a11 */ /* 0x000fe200030f0c03 */
[----:B------:R-:W3:Y:S01]  /*9180*/  MUFU.TANH R178, R9 ;  /* 0x0000000900b27308 */ /* 0x000ee20000002400 */
[----:B------:R-:W-:Y:S02]  /*9190*/  PLOP3.LUT P0, PT, PT, PT, UP3, 0x80, 0x0 ;  /* 0x000000000000781c */ /* 0x000fe40003f0f038 */
[----:B------:R-:W-:Y:S02]  /*91a0*/  @P5 IADD3 R0, P5, R251, UR21, RZ ;  /* 0x00000015fb005c10 */ /* 0x000fe4000ffbe0ff */
[----:B------:R-:W-:Y:S05]  /*91b0*/  PLOP3.LUT P6, PT, PT, PT, UP3, 0x80, 0x0 ;  /* 0x000000000000781c */ /* 0x000fea0003fcf038 */
[----:B------:R-:W3:Y:S01]  /*91c0*/  MUFU.TANH R189, R10 ;  /* 0x0000000a00bd7308 */ /* 0x000ee20000002400 */
[C---:B-1----:R-:W-:Y:S05]  /*91d0*/  HMMA.16816.F32 R20, R180.reuse, R4, R20 ;  /* 0x00000004b414723c */ /* 0x042fea0000001814 */
[----:B--2---:R-:W-:Y:S02]  /*91e0*/  @P0 IADD3.X R8, R248, UR20, RZ, P5, !PT ;  /* 0x00000014f8080c10 */ /* 0x004fe4000affe4ff */
[C---:B------:R-:W-:Y:S02]  /*91f0*/  @P6 LEA R12, P6, R0.reuse, c[0x0][0x1c8], 0x1 ;  /* 0x00007200000c6a11 */ /* 0x040fe400078c08ff */
[----:B------:R1:W2:Y:S01]  /*9200*/  MUFU.TANH R190, R11 ;  /* 0x0000000b00be7308 */ /* 0x0002a20000002400 */
[----:B------:R-:W-:Y:S01]  /*9210*/  PLOP3.LUT P0, PT, PT, PT, UP3, 0x80, 0x0 ;  /* 0x000000000000781c */ /* 0x000fe20003f0f038 */
[C---:B------:R-:W-:Y:S01]  /*9220*/  HMMA.16816.F32 R24, R180.reuse, R6, R24 ;  /* 0x00000006b418723c */ /* 0x040fe20000001818 */
[----:B------:R-:W-:Y:S07]  /*9230*/  PLOP3.LUT P5, PT, PT, PT, UP3, 0x80, 0x0 ;  /* 0x000000000000781c */ /* 0x000fee0003faf038 */
[----:B------:R-:W2:Y:S04]  /*9240*/  MUFU.TANH R185, R14 ;  /* 0x0000000e00b97308 */ /* 0x000ea80000002400 */
[----:B------:R-:W-:Y:S02]  /*9250*/  @P0 LEA.HI.X R13, R0, c[0x0][0x1cc], R8, 0x1, P6 ;  /* 0x00007300000d0a11 */ /* 0x000fe400030f0c08 */
[----:B------:R-:W-:Y:S02]  /*9260*/  PLOP3.LUT P0, PT, PT, PT, UP3, 0x80, 0x0 ;  /* 0x000000000000781c */ /* 0x000fe40003f0f038 */
[----:B------:R-:W-:Y:S01]  /*9270*/  @P5 IADD3 R0, P5, R247, UR21, RZ ;  /* 0x00000015f7005c10 */ /* 0x000fe2000ffbe0ff */
[----:B------:R-:W-:Y:S01]  /*9280*/  FMUL.FTZ R20, R20, c[0x0][0x320] ;  /* 0x0000c80014147a20 */ /* 0x000fe20000410000 */
[----:B------:R-:W2:Y:S01]  /*9290*/  MUFU.TANH R186, R15 ;  /* 0x0000000f00ba7308 */ /* 0x000ea20000002400 */
[----:B------:R-:W-:Y:S01]  /*92a0*/  PLOP3.LUT P6, PT, PT, PT, UP3, 0x80, 0x0 ;  /* 0x000000000000781c */ /* 0x000fe20003fcf038 */
[----:B------:R-:W-:Y:S01]  /*92b0*/  FMUL.FTZ R22, R22, c[0x0][0x320] ;  /* 0x0000c80016167a20 */ /* 0x000fe20000410000 */
[----:B-1----:R-:W1:Y:S01]  /*92c0*/  LDSM.16.M88.4 R8, [R209+0x7800] ;  /* 0x00780000d108783b */ /* 0x002e620000000200 */
[----:B------:R-:W-:Y:S04]  /*92d0*/  DEPBAR.LE SB0, 0x0 ;  /* 0x000080000000791a */ /* 0x000fe80000000000 */
[----:B------:R-:W-:Y:S02]  /*92e0*/  FMUL.FTZ R23, R23, c[0x0][0x320] ;  /* 0x0000c80017177a20 */ /* 0x000fe40000410000 */
[----:B------:R2:W1:Y:S01]  /*92f0*/  MUFU.TANH R169, R17 ;  /* 0x0000001100a97308 */ /* 0x0004620000002400 */
[----:B------:R-:W-:Y:S01]  /*9300*/  @P0 IADD3.X R4, R246, UR20, RZ, P5, !PT ;  /* 0x00000014f6040c10 */ /* 0x000fe2000affe4ff */
[----:B------:R-:W-:Y:S01]  /*9310*/  BAR.SYNC.DEFER_BLOCKING 0x0 ;  /* 0x0000000000007b1d */ /* 0x000fe20000010000 */
[----:B------:R-:W-:Y:S02]  /*9320*/  PLOP3.LUT P0, PT, PT, PT, UP3, 0x80, 0x0 ;  /* 0x000000000000781c */ /* 0x000fe40003f0f038 */
[C---:B------:R-:W-:Y:S02]  /*9330*/  @P6 LEA R16, P6, R0.reuse, c[0x0][0x1c8], 0x1 ;  /* 0x0000720000106a11 */ /* 0x040fe400078c08ff */
[----:B------:R-:W-:Y:S03]  /*9340*/  PLOP3.LUT P5, PT, PT, PT, UP3, 0x80, 0x0 ;  /* 0x000000000000781c */ /* 0x000fe60003faf038 */
[----:B------:R-:W1:Y:S08]  /*9350*/  MUFU.TANH R176, R18 ;  /* 0x0000001200b07308 */ /* 0x000e700000002400 */
[----:B------:R-:W-:Y:S02]  /*9360*/  @P0 LEA.HI.X R179, R0, c[0x0][0x1cc], R4, 0x1, P6 ;  /* 0x0000730000b30a11 */ /* 0x000fe400030f0c04 */
[----:B------:R3:W3:Y:S01]  /*9370*/  MUFU.TANH R177, R19 ;  /* 0x0000001300b17308 */ /* 0x0006e20000002400 */
[----:B------:R-:W-:Y:S02]  /*9380*/  @P5 IADD3 R0, P5, R245, UR21, RZ ;  /* 0x00000015f5005c10 */ /* 0x000fe4000ffbe0ff */
[----:B------:R-:W-:Y:S01]  /*9390*/  PLOP3.LUT P6, PT, PT, PT, UP3, 0x80, 0x0 ;  /* 0x000000000000781c */ /* 0x000fe20003fcf038 */
[----:B--2---:R-:W-:Y:S01]  /*93a0*/  FMUL.FTZ R17, R25, c[0x0][0x320] ;  /* 0x0000c80019117a20 */ /* 0x004fe20000410000 */
[----:B------:R-:W-:Y:S05]  /*93b0*/  PLOP3.LUT P0, PT, PT, PT, UP3, 0x80, 0x0 ;  /* 0x000000000000781c */ /* 0x000fea0003f0f038 */
[----:B------:R-:W2:Y:S01]  /*93c0*/  MUFU.TANH R168, R20 ;  /* 0x0000001400a87308 */ /* 0x000ea20000002400 */
[C---:B-1----:R-:W-:Y:S05]  /*93d0*/  HMMA.16816.F32 R28, R180.reuse, R8, R28 ;  /* 0x00000008b41c723c */ /* 0x042fea000000181c */
[----:B------:R-:W-:Y:S04]  /*93e0*/  @P6 LEA R6, P6, R0, c[0x0][0x1c8], 0x1 ;  /* 0x0000720000066a11 */ /* 0x000fe800078c08ff */
[----:B------:R1:W1:Y:S03]  /*93f0*/  MUFU.TANH R173, R22 ;  /* 0x0000001600ad7308 */ /* 0x0002660000002400 */
[----:B------:R-:W-:Y:S01]  /*9400*/  @P0 IADD3.X R7, R244, UR20, RZ, P5, !PT ;  /* 0x00000014f4070c10 */ /* 0x000fe2000affe4ff */
[----:B------:R-:W-:Y:S01]  /*9410*/  USHF.L.U32 UR20, UR14, 0x6, URZ ;  /* 0x000000060e147899 */ /* 0x000fe2000800063f */
[----:B------:R-:W-:Y:S01]  /*9420*/  PLOP3.LUT P0, PT, PT, PT, UP3, 0x80, 0x0 ;  /* 0x000000000000781c */ /* 0x000fe20003f0f038 */
[----:B------:R-:W-:Y:S01]  /*9430*/  HMMA.16816.F32 R32, R180, R10, R32 ;  /* 0x0000000ab420723c */ /* 0x000fe20000001820 */
[----:B------:R-:W-:Y:S02]  /*9440*/  PLOP3.LUT P5, PT, PT, PT, UP3, 0x80, 0x0 ;  /* 0x000000000000781c */ /* 0x000fe40003faf038 */
[----:B---3--:R-:W-:Y:S02]  /*9450*/  FMUL.FTZ R19, R21, c[0x0][0x320] ;  /* 0x0000c80015137a20 */ /* 0x008fe40000410000 */
[----:B------:R-:W-:Y:S01]  /*9460*/  FMUL.FTZ R18, R24, c[0x0][0x320] ;  /* 0x0000c80018127a20 */ /* 0x000fe20000410000 */
[----:B------:R3:W2:Y:S06]  /*9470*/  MUFU.TANH R174, R23 ;  /* 0x0000001700ae7308 */ /* 0x0006ac0000002400 */
[----:B------:R-:W-:Y:S01]  /*9480*/  @P0 LEA.HI.X R7, R0, c[0x0][0x1cc], R7, 0x1, P6 ;  /* 0x0000730000070a11 */ /* 0x000fe200030f0c07 */
[----:B------:R-:W-:Y:S01]  /*9490*/  IMAD.U32 R0, RZ, RZ, UR16 ;  /* 0x00000010ff007e24 */ /* 0x000fe2000f8e00ff */
[----:B------:R-:W-:Y:S01]  /*94a0*/  PLOP3.LUT P0, PT, PT, PT, UP3, 0x80, 0x0 ;  /* 0x000000000000781c */ /* 0x000fe20003f0f038 */
[----:B------:R-:W-:Y:S01]  /*94b0*/  @P5 IMAD.MOV.U32 R4, RZ, RZ, R196 ;  /* 0x000000ffff045224 */ /* 0x000fe200078e00c4 */
[----:B------:R-:W2:Y:S01]  /*94c0*/  MUFU.TANH R19, R19 ;  /* 0x0000001300137308 */ /* 0x000ea20000002400 */
[----:B------:R-:W-:Y:S01]  /*94d0*/  @P5 IMAD.MOV.U32 R5, RZ, RZ, R197 ;  /* 0x000000ffff055224 */ /* 0x000fe200078e00c5 */
[----:B------:R-:W-:Y:S01]  /*94e0*/  PLOP3.LUT P6, PT, PT, PT, UP3, 0x80, 0x0 ;  /* 0x000000000000781c */ /* 0x000fe20003fcf038 */
[----:B------:R-:W-:Y:S01]  /*94f0*/  FMUL.FTZ R15, R28, c[0x0][0x320] ;  /* 0x0000c8001c0f7a20 */ /* 0x000fe20000410000 */
[----:B------:R-:W-:Y:S01]  /*9500*/  PLOP3.LUT P5, PT, PT, PT, UP3, 0x80, 0x0 ;  /* 0x000000000000781c */ /* 0x000fe20003faf038 */
[----:B-1----:R-:W-:Y:S02]  /*9510*/  FMUL.FTZ R22, R27, c[0x0][0x320] ;  /* 0x0000c8001b167a20 */ /* 0x002fe40000410000 */
[----:B------:R-:W-:Y:S02]  /*9520*/  FMUL.FTZ R14, R29, c[0x0][0x320] ;  /* 0x0000c8001d0e7a20 */ /* 0x000fe40000410000 */
[----:B------:R-:W-:Y:S01]  /*9530*/  FMUL.FTZ R21, R30, c[0x0][0x320] ;  /* 0x0000c8001e157a20 */ /* 0x000fe20000410000 */
[----:B------:R-:W1:Y:S01]  /*9540*/  MUFU.TANH R18, R18 ;  /* 0x0000001200127308 */ /* 0x000e620000002400 */
[----:B------:R-:W-:Y:S01]  /*9550*/  @!PT LDS RZ, [RZ] ;  /* 0x00000000fffff984 */ /* 0x000fe20000000800 */
[----:B------:R-:W-:Y:S01]  /*9560*/  @!PT LDS RZ, [RZ] ;  /* 0x00000000fffff984 */ /* 0x000fe20000000800 */
[----:B------:R-:W-:Y:S01]  /*9570*/  @!PT LDS RZ, [RZ] ;  /* 0x00000000fffff984 */ /* 0x000fe20000000800 */
[----:B------:R1:W-:Y:S01]  /*9580*/  @P0 LDGSTS.E.BYPASS.LTC128B.128 [R231+0x8100], [R4.64], !P4 ;  /* 0x0810000004e70fae */ /* 0x0003e2000e101d52 */
[----:B------:R-:W-:Y:S01]  /*9590*/  PLOP3.LUT P0, PT, PT, PT, UP3, 0x80, 0x0 ;  /* 0x000000000000781c */ /* 0x000fe20003f0f038 */
[----:B------:R-:W-:Y:S02]  /*95a0*/  FMUL.FTZ R20, R31, c[0x0][0x320] ;  /* 0x0000c8001f147a20 */ /* 0x000fe40000410000 */
[----:B---3--:R-:W-:Y:S02]  /*95b0*/  FMUL.FTZ R23, R26, c[0x0][0x320] ;  /* 0x0000c8001a177a20 */ /* 0x008fe40000410000 */
[----:B------:R-:W-:Y:S03]  /*95c0*/  FMUL.FTZ R35, R35, c[0x0][0x320] ;  /* 0x0000c80023237a20 */ /* 0x000fe60000410000 */
[----:B------:R-:W3:Y:S10]  /*95d0*/  MUFU.TANH R17, R17 ;  /* 0x0000001100117308 */ /* 0x000ef40000002400 */
[----:B------:R-:W2:Y:S01]  /*95e0*/  MUFU.TANH R23, R23 ;  /* 0x0000001700177308 */ /* 0x000ea20000002400 */
[----:B-1----:R-:W-:Y:S09]  /*95f0*/  @P6 IMAD.MOV.U32 R5, RZ, RZ, R195 ;  /* 0x000000ffff056224 */ /* 0x002ff200078e00c3 */
[----:B------:R-:W1:Y:S01]  /*9600*/  MUFU.TANH R22, R22 ;  /* 0x0000001600167308 */ /* 0x000e620000002400 */
[----:B------:R-:W-:Y:S01]  /*9610*/  @P6 IMAD.MOV.U32 R4, RZ, RZ, R172 ;  /* 0x000000ffff046224 */ /* 0x000fe200078e00ac */
[----:B------:R-:W-:Y:S04]  /*9620*/  PLOP3.LUT P6, PT, PT, PT, UP3, 0x80, 0x0 ;  /* 0x000000000000781c */ /* 0x000fe80003fcf038 */
[----:B------:R1:W-:Y:S01]  /*9630*/  @P5 LDGSTS.E.BYPASS.LTC128B.128 [R231+0xa100], [R4.64], !P3 ;  /* 0x0a10000004e75fae */ /* 0x0003e2000d901d52 */
[----:B------:R-:W-:Y:S03]  /*9640*/  PLOP3.LUT P5, PT, PT, PT, UP3, 0x80, 0x0 ;  /* 0x000000000000781c */ /* 0x000fe60003faf038 */
[----:B------:R-:W2:Y:S10]  /*9650*/  MUFU.TANH R15, R15 ;  /* 0x0000000f000f7308 */ /* 0x000eb40000002400 */
[----:B------:R-:W2:Y:S10]  /*9660*/  MUFU.TANH R14, R14 ;  /* 0x0000000e000e7308 */ /* 0x000eb40000002400 */
[----:B------:R-:W2:Y:S01]  /*9670*/  MUFU.TANH R21, R21 ;  /* 0x0000001500157308 */ /* 0x000ea20000002400 */
[----:B-1----:R-:W-:Y:S02]  /*9680*/  @P0 IMAD.MOV.U32 R5, RZ, RZ, R194 ;  /* 0x000000ffff050224 */ /* 0x002fe400078e00c2 */
[----:B------:R-:W-:Y:S01]  /*9690*/  @P0 IMAD.MOV.U32 R4, RZ, RZ, R135 ;  /* 0x000000ffff040224 */ /* 0x000fe200078e0087 */
[----:B------:R-:W-:Y:S04]  /*96a0*/  PLOP3.LUT P0, PT, PT, PT, UP3, 0x80, 0x0 ;  /* 0x000000000000781c */ /* 0x000fe80003f0f038 */
[----:B------:R1:W-:Y:S02]  /*96b0*/  @P6 LDGSTS.E.BYPASS.LTC128B.128 [R231+0xc100], [R4.64], !P2 ;  /* 0x0c10000004e76fae */ /* 0x0003e4000d101d52 */
[----:B------:R-:W1:Y:S01]  /*96c0*/  MUFU.TANH R20, R20 ;  /* 0x0000001400147308 */ /* 0x000e620000002400 */
[----:B------:R-:W-:Y:S02]  /*96d0*/  PLOP3.LUT P6, PT, PT, PT, UP3, 0x80, 0x0 ;  /* 0x000000000000781c */ /* 0x000fe40003fcf038 */
[----:B------:R-:W-:Y:S07]  /*96e0*/  PLOP3.LUT P6, PT, PT, PT, UP3, 0x80, 0x0 ;  /* 0x000000000000781c */ /* 0x000fee0003fcf038 */
[----:B------:R2:W2:Y:S01]  /*96f0*/  MUFU.TANH R135, R35 ;  /* 0x0000002300877308 */ /* 0x0004a20000002400 */
[----:B-1----:R-:W-:Y:S02]  /*9700*/  @P5 IMAD.MOV.U32 R5, RZ, RZ, R193 ;  /* 0x000000ffff055224 */ /* 0x002fe400078e00c1 */
[----:B------:R-:W-:Y:S01]  /*9710*/  @P5 IMAD.MOV.U32 R4, RZ, RZ, R132 ;  /* 0x000000ffff045224 */ /* 0x000fe200078e0084 */
[----:B------:R-:W-:Y:S04]  /*9720*/  PLOP3.LUT P5, PT, PT, PT, UP3, 0x80, 0x0 ;  /* 0x000000000000781c */ /* 0x000fe80003faf038 */
[----:B------:R1:W-:Y:S01]  /*9730*/  @P0 LDGSTS.E.BYPASS.LTC128B.128 [R231+0xe100], [R4.64], !P1 ;  /* 0x0e10000004e70fae */ /* 0x0003e2000c901d52 */
[----:B------:R-:W-:Y:S08]  /*9740*/  PLOP3.LUT P0, PT, PT, PT, UP3, 0x80, 0x0 ;  /* 0x000000000000781c */ /* 0x000ff00003f0f038 */
[----:B------:R2:W-:Y:S01]  /*9750*/  @P5 LDGSTS.E.BYPASS.LTC128B.128 [R231+0x9100], [R2.64], !P4 ;  /* 0x0910000002e75fae */ /* 0x0005e2000e101d52 */
[----:B------:R-:W-:Y:S05]  /*9760*/  PLOP3.LUT P5, PT, PT, PT, UP2, 0x80, 0x0 ;  /* 0x000000000000781c */ /* 0x000fea0003faf028 */
[----:B-1----:R1:W3:Y:S01]  /*9770*/  LDL R5, [R1+0x2c] ;  /* 0x00002c0001057983 */ /* 0x0022e20000100800 */
[----:B------:R-:W-:Y:S02]  /*9780*/  IMAD.U32 R4, RZ, RZ, UR20 ;  /* 0x00000014ff047e24 */ /* 0x000fe4000f8e00ff */
[----:B--2---:R-:W-:Y:S02]  /*9790*/  @P0 IMAD.MOV.U32 R2, RZ, RZ, R12 ;  /* 0x000000ffff020224 */ /* 0x004fe400078e000c */
[----:B------:R-:W-:Y:S01]  /*97a0*/  @P0 IMAD.MOV.U32 R3, RZ, RZ, R13 ;  /* 0x000000ffff030224 */ /* 0x000fe200078e000d */
[----:B------:R-:W-:Y:S01]  /*97b0*/  PLOP3.LUT P0, PT, PT, PT, UP3, 0x80, 0x0 ;  /* 0x000000000000781c */ /* 0x000fe20003f0f038 */
[----:B------:R-:W-:Y:S02]  /*97c0*/  FMUL.FTZ R13, R32, c[0x0][0x320] ;  /* 0x0000c800200d7a20 */ /* 0x000fe40000410000 */
[----:B------:R-:W-:Y:S01]  /*97d0*/  FMUL.FTZ R12, R33, c[0x0][0x320] ;  /* 0x0000c800210c7a20 */ /* 0x000fe20000410000 */
[----:B------:R4:W-:Y:S01]  /*97e0*/  @P6 LDGSTS.E.BYPASS.LTC128B.128 [R231+0xb100], [R2.64], !P3 ;  /* 0x0b10000002e76fae */ /* 0x0009e2000d901d52 */
[----:B------:R-:W-:Y:S02]  /*97f0*/  PLOP3.LUT P6, PT, PT, PT, UP3, 0x80, 0x0 ;  /* 0x000000000000781c */ /* 0x000fe40003fcf038 */
[----:B------:R-:W2:Y:S06]  /*9800*/  MUFU.TANH R13, R13 ;  /* 0x0000000d000d7308 */ /* 0x000eac0000002400 */
[----:B------:R-:W-:Y:S02]  /*9810*/  @P0 IMAD.MOV.U32 R8, RZ, RZ, R16 ;  /* 0x000000ffff080224 */ /* 0x000fe400078e0010 */
[----:B------:R-:W-:Y:S01]  /*9820*/  @P0 IMAD.MOV.U32 R9, RZ, RZ, R179 ;  /* 0x000000ffff090224 */ /* 0x000fe200078e00b3 */
[----:B------:R-:W-:Y:S01]  /*9830*/  PLOP3.LUT P0, PT, PT, PT, UP3, 0x80, 0x0 ;  /* 0x000000000000781c */ /* 0x000fe20003f0f038 */
[----:B------:R-:W-:Y:S01]  /*9840*/  FMUL.FTZ R16, R34, c[0x0][0x320] ;  /* 0x0000c80022107a20 */ /* 0x000fe20000410000 */
[----:B------:R-:W1:Y:S02]  /*9850*/  MUFU.TANH R12, R12 ;  /* 0x0000000c000c7308 */ /* 0x000e640000002400 */
[----:B------:R1:W-:Y:S08]  /*9860*/  @P6 LDGSTS.E.BYPASS.LTC128B.128 [R231+0xd100], [R8.64], !P2 ;  /* 0x0d10000008e76fae */ /* 0x0003f0000d101d52 */
[----:B------:R-:W1:Y:S01]  /*9870*/  MUFU.TANH R16, R16 ;  /* 0x0000001000107308 */ /* 0x000e620000002400 */
[----:B------:R1:W-:Y:S01]  /*9880*/  @P0 LDGSTS.E.BYPASS.LTC128B.128 [R231+0xf100], [R6.64], !P1 ;  /* 0x0f10000006e70fae */ /* 0x0003e2000c901d52 */
[----:B------:R-:W-:Y:S02]  /*9890*/  PLOP3.LUT P0, PT, PT, PT, UP1, 0x40, 0x0 ;  /* 0x000000000000781c */ /* 0x000fe40003f0e818 */
[----:B----4-:R-:W-:Y:S03]  /*98a0*/  IADD3 R2, -R199, 0x1, -R4 ;  /* 0x00000001c7027810 */ /* 0x010fe60007ffe904 */
[----:B------:R-:W0:Y:S01]  /*98b0*/  LDGDEPBAR ;  /* 0x00000000000079af */ /* 0x000e220000000000 */
[----:B------:R-:W-:Y:S04]  /*98c0*/  IADD3 R0, -R0, UR9, R2 ;  /* 0x0000000900007c10 */ /* 0x000fe8000fffe102 */
[C---:B-1----:R-:W-:Y:S02]  /*98d0*/  IADD3 R7, R0.reuse, c[0x0][0x328], RZ ;  /* 0x0000ca0000077a10 */ /* 0x042fe40007ffe0ff */
[----:B------:R-:W-:Y:S01]  /*98e0*/  IADD3 R6, R0, UR15, RZ ;  /* 0x0000000f00067c10 */ /* 0x000fe2000fffe0ff */
[----:B---3--:R-:W-:Y:S01]  /*98f0*/  @P5 IMAD.MOV.U32 R5, RZ, RZ, R198 ;  /* 0x000000ffff055224 */ /* 0x008fe200078e00c6 */
[----:B------:R-:W-:Y:S04]  /*9900*/  PLOP3.LUT P5, PT, PT, PT, UP3, 0x80, 0x0 ;  /* 0x000000000000781c */ /* 0x000fe80003faf038 */
[----:B------:R-:W1:Y:S02]  /*9910*/  SHFL.IDX PT, R3, R5, RZ, 0x1c1f ;  /* 0x001c1fff05037589 */ /* 0x000e6400000e0000 */
[--C-:B-1----:R-:W-:Y:S02]  /*9920*/  IMAD.IADD R2, R7, 0x1, R3.reuse ;  /* 0x0000000107027824 */ /* 0x102fe400078e0203 */
[----:B------:R-:W-:Y:S01]  /*9930*/  IMAD.IADD R0, R6, 0x1, R3 ;  /* 0x0000000106007824 */ /* 0x000fe200078e0203 */
[----:B------:R-:W-:-:S05]  /*9940*/  @P0 BRA `(.L_x_963) ;  /* 0x0000019000000947 */ /* 0x000fca0003800000 */
[----:B--2---:R-:W-:Y:S01]  /*9950*/  IMAD.U32 R8, RZ, RZ, UR16 ;  /* 0x00000010ff087e24 */ /* 0x004fe2000f8e00ff */
        /* <DEDUP_REMOVED lines=13> */
.L_x_965:
[----:B------:R-:W-:Y:S04]  /*9a30*/  MOV R8, c[0x0][0x32c] ;  /* 0x0000cb0000087a02 */ /* 0x000fe80000000f00 */
[----:B------:R-:W-:Y:S11]  /*9a40*/  ISETP.NE.AND P0, PT, R8, 0x1, PT ;  /* 0x000000010800780c */ /* 0x000ff60003f05270 */
[----:B------:R-:W-:Y:S02]  /*9a50*/  @!UPT UIADD3 URZ, URZ, URZ, URZ ;  /* 0x0000003f3f3ff290 */ /* 0x000fe4000fffe03f */
[----:B------:R-:W-:Y:S05]  /*9a60*/  @P0 IMAD.HI.U32 R8, R3, c[0x0][0x330], RZ ;  /* 0x0000cc0003080a27 */ /* 0x000fea00078e00ff */
[----:B------:R-:W-:Y:S02]  /*9a70*/  @P0 SHF.R.U32.HI R3, RZ, c[0x0][0x334], R8 ;  /* 0x0000cd00ff030a19 */ /* 0x000fe40000011608 */
.L_x_966:
[----:B------:R-:W-:Y:S05]  /*9a80*/  BSYNC B0 ;  /* 0x0000000000007941 */ /* 0x000fea0003800000 */
.L_x_964:
[----:B------:R-:W-:Y:S04]  /*9a90*/  IMAD R3, R3, c[0x0][0x32c], -R4 ;  /* 0x0000cb0003037a24 */ /* 0x000fe800078e0a04 */
[----:B------:R-:W-:Y:S05]  /*9aa0*/  IMAD.IADD R3, R3, 0x1, -R199 ;  /* 0x0000000103037824 */ /* 0x000fea00078e0ac7 */
[----:B------:R-:W-:Y:S02]  /*9ab0*/  IADD3 R8, R3, c[0x0][0x32c], RZ ;  /* 0x0000cb0003087a10 */ /* 0x000fe40007ffe0ff */
[----:B------:R-:W-:Y:S02]  /*9ac0*/  IMNMX R0, R0, R3, !PT ;  /* 0x0000000300007217 */ /* 0x000fe40007800200 */
[----:B------:R-:W-:Y:S02]  /*9ad0*/  IMNMX R2, R2, R8, PT ;  /* 0x0000000802027217 */ /* 0x000fe40003800200 */
.L_x_963:
[----:B--2---:R-:W-:Y:S01]  /*9ae0*/  UISETP.GT.AND UP0, UPT, UR14, -0x1, UPT ;  /* 0xffffffff0e00788c */ /* 0x004fe2000bf04270 */
[----:B------:R-:W1:Y:S05]  /*9af0*/  SHFL.IDX PT, R3, R5, 0x1, 0x1c1f ;  /* 0x003c1f0005037f89 */ /* 0x000e6a00000e0000 */
[----:B------:R-:W-:Y:S02]  /*9b00*/  PLOP3.LUT P0, PT, PT, PT, UP0, 0x80, 0x0 ;  /* 0x000000000000781c */ /* 0x000fe40003f0f008 */
[----:B------:R-:W-:Y:S02]  /*9b10*/  PLOP3.LUT P6, PT, PT, PT, UP0, 0x80, 0x0 ;  /* 0x000000000000781c */ /* 0x000fe40003fcf008 */
[C---:B------:R-:W-:Y:S02]  /*9b20*/  ISETP.GT.AND P0, PT, R0.reuse, RZ, P0 ;  /* 0x000000ff0000720c */ /* 0x040fe40000704270 */
[----:B------:R-:W-:Y:S02]  /*9b30*/  ISETP.GT.AND P6, PT, R0, 0x8, P6 ;  /* 0x000000080000780c */ /* 0x000fe400037c4270 */
[----:B------:R-:W-:Y:S02]  /*9b40*/  ISETP.LT.OR P5, PT, R2, 0x1, P0 ;  /* 0x000000010200780c */ /* 0x000fe400007a1670 */
[----:B------:R-:W-:Y:S02]  /*9b50*/  PLOP3.LUT P0, PT, PT, PT, UP0, 0x80, 0x0 ;  /* 0x000000000000781c */ /* 0x000fe40003f0f008 */
[----:B------:R-:W-:Y:S02]  /*9b60*/  FSEL R8, R188, -INF , !P5 ;  /* 0xff800000bc087808 */ /* 0x000fe40006800000 */
[----:B------:R-:W-:Y:S02]  /*9b70*/  ISETP.GT.AND P0, PT, R0, 0x1, P0 ;  /* 0x000000010000780c */ /* 0x000fe40000704270 */
[----:B------:R-:W-:Y:S02]  /*9b80*/  PLOP3.LUT P5, PT, PT, PT, UP0, 0x80, 0x0 ;  /* 0x000000000000781c */ /* 0x000fe40003faf008 */
[----:B------:R-:W-:Y:S02]  /*9b90*/  ISETP.LT.OR P0, PT, R2, 0x2, P0 ;  /* 0x000000020200780c */ /* 0x000fe40000701670 */
[----:B------:R-:W-:Y:S02]  /*9ba0*/  ISETP.GT.AND P5, PT, R0, 0x9, P5 ;  /* 0x000000090000780c */ /* 0x000fe40002fa4270 */
[----:B------:R-:W-:Y:S02]  /*9bb0*/  FSEL R10, R187, -INF , !P0 ;  /* 0xff800000bb0a7808 */ /* 0x000fe40004000000 */
[----:B------:R-:W-:Y:S02]  /*9bc0*/  PLOP3.LUT P0, PT, PT, PT, UP0, 0x80, 0x0 ;  /* 0x000000000000781c */ /* 0x000fe40003f0f008 */
[----:B------:R-:W-:Y:S02]  /*9bd0*/  ISETP.LT.OR P6, PT, R2, 0x9, P6 ;  /* 0x000000090200780c */ /* 0x000fe400037c1670 */
[----:B------:R-:W-:Y:S02]  /*9be0*/  ISETP.GT.AND P0, PT, R0, 0x10, P0 ;  /* 0x000000100000780c */ /* 0x000fe40000704270 */
[C---:B------:R-:W-:Y:S02]  /*9bf0*/  ISETP.LT.OR P5, PT, R2.reuse, 0xa, P5 ;  /* 0x0000000a0200780c */ /* 0x040fe40002fa1670 */
[----:B------:R-:W-:Y:S02]  /*9c00*/  ISETP.LT.OR P0, PT, R2, 0x11, P0 ;  /* 0x000000110200780c */ /* 0x000fe40000701670 */
[----:B------:R-:W-:Y:S02]  /*9c10*/  FSEL R9, R184, -INF , !P6 ;  /* 0xff800000b8097808 */ /* 0x000fe40007000000 */
[----:B------:R-:W-:Y:S02]  /*9c20*/  FSEL R175, R175, -INF , !P0 ;  /* 0xff800000afaf7808 */ /* 0x000fe40004000000 */
[----:B------:R-:W-:Y:S02]  /*9c30*/  PLOP3.LUT P0, PT, PT, PT, UP0, 0x80, 0x0 ;  /* 0x000000000000781c */ /* 0x000fe40003f0f008 */
        /* <DEDUP_REMOVED lines=40> */
[----:B------:R-:W-:Y:S01]  /*9ec0*/  ISETP.GT.AND P5, PT, R0, 0x39, P5 ;  /* 0x000000390000780c */ /* 0x000fe20002fa4270 */
[--C-:B-1----:R-:W-:Y:S01]  /*9ed0*/  IMAD.IADD R0, R6, 0x1, R3.reuse ;  /* 0x0000000106007824 */ /* 0x102fe200078e0203 */
[C---:B------:R-:W-:Y:S02]  /*9ee0*/  ISETP.LT.OR P6, PT, R2.reuse, 0x39, P6 ;  /* 0x000000390200780c */ /* 0x040fe400037c1670 */
[----:B------:R-:W-:Y:S01]  /*9ef0*/  ISETP.LT.OR P5, PT, R2, 0x3a, P5 ;  /* 0x0000003a0200780c */ /* 0x000fe20002fa1670 */
[----:B------:R-:W-:Y:S01]  /*9f00*/  IMAD.IADD R2, R7, 0x1, R3 ;  /* 0x0000000107027824 */ /* 0x000fe200078e0203 */
[----:B------:R-:W-:Y:S02]  /*9f10*/  FSEL R197, R13, -INF , !P6 ;  /* 0xff8000000dc57808 */ /* 0x000fe40007000000 */
[----:B------:R-:W-:Y:S01]  /*9f20*/  FSEL R198, R12, -INF , !P5 ;  /* 0xff8000000cc67808 */ /* 0x000fe20006800000 */
        /* <DEDUP_REMOVED lines=15> */
.L_x_969:
[----:B------:R-:W-:Y:S04]  /*a020*/  MOV R5, c[0x0][0x32c] ;  /* 0x0000cb0000057a02 */ /* 0x000fe80000000f00 */
[----:B------:R-:W-:Y:S11]  /*a030*/  ISETP.NE.AND P0, PT, R5, 0x1, PT ;  /* 0x000000010500780c */ /* 0x000ff60003f05270 */
[----:B------:R-:W-:Y:S02]  /*a040*/  @!UPT UIADD3 URZ, URZ, URZ, URZ ;  /* 0x0000003f3f3ff290 */ /* 0x000fe4000fffe03f */
[----:B------:R-:W-:Y:S05]  /*a050*/  @P0 IMAD.HI.U32 R5, R3, c[0x0][0x330], RZ ;  /* 0x0000cc0003050a27 */ /* 0x000fea00078e00ff */
[----:B------:R-:W-:Y:S02]  /*a060*/  @P0 SHF.R.U32.HI R3, RZ, c[0x0][0x334], R5 ;  /* 0x0000cd00ff030a19 */ /* 0x000fe40000011605 */
.L_x_970:
[----:B------:R-:W-:Y:S05]  /*a070*/  BSYNC B0 ;  /* 0x0000000000007941 */ /* 0x000fea0003800000 */
.L_x_968:
[----:B------:R-:W-:Y:S04]  /*a080*/  IMAD R4, R3, c[0x0][0x32c], -R4 ;  /* 0x0000cb0003047a24 */ /* 0x000fe800078e0a04 */
[----:B------:R-:W-:Y:S05]  /*a090*/  IMAD.IADD R4, R4, 0x1, -R199 ;  /* 0x0000000104047824 */ /* 0x000fea00078e0ac7 */
[----:B------:R-:W-:Y:S02]  /*a0a0*/  IADD3 R3, R4, c[0x0][0x32c], RZ ;  /* 0x0000cb0004037a10 */ /* 0x000fe40007ffe0ff */
[----:B------:R-:W-:Y:S02]  /*a0b0*/  IMNMX R0, R0, R4, !PT ;  /* 0x0000000400007217 */ /* 0x000fe40007800200 */
[----:B------:R-:W-:Y:S02]  /*a0c0*/  IMNMX R2, R2, R3, PT ;  /* 0x0000000302027217 */ /* 0x000fe40003800200 */
.L_x_967:
[----:B------:R-:W-:Y:S01]  /*a0d0*/  FMNMX.FTZ R3, R8, R133, !PT ;  /* 0x0000008508037209 */ /* 0x000fe20007810000 */
[----:B------:R-:W-:Y:S01]  /*a0e0*/  LDSM.16.MT88.4 R28, [R208+0x100] ;  /* 0x00010000d01c783b */ /* 0x000fe20000004200 */
[----:B------:R-:W-:Y:S02]  /*a0f0*/  PLOP3.LUT P0, PT, PT, PT, UP0, 0x80, 0x0 ;  /* 0x000000000000781c */ /* 0x000fe40003f0f008 */
[----:B------:R-:W-:Y:S02]  /*a100*/  FMNMX.FTZ R3, R10, R3, !PT ;  /* 0x000000030a037209 */ /* 0x000fe40007810000 */
[C---:B------:R-:W-:Y:S02]  /*a110*/  ISETP.GT.AND P0, PT, R0.reuse, RZ, P0 ;  /* 0x000000ff0000720c */ /* 0x040fe40000704270 */
[----:B------:R-:W-:Y:S02]  /*a120*/  FMNMX.FTZ R3, R9, R3, !PT ;  /* 0x0000000309037209 */ /* 0x000fe40007810000 */
[----:B------:R-:W-:Y:S02]  /*a130*/  PLOP3.LUT P6, PT, PT, PT, UP0, 0x80, 0x0 ;  /* 0x000000000000781c */ /* 0x000fe40003fcf008 */
[----:B------:R-:W-:Y:S02]  /*a140*/  FMNMX.FTZ R3, R11, R3, !PT ;  /* 0x000000030b037209 */ /* 0x000fe40007810000 */
[----:B------:R-:W-:Y:S02]  /*a150*/  ISETP.GT.AND P6, PT, R0, 0x1, P6 ;  /* 0x000000010000780c */ /* 0x000fe400037c4270 */
[----:B------:R-:W-:Y:S02]  /*a160*/  FMNMX.FTZ R3, R175, R3, !PT ;  /* 0x00000003af037209 */ /* 0x000fe40007810000 */
[----:B------:R-:W-:Y:S02]  /*a170*/  PLOP3.LUT P5, PT, PT, PT, UP0, 0x80, 0x0 ;  /* 0x000000000000781c */ /* 0x000fe40003faf008 */
[----:B------:R-:W-:Y:S02]  /*a180*/  ISETP.LT.OR P0, PT, R2, 0x1, P0 ;  /* 0x000000010200780c */ /* 0x000fe40000701670 */
[----:B------:R-:W-:Y:S02]  /*a190*/  FMNMX.FTZ R3, R178, R3, !PT ;  /* 0x00000003b2037209 */ /* 0x000fe40007810000 */
[----:B------:R-:W-:Y:S02]  /*a1a0*/  ISETP.GT.AND P5, PT, R0, 0x8, P5 ;  /* 0x000000080000780c */ /* 0x000fe40002fa4270 */
[----:B------:R-:W-:Y:S02]  /*a1b0*/  ISETP.LT.OR P6, PT, R2, 0x2, P6 ;  /* 0x000000020200780c */ /* 0x000fe400037c1670 */
[----:B------:R-:W-:Y:S02]  /*a1c0*/  FSEL R4, R191, -INF , !P0 ;  /* 0xff800000bf047808 */ /* 0x000fe40004000000 */
[----:B------:R-:W-:Y:S02]  /*a1d0*/  PLOP3.LUT P0, PT, PT, PT, UP0, 0x80, 0x0 ;  /* 0x000000000000781c */ /* 0x000fe40003f0f008 */
[----:B------:R-:W-:Y:S02]  /*a1e0*/  FMNMX.FTZ R3, R179, R3, !PT ;  /* 0x00000003b3037209 */ /* 0x000fe40007810000 */
[----:B------:R-:W-:Y:S02]  /*a1f0*/  FSEL R6, R192, -INF , !P6 ;  /* 0xff800000c0067808 */ /* 0x000fe40007000000 */
[----:B------:R-:W-:Y:S02]  /*a200*/  ISETP.GT.AND P0, PT, R0, 0x9, P0 ;  /* 0x000000090000780c */ /* 0x000fe40000704270 */
[----:B------:R-:W-:Y:S02]  /*a210*/  FMNMX.FTZ R12, R4, R134, !PT ;  /* 0x00000086040c7209 */ /* 0x000fe40007810000 */
[----:B------:R-:W-:Y:S02]  /*a220*/  PLOP3.LUT P6, PT, PT, PT, UP0, 0x80, 0x0 ;  /* 0x000000000000781c */ /* 0x000fe40003fcf008 */
[----:B------:R-:W-:Y:S02]  /*a230*/  ISETP.LT.OR P5, PT, R2, 0x9, P5 ;  /* 0x000000090200780c */ /* 0x000fe40002fa1670 */
[----:B------:R-:W-:Y:S02]  /*a240*/  FMNMX.FTZ R3, R180, R3, !PT ;  /* 0x00000003b4037209 */ /* 0x000fe40007810000 */
[----:B------:R-:W-:Y:S02]  /*a250*/  ISETP.GT.AND P6, PT, R0, 0x10, P6 ;  /* 0x000000100000780c */ /* 0x000fe400037c4270 */
[----:B------:R-:W-:Y:S02]  /*a260*/  FSEL R5, R189, -INF , !P5 ;  /* 0xff800000bd057808 */ /* 0x000fe40006800000 */
[----:B------:R-:W-:Y:S02]  /*a270*/  PLOP3.LUT P5, PT, PT, PT, UP0, 0x80, 0x0 ;  /* 0x000000000000781c */ /* 0x000fe40003faf008 */
[----:B------:R-:W-:Y:S02]  /*a280*/  FMNMX.FTZ R12, R6, R12, !PT ;  /* 0x0000000c060c7209 */ /* 0x000fe40007810000 */
        /* <DEDUP_REMOVED lines=15> */
[----:B------:R-:W-:Y:S02]  /*a380*/  ISETP.LT.OR P0, PT, R2, 0x19, P0 ;  /* 0x000000190200780c */ /* 0x000fe40000701670 */
[----:B------:R-:W-:Y:S02]  /*a390*/  FSEL R186, R186, -INF , !P5 ;  /* 0xff800000baba7808 */ /* 0x000fe40006800000 */
[----:B------:R-:W-:Y:S02]  /*a3a0*/  PLOP3.LUT P5, PT, PT, PT, UP0, 0x80, 0x0 ;  /* 0x000000000000781c */ /* 0x000fe40003faf008 */
[----:B------:R-:W-:Y:S02]  /*a3b0*/  FMNMX.FTZ R12, R185, R12, !PT ;  /* 0x0000000cb90c7209 */ /* 0x000fe40007810000 */
[----:B------:R-:W-:Y:S02]  /*a3c0*/  FMNMX.FTZ R3, R188, R3, !PT ;  /* 0x00000003bc037209 */ /* 0x000fe40007810000 */
[----:B------:R-:W-:Y:S02]  /*a3d0*/  FSEL R176, R176, -INF , !P0 ;  /* 0xff800000b0b07808 */ /* 0x000fe40004000000 */
[----:B------:R-:W-:Y:S02]  /*a3e0*/  ISETP.LT.OR P6, PT, R2, 0x1a, P6 ;  /* 0x0000001a0200780c */ /* 0x000fe400037c1670 */
[----:B------:R-:W-:Y:S02]  /*a3f0*/  ISETP.GT.AND P5, PT, R0, 0x20, P5 ;  /* 0x000000200000780c */ /* 0x000fe40002fa4270 */
[----:B------:R-:W-:Y:S02]  /*a400*/  FMNMX.FTZ R12, R186, R12, !PT ;  /* 0x0000000cba0c7209 */ /* 0x000fe40007810000 */
[----:B------:R-:W-:Y:S02]  /*a410*/  PLOP3.LUT P0, PT, PT, PT, UP0, 0x80, 0x0 ;  /* 0x000000000000781c */ /* 0x000fe40003f0f008 */
[----:B------:R-:W-:Y:S02]  /*a420*/  FMNMX.FTZ R3, R195, R3, !PT ;  /* 0x00000003c3037209 */ /* 0x000fe40007810000 */
[----:B------:R-:W-:Y:S02]  /*a430*/  FSEL R177, R177, -INF , !P6 ;  /* 0xff800000b1b17808 */ /* 0x000fe40007000000 */
[----:B------:R-:W-:Y:S02]  /*a440*/  FMNMX.FTZ R12, R176, R12, !PT ;  /* 0x0000000cb00c7209 */ /* 0x000fe40007810000 */
[----:B------:R-:W-:Y:S02]  /*a450*/  ISETP.GT.AND P0, PT, R0, 0x21, P0 ;  /* 0x000000210000780c */ /* 0x000fe40000704270 */
[----:B------:R-:W-:Y:S02]  /*a460*/  ISETP.LT.OR P5, PT, R2, 0x21, P5 ;  /* 0x000000210200780c */ /* 0x000fe40002fa1670 */
[----:B------:R-:W-:Y:S02]  /*a470*/  PLOP3.LUT P6, PT, PT, PT, UP0, 0x80, 0x0 ;  /* 0x000000000000781c */ /* 0x000fe40003fcf008 */
[----:B------:R-:W-:Y:S02]  /*a480*/  FMNMX.FTZ R3, R196, R3, !PT ;  /* 0x00000003c4037209 */ /* 0x000fe40007810000 */
[----:B------:R-:W-:Y:S02]  /*a490*/  FSEL R173, R173, -INF , !P5 ;  /* 0xff800000adad7808 */ /* 0x000fe40006800000 */
[----:B------:R-:W-:Y:S02]  /*a4a0*/  FMNMX.FTZ R12, R177, R12, !PT ;  /* 0x0000000cb10c7209 */ /* 0x000fe40007810000 */
[----:B------:R-:W-:Y:S02]  /*a4b0*/  ISETP.LT.OR P0, PT, R2, 0x22, P0 ;  /* 0x000000220200780c */ /* 0x000fe40000701670 */
[----:B------:R-:W-:Y:S02]  /*a4c0*/  ISETP.GT.AND P6, PT, R0, 0x28, P6 ;  /* 0x000000280000780c */ /* 0x000fe400037c4270 */
        /* <DEDUP_REMOVED lines=9> */
[----:B------:R-:W-:Y:S01]  /*a560*/  FMNMX.FTZ R12, R174, R12, !PT ;  /* 0x0000000cae0c7209 */ /* 0x000fe20007810000 */
[----:B------:R-:W-:Y:S01]  /*a570*/  SHFL.BFLY PT, R13, R3, 0x2, 0x1f ;  /* 0x0c401f00030d7f89 */ /* 0x000fe200000e0000 */
[----:B------:R-:W-:Y:S02]  /*a580*/  ISETP.GT.AND P0, PT, R0, 0x30, P0 ;  /* 0x000000300000780c */ /* 0x000fe40000704270 */
[----:B------:R-:W-:Y:S02]  /*a590*/  ISETP.LT.OR P5, PT, R2, 0x2a, P5 ;  /* 0x0000002a0200780c */ /* 0x000fe40002fa1670 */
[----:B------:R-:W-:Y:S02]  /*a5a0*/  PLOP3.LUT P6, PT, PT, PT, UP0, 0x80, 0x0 ;  /* 0x000000000000781c */ /* 0x000fe40003fcf008 */
[----:B------:R-:W-:Y:S02]  /*a5b0*/  FSEL R187, R22, -INF , !P5 ;  /* 0xff80000016bb7808 */ /* 0x000fe40006800000 */
[----:B------:R-:W-:Y:S02]  /*a5c0*/  ISETP.LT.OR P0, PT, R2, 0x31, P0 ;  /* 0x000000310200780c */ /* 0x000fe40000701670 */
[C---:B------:R-:W-:Y:S02]  /*a5d0*/  ISETP.GT.AND P6, PT, R0.reuse, 0x31, P6 ;  /* 0x000000310000780c */ /* 0x040fe400037c4270 */
[----:B------:R-:W-:Y:S02]  /*a5e0*/  FMNMX.FTZ R12, R181, R12, !PT ;  /* 0x0000000cb50c7209 */ /* 0x000fe40007810000 */
[----:B------:R-:W-:Y:S02]  /*a5f0*/  PLOP3.LUT P5, PT, PT, PT, UP0, 0x80, 0x0 ;  /* 0x000000000000781c */ /* 0x000fe40003faf008 */
[----:B------:R-:W-:Y:S02]  /*a600*/  FSEL R192, R21, -INF , !P0 ;  /* 0xff80000015c07808 */ /* 0x000fe40004000000 */
[----:B------:R-:W-:Y:S02]  /*a610*/  FMNMX.FTZ R12, R187, R12, !PT ;  /* 0x0000000cbb0c7209 */ /* 0x000fe40007810000 */
[----:B------:R-:W-:Y:S02]  /*a620*/  ISETP.GT.AND P5, PT, R0, 0x38, P5 ;  /* 0x000000380000780c */ /* 0x000fe40002fa4270 */
[----:B------:R-:W-:Y:S02]  /*a630*/  ISETP.LT.OR P6, PT, R2, 0x32, P6 ;  /* 0x000000320200780c */ /* 0x000fe400037c1670 */
[----:B------:R-:W-:Y:S01]  /*a640*/  PLOP3.LUT P0, PT, PT, PT, UP0, 0x80, 0x0 ;  /* 0x000000000000781c */ /* 0x000fe20003f0f008 */
[----:B------:R-:W-:Y:S01]  /*a650*/  UISETP.GT.AND UP0, UPT, UR14, UR17, UPT ;  /* 0x000000110e00728c */ /* 0x000fe2000bf04270 */
[----:B------:R-:W-:Y:S01]  /*a660*/  FSEL R193, R20, -INF , !P6 ;  /* 0xff80000014c17808 */ /* 0x000fe20007000000 */
[----:B------:R-:W-:Y:S01]  /*a670*/  UIADD3 UR14, UR14, -0x1, URZ ;  /* 0xffffffff0e0e7890 */ /* 0x000fe2000fffe03f */
[----:B------:R-:W-:Y:S01]  /*a680*/  ISETP.GT.AND P0, PT, R0, 0x39, P0 ;  /* 0x000000390000780c */ /* 0x000fe20000704270 */
[----:B------:R-:W-:Y:S01]  /*a690*/  LDSM.16.MT88.4 R20, [R206+0x100] ;  /* 0x00010000ce14783b */ /* 0x000fe20000004200 */
[----:B------:R-:W-:Y:S02]  /*a6a0*/  FMNMX.FTZ R0, R192, R12, !PT ;  /* 0x0000000cc0007209 */ /* 0x000fe40007810000 */
[C---:B------:R-:W-:Y:S02]  /*a6b0*/  ISETP.LT.OR P5, PT, R2.reuse, 0x39, P5 ;  /* 0x000000390200780c */ /* 0x040fe40002fa1670 */
[----:B------:R-:W-:Y:S02]  /*a6c0*/  ISETP.LT.OR P0, PT, R2, 0x3a, P0 ;  /* 0x0000003a0200780c */ /* 0x000fe40000701670 */
[----:B------:R-:W-:Y:S02]  /*a6d0*/  FSEL R194, R16, -INF , !P5 ;  /* 0xff80000010c27808 */ /* 0x000fe40006800000 */
        /* <DEDUP_REMOVED lines=35> */
[----:B------:R-:W-:Y:S01]  /*a910*/  PLOP3.LUT P0, PT, PT, PT, UP0, 0x80, 0x0 ;  /* 0x000000000000781c */ /* 0x000fe20003f0f008 */
        /* <DEDUP_REMOVED lines=30> */
[C---:B------:R-:W-:Y:S01]  /*ab00*/  FMUL.FTZ R60, R2.reuse, R60 ;  /* 0x0000003c023c7220 */ /* 0x040fe20000410000 */
        /* <DEDUP_REMOVED lines=12> */
[C---:B------:R-:W-:Y:S01]  /*abd0*/  FMUL.FTZ R77, R2.reuse, R77 ;  /* 0x0000004d024d7220 */ /* 0x040fe20000410000 */
        /* <DEDUP_REMOVED lines=26> */
[----:B------:R-:W-:Y:S02]  /*ad80*/  FMUL.FTZ R35, R0, R167 ;  /* 0x000000a700237220 */ /* 0x000fe40000410000 */
[--C-:B-1----:R-:W-:Y:S01]  /*ad90*/  FFMA.FTZ R134, R178, c[0x0][0x2d0], -R172.reuse ;  /* 0x0000b400b2867a23 */ /* 0x102fe200000108ac */
[----:B------:R-:W-:Y:S01]  /*ada0*/  LDSM.16.MT88.4 R156, [R205+0x2900] ;  /* 0x00290000cd9c783b */ /* 0x000fe20000004200 */
[C---:B------:R-:W-:Y:S01]  /*adb0*/  FMUL.FTZ R20, R2.reuse, R152 ;  /* 0x0000009802147220 */ /* 0x040fe20000410000 */
[C---:B------:R-:W-:Y:S01]  /*adc0*/  HMMA.16816.F32 R16, R168.reuse, R22, R16 ;  /* 0x00000016a810723c */ /* 0x040fe20000001810 */
[----:B------:R1:W5:Y:S03]  /*add0*/  MUFU.EX2 R238, R134 ;  /* 0x0000008600ee7308 */ /* 0x0003660000000800 */
        /* <DEDUP_REMOVED lines=17> */
[----:B------:R1:W-:Y:S02]  /*aef0*/  MUFU.EX2 R237, R134 ;  /* 0x0000008600ed7308 */ /* 0x0003e40000000800 */
        /* <DEDUP_REMOVED lines=17> */
[----:B------:R-:W-:Y:S02]  /*b010*/  FMUL.FTZ R67, R0, R67 ;  /* 0x0000004300437220 */ /* 0x000fe40000410000 */
[--C-:B-1----:R-:W-:Y:S02]  /*b020*/  FFMA.FTZ R134, R180, c[0x0][0x2d0], -R172.reuse ;  /* 0x0000b400b4867a23 */ /* 0x102fe400000108ac */
[C---:B----4-:R-:W-:Y:S02]  /*b030*/  HMMA.16816.F32 R44, R168.reuse, R144, R44 ;  /* 0x00000090a82c723c */ /* 0x050fe4000000182c */
[----:B------:R1:W-:Y:S02]  /*b040*/  MUFU.EX2 R236, R134 ;  /* 0x0000008600ec7308 */ /* 0x0003e40000000800 */
[C---:B------:R-:W-:Y:S02]  /*b050*/  FMUL.FTZ R70, R0.reuse, R70 ;  /* 0x0000004600467220 */ /* 0x040fe40000410000 */
[C---:B------:R-:W-:Y:S02]  /*b060*/  FMUL.FTZ R71, R0.reuse, R71 ;  /* 0x0000004700477220 */ /* 0x040fe40000410000 */
[C---:B------:R-:W-:Y:S01]  /*b070*/  HMMA.16816.F32 R48, R168.reuse, R146, R48 ;  /* 0x00000092a830723c */ /* 0x040fe20000001830 */
[----:B------:R-:W4:Y:S03]  /*b080*/  LDSM.16.MT88.4 R144, [R205+0x4100] ;  /* 0x00410000cd90783b */ /* 0x000f260000004200 */
        /* <DEDUP_REMOVED lines=9> */
[C---:B------:R-:W-:Y:S02]  /*b120*/  FMUL.FTZ R86, R0.reuse, R86 ;  /* 0x0000005600567220 */ /* 0x040fe40000410000 */
[----:B------:R-:W-:Y:S02]  /*b130*/  FMUL.FTZ R87, R0, R87 ;  /* 0x0000005700577220 */ /* 0x000fe40000410000 */
[C---:B---3--:R-:W-:Y:S04]  /*b140*/  HMMA.16816.F32 R60, R168.reuse, R140, R60 ;  /* 0x0000008ca83c723c */ /* 0x048fe8000000183c */
[----:B------:R-:W-:Y:S02]  /*b150*/  FMUL.FTZ R89, R2, R89 ;  /* 0x0000005902597220 */ /* 0x000fe40000410000 */
[C---:B------:R-:W-:Y:S02]  /*b160*/  FMUL.FTZ R90, R0.reuse, R90 ;  /* 0x0000005a005a7220 */ /* 0x040fe40000410000 */
[C---:B------:R-:W-:Y:S01]  /*b170*/  HMMA.16816.F32 R64, R168.reuse, R142, R64 ;  /* 0x0000008ea840723c */ /* 0x040fe20000001840 */
[----:B------:R-:W3:Y:S03]  /*b180*/  LDSM.16.MT88.4 R140, [R208+0x4100] ;  /* 0x00410000d08c783b */ /* 0x000ee60000004200 */
[----:B------:R-:W-:Y:S02]  /*b190*/  FMUL.FTZ R91, R0, R91 ;  /* 0x0000005b005b7220 */ /* 0x000fe40000410000 */
[C---:B------:R-:W-:Y:S02]  /*b1a0*/  FMUL.FTZ R92, R2.reuse, R92 ;  /* 0x0000005c025c7220 */ /* 0x040fe40000410000 */
[C---:B----4-:R-:W-:Y:S04]  /*b1b0*/  HMMA.16816.F32 R68, R168.reuse, R144, R68 ;  /* 0x00000090a844723c */ /* 0x050fe80000001844 */
[----:B------:R-:W-:Y:S02]  /*b1c0*/  FMUL.FTZ R93, R2, R93 ;  /* 0x0000005d025d7220 */ /* 0x000fe40000410000 */
[C---:B------:R-:W-:Y:S02]  /*b1d0*/  FMUL.FTZ R94, R0.reuse, R94 ;  /* 0x0000005e005e7220 */ /* 0x040fe40000410000 */
[C---:B------:R-:W-:Y:S01]  /*b1e0*/  HMMA.16816.F32 R72, R168.reuse, R146, R72 ;  /* 0x00000092a848723c */ /* 0x040fe20000001848 */
[----:B------:R-:W4:Y:S03]  /*b1f0*/  LDSM.16.MT88.4 R144, [R207+0x4100] ;  /* 0x00410000cf90783b */ /* 0x000f260000004200 */
[--C-:B-1----:R-:W-:Y:S02]  /*b200*/  FFMA.FTZ R134, R185, c[0x0][0x2d0], -R133.reuse ;  /* 0x0000b400b9867a23 */ /* 0x102fe40000010885 */
[----:B------:R-:W-:Y:S02]  /*b210*/  FMUL.FTZ R95, R0, R95 ;  /* 0x0000005f005f7220 */ /* 0x000fe40000410000 */
[C---:B------:R-:W-:Y:S01]  /*b220*/  FMUL.FTZ R96, R2.reuse, R96 ;  /* 0x0000006002607220 */ /* 0x040fe20000410000 */
[C---:B--2---:R-:W-:Y:S01]  /*b230*/  HMMA.16816.F32 R76, R168.reuse, R136, R76 ;  /* 0x00000088a84c723c */ /* 0x044fe2000000184c */
[----:B------:R1:W-:Y:S02]  /*b240*/  MUFU.EX2 R191, R134 ;  /* 0x0000008600bf7308 */ /* 0x0003e40000000800 */
[----:B------:R-:W-:Y:S02]  /*b250*/  FMUL.FTZ R97, R2, R97 ;  /* 0x0000006102617220 */ /* 0x000fe40000410000 */
[C---:B------:R-:W-:Y:S02]  /*b260*/  FMUL.FTZ R98, R0.reuse, R98 ;  /* 0x0000006200627220 */ /* 0x040fe40000410000 */
[----:B------:R-:W-:Y:S01]  /*b270*/  FMUL.FTZ R99, R0, R99 ;  /* 0x0000006300637220 */ /* 0x000fe20000410000 */
        /* <DEDUP_REMOVED lines=11> */
[C---:B----4-:R-:W-:Y:S01]  /*b330*/  HMMA.16816.F32 R92, R168.reuse, R144, R92 ;  /* 0x00000090a85c723c */ /* 0x050fe2000000185c */
[----:B------:R1:W4:Y:S03]  /*b340*/  MUFU.EX2 R190, R134 ;  /* 0x0000008600be7308 */ /* 0x0003260000000800 */
[----:B------:R-:W-:Y:S02]  /*b350*/  FMUL.FTZ R105, R2, R105 ;  /* 0x0000006902697220 */ /* 0x000fe40000410000 */
[C---:B------:R-:W-:Y:S02]  /*b360*/  FMUL.FTZ R106, R0.reuse, R106 ;  /* 0x0000006a006a7220 */ /* 0x040fe40000410000 */
[C---:B------:R-:W-:Y:S01]  /*b370*/  HMMA.16816.F32 R96, R168.reuse, R146, R96 ;  /* 0x00000092a860723c */ /* 0x040fe20000001860 */
[----:B------:R-:W4:Y:S03]  /*b380*/  LDSM.16.MT88.4 R144, [R208+0x6100] ;  /* 0x00610000d090783b */ /* 0x000f260000004200 */
[----:B------:R-:W-:Y:S02]  /*b390*/  FMUL.FTZ R107, R0, R107 ;  /* 0x0000006b006b7220 */ /* 0x000fe40000410000 */
[C---:B------:R-:W-:Y:S02]  /*b3a0*/  FMUL.FTZ R108, R2.reuse, R108 ;  /* 0x0000006c026c7220 */ /* 0x040fe40000410000 */
[----:B------:R-:W-:Y:S01]  /*b3b0*/  FMUL.FTZ R109, R2, R109 ;  /* 0x0000006d026d7220 */ /* 0x000fe20000410000 */
[C---:B--2---:R-:W-:Y:S03]  /*b3c0*/  HMMA.16816.F32 R100, R168.reuse, R136, R100 ;  /* 0x00000088a864723c */ /* 0x044fe60000001864 */
[C---:B------:R-:W-:Y:S02]  /*b3d0*/  FMUL.FTZ R110, R0.reuse, R110 ;  /* 0x0000006e006e7220 */ /* 0x040fe40000410000 */
[----:B------:R-:W-:Y:S02]  /*b3e0*/  FMUL.FTZ R111, R0, R111 ;  /* 0x0000006f006f7220 */ /* 0x000fe40000410000 */
[----:B------:R-:W-:Y:S01]  /*b3f0*/  FMUL.FTZ R112, R2, R112 ;  /* 0x0000007002707220 */ /* 0x000fe20000410000 */
[C---:B------:R-:W-:Y:S01]  /*b400*/  HMMA.16816.F32 R104, R168.reuse, R138, R104 ;  /* 0x0000008aa868723c */ /* 0x040fe20000001868 */
[----:B------:R-:W2:Y:S03]  /*b410*/  LDSM.16.MT88.4 R136, [R207+0x6100] ;  /* 0x00610000cf88783b */ /* 0x000ea60000004200 */
[--C-:B-1----:R-:W-:Y:S02]  /*b420*/  FFMA.FTZ R134, R176, c[0x0][0x2d0], -R133.reuse ;  /* 0x0000b400b0867a23 */ /* 0x102fe40000010885 */
[----:B------:R-:W-:Y:S02]  /*b430*/  FMUL.FTZ R113, R2, R113 ;  /* 0x0000007102717220 */ /* 0x000fe40000410000 */
[C---:B---3--:R-:W-:Y:S01]  /*b440*/  HMMA.16816.F32 R108, R168.reuse, R140, R108 ;  /* 0x0000008ca86c723c */ /* 0x048fe2000000186c */
[----:B------:R1:W-:Y:S03]  /*b450*/  MUFU.EX2 R189, R134 ;  /* 0x0000008600bd7308 */ /* 0x0003e60000000800 */
[C---:B------:R-:W-:Y:S02]  /*b460*/  FMUL.FTZ R114, R0.reuse, R114 ;  /* 0x0000007200727220 */ /* 0x040fe40000410000 */
[----:B------:R-:W-:Y:S02]  /*b470*/  FMUL.FTZ R115, R0, R115 ;  /* 0x0000007300737220 */ /* 0x000fe40000410000 */
[C---:B------:R-:W-:Y:S04]  /*b480*/  FMUL.FTZ R116, R2.reuse, R116 ;  /* 0x0000007402747220 */ /* 0x040fe80000410000 */
[----:B------:R-:W-:Y:S01]  /*b490*/  FMUL.FTZ R117, R2, R117 ;  /* 0x0000007502757220 */ /* 0x000fe20000410000 */
[C---:B------:R-:W-:Y:S01]  /*b4a0*/  HMMA.16816.F32 R112, R168.reuse, R142, R112 ;  /* 0x0000008ea870723c */ /* 0x040fe20000001870 */
[----:B------:R-:W3:Y:S02]  /*b4b0*/  LDSM.16.MT88.4 R140, [R205+0x900] ;  /* 0x00090000cd8c783b */ /* 0x000ee40000004200 */
[C---:B------:R-:W-:Y:S02]  /*b4c0*/  FMUL.FTZ R118, R0.reuse, R118 ;  /* 0x0000007600767220 */ /* 0x040fe40000410000 */
[----:B------:R-:W-:Y:S02]  /*b4d0*/  FMUL.FTZ R119, R0, R119 ;  /* 0x0000007700777220 */ /* 0x000fe40000410000 */
[C---:B------:R-:W-:Y:S02]  /*b4e0*/  FMUL.FTZ R120, R2.reuse, R120 ;  /* 0x0000007802787220 */ /* 0x040fe40000410000 */
[----:B------:R-:W-:Y:S03]  /*b4f0*/  FMUL.FTZ R121, R2, R121 ;  /* 0x0000007902797220 */ /* 0x000fe60000410000 */
[C---:B----4-:R-:W-:Y:S03]  /*b500*/  HMMA.16816.F32 R116, R168.reuse, R144, R116 ;  /* 0x00000090a874723c */ /* 0x050fe60000001874 */
[C---:B------:R-:W-:Y:S02]  /*b510*/  FMUL.FTZ R122, R0.reuse, R122 ;  /* 0x0000007a007a7220 */ /* 0x040fe40000410000 */
[----:B------:R-:W-:Y:S02]  /*b520*/  FMUL.FTZ R123, R0, R123 ;  /* 0x0000007b007b7220 */ /* 0x000fe40000410000 */
[--C-:B-1----:R-:W-:Y:S02]  /*b530*/  FFMA.FTZ R134, R177, c[0x0][0x2d0], -R133.reuse ;  /* 0x0000b400b1867a23 */ /* 0x102fe40000010885 */
[----:B------:R-:W-:Y:S02]  /*b540*/  LDSM.16.MT88.4 R176, [R206+0x3900] ;  /* 0x00390000ceb0783b */ /* 0x000fe40000004200 */
[----:B------:R1:W4:Y:S01]  /*b550*/  MUFU.EX2 R186, R134 ;  /* 0x0000008600ba7308 */ /* 0x0003220000000800 */
[C---:B------:R-:W-:Y:S03]  /*b560*/  HMMA.16816.F32 R120, R168.reuse, R146, R120 ;  /* 0x00000092a878723c */ /* 0x040fe60000001878 */
[C---:B------:R-:W-:Y:S02]  /*b570*/  FMUL.FTZ R124, R2.reuse, R124 ;  /* 0x0000007c027c7220 */ /* 0x040fe40000410000 */
[----:B------:R-:W-:Y:S01]  /*b580*/  FMUL.FTZ R125, R2, R125 ;  /* 0x0000007d027d7220 */ /* 0x000fe20000410000 */
[----:B------:R-:W3:Y:S01]  /*b590*/  LDSM.16.MT88.4 R144, [R208+0x900] ;  /* 0x00090000d090783b */ /* 0x000ee20000004200 */
[C---:B------:R-:W-:Y:S02]  /*b5a0*/  FMUL.FTZ R126, R0.reuse, R126 ;  /* 0x0000007e007e7220 */ /* 0x040fe40000410000 */
[----:B------:R-:W-:Y:S03]  /*b5b0*/  FMUL.FTZ R127, R0, R127 ;  /* 0x0000007f007f7220 */ /* 0x000fe60000410000 */
[C---:B------:R-:W-:Y:S02]  /*b5c0*/  FMUL.FTZ R128, R2.reuse, R128 ;  /* 0x0000008002807220 */ /* 0x040fe40000410000 */
[----:B------:R-:W-:Y:S02]  /*b5d0*/  FMUL.FTZ R129, R2, R129 ;  /* 0x0000008102817220 */ /* 0x000fe40000410000 */
[C---:B--2---:R-:W-:Y:S03]  /*b5e0*/  HMMA.16816.F32 R124, R168.reuse, R136, R124 ;  /* 0x00000088a87c723c */ /* 0x044fe6000000187c */
[C---:B------:R-:W-:Y:S02]  /*b5f0*/  FMUL.FTZ R130, R0.reuse, R130 ;  /* 0x0000008200827220 */ /* 0x040fe40000410000 */
[----:B------:R-:W-:Y:S02]  /*b600*/  FMUL.FTZ R131, R0, R131 ;  /* 0x0000008300837220 */ /* 0x000fe40000410000 */
[----:B-----5:R-:W-:Y:S01]  /*b610*/  F2FP.PACK_AB R136, R238, R239 ;  /* 0x000000efee88723e */ /* 0x020fe200000000ff */
[--C-:B-1----:R-:W-:Y:S01]  /*b620*/  FFMA.FTZ R134, R182, c[0x0][0x2d0], -R172.reuse ;  /* 0x0000b400b6867a23 */ /* 0x102fe200000108ac */
[----:B------:R-:W-:Y:S03]  /*b630*/  F2FP.PACK_AB R137, R190, R191 ;  /* 0x000000bfbe89723e */ /* 0x000fe600000000ff */
[----:B------:R-:W-:Y:S01]  /*b640*/  HMMA.16816.F32 R128, R168, R138, R128 ;  /* 0x0000008aa880723c */ /* 0x000fe20000001880 */
[----:B------:R1:W-:Y:S06]  /*b650*/  MUFU.EX2 R235, R134 ;  /* 0x0000008600eb7308 */ /* 0x0003ec0000000800 */
[----:B------:R-:W-:Y:S02]  /*b660*/  F2FP.PACK_AB R138, R236, R237 ;  /* 0x000000edec8a723e */ /* 0x000fe400000000ff */
[----:B----4-:R-:W-:Y:S07]  /*b670*/  F2FP.PACK_AB R139, R186, R189 ;  /* 0x000000bdba8b723e */ /* 0x010fee00000000ff */
[C---:B---3--:R-:W-:Y:S08]  /*b680*/  HMMA.16816.F32 R4, R136.reuse, R140, R4 ;  /* 0x0000008c8804723c */ /* 0x048ff00000001804 */
[C---:B------:R-:W-:Y:S01]  /*b690*/  HMMA.16816.F32 R8, R136.reuse, R142, R8 ;  /* 0x0000008e8808723c */ /* 0x040fe20000001808 */
[----:B------:R-:W2:Y:S03]  /*b6a0*/  LDSM.16.MT88.4 R140, [R206+0x2900] ;  /* 0x00290000ce8c783b */ /* 0x000ea60000004200 */
[--C-:B-1----:R-:W-:Y:S04]  /*b6b0*/  FFMA.FTZ R134, R183, c[0x0][0x2d0], -R172.reuse ;  /* 0x0000b400b7867a23 */ /* 0x102fe800000108ac */
[C---:B------:R-:W-:Y:S01]  /*b6c0*/  HMMA.16816.F32 R12, R136.reuse, R148, R12 ;  /* 0x00000094880c723c */ /* 0x040fe2000000180c */
[----:B------:R1:W3:Y:S07]  /*b6d0*/  MUFU.EX2 R234, R134 ;  /* 0x0000008600ea7308 */ /* 0x0002ee0000000800 */
[C---:B------:R-:W-:Y:S01]  /*b6e0*/  HMMA.16816.F32 R16, R136.reuse, R150, R16 ;  /* 0x000000968810723c */ /* 0x040fe20000001810 */
[----:B------:R-:W-:Y:S07]  /*b6f0*/  LDSM.16.MT88.4 R148, [R207+0x2900] ;  /* 0x00290000cf94783b */ /* 0x000fee0000004200 */
[C---:B------:R-:W-:Y:S08]  /*b700*/  HMMA.16816.F32 R20, R136.reuse, R144, R20 ;  /* 0x000000908814723c */ /* 0x040ff00000001814 */
[C---:B------:R-:W-:Y:S01]  /*b710*/  HMMA.16816.F32 R24, R136.reuse, R146, R24 ;  /* 0x000000928818723c */ /* 0x040fe20000001818 */
[----:B------:R-:W4:Y:S03]  /*b720*/  LDSM.16.MT88.4 R144, [R208+0x2900] ;  /* 0x00290000d090783b */ /* 0x000f260000004200 */
[--C-:B-1----:R-:W-:Y:S04]  /*b730*/  FFMA.FTZ R134, R184, c[0x0][0x2d0], -R172.reuse ;  /* 0x0000b400b8867a23 */ /* 0x102fe800000108ac */
[C---:B------:R-:W-:Y:S01]  /*b740*/  HMMA.16816.F32 R28, R136.reuse, R152, R28 ;  /* 0x00000098881c723c */ /* 0x040fe2000000181c */
[----:B------:R1:W-:Y:S07]  /*b750*/  MUFU.EX2 R233, R134 ;  /* 0x0000008600e97308 */ /* 0x0003ee0000000800 */
[C---:B------:R-:W-:Y:S01]  /*b760*/  HMMA.16816.F32 R32, R136.reuse, R154, R32 ;  /* 0x0000009a8820723c */ /* 0x040fe20000001820 */
[----:B------:R-:W5:Y:S07]  /*b770*/  LDSM.16.MT88.4 R152, [R208+0x4900] ;  /* 0x00490000d098783b */ /* 0x000f6e0000004200 */
[C---:B------:R-:W-:Y:S08]  /*b780*/  HMMA.16816.F32 R36, R136.reuse, R156, R36 ;  /* 0x0000009c8824723c */ /* 0x040ff00000001824 */
[C---:B------:R-:W-:Y:S01]  /*b790*/  HMMA.16816.F32 R40, R136.reuse, R158, R40 ;  /* 0x0000009e8828723c */ /* 0x040fe20000001828 */
[----:B------:R-:W-:Y:S03]  /*b7a0*/  LDSM.16.MT88.4 R156, [R206+0x1100] ;  /* 0x00110000ce9c783b */ /* 0x000fe60000004200 */
[--C-:B-1----:R-:W-:Y:S04]  /*b7b0*/  FFMA.FTZ R134, R188, c[0x0][0x2d0], -R172.reuse ;  /* 0x0000b400bc867a23 */ /* 0x102fe800000108ac */
[C---:B--2---:R-:W-:Y:S01]  /*b7c0*/  HMMA.16816.F32 R44, R136.reuse, R140, R44 ;  /* 0x0000008c882c723c */ /* 0x044fe2000000182c */
[----:B------:R1:W2:Y:S07]  /*b7d0*/  MUFU.EX2 R232, R134 ;  /* 0x0000008600e87308 */ /* 0x0002ae0000000800 */
[C---:B------:R-:W-:Y:S01]  /*b7e0*/  HMMA.16816.F32 R48, R136.reuse, R142, R48 ;  /* 0x0000008e8830723c */ /* 0x040fe20000001830 */
[----:B------:R-:W2:Y:S07]  /*b7f0*/  LDSM.16.MT88.4 R140, [R207+0x4900] ;  /* 0x00490000cf8c783b */ /* 0x000eae0000004200 */
[C---:B----4-:R-:W-:Y:S08]  /*b800*/  HMMA.16816.F32 R52, R136.reuse, R144, R52 ;  /* 0x000000908834723c */ /* 0x050ff00000001834 */
[C---:B------:R-:W-:Y:S01]  /*b810*/  HMMA.16816.F32 R56, R136.reuse, R146, R56 ;  /* 0x000000928838723c */ /* 0x040fe20000001838 */
[----:B------:R-:W4:Y:S03]  /*b820*/  LDSM.16.MT88.4 R144, [R205+0x6900] ;  /* 0x00690000cd90783b */ /* 0x000f260000004200 */
[--C-:B-1----:R-:W-:Y:S04]  /*b830*/  FFMA.FTZ R134, R173, c[0x0][0x2d0], -R133.reuse ;  /* 0x0000b400ad867a23 */ /* 0x102fe80000010885 */
[C---:B------:R-:W-:Y:S01]  /*b840*/  HMMA.16816.F32 R60, R136.reuse, R148, R60 ;  /* 0x00000094883c723c */ /* 0x040fe2000000183c */
[----:B------:R1:W-:Y:S07]  /*b850*/  MUFU.EX2 R185, R134 ;  /* 0x0000008600b97308 */ /* 0x0003ee0000000800 */
[C---:B------:R-:W-:Y:S01]  /*b860*/  HMMA.16816.F32 R64, R136.reuse, R150, R64 ;  /* 0x000000968840723c */ /* 0x040fe20000001840 */
[----:B------:R-:W2:Y:S07]  /*b870*/  LDSM.16.MT88.4 R148, [R206+0x6900] ;  /* 0x00690000ce94783b */ /* 0x000eae0000004200 */
[C---:B------:R-:W-:Y:S08]  /*b880*/  HMMA.16816.F32 R68, R136.reuse, R160, R68 ;  /* 0x000000a08844723c */ /* 0x040ff00000001844 */
[C---:B------:R-:W-:Y:S01]  /*b890*/  HMMA.16816.F32 R72, R136.reuse, R162, R72 ;  /* 0x000000a28848723c */ /* 0x040fe20000001848 */
[----:B------:R-:W-:Y:S03]  /*b8a0*/  LDSM.16.MT88.4 R160, [R207+0x1100] ;  /* 0x00110000cfa0783b */ /* 0x000fe60000004200 */
[--C-:B-1----:R-:W-:Y:S04]  /*b8b0*/  FFMA.FTZ R134, R174, c[0x0][0x2d0], -R133.reuse ;  /* 0x0000b400ae867a23 */ /* 0x102fe80000010885 */
[C---:B------:R-:W-:Y:S01]  /*b8c0*/  HMMA.16816.F32 R76, R136.reuse, R164, R76 ;  /* 0x000000a4884c723c */ /* 0x040fe2000000184c */
[----:B------:R1:W1:Y:S07]  /*b8d0*/  MUFU.EX2 R184, R134 ;  /* 0x0000008600b87308 */ /* 0x00026e0000000800 */
[C---:B------:R-:W-:Y:S01]  /*b8e0*/  HMMA.16816.F32 R80, R136.reuse, R166, R80 ;  /* 0x000000a68850723c */ /* 0x040fe20000001850 */
[----:B------:R-:W-:Y:S07]  /*b8f0*/  LDSM.16.MT88.4 R164, [R206+0x5100] ;  /* 0x00510000cea4783b */ /* 0x000fee0000004200 */
[C---:B-----5:R-:W-:Y:S08]  /*b900*/  HMMA.16816.F32 R84, R136.reuse, R152, R84 ;  /* 0x000000988854723c */ /* 0x060ff00000001854 */
[C---:B------:R-:W-:Y:S01]  /*b910*/  HMMA.16816.F32 R88, R136.reuse, R154, R88 ;  /* 0x0000009a8858723c */ /* 0x040fe20000001858 */
[----:B------:R-:W5:Y:S03]  /*b920*/  LDSM.16.MT88.4 R152, [R208+0x6900] ;  /* 0x00690000d098783b */ /* 0x000f660000004200 */
[--C-:B-1----:R-:W-:Y:S04]  /*b930*/  FFMA.FTZ R134, R181, c[0x0][0x2d0], -R133.reuse ;  /* 0x0000b400b5867a23 */ /* 0x102fe80000010885 */
[C---:B--2---:R-:W-:Y:S01]  /*b940*/  HMMA.16816.F32 R92, R136.reuse, R140, R92 ;  /* 0x0000008c885c723c */ /* 0x044fe2000000185c */
[----:B------:R1:W-:Y:S07]  /*b950*/  MUFU.EX2 R183, R134 ;  /* 0x0000008600b77308 */ /* 0x0003ee0000000800 */
[C---:B------:R-:W-:Y:S01]  /*b960*/  HMMA.16816.F32 R96, R136.reuse, R142, R96 ;  /* 0x0000008e8860723c */ /* 0x040fe20000001860 */
[----:B------:R-:W2:Y:S07]  /*b970*/  LDSM.16.MT88.4 R140, [R207+0x6900] ;  /* 0x00690000cf8c783b */ /* 0x000eae0000004200 */
[C---:B----4-:R-:W-:Y:S08]  /*b980*/  HMMA.16816.F32 R100, R136.reuse, R144, R100 ;  /* 0x000000908864723c */ /* 0x050ff00000001864 */
[C---:B------:R-:W-:Y:S01]  /*b990*/  HMMA.16816.F32 R104, R136.reuse, R146, R104 ;  /* 0x000000928868723c */ /* 0x040fe20000001868 */
[----:B------:R-:W4:Y:S03]  /*b9a0*/  LDSM.16.MT88.4 R144, [R205+0x1100] ;  /* 0x00110000cd90783b */ /* 0x000f260000004200 */
[--C-:B-1----:R-:W-:Y:S04]  /*b9b0*/  FFMA.FTZ R134, R187, c[0x0][0x2d0], -R133.reuse ;  /* 0x0000b400bb867a23 */ /* 0x102fe80000010885 */
[C---:B------:R-:W-:Y:S01]  /*b9c0*/  HMMA.16816.F32 R108, R136.reuse, R148, R108 ;  /* 0x00000094886c723c */ /* 0x040fe2000000186c */
[----:B------:R1:W1:Y:S07]  /*b9d0*/  MUFU.EX2 R182, R134 ;  /* 0x0000008600b67308 */ /* 0x00026e0000000800 */
[C---:B------:R-:W-:Y:S01]  /*b9e0*/  HMMA.16816.F32 R112, R136.reuse, R150, R112 ;  /* 0x000000968870723c */ /* 0x040fe20000001870 */
[----:B------:R-:W4:Y:S07]  /*b9f0*/  LDSM.16.MT88.4 R148, [R208+0x1100] ;  /* 0x00110000d094783b */ /* 0x000f2e0000004200 */
[C---:B-----5:R-:W-:Y:S08]  /*ba00*/  HMMA.16816.F32 R116, R136.reuse, R152, R116 ;  /* 0x000000988874723c */ /* 0x060ff00000001874 */
[C---:B------:R-:W-:Y:S01]  /*ba10*/  HMMA.16816.F32 R120, R136.reuse, R154, R120 ;  /* 0x0000009a8878723c */ /* 0x040fe20000001878 */
[----:B------:R-:W-:Y:S03]  /*ba20*/  LDSM.16.MT88.4 R152, [R208+0x3100] ;  /* 0x00310000d098783b */ /* 0x000fe60000004200 */
[--C-:B-1----:R-:W-:Y:S04]  /*ba30*/  FFMA.FTZ R134, R195, c[0x0][0x2d0], -R172.reuse ;  /* 0x0000b400c3867a23 */ /* 0x102fe800000108ac */
[C---:B--2---:R-:W-:Y:S01]  /*ba40*/  HMMA.16816.F32 R124, R136.reuse, R140, R124 ;  /* 0x0000008c887c723c */ /* 0x044fe2000000187c */
[----:B------:R1:W-:Y:S07]  /*ba50*/  MUFU.EX2 R203, R134 ;  /* 0x0000008600cb7308 */ /* 0x0003ee0000000800 */
[----:B------:R-:W-:Y:S01]  /*ba60*/  HMMA.16816.F32 R128, R136, R142, R128 ;  /* 0x0000008e8880723c */ /* 0x000fe20000001880 */
[----:B------:R-:W2:Y:S06]  /*ba70*/  LDSM.16.MT88.4 R140, [R205+0x3100] ;  /* 0x00310000cd8c783b */ /* 0x000eac0000004200 */
[----:B---3--:R-:W-:Y:S02]  /*ba80*/  F2FP.PACK_AB R136, R234, R235 ;  /* 0x000000ebea88723e */ /* 0x008fe400000000ff */
[----:B------:R-:W-:Y:S03]  /*ba90*/  F2FP.PACK_AB R138, R232, R233 ;  /* 0x000000e9e88a723e */ /* 0x000fe600000000ff */
[----:B------:R-:W-:Y:S02]  /*baa0*/  F2FP.PACK_AB R137, R184, R185 ;  /* 0x000000b9b889723e */ /* 0x000fe400000000ff */
[----:B------:R-:W-:Y:S01]  /*bab0*/  F2FP.PACK_AB R139, R182, R183 ;  /* 0x000000b7b68b723e */ /* 0x000fe200000000ff */
[--C-:B-1----:R-:W-:Y:S06]  /*bac0*/  FFMA.FTZ R134, R196, c[0x0][0x2d0], -R172.reuse ;  /* 0x0000b400c4867a23 */ /* 0x102fec00000108ac */
[C---:B----4-:R-:W-:Y:S01]  /*bad0*/  HMMA.16816.F32 R4, R136.reuse, R144, R4 ;  /* 0x000000908804723c */ /* 0x050fe20000001804 */
[----:B------:R1:W3:Y:S07]  /*bae0*/  MUFU.EX2 R195, R134 ;  /* 0x0000008600c37308 */ /* 0x0002ee0000000800 */
[C---:B------:R-:W-:Y:S01]  /*baf0*/  HMMA.16816.F32 R8, R136.reuse, R146, R8 ;  /* 0x000000928808723c */ /* 0x040fe20000001808 */
[----:B------:R-:W4:Y:S07]  /*bb00*/  LDSM.16.MT88.4 R144, [R206+0x3100] ;  /* 0x00310000ce90783b */ /* 0x000f2e0000004200 */
[C---:B------:R-:W-:Y:S08]  /*bb10*/  HMMA.16816.F32 R12, R136.reuse, R156, R12 ;  /* 0x0000009c880c723c */ /* 0x040ff0000000180c */
[C---:B------:R-:W-:Y:S01]  /*bb20*/  HMMA.16816.F32 R16, R136.reuse, R158, R16 ;  /* 0x0000009e8810723c */ /* 0x040fe20000001810 */
[----:B------:R-:W5:Y:S03]  /*bb30*/  LDSM.16.MT88.4 R156, [R207+0x3100] ;  /* 0x00310000cf9c783b */ /* 0x000f660000004200 */
[--C-:B-1----:R-:W-:Y:S01]  /*bb40*/  FFMA.FTZ R134, R197, c[0x0][0x2d0], -R172.reuse ;  /* 0x0000b400c5867a23 */ /* 0x102fe200000108ac */
[----:B---3--:R-:W-:Y:S01]  /*bb50*/  F2FP.PACK_AB R168, R195, R203 ;  /* 0x000000cbc3a8723e */ /* 0x008fe200000000ff */
[----:B------:R-:W-:Y:S02]  /*bb60*/  FFMA.FTZ R172, R198, c[0x0][0x2d0], -R172 ;  /* 0x0000b400c6ac7a23 */ /* 0x000fe400000108ac */
[C---:B------:R-:W-:Y:S01]  /*bb70*/  HMMA.16816.F32 R20, R136.reuse, R148, R20 ;  /* 0x000000948814723c */ /* 0x040fe20000001814 */
[----:B------:R1:W-:Y:S07]  /*bb80*/  MUFU.EX2 R188, R134 ;  /* 0x0000008600bc7308 */ /* 0x0003ee0000000800 */
[C---:B------:R-:W-:Y:S01]  /*bb90*/  HMMA.16816.F32 R24, R136.reuse, R150, R24 ;  /* 0x000000968818723c */ /* 0x040fe20000001818 */
[----:B------:R-:W3:Y:S02]  /*bba0*/  LDSM.16.MT88.4 R148, [R205+0x5100] ;  /* 0x00510000cd94783b */ /* 0x000ee40000004200 */
[----:B------:R4:W4:Y:S05]  /*bbb0*/  MUFU.EX2 R187, R172 ;  /* 0x000000ac00bb7308 */ /* 0x00092a0000000800 */
[C---:B------:R-:W-:Y:S08]  /*bbc0*/  HMMA.16816.F32 R28, R136.reuse, R160, R28 ;  /* 0x000000a0881c723c */ /* 0x040ff0000000181c */
[C---:B------:R-:W-:Y:S01]  /*bbd0*/  HMMA.16816.F32 R32, R136.reuse, R162, R32 ;  /* 0x000000a28820723c */ /* 0x040fe20000001820 */
[----:B------:R-:W3:Y:S03]  /*bbe0*/  LDSM.16.MT88.4 R160, [R208+0x5100] ;  /* 0x00510000d0a0783b */ /* 0x000ee60000004200 */
[--C-:B-1----:R-:W-:Y:S04]  /*bbf0*/  FFMA.FTZ R134, R192, c[0x0][0x2d0], -R133.reuse ;  /* 0x0000b400c0867a23 */ /* 0x102fe80000010885 */
[C---:B--2---:R-:W-:Y:S01]  /*bc00*/  HMMA.16816.F32 R36, R136.reuse, R140, R36 ;  /* 0x0000008c8824723c */ /* 0x044fe20000001824 */
[----:B------:R1:W-:Y:S01]  /*bc10*/  MUFU.EX2 R181, R134 ;  /* 0x0000008600b57308 */ /* 0x0003e20000000800 */
[----:B----4-:R-:W-:Y:S02]  /*bc20*/  LDSM.16.MT88.4 R172, [R205+0x3900] ;  /* 0x00390000cdac783b */ /* 0x010fe40000004200 */
[----:B------:R-:W-:Y:S04]  /*bc30*/  F2FP.PACK_AB R170, R187, R188 ;  /* 0x000000bcbbaa723e */ /* 0x000fe800000000ff */
[C---:B------:R-:W-:Y:S02]  /*bc40*/  HMMA.16816.F32 R40, R136.reuse, R142, R40 ;  /* 0x0000008e8828723c */ /* 0x040fe40000001828 */
[----:B------:R-:W2:Y:S06]  /*bc50*/  LDSM.16.MT88.4 R140, [R207+0x5100] ;  /* 0x00510000cf8c783b */ /* 0x000eac0000004200 */
[C---:B------:R-:W-:Y:S08]  /*bc60*/  HMMA.16816.F32 R44, R136.reuse, R144, R44 ;  /* 0x00000090882c723c */ /* 0x040ff0000000182c */
[C---:B------:R-:W-:Y:S01]  /*bc70*/  HMMA.16816.F32 R48, R136.reuse, R146, R48 ;  /* 0x000000928830723c */ /* 0x040fe20000001830 */
[----:B------:R-:W4:Y:S03]  /*bc80*/  LDSM.16.MT88.4 R144, [R205+0x7100] ;  /* 0x00710000cd90783b */ /* 0x000f260000004200 */
[--C-:B-1----:R-:W-:Y:S04]  /*bc90*/  FFMA.FTZ R134, R193, c[0x0][0x2d0], -R133.reuse ;  /* 0x0000b400c1867a23 */ /* 0x102fe80000010885 */
[C---:B------:R-:W-:Y:S01]  /*bca0*/  HMMA.16816.F32 R52, R136.reuse, R152, R52 ;  /* 0x000000988834723c */ /* 0x040fe20000001834 */
[----:B------:R-:W1:Y:S07]  /*bcb0*/  MUFU.EX2 R180, R134 ;  /* 0x0000008600b47308 */ /* 0x000e6e0000000800 */
[C---:B------:R-:W-:Y:S01]  /*bcc0*/  HMMA.16816.F32 R56, R136.reuse, R154, R56 ;  /* 0x0000009a8838723c */ /* 0x040fe20000001838 */
[----:B------:R-:W-:Y:S07]  /*bcd0*/  LDSM.16.MT88.4 R152, [R208+0x7100] ;  /* 0x00710000d098783b */ /* 0x000fee0000004200 */
[C---:B-----5:R-:W-:Y:S08]  /*bce0*/  HMMA.16816.F32 R60, R136.reuse, R156, R60 ;  /* 0x0000009c883c723c */ /* 0x060ff0000000183c */
[C---:B------:R-:W-:Y:S01]  /*bcf0*/  HMMA.16816.F32 R64, R136.reuse, R158, R64 ;  /* 0x0000009e8840723c */ /* 0x040fe20000001840 */
[----:B------:R-:W-:Y:S03]  /*bd00*/  LDSM.16.MT88.4 R156, [R206+0x1900] ;  /* 0x00190000ce9c783b */ /* 0x000fe60000004200 */
[----:B-1----:R-:W-:Y:S01]  /*bd10*/  F2FP.PACK_AB R169, R180, R181 ;  /* 0x000000b5b4a9723e */ /* 0x002fe200000000ff */
[--C-:B------:R-:W-:Y:S02]  /*bd20*/  FFMA.FTZ R134, R194, c[0x0][0x2d0], -R133.reuse ;  /* 0x0000b400c2867a23 */ /* 0x100fe40000010885 */
[----:B------:R-:W-:Y:S01]  /*bd30*/  FFMA.FTZ R133, R135, c[0x0][0x2d0], -R133 ;  /* 0x0000b40087857a23 */ /* 0x000fe20000010885 */
[C---:B---3--:R-:W-:Y:S03]  /*bd40*/  HMMA.16816.F32 R68, R136.reuse, R148, R68 ;  /* 0x000000948844723c */ /* 0x048fe60000001844 */
[----:B------:R-:W-:Y:S05]  /*bd50*/  MUFU.EX2 R134, R134 ;  /* 0x0000008600867308 */ /* 0x000fea0000000800 */
[C---:B------:R-:W-:Y:S01]  /*bd60*/  HMMA.16816.F32 R72, R136.reuse, R150, R72 ;  /* 0x000000968848723c */ /* 0x040fe20000001848 */
[----:B------:R-:W1:Y:S04]  /*bd70*/  LDSM.16.MT88.4 R148, [R206+0x7100] ;  /* 0x00710000ce94783b */ /* 0x000e680000004200 */
[----:B------:R-:W3:Y:S03]  /*bd80*/  MUFU.EX2 R133, R133 ;  /* 0x0000008500857308 */ /* 0x000ee60000000800 */
[C---:B------:R-:W-:Y:S08]  /*bd90*/  HMMA.16816.F32 R76, R136.reuse, R164, R76 ;  /* 0x000000a4884c723c */ /* 0x040ff0000000184c */
[C---:B------:R-:W-:Y:S01]  /*bda0*/  HMMA.16816.F32 R80, R136.reuse, R166, R80 ;  /* 0x000000a68850723c */ /* 0x040fe20000001850 */
[----:B------:R-:W-:Y:S07]  /*bdb0*/  LDSM.16.MT88.4 R164, [R207+0x1900] ;  /* 0x00190000cfa4783b */ /* 0x000fee0000004200 */
[C---:B------:R-:W-:Y:S04]  /*bdc0*/  HMMA.16816.F32 R84, R136.reuse, R160, R84 ;  /* 0x000000a08854723c */ /* 0x040fe80000001854 */
[----:B---3--:R-:W-:Y:S04]  /*bdd0*/  F2FP.PACK_AB R171, R133, R134 ;  /* 0x0000008685ab723e */ /* 0x008fe800000000ff */
[C---:B------:R-:W-:Y:S01]  /*bde0*/  HMMA.16816.F32 R88, R136.reuse, R162, R88 ;  /* 0x000000a28858723c */ /* 0x040fe20000001858 */
[----:B------:R-:W-:Y:S07]  /*bdf0*/  LDSM.16.MT88.4 R160, [R208+0x1900] ;  /* 0x00190000d0a0783b */ /* 0x000fee0000004200 */
[C---:B--2---:R-:W-:Y:S08]  /*be00*/  HMMA.16816.F32 R92, R136.reuse, R140, R92 ;  /* 0x0000008c885c723c */ /* 0x044ff0000000185c */
[C---:B------:R-:W-:Y:S01]  /*be10*/  HMMA.16816.F32 R96, R136.reuse, R142, R96 ;  /* 0x0000008e8860723c */ /* 0x040fe20000001860 */
[----:B------:R-:W2:Y:S07]  /*be20*/  LDSM.16.MT88.4 R140, [R207+0x7100] ;  /* 0x00710000cf8c783b */ /* 0x000eae0000004200 */
[C---:B----4-:R-:W-:Y:S08]  /*be30*/  HMMA.16816.F32 R100, R136.reuse, R144, R100 ;  /* 0x000000908864723c */ /* 0x050ff00000001864 */
[C---:B------:R-:W-:Y:S01]  /*be40*/  HMMA.16816.F32 R104, R136.reuse, R146, R104 ;  /* 0x000000928868723c */ /* 0x040fe20000001868 */
[----:B------:R-:W3:Y:S07]  /*be50*/  LDSM.16.MT88.4 R144, [R205+0x1900] ;  /* 0x00190000cd90783b */ /* 0x000eee0000004200 */
[C---:B-1----:R-:W-:Y:S08]  /*be60*/  HMMA.16816.F32 R108, R136.reuse, R148, R108 ;  /* 0x00000094886c723c */ /* 0x042ff0000000186c */
[C---:B------:R-:W-:Y:S08]  /*be70*/  HMMA.16816.F32 R112, R136.reuse, R150, R112 ;  /* 0x000000968870723c */ /* 0x040ff00000001870 */
[C---:B------:R-:W-:Y:S08]  /*be80*/  HMMA.16816.F32 R116, R136.reuse, R152, R116 ;  /* 0x000000988874723c */ /* 0x040ff00000001874 */
[C---:B------:R-:W-:Y:S08]  /*be90*/  HMMA.16816.F32 R120, R136.reuse, R154, R120 ;  /* 0x0000009a8878723c */ /* 0x040ff00000001878 */
[C---:B--2---:R-:W-:Y:S08]  /*bea0*/  HMMA.16816.F32 R124, R136.reuse, R140, R124 ;  /* 0x0000008c887c723c */ /* 0x044ff0000000187c */
[----:B------:R-:W-:Y:S08]  /*beb0*/  HMMA.16816.F32 R128, R136, R142, R128 ;  /* 0x0000008e8880723c */ /* 0x000ff00000001880 */
[C---:B---3--:R-:W-:Y:S01]  /*bec0*/  HMMA.16816.F32 R136, R168.reuse, R144, R4 ;  /* 0x00000090a888723c */ /* 0x048fe20000001804 */
        /* <DEDUP_REMOVED lines=10> */
[----:B------:R-:W1:Y:S07]  /*bf70*/  LDSM.16.MT88.4 R24, [R207+0x5900] ;  /* 0x00590000cf18783b */ /* 0x000e6e0000004200 */
[C---:B------:R-:W-:Y:S01]  /*bf80*/  HMMA.16816.F32 R160, R168.reuse, R164, R28 ;  /* 0x000000a4a8a0723c */ /* 0x040fe2000000181c */
[----:B------:R-:W1:Y:S07]  /*bf90*/  LDSM.16.MT88.4 R28, [R205+0x7900] ;  /* 0x00790000cd1c783b */ /* 0x000e6e0000004200 */
[C---:B------:R-:W-:Y:S08]  /*bfa0*/  HMMA.16816.F32 R164, R168.reuse, R166, R32 ;  /* 0x000000a6a8a4723c */ /* 0x040ff00000001820 */
        /* <DEDUP_REMOVED lines=13> */
[C---:B----4-:R-:W-:Y:S07]  /*c080*/  HMMA.16816.F32 R76, R168.reuse, R16, R76 ;  /* 0x00000010a84c723c */ /* 0x050fee000000184c */
[----:B------:R-:W-:Y:S01]  /*c090*/  FFMA.FTZ R16, R2, R249, R240 ;  /* 0x000000f902107223 */ /* 0x000fe200000100f0 */
        /* <DEDUP_REMOVED lines=33> */
[----:B------:R-:W-:Y:S01]  /*c2b0*/  FADD.FTZ R4, R182, R2 ;  /* 0x00000002b6047221 */ /* 0x000fe20000010000 */
[C---:B---3--:R-:W-:Y:S03]  /*c2c0*/  HMMA.16816.F32 R124, R168.reuse, R12, R124 ;  /* 0x0000000ca87c723c */ /* 0x048fe6000000187c */
[----:B------:R-:W-:Y:S02]  /*c2d0*/  FADD.FTZ R2, R203, R0 ;  /* 0x00000000cb027221 */ /* 0x000fe40000010000 */
[----:B------:R-:W-:Y:S02]  /*c2e0*/  FADD.FTZ R0, R181, R4 ;  /* 0x00000004b5007221 */ /* 0x000fe40000010000 */
[----:B------:R-:W-:Y:S01]  /*c2f0*/  FADD.FTZ R2, R195, R2 ;  /* 0x00000002c3027221 */ /* 0x000fe20000010000 */
[----:B------:R-:W-:Y:S04]  /*c300*/  HMMA.16816.F32 R128, R168, R14, R128 ;  /* 0x0000000ea880723c */ /* 0x000fe80000001880 */
[----:B------:R-:W-:Y:S02]  /*c310*/  FADD.FTZ R0, R180, R0 ;  /* 0x00000000b4007221 */ /* 0x000fe40000010000 */
[----:B------:R-:W-:Y:S02]  /*c320*/  FADD.FTZ R2, R188, R2 ;  /* 0x00000002bc027221 */ /* 0x000fe40000010000 */
[----:B------:R-:W-:Y:S01]  /*c330*/  FADD.FTZ R0, R134, R0 ;  /* 0x0000000086007221 */ /* 0x000fe20000010000 */
[----:B------:R-:W-:Y:S03]  /*c340*/  MOV R134, R3 ;  /* 0x0000000300867202 */ /* 0x000fe60000000f00 */
[----:B------:R-:W-:Y:S02]  /*c350*/  FADD.FTZ R249, R187, R2 ;  /* 0x00000002bbf97221 */ /* 0x000fe40000010000 */
[----:B------:R-:W-:Y:S01]  /*c360*/  FADD.FTZ R250, R133, R0 ;  /* 0x0000000085fa7221 */ /* 0x000fe20000010000 */
[----:B------:R-:W-:Y:S01]  /*c370*/  MOV R133, R132 ;  /* 0x0000008400857202 */ /* 0x000fe20000000f00 */
[----:B------:R-:W-:-:S05]  /*c380*/  @P0 BRA `(.L_x_971) ;  /* 0xffffb48000000947 */ /* 0x000fca000383ffff */
.L_x_962:
        /* <DEDUP_REMOVED lines=23> */
.L_x_973:
[----:B------:R-:W-:Y:S02]  /*c500*/  ULDC UR4, c[0x0][0x32c] ;  /* 0x0000cb0000047ab9 */ /* 0x000fe40000000800 */
[----:B------:R-:W-:-:S03]  /*c510*/  UISETP.NE.AND UP0, UPT, UR4, 0x1, UPT ;  /* 0x000000010400788c */ /* 0x000fc6000bf05270 */
[----:B------:R-:W-:Y:S02]  /*c520*/  ULDC.64 UR4, c[0x0][0x330] ;  /* 0x0000cc0000047ab9 */ /* 0x000fe40000000a00 */
[----:B------:R-:W-:-:S07]  /*c530*/  UIMAD.WIDE.U32 UR20, UR7, UR4, URZ ;  /* 0x00000004071472a5 */ /* 0x000fce000f8e003f */
[----:B------:R-:W-:Y:S02]  /*c540*/  @UP0 UMOV UR17, UR21 ;  /* 0x0000001500110c82 */ /* 0x000fe40008000000 */
[----:B------:R-:W-:Y:S02]  /*c550*/  @UP0 USHF.R.U32.HI UR7, URZ, UR5, UR17 ;  /* 0x000000053f070299 */ /* 0x000fe40008011611 */
.L_x_974:
[----:B------:R-:W-:Y:S02]  /*c560*/  ULDC UR4, c[0x0][0x32c] ;  /* 0x0000cb0000047ab9 */ /* 0x000fe40000000800 */
[----:B------:R-:W-:-:S04]  /*c570*/  UIMAD UR4, UR7, UR4, URZ ;  /* 0x00000004070472a4 */ /* 0x000fc8000f8e023f */
[----:B------:R-:W-:-:S04]  /*c580*/  UISETP.LT.AND UP0, UPT, UR6, UR4, UPT ;  /* 0x000000040600728c */ /* 0x000fc8000bf01270 */
[----:B------:R-:W-:-:S04]  /*c590*/  USEL UR6, UR6, UR4, !UP0 ;  /* 0x0000000406067287 */ /* 0x000fc8000c000000 */
.L_x_972:
        /* <DEDUP_REMOVED lines=10> */
[----:B------:R-:W3:Y:S04]  /*c640*/  LDL.64 R8, [R1+0x38] ;  /* 0x0000380001087983 */ /* 0x000ee80000100a00 */
[----:B------:R-:W4:Y:S04]  /*c650*/  LDL.64 R6, [R1+0x40] ;  /* 0x0000400001067983 */ /* 0x000f280000100a00 */
[----:B------:R-:W3:Y:S01]  /*c660*/  LDL.64 R4, [R1+0x30] ;  /* 0x0000300001047983 */ /* 0x000ee20000100a00 */
[----:B------:R-:W-:Y:S01]  /*c670*/  IMAD.MOV.U32 R134, RZ, RZ, R3 ;  /* 0x000000ffff867224 */ /* 0x000fe200078e0003 */
[----:B------:R-:W-:Y:S01]  /*c680*/  MOV R133, R132 ;  /* 0x0000008400857202 */ /* 0x000fe20000000f00 */
[----:B------:R-:W-:-:S02]  /*c690*/  UMOV UR20, UR14 ;  /* 0x0000000e00147c82 */ /* 0x000fc40008000000 */
[----:B------:R-:W-:Y:S02]  /*c6a0*/  ULDC.64 UR6, c[0x0][0x208] ;  /* 0x0000820000067ab9 */ /* 0x000fe40000000a00 */
[----:B------:R-:W-:Y:S01]  /*c6b0*/  ULDC.64 UR4, c[0x0][0x1e0] ;  /* 0x0000780000047ab9 */ /* 0x000fe20000000a00 */
[C---:B--2---:R-:W-:Y:S02]  /*c6c0*/  IADD3 R2, P6, R10.reuse, 0x40, RZ ;  /* 0x000000400a027810 */ /* 0x044fe40007fde0ff */
[C---:B------:R-:W-:Y:S02]  /*c6d0*/  IADD3 R0, P5, R10.reuse, 0x80, RZ ;  /* 0x000000800a007810 */ /* 0x040fe40007fbe0ff */
[----:B------:R-:W-:Y:S01]  /*c6e0*/  IADD3 R3, P0, R10, 0xc0, RZ ;  /* 0x000000c00a037810 */ /* 0x000fe20007f1e0ff */
[----:B------:R3:W-:Y:S04]  /*c6f0*/  STL [R1+0x24], R2 ;  /* 0x0000240201007387 */ /* 0x0007e80000100800 */
[----:B------:R4:W-:Y:S04]  /*c700*/  STL [R1+0x1c], R0 ;  /* 0x00001c0001007387 */ /* 0x0009e80000100800 */
[----:B------:R1:W-:Y:S01]  /*c710*/  STL [R1+0x14], R3 ;  /* 0x0000140301007387 */ /* 0x0003e20000100800 */
[----:B---3--:R-:W-:Y:S01]  /*c720*/  IMAD.X R2, RZ, RZ, R9, P6 ;  /* 0x000000ffff027224 */ /* 0x008fe200030e0609 */
[----:B----4-:R-:W-:-:S04]  /*c730*/  IADD3 R0, P6, R6, 0x40, RZ ;  /* 0x0000004006007810 */ /* 0x010fc80007fde0ff */
[----:B------:R2:W-:Y:S01]  /*c740*/  STL [R1+0x20], R2 ;  /* 0x0000200201007387 */ /* 0x0005e20000100800 */
[----:B-1----:R-:W-:-:S03]  /*c750*/  IMAD.X R3, RZ, RZ, R9, P5 ;  /* 0x000000ffff037224 */ /* 0x002fc600028e0609 */
[----:B------:R1:W-:Y:S04]  /*c760*/  STL [R1+0xc], R0 ;  /* 0x00000c0001007387 */ /* 0x0003e80000100800 */
[----:B------:R-:W-:Y:S01]  /*c770*/  STL [R1+0x18], R3 ;  /* 0x0000180301007387 */ /* 0x000fe20000100800 */
[----:B--2---:R-:W-:Y:S01]  /*c780*/  IADD3 R2, P5, R6, 0x80, RZ ;  /* 0x0000008006027810 */ /* 0x004fe20007fbe0ff */
[----:B-1----:R-:W-:-:S04]  /*c790*/  IMAD.X R0, RZ, RZ, R9, P0 ;  /* 0x000000ffff007224 */ /* 0x002fc800000e0609 */
[----:B------:R1:W-:Y:S01]  /*c7a0*/  STL [R1+0x4], R2 ;  /* 0x0000040201007387 */ /* 0x0003e20000100800 */
[----:B------:R-:W-:-:S03]  /*c7b0*/  IADD3 R252, P0, R6, 0xc0, RZ ;  /* 0x000000c006fc7810 */ /* 0x000fc60007f1e0ff */
[----:B------:R2:W-:Y:S01]  /*c7c0*/  STL [R1+0x10], R0 ;  /* 0x0000100001007387 */ /* 0x0005e20000100800 */
[----:B------:R-:W-:Y:S01]  /*c7d0*/  IADD3.X R251, RZ, R5, RZ, P0, !PT ;  /* 0x00000005fffb7210 */ /* 0x000fe200007fe4ff */
[--C-:B-1----:R-:W-:Y:S02]  /*c7e0*/  IMAD.X R2, RZ, RZ, R5.reuse, P6 ;  /* 0x000000ffff027224 */ /* 0x102fe400030e0605 */
[----:B--2---:R-:W-:-:S05]  /*c7f0*/  IMAD.X R0, RZ, RZ, R5, P5 ;  /* 0x000000ffff007224 */ /* 0x004fca00028e0605 */
[----:B------:R1:W-:Y:S04]  /*c800*/  STL [R1], R0 ;  /* 0x0000000001007387 */ /* 0x0003e80000100800 */
[----:B------:R1:W-:Y:S02]  /*c810*/  STL [R1+0x8], R2 ;  /* 0x0000080201007387 */ /* 0x0003e40000100800 */
.L_x_976:
[----:B------:R-:W2:Y:S01]  /*c820*/  LDL.64 R20, [R1+0x48] ;  /* 0x0000480001147983 */ /* 0x000ea20000100a00 */
[----:B------:R-:W-:Y:S01]  /*c830*/  UISETP.GT.AND UP3, UPT, UR8, UR20, UPT ;  /* 0x000000140800728c */ /* 0x000fe2000bf64270 */
[----:B------:R-:W-:Y:S04]  /*c840*/  DEPBAR.LE SB0, 0x0 ;  /* 0x000080000000791a */ /* 0x000fe80000000000 */
[----:B------:R-:W3:Y:S01]  /*c850*/  LDL.64 R18, [R1+0x38] ;  /* 0x0000380001127983 */ /* 0x000ee20000100a00 */
[----:B------:R-:W-:Y:S02]  /*c860*/  PLOP3.LUT P5, PT, PT, PT, UP3, 0x80, 0x0 ;  /* 0x000000000000781c */ /* 0x000fe40003faf038 */
[----:B------:R-:W-:Y:S02]  /*c870*/  PLOP3.LUT P0, PT, PT, PT, UP3, 0x80, 0x0 ;  /* 0x000000000000781c */ /* 0x000fe40003f0f038 */
[----:B------:R-:W-:Y:S01]  /*c880*/  PLOP3.LUT P6, PT, PT, PT, UP3, 0x80, 0x0 ;  /* 0x000000000000781c */ /* 0x000fe20003fcf038 */
[----:B------:R-:W4:Y:S01]  /*c890*/  LDL R16, [R1+0x24] ;  /* 0x0000240001107983 */ /* 0x000f220000100800 */
[----:B------:R-:W-:Y:S02]  /*c8a0*/  @!UP3 UIMAD.WIDE.U32 UR22, UR20, UR6, URZ ;  /* 0x000000061416b2a5 */ /* 0x000fe4000f8e003f */
[----:B------:R-:W-:Y:S01]  /*c8b0*/  @!UP3 USHF.R.S32.HI UR14, URZ, 0x1f, UR20 ;  /* 0x0000001f3f0eb899 */ /* 0x000fe20008011414 */
[----:B------:R-:W3:Y:S01]  /*c8c0*/  LDL R14, [R1+0x20] ;  /* 0x00002000010e7983 */ /* 0x000ee20000100800 */
[----:B------:R-:W-:Y:S02]  /*c8d0*/  @!UP3 USHF.L.U32 UR21, UR22, 0x6, URZ ;  /* 0x000000061615b899 */ /* 0x000fe4000800063f */
[----:B------:R-:W-:Y:S01]  /*c8e0*/  @!UP3 UIMAD UR14, UR14, UR6, URZ ;  /* 0x000000060e0eb2a4 */ /* 0x000fe2000f8e023f */
[----:B------:R-:W3:Y:S03]  /*c8f0*/  LDL R11, [R1+0x1c] ;  /* 0x00001c00010b7983 */ /* 0x000ee60000100800 */
[----:B------:R-:W-:Y:S01]  /*c900*/  @!UP3 UIMAD UR14, UR20, UR7, UR14 ;  /* 0x00000007140eb2a4 */ /* 0x000fe2000f8e020e */
[----:B------:R-:W3:Y:S03]  /*c910*/  LDL R10, [R1+0x18] ;  /* 0x00001800010a7983 */ /* 0x000ee60000100800 */
[----:B------:R-:W-:Y:S01]  /*c920*/  @!UP3 UIADD3 UR14, UR23, UR14, URZ ;  /* 0x0000000e170eb290 */ /* 0x000fe2000fffe03f */
[----:B------:R-:W3:Y:S03]  /*c930*/  LDL R9, [R1+0x14] ;  /* 0x0000140001097983 */ /* 0x000ee60000100800 */
[----:B------:R-:W-:Y:S01]  /*c940*/  @!UP3 USHF.L.U64.HI UR14, UR22, 0x6, UR14 ;  /* 0x00000006160eb899 */ /* 0x000fe2000801020e */
[----:B------:R-:W3:Y:S04]  /*c950*/  LDL R8, [R1+0x10] ;  /* 0x0000100001087983 */ /* 0x000ee80000100800 */
[----:B------:R-:W-:Y:S08]  /*c960*/  BAR.SYNC.DEFER_BLOCKING 0x0 ;  /* 0x0000000000007b1d */ /* 0x000ff00000010000 */
[----:B-----5:R-:W-:Y:S08]  /*c970*/  LDSM.16.M88.4 R32, [R211+0x10100] ;  /* 0x01010000d320783b */ /* 0x020ff00000000200 */
[----:B------:R-:W-:Y:S08]  /*c980*/  LDSM.16.M88.4 R24, [R204+0x9100] ;  /* 0x00910000cc18783b */ /* 0x000ff00000000200 */
[----:B------:R-:W-:Y:S08]  /*c990*/  LDSM.16.M88.4 R168, [R204+0x9900] ;  /* 0x00990000cca8783b */ /* 0x000ff00000000200 */
[----:B------:R-:W-:Y:S08]  /*c9a0*/  LDSM.16.M88.4 R172, [R212+0x10100] ;  /* 0x01010000d4ac783b */ /* 0x000ff00000000200 */
[----:B------:R-:W-:Y:S08]  /*c9b0*/  LDSM.16.M88.4 R176, [R215] ;  /* 0x00000000d7b0783b */ /* 0x000ff00000000200 */
[----:B------:R-:W-:Y:S08]  /*c9c0*/  LDSM.16.M88.4 R180, [R230] ;  /* 0x00000000e6b4783b */ /* 0x000ff00000000200 */
[----:B------:R-:W-:Y:S08]  /*c9d0*/  LDSM.16.M88.4 R184, [R229] ;  /* 0x00000000e5b8783b */ /* 0x000ff00000000200 */
[----:B------:R-:W-:Y:S08]  /*c9e0*/  LDSM.16.M88.4 R188, [R228] ;  /* 0x00000000e4bc783b */ /* 0x000ff00000000200 */
[----:B------:R-:W3:Y:S06]  /*c9f0*/  LDL.64 R238, [R1+0x40] ;  /* 0x0000400001ee7983 */ /* 0x000eec0000100a00 */
[----:B------:R-:W3:Y:S04]  /*ca00*/  LDL R135, [R1+0xc] ;  /* 0x00000c0001877983 */ /* 0x000ee80000100800 */
[----:B------:R-:W3:Y:S06]  /*ca10*/  LDL.64 R236, [R1+0x30] ;  /* 0x0000300001ec7983 */ /* 0x000eec0000100a00 */
[----:B------:R-:W3:Y:S04]  /*ca20*/  LDL R234, [R1+0x8] ;  /* 0x0000080001ea7983 */ /* 0x000ee80000100800 */
[----:B------:R-:W3:Y:S04]  /*ca30*/  LDL R233, [R1+0x4] ;  /* 0x0000040001e97983 */ /* 0x000ee80000100800 */
[----:B------:R-:W3:Y:S01]  /*ca40*/  LDL R232, [R1] ;  /* 0x0000000001e87983 */ /* 0x000ee20000100800 */
[----:B-12---:R-:W-:Y:S02]  /*ca50*/  @!P5 IADD3 R0, P5, R20, UR21, RZ ;  /* 0x000000151400dc10 */ /* 0x006fe4000ffbe0ff */
[----:B----4-:R-:W-:Y:S11]  /*ca60*/  @!P6 IADD3 R2, P6, R16, UR21, RZ ;  /* 0x000000151002ec10 */ /* 0x010ff6000ffde0ff */
[----:B---3--:R-:W-:Y:S02]  /*ca70*/  @!P0 IADD3.X R3, R19, UR14, RZ, P5, !PT ;  /* 0x0000000e13038c10 */ /* 0x008fe4000affe4ff */
[----:B------:R-:W-:Y:S02]  /*ca80*/  PLOP3.LUT P0, PT, PT, PT, UP3, 0x80, 0x0 ;  /* 0x000000000000781c */ /* 0x000fe40003f0f038 */
[----:B------:R-:W-:Y:S11]  /*ca90*/  PLOP3.LUT P5, PT, PT, PT, UP3, 0x80, 0x0 ;  /* 0x000000000000781c */ /* 0x000ff60003faf038 */
[----:B------:R-:W-:Y:S02]  /*caa0*/  @!P0 IADD3.X R4, R14, UR14, RZ, P6, !PT ;  /* 0x0000000e0e048c10 */ /* 0x000fe4000b7fe4ff */
[----:B------:R-:W-:Y:S02]  /*cab0*/  PLOP3.LUT P0, PT, PT, PT, UP3, 0x80, 0x0 ;  /* 0x000000000000781c */ /* 0x000fe40003f0f038 */
[C---:B------:R-:W-:Y:S02]  /*cac0*/  @!P5 LEA R5, P5, R0.reuse, c[0x0][0x1f8], 0x1 ;  /* 0x00007e000005da11 */ /* 0x040fe400078a08ff */
[----:B------:R-:W-:Y:S11]  /*cad0*/  PLOP3.LUT P6, PT, PT, PT, UP3, 0x80, 0x0 ;  /* 0x000000000000781c */ /* 0x000ff60003fcf038 */
[----:B------:R-:W-:Y:S02]  /*cae0*/  @!P0 LEA.HI.X R15, R0, c[0x0][0x1fc], R3, 0x1, P5 ;  /* 0x00007f00000f8a11 */ /* 0x000fe400028f0c03 */
[C---:B------:R-:W-:Y:S02]  /*caf0*/  @!P6 LEA R12, P6, R2.reuse, c[0x0][0x1f8], 0x1 ;  /* 0x00007e00020cea11 */ /* 0x040fe400078c08ff */
        /* <DEDUP_REMOVED lines=21> */
[----:B------:R-:W-:Y:S02]  /*cc50*/  @!P0 LEA.HI.X R23, R0, c[0x0][0x1fc], R2, 0x1, P6 ;  /* 0x00007f0000178a11 */ /* 0x000fe400030f0c02 */
[----:B------:R-:W-:Y:S02]  /*cc60*/  PLOP3.LUT P0, PT, PT, PT, UP3, 0x80, 0x0 ;  /* 0x000000000000781c */ /* 0x000fe40003f0f038 */
[----:B------:R-:W-:Y:S02]  /*cc70*/  @!P5 IADD3 R0, P5, R20, UR21, RZ ;  /* 0x000000151400dc10 */ /* 0x000fe4000ffbe0ff */
[----:B------:R-:W-:Y:S11]  /*cc80*/  PLOP3.LUT P6, PT, PT, PT, UP3, 0x80, 0x0 ;  /* 0x000000000000781c */ /* 0x000ff60003fcf038 */
[----:B------:R-:W-:Y:S02]  /*cc90*/  @!P0 IADD3.X R2, R19, UR14, RZ, P5, !PT ;  /* 0x0000000e13028c10 */ /* 0x000fe4000affe4ff */
[----:B------:R-:W-:Y:S02]  /*cca0*/  PLOP3.LUT P0, PT, PT, PT, UP3, 0x80, 0x0 ;  /* 0x000000000000781c */ /* 0x000fe40003f0f038 */
[----:B------:R-:W-:Y:S02]  /*ccb0*/  PLOP3.LUT P5, PT, PT, PT, UP3, 0x80, 0x0 ;  /* 0x000000000000781c */ /* 0x000fe40003faf038 */
[C---:B------:R-:W-:Y:S11]  /*ccc0*/  @!P6 LEA R20, P6, R0.reuse, c[0x0][0x1f8], 0x1 ;  /* 0x00007e000014ea11 */ /* 0x040ff600078c08ff */
[----:B------:R-:W-:Y:S02]  /*ccd0*/  @!UPT UIADD3 URZ, URZ, URZ, URZ ;  /* 0x0000003f3f3ff290 */ /* 0x000fe4000fffe03f */
[----:B------:R-:W-:Y:S02]  /*cce0*/  @!P0 LEA.HI.X R3, R0, c[0x0][0x1fc], R2, 0x1, P6 ;  /* 0x00007f0000038a11 */ /* 0x000fe400030f0c02 */
[----:B------:R-:W-:Y:S02]  /*ccf0*/  @!P5 IADD3 R0, P5, R16, UR21, RZ ;  /* 0x000000151000dc10 */ /* 0x000fe4000ffbe0ff */
[----:B------:R-:W-:Y:S01]  /*cd00*/  PLOP3.LUT P0, PT, PT, PT, UP3, 0x80, 0x0 ;  /* 0x000000000000781c */ /* 0x000fe20003f0f038 */
[----:B------:R-:W-:Y:S01]  /*cd10*/  LDSM.16.M88.4 R16, [R204+0x8900] ;  /* 0x00890000cc10783b */ /* 0x000fe20000000200 */
[----:B------:R-:W-:Y:S11]  /*cd20*/  PLOP3.LUT P6, PT, PT, PT, UP3, 0x80, 0x0 ;  /* 0x000000000000781c */ /* 0x000ff60003fcf038 */
[----:B------:R-:W-:Y:S02]  /*cd30*/  @!P0 IADD3.X R2, R14, UR14, RZ, P5, !PT ;  /* 0x0000000e0e028c10 */ /* 0x000fe4000affe4ff */
[----:B------:R-:W-:Y:S02]  /*cd40*/  PLOP3.LUT P5, PT, PT, PT, UP3, 0x80, 0x0 ;  /* 0x000000000000781c */ /* 0x000fe40003faf038 */
[C---:B------:R-:W-:Y:S02]  /*cd50*/  @!P6 LEA R21, P6, R0.reuse, c[0x0][0x1f8], 0x1 ;  /* 0x00007e000015ea11 */ /* 0x040fe400078c08ff */
        /* <DEDUP_REMOVED lines=15> */
[----:B------:R-:W-:Y:S01]  /*ce50*/  @!P0 IADD3.X R2, R8, UR14, RZ, P5, !PT ;  /* 0x0000000e08028c10 */ /* 0x000fe2000affe4ff */
[----:B------:R-:W-:Y:S01]  /*ce60*/  UIADD3 UR14, UR20, -0x1, URZ ;  /* 0xffffffff140e7890 */ /* 0x000fe2000fffe03f */
[C---:B------:R-:W-:Y:S01]  /*ce70*/  @!P6 LEA R132, P6, R0.reuse, c[0x0][0x1f8], 0x1 ;  /* 0x00007e000084ea11 */ /* 0x040fe200078c08ff */
[----:B------:R-:W1:Y:S01]  /*ce80*/  LDSM.16.M88.4 R8, [R204+0x8100] ;  /* 0x00810000cc08783b */ /* 0x000e620000000200 */
[----:B------:R-:W-:Y:S02]  /*ce90*/  PLOP3.LUT P5, PT, PT, PT, UP3, 0x80, 0x0 ;  /* 0x000000000000781c */ /* 0x000fe40003faf038 */
[----:B------:R-:W-:Y:S11]  /*cea0*/  PLOP3.LUT P0, PT, PT, PT, UP3, 0x80, 0x0 ;  /* 0x000000000000781c */ /* 0x000ff60003f0f038 */
[----:B------:R-:W-:Y:S02]  /*ceb0*/  @!P5 LEA.HI.X R0, R0, c[0x0][0x1fc], R2, 0x1, P6 ;  /* 0x00007f000000da11 */ /* 0x000fe400030f0c02 */
[----:B------:R-:W-:Y:S02]  /*cec0*/  PLOP3.LUT P6, PT, PT, PT, UP3, 0x80, 0x0 ;  /* 0x000000000000781c */ /* 0x000fe40003fcf038 */
[----:B------:R-:W-:Y:S02]  /*ced0*/  @!P0 MOV R14, R5 ;  /* 0x00000005000e8202 */ /* 0x000fe40000000f00 */
[----:B------:R-:W-:Y:S02]  /*cee0*/  PLOP3.LUT P0, PT, PT, PT, UP3, 0x80, 0x0 ;  /* 0x000000000000781c */ /* 0x000fe40003f0f038 */
[----:B------:R-:W-:Y:S02]  /*cef0*/  PLOP3.LUT P5, PT, PT, PT, UP3, 0x80, 0x0 ;  /* 0x000000000000781c */ /* 0x000fe40003faf038 */
[----:B------:R-:W-:Y:S05]  /*cf00*/  PLOP3.LUT P5, PT, PT, PT, UP3, 0x80, 0x0 ;  /* 0x000000000000781c */ /* 0x000fea0003faf038 */
[----:B------:R-:W-:Y:S01]  /*cf10*/  @!PT LDS RZ, [RZ] ;  /* 0x00000000fffff984 */ /* 0x000fe20000000800 */
[----:B------:R-:W-:Y:S01]  /*cf20*/  @!PT LDS RZ, [RZ] ;  /* 0x00000000fffff984 */ /* 0x000fe20000000800 */
[----:B------:R-:W-:Y:S01]  /*cf30*/  @!PT LDS RZ, [RZ] ;  /* 0x00000000fffff984 */ /* 0x000fe20000000800 */
[----:B------:R2:W-:Y:S01]  /*cf40*/  @!P6 LDGSTS.E.BYPASS.LTC128B.128 [R231+0x100], [R14.64], !P4 ;  /* 0x001000000ee7efae */ /* 0x0005e2000e101d52 */
[----:B------:R-:W-:Y:S02]  /*cf50*/  PLOP3.LUT P6, PT, PT, PT, UP3, 0x80, 0x0 ;  /* 0x000000000000781c */ /* 0x000fe40003fcf038 */
[----:B------:R-:W-:Y:S05]  /*cf60*/  PLOP3.LUT P6, PT, PT, PT, UP3, 0x80, 0x0 ;  /* 0x000000000000781c */ /* 0x000fea0003fcf038 */
[----:B------:R2:W-:Y:S01]  /*cf70*/  @!P0 LDGSTS.E.BYPASS.LTC128B.128 [R231+0x2100], [R12.64], !P3 ;  /* 0x021000000ce78fae */ /* 0x0005e2000d901d52 */
[----:B------:R-:W-:Y:S07]  /*cf80*/  PLOP3.LUT P0, PT, PT, PT, UP3, 0x80, 0x0 ;  /* 0x000000000000781c */ /* 0x000fee0003f0f038 */
[----:B------:R1:W-:Y:S01]  /*cf90*/  @!P5 LDGSTS.E.BYPASS.LTC128B.128 [R231+0x4100], [R6.64], !P2 ;  /* 0x0410000006e7dfae */ /* 0x0003e2000d101d52 */
[----:B------:R-:W-:Y:S05]  /*cfa0*/  PLOP3.LUT P5, PT, PT, PT, UP3, 0x80, 0x0 ;  /* 0x000000000000781c */ /* 0x000fea0003faf038 */
[----:B------:R-:W-:Y:S02]  /*cfb0*/  @!P0 MOV R5, R23 ;  /* 0x0000001700058202 */ /* 0x000fe40000000f00 */
[----:B------:R-:W-:Y:S03]  /*cfc0*/  PLOP3.LUT P0, PT, PT, PT, UP3, 0x80, 0x0 ;  /* 0x000000000000781c */ /* 0x000fe60003f0f038 */
[----:B------:R1:W-:Y:S01]  /*cfd0*/  @!P6 LDGSTS.E.BYPASS.LTC128B.128 [R231+0x6100], [R4.64], !P1 ;  /* 0x0610000004e7efae */ /* 0x0003e2000c901d52 */
[----:B------:R-:W-:Y:S02]  /*cfe0*/  PLOP3.LUT P6, PT, PT, PT, UP3, 0x80, 0x0 ;  /* 0x000000000000781c */ /* 0x000fe40003fcf038 */
[----:B------:R-:W-:Y:S02]  /*cff0*/  @!P5 MOV R2, R20 ;  /* 0x000000140002d202 */ /* 0x000fe40000000f00 */
[----:B------:R-:W-:Y:S05]  /*d000*/  PLOP3.LUT P5, PT, PT, PT, UP3, 0x80, 0x0 ;  /* 0x000000000000781c */ /* 0x000fea0003faf038 */
[----:B------:R3:W-:Y:S01]  /*d010*/  @!P0 LDGSTS.E.BYPASS.LTC128B.128 [R231+0x1100], [R2.64], !P4 ;  /* 0x0110000002e78fae */ /* 0x0007e2000e101d52 */
[----:B------:R-:W-:Y:S01]  /*d020*/  PLOP3.LUT P0, PT, PT, PT, UP3, 0x80, 0x0 ;  /* 0x000000000000781c */ /* 0x000fe20003f0f038 */
[C---:B-1----:R-:W-:Y:S08]  /*d030*/  HMMA.16816.F32 R4, R32.reuse, R8, RZ ;  /* 0x000000082004723c */ /* 0x042ff000000018ff */
[C---:B------:R-:W-:Y:S01]  /*d040*/  HMMA.16816.F32 R8, R32.reuse, R10, RZ ;  /* 0x0000000a2008723c */ /* 0x040fe200000018ff */
[----:B---3--:R-:W-:Y:S03]  /*d050*/  @!P6 MOV R2, R21 ;  /* 0x000000150002e202 */ /* 0x008fe60000000f00 */
[----:B------:R-:W-:Y:S04]  /*d060*/  @!P6 MOV R3, R28 ;  /* 0x0000001c0003e202 */ /* 0x000fe80000000f00 */
[C---:B--2---:R-:W-:Y:S01]  /*d070*/  HMMA.16816.F32 R12, R32.reuse, R16, RZ ;  /* 0x00000010200c723c */ /* 0x044fe200000018ff */
[----:B------:R-:W-:Y:S01]  /*d080*/  PLOP3.LUT P6, PT, PT, PT, UP3, 0x80, 0x0 ;  /* 0x000000000000781c */ /* 0x000fe20003fcf038 */
[----:B------:R1:W-:Y:S01]  /*d090*/  @!P5 LDGSTS.E.BYPASS.LTC128B.128 [R231+0x3100], [R2.64], !P3 ;  /* 0x0310000002e7dfae */ /* 0x0003e2000d901d52 */
[----:B------:R-:W-:Y:S05]  /*d0a0*/  PLOP3.LUT P5, PT, PT, PT, UP3, 0x80, 0x0 ;  /* 0x000000000000781c */ /* 0x000fea0003faf038 */
[C---:B------:R-:W-:Y:S01]  /*d0b0*/  HMMA.16816.F32 R16, R32.reuse, R18, RZ ;  /* 0x000000122010723c */ /* 0x040fe200000018ff */
[----:B-1----:R-:W-:Y:S07]  /*d0c0*/  @!P0 MOV R2, R22 ;  /* 0x0000001600028202 */ /* 0x002fee0000000f00 */
[C---:B------:R-:W-:Y:S01]  /*d0d0*/  HMMA.16816.F32 R20, R32.reuse, R24, RZ ;  /* 0x000000182014723c */ /* 0x040fe200000018ff */
[----:B------:R-:W-:Y:S02]  /*d0e0*/  @!P0 MOV R3, R29 ;  /* 0x0000001d00038202 */ /* 0x000fe40000000f00 */
[----:B------:R-:W-:Y:S01]  /*d0f0*/  PLOP3.LUT P0, PT, PT, PT, UP3, 0x80, 0x0 ;  /* 0x000000000000781c */ /* 0x000fe20003f0f038 */
[----:B------:R-:W-:Y:S02]  /*d100*/  UISETP.GT.AND UP3, UPT, UR20, UR8, UPT ;  /* 0x000000081400728c */ /* 0x000fe4000bf64270 */
[----:B------:R1:W-:Y:S02]  /*d110*/  @!P6 LDGSTS.E.BYPASS.LTC128B.128 [R231+0x5100], [R2.64], !P2 ;  /* 0x0510000002e7efae */ /* 0x0003e4000d101d52 */
[C---:B------:R-:W-:Y:S02]  /*d120*/  HMMA.16816.F32 R24, R32.reuse, R26, RZ ;  /* 0x0000001a2018723c */ /* 0x040fe400000018ff */
[----:B------:R-:W-:Y:S05]  /*d130*/  PLOP3.LUT P6, PT, PT, PT, UP3, 0x80, 0x0 ;  /* 0x000000000000781c */ /* 0x000fea0003fcf038 */
[----:B------:R-:W-:Y:S01]  /*d140*/  @UP3 UIMAD.WIDE.U32 UR24, UR14, UR4, URZ ;  /* 0x000000040e1832a5 */ /* 0x000fe2000f8e003f */
[C---:B------:R-:W-:Y:S01]  /*d150*/  HMMA.16816.F32 R28, R32.reuse, R168, RZ ;  /* 0x000000a8201c723c */ /* 0x040fe200000018ff */
[----:B------:R-:W-:Y:S02]  /*d160*/  @UP3 USHF.R.S32.HI UR21, URZ, 0x1f, UR14 ;  /* 0x0000001f3f153899 */ /* 0x000fe4000801140e */
[----:B------:R-:W-:Y:S02]  /*d170*/  @UP3 USHF.L.U32 UR22, UR24, 0x6, URZ ;  /* 0x0000000618163899 */ /* 0x000fe4000800063f */
[----:B------:R-:W-:Y:S03]  /*d180*/  @UP3 UIMAD UR21, UR21, UR4, URZ ;  /* 0x00000004151532a4 */ /* 0x000fe6000f8e023f */
[----:B------:R-:W-:Y:S01]  /*d190*/  HMMA.16816.F32 R32, R32, R170, RZ ;  /* 0x000000aa2020723c */ /* 0x000fe200000018ff */
[----:B------:R-:W-:Y:S04]  /*d1a0*/  @UP3 UIMAD UR21, UR14, UR5, UR21 ;  /* 0x000000050e1532a4 */ /* 0x000fe8000f8e0215 */
[----:B------:R-:W-:Y:S03]  /*d1b0*/  @UP3 UIADD3 UR21, UR25, UR21, URZ ;  /* 0x0000001519153290 */ /* 0x000fe6000fffe03f */
[C---:B------:R-:W-:Y:S01]  /*d1c0*/  HMMA.16816.F32 R4, R172.reuse, R176, R4 ;  /* 0x000000b0ac04723c */ /* 0x040fe20000001804 */
[----:B------:R-:W-:Y:S04]  /*d1d0*/  @UP3 USHF.L.U64.HI UR21, UR24, 0x6, UR21 ;  /* 0x0000000618153899 */ /* 0x000fe80008010215 */
[----:B-1----:R-:W-:Y:S01]  /*d1e0*/  @!P5 IMAD.MOV.U32 R2, RZ, RZ, R132 ;  /* 0x000000ffff02d224 */ /* 0x002fe200078e0084 */
[----:B------:R-:W-:Y:S02]  /*d1f0*/  @!P5 MOV R3, R0 ;  /* 0x000000000003d202 */ /* 0x000fe40000000f00 */
[C---:B------:R-:W-:Y:S01]  /*d200*/  HMMA.16816.F32 R8, R172.reuse, R178, R8 ;  /* 0x000000b2ac08723c */ /* 0x040fe20000001808 */
[----:B------:R-:W-:Y:S02]  /*d210*/  PLOP3.LUT P5, PT, PT, PT, UP3, 0x80, 0x0 ;  /* 0x000000000000781c */ /* 0x000fe40003faf038 */
[----:B------:R1:W-:Y:S01]  /*d220*/  @!P0 LDGSTS.E.BYPASS.LTC128B.128 [R231+0x7100], [R2.64], !P1 ;  /* 0x0710000002e78fae */ /* 0x0003e2000c901d52 */
[----:B------:R-:W-:Y:S04]  /*d230*/  PLOP3.LUT P0, PT, PT, PT, UP3, 0x80, 0x0 ;  /* 0x000000000000781c */ /* 0x000fe80003f0f038 */
[C---:B------:R-:W-:Y:S03]  /*d240*/  HMMA.16816.F32 R12, R172.reuse, R180, R12 ;  /* 0x000000b4ac0c723c */ /* 0x040fe6000000180c */
[----:B------:R-:W-:Y:S03]  /*d250*/  LDSM.16.M88.4 R192, [R214+0x10100] ;  /* 0x01010000d6c0783b */ /* 0x000fe60000000200 */
[----:B------:R-:W-:Y:S02]  /*d260*/  @P5 IADD3 R0, P5, R238, UR22, RZ ;  /* 0x00000016ee005c10 */ /* 0x000fe4000ffbe0ff */
[C---:B------:R-:W-:Y:S03]  /*d270*/  HMMA.16816.F32 R16, R172.reuse, R182, R16 ;  /* 0x000000b6ac10723c */ /* 0x040fe60000001810 */
[----:B------:R-:W2:Y:S05]  /*d280*/  LDSM.16.M88.4 R196, [R210+0x8100] ;  /* 0x00810000d2c4783b */ /* 0x000eaa0000000200 */
[C---:B------:R-:W-:Y:S03]  /*d290*/  HMMA.16816.F32 R20, R172.reuse, R184, R20 ;  /* 0x000000b8ac14723c */ /* 0x040fe60000001814 */
[----:B------:R-:W0:Y:S01]  /*d2a0*/  LDGDEPBAR ;  /* 0x00000000000079af */ /* 0x000e220000000000 */
[----:B-1----:R-:W-:Y:S04]  /*d2b0*/  @P0 IADD3.X R2, R237, UR21, RZ, P5, !PT ;  /* 0x00000015ed020c10 */ /* 0x002fe8000affe4ff */
[C---:B------:R-:W-:Y:S01]  /*d2c0*/  HMMA.16816.F32 R24, R172.reuse, R186, R24 ;  /* 0x000000baac18723c */ /* 0x040fe20000001818 */
[----:B------:R-:W-:Y:S02]  /*d2d0*/  PLOP3.LUT P5, PT, PT, PT, UP3, 0x80, 0x0 ;  /* 0x000000000000781c */ /* 0x000fe40003faf038 */
[----:B------:R-:W1:Y:S01]  /*d2e0*/  LDSM.16.M88.4 R168, [R210+0x8900] ;  /* 0x00890000d2a8783b */ /* 0x000e620000000200 */
[----:B------:R-:W-:Y:S04]  /*d2f0*/  PLOP3.LUT P0, PT, PT, PT, UP3, 0x80, 0x0 ;  /* 0x000000000000781c */ /* 0x000fe80003f0f038 */
[C---:B------:R-:W-:Y:S03]  /*d300*/  HMMA.16816.F32 R28, R172.reuse, R188, R28 ;  /* 0x000000bcac1c723c */ /* 0x040fe6000000181c */
[----:B------:R-:W3:Y:S05]  /*d310*/  LDSM.16.M88.4 R200, [R210+0x9100] ;  /* 0x00910000d2c8783b */ /* 0x000eea0000000200 */
[----:B------:R-:W-:Y:S03]  /*d320*/  HMMA.16816.F32 R32, R172, R190, R32 ;  /* 0x000000beac20723c */ /* 0x000fe60000001820 */
[----:B------:R-:W4:Y:S05]  /*d330*/  LDSM.16.M88.4 R176, [R210+0x9900] ;  /* 0x00990000d2b0783b */ /* 0x000f2a0000000200 */
[C---:B--2---:R-:W-:Y:S03]  /*d340*/  HMMA.16816.F32 R4, R192.reuse, R196, R4 ;  /* 0x000000c4c004723c */ /* 0x044fe60000001804 */
[----:B------:R-:W-:Y:S05]  /*d350*/  LDSM.16.M88.4 R180, [R213+0x10100] ;  /* 0x01010000d5b4783b */ /* 0x000fea0000000200 */
[C---:B------:R-:W-:Y:S03]  /*d360*/  HMMA.16816.F32 R8, R192.reuse, R198, R8 ;  /* 0x000000c6c008723c */ /* 0x040fe60000001808 */
[----:B------:R-:W2:Y:S05]  /*d370*/  LDSM.16.M88.4 R184, [R209] ;  /* 0x00000000d1b8783b */ /* 0x000eaa0000000200 */
[C---:B-1----:R-:W-:Y:S03]  /*d380*/  HMMA.16816.F32 R12, R192.reuse, R168, R12 ;  /* 0x000000a8c00c723c */ /* 0x042fe6000000180c */
[----:B------:R-:W1:Y:S05]  /*d390*/  LDSM.16.M88.4 R172, [R209+0x800] ;  /* 0x00080000d1ac783b */ /* 0x000e6a0000000200 */
[C---:B------:R-:W-:Y:S03]  /*d3a0*/  HMMA.16816.F32 R16, R192.reuse, R170, R16 ;  /* 0x000000aac010723c */ /* 0x040fe60000001810 */
[----:B------:R-:W1:Y:S05]  /*d3b0*/  LDSM.16.M88.4 R188, [R209+0x1000] ;  /* 0x00100000d1bc783b */ /* 0x000e6a0000000200 */
[C---:B---3--:R-:W-:Y:S03]  /*d3c0*/  HMMA.16816.F32 R20, R192.reuse, R200, R20 ;  /* 0x000000c8c014723c */ /* 0x048fe60000001814 */
[----:B------:R-:W3:Y:S05]  /*d3d0*/  LDSM.16.M88.4 R168, [R209+0x1800] ;  /* 0x00180000d1a8783b */ /* 0x000eea0000000200 */
[C---:B------:R-:W-:Y:S03]  /*d3e0*/  HMMA.16816.F32 R24, R192.reuse, R202, R24 ;  /* 0x000000cac018723c */ /* 0x040fe60000001818 */
[----:B------:R-:W-:Y:S05]  /*d3f0*/  LDSM.16.M88.4 R196, [R211+0x14100] ;  /* 0x01410000d3c4783b */ /* 0x000fea0000000200 */
[C---:B----4-:R-:W-:Y:S03]  /*d400*/  HMMA.16816.F32 R28, R192.reuse, R176, R28 ;  /* 0x000000b0c01c723c */ /* 0x050fe6000000181c */
[----:B------:R-:W4:Y:S05]  /*d410*/  LDSM.16.M88.4 R200, [R204+0xa100] ;  /* 0x00a10000ccc8783b */ /* 0x000f2a0000000200 */
[----:B------:R-:W-:Y:S03]  /*d420*/  HMMA.16816.F32 R32, R192, R178, R32 ;  /* 0x000000b2c020723c */ /* 0x000fe60000001820 */
[----:B------:R-:W-:Y:S05]  /*d430*/  LDSM.16.M88.4 R176, [R204+0xb100] ;  /* 0x00b10000ccb0783b */ /* 0x000fea0000000200 */
[C---:B--2---:R-:W-:Y:S03]  /*d440*/  HMMA.16816.F32 R4, R180.reuse, R184, R4 ;  /* 0x000000b8b404723c */ /* 0x044fe60000001804 */
[----:B------:R-:W-:Y:S05]  /*d450*/  LDSM.16.M88.4 R192, [R227] ;  /* 0x00000000e3c0783b */ /* 0x000fea0000000200 */
[C---:B------:R-:W-:Y:S03]  /*d460*/  HMMA.16816.F32 R8, R180.reuse, R186, R8 ;  /* 0x000000bab408723c */ /* 0x040fe60000001808 */
[----:B------:R-:W-:Y:S05]  /*d470*/  LDSM.16.M88.4 R184, [R204+0xb900] ;  /* 0x00b90000ccb8783b */ /* 0x000fea0000000200 */
        /* <DEDUP_REMOVED lines=8> */
[----:B------:R-:W3:Y:S07]  /*d500*/  LDSM.16.M88.4 R168, [R226] ;  /* 0x00000000e2a8783b */ /* 0x000eee0000000200 */
[C---:B----4-:R-:W-:Y:S01]  /*d510*/  HMMA.16816.F32 R4, R196.reuse, R200, R4 ;  /* 0x000000c8c404723c */ /* 0x050fe20000001804 */
[----:B------:R-:W4:Y:S07]  /*d520*/  LDSM.16.M88.4 R180, [R225] ;  /* 0x00000000e1b4783b */ /* 0x000f2e0000000200 */
[C---:B------:R-:W-:Y:S01]  /*d530*/  HMMA.16816.F32 R8, R196.reuse, R202, R8 ;  /* 0x000000cac408723c */ /* 0x040fe20000001808 */
[----:B------:R-:W2:Y:S07]  /*d540*/  LDSM.16.M88.4 R200, [R224] ;  /* 0x00000000e0c8783b */ /* 0x000eae0000000200 */
[C---:B-1----:R-:W-:Y:S08]  /*d550*/  HMMA.16816.F32 R12, R196.reuse, R172, R12 ;  /* 0x000000acc40c723c */ /* 0x042ff0000000180c */
[C---:B------:R-:W-:Y:S01]  /*d560*/  HMMA.16816.F32 R16, R196.reuse, R174, R16 ;  /* 0x000000aec410723c */ /* 0x040fe20000001810 */
[----:B------:R-:W-:Y:S07]  /*d570*/  LDSM.16.M88.4 R172, [R214+0x14100] ;  /* 0x01410000d6ac783b */ /* 0x000fee0000000200 */
[C---:B------:R-:W-:Y:S08]  /*d580*/  HMMA.16816.F32 R20, R196.reuse, R176, R20 ;  /* 0x000000b0c414723c */ /* 0x040ff00000001814 */
[C---:B------:R-:W-:Y:S01]  /*d590*/  HMMA.16816.F32 R24, R196.reuse, R178, R24 ;  /* 0x000000b2c418723c */ /* 0x040fe20000001818 */
[----:B------:R-:W1:Y:S07]  /*d5a0*/  LDSM.16.M88.4 R176, [R210+0xa100] ;  /* 0x00a10000d2b0783b */ /* 0x000e6e0000000200 */
[C---:B------:R-:W-:Y:S08]  /*d5b0*/  HMMA.16816.F32 R28, R196.reuse, R184, R28 ;  /* 0x000000b8c41c723c */ /* 0x040ff0000000181c */
[----:B------:R-:W-:Y:S01]  /*d5c0*/  HMMA.16816.F32 R32, R196, R186, R32 ;  /* 0x000000bac420723c */ /* 0x000fe20000001820 */
[----:B------:R-:W1:Y:S07]  /*d5d0*/  LDSM.16.M88.4 R184, [R210+0xa900] ;  /* 0x00a90000d2b8783b */ /* 0x000e6e0000000200 */
[C---:B--2---:R-:W-:Y:S01]  /*d5e0*/  HMMA.16816.F32 R4, R188.reuse, R192, R4 ;  /* 0x000000c0bc04723c */ /* 0x044fe20000001804 */
[----:B------:R-:W2:Y:S07]  /*d5f0*/  LDSM.16.M88.4 R196, [R210+0xb100] ;  /* 0x00b10000d2c4783b */ /* 0x000eae0000000200 */
        /* <DEDUP_REMOVED lines=10> */
[----:B------:R-:W4:Y:S07]  /*d6a0*/  LDSM.16.M88.4 R188, [R209+0x2800] ;  /* 0x00280000d1bc783b */ /* 0x000f2e0000000200 */
[C---:B-1----:R-:W-:Y:S01]  /*d6b0*/  HMMA.16816.F32 R4, R172.reuse, R176, R4 ;  /* 0x000000b0ac04723c */ /* 0x042fe20000001804 */
[----:B------:R-:W1:Y:S07]  /*d6c0*/  LDSM.16.M88.4 R200, [R209+0x3000] ;  /* 0x00300000d1c8783b */ /* 0x000e6e0000000200 */
[C---:B------:R-:W-:Y:S01]  /*d6d0*/  HMMA.16816.F32 R8, R172.reuse, R178, R8 ;  /* 0x000000b2ac08723c */ /* 0x040fe20000001808 */
[----:B------:R-:W1:Y:S07]  /*d6e0*/  LDSM.16.M88.4 R176, [R209+0x3800] ;  /* 0x00380000d1b0783b */ /* 0x000e6e0000000200 */
[C---:B------:R-:W-:Y:S08]  /*d6f0*/  HMMA.16816.F32 R12, R172.reuse, R184, R12 ;  /* 0x000000b8ac0c723c */ /* 0x040ff0000000180c */
[C---:B------:R-:W-:Y:S01]  /*d700*/  HMMA.16816.F32 R16, R172.reuse, R186, R16 ;  /* 0x000000baac10723c */ /* 0x040fe20000001810 */
[----:B------:R-:W-:Y:S07]  /*d710*/  LDSM.16.M88.4 R184, [R211+0x18100] ;  /* 0x01810000d3b8783b */ /* 0x000fee0000000200 */
[C---:B--2---:R-:W-:Y:S08]  /*d720*/  HMMA.16816.F32 R20, R172.reuse, R196, R20 ;  /* 0x000000c4ac14723c */ /* 0x044ff00000001814 */
[C---:B------:R-:W-:Y:S01]  /*d730*/  HMMA.16816.F32 R24, R172.reuse, R198, R24 ;  /* 0x000000c6ac18723c */ /* 0x040fe20000001818 */
[----:B------:R-:W2:Y:S07]  /*d740*/  LDSM.16.M88.4 R196, [R204+0xc100] ;  /* 0x00c10000ccc4783b */ /* 0x000eae0000000200 */
[C---:B------:R-:W-:Y:S08]  /*d750*/  HMMA.16816.F32 R28, R172.reuse, R192, R28 ;  /* 0x000000c0ac1c723c */ /* 0x040ff0000000181c */
[----:B------:R-:W-:Y:S01]  /*d760*/  HMMA.16816.F32 R32, R172, R194, R32 ;  /* 0x000000c2ac20723c */ /* 0x000fe20000001820 */
[----:B------:R-:W2:Y:S07]  /*d770*/  LDSM.16.M88.4 R172, [R204+0xc900] ;  /* 0x00c90000ccac783b */ /* 0x000eae0000000200 */
[C---:B---3--:R-:W-:Y:S01]  /*d780*/  HMMA.16816.F32 R4, R168.reuse, R180, R4 ;  /* 0x000000b4a804723c */ /* 0x048fe20000001804 */
[----:B------:R-:W3:Y:S07]  /*d790*/  LDSM.16.M88.4 R192, [R204+0xd100] ;  /* 0x00d10000ccc0783b */ /* 0x000eee0000000200 */
[C---:B------:R-:W-:Y:S01]  /*d7a0*/  HMMA.16816.F32 R8, R168.reuse, R182, R8 ;  /* 0x000000b6a808723c */ /* 0x040fe20000001808 */
[----:B------:R-:W2:Y:S07]  /*d7b0*/  LDSM.16.M88.4 R180, [R204+0xd900] ;  /* 0x00d90000ccb4783b */ /* 0x000eae0000000200 */
[C---:B----4-:R-:W-:Y:S08]  /*d7c0*/  HMMA.16816.F32 R12, R168.reuse, R188, R12 ;  /* 0x000000bca80c723c */ /* 0x050ff0000000180c */
[C---:B------:R-:W-:Y:S01]  /*d7d0*/  HMMA.16816.F32 R16, R168.reuse, R190, R16 ;  /* 0x000000bea810723c */ /* 0x040fe20000001810 */
[----:B------:R-:W-:Y:S07]  /*d7e0*/  LDSM.16.M88.4 R188, [R212+0x18100] ;  /* 0x01810000d4bc783b */ /* 0x000fee0000000200 */
[C---:B-1----:R-:W-:Y:S08]  /*d7f0*/  HMMA.16816.F32 R20, R168.reuse, R200, R20 ;  /* 0x000000c8a814723c */ /* 0x042ff00000001814 */
[C---:B------:R-:W-:Y:S01]  /*d800*/  HMMA.16816.F32 R24, R168.reuse, R202, R24 ;  /* 0x000000caa818723c */ /* 0x040fe20000001818 */
[----:B------:R-:W1:Y:S07]  /*d810*/  LDSM.16.M88.4 R200, [R223] ;  /* 0x00000000dfc8783b */ /* 0x000e6e0000000200 */
[C---:B------:R-:W-:Y:S08]  /*d820*/  HMMA.16816.F32 R28, R168.reuse, R176, R28 ;  /* 0x000000b0a81c723c */ /* 0x040ff0000000181c */
[----:B------:R-:W-:Y:S01]  /*d830*/  HMMA.16816.F32 R32, R168, R178, R32 ;  /* 0x000000b2a820723c */ /* 0x000fe20000001820 */
[----:B------:R-:W4:Y:S07]  /*d840*/  LDSM.16.M88.4 R168, [R222] ;  /* 0x00000000dea8783b */ /* 0x000f2e0000000200 */
[C---:B--2---:R-:W-:Y:S01]  /*d850*/  HMMA.16816.F32 R4, R184.reuse, R196, R4 ;  /* 0x000000c4b804723c */ /* 0x044fe20000001804 */
[----:B------:R-:W-:Y:S07]  /*d860*/  LDSM.16.M88.4 R176, [R220] ;  /* 0x00000000dcb0783b */ /* 0x000fee0000000200 */
[C---:B------:R-:W-:Y:S01]  /*d870*/  HMMA.16816.F32 R8, R184.reuse, R198, R8 ;  /* 0x000000c6b808723c */ /* 0x040fe20000001808 */
[----:B------:R-:W-:Y:S07]  /*d880*/  LDSM.16.M88.4 R196, [R210+0xc100] ;  /* 0x00c10000d2c4783b */ /* 0x000fee0000000200 */
[C---:B------:R-:W-:Y:S08]  /*d890*/  HMMA.16816.F32 R12, R184.reuse, R172, R12 ;  /* 0x000000acb80c723c */ /* 0x040ff0000000180c */
[C---:B------:R-:W-:Y:S01]  /*d8a0*/  HMMA.16816.F32 R16, R184.reuse, R174, R16 ;  /* 0x000000aeb810723c */ /* 0x040fe20000001810 */
[----:B------:R-:W2:Y:S07]  /*d8b0*/  LDSM.16.M88.4 R172, [R221] ;  /* 0x00000000ddac783b */ /* 0x000eae0000000200 */
[C---:B---3--:R-:W-:Y:S08]  /*d8c0*/  HMMA.16816.F32 R20, R184.reuse, R192, R20 ;  /* 0x000000c0b814723c */ /* 0x048ff00000001814 */
[C---:B------:R-:W-:Y:S01]  /*d8d0*/  HMMA.16816.F32 R24, R184.reuse, R194, R24 ;  /* 0x000000c2b818723c */ /* 0x040fe20000001818 */
[----:B------:R-:W3:Y:S07]  /*d8e0*/  LDSM.16.M88.4 R192, [R214+0x18100] ;  /* 0x01810000d6c0783b */ /* 0x000eee0000000200 */
[C---:B------:R-:W-:Y:S08]  /*d8f0*/  HMMA.16816.F32 R28, R184.reuse, R180, R28 ;  /* 0x000000b4b81c723c */ /* 0x040ff0000000181c */
[----:B------:R-:W-:Y:S01]  /*d900*/  HMMA.16816.F32 R32, R184, R182, R32 ;  /* 0x000000b6b820723c */ /* 0x000fe20000001820 */
[----:B------:R-:W3:Y:S07]  /*d910*/  LDSM.16.M88.4 R180, [R210+0xc900] ;  /* 0x00c90000d2b4783b */ /* 0x000eee0000000200 */
[C---:B-1----:R-:W-:Y:S01]  /*d920*/  HMMA.16816.F32 R4, R188.reuse, R200, R4 ;  /* 0x000000c8bc04723c */ /* 0x042fe20000001804 */
[----:B------:R-:W1:Y:S07]  /*d930*/  LDSM.16.M88.4 R184, [R210+0xd100] ;  /* 0x00d10000d2b8783b */ /* 0x000e6e0000000200 */
[C---:B------:R-:W-:Y:S01]  /*d940*/  HMMA.16816.F32 R8, R188.reuse, R202, R8 ;  /* 0x000000cabc08723c */ /* 0x040fe20000001808 */
[----:B------:R-:W1:Y:S07]  /*d950*/  LDSM.16.M88.4 R200, [R210+0xd900] ;  /* 0x00d90000d2c8783b */ /* 0x000e6e0000000200 */
        /* <DEDUP_REMOVED lines=8> */
[----:B------:R-:W4:Y:S07]  /*d9e0*/  LDSM.16.M88.4 R176, [R209+0x4800] ;  /* 0x00480000d1b0783b */ /* 0x000f2e0000000200 */
[C---:B---3--:R-:W-:Y:S01]  /*d9f0*/  HMMA.16816.F32 R4, R192.reuse, R196, R4 ;  /* 0x000000c4c004723c */ /* 0x048fe20000001804 */
[----:B------:R-:W3:Y:S07]  /*da00*/  LDSM.16.M88.4 R188, [R209+0x5000] ;  /* 0x00500000d1bc783b */ /* 0x000eee0000000200 */
        /* <DEDUP_REMOVED lines=15> */
[C---:B----4-:R-:W-:Y:S08]  /*db00*/  HMMA.16816.F32 R12, R168.reuse, R176, R12 ;  /* 0x000000b0a80c723c */ /* 0x050ff0000000180c */
[C---:B------:R-:W-:Y:S01]  /*db10*/  HMMA.16816.F32 R16, R168.reuse, R178, R16 ;  /* 0x000000b2a810723c */ /* 0x040fe20000001810 */
[----:B------:R-:W-:Y:S07]  /*db20*/  LDSM.16.M88.4 R176, [R212+0x1c100] ;  /* 0x01c10000d4b0783b */ /* 0x000fee0000000200 */
[C---:B---3--:R-:W-:Y:S08]  /*db30*/  HMMA.16816.F32 R20, R168.reuse, R188, R20 ;  /* 0x000000bca814723c */ /* 0x048ff00000001814 */
[C---:B------:R-:W-:Y:S01]  /*db40*/  HMMA.16816.F32 R24, R168.reuse, R190, R24 ;  /* 0x000000bea818723c */ /* 0x040fe20000001818 */
[----:B------:R-:W3:Y:S07]  /*db50*/  LDSM.16.M88.4 R188, [R219] ;  /* 0x00000000dbbc783b */ /* 0x000eee0000000200 */
[C---:B------:R-:W-:Y:S08]  /*db60*/  HMMA.16816.F32 R28, R168.reuse, R196, R28 ;  /* 0x000000c4a81c723c */ /* 0x040ff0000000181c */
[----:B------:R-:W-:Y:S01]  /*db70*/  HMMA.16816.F32 R32, R168, R198, R32 ;  /* 0x000000c6a820723c */ /* 0x000fe20000001820 */
[----:B------:R-:W4:Y:S07]  /*db80*/  LDSM.16.M88.4 R168, [R218] ;  /* 0x00000000daa8783b */ /* 0x000f2e0000000200 */
[C---:B-1----:R-:W-:Y:S01]  /*db90*/  HMMA.16816.F32 R4, R180.reuse, R184, R4 ;  /* 0x000000b8b404723c */ /* 0x042fe20000001804 */
[----:B------:R-:W1:Y:S07]  /*dba0*/  LDSM.16.M88.4 R196, [R217] ;  /* 0x00000000d9c4783b */ /* 0x000e6e0000000200 */
[C---:B------:R-:W-:Y:S01]  /*dbb0*/  HMMA.16816.F32 R8, R180.reuse, R186, R8 ;  /* 0x000000bab408723c */ /* 0x040fe20000001808 */
[----:B------:R-:W1:Y:S07]  /*dbc0*/  LDSM.16.M88.4 R184, [R216] ;  /* 0x00000000d8b8783b */ /* 0x000e6e0000000200 */
        /* <DEDUP_REMOVED lines=8> */
[----:B------:R-:W-:Y:S07]  /*dc50*/  LDSM.16.M88.4 R172, [R210+0xf100] ;  /* 0x00f10000d2ac783b */ /* 0x000fee0000000200 */
[C---:B---3--:R-:W-:Y:S01]  /*dc60*/  HMMA.16816.F32 R4, R176.reuse, R188, R4 ;  /* 0x000000bcb004723c */ /* 0x048fe20000001804 */
[----:B------:R-:W-:Y:S07]  /*dc70*/  LDSM.16.M88.4 R180, [R210+0xf900] ;  /* 0x00f90000d2b4783b */ /* 0x000fee0000000200 */
[C---:B------:R-:W-:Y:S01]  /*dc80*/  HMMA.16816.F32 R8, R176.reuse, R190, R8 ;  /* 0x000000beb008723c */ /* 0x040fe20000001808 */
[----:B------:R-:W-:Y:S07]  /*dc90*/  LDSM.16.M88.4 R188, [R213+0x1c100] ;  /* 0x01c10000d5bc783b */ /* 0x000fee0000000200 */
[C---:B----4-:R-:W-:Y:S08]  /*dca0*/  HMMA.16816.F32 R12, R176.reuse, R168, R12 ;  /* 0x000000a8b00c723c */ /* 0x050ff0000000180c */
[C---:B------:R-:W-:Y:S01]  /*dcb0*/  HMMA.16816.F32 R16, R176.reuse, R170, R16 ;  /* 0x000000aab010723c */ /* 0x040fe20000001810 */
[----:B------:R-:W3:Y:S07]  /*dcc0*/  LDSM.16.M88.4 R168, [R210+0xe900] ;  /* 0x00e90000d2a8783b */ /* 0x000eee0000000200 */
[C---:B-1----:R-:W-:Y:S08]  /*dcd0*/  HMMA.16816.F32 R20, R176.reuse, R196, R20 ;  /* 0x000000c4b014723c */ /* 0x042ff00000001814 */
[C---:B------:R-:W-:Y:S01]  /*dce0*/  HMMA.16816.F32 R24, R176.reuse, R198, R24 ;  /* 0x000000c6b018723c */ /* 0x040fe20000001818 */
[----:B------:R-:W1:Y:S07]  /*dcf0*/  LDSM.16.M88.4 R196, [R209+0x6000] ;  /* 0x00600000d1c4783b */ /* 0x000e6e0000000200 */
[C---:B------:R-:W-:Y:S08]  /*dd00*/  HMMA.16816.F32 R28, R176.reuse, R184, R28 ;  /* 0x000000b8b01c723c */ /* 0x040ff0000000181c */
[----:B------:R-:W-:Y:S08]  /*dd10*/  HMMA.16816.F32 R32, R176, R186, R32 ;  /* 0x000000bab020723c */ /* 0x000ff00000001820 */
[C---:B--2---:R-:W-:Y:S08]  /*dd20*/  HMMA.16816.F32 R4, R192.reuse, R200, R4 ;  /* 0x000000c8c004723c */ /* 0x044ff00000001804 */
[C---:B------:R-:W-:Y:S08]  /*dd30*/  HMMA.16816.F32 R8, R192.reuse, R202, R8 ;  /* 0x000000cac008723c */ /* 0x040ff00000001808 */
[C---:B---3--:R-:W-:Y:S08]  /*dd40*/  HMMA.16816.F32 R12, R192.reuse, R168, R12 ;  /* 0x000000a8c00c723c */ /* 0x048ff0000000180c */
[C---:B------:R-:W-:Y:S01]  /*dd50*/  HMMA.16816.F32 R16, R192.reuse, R170, R16 ;  /* 0x000000aac010723c */ /* 0x040fe20000001810 */
[----:B------:R-:W2:Y:S07]  /*dd60*/  LDSM.16.M88.4 R168, [R209+0x6800] ;  /* 0x00680000d1a8783b */ /* 0x000eae0000000200 */
[C---:B------:R-:W-:Y:S08]  /*dd70*/  HMMA.16816.F32 R20, R192.reuse, R172, R20 ;  /* 0x000000acc014723c */ /* 0x040ff00000001814 */
[C---:B------:R-:W-:Y:S08]  /*dd80*/  HMMA.16816.F32 R24, R192.reuse, R174, R24 ;  /* 0x000000aec018723c */ /* 0x040ff00000001818 */
[C---:B------:R-:W-:Y:S08]  /*dd90*/  HMMA.16816.F32 R28, R192.reuse, R180, R28 ;  /* 0x000000b4c01c723c */ /* 0x040ff0000000181c */
[----:B------:R-:W-:Y:S08]  /*dda0*/  HMMA.16816.F32 R32, R192, R182, R32 ;  /* 0x000000b6c020723c */ /* 0x000ff00000001820 */
[C---:B-1----:R-:W-:Y:S08]  /*ddb0*/  HMMA.16816.F32 R4, R188.reuse, R196, R4 ;  /* 0x000000c4bc04723c */ /* 0x042ff00000001804 */
[C---:B------:R-:W-:Y:S08]  /*ddc0*/  HMMA.16816.F32 R8, R188.reuse, R198, R8 ;  /* 0x000000c6bc08723c */ /* 0x040ff00000001808 */
[C---:B--2---:R-:W-:Y:S08]  /*ddd0*/  HMMA.16816.F32 R12, R188.reuse, R168, R12 ;  /* 0x000000a8bc0c723c */ /* 0x044ff0000000180c */
        /* <DEDUP_REMOVED lines=12> */
[----:B------:R-:W-:Y:S01]  /*dea0*/  FMUL.FTZ R3, R17, c[0x0][0x320] ;  /* 0x0000c80011037a20 */ /* 0x000fe20000410000 */
[----:B------:R-:W-:Y:S01]  /*deb0*/  @P6 LEA R17, P6, R0, c[0x0][0x1c8], 0x1 ;  /* 0x0000720000116a11 */ /* 0x000fe200078c08ff */
[----:B------:R-:W-:Y:S02]  /*dec0*/  FMUL.FTZ R11, R11, c[0x0][0x320] ;  /* 0x0000c8000b0b7a20 */ /* 0x000fe40000410000 */
[----:B------:R-:W-:Y:S01]  /*ded0*/  FMUL.FTZ R13, R13, c[0x0][0x320] ;  /* 0x0000c8000d0d7a20 */ /* 0x000fe20000410000 */
[----:B------:R-:W1:Y:S01]  /*dee0*/  MUFU.TANH R178, R6 ;  /* 0x0000000600b27308 */ /* 0x000e620000002400 */
[----:B------:R-:W-:Y:S02]  /*def0*/  FMUL.FTZ R19, R19, c[0x0][0x320] ;  /* 0x0000c80013137a20 */ /* 0x000fe40000410000 */
[----:B------:R-:W-:Y:S02]  /*df00*/  FMUL.FTZ R12, R12, c[0x0][0x320] ;  /* 0x0000c8000c0c7a20 */ /* 0x000fe40000410000 */
[----:B------:R-:W-:Y:S02]  /*df10*/  FMUL.FTZ R18, R18, c[0x0][0x320] ;  /* 0x0000c80012127a20 */ /* 0x000fe40000410000 */
[----:B------:R-:W-:Y:S02]  /*df20*/  FMUL.FTZ R16, R16, c[0x0][0x320] ;  /* 0x0000c80010107a20 */ /* 0x000fe40000410000 */
[----:B------:R-:W-:Y:S01]  /*df30*/  @P0 LEA.HI.X R169, R0, c[0x0][0x1cc], R2, 0x1, P6 ;  /* 0x0000730000a90a11 */ /* 0x000fe200030f0c02 */
[----:B------:R2:W3:Y:S01]  /*df40*/  MUFU.TANH R179, R7 ;  /* 0x0000000700b37308 */ /* 0x0004e20000002400 */
[----:B------:R-:W-:Y:S02]  /*df50*/  @P5 IADD3 R0, P5, R135, UR22, RZ ;  /* 0x0000001687005c10 */ /* 0x000fe4000ffbe0ff */
[----:B------:R-:W-:Y:S02]  /*df60*/  PLOP3.LUT P6, PT, PT, PT, UP3, 0x80, 0x0 ;  /* 0x000000000000781c */ /* 0x000fe40003fcf038 */
[----:B------:R-:W-:Y:S05]  /*df70*/  PLOP3.LUT P0, PT, PT, PT, UP3, 0x80, 0x0 ;  /* 0x000000000000781c */ /* 0x000fea0003f0f038 */
[----:B------:R4:W-:Y:S08]  /*df80*/  MUFU.TANH R181, R15 ;  /* 0x0000000f00b57308 */ /* 0x0009f00000002400 */
[----:B------:R-:W-:Y:S02]  /*df90*/  @P0 IADD3.X R2, R234, UR21, RZ, P5, !PT ;  /* 0x00000015ea020c10 */ /* 0x000fe4000affe4ff */
[----:B------:R-:W-:Y:S01]  /*dfa0*/  PLOP3.LUT P0, PT, PT, PT, UP3, 0x80, 0x0 ;  /* 0x000000000000781c */ /* 0x000fe20003f0f038 */
[----:B------:R-:W-:Y:S01]  /*dfb0*/  MUFU.TANH R171, R14 ;  /* 0x0000000e00ab7308 */ /* 0x000fe20000002400 */
[----:B------:R-:W-:Y:S01]  /*dfc0*/  PLOP3.LUT P5, PT, PT, PT, UP3, 0x80, 0x0 ;  /* 0x000000000000781c */ /* 0x000fe20003faf038 */
[----:B--2---:R-:W2:Y:S08]  /*dfd0*/  LDSM.16.M88.4 R4, [R209+0x7000] ;  /* 0x00700000d104783b */ /* 0x004eb00000000200 */
[----:B------:R-:W-:Y:S01]  /*dfe0*/  MUFU.TANH R172, R8 ;  /* 0x0000000800ac7308 */ /* 0x000fe20000002400 */
[----:B----4-:R-:W-:Y:S09]  /*dff0*/  @P6 LEA R15, P6, R0, c[0x0][0x1c8], 0x1 ;  /* 0x00007200000f6a11 */ /* 0x010ff200078c08ff */
[----:B------:R-:W-:Y:S10]  /*e000*/  MUFU.TANH R173, R9 ;  /* 0x0000000900ad7308 */ /* 0x000ff40000002400 */
[----:B------:R-:W4:Y:S10]  /*e010*/  MUFU.TANH R174, R10 ;  /* 0x0000000a00ae7308 */ /* 0x000f340000002400 */
[----:B------:R1:W1:Y:S01]  /*e020*/  MUFU.TANH R176, R11 ;  /* 0x0000000b00b07308 */ /* 0x0002620000002400 */
[C---:B--2---:R-:W-:Y:S09]  /*e030*/  HMMA.16816.F32 R20, R188.reuse, R4, R20 ;  /* 0x00000004bc14723c */ /* 0x044ff20000001814 */
[----:B------:R-:W-:Y:S01]  /*e040*/  MUFU.TANH R170, R13 ;  /* 0x0000000d00aa7308 */ /* 0x000fe20000002400 */
[C---:B------:R-:W-:Y:S09]  /*e050*/  HMMA.16816.F32 R24, R188.reuse, R6, R24 ;  /* 0x00000006bc18723c */ /* 0x040ff20000001818 */
[----:B------:R-:W-:Y:S01]  /*e060*/  MUFU.TANH R185, R19 ;  /* 0x0000001300b97308 */ /* 0x000fe20000002400 */
[----:B-1----:R-:W1:Y:S01]  /*e070*/  LDSM.16.M88.4 R8, [R209+0x7800] ;  /* 0x00780000d108783b */ /* 0x002e620000000200 */
[----:B------:R-:W-:Y:S04]  /*e080*/  DEPBAR.LE SB0, 0x0 ;  /* 0x000080000000791a */ /* 0x000fe80000000000 */
[----:B------:R-:W-:Y:S04]  /*e090*/  FMUL.FTZ R21, R21, c[0x0][0x320] ;  /* 0x0000c80015157a20 */ /* 0x000fe80000410000 */
[----:B------:R-:W-:Y:S01]  /*e0a0*/  MUFU.TANH R180, R12 ;  /* 0x0000000c00b47308 */ /* 0x000fe20000002400 */
[----:B------:R-:W-:Y:S01]  /*e0b0*/  FMUL.FTZ R20, R20, c[0x0][0x320] ;  /* 0x0000c80014147a20 */ /* 0x000fe20000410000 */
[----:B------:R-:W-:Y:S01]  /*e0c0*/  BAR.SYNC.DEFER_BLOCKING 0x0 ;  /* 0x0000000000007b1d */ /* 0x000fe20000010000 */
[----:B------:R-:W-:Y:S02]  /*e0d0*/  FMUL.FTZ R22, R22, c[0x0][0x320] ;  /* 0x0000c80016167a20 */ /* 0x000fe40000410000 */
[----:B------:R-:W-:Y:S02]  /*e0e0*/  FMUL.FTZ R23, R23, c[0x0][0x320] ;  /* 0x0000c80017177a20 */ /* 0x000fe40000410000 */
[----:B------:R-:W-:Y:S02]  /*e0f0*/  FMUL.FTZ R24, R24, c[0x0][0x320] ;  /* 0x0000c80018187a20 */ /* 0x000fe40000410000 */
[----:B------:R-:W-:Y:S02]  /*e100*/  FMUL.FTZ R25, R25, c[0x0][0x320] ;  /* 0x0000c80019197a20 */ /* 0x000fe40000410000 */
[----:B------:R-:W-:Y:S02]  /*e110*/  FMUL.FTZ R26, R26, c[0x0][0x320] ;  /* 0x0000c8001a1a7a20 */ /* 0x000fe40000410000 */
[----:B------:R-:W-:Y:S01]  /*e120*/  FMUL.FTZ R27, R27, c[0x0][0x320] ;  /* 0x0000c8001b1b7a20 */ /* 0x000fe20000410000 */
[C---:B-1----:R-:W-:Y:S01]  /*e130*/  HMMA.16816.F32 R28, R188.reuse, R8, R28 ;  /* 0x00000008bc1c723c */ /* 0x042fe2000000181c */
[----:B------:R1:W-:Y:S07]  /*e140*/  MUFU.TANH R187, R21 ;  /* 0x0000001500bb7308 */ /* 0x0003ee0000002400 */
[----:B------:R-:W-:Y:S03]  /*e150*/  HMMA.16816.F32 R32, R188, R10, R32 ;  /* 0x0000000abc20723c */ /* 0x000fe60000001820 */
[----:B------:R-:W-:Y:S10]  /*e160*/  MUFU.TANH R186, R20 ;  /* 0x0000001400ba7308 */ /* 0x000ff40000002400 */
[----:B------:R2:W-:Y:S03]  /*e170*/  MUFU.TANH R183, R3 ;  /* 0x0000000300b77308 */ /* 0x0005e60000002400 */
[----:B------:R-:W-:Y:S01]  /*e180*/  FMUL.FTZ R28, R28, c[0x0][0x320] ;  /* 0x0000c8001c1c7a20 */ /* 0x000fe20000410000 */
[----:B-1----:R-:W-:Y:S01]  /*e190*/  @P0 LEA.HI.X R21, R0, c[0x0][0x1cc], R2, 0x1, P6 ;  /* 0x0000730000150a11 */ /* 0x002fe200030f0c02 */
[----:B------:R-:W-:Y:S01]  /*e1a0*/  FMUL.FTZ R29, R29, c[0x0][0x320] ;  /* 0x0000c8001d1d7a20 */ /* 0x000fe20000410000 */
[----:B------:R-:W-:Y:S01]  /*e1b0*/  @P5 IADD3 R0, P5, R233, UR22, RZ ;  /* 0x00000016e9005c10 */ /* 0x000fe2000ffbe0ff */
[----:B------:R-:W-:Y:S01]  /*e1c0*/  FMUL.FTZ R30, R30, c[0x0][0x320] ;  /* 0x0000c8001e1e7a20 */ /* 0x000fe20000410000 */
[----:B------:R-:W-:Y:S01]  /*e1d0*/  PLOP3.LUT P6, PT, PT, PT, UP3, 0x80, 0x0 ;  /* 0x000000000000781c */ /* 0x000fe20003fcf038 */
[----:B------:R-:W-:Y:S01]  /*e1e0*/  FMUL.FTZ R31, R31, c[0x0][0x320] ;  /* 0x0000c8001f1f7a20 */ /* 0x000fe20000410000 */
[----:B------:R-:W-:Y:S01]  /*e1f0*/  PLOP3.LUT P0, PT, PT, PT, UP3, 0x80, 0x0 ;  /* 0x000000000000781c */ /* 0x000fe20003f0f038 */
[----:B------:R-:W1:Y:S01]  /*e200*/  MUFU.TANH R184, R18 ;  /* 0x0000001200b87308 */ /* 0x000e620000002400 */
[----:B------:R-:W-:Y:S02]  /*e210*/  FMUL.FTZ R32, R32, c[0x0][0x320] ;  /* 0x0000c80020207a20 */ /* 0x000fe40000410000 */
[----:B------:R-:W-:Y:S02]  /*e220*/  FMUL.FTZ R33, R33, c[0x0][0x320] ;  /* 0x0000c80021217a20 */ /* 0x000fe40000410000 */
[----:B------:R-:W-:Y:S05]  /*e230*/  FMUL.FTZ R34, R34, c[0x0][0x320] ;  /* 0x0000c80022227a20 */ /* 0x000fea0000410000 */
[----:B------:R-:W-:Y:S01]  /*e240*/  @P6 LEA R14, P6, R0, c[0x0][0x1c8], 0x1 ;  /* 0x00007200000e6a11 */ /* 0x000fe200078c08ff */
[----:B------:R-:W1:Y:S01]  /*e250*/  MUFU.TANH R182, R16 ;  /* 0x0000001000b67308 */ /* 0x000e620000002400 */
[----:B------:R-:W-:Y:S02]  /*e260*/  @P0 IADD3.X R2, R232, UR21, RZ, P5, !PT ;  /* 0x00000015e8020c10 */ /* 0x000fe4000affe4ff */
[----:B------:R-:W-:Y:S02]  /*e270*/  PLOP3.LUT P0, PT, PT, PT, UP3, 0x80, 0x0 ;  /* 0x000000000000781c */ /* 0x000fe40003f0f038 */
[----:B------:R-:W-:Y:S02]  /*e280*/  PLOP3.LUT P5, PT, PT, PT, UP3, 0x80, 0x0 ;  /* 0x000000000000781c */ /* 0x000fe40003faf038 */
[----:B--2---:R-:W-:Y:S03]  /*e290*/  FMNMX.FTZ R3, R178, R134, !PT ;  /* 0x00000086b2037209 */ /* 0x004fe60007810000 */
[----:B------:R-:W2:Y:S01]  /*e2a0*/  MUFU.TANH R192, R22 ;  /* 0x0000001600c07308 */ /* 0x000ea20000002400 */
[----:B---3--:R-:W-:Y:S04]  /*e2b0*/  FMNMX.FTZ R3, R179, R3, !PT ;  /* 0x00000003b3037209 */ /* 0x008fe80007810000 */
[----:B----4-:R-:W-:Y:S02]  /*e2c0*/  FMNMX.FTZ R3, R174, R3, !PT ;  /* 0x00000003ae037209 */ /* 0x010fe40007810000 */
[----:B------:R-:W-:Y:S02]  /*e2d0*/  @P0 LEA.HI.X R20, R0, c[0x0][0x1cc], R2, 0x1, P6 ;  /* 0x0000730000140a11 */ /* 0x000fe400030f0c02 */
[----:B------:R-:W-:Y:S01]  /*e2e0*/  @P5 IADD3 R0, P5, R252, UR22, RZ ;  /* 0x00000016fc005c10 */ /* 0x000fe2000ffbe0ff */
[----:B------:R-:W-:Y:S01]  /*e2f0*/  @UP3 UIADD3 UR22, UP0, UR13, UR22, URZ ;  /* 0x000000160d163290 */ /* 0x000fe2000ff1e03f */
[----:B------:R-:W-:Y:S01]  /*e300*/  PLOP3.LUT P6, PT, PT, PT, UP3, 0x80, 0x0 ;  /* 0x000000000000781c */ /* 0x000fe20003fcf038 */
[----:B------:R-:W-:Y:S01]  /*e310*/  MUFU.TANH R197, R23 ;  /* 0x0000001700c57308 */ /* 0x000fe20000002400 */
[----:B------:R-:W-:Y:S02]  /*e320*/  PLOP3.LUT P0, PT, PT, PT, UP3, 0x80, 0x0 ;  /* 0x000000000000781c */ /* 0x000fe40003f0f038 */
[----:B------:R-:W-:Y:S04]  /*e330*/  FMNMX.FTZ R3, R176, R3, !PT ;  /* 0x00000003b0037209 */ /* 0x000fe80007810000 */
[----:B------:R-:W-:Y:S03]  /*e340*/  FMNMX.FTZ R3, R171, R3, !PT ;  /* 0x00000003ab037209 */ /* 0x000fe60007810000 */
[----:B------:R-:W3:Y:S01]  /*e350*/  MUFU.TANH R201, R24 ;  /* 0x0000001800c97308 */ /* 0x000ee20000002400 */
[----:B------:R-:W-:Y:S02]  /*e360*/  FMNMX.FTZ R3, R181, R3, !PT ;  /* 0x00000003b5037209 */ /* 0x000fe40007810000 */
[----:B------:R-:W-:Y:S02]  /*e370*/  @P6 LEA R13, P6, R0, c[0x0][0x1c8], 0x1 ;  /* 0x00007200000d6a11 */ /* 0x000fe400078c08ff */
[----:B------:R-:W-:Y:S01]  /*e380*/  @P0 IADD3.X R2, R251, UR21, RZ, P5, !PT ;  /* 0x00000015fb020c10 */ /* 0x000fe2000affe4ff */
[----:B------:R-:W-:Y:S01]  /*e390*/  @UP3 UIADD3.X UR21, UR12, UR21, URZ, UP0, !UPT ;  /* 0x000000150c153290 */ /* 0x000fe200087fe43f */
[----:B------:R-:W-:Y:S01]  /*e3a0*/  PLOP3.LUT P0, PT, PT, PT, UP3, 0x80, 0x0 ;  /* 0x000000000000781c */ /* 0x000fe20003f0f038 */
[----:B------:R-:W-:Y:S01]  /*e3b0*/  UISETP.GT.AND UP0, UPT, UR20, UR17, UPT ;  /* 0x000000111400728c */ /* 0x000fe2000bf04270 */
[----:B------:R-:W-:Y:S01]  /*e3c0*/  PLOP3.LUT P5, PT, PT, PT, UP3, 0x80, 0x0 ;  /* 0x000000000000781c */ /* 0x000fe20003faf038 */
[----:B------:R-:W4:Y:S01]  /*e3d0*/  MUFU.TANH R241, R25 ;  /* 0x0000001900f17308 */ /* 0x000f220000002400 */
[----:B-1----:R-:W-:Y:S01]  /*e3e0*/  FMNMX.FTZ R3, R184, R3, !PT ;  /* 0x00000003b8037209 */ /* 0x002fe20007810000 */
[----:B------:R-:W-:Y:S08]  /*e3f0*/  UMOV UR20, UR14 ;  /* 0x0000000e00147c82 */ /* 0x000ff00008000000 */
[----:B------:R-:W-:Y:S01]  /*e400*/  @P0 LEA.HI.X R19, R0, c[0x0][0x1cc], R2, 0x1, P6 ;  /* 0x0000730000130a11 */ /* 0x000fe200030f0c02 */
[----:B------:R-:W1:Y:S01]  /*e410*/  MUFU.TANH R242, R26 ;  /* 0x0000001a00f27308 */ /* 0x000e620000002400 */
[----:B------:R-:W-:Y:S02]  /*e420*/  @P5 IADD3 R0, P5, R238, UR22, RZ ;  /* 0x00000016ee005c10 */ /* 0x000fe4000ffbe0ff */
[----:B------:R-:W-:Y:S02]  /*e430*/  PLOP3.LUT P6, PT, PT, PT, UP3, 0x80, 0x0 ;  /* 0x000000000000781c */ /* 0x000fe40003fcf038 */
[----:B------:R-:W-:Y:S02]  /*e440*/  PLOP3.LUT P0, PT, PT, PT, UP3, 0x80, 0x0 ;  /* 0x000000000000781c */ /* 0x000fe40003f0f038 */
[----:B------:R-:W-:Y:S03]  /*e450*/  FMNMX.FTZ R2, R177, R133, !PT ;  /* 0x00000085b1027209 */ /* 0x000fe60007810000 */
[----:B------:R-:W1:Y:S01]  /*e460*/  MUFU.TANH R244, R28 ;  /* 0x0000001c00f47308 */ /* 0x000e620000002400 */
[----:B------:R-:W-:Y:S04]  /*e470*/  FMNMX.FTZ R2, R175, R2, !PT ;  /* 0x00000002af027209 */ /* 0x000fe80007810000 */
[----:B------:R-:W-:Y:S02]  /*e480*/  FMNMX.FTZ R2, R172, R2, !PT ;  /* 0x00000002ac027209 */ /* 0x000fe40007810000 */
[----:B------:R-:W-:Y:S02]  /*e490*/  @P6 LEA R12, P6, R0, c[0x0][0x1c8], 0x1 ;  /* 0x00007200000c6a11 */ /* 0x000fe400078c08ff */
[----:B------:R-:W-:Y:S01]  /*e4a0*/  @P0 IADD3.X R4, R237, UR21, RZ, P5, !PT ;  /* 0x00000015ed040c10 */ /* 0x000fe2000affe4ff */
[----:B------:R-:W1:Y:S01]  /*e4b0*/  MUFU.TANH R243, R27 ;  /* 0x0000001b00f37308 */ /* 0x000e620000002400 */
[----:B------:R-:W-:Y:S02]  /*e4c0*/  PLOP3.LUT P0, PT, PT, PT, UP3, 0x80, 0x0 ;  /* 0x000000000000781c */ /* 0x000fe40003f0f038 */
[----:B------:R-:W-:Y:S02]  /*e4d0*/  FMNMX.FTZ R2, R173, R2, !PT ;  /* 0x00000002ad027209 */ /* 0x000fe40007810000 */
[----:B------:R-:W-:Y:S02]  /*e4e0*/  PLOP3.LUT P5, PT, PT, PT, UP3, 0x80, 0x0 ;  /* 0x000000000000781c */ /* 0x000fe40003faf038 */
[----:B------:R-:W-:Y:S03]  /*e4f0*/  FMNMX.FTZ R2, R180, R2, !PT ;  /* 0x00000002b4027209 */ /* 0x000fe60007810000 */
[----:B------:R-:W1:Y:S04]  /*e500*/  MUFU.TANH R245, R29 ;  /* 0x0000001d00f57308 */ /* 0x000e680000002400 */
[----:B------:R-:W-:Y:S02]  /*e510*/  @P0 LEA.HI.X R18, R0, c[0x0][0x1cc], R4, 0x1, P6 ;  /* 0x0000730000120a11 */ /* 0x000fe400030f0c04 */
[----:B------:R-:W-:Y:S02]  /*e520*/  FMNMX.FTZ R0, R170, R2, !PT ;  /* 0x00000002aa007209 */ /* 0x000fe40007810000 */
[----:B------:R-:W-:Y:S02]  /*e530*/  FMNMX.FTZ R4, R185, R3, !PT ;  /* 0x00000003b9047209 */ /* 0x000fe40007810000 */
[----:B------:R-:W-:Y:S01]  /*e540*/  FMNMX.FTZ R0, R182, R0, !PT ;  /* 0x00000000b6007209 */ /* 0x000fe20007810000 */
[----:B------:R-:W1:Y:S01]  /*e550*/  MUFU.TANH R190, R30 ;  /* 0x0000001e00be7308 */ /* 0x000e620000002400 */
[----:B------:R-:W-:Y:S02]  /*e560*/  @P5 IADD3 R2, P5, R135, UR22, RZ ;  /* 0x0000001687025c10 */ /* 0x000fe4000ffbe0ff */
[----:B------:R-:W-:Y:S02]  /*e570*/  FMNMX.FTZ R0, R183, R0, !PT ;  /* 0x00000000b7007209 */ /* 0x000fe40007810000 */
[----:B------:R-:W-:Y:S02]  /*e580*/  PLOP3.LUT P6, PT, PT, PT, UP3, 0x80, 0x0 ;  /* 0x000000000000781c */ /* 0x000fe40003fcf038 */
[----:B------:R-:W-:Y:S02]  /*e590*/  FMNMX.FTZ R0, R186, R0, !PT ;  /* 0x00000000ba007209 */ /* 0x000fe40007810000 */
[----:B------:R-:W-:Y:S01]  /*e5a0*/  PLOP3.LUT P0, PT, PT, PT, UP3, 0x80, 0x0 ;  /* 0x000000000000781c */ /* 0x000fe20003f0f038 */
[----:B------:R-:W-:Y:S01]  /*e5b0*/  MUFU.TANH R246, R31 ;  /* 0x0000001f00f67308 */ /* 0x000fe20000002400 */
[----:B------:R-:W-:Y:S01]  /*e5c0*/  FMNMX.FTZ R3, R187, R0, !PT ;  /* 0x00000000bb037209 */ /* 0x000fe20007810000 */
[----:B------:R-:W-:Y:S01]  /*e5d0*/  FMUL.FTZ R0, R35, c[0x0][0x320] ;  /* 0x0000c80023007a20 */ /* 0x000fe20000410000 */
[----:B--2---:R-:W-:Y:S02]  /*e5e0*/  FMNMX.FTZ R4, R192, R4, !PT ;  /* 0x00000004c0047209 */ /* 0x004fe40007810000 */
[----:B---3--:R-:W-:Y:S02]  /*e5f0*/  FMNMX.FTZ R3, R201, R3, !PT ;  /* 0x00000003c9037209 */ /* 0x008fe40007810000 */
[----:B------:R-:W-:Y:S02]  /*e600*/  FMNMX.FTZ R4, R197, R4, !PT ;  /* 0x00000004c5047209 */ /* 0x000fe40007810000 */
[----:B------:R-:W-:Y:S01]  /*e610*/  @P6 LEA R11, P6, R2, c[0x0][0x1c8], 0x1 ;  /* 0x00007200020b6a11 */ /* 0x000fe200078c08ff */
[----:B------:R4:W-:Y:S02]  /*e620*/  MUFU.TANH R168, R0 ;  /* 0x0000000000a87308 */ /* 0x0009e40000002400 */
[----:B------:R-:W-:Y:S02]  /*e630*/  @P0 IADD3.X R5, R234, UR21, RZ, P5, !PT ;  /* 0x00000015ea050c10 */ /* 0x000fe4000affe4ff */
[----:B------:R-:W-:Y:S02]  /*e640*/  PLOP3.LUT P0, PT, PT, PT, UP3, 0x80, 0x0 ;  /* 0x000000000000781c */ /* 0x000fe40003f0f038 */
[----:B------:R-:W-:Y:S04]  /*e650*/  PLOP3.LUT P5, PT, PT, PT, UP3, 0x80, 0x0 ;  /* 0x000000000000781c */ /* 0x000fe80003faf038 */
[----:B------:R-:W2:Y:S07]  /*e660*/  MUFU.TANH R247, R32 ;  /* 0x0000002000f77308 */ /* 0x000eae0000002400 */
[----:B------:R-:W-:Y:S02]  /*e670*/  @P0 LEA.HI.X R16, R2, c[0x0][0x1cc], R5, 0x1, P6 ;  /* 0x0000730002100a11 */ /* 0x000fe400030f0c05 */
[----:B------:R-:W-:Y:S01]  /*e680*/  PLOP3.LUT P6, PT, PT, PT, UP3, 0x80, 0x0 ;  /* 0x000000000000781c */ /* 0x000fe20003fcf038 */
[----:B------:R-:W3:Y:S01]  /*e690*/  MUFU.TANH R248, R33 ;  /* 0x0000002100f87308 */ /* 0x000ee20000002400 */
[----:B------:R-:W-:Y:S02]  /*e6a0*/  PLOP3.LUT P0, PT, PT, PT, UP3, 0x80, 0x0 ;  /* 0x000000000000781c */ /* 0x000fe40003f0f038 */
[----:B----4-:R-:W-:Y:S02]  /*e6b0*/  FMNMX.FTZ R0, R241, R3, !PT ;  /* 0x00000003f1007209 */ /* 0x010fe40007810000 */
[----:B-1----:R-:W-:Y:S02]  /*e6c0*/  FMNMX.FTZ R3, R242, R4, !PT ;  /* 0x00000004f2037209 */ /* 0x002fe40007810000 */
[----:B------:R-:W-:Y:S02]  /*e6d0*/  FMNMX.FTZ R0, R244, R0, !PT ;  /* 0x00000000f4007209 */ /* 0x000fe40007810000 */
[----:B------:R-:W-:Y:S01]  /*e6e0*/  FMNMX.FTZ R3, R243, R3, !PT ;  /* 0x00000003f3037209 */ /* 0x000fe20007810000 */
[----:B------:R-:W1:Y:S01]  /*e6f0*/  MUFU.TANH R135, R34 ;  /* 0x0000002200877308 */ /* 0x000e620000002400 */
[----:B------:R-:W-:Y:S02]  /*e700*/  FMNMX.FTZ R0, R245, R0, !PT ;  /* 0x00000000f5007209 */ /* 0x000fe40007810000 */
[----:B------:R-:W-:Y:S02]  /*e710*/  FMNMX.FTZ R3, R190, R3, !PT ;  /* 0x00000003be037209 */ /* 0x000fe40007810000 */
[----:B--2---:R-:W-:Y:S02]  /*e720*/  FMNMX.FTZ R132, R247, R0, !PT ;  /* 0x00000000f7847209 */ /* 0x004fe40007810000 */
[----:B------:R-:W-:Y:S02]  /*e730*/  FMNMX.FTZ R0, R246, R3, !PT ;  /* 0x00000003f6007209 */ /* 0x000fe40007810000 */
[----:B------:R-:W-:Y:S02]  /*e740*/  @P5 IADD3 R3, P5, R233, UR22, RZ ;  /* 0x00000016e9035c10 */ /* 0x000fe4000ffbe0ff */
[----:B---3--:R-:W-:Y:S02]  /*e750*/  FMNMX.FTZ R132, R248, R132, !PT ;  /* 0x00000084f8847209 */ /* 0x008fe40007810000 */
[----:B------:R-:W-:Y:S03]  /*e760*/  @P6 LEA R8, P6, R3, c[0x0][0x1c8], 0x1 ;  /* 0x0000720003086a11 */ /* 0x000fe600078c08ff */
[----:B------:R-:W2:Y:S06]  /*e770*/  SHFL.BFLY PT, R5, R132, 0x2, 0x1f ;  /* 0x0c401f0084057f89 */ /* 0x000eac00000e0000 */
[----:B------:R-:W-:Y:S02]  /*e780*/  @P0 IADD3.X R4, R232, UR21, RZ, P5, !PT ;  /* 0x00000015e8040c10 */ /* 0x000fe4000affe4ff */
[----:B------:R-:W-:Y:S02]  /*e790*/  PLOP3.LUT P0, PT, PT, PT, UP3, 0x80, 0x0 ;  /* 0x000000000000781c */ /* 0x000fe40003f0f038 */
[----:B------:R-:W-:Y:S02]  /*e7a0*/  PLOP3.LUT P5, PT, PT, PT, UP3, 0x80, 0x0 ;  /* 0x000000000000781c */ /* 0x000fe40003faf038 */
[----:B-1----:R-:W-:Y:S04]  /*e7b0*/  FMNMX.FTZ R0, R135, R0, !PT ;  /* 0x0000000087007209 */ /* 0x002fe80007810000 */
[----:B------:R-:W-:Y:S05]  /*e7c0*/  FMNMX.FTZ R0, R168, R0, !PT ;  /* 0x00000000a8007209 */ /* 0x000fea0007810000 */
[----:B------:R-:W-:Y:S01]  /*e7d0*/  @P0 LEA.HI.X R9, R3, c[0x0][0x1cc], R4, 0x1, P6 ;  /* 0x0000730003090a11 */ /* 0x000fe200030f0c04 */
[----:B------:R-:W1:Y:S01]  /*e7e0*/  SHFL.BFLY PT, R2, R0, 0x2, 0x1f ;  /* 0x0c401f0000027f89 */ /* 0x000e6200000e0000 */
[----:B------:R-:W-:Y:S02]  /*e7f0*/  @P5 IADD3 R4, P5, R252, UR22, RZ ;  /* 0x00000016fc045c10 */ /* 0x000fe4000ffbe0ff */
[----:B------:R-:W-:Y:S02]  /*e800*/  PLOP3.LUT P0, PT, PT, PT, UP3, 0x80, 0x0 ;  /* 0x000000000000781c */ /* 0x000fe40003f0f038 */
[----:B------:R-:W-:Y:S02]  /*e810*/  PLOP3.LUT P6, PT, PT, PT, UP3, 0x80, 0x0 ;  /* 0x000000000000781c */ /* 0x000fe40003fcf038 */
[----:B--2---:R-:W-:Y:S05]  /*e820*/  FMNMX.FTZ R132, R132, R5, !PT ;  /* 0x0000000584847209 */ /* 0x004fea0007810000 */
[----:B------:R-:W2:Y:S04]  /*e830*/  SHFL.BFLY PT, R6, R132, 0x1, 0x1f ;  /* 0x0c201f0084067f89 */ /* 0x000ea800000e0000 */
[----:B------:R-:W-:Y:S02]  /*e840*/  @P0 IADD3.X R5, R251, UR21, RZ, P5, !PT ;  /* 0x00000015fb050c10 */ /* 0x000fe4000affe4ff */
[----:B------:R-:W-:Y:S02]  /*e850*/  PLOP3.LUT P5, PT, PT, PT, UP3, 0x80, 0x0 ;  /* 0x000000000000781c */ /* 0x000fe40003faf038 */
[----:B------:R-:W-:Y:S02]  /*e860*/  @P6 LEA R10, P6, R4, c[0x0][0x1c8], 0x1 ;  /* 0x00007200040a6a11 */ /* 0x000fe400078c08ff */
[----:B------:R-:W-:Y:S02]  /*e870*/  PLOP3.LUT P0, PT, PT, PT, UP3, 0x80, 0x0 ;  /* 0x000000000000781c */ /* 0x000fe40003f0f038 */
[----:B-1----:R-:W-:Y:S05]  /*e880*/  FMNMX.FTZ R0, R0, R2, !PT ;  /* 0x0000000200007209 */ /* 0x002fea0007810000 */
[----:B------:R-:W1:Y:S04]  /*e890*/  SHFL.BFLY PT, R3, R0, 0x1, 0x1f ;  /* 0x0c201f0000037f89 */ /* 0x000e6800000e0000 */
[----:B------:R-:W-:Y:S02]  /*e8a0*/  @P5 LEA.HI.X R7, R4, c[0x0][0x1cc], R5, 0x1, P6 ;  /* 0x0000730004075a11 */ /* 0x000fe400030f0c05 */
[----:B------:R-:W-:Y:S02]  /*e8b0*/  PLOP3.LUT P6, PT, PT, PT, UP3, 0x80, 0x0 ;  /* 0x000000000000781c */ /* 0x000fe40003fcf038 */
[----:B------:R-:W-:Y:S02]  /*e8c0*/  @P0 MOV R4, R17 ;  /* 0x0000001100040202 */ /* 0x000fe40000000f00 */
[----:B------:R-:W-:Y:S02]  /*e8d0*/  @P0 MOV R5, R169 ;  /* 0x000000a900050202 */ /* 0x000fe40000000f00 */
[----:B------:R-:W-:Y:S02]  /*e8e0*/  PLOP3.LUT P5, PT, PT, PT, UP3, 0x80, 0x0 ;  /* 0x000000000000781c */ /* 0x000fe40003faf038 */
[----:B------:R-:W-:Y:S02]  /*e8f0*/  PLOP3.LUT P0, PT, PT, PT, UP3, 0x80, 0x0 ;  /* 0x000000000000781c */ /* 0x000fe40003f0f038 */
[----:B--2---:R-:W-:Y:S03]  /*e900*/  FMNMX.FTZ R132, R132, R6, !PT ;  /* 0x0000000684847209 */ /* 0x004fe60007810000 */
[----:B------:R2:W-:Y:S01]  /*e910*/  @P6 LDGSTS.E.BYPASS.LTC128B.128 [R231+0x8100], [R4.64], !P4 ;  /* 0x0810000004e76fae */ /* 0x0005e2000e101d52 */
[----:B------:R-:W-:Y:S01]  /*e920*/  PLOP3.LUT P6, PT, PT, PT, UP3, 0x80, 0x0 ;  /* 0x000000000000781c */ /* 0x000fe20003fcf038 */
[C---:B------:R-:W-:Y:S02]  /*e930*/  FMUL.FTZ R169, R132.reuse, c[0x0][0x2d0] ;  /* 0x0000b40084a97a20 */ /* 0x040fe40000410000 */
[----:B------:R-:W-:Y:S01]  /*e940*/  FADD.FTZ R2, -R132, R133 ;  /* 0x0000008584027221 */ /* 0x000fe20000010100 */
[----:B-1----:R-:W-:Y:S01]  /*e950*/  FMNMX.FTZ R3, R0, R3, !PT ;  /* 0x0000000300037209 */ /* 0x002fe20007810000 */
[----:B------:R-:W-:Y:S02]  /*e960*/  FFMA.FTZ R6, R175, c[0x0][0x2d0], -R169 ;  /* 0x0000b400af067a23 */ /* 0x000fe400000108a9 */
[----:B------:R-:W-:Y:S02]  /*e970*/  FMUL.FTZ R0, R2, c[0x0][0x2d0] ;  /* 0x0000b40002007a20 */ /* 0x000fe40000410000 */
[----:B------:R-:W-:Y:S01]  /*e980*/  FMUL.FTZ R133, R3, c[0x0][0x2d0] ;  /* 0x0000b40003857a20 */ /* 0x000fe20000410000 */
[----:B------:R1:W-:Y:S03]  /*e990*/  MUFU.EX2 R239, R6 ;  /* 0x0000000600ef7308 */ /* 0x0003e60000000800 */
[----:B------:R-:W-:Y:S07]  /*e9a0*/  FFMA.FTZ R135, R135, c[0x0][0x2d0], -R133 ;  /* 0x0000b40087877a23 */ /* 0x000fee0000010885 */
[----:B------:R3:W4:Y:S01]  /*e9b0*/  MUFU.EX2 R2, R0 ;  /* 0x0000000000027308 */ /* 0x0007220000000800 */
[----:B--2---:R-:W-:Y:S01]  /*e9c0*/  @P5 MOV R4, R15 ;  /* 0x0000000f00045202 */ /* 0x004fe20000000f00 */
[----:B------:R-:W-:Y:S01]  /*e9d0*/  @P5 IMAD.MOV.U32 R5, RZ, RZ, R21 ;  /* 0x000000ffff055224 */ /* 0x000fe200078e0015 */
[----:B------:R-:W-:Y:S07]  /*e9e0*/  PLOP3.LUT P5, PT, PT, PT, UP3, 0x80, 0x0 ;  /* 0x000000000000781c */ /* 0x000fee0003faf038 */
[----:B------:R-:W-:Y:S01]  /*e9f0*/  MUFU.EX2 R135, R135 ;  /* 0x0000008700877308 */ /* 0x000fe20000000800 */
[----:B------:R2:W-:Y:S01]  /*ea00*/  @P0 LDGSTS.E.BYPASS.LTC128B.128 [R231+0xa100], [R4.64], !P3 ;  /* 0x0a10000004e70fae */ /* 0x0005e2000d901d52 */
[----:B------:R-:W-:Y:S01]  /*ea10*/  PLOP3.LUT P0, PT, PT, PT, UP3, 0x80, 0x0 ;  /* 0x000000000000781c */ /* 0x000fe20003f0f038 */
[--C-:B-1----:R-:W-:Y:S07]  /*ea20*/  FFMA.FTZ R6, R172, c[0x0][0x2d0], -R169.reuse ;  /* 0x0000b400ac067a23 */ /* 0x102fee00000108a9 */
[----:B------:R-:W-:Y:S01]  /*ea30*/  MUFU.EX2 R238, R6 ;  /* 0x0000000600ee7308 */ /* 0x000fe20000000800 */
[----:B---3--:R-:W-:Y:S02]  /*ea40*/  FADD.FTZ R0, -R3, R134 ;  /* 0x0000008603007221 */ /* 0x008fe40000010100 */
[----:B----4-:R-:W-:Y:S02]  /*ea50*/  FMUL.FTZ R17, R2, R149 ;  /* 0x0000009502117220 */ /* 0x010fe40000410000 */
[----:B------:R-:W-:Y:S02]  /*ea60*/  FMUL.FTZ R0, R0, c[0x0][0x2d0] ;  /* 0x0000b40000007a20 */ /* 0x000fe40000410000 */
[C---:B------:R-:W-:Y:S02]  /*ea70*/  FMUL.FTZ R24, R2.reuse, R156 ;  /* 0x0000009c02187220 */ /* 0x040fe40000410000 */
[----:B------:R-:W-:Y:S02]  /*ea80*/  FMUL.FTZ R25, R2, R157 ;  /* 0x0000009d02197220 */ /* 0x000fe40000410000 */
[----:B------:R-:W1:Y:S01]  /*ea90*/  MUFU.EX2 R0, R0 ;  /* 0x0000000000007308 */ /* 0x000e620000000800 */
[--C-:B------:R-:W-:Y:S02]  /*eaa0*/  FFMA.FTZ R134, R180, c[0x0][0x2d0], -R169.reuse ;  /* 0x0000b400b4867a23 */ /* 0x100fe400000108a9 */
[C---:B------:R-:W-:Y:S02]  /*eab0*/  FMUL.FTZ R32, R2.reuse, R164 ;  /* 0x000000a402207220 */ /* 0x040fe40000410000 */
[--C-:B--2---:R-:W-:Y:S01]  /*eac0*/  FFMA.FTZ R4, R177, c[0x0][0x2d0], -R169.reuse ;  /* 0x0000b400b1047a23 */ /* 0x104fe200000108a9 */
[----:B------:R-:W-:Y:S01]  /*ead0*/  @P6 MOV R5, R20 ;  /* 0x0000001400056202 */ /* 0x000fe20000000f00 */
        /* <DEDUP_REMOVED lines=8> */
[----:B------:R-:W-:Y:S01]  /*eb60*/  MUFU.EX2 R236, R134 ;  /* 0x0000008600ec7308 */ /* 0x000fe20000000800 */
[C---:B------:R-:W-:Y:S02]  /*eb70*/  FMUL.FTZ R48, R2.reuse, R48 ;  /* 0x0000003002307220 */ /* 0x040fe40000410000 */
[----:B------:R-:W-:Y:S02]  /*eb80*/  FMUL.FTZ R49, R2, R49 ;  /* 0x0000003102317220 */ /* 0x000fe40000410000 */
[C---:B-1----:R-:W-:Y:S02]  /*eb90*/  FMUL.FTZ R26, R0.reuse, R158 ;  /* 0x0000009e001a7220 */ /* 0x042fe40000410000 */
[C---:B------:R-:W-:Y:S02]  /*eba0*/  FMUL.FTZ R27, R0.reuse, R159 ;  /* 0x0000009f001b7220 */ /* 0x040fe40000410000 */
[C---:B------:R-:W-:Y:S02]  /*ebb0*/  FMUL.FTZ R34, R0.reuse, R166 ;  /* 0x000000a600227220 */ /* 0x040fe40000410000 */
[C---:B------:R-:W-:Y:S02]  /*ebc0*/  FMUL.FTZ R35, R0.reuse, R167 ;  /* 0x000000a700237220 */ /* 0x040fe40000410000 */
[C---:B------:R-:W-:Y:S01]  /*ebd0*/  FMUL.FTZ R38, R0.reuse, R38 ;  /* 0x0000002600267220 */ /* 0x040fe20000410000 */
[----:B--2---:R-:W-:Y:S01]  /*ebe0*/  @P6 MOV R4, R14 ;  /* 0x0000000e00046202 */ /* 0x004fe20000000f00 */
[C---:B------:R-:W-:Y:S01]  /*ebf0*/  FMUL.FTZ R39, R0.reuse, R39 ;  /* 0x0000002700277220 */ /* 0x040fe20000410000 */
[----:B------:R-:W-:Y:S01]  /*ec00*/  PLOP3.LUT P6, PT, PT, PT, UP3, 0x80, 0x0 ;  /* 0x000000000000781c */ /* 0x000fe20003fcf038 */
[C---:B------:R-:W-:Y:S02]  /*ec10*/  FMUL.FTZ R42, R0.reuse, R42 ;  /* 0x0000002a002a7220 */ /* 0x040fe40000410000 */
[----:B------:R1:W-:Y:S01]  /*ec20*/  @P5 LDGSTS.E.BYPASS.LTC128B.128 [R231+0xc100], [R4.64], !P2 ;  /* 0x0c10000004e75fae */ /* 0x0003e2000d101d52 */
[----:B------:R-:W-:Y:S01]  /*ec30*/  PLOP3.LUT P5, PT, PT, PT, UP3, 0x80, 0x0 ;  /* 0x000000000000781c */ /* 0x000fe20003faf038 */
[C---:B------:R-:W-:Y:S02]  /*ec40*/  FMUL.FTZ R43, R0.reuse, R43 ;  /* 0x0000002b002b7220 */ /* 0x040fe40000410000 */
[C---:B------:R-:W-:Y:S02]  /*ec50*/  FMUL.FTZ R46, R0.reuse, R46 ;  /* 0x0000002e002e7220 */ /* 0x040fe40000410000 */
[C---:B------:R-:W-:Y:S02]  /*ec60*/  FMUL.FTZ R47, R0.reuse, R47 ;  /* 0x0000002f002f7220 */ /* 0x040fe40000410000 */
        /* <DEDUP_REMOVED lines=9> */
[----:B------:R-:W-:Y:S01]  /*ed00*/  FMUL.FTZ R59, R0, R59 ;  /* 0x0000003b003b7220 */ /* 0x000fe20000410000 */
[----:B-1----:R-:W-:Y:S01]  /*ed10*/  @P0 MOV R4, R13 ;  /* 0x0000000d00040202 */ /* 0x002fe20000000f00 */
[----:B------:R-:W-:Y:S01]  /*ed20*/  FMUL.FTZ R60, R2, R60 ;  /* 0x0000003c023c7220 */ /* 0x000fe20000410000 */
[----:B------:R-:W-:Y:S01]  /*ed30*/  @P0 MOV R5, R19 ;  /* 0x0000001300050202 */ /* 0x000fe20000000f00 */
[----:B------:R-:W-:Y:S01]  /*ed40*/  FMUL.FTZ R19, R0, R151 ;  /* 0x0000009700137220 */ /* 0x000fe20000410000 */
[----:B------:R-:W-:Y:S01]  /*ed50*/  PLOP3.LUT P0, PT, PT, PT, UP3, 0x80, 0x0 ;  /* 0x000000000000781c */ /* 0x000fe20003f0f038 */
[----:B------:R-:W-:Y:S02]  /*ed60*/  FMUL.FTZ R61, R2, R61 ;  /* 0x0000003d023d7220 */ /* 0x000fe40000410000 */
[----:B------:R1:W-:Y:S01]  /*ed70*/  @P6 LDGSTS.E.BYPASS.LTC128B.128 [R231+0xe100], [R4.64], !P1 ;  /* 0x0e10000004e76fae */ /* 0x0003e2000c901d52 */
[----:B------:R-:W-:Y:S01]  /*ed80*/  PLOP3.LUT P6, PT, PT, PT, UP3, 0x80, 0x0 ;  /* 0x000000000000781c */ /* 0x000fe20003fcf038 */
        /* <DEDUP_REMOVED lines=12> */
[C---:B------:R-:W-:Y:S01]  /*ee50*/  FMUL.FTZ R74, R0.reuse, R74 ;  /* 0x0000004a004a7220 */ /* 0x040fe20000410000 */
[----:B-1----:R-:W-:Y:S01]  /*ee60*/  @P5 MOV R4, R12 ;  /* 0x0000000c00045202 */ /* 0x002fe20000000f00 */
[----:B------:R-:W-:Y:S01]  /*ee70*/  @P5 IMAD.MOV.U32 R5, RZ, RZ, R18 ;  /* 0x000000ffff055224 */ /* 0x000fe200078e0012 */
[----:B------:R-:W-:Y:S01]  /*ee80*/  PLOP3.LUT P5, PT, PT, PT, UP3, 0x80, 0x0 ;  /* 0x000000000000781c */ /* 0x000fe20003faf038 */
[C---:B------:R-:W-:Y:S02]  /*ee90*/  FMUL.FTZ R18, R0.reuse, R150 ;  /* 0x0000009600127220 */ /* 0x040fe40000410000 */
[----:B------:R-:W-:Y:S01]  /*eea0*/  FMUL.FTZ R75, R0, R75 ;  /* 0x0000004b004b7220 */ /* 0x000fe20000410000 */
[----:B------:R1:W-:Y:S01]  /*eeb0*/  @P0 LDGSTS.E.BYPASS.LTC128B.128 [R231+0x9100], [R4.64], !P4 ;  /* 0x0910000004e70fae */ /* 0x0003e2000e101d52 */
[----:B------:R-:W-:Y:S01]  /*eec0*/  PLOP3.LUT P0, PT, PT, PT, UP3, 0x80, 0x0 ;  /* 0x000000000000781c */ /* 0x000fe20003f0f038 */
[C---:B------:R-:W-:Y:S01]  /*eed0*/  FMUL.FTZ R76, R2.reuse, R76 ;  /* 0x0000004c024c7220 */ /* 0x040fe20000410000 */
[----:B------:R-:W-:Y:S01]  /*eee0*/  PLOP3.LUT P0, PT, PT, PT, UP3, 0x80, 0x0 ;  /* 0x000000000000781c */ /* 0x000fe20003f0f038 */
        /* <DEDUP_REMOVED lines=13> */
[----:B------:R-:W-:Y:S02]  /*efc0*/  FFMA.FTZ R4, R173, c[0x0][0x2d0], -R169 ;  /* 0x0000b400ad047a23 */ /* 0x000fe400000108a9 */
[C---:B------:R-:W-:Y:S02]  /*efd0*/  FMUL.FTZ R16, R2.reuse, R148 ;  /* 0x0000009402107220 */ /* 0x040fe40000410000 */
[----:B------:R1:W2:Y:S01]  /*efe0*/  MUFU.EX2 R237, R4 ;  /* 0x0000000400ed7308 */ /* 0x0002a20000000800 */
        /* <DEDUP_REMOVED lines=12> */
[----:B-1----:R-:W-:Y:S01]  /*f0b0*/  @P6 MOV R4, R11 ;  /* 0x0000000b00046202 */ /* 0x002fe20000000f00 */
        /* <DEDUP_REMOVED lines=9> */
[----:B------:R3:W-:Y:S01]  /*f150*/  @P6 LDGSTS.E.BYPASS.LTC128B.128 [R231+0xd100], [R8.64], !P2 ;  /* 0x0d10000008e76fae */ /* 0x0007e2000d101d52 */
[C---:B------:R-:W-:Y:S02]  /*f160*/  FMUL.FTZ R106, R0.reuse, R106 ;  /* 0x0000006a006a7220 */ /* 0x040fe40000410000 */
[C---:B------:R-:W-:Y:S01]  /*f170*/  FMUL.FTZ R107, R0.reuse, R107 ;  /* 0x0000006b006b7220 */ /* 0x040fe20000410000 */
[----:B------:R-:W-:Y:S01]  /*f180*/  @P5 MOV R6, R10 ;  /* 0x0000000a00065202 */ /* 0x000fe20000000f00 */
[----:B------:R-:W-:Y:S02]  /*f190*/  FMUL.FTZ R10, R0, R142 ;  /* 0x0000008e000a7220 */ /* 0x000fe40000410000 */
[C---:B------:R-:W-:Y:S02]  /*f1a0*/  FMUL.FTZ R108, R2.reuse, R108 ;  /* 0x0000006c026c7220 */ /* 0x040fe40000410000 */
[----:B------:R4:W-:Y:S01]  /*f1b0*/  @P0 LDGSTS.E.BYPASS.LTC128B.128 [R231+0xf100], [R6.64], !P1 ;  /* 0x0f10000006e70fae */ /* 0x0009e2000c901d52 */
[----:B------:R-:W-:Y:S01]  /*f1c0*/  FMUL.FTZ R109, R2, R109 ;  /* 0x0000006d026d7220 */ /* 0x000fe20000410000 */
[----:B------:R-:W-:Y:S01]  /*f1d0*/  PLOP3.LUT P0, PT, PT, PT, UP0, 0x80, 0x0 ;  /* 0x000000000000781c */ /* 0x000fe20003f0f008 */
[C---:B------:R-:W-:Y:S02]  /*f1e0*/  FMUL.FTZ R110, R0.reuse, R110 ;  /* 0x0000006e006e7220 */ /* 0x040fe40000410000 */
[----:B------:R-:W-:Y:S02]  /*f1f0*/  FMUL.FTZ R111, R0, R111 ;  /* 0x0000006f006f7220 */ /* 0x000fe40000410000 */
[----:B------:R-:W-:Y:S01]  /*f200*/  FMUL.FTZ R112, R2, R112 ;  /* 0x0000007002707220 */ /* 0x000fe20000410000 */
[----:B------:R-:W2:Y:S01]  /*f210*/  LDSM.16.MT88.4 R12, [R205+0x100] ;  /* 0x00010000cd0c783b */ /* 0x000ea20000004200 */
[--C-:B-1----:R-:W-:Y:S02]  /*f220*/  FFMA.FTZ R4, R178, c[0x0][0x2d0], -R133.reuse ;  /* 0x0000b400b2047a23 */ /* 0x102fe40000010885 */
[C---:B------:R-:W-:Y:S02]  /*f230*/  FMUL.FTZ R5, R2.reuse, R137 ;  /* 0x0000008902057220 */ /* 0x040fe40000410000 */
[----:B------:R1:W-:Y:S01]  /*f240*/  MUFU.EX2 R200, R4 ;  /* 0x0000000400c87308 */ /* 0x0003e20000000800 */
[----:B------:R-:W-:Y:S02]  /*f250*/  FMUL.FTZ R113, R2, R113 ;  /* 0x0000007102717220 */ /* 0x000fe40000410000 */
[----:B------:R-:W2:Y:S01]  /*f260*/  LDSM.16.MT88.4 R20, [R206+0x100] ;  /* 0x00010000ce14783b */ /* 0x000ea20000004200 */
[----:B------:R-:W-:Y:S02]  /*f270*/  FMUL.FTZ R114, R0, R114 ;  /* 0x0000007200727220 */ /* 0x000fe40000410000 */
[C---:B---3--:R-:W-:Y:S02]  /*f280*/  FMUL.FTZ R8, R2.reuse, R140 ;  /* 0x0000008c02087220 */ /* 0x048fe40000410000 */
[----:B------:R-:W-:Y:S02]  /*f290*/  FMUL.FTZ R9, R2, R141 ;  /* 0x0000008d02097220 */ /* 0x000fe40000410000 */
[----:B------:R-:W-:Y:S01]  /*f2a0*/  FMUL.FTZ R115, R0, R115 ;  /* 0x0000007300737220 */ /* 0x000fe20000410000 */
[----:B------:R-:W3:Y:S01]  /*f2b0*/  LDSM.16.MT88.4 R28, [R208+0x100] ;  /* 0x00010000d01c783b */ /* 0x000ee20000004200 */
[----:B------:R-:W-:Y:S02]  /*f2c0*/  FMUL.FTZ R116, R2, R116 ;  /* 0x0000007402747220 */ /* 0x000fe40000410000 */
[C---:B----4-:R-:W-:Y:S01]  /*f2d0*/  FMUL.FTZ R6, R0.reuse, R138 ;  /* 0x0000008a00067220 */ /* 0x050fe20000410000 */
[----:B--2---:R-:W-:Y:S01]  /*f2e0*/  F2FP.PACK_AB R138, R237, R238 ;  /* 0x000000eeed8a723e */ /* 0x004fe200000000ff */
[----:B------:R-:W-:Y:S02]  /*f2f0*/  FMUL.FTZ R7, R0, R139 ;  /* 0x0000008b00077220 */ /* 0x000fe40000410000 */
[----:B------:R-:W-:Y:S01]  /*f300*/  FMUL.FTZ R117, R2, R117 ;  /* 0x0000007502757220 */ /* 0x000fe20000410000 */
[----:B------:R-:W2:Y:S01]  /*f310*/  LDSM.16.MT88.4 R140, [R207+0x100] ;  /* 0x00010000cf8c783b */ /* 0x000ea20000004200 */
[C---:B------:R-:W-:Y:S02]  /*f320*/  FMUL.FTZ R118, R0.reuse, R118 ;  /* 0x0000007600767220 */ /* 0x040fe40000410000 */
[----:B------:R-:W-:Y:S02]  /*f330*/  FMUL.FTZ R119, R0, R119 ;  /* 0x0000007700777220 */ /* 0x000fe40000410000 */
[--C-:B-1----:R-:W-:Y:S02]  /*f340*/  FFMA.FTZ R4, R179, c[0x0][0x2d0], -R133.reuse ;  /* 0x0000b400b3047a23 */ /* 0x102fe40000010885 */
[C---:B------:R-:W-:Y:S01]  /*f350*/  FMUL.FTZ R120, R2.reuse, R120 ;  /* 0x0000007802787220 */ /* 0x040fe20000410000 */
[----:B------:R-:W-:Y:S01]  /*f360*/  LDSM.16.MT88.4 R148, [R206+0x2100] ;  /* 0x00210000ce94783b */ /* 0x000fe20000004200 */
[----:B------:R1:W4:Y:S01]  /*f370*/  MUFU.EX2 R202, R4 ;  /* 0x0000000400ca7308 */ /* 0x0003220000000800 */
[----:B------:R-:W-:Y:S02]  /*f380*/  FMUL.FTZ R121, R2, R121 ;  /* 0x0000007902797220 */ /* 0x000fe40000410000 */
[C---:B------:R-:W-:Y:S02]  /*f390*/  FMUL.FTZ R122, R0.reuse, R122 ;  /* 0x0000007a007a7220 */ /* 0x040fe40000410000 */
[----:B------:R-:W-:Y:S02]  /*f3a0*/  FMUL.FTZ R123, R0, R123 ;  /* 0x0000007b007b7220 */ /* 0x000fe40000410000 */
[----:B------:R-:W-:Y:S01]  /*f3b0*/  LDSM.16.MT88.4 R156, [R205+0x2900] ;  /* 0x00290000cd9c783b */ /* 0x000fe20000004200 */
[C---:B------:R-:W-:Y:S02]  /*f3c0*/  FMUL.FTZ R124, R2.reuse, R124 ;  /* 0x0000007c027c7220 */ /* 0x040fe40000410000 */
[----:B------:R-:W-:Y:S02]  /*f3d0*/  FMUL.FTZ R125, R2, R125 ;  /* 0x0000007d027d7220 */ /* 0x000fe40000410000 */
[C---:B------:R-:W-:Y:S02]  /*f3e0*/  FMUL.FTZ R126, R0.reuse, R126 ;  /* 0x0000007e007e7220 */ /* 0x040fe40000410000 */
[----:B------:R-:W-:Y:S01]  /*f3f0*/  FMUL.FTZ R127, R0, R127 ;  /* 0x0000007f007f7220 */ /* 0x000fe20000410000 */
[----:B------:R-:W-:Y:S01]  /*f400*/  LDSM.16.MT88.4 R164, [R207+0x2900] ;  /* 0x00290000cfa4783b */ /* 0x000fe20000004200 */
[C---:B------:R-:W-:Y:S02]  /*f410*/  FMUL.FTZ R128, R2.reuse, R128 ;  /* 0x0000008002807220 */ /* 0x040fe40000410000 */
[----:B------:R-:W-:Y:S02]  /*f420*/  FMUL.FTZ R129, R2, R129 ;  /* 0x0000008102817220 */ /* 0x000fe40000410000 */
[C---:B------:R-:W-:Y:S02]  /*f430*/  FMUL.FTZ R130, R0.reuse, R130 ;  /* 0x0000008200827220 */ /* 0x040fe40000410000 */
[----:B------:R-:W-:Y:S01]  /*f440*/  FMUL.FTZ R131, R0, R131 ;  /* 0x0000008300837220 */ /* 0x000fe20000410000 */
[----:B------:R-:W0:Y:S01]  /*f450*/  LDGDEPBAR ;  /* 0x00000000000079af */ /* 0x000e220000000000 */
[----:B-1----:R-:W-:Y:S01]  /*f460*/  FFMA.FTZ R4, R174, c[0x0][0x2d0], -R133 ;  /* 0x0000b400ae047a23 */ /* 0x002fe20000010885 */
[----:B----4-:R-:W-:Y:S01]  /*f470*/  F2FP.PACK_AB R137, R202, R200 ;  /* 0x000000c8ca89723e */ /* 0x010fe200000000ff */
[----:B------:R-:W-:Y:S02]  /*f480*/  FFMA.FTZ R134, R170, c[0x0][0x2d0], -R169 ;  /* 0x0000b400aa867a23 */ /* 0x000fe400000108a9 */
[----:B------:R1:W-:Y:S03]  /*f490*/  MUFU.EX2 R199, R4 ;  /* 0x0000000400c77308 */ /* 0x0003e60000000800 */
[----:B------:R-:W-:Y:S07]  /*f4a0*/  LDSM.16.MT88.4 R172, [R207+0x1900] ;  /* 0x00190000cfac783b */ /* 0x000fee0000004200 */
[----:B------:R4:W-:Y:S01]  /*f4b0*/  MUFU.EX2 R235, R134 ;  /* 0x0000008600eb7308 */ /* 0x0009e20000000800 */
[--C-:B-1----:R-:W-:Y:S02]  /*f4c0*/  FFMA.FTZ R4, R176, c[0x0][0x2d0], -R133.reuse ;  /* 0x0000b400b0047a23 */ /* 0x102fe40000010885 */
[----:B------:R-:W-:Y:S07]  /*f4d0*/  LDSM.16.MT88.4 R176, [R205+0x3900] ;  /* 0x00390000cdb0783b */ /* 0x000fee0000004200 */
[----:B------:R-:W1:Y:S01]  /*f4e0*/  MUFU.EX2 R198, R4 ;  /* 0x0000000400c67308 */ /* 0x000e620000000800 */
[--C-:B----4-:R-:W-:Y:S09]  /*f4f0*/  FFMA.FTZ R134, R171, c[0x0][0x2d0], -R133.reuse ;  /* 0x0000b400ab867a23 */ /* 0x110ff20000010885 */
[----:B------:R4:W2:Y:S01]  /*f500*/  MUFU.EX2 R196, R134 ;  /* 0x0000008600c47308 */ /* 0x0008a20000000800 */
[----:B-1----:R-:W-:Y:S01]  /*f510*/  F2FP.PACK_AB R139, R198, R199 ;  /* 0x000000c7c68b723e */ /* 0x002fe200000000ff */
[C---:B------:R-:W-:Y:S01]  /*f520*/  FMUL.FTZ R4, R2.reuse, R136 ;  /* 0x0000008802047220 */ /* 0x040fe20000410000 */
[----:B------:R-:W-:Y:S07]  /*f530*/  F2FP.PACK_AB R136, R239, R240 ;  /* 0x000000f0ef88723e */ /* 0x000fee00000000ff */
[C---:B------:R-:W-:Y:S05]  /*f540*/  HMMA.16816.F32 R4, R136.reuse, R12, R4 ;  /* 0x0000000c8804723c */ /* 0x040fea0000001804 */
[----:B----4-:R-:W-:Y:S02]  /*f550*/  FFMA.FTZ R134, R181, c[0x0][0x2d0], -R133 ;  /* 0x0000b400b5867a23 */ /* 0x010fe40000010885 */
[C---:B------:R-:W-:Y:S01]  /*f560*/  FMUL.FTZ R12, R2.reuse, R144 ;  /* 0x00000090020c7220 */ /* 0x040fe20000410000 */
[C---:B------:R-:W-:Y:S01]  /*f570*/  HMMA.16816.F32 R8, R136.reuse, R14, R8 ;  /* 0x0000000e8808723c */ /* 0x040fe20000001808 */
[----:B------:R1:W4:Y:S03]  /*f580*/  MUFU.EX2 R195, R134 ;  /* 0x0000008600c37308 */ /* 0x0003260000000800 */
[----:B------:R-:W-:Y:S03]  /*f590*/  FMUL.FTZ R13, R2, R145 ;  /* 0x00000091020d7220 */ /* 0x000fe60000410000 */
[C---:B------:R-:W-:Y:S02]  /*f5a0*/  FMUL.FTZ R14, R0.reuse, R146 ;  /* 0x00000092000e7220 */ /* 0x040fe40000410000 */
[----:B------:R-:W-:Y:S02]  /*f5b0*/  FMUL.FTZ R15, R0, R147 ;  /* 0x00000093000f7220 */ /* 0x000fe40000410000 */
[----:B------:R-:W2:Y:S05]  /*f5c0*/  LDSM.16.MT88.4 R144, [R205+0x2100] ;  /* 0x00210000cd90783b */ /* 0x000eaa0000004200 */
[C---:B------:R-:W-:Y:S07]  /*f5d0*/  HMMA.16816.F32 R12, R136.reuse, R20, R12 ;  /* 0x00000014880c723c */ /* 0x040fee000000180c */
[C---:B------:R-:W-:Y:S01]  /*f5e0*/  FMUL.FTZ R20, R2.reuse, R152 ;  /* 0x0000009802147220 */ /* 0x040fe20000410000 */
[C---:B------:R-:W-:Y:S04]  /*f5f0*/  HMMA.16816.F32 R16, R136.reuse, R22, R16 ;  /* 0x000000168810723c */ /* 0x040fe80000001810 */
[----:B------:R-:W-:Y:S02]  /*f600*/  FMUL.FTZ R21, R2, R153 ;  /* 0x0000009902157220 */ /* 0x000fe40000410000 */
[--C-:B-1----:R-:W-:Y:S02]  /*f610*/  FFMA.FTZ R134, R182, c[0x0][0x2d0], -R169.reuse ;  /* 0x0000b400b6867a23 */ /* 0x102fe400000108a9 */
[C---:B------:R-:W-:Y:S02]  /*f620*/  FMUL.FTZ R22, R0.reuse, R154 ;  /* 0x0000009a00167220 */ /* 0x040fe40000410000 */
[----:B------:R1:W1:Y:S02]  /*f630*/  MUFU.EX2 R234, R134 ;  /* 0x0000008600ea7308 */ /* 0x0002640000000800 */
[----:B------:R-:W-:Y:S02]  /*f640*/  FMUL.FTZ R23, R0, R155 ;  /* 0x0000009b00177220 */ /* 0x000fe40000410000 */
[----:B------:R-:W-:Y:S05]  /*f650*/  LDSM.16.MT88.4 R152, [R208+0x900] ;  /* 0x00090000d098783b */ /* 0x000fea0000004200 */
[C---:B---3--:R-:W-:Y:S07]  /*f660*/  HMMA.16816.F32 R20, R136.reuse, R28, R20 ;  /* 0x0000001c8814723c */ /* 0x048fee0000001814 */
[C---:B------:R-:W-:Y:S01]  /*f670*/  FMUL.FTZ R28, R2.reuse, R160 ;  /* 0x000000a0021c7220 */ /* 0x040fe20000410000 */
[C---:B------:R-:W-:Y:S04]  /*f680*/  HMMA.16816.F32 R24, R136.reuse, R30, R24 ;  /* 0x0000001e8818723c */ /* 0x040fe80000001818 */
[C---:B------:R-:W-:Y:S02]  /*f690*/  FMUL.FTZ R29, R2.reuse, R161 ;  /* 0x000000a1021d7220 */ /* 0x040fe40000410000 */
[----:B------:R-:W-:Y:S02]  /*f6a0*/  FFMA.FTZ R2, R2, R249, R240 ;  /* 0x000000f902027223 */ /* 0x000fe400000100f0 */
[C---:B------:R-:W-:Y:S04]  /*f6b0*/  FMUL.FTZ R30, R0.reuse, R162 ;  /* 0x000000a2001e7220 */ /* 0x040fe80000410000 */
[C---:B------:R-:W-:Y:S02]  /*f6c0*/  FMUL.FTZ R31, R0.reuse, R163 ;  /* 0x000000a3001f7220 */ /* 0x040fe40000410000 */
[----:B------:R-:W-:Y:S01]  /*f6d0*/  LDSM.16.MT88.4 R160, [R208+0x2900] ;  /* 0x00290000d0a0783b */ /* 0x000fe20000004200 */
[----:B-1----:R-:W-:Y:S02]  /*f6e0*/  FFMA.FTZ R134, R183, c[0x0][0x2d0], -R169 ;  /* 0x0000b400b7867a23 */ /* 0x002fe400000108a9 */
[----:B------:R-:W-:Y:S02]  /*f6f0*/  FFMA.FTZ R0, R0, R250, R200 ;  /* 0x000000fa00007223 */ /* 0x000fe400000100c8 */
[C---:B--2---:R-:W-:Y:S01]  /*f700*/  HMMA.16816.F32 R28, R136.reuse, R140, R28 ;  /* 0x0000008c881c723c */ /* 0x044fe2000000181c */
[----:B------:R1:W2:Y:S02]  /*f710*/  MUFU.EX2 R233, R134 ;  /* 0x0000008600e97308 */ /* 0x0002a40000000800 */
[----:B------:R-:W-:Y:S01]  /*f720*/  LDSM.16.MT88.4 R180, [R206+0x3900] ;  /* 0x00390000ceb4783b */ /* 0x000fe20000004200 */
[----:B------:R-:W-:Y:S02]  /*f730*/  FADD.FTZ R2, R239, R2 ;  /* 0x00000002ef027221 */ /* 0x000fe40000010000 */
[----:B------:R-:W-:Y:S02]  /*f740*/  FADD.FTZ R0, R202, R0 ;  /* 0x00000000ca007221 */ /* 0x000fe40000010000 */
[C---:B------:R-:W-:Y:S03]  /*f750*/  HMMA.16816.F32 R32, R136.reuse, R142, R32 ;  /* 0x0000008e8820723c */ /* 0x040fe60000001820 */
[----:B------:R-:W3:Y:S01]  /*f760*/  LDSM.16.MT88.4 R140, [R208+0x2100] ;  /* 0x00210000d08c783b */ /* 0x000ee20000004200 */
[----:B------:R-:W-:Y:S02]  /*f770*/  FADD.FTZ R2, R238, R2 ;  /* 0x00000002ee027221 */ /* 0x000fe40000010000 */
[----:B------:R-:W-:Y:S02]  /*f780*/  FADD.FTZ R0, R199, R0 ;  /* 0x00000000c7007221 */ /* 0x000fe40000010000 */
[C---:B------:R-:W-:Y:S04]  /*f790*/  HMMA.16816.F32 R36, R136.reuse, R144, R36 ;  /* 0x000000908824723c */ /* 0x040fe80000001824 */
[----:B------:R-:W-:Y:S02]  /*f7a0*/  FADD.FTZ R2, R237, R2 ;  /* 0x00000002ed027221 */ /* 0x000fe40000010000 */
[----:B------:R-:W-:Y:S02]  /*f7b0*/  FADD.FTZ R0, R198, R0 ;  /* 0x00000000c6007221 */ /* 0x000fe40000010000 */
[C---:B------:R-:W-:Y:S01]  /*f7c0*/  HMMA.16816.F32 R40, R136.reuse, R146, R40 ;  /* 0x000000928828723c */ /* 0x040fe20000001828 */
[----:B------:R-:W2:Y:S03]  /*f7d0*/  LDSM.16.MT88.4 R144, [R207+0x2100] ;  /* 0x00210000cf90783b */ /* 0x000ea60000004200 */
[--C-:B-1----:R-:W-:Y:S02]  /*f7e0*/  FFMA.FTZ R134, R184, c[0x0][0x2d0], -R133.reuse ;  /* 0x0000b400b8867a23 */ /* 0x102fe40000010885 */
[----:B------:R-:W-:Y:S02]  /*f7f0*/  FADD.FTZ R2, R236, R2 ;  /* 0x00000002ec027221 */ /* 0x000fe40000010000 */
[C---:B------:R-:W-:Y:S01]  /*f800*/  HMMA.16816.F32 R44, R136.reuse, R148, R44 ;  /* 0x00000094882c723c */ /* 0x040fe2000000182c */
[----:B------:R1:W1:Y:S03]  /*f810*/  MUFU.EX2 R194, R134 ;  /* 0x0000008600c27308 */ /* 0x0002660000000800 */
[----:B------:R-:W-:Y:S02]  /*f820*/  FADD.FTZ R0, R196, R0 ;  /* 0x00000000c4007221 */ /* 0x000fe40000010000 */
[----:B------:R-:W-:Y:S02]  /*f830*/  FADD.FTZ R2, R235, R2 ;  /* 0x00000002eb027221 */ /* 0x000fe40000010000 */
[C---:B------:R-:W-:Y:S01]  /*f840*/  HMMA.16816.F32 R48, R136.reuse, R150, R48 ;  /* 0x000000968830723c */ /* 0x040fe20000001830 */
[----:B------:R-:W2:Y:S03]  /*f850*/  LDSM.16.MT88.4 R148, [R205+0x4100] ;  /* 0x00410000cd94783b */ /* 0x000ea60000004200 */
[----:B----4-:R-:W-:Y:S02]  /*f860*/  FADD.FTZ R0, R195, R0 ;  /* 0x00000000c3007221 */ /* 0x010fe40000010000 */
[----:B------:R-:W-:Y:S02]  /*f870*/  FADD.FTZ R2, R234, R2 ;  /* 0x00000002ea027221 */ /* 0x000fe40000010000 */
[C---:B---3--:R-:W-:Y:S04]  /*f880*/  HMMA.16816.F32 R52, R136.reuse, R140, R52 ;  /* 0x0000008c8834723c */ /* 0x048fe80000001834 */
[----:B--2---:R-:W-:Y:S02]  /*f890*/  FADD.FTZ R2, R233, R2 ;  /* 0x00000002e9027221 */ /* 0x004fe40000010000 */
[----:B-1----:R-:W-:Y:S02]  /*f8a0*/  FFMA.FTZ R134, R185, c[0x0][0x2d0], -R133 ;  /* 0x0000b400b9867a23 */ /* 0x002fe40000010885 */
[C---:B------:R-:W-:Y:S01]  /*f8b0*/  HMMA.16816.F32 R56, R136.reuse, R142, R56 ;  /* 0x0000008e8838723c */ /* 0x040fe20000001838 */
[----:B------:R-:W1:Y:S01]  /*f8c0*/  LDSM.16.MT88.4 R140, [R206+0x4100] ;  /* 0x00410000ce8c783b */ /* 0x000e620000004200 */
[----:B------:R2:W3:Y:S02]  /*f8d0*/  MUFU.EX2 R193, R134 ;  /* 0x0000008600c17308 */ /* 0x0004e40000000800 */
[----:B------:R-:W-:Y:S04]  /*f8e0*/  FADD.FTZ R0, R194, R0 ;  /* 0x00000000c2007221 */ /* 0x000fe80000010000 */
[C---:B------:R-:W-:Y:S08]  /*f8f0*/  HMMA.16816.F32 R60, R136.reuse, R144, R60 ;  /* 0x00000090883c723c */ /* 0x040ff0000000183c */
[C---:B------:R-:W-:Y:S01]  /*f900*/  HMMA.16816.F32 R64, R136.reuse, R146, R64 ;  /* 0x000000928840723c */ /* 0x040fe20000001840 */
[----:B------:R-:W4:Y:S07]  /*f910*/  LDSM.16.MT88.4 R144, [R208+0x4100] ;  /* 0x00410000d090783b */ /* 0x000f2e0000004200 */
[C---:B------:R-:W-:Y:S04]  /*f920*/  HMMA.16816.F32 R68, R136.reuse, R148, R68 ;  /* 0x000000948844723c */ /* 0x040fe80000001844 */
[--C-:B--2---:R-:W-:Y:S02]  /*f930*/  FFMA.FTZ R134, R186, c[0x0][0x2d0], -R169.reuse ;  /* 0x0000b400ba867a23 */ /* 0x104fe400000108a9 */
[----:B---3--:R-:W-:Y:S02]  /*f940*/  FADD.FTZ R0, R193, R0 ;  /* 0x00000000c1007221 */ /* 0x008fe40000010000 */
[C---:B------:R-:W-:Y:S01]  /*f950*/  HMMA.16816.F32 R72, R136.reuse, R150, R72 ;  /* 0x000000968848723c */ /* 0x040fe20000001848 */
[----:B------:R-:W2:Y:S01]  /*f960*/  LDSM.16.MT88.4 R148, [R207+0x4100] ;  /* 0x00410000cf94783b */ /* 0x000ea20000004200 */
[----:B------:R3:W3:Y:S06]  /*f970*/  MUFU.EX2 R232, R134 ;  /* 0x0000008600e87308 */ /* 0x0006ec0000000800 */
[C---:B-1----:R-:W-:Y:S08]  /*f980*/  HMMA.16816.F32 R76, R136.reuse, R140, R76 ;  /* 0x0000008c884c723c */ /* 0x042ff0000000184c */
[C---:B------:R-:W-:Y:S01]  /*f990*/  HMMA.16816.F32 R80, R136.reuse, R142, R80 ;  /* 0x0000008e8850723c */ /* 0x040fe20000001850 */
[----:B------:R-:W1:Y:S07]  /*f9a0*/  LDSM.16.MT88.4 R140, [R205+0x6100] ;  /* 0x00610000cd8c783b */ /* 0x000e6e0000004200 */
[C---:B----4-:R-:W-:Y:S04]  /*f9b0*/  HMMA.16816.F32 R84, R136.reuse, R144, R84 ;  /* 0x000000908854723c */ /* 0x050fe80000001854 */
[----:B---3--:R-:W-:Y:S02]  /*f9c0*/  FFMA.FTZ R134, R187, c[0x0][0x2d0], -R169 ;  /* 0x0000b400bb867a23 */ /* 0x008fe400000108a9 */
[----:B------:R-:W-:Y:S02]  /*f9d0*/  FADD.FTZ R2, R232, R2 ;  /* 0x00000002e8027221 */ /* 0x000fe40000010000 */
[C---:B------:R-:W-:Y:S01]  /*f9e0*/  HMMA.16816.F32 R88, R136.reuse, R146, R88 ;  /* 0x000000928858723c */ /* 0x040fe20000001858 */
[----:B------:R-:W3:Y:S01]  /*f9f0*/  LDSM.16.MT88.4 R144, [R206+0x6100] ;  /* 0x00610000ce90783b */ /* 0x000ee20000004200 */
[----:B------:R4:W4:Y:S06]  /*fa00*/  MUFU.EX2 R203, R134 ;  /* 0x0000008600cb7308 */ /* 0x00092c0000000800 */
[C---:B--2---:R-:W-:Y:S08]  /*fa10*/  HMMA.16816.F32 R92, R136.reuse, R148, R92 ;  /* 0x00000094885c723c */ /* 0x044ff0000000185c */
[C---:B------:R-:W-:Y:S01]  /*fa20*/  HMMA.16816.F32 R96, R136.reuse, R150, R96 ;  /* 0x000000968860723c */ /* 0x040fe20000001860 */
[----:B------:R-:W2:Y:S07]  /*fa30*/  LDSM.16.MT88.4 R148, [R208+0x6100] ;  /* 0x00610000d094783b */ /* 0x000eae0000004200 */
[C---:B-1----:R-:W-:Y:S04]  /*fa40*/  HMMA.16816.F32 R100, R136.reuse, R140, R100 ;  /* 0x0000008c8864723c */ /* 0x042fe80000001864 */
[--C-:B----4-:R-:W-:Y:S02]  /*fa50*/  FFMA.FTZ R134, R192, c[0x0][0x2d0], -R133.reuse ;  /* 0x0000b400c0867a23 */ /* 0x110fe40000010885 */
[----:B------:R-:W-:Y:S02]  /*fa60*/  FADD.FTZ R2, R203, R2 ;  /* 0x00000002cb027221 */ /* 0x000fe40000010000 */
[----:B------:R1:W4:Y:S01]  /*fa70*/  MUFU.EX2 R189, R134 ;  /* 0x0000008600bd7308 */ /* 0x0003220000000800 */
[C---:B------:R-:W-:Y:S01]  /*fa80*/  HMMA.16816.F32 R104, R136.reuse, R142, R104 ;  /* 0x0000008e8868723c */ /* 0x040fe20000001868 */
[----:B------:R-:W4:Y:S07]  /*fa90*/  LDSM.16.MT88.4 R140, [R207+0x6100] ;  /* 0x00610000cf8c783b */ /* 0x000f2e0000004200 */
[C---:B---3--:R-:W-:Y:S08]  /*faa0*/  HMMA.16816.F32 R108, R136.reuse, R144, R108 ;  /* 0x00000090886c723c */ /* 0x048ff0000000186c */
[C---:B------:R-:W-:Y:S01]  /*fab0*/  HMMA.16816.F32 R112, R136.reuse, R146, R112 ;  /* 0x000000928870723c */ /* 0x040fe20000001870 */
[----:B------:R-:W3:Y:S03]  /*fac0*/  LDSM.16.MT88.4 R144, [R205+0x900] ;  /* 0x00090000cd90783b */ /* 0x000ee60000004200 */
[----:B-1----:R-:W-:Y:S04]  /*fad0*/  FFMA.FTZ R134, R197, c[0x0][0x2d0], -R133 ;  /* 0x0000b400c5867a23 */ /* 0x002fe80000010885 */
[C---:B--2---:R-:W-:Y:S01]  /*fae0*/  HMMA.16816.F32 R116, R136.reuse, R148, R116 ;  /* 0x000000948874723c */ /* 0x044fe20000001874 */
[----:B------:R1:W2:Y:S03]  /*faf0*/  MUFU.EX2 R188, R134 ;  /* 0x0000008600bc7308 */ /* 0x0002a60000000800 */
[----:B----4-:R-:W-:Y:S04]  /*fb00*/  FADD.FTZ R0, R189, R0 ;  /* 0x00000000bd007221 */ /* 0x010fe80000010000 */
[C---:B------:R-:W-:Y:S01]  /*fb10*/  HMMA.16816.F32 R120, R136.reuse, R150, R120 ;  /* 0x000000968878723c */ /* 0x040fe20000001878 */
[----:B------:R-:W4:Y:S07]  /*fb20*/  LDSM.16.MT88.4 R148, [R206+0x900] ;  /* 0x00090000ce94783b */ /* 0x000f2e0000004200 */
[C---:B------:R-:W-:Y:S08]  /*fb30*/  HMMA.16816.F32 R124, R136.reuse, R140, R124 ;  /* 0x0000008c887c723c */ /* 0x040ff0000000187c */
[----:B------:R-:W-:Y:S01]  /*fb40*/  HMMA.16816.F32 R128, R136, R142, R128 ;  /* 0x0000008e8880723c */ /* 0x000fe20000001880 */
[----:B------:R-:W4:Y:S03]  /*fb50*/  LDSM.16.MT88.4 R140, [R207+0x900] ;  /* 0x00090000cf8c783b */ /* 0x000f260000004200 */
[--C-:B-1----:R-:W-:Y:S02]  /*fb60*/  FFMA.FTZ R134, R201, c[0x0][0x2d0], -R169.reuse ;  /* 0x0000b400c9867a23 */ /* 0x102fe400000108a9 */
[----:B--2---:R-:W-:Y:S01]  /*fb70*/  FADD.FTZ R0, R188, R0 ;  /* 0x00000000bc007221 */ /* 0x004fe20000010000 */
[----:B------:R-:W-:Y:S01]  /*fb80*/  F2FP.PACK_AB R136, R235, R236 ;  /* 0x000000eceb88723e */ /* 0x000fe200000000ff */
[----:B------:R1:W2:Y:S01]  /*fb90*/  MUFU.EX2 R201, R134 ;  /* 0x0000008600c97308 */ /* 0x0002a20000000800 */
[----:B------:R-:W-:Y:S03]  /*fba0*/  F2FP.PACK_AB R137, R195, R196 ;  /* 0x000000c4c389723e */ /* 0x000fe600000000ff */
[----:B------:R-:W-:Y:S02]  /*fbb0*/  F2FP.PACK_AB R138, R233, R234 ;  /* 0x000000eae98a723e */ /* 0x000fe400000000ff */
[----:B------:R-:W-:Y:S07]  /*fbc0*/  F2FP.PACK_AB R139, R193, R194 ;  /* 0x000000c2c18b723e */ /* 0x000fee00000000ff */
[C---:B---3--:R-:W-:Y:S08]  /*fbd0*/  HMMA.16816.F32 R4, R136.reuse, R144, R4 ;  /* 0x000000908804723c */ /* 0x048ff00000001804 */
[C---:B------:R-:W-:Y:S01]  /*fbe0*/  HMMA.16816.F32 R8, R136.reuse, R146, R8 ;  /* 0x000000928808723c */ /* 0x040fe20000001808 */
[----:B------:R-:W3:Y:S03]  /*fbf0*/  LDSM.16.MT88.4 R144, [R206+0x2900] ;  /* 0x00290000ce90783b */ /* 0x000ee60000004200 */
[----:B-1----:R-:W-:Y:S02]  /*fc00*/  FFMA.FTZ R134, R241, c[0x0][0x2d0], -R169 ;  /* 0x0000b400f1867a23 */ /* 0x002fe400000108a9 */
[----:B--2---:R-:W-:Y:S02]  /*fc10*/  FADD.FTZ R2, R201, R2 ;  /* 0x00000002c9027221 */ /* 0x004fe40000010000 */
[C---:B----4-:R-:W-:Y:S01]  /*fc20*/  HMMA.16816.F32 R12, R136.reuse, R148, R12 ;  /* 0x00000094880c723c */ /* 0x050fe2000000180c */
[----:B------:R1:W2:Y:S07]  /*fc30*/  MUFU.EX2 R197, R134 ;  /* 0x0000008600c57308 */ /* 0x0002ae0000000800 */
[C---:B------:R-:W-:Y:S01]  /*fc40*/  HMMA.16816.F32 R16, R136.reuse, R150, R16 ;  /* 0x000000968810723c */ /* 0x040fe20000001810 */
[----:B------:R-:W4:Y:S07]  /*fc50*/  LDSM.16.MT88.4 R148, [R205+0x4900] ;  /* 0x00490000cd94783b */ /* 0x000f2e0000004200 */
[C---:B------:R-:W-:Y:S08]  /*fc60*/  HMMA.16816.F32 R20, R136.reuse, R152, R20 ;  /* 0x000000988814723c */ /* 0x040ff00000001814 */
[C---:B------:R-:W-:Y:S01]  /*fc70*/  HMMA.16816.F32 R24, R136.reuse, R154, R24 ;  /* 0x0000009a8818723c */ /* 0x040fe20000001818 */
[----:B------:R-:W4:Y:S03]  /*fc80*/  LDSM.16.MT88.4 R152, [R206+0x4900] ;  /* 0x00490000ce98783b */ /* 0x000f260000004200 */
[--C-:B-1----:R-:W-:Y:S02]  /*fc90*/  FFMA.FTZ R134, R242, c[0x0][0x2d0], -R133.reuse ;  /* 0x0000b400f2867a23 */ /* 0x102fe40000010885 */
[----:B--2---:R-:W-:Y:S02]  /*fca0*/  FADD.FTZ R2, R197, R2 ;  /* 0x00000002c5027221 */ /* 0x004fe40000010000 */
[C---:B------:R-:W-:Y:S01]  /*fcb0*/  HMMA.16816.F32 R28, R136.reuse, R140, R28 ;  /* 0x0000008c881c723c */ /* 0x040fe2000000181c */
[----:B------:R1:W2:Y:S07]  /*fcc0*/  MUFU.EX2 R187, R134 ;  /* 0x0000008600bb7308 */ /* 0x0002ae0000000800 */
[C---:B------:R-:W-:Y:S01]  /*fcd0*/  HMMA.16816.F32 R32, R136.reuse, R142, R32 ;  /* 0x0000008e8820723c */ /* 0x040fe20000001820 */
[----:B------:R-:W4:Y:S07]  /*fce0*/  LDSM.16.MT88.4 R140, [R208+0x4900] ;  /* 0x00490000d08c783b */ /* 0x000f2e0000004200 */
[C---:B------:R-:W-:Y:S08]  /*fcf0*/  HMMA.16816.F32 R36, R136.reuse, R156, R36 ;  /* 0x0000009c8824723c */ /* 0x040ff00000001824 */
[C---:B------:R-:W-:Y:S01]  /*fd00*/  HMMA.16816.F32 R40, R136.reuse, R158, R40 ;  /* 0x0000009e8828723c */ /* 0x040fe20000001828 */
[----:B------:R-:W-:Y:S03]  /*fd10*/  LDSM.16.MT88.4 R156, [R205+0x3100] ;  /* 0x00310000cd9c783b */ /* 0x000fe60000004200 */
[----:B-1----:R-:W-:Y:S02]  /*fd20*/  FFMA.FTZ R134, R243, c[0x0][0x2d0], -R133 ;  /* 0x0000b400f3867a23 */ /* 0x002fe40000010885 */
[----:B--2---:R-:W-:Y:S02]  /*fd30*/  FADD.FTZ R0, R187, R0 ;  /* 0x00000000bb007221 */ /* 0x004fe40000010000 */
[C---:B---3--:R-:W-:Y:S01]  /*fd40*/  HMMA.16816.F32 R44, R136.reuse, R144, R44 ;  /* 0x00000090882c723c */ /* 0x048fe2000000182c */
[----:B------:R1:W2:Y:S07]  /*fd50*/  MUFU.EX2 R186, R134 ;  /* 0x0000008600ba7308 */ /* 0x0002ae0000000800 */
[C---:B------:R-:W-:Y:S01]  /*fd60*/  HMMA.16816.F32 R48, R136.reuse, R146, R48 ;  /* 0x000000928830723c */ /* 0x040fe20000001830 */
[----:B------:R-:W3:Y:S07]  /*fd70*/  LDSM.16.MT88.4 R144, [R207+0x4900] ;  /* 0x00490000cf90783b */ /* 0x000eee0000004200 */
[C---:B------:R-:W-:Y:S08]  /*fd80*/  HMMA.16816.F32 R52, R136.reuse, R160, R52 ;  /* 0x000000a08834723c */ /* 0x040ff00000001834 */
[C---:B------:R-:W-:Y:S01]  /*fd90*/  HMMA.16816.F32 R56, R136.reuse, R162, R56 ;  /* 0x000000a28838723c */ /* 0x040fe20000001838 */
[----:B------:R-:W-:Y:S03]  /*fda0*/  LDSM.16.MT88.4 R160, [R206+0x3100] ;  /* 0x00310000cea0783b */ /* 0x000fe60000004200 */
[--C-:B-1----:R-:W-:Y:S02]  /*fdb0*/  FFMA.FTZ R134, R244, c[0x0][0x2d0], -R169.reuse ;  /* 0x0000b400f4867a23 */ /* 0x102fe400000108a9 */
[----:B--2---:R-:W-:Y:S02]  /*fdc0*/  FADD.FTZ R0, R186, R0 ;  /* 0x00000000ba007221 */ /* 0x004fe40000010000 */
[C---:B------:R-:W-:Y:S01]  /*fdd0*/  HMMA.16816.F32 R60, R136.reuse, R164, R60 ;  /* 0x000000a4883c723c */ /* 0x040fe2000000183c */
[----:B------:R1:W2:Y:S07]  /*fde0*/  MUFU.EX2 R192, R134 ;  /* 0x0000008600c07308 */ /* 0x0002ae0000000800 */
[C---:B------:R-:W-:Y:S01]  /*fdf0*/  HMMA.16816.F32 R64, R136.reuse, R166, R64 ;  /* 0x000000a68840723c */ /* 0x040fe20000001840 */
[----:B------:R-:W-:Y:S07]  /*fe00*/  LDSM.16.MT88.4 R164, [R205+0x5100] ;  /* 0x00510000cda4783b */ /* 0x000fee0000004200 */
[C---:B----4-:R-:W-:Y:S08]  /*fe10*/  HMMA.16816.F32 R68, R136.reuse, R148, R68 ;  /* 0x000000948844723c */ /* 0x050ff00000001844 */
[C---:B------:R-:W-:Y:S01]  /*fe20*/  HMMA.16816.F32 R72, R136.reuse, R150, R72 ;  /* 0x000000968848723c */ /* 0x040fe20000001848 */
[----:B------:R-:W4:Y:S03]  /*fe30*/  LDSM.16.MT88.4 R148, [R205+0x6900] ;  /* 0x00690000cd94783b */ /* 0x000f260000004200 */
[----:B-1----:R-:W-:Y:S02]  /*fe40*/  FFMA.FTZ R134, R245, c[0x0][0x2d0], -R169 ;  /* 0x0000b400f5867a23 */ /* 0x002fe400000108a9 */
[----:B--2---:R-:W-:Y:S02]  /*fe50*/  FADD.FTZ R2, R192, R2 ;  /* 0x00000002c0027221 */ /* 0x004fe40000010000 */
[C---:B------:R-:W-:Y:S01]  /*fe60*/  HMMA.16816.F32 R76, R136.reuse, R152, R76 ;  /* 0x00000098884c723c */ /* 0x040fe2000000184c */
[----:B------:R1:W2:Y:S07]  /*fe70*/  MUFU.EX2 R191, R134 ;  /* 0x0000008600bf7308 */ /* 0x0002ae0000000800 */
[C---:B------:R-:W-:Y:S01]  /*fe80*/  HMMA.16816.F32 R80, R136.reuse, R154, R80 ;  /* 0x0000009a8850723c */ /* 0x040fe20000001850 */
[----:B------:R-:W2:Y:S07]  /*fe90*/  LDSM.16.MT88.4 R152, [R206+0x6900] ;  /* 0x00690000ce98783b */ /* 0x000eae0000004200 */
[C---:B------:R-:W-:Y:S08]  /*fea0*/  HMMA.16816.F32 R84, R136.reuse, R140, R84 ;  /* 0x0000008c8854723c */ /* 0x040ff00000001854 */
[C---:B------:R-:W-:Y:S01]  /*feb0*/  HMMA.16816.F32 R88, R136.reuse, R142, R88 ;  /* 0x0000008e8858723c */ /* 0x040fe20000001858 */
[----:B------:R-:W2:Y:S03]  /*fec0*/  LDSM.16.MT88.4 R140, [R208+0x6900] ;  /* 0x00690000d08c783b */ /* 0x000ea60000004200 */
[--C-:B-1----:R-:W-:Y:S04]  /*fed0*/  FFMA.FTZ R134, R190, c[0x0][0x2d0], -R133.reuse ;  /* 0x0000b400be867a23 */ /* 0x102fe80000010885 */
[C---:B---3--:R-:W-:Y:S01]  /*fee0*/  HMMA.16816.F32 R92, R136.reuse, R144, R92 ;  /* 0x00000090885c723c */ /* 0x048fe2000000185c */
[----:B------:R1:W-:Y:S07]  /*fef0*/  MUFU.EX2 R185, R134 ;  /* 0x0000008600b97308 */ /* 0x0003ee0000000800 */
[C---:B------:R-:W-:Y:S01]  /*ff00*/  HMMA.16816.F32 R96, R136.reuse, R146, R96 ;  /* 0x000000928860723c */ /* 0x040fe20000001860 */
[----:B------:R-:W3:Y:S07]  /*ff10*/  LDSM.16.MT88.4 R144, [R207+0x6900] ;  /* 0x00690000cf90783b */ /* 0x000eee0000004200 */
[C---:B----4-:R-:W-:Y:S08]  /*ff20*/  HMMA.16816.F32 R100, R136.reuse, R148, R100 ;  /* 0x000000948864723c */ /* 0x050ff00000001864 */
[C---:B------:R-:W-:Y:S01]  /*ff30*/  HMMA.16816.F32 R104, R136.reuse, R150, R104 ;  /* 0x000000968868723c */ /* 0x040fe20000001868 */
[----:B------:R-:W4:Y:S03]  /*ff40*/  LDSM.16.MT88.4 R148, [R205+0x1100] ;  /* 0x00110000cd94783b */ /* 0x000f260000004200 */
[--C-:B-1----:R-:W-:Y:S02]  /*ff50*/  FFMA.FTZ R134, R246, c[0x0][0x2d0], -R133.reuse ;  /* 0x0000b400f6867a23 */ /* 0x102fe40000010885 */
[----:B------:R-:W-:Y:S01]  /*ff60*/  FFMA.FTZ R133, R168, c[0x0][0x2d0], -R133 ;  /* 0x0000b400a8857a23 */ /* 0x000fe20000010885 */
[----:B--2---:R-:W-:Y:S01]  /*ff70*/  F2FP.PACK_AB R168, R191, R192 ;  /* 0x000000c0bfa8723e */ /* 0x004fe200000000ff */
[C---:B------:R-:W-:Y:S01]  /*ff80*/  HMMA.16816.F32 R108, R136.reuse, R152, R108 ;  /* 0x00000098886c723c */ /* 0x040fe2000000186c */
[----:B------:R1:W-:Y:S07]  /*ff90*/  MUFU.EX2 R184, R134 ;  /* 0x0000008600b87308 */ /* 0x0003ee0000000800 */
[C---:B------:R-:W-:Y:S01]  /*ffa0*/  HMMA.16816.F32 R112, R136.reuse, R154, R112 ;  /* 0x0000009a8870723c */ /* 0x040fe20000001870 */
[----:B------:R-:W-:Y:S02]  /*ffb0*/  LDSM.16.MT88.4 R152, [R208+0x1100] ;  /* 0x00110000d098783b */ /* 0x000fe40000004200 */
[----:B------:R-:W2:Y:S05]  /*ffc0*/  MUFU.EX2 R133, R133 ;  /* 0x0000008500857308 */ /* 0x000eaa0000000800 */
[C---:B------:R-:W-:Y:S08]  /*ffd0*/  HMMA.16816.F32 R116, R136.reuse, R140, R116 ;  /* 0x0000008c8874723c */ /* 0x040ff00000001874 */
[C---:B------:R-:W-:Y:S01]  /*ffe0*/  HMMA.16816.F32 R120, R136.reuse, R142, R120 ;  /* 0x0000008e8878723c */ /* 0x040fe20000001878 */
[----:B------:R-:W4:Y:S03]  /*fff0*/  LDSM.16.MT88.4 R140, [R206+0x1100] ;  /* 0x00110000ce8c783b */ /* 0x000f260000004200 */
[--C-:B-1----:R-:W-:Y:S04]  /*10000*/  FFMA.FTZ R134, R247, c[0x0][0x2d0], -R169.reuse ;  /* 0x0000b400f7867a23 */ /* 0x102fe800000108a9 */
[C---:B---3--:R-:W-:Y:S01]  /*10010*/  HMMA.16816.F32 R124, R136.reuse, R144, R124 ;  /* 0x00000090887c723c */ /* 0x048fe2000000187c */
[----:B------:R1:W-:Y:S03]  /*10020*/  MUFU.EX2 R190, R134 ;  /* 0x0000008600be7308 */ /* 0x0003e60000000800 */
[----:B--2---:R-:W-:Y:S04]  /*10030*/  F2FP.PACK_AB R171, R133, R135 ;  /* 0x0000008785ab723e */ /* 0x004fe800000000ff */
[----:B------:R-:W-:Y:S01]  /*10040*/  HMMA.16816.F32 R128, R136, R146, R128 ;  /* 0x000000928880723c */ /* 0x000fe20000001880 */
[----:B------:R-:W2:Y:S06]  /*10050*/  LDSM.16.MT88.4 R144, [R207+0x1100] ;  /* 0x00110000cf90783b */ /* 0x000eac0000004200 */
[----:B------:R-:W-:Y:S02]  /*10060*/  F2FP.PACK_AB R136, R203, R232 ;  /* 0x000000e8cb88723e */ /* 0x000fe400000000ff */
[----:B------:R-:W-:Y:S03]  /*10070*/  F2FP.PACK_AB R137, R188, R189 ;  /* 0x000000bdbc89723e */ /* 0x000fe600000000ff */
[----:B------:R-:W-:Y:S02]  /*10080*/  F2FP.PACK_AB R138, R197, R201 ;  /* 0x000000c9c58a723e */ /* 0x000fe400000000ff */
[----:B------:R-:W-:Y:S01]  /*10090*/  F2FP.PACK_AB R139, R186, R187 ;  /* 0x000000bbba8b723e */ /* 0x000fe200000000ff */
[----:B-1----:R-:W-:Y:S01]  /*100a0*/  FFMA.FTZ R134, R248, c[0x0][0x2d0], -R169 ;  /* 0x0000b400f8867a23 */ /* 0x002fe200000108a9 */
[----:B------:R-:W-:Y:S05]  /*100b0*/  F2FP.PACK_AB R169, R184, R185 ;  /* 0x000000b9b8a9723e */ /* 0x000fea00000000ff */
[C---:B----4-:R-:W-:Y:S01]  /*100c0*/  HMMA.16816.F32 R4, R136.reuse, R148, R4 ;  /* 0x000000948804723c */ /* 0x050fe20000001804 */
[----:B------:R-:W1:Y:S07]  /*100d0*/  MUFU.EX2 R134, R134 ;  /* 0x0000008600867308 */ /* 0x000e6e0000000800 */
[C---:B------:R-:W-:Y:S01]  /*100e0*/  HMMA.16816.F32 R8, R136.reuse, R150, R8 ;  /* 0x000000968808723c */ /* 0x040fe20000001808 */
[----:B------:R-:W3:Y:S07]  /*100f0*/  LDSM.16.MT88.4 R148, [R208+0x3100] ;  /* 0x00310000d094783b */ /* 0x000eee0000004200 */
[C---:B------:R-:W-:Y:S08]  /*10100*/  HMMA.16816.F32 R12, R136.reuse, R140, R12 ;  /* 0x0000008c880c723c */ /* 0x040ff0000000180c */
[C---:B------:R-:W-:Y:S01]  /*10110*/  HMMA.16816.F32 R16, R136.reuse, R142, R16 ;  /* 0x0000008e8810723c */ /* 0x040fe20000001810 */
[----:B------:R-:W4:Y:S03]  /*10120*/  LDSM.16.MT88.4 R140, [R207+0x3100] ;  /* 0x00310000cf8c783b */ /* 0x000f260000004200 */
[----:B-1----:R-:W-:Y:S04]  /*10130*/  F2FP.PACK_AB R170, R134, R190 ;  /* 0x000000be86aa723e */ /* 0x002fe800000000ff */
[C---:B------:R-:W-:Y:S08]  /*10140*/  HMMA.16816.F32 R20, R136.reuse, R152, R20 ;  /* 0x000000988814723c */ /* 0x040ff00000001814 */
[C---:B------:R-:W-:Y:S01]  /*10150*/  HMMA.16816.F32 R24, R136.reuse, R154, R24 ;  /* 0x0000009a8818723c */ /* 0x040fe20000001818 */
[----:B------:R-:W-:Y:S07]  /*10160*/  LDSM.16.MT88.4 R152, [R205+0x7100] ;  /* 0x00710000cd98783b */ /* 0x000fee0000004200 */
[C---:B--2---:R-:W-:Y:S08]  /*10170*/  HMMA.16816.F32 R28, R136.reuse, R144, R28 ;  /* 0x00000090881c723c */ /* 0x044ff0000000181c */
        /* <DEDUP_REMOVED lines=8> */
[C---:B---3--:R-:W-:Y:S08]  /*10200*/  HMMA.16816.F32 R52, R136.reuse, R148, R52 ;  /* 0x000000948834723c */ /* 0x048ff00000001834 */
[C---:B------:R-:W-:Y:S01]  /*10210*/  HMMA.16816.F32 R56, R136.reuse, R150, R56 ;  /* 0x000000968838723c */ /* 0x040fe20000001838 */
[----:B------:R-:W2:Y:S07]  /*10220*/  LDSM.16.MT88.4 R148, [R208+0x5100] ;  /* 0x00510000d094783b */ /* 0x000eae0000004200 */
[C---:B----4-:R-:W-:Y:S08]  /*10230*/  HMMA.16816.F32 R60, R136.reuse, R140, R60 ;  /* 0x0000008c883c723c */ /* 0x050ff0000000183c */
[C---:B------:R-:W-:Y:S01]  /*10240*/  HMMA.16816.F32 R64, R136.reuse, R142, R64 ;  /* 0x0000008e8840723c */ /* 0x040fe20000001840 */
[----:B------:R-:W3:Y:S07]  /*10250*/  LDSM.16.MT88.4 R140, [R207+0x5100] ;  /* 0x00510000cf8c783b */ /* 0x000eee0000004200 */
[C---:B------:R-:W-:Y:S08]  /*10260*/  HMMA.16816.F32 R68, R136.reuse, R164, R68 ;  /* 0x000000a48844723c */ /* 0x040ff00000001844 */
        /* <DEDUP_REMOVED lines=12> */
[C---:B------:R-:W-:Y:S08]  /*10330*/  HMMA.16816.F32 R104, R136.reuse, R154, R104 ;  /* 0x0000009a8868723c */ /* 0x040ff00000001868 */
        /* <DEDUP_REMOVED lines=15> */
[----:B------:R-:W1:Y:S07]  /*10430*/  LDSM.16.MT88.4 R20, [R208+0x5900] ;  /* 0x00590000d014783b */ /* 0x000e6e0000004200 */
[C---:B------:R-:W-:Y:S01]  /*10440*/  HMMA.16816.F32 R156, R168.reuse, R166, R24 ;  /* 0x000000a6a89c723c */ /* 0x040fe20000001818 */
[----:B------:R-:W1:Y:S07]  /*10450*/  LDSM.16.MT88.4 R24, [R207+0x5900] ;  /* 0x00590000cf18783b */ /* 0x000e6e0000004200 */
[C---:B------:R-:W-:Y:S01]  /*10460*/  HMMA.16816.F32 R160, R168.reuse, R172, R28 ;  /* 0x000000aca8a0723c */ /* 0x040fe2000000181c */
[----:B------:R-:W1:Y:S07]  /*10470*/  LDSM.16.MT88.4 R28, [R205+0x7900] ;  /* 0x00790000cd1c783b */ /* 0x000e6e0000004200 */
[C---:B------:R-:W-:Y:S01]  /*10480*/  HMMA.16816.F32 R164, R168.reuse, R174, R32 ;  /* 0x000000aea8a4723c */ /* 0x040fe20000001820 */
[----:B------:R-:W2:Y:S07]  /*10490*/  LDSM.16.MT88.4 R32, [R206+0x7900] ;  /* 0x00790000ce20783b */ /* 0x000eae0000004200 */
        /* <DEDUP_REMOVED lines=34> */
[----:B------:R-:W-:Y:S01]  /*106c0*/  MOV R133, R132 ;  /* 0x0000008400857202 */ /* 0x000fe20000000f00 */
[----:B------:R-:W-:-:S05]  /*106d0*/  @P0 BRA `(.L_x_976) ;  /* 0xffffc14000000947 */ /* 0x000fca000383ffff */
.L_x_975:
[----:B------:R-:W-:-:S06]  /*106e0*/  UISETP.GE.AND UP0, UPT, UR14, UR8, UPT ;  /* 0x000000080e00728c */ /* 0x000fcc000bf06270 */
[----:B------:R-:W-:-:S13]  /*106f0*/  PLOP3.LUT P0, PT, PT, PT, UP0, 0x80, 0x0 ;  /* 0x000000000000781c */ /* 0x000fda0003f0f008 */
[----:B------:R-:W-:Y:S05]  /*10700*/  @!P0 BRA `(.L_x_977) ;  /* 0x000048f000008947 */ /* 0x000fea0003800000 */
[----:B------:R-:W2:Y:S01]  /*10710*/  LDL.64 R6, [R1+0x48] ;  /* 0x0000480001067983 */ /* 0x000ea20000100a00 */
[----:B------:R-:W-:-:S03]  /*10720*/  ULDC.64 UR4, c[0x0][0x208] ;  /* 0x0000820000047ab9 */ /* 0x000fc60000000a00 */
[----:B------:R-:W2:Y:S04]  /*10730*/  LDL.64 R4, [R1+0x38] ;  /* 0x0000380001047983 */ /* 0x000ea80000100a00 */
[----:B------:R-:W3:Y:S04]  /*10740*/  LDL.64 R10, [R1+0x40] ;  /* 0x00004000010a7983 */ /* 0x000ee80000100a00 */
[----:B------:R-:W4:Y:S01]  /*10750*/  LDL.64 R8, [R1+0x30] ;  /* 0x0000300001087983 */ /* 0x000f220000100a00 */
[----:B------:R-:W-:Y:S01]  /*10760*/  MOV R134, R3 ;  /* 0x0000000300867202 */ /* 0x000fe20000000f00 */
[----:B------:R-:W-:Y:S01]  /*10770*/  IMAD.MOV.U32 R133, RZ, RZ, R132 ;  /* 0x000000ffff857224 */ /* 0x000fe200078e0084 */
[----:B------:R-:W-:-:S02]  /*10780*/  USHF.L.U64.HI UR21, UR4, 0x5, UR5 ;  /* 0x0000000504157899 */ /* 0x000fc40008010205 */
[----:B------:R-:W-:-:S03]  /*10790*/  USHF.L.U32 UR20, UR4, 0x5, URZ ;  /* 0x0000000504147899 */ /* 0x000fc6000800063f */
[----:B------:R-:W-:Y:S01]  /*107a0*/  ULDC.64 UR4, c[0x0][0x1e0] ;  /* 0x0000780000047ab9 */ /* 0x000fe20000000a00 */
[----:B--2---:R-:W-:-:S05]  /*107b0*/  MOV R4, R6 ;  /* 0x0000000600047202 */ /* 0x004fca0000000f00 */
[----:B------:R1:W-:Y:S01]  /*107c0*/  STL.64 [R1+0x38], R4 ;  /* 0x0000380401007387 */ /* 0x0003e20000100a00 */
[C---:B------:R-:W-:Y:S02]  /*107d0*/  IADD3 R236, P6, R6.reuse, 0x40, RZ ;  /* 0x0000004006ec7810 */ /* 0x040fe40007fde0ff */
[C---:B------:R-:W-:Y:S02]  /*107e0*/  IADD3 R232, P0, R6.reuse, 0xc0, RZ ;  /* 0x000000c006e87810 */ /* 0x040fe40007f1e0ff */
[----:B------:R-:W-:Y:S01]  /*107f0*/  IADD3 R234, P5, R6, 0x80, RZ ;  /* 0x0000008006ea7810 */ /* 0x000fe20007fbe0ff */
[--C-:B------:R-:W-:Y:S01]  /*10800*/  IMAD.X R237, RZ, RZ, R5.reuse, P6 ;  /* 0x000000ffffed7224 */ /* 0x100fe200030e0605 */
[C---:B---3--:R-:W-:Y:S01]  /*10810*/  IADD3 R252, P6, R10.reuse, 0x40, RZ ;  /* 0x000000400afc7810 */ /* 0x048fe20007fde0ff */
[--C-:B------:R-:W-:Y:S01]  /*10820*/  IMAD.X R233, RZ, RZ, R5.reuse, P0 ;  /* 0x000000ffffe97224 */ /* 0x100fe200000e0605 */
[C---:B------:R-:W-:Y:S01]  /*10830*/  IADD3 R246, P0, R10.reuse, 0xc0, RZ ;  /* 0x000000c00af67810 */ /* 0x040fe20007f1e0ff */
[----:B------:R-:W-:Y:S01]  /*10840*/  IMAD.X R235, RZ, RZ, R5, P5 ;  /* 0x000000ffffeb7224 */ /* 0x000fe200028e0605 */
[----:B------:R-:W-:Y:S01]  /*10850*/  IADD3 R248, P5, R10, 0x80, RZ ;  /* 0x000000800af87810 */ /* 0x000fe20007fbe0ff */
[----:B----4-:R-:W-:-:S02]  /*10860*/  IMAD.X R251, RZ, RZ, R9, P6 ;  /* 0x000000fffffb7224 */ /* 0x010fc400030e0609 */
[----:B------:R-:W-:Y:S01]  /*10870*/  IMAD.X R245, RZ, RZ, R9, P0 ;  /* 0x000000fffff57224 */ /* 0x000fe200000e0609 */
[----:B------:R-:W-:Y:S02]  /*10880*/  IADD3.X R247, RZ, R9, RZ, P5, !PT ;  /* 0x00000009fff77210 */ /* 0x000fe40002ffe4ff */
.L_x_986:
[----:B------:R-:W2:Y:S01]  /*10890*/  LDL.64 R196, [R1+0x38] ;  /* 0x0000380001c47983 */ /* 0x000ea20000100a00 */
[----:B------:R-:W-:Y:S04]  /*108a0*/  DEPBAR.LE SB0, 0x0 ;  /* 0x000080000000791a */ /* 0x000fe80000000000 */
[----:B------:R-:W-:Y:S01]  /*108b0*/  USHF.R.S32.HI UR7, URZ, 0x1f, UR14 ;  /* 0x0000001f3f077899 */ /* 0x000fe2000801140e */
[----:B------:R-:W3:Y:S01]  /*108c0*/  LDL.64 R172, [R1+0x48] ;  /* 0x0000480001ac7983 */ /* 0x000ee20000100a00 */
[----:B------:R-:W-:Y:S01]  /*108d0*/  UIMAD UR6, UR10, UR14, URZ ;  /* 0x0000000e0a0672a4 */ /* 0x000fe2000f8e023f */
[----:B------:R-:W-:Y:S01]  /*108e0*/  IMAD.U32 R2, RZ, RZ, UR14 ;  /* 0x0000000eff027e24 */ /* 0x000fe2000f8e00ff */
[----:B------:R-:W-:Y:S01]  /*108f0*/  UIMAD.WIDE.U32 UR22, UR14, UR11, UR20 ;  /* 0x0000000b0e1672a5 */ /* 0x000fe2000f8e0014 */
[----:B------:R-:W-:Y:S01]  /*10900*/  IMAD.U32 R20, RZ, RZ, UR14 ;  /* 0x0000000eff147e24 */ /* 0x000fe2000f8e00ff */
[----:B------:R-:W-:Y:S01]  /*10910*/  UIMAD UR6, UR7, UR11, UR6 ;  /* 0x0000000b070672a4 */ /* 0x000fe2000f8e0206 */
[----:B------:R-:W-:Y:S01]  /*10920*/  BAR.SYNC.DEFER_BLOCKING 0x0 ;  /* 0x0000000000007b1d */ /* 0x000fe20000010000 */
[----:B------:R-:W-:Y:S01]  /*10930*/  IMAD.U32 R12, RZ, RZ, UR14 ;  /* 0x0000000eff0c7e24 */ /* 0x000fe2000f8e00ff */
[----:B------:R-:W-:Y:S01]  /*10940*/  UISETP.GT.AND UP3, UPT, UR14, UR8, UPT ;  /* 0x000000080e00728c */ /* 0x000fe2000bf64270 */
[----:B------:R-:W-:Y:S04]  /*10950*/  IMAD.WIDE.U32 R20, R20, UR11, R234 ;  /* 0x0000000b14147c25 */ /* 0x000fe8000f8e00ea */
[----:B------:R-:W-:Y:S01]  /*10960*/  IMAD.U32 R22, RZ, RZ, UR14 ;  /* 0x0000000eff167e24 */ /* 0x000fe2000f8e00ff */
[----:B------:R-:W-:Y:S02]  /*10970*/  LEA R192, P5, R20, c[0x0][0x1f8], 0x1 ;  /* 0x00007e0014c07a11 */ /* 0x000fe400078a08ff */
[----:B------:R-:W-:Y:S01]  /*10980*/  IADD3 R21, R21, UR6, RZ ;  /* 0x0000000615157c10 */ /* 0x000fe2000fffe0ff */
[----:B------:R-:W-:Y:S02]  /*10990*/  IMAD.WIDE.U32 R22, R22, UR11, R236 ;  /* 0x0000000b16167c25 */ /* 0x000fe4000f8e00ec */
[----:B------:R-:W-:Y:S01]  /*109a0*/  @UP3 UIADD3 UR17, UR14, -0x1, URZ ;  /* 0xffffffff0e113890 */ /* 0x000fe2000fffe03f */
[----:B------:R-:W-:Y:S02]  /*109b0*/  LEA.HI.X R193, R20, c[0x0][0x1fc], R21, 0x1, P5 ;  /* 0x00007f0014c17a11 */ /* 0x000fe400028f0c15 */
[C---:B------:R-:W-:Y:S02]  /*109c0*/  LEA R28, P6, R22.reuse, c[0x0][0x1f8], 0x1 ;  /* 0x00007e00161c7a11 */ /* 0x040fe400078c08ff */
[----:B------:R-:W-:Y:S04]  /*109d0*/  IADD3 R23, R23, UR6, RZ ;  /* 0x0000000617177c10 */ /* 0x000fe8000fffe0ff */
[----:B------:R-:W-:Y:S01]  /*109e0*/  LEA.HI.X R29, R22, c[0x0][0x1fc], R23, 0x1, P6 ;  /* 0x00007f00161d7a11 */ /* 0x000fe200030f0c17 */
[----:B-----5:R-:W-:Y:S06]  /*109f0*/  LDSM.16.M88.4 R32, [R211+0x10100] ;  /* 0x01010000d320783b */ /* 0x020fec0000000200 */
[----:B------:R-:W4:Y:S06]  /*10a00*/  LDSM.16.M88.4 R8, [R204+0x8100] ;  /* 0x00810000cc08783b */ /* 0x000f2c0000000200 */
[----:B------:R-:W1:Y:S06]  /*10a10*/  LDSM.16.M88.4 R16, [R204+0x8900] ;  /* 0x00890000cc10783b */ /* 0x000e6c0000000200 */
[----:B------:R-:W1:Y:S06]  /*10a20*/  LDSM.16.M88.4 R24, [R204+0x9100] ;  /* 0x00910000cc18783b */ /* 0x000e6c0000000200 */
[----:B------:R-:W1:Y:S06]  /*10a30*/  LDSM.16.M88.4 R168, [R204+0x9900] ;  /* 0x00990000cca8783b */ /* 0x000e6c0000000200 */
[----:B------:R-:W-:Y:S06]  /*10a40*/  LDSM.16.M88.4 R176, [R215] ;  /* 0x00000000d7b0783b */ /* 0x000fec0000000200 */
[----:B------:R-:W-:Y:S06]  /*10a50*/  LDSM.16.M88.4 R180, [R230] ;  /* 0x00000000e6b4783b */ /* 0x000fec0000000200 */
[----:B------:R-:W-:Y:S01]  /*10a60*/  LDSM.16.M88.4 R184, [R229] ;  /* 0x00000000e5b8783b */ /* 0x000fe20000000200 */
[C---:B-1--4-:R-:W-:Y:S05]  /*10a70*/  HMMA.16816.F32 R4, R32.reuse, R8, RZ ;  /* 0x000000082004723c */ /* 0x052fea00000018ff */
[----:B------:R-:W-:Y:S03]  /*10a80*/  LDSM.16.M88.4 R188, [R228] ;  /* 0x00000000e4bc783b */ /* 0x000fe60000000200 */
[C---:B------:R-:W-:Y:S03]  /*10a90*/  HMMA.16816.F32 R8, R32.reuse, R10, RZ ;  /* 0x0000000a2008723c */ /* 0x040fe600000018ff */
[----:B------:R-:W4:Y:S06]  /*10aa0*/  LDL.64 R202, [R1+0x40] ;  /* 0x0000400001ca7983 */ /* 0x000f2c0000100a00 */
[----:B------:R-:W4:Y:S03]  /*10ab0*/  LDL.64 R200, [R1+0x30] ;  /* 0x0000300001c87983 */ /* 0x000f260000100a00 */
[----:B--2---:R-:W-:Y:S05]  /*10ac0*/  IMAD.WIDE.U32 R2, R2, UR11, R196 ;  /* 0x0000000b02027c25 */ /* 0x004fea000f8e00c4 */
[C---:B------:R-:W-:Y:S02]  /*10ad0*/  LEA R30, P0, R2.reuse, c[0x0][0x1f8], 0x1 ;  /* 0x00007e00021e7a11 */ /* 0x040fe400078008ff */
[----:B------:R-:W-:Y:S04]  /*10ae0*/  IADD3 R0, R3, UR6, RZ ;  /* 0x0000000603007c10 */ /* 0x000fe8000fffe0ff */
[----:B------:R-:W-:Y:S01]  /*10af0*/  LEA.HI.X R31, R2, c[0x0][0x1fc], R0, 0x1, P0 ;  /* 0x00007f00021f7a11 */ /* 0x000fe200000f0c00 */
[----:B------:R-:W-:Y:S02]  /*10b00*/  IMAD.WIDE.U32 R2, R12, UR11, R232 ;  /* 0x0000000b0c027c25 */ /* 0x000fe4000f8e00e8 */
[C---:B------:R-:W-:Y:S03]  /*10b10*/  HMMA.16816.F32 R12, R32.reuse, R16, RZ ;  /* 0x00000010200c723c */ /* 0x040fe600000018ff */
[C---:B------:R-:W-:Y:S02]  /*10b20*/  LEA R194, P0, R2.reuse, c[0x0][0x1f8], 0x1 ;  /* 0x00007e0002c27a11 */ /* 0x040fe400078008ff */
[----:B------:R-:W-:Y:S01]  /*10b30*/  IADD3 R0, R3, UR6, RZ ;  /* 0x0000000603007c10 */ /* 0x000fe2000fffe0ff */
[----:B------:R-:W-:Y:S02]  /*10b40*/  UIADD3 UR6, UR6, UR23, URZ ;  /* 0x0000001706067290 */ /* 0x000fe4000fffe03f */
[C---:B------:R-:W-:Y:S01]  /*10b50*/  HMMA.16816.F32 R16, R32.reuse, R18, RZ ;  /* 0x000000122010723c */ /* 0x040fe200000018ff */
[----:B------:R-:W-:Y:S03]  /*10b60*/  LEA.HI.X R195, R2, c[0x0][0x1fc], R0, 0x1, P0 ;  /* 0x00007f0002c37a11 */ /* 0x000fe600000f0c00 */
[----:B---3--:R-:W-:Y:S02]  /*10b70*/  IADD3 R0, P5, R172, UR22, RZ ;  /* 0x00000016ac007c10 */ /* 0x008fe4000ffbe0ff */
[----:B------:R-:W1:Y:S02]  /*10b80*/  LDSM.16.M88.4 R172, [R212+0x10100] ;  /* 0x01010000d4ac783b */ /* 0x000e640000000200 */
[C---:B------:R-:W-:Y:S01]  /*10b90*/  HMMA.16816.F32 R20, R32.reuse, R24, RZ ;  /* 0x000000182014723c */ /* 0x040fe200000018ff */
[----:B------:R-:W-:Y:S03]  /*10ba0*/  LEA R2, P0, R0, c[0x0][0x1f8], 0x1 ;  /* 0x00007e0000027a11 */ /* 0x000fe600078008ff */
[----:B------:R-:W-:Y:S01]  /*10bb0*/  @!PT LDS RZ, [RZ] ;  /* 0x00000000fffff984 */ /* 0x000fe20000000800 */
[----:B------:R-:W-:Y:S01]  /*10bc0*/  @!PT LDS RZ, [RZ] ;  /* 0x00000000fffff984 */ /* 0x000fe20000000800 */
[----:B------:R-:W-:Y:S01]  /*10bd0*/  @!PT LDS RZ, [RZ] ;  /* 0x00000000fffff984 */ /* 0x000fe20000000800 */
[----:B------:R2:W-:Y:S01]  /*10be0*/  LDGSTS.E.BYPASS.LTC128B.128 [R231+0x100], [R30.64], !P4 ;  /* 0x001000001ee77fae */ /* 0x0005e2000e101d52 */
[----:B------:R-:W-:Y:S02]  /*10bf0*/  IADD3.X R3, R197, UR6, RZ, P5, !PT ;  /* 0x00000006c5037c10 */ /* 0x000fe4000affe4ff */
[----:B------:R-:W-:Y:S01]  /*10c00*/  IADD3 R132, P5, R236, UR22, RZ ;  /* 0x00000016ec847c10 */ /* 0x000fe2000ffbe0ff */
[C---:B------:R-:W-:Y:S01]  /*10c10*/  HMMA.16816.F32 R24, R32.reuse, R26, RZ ;  /* 0x0000001a2018723c */ /* 0x040fe200000018ff */
[----:B------:R-:W-:Y:S01]  /*10c20*/  LEA.HI.X R3, R0, c[0x0][0x1fc], R3, 0x1, P0 ;  /* 0x00007f0000037a11 */ /* 0x000fe200000f0c03 */
[----:B------:R2:W-:Y:S02]  /*10c30*/  LDGSTS.E.BYPASS.LTC128B.128 [R231+0x2100], [R28.64], !P3 ;  /* 0x021000001ce77fae */ /* 0x0005e4000d901d52 */
[----:B------:R-:W-:Y:S04]  /*10c40*/  IADD3.X R0, R237, UR6, RZ, P5, !PT ;  /* 0x00000006ed007c10 */ /* 0x000fe8000affe4ff */
[----:B------:R3:W-:Y:S06]  /*10c50*/  LDGSTS.E.BYPASS.LTC128B.128 [R231+0x4100], [R192.64], !P2 ;  /* 0x04100000c0e77fae */ /* 0x0007ec000d101d52 */
[----:B------:R1:W-:Y:S06]  /*10c60*/  LDGSTS.E.BYPASS.LTC128B.128 [R231+0x6100], [R194.64], !P1 ;  /* 0x06100000c2e77fae */ /* 0x0003ec000c901d52 */
[----:B------:R1:W-:Y:S01]  /*10c70*/  LDGSTS.E.BYPASS.LTC128B.128 [R231+0x1100], [R2.64], !P4 ;  /* 0x0110000002e77fae */ /* 0x0003e2000e101d52 */
[C---:B--2---:R-:W-:Y:S01]  /*10c80*/  HMMA.16816.F32 R28, R32.reuse, R168, RZ ;  /* 0x000000a8201c723c */ /* 0x044fe200000018ff */
[C---:B---3--:R-:W-:Y:S07]  /*10c90*/  LEA R192, P0, R132.reuse, c[0x0][0x1f8], 0x1 ;  /* 0x00007e0084c07a11 */ /* 0x048fee00078008ff */
[----:B------:R-:W-:Y:S01]  /*10ca0*/  HMMA.16816.F32 R32, R32, R170, RZ ;  /* 0x000000aa2020723c */ /* 0x000fe200000018ff */
[----:B------:R-:W-:Y:S03]  /*10cb0*/  LEA.HI.X R193, R132, c[0x0][0x1fc], R0, 0x1, P0 ;  /* 0x00007f0084c17a11 */ /* 0x000fe600000f0c00 */
[----:B------:R-:W-:Y:S04]  /*10cc0*/  IADD3 R132, P0, R234, UR22, RZ ;  /* 0x00000016ea847c10 */ /* 0x000fe8000ff1e0ff */
[C---:B-1----:R-:W-:Y:S01]  /*10cd0*/  HMMA.16816.F32 R4, R172.reuse, R176, R4 ;  /* 0x000000b0ac04723c */ /* 0x042fe20000001804 */
[----:B------:R1:W-:Y:S04]  /*10ce0*/  LDGSTS.E.BYPASS.LTC128B.128 [R231+0x3100], [R192.64], !P3 ;  /* 0x03100000c0e77fae */ /* 0x0003e8000d901d52 */
[C---:B------:R-:W-:Y:S02]  /*10cf0*/  LEA R168, P6, R132.reuse, c[0x0][0x1f8], 0x1 ;  /* 0x00007e0084a87a11 */ /* 0x040fe400078c08ff */
[----:B------:R-:W-:Y:S01]  /*10d00*/  IADD3.X R3, R235, UR6, RZ, P0, !PT ;  /* 0x00000006eb037c10 */ /* 0x000fe200087fe4ff */
[C---:B------:R-:W-:Y:S04]  /*10d10*/  HMMA.16816.F32 R8, R172.reuse, R178, R8 ;  /* 0x000000b2ac08723c */ /* 0x040fe80000001808 */
[----:B------:R-:W-:Y:S02]  /*10d20*/  LEA.HI.X R169, R132, c[0x0][0x1fc], R3, 0x1, P6 ;  /* 0x00007f0084a97a11 */ /* 0x000fe400030f0c03 */
[----:B------:R-:W-:Y:S01]  /*10d30*/  IADD3 R0, P5, R232, UR22, RZ ;  /* 0x00000016e8007c10 */ /* 0x000fe2000ffbe0ff */
[----:B------:R-:W-:Y:S01]  /*10d40*/  @UP3 UIMAD.WIDE.U32 UR22, UR17, UR4, URZ ;  /* 0x00000004111632a5 */ /* 0x000fe2000f8e003f */
[C---:B------:R-:W-:Y:S01]  /*10d50*/  HMMA.16816.F32 R12, R172.reuse, R180, R12 ;  /* 0x000000b4ac0c723c */ /* 0x040fe2000000180c */
[----:B------:R2:W-:Y:S01]  /*10d60*/  LDGSTS.E.BYPASS.LTC128B.128 [R231+0x5100], [R168.64], !P2 ;  /* 0x05100000a8e77fae */ /* 0x0005e2000d101d52 */
[----:B------:R-:W-:Y:S01]  /*10d70*/  PLOP3.LUT P6, PT, PT, PT, UP3, 0x80, 0x0 ;  /* 0x000000000000781c */ /* 0x000fe20003fcf038 */
[----:B------:R-:W-:Y:S01]  /*10d80*/  @UP3 USHF.L.U32 UR7, UR22, 0x6, URZ ;  /* 0x0000000616073899 */ /* 0x000fe2000800063f */
[C---:B------:R-:W-:Y:S02]  /*10d90*/  LEA R2, P0, R0.reuse, c[0x0][0x1f8], 0x1 ;  /* 0x00007e0000027a11 */ /* 0x040fe400078008ff */
[----:B------:R-:W-:Y:S01]  /*10da0*/  IADD3.X R135, R233, UR6, RZ, P5, !PT ;  /* 0x00000006e9877c10 */ /* 0x000fe2000affe4ff */
[----:B------:R-:W-:Y:S01]  /*10db0*/  @UP3 USHF.R.S32.HI UR6, URZ, 0x1f, UR17 ;  /* 0x0000001f3f063899 */ /* 0x000fe20008011411 */
[C---:B------:R-:W-:Y:S01]  /*10dc0*/  HMMA.16816.F32 R16, R172.reuse, R182, R16 ;  /* 0x000000b6ac10723c */ /* 0x040fe20000001810 */
[----:B------:R-:W-:Y:S02]  /*10dd0*/  PLOP3.LUT P5, PT, PT, PT, UP3, 0x80, 0x0 ;  /* 0x000000000000781c */ /* 0x000fe40003faf038 */
[----:B------:R-:W-:Y:S01]  /*10de0*/  @UP3 UIMAD UR6, UR6, UR4, URZ ;  /* 0x00000004060632a4 */ /* 0x000fe2000f8e023f */
[----:B------:R-:W-:Y:S02]  /*10df0*/  LEA.HI.X R3, R0, c[0x0][0x1fc], R135, 0x1, P0 ;  /* 0x00007f0000037a11 */ /* 0x000fe400000f0c87 */
[----:B------:R-:W-:Y:S01]  /*10e00*/  PLOP3.LUT P0, PT, PT, PT, UP3, 0x80, 0x0 ;  /* 0x000000000000781c */ /* 0x000fe20003f0f038 */
[----:B------:R-:W-:Y:S01]  /*10e10*/  @UP3 UIMAD UR6, UR17, UR5, UR6 ;  /* 0x00000005110632a4 */ /* 0x000fe2000f8e0206 */
[C---:B------:R-:W-:Y:S01]  /*10e20*/  HMMA.16816.F32 R20, R172.reuse, R184, R20 ;  /* 0x000000b8ac14723c */ /* 0x040fe20000001814 */
[----:B------:R3:W-:Y:S02]  /*10e30*/  LDGSTS.E.BYPASS.LTC128B.128 [R231+0x7100], [R2.64], !P1 ;  /* 0x0710000002e77fae */ /* 0x0007e4000c901d52 */
[----:B------:R-:W-:Y:S03]  /*10e40*/  @UP3 UIADD3 UR6, UR23, UR6, URZ ;  /* 0x0000000617063290 */ /* 0x000fe6000fffe03f */
[----:B----4-:R-:W-:Y:S01]  /*10e50*/  @P5 IADD3 R0, P5, R202, UR7, RZ ;  /* 0x00000007ca005c10 */ /* 0x010fe2000ffbe0ff */
[----:B-1----:R-:W-:Y:S01]  /*10e60*/  LDSM.16.M88.4 R192, [R210+0x8100] ;  /* 0x00810000d2c0783b */ /* 0x002fe20000000200 */
[C---:B------:R-:W-:Y:S01]  /*10e70*/  HMMA.16816.F32 R24, R172.reuse, R186, R24 ;  /* 0x000000baac18723c */ /* 0x040fe20000001818 */
[----:B------:R-:W-:Y:S03]  /*10e80*/  @UP3 USHF.L.U64.HI UR6, UR22, 0x6, UR6 ;  /* 0x0000000616063899 */ /* 0x000fe60008010206 */
[C---:B------:R-:W-:Y:S01]  /*10e90*/  @P6 LEA R196, P6, R0.reuse, c[0x0][0x1c8], 0x1 ;  /* 0x0000720000c46a11 */ /* 0x040fe200078c08ff */
[----:B--2---:R-:W1:Y:S03]  /*10ea0*/  LDSM.16.M88.4 R168, [R214+0x10100] ;  /* 0x01010000d6a8783b */ /* 0x004e660000000200 */
[C---:B------:R-:W-:Y:S03]  /*10eb0*/  HMMA.16816.F32 R28, R172.reuse, R188, R28 ;  /* 0x000000bcac1c723c */ /* 0x040fe6000000181c */
[----:B------:R-:W2:Y:S05]  /*10ec0*/  LDSM.16.M88.4 R176, [R210+0x8900] ;  /* 0x00890000d2b0783b */ /* 0x000eaa0000000200 */
[----:B------:R-:W-:Y:S01]  /*10ed0*/  HMMA.16816.F32 R32, R172, R190, R32 ;  /* 0x000000beac20723c */ /* 0x000fe20000001820 */
[----:B------:R-:W4:Y:S03]  /*10ee0*/  LDSM.16.M88.4 R180, [R210+0x9100] ;  /* 0x00910000d2b4783b */ /* 0x000f260000000200 */
[----:B---3--:R-:W-:Y:S02]  /*10ef0*/  @P0 IADD3.X R2, R201, UR6, RZ, P5, !PT ;  /* 0x00000006c9020c10 */ /* 0x008fe4000affe4ff */
[----:B------:R-:W-:Y:S01]  /*10f00*/  PLOP3.LUT P0, PT, PT, PT, UP3, 0x80, 0x0 ;  /* 0x000000000000781c */ /* 0x000fe20003f0f038 */
[----:B------:R-:W0:Y:S01]  /*10f10*/  LDGDEPBAR ;  /* 0x00000000000079af */ /* 0x000e220000000000 */
[----:B------:R-:W-:Y:S05]  /*10f20*/  PLOP3.LUT P5, PT, PT, PT, UP3, 0x80, 0x0 ;  /* 0x000000000000781c */ /* 0x000fea0003faf038 */
[----:B------:R-:W3:Y:S06]  /*10f30*/  LDSM.16.M88.4 R172, [R210+0x9900] ;  /* 0x00990000d2ac783b */ /* 0x000eec0000000200 */
[----:B------:R-:W-:Y:S01]  /*10f40*/  LDSM.16.M88.4 R184, [R213+0x10100] ;  /* 0x01010000d5b8783b */ /* 0x000fe20000000200 */
[----:B------:R-:W-:Y:S02]  /*10f50*/  @P0 LEA.HI.X R199, R0, c[0x0][0x1cc], R2, 0x1, P6 ;  /* 0x0000730000c70a11 */ /* 0x000fe400030f0c02 */
[----:B------:R-:W-:Y:S02]  /*10f60*/  @P5 IADD3 R0, P5, R252, UR7, RZ ;  /* 0x00000007fc005c10 */ /* 0x000fe4000ffbe0ff */
[----:B------:R-:W-:Y:S01]  /*10f70*/  PLOP3.LUT P6, PT, PT, PT, UP3, 0x80, 0x0 ;  /* 0x000000000000781c */ /* 0x000fe20003fcf038 */
[----:B------:R-:W3:Y:S01]  /*10f80*/  LDSM.16.M88.4 R188, [R209] ;  /* 0x00000000d1bc783b */ /* 0x000ee20000000200 */
[----:B------:R-:W-:Y:S01]  /*10f90*/  PLOP3.LUT P0, PT, PT, PT, UP3, 0x80, 0x0 ;  /* 0x000000000000781c */ /* 0x000fe20003f0f038 */
[C---:B-1----:R-:W-:Y:S08]  /*10fa0*/  HMMA.16816.F32 R4, R168.reuse, R192, R4 ;  /* 0x000000c0a804723c */ /* 0x042ff00000001804 */
[C---:B------:R-:W-:Y:S01]  /*10fb0*/  HMMA.16816.F32 R8, R168.reuse, R194, R8 ;  /* 0x000000c2a808723c */ /* 0x040fe20000001808 */
[----:B------:R-:W1:Y:S03]  /*10fc0*/  LDSM.16.M88.4 R192, [R209+0x800] ;  /* 0x00080000d1c0783b */ /* 0x000e660000000200 */
[----:B------:R-:W-:Y:S02]  /*10fd0*/  @P0 IADD3.X R2, R251, UR6, RZ, P5, !PT ;  /* 0x00000006fb020c10 */ /* 0x000fe4000affe4ff */
[----:B------:R-:W-:Y:S02]  /*10fe0*/  PLOP3.LUT P0, PT, PT, PT, UP3, 0x80, 0x0 ;  /* 0x000000000000781c */ /* 0x000fe40003f0f038 */
[C---:B--2---:R-:W-:Y:S01]  /*10ff0*/  HMMA.16816.F32 R12, R168.reuse, R176, R12 ;  /* 0x000000b0a80c723c */ /* 0x044fe2000000180c */
[----:B------:R-:W-:Y:S07]  /*11000*/  PLOP3.LUT P5, PT, PT, PT, UP3, 0x80, 0x0 ;  /* 0x000000000000781c */ /* 0x000fee0003faf038 */
[C---:B------:R-:W-:Y:S01]  /*11010*/  HMMA.16816.F32 R16, R168.reuse, R178, R16 ;  /* 0x000000b2a810723c */ /* 0x040fe20000001810 */
[----:B------:R-:W-:Y:S07]  /*11020*/  LDSM.16.M88.4 R176, [R211+0x14100] ;  /* 0x01410000d3b0783b */ /* 0x000fee0000000200 */
[C---:B----4-:R-:W-:Y:S08]  /*11030*/  HMMA.16816.F32 R20, R168.reuse, R180, R20 ;  /* 0x000000b4a814723c */ /* 0x050ff00000001814 */
[C---:B------:R-:W-:Y:S01]  /*11040*/  HMMA.16816.F32 R24, R168.reuse, R182, R24 ;  /* 0x000000b6a818723c */ /* 0x040fe20000001818 */
[----:B------:R-:W-:Y:S07]  /*11050*/  LDSM.16.M88.4 R180, [R204+0xa100] ;  /* 0x00a10000ccb4783b */ /* 0x000fee0000000200 */
[C---:B---3--:R-:W-:Y:S08]  /*11060*/  HMMA.16816.F32 R28, R168.reuse, R172, R28 ;  /* 0x000000aca81c723c */ /* 0x048ff0000000181c */
[----:B------:R-:W-:Y:S01]  /*11070*/  HMMA.16816.F32 R32, R168, R174, R32 ;  /* 0x000000aea820723c */ /* 0x000fe20000001820 */
[----:B------:R-:W2:Y:S06]  /*11080*/  LDSM.16.M88.4 R168, [R209+0x1000] ;  /* 0x00100000d1a8783b */ /* 0x000eac0000000200 */
[----:B------:R-:W3:Y:S01]  /*11090*/  LDSM.16.M88.4 R172, [R209+0x1800] ;  /* 0x00180000d1ac783b */ /* 0x000ee20000000200 */
[C---:B------:R-:W-:Y:S08]  /*110a0*/  HMMA.16816.F32 R4, R184.reuse, R188, R4 ;  /* 0x000000bcb804723c */ /* 0x040ff00000001804 */
[C---:B------:R-:W-:Y:S01]  /*110b0*/  HMMA.16816.F32 R8, R184.reuse, R190, R8 ;  /* 0x000000beb808723c */ /* 0x040fe20000001808 */
[----:B------:R-:W4:Y:S07]  /*110c0*/  LDSM.16.M88.4 R188, [R204+0xa900] ;  /* 0x00a90000ccbc783b */ /* 0x000f2e0000000200 */
[C---:B-1----:R-:W-:Y:S08]  /*110d0*/  HMMA.16816.F32 R12, R184.reuse, R192, R12 ;  /* 0x000000c0b80c723c */ /* 0x042ff0000000180c */
[C---:B------:R-:W-:Y:S01]  /*110e0*/  HMMA.16816.F32 R16, R184.reuse, R194, R16 ;  /* 0x000000c2b810723c */ /* 0x040fe20000001810 */
[----:B------:R-:W1:Y:S07]  /*110f0*/  LDSM.16.M88.4 R192, [R204+0xb100] ;  /* 0x00b10000ccc0783b */ /* 0x000e6e0000000200 */
[C---:B--2---:R-:W-:Y:S08]  /*11100*/  HMMA.16816.F32 R20, R184.reuse, R168, R20 ;  /* 0x000000a8b814723c */ /* 0x044ff00000001814 */
[C---:B------:R-:W-:Y:S01]  /*11110*/  HMMA.16816.F32 R24, R184.reuse, R170, R24 ;  /* 0x000000aab818723c */ /* 0x040fe20000001818 */
[----:B------:R-:W2:Y:S07]  /*11120*/  LDSM.16.M88.4 R168, [R204+0xb900] ;  /* 0x00b90000cca8783b */ /* 0x000eae0000000200 */
[C---:B---3--:R-:W-:Y:S08]  /*11130*/  HMMA.16816.F32 R28, R184.reuse, R172, R28 ;  /* 0x000000acb81c723c */ /* 0x048ff0000000181c */
[----:B------:R-:W-:Y:S01]  /*11140*/  HMMA.16816.F32 R32, R184, R174, R32 ;  /* 0x000000aeb820723c */ /* 0x000fe20000001820 */
[----:B------:R-:W-:Y:S06]  /*11150*/  LDSM.16.M88.4 R172, [R212+0x14100] ;  /* 0x01410000d4ac783b */ /* 0x000fec0000000200 */
[----:B------:R-:W-:Y:S01]  /*11160*/  LDSM.16.M88.4 R184, [R226] ;  /* 0x00000000e2b8783b */ /* 0x000fe20000000200 */
[C---:B------:R-:W-:Y:S08]  /*11170*/  HMMA.16816.F32 R4, R176.reuse, R180, R4 ;  /* 0x000000b4b004723c */ /* 0x040ff00000001804 */
[C---:B------:R-:W-:Y:S01]  /*11180*/  HMMA.16816.F32 R8, R176.reuse, R182, R8 ;  /* 0x000000b6b008723c */ /* 0x040fe20000001808 */
[----:B------:R-:W3:Y:S07]  /*11190*/  LDSM.16.M88.4 R180, [R227] ;  /* 0x00000000e3b4783b */ /* 0x000eee0000000200 */
[C---:B----4-:R-:W-:Y:S08]  /*111a0*/  HMMA.16816.F32 R12, R176.reuse, R188, R12 ;  /* 0x000000bcb00c723c */ /* 0x050ff0000000180c */
[C---:B------:R-:W-:Y:S01]  /*111b0*/  HMMA.16816.F32 R16, R176.reuse, R190, R16 ;  /* 0x000000beb010723c */ /* 0x040fe20000001810 */
[----:B------:R-:W4:Y:S07]  /*111c0*/  LDSM.16.M88.4 R188, [R225] ;  /* 0x00000000e1bc783b */ /* 0x000f2e0000000200 */
[C---:B-1----:R-:W-:Y:S08]  /*111d0*/  HMMA.16816.F32 R20, R176.reuse, R192, R20 ;  /* 0x000000c0b014723c */ /* 0x042ff00000001814 */
[C---:B------:R-:W-:Y:S01]  /*111e0*/  HMMA.16816.F32 R24, R176.reuse, R194, R24 ;  /* 0x000000c2b018723c */ /* 0x040fe20000001818 */
[----:B------:R-:W1:Y:S07]  /*111f0*/  LDSM.16.M88.4 R192, [R224] ;  /* 0x00000000e0c0783b */ /* 0x000e6e0000000200 */
[C---:B--2---:R-:W-:Y:S08]  /*11200*/  HMMA.16816.F32 R28, R176.reuse, R168, R28 ;  /* 0x000000a8b01c723c */ /* 0x044ff0000000181c */
[----:B------:R-:W-:Y:S01]  /*11210*/  HMMA.16816.F32 R32, R176, R170, R32 ;  /* 0x000000aab020723c */ /* 0x000fe20000001820 */
[----:B------:R-:W-:Y:S06]  /*11220*/  LDSM.16.M88.4 R168, [R214+0x14100] ;  /* 0x01410000d6a8783b */ /* 0x000fec0000000200 */
[----:B------:R-:W2:Y:S01]  /*11230*/  LDSM.16.M88.4 R176, [R210+0xa100] ;  /* 0x00a10000d2b0783b */ /* 0x000ea20000000200 */
[C---:B---3--:R-:W-:Y:S08]  /*11240*/  HMMA.16816.F32 R4, R172.reuse, R180, R4 ;  /* 0x000000b4ac04723c */ /* 0x048ff00000001804 */
[C---:B------:R-:W-:Y:S01]  /*11250*/  HMMA.16816.F32 R8, R172.reuse, R182, R8 ;  /* 0x000000b6ac08723c */ /* 0x040fe20000001808 */
[----:B------:R-:W3:Y:S07]  /*11260*/  LDSM.16.M88.4 R180, [R210+0xa900] ;  /* 0x00a90000d2b4783b */ /* 0x000eee0000000200 */
[C---:B------:R-:W-:Y:S08]  /*11270*/  HMMA.16816.F32 R12, R172.reuse, R184, R12 ;  /* 0x000000b8ac0c723c */ /* 0x040ff0000000180c */
[C---:B------:R-:W-:Y:S01]  /*11280*/  HMMA.16816.F32 R16, R172.reuse, R186, R16 ;  /* 0x000000baac10723c */ /* 0x040fe20000001810 */
[----:B------:R-:W3:Y:S07]  /*11290*/  LDSM.16.M88.4 R184, [R210+0xb100] ;  /* 0x00b10000d2b8783b */ /* 0x000eee0000000200 */
[C---:B----4-:R-:W-:Y:S08]  /*112a0*/  HMMA.16816.F32 R20, R172.reuse, R188, R20 ;  /* 0x000000bcac14723c */ /* 0x050ff00000001814 */
[C---:B------:R-:W-:Y:S01]  /*112b0*/  HMMA.16816.F32 R24, R172.reuse, R190, R24 ;  /* 0x000000beac18723c */ /* 0x040fe20000001818 */
[----:B------:R-:W4:Y:S07]  /*112c0*/  LDSM.16.M88.4 R188, [R210+0xb900] ;  /* 0x00b90000d2bc783b */ /* 0x000f2e0000000200 */
[C---:B-1----:R-:W-:Y:S08]  /*112d0*/  HMMA.16816.F32 R28, R172.reuse, R192, R28 ;  /* 0x000000c0ac1c723c */ /* 0x042ff0000000181c */
[----:B------:R-:W-:Y:S01]  /*112e0*/  HMMA.16816.F32 R32, R172, R194, R32 ;  /* 0x000000c2ac20723c */ /* 0x000fe20000001820 */
[----:B------:R-:W-:Y:S06]  /*112f0*/  LDSM.16.M88.4 R172, [R213+0x14100] ;  /* 0x01410000d5ac783b */ /* 0x000fec0000000200 */
[----:B------:R-:W1:Y:S01]  /*11300*/  LDSM.16.M88.4 R192, [R209+0x2000] ;  /* 0x00200000d1c0783b */ /* 0x000e620000000200 */
[C---:B--2---:R-:W-:Y:S08]  /*11310*/  HMMA.16816.F32 R4, R168.reuse, R176, R4 ;  /* 0x000000b0a804723c */ /* 0x044ff00000001804 */
[C---:B------:R-:W-:Y:S01]  /*11320*/  HMMA.16816.F32 R8, R168.reuse, R178, R8 ;  /* 0x000000b2a808723c */ /* 0x040fe20000001808 */
[----:B------:R-:W2:Y:S07]  /*11330*/  LDSM.16.M88.4 R176, [R209+0x2800] ;  /* 0x00280000d1b0783b */ /* 0x000eae0000000200 */
[C---:B---3--:R-:W-:Y:S08]  /*11340*/  HMMA.16816.F32 R12, R168.reuse, R180, R12 ;  /* 0x000000b4a80c723c */ /* 0x048ff0000000180c */
[C---:B------:R-:W-:Y:S01]  /*11350*/  HMMA.16816.F32 R16, R168.reuse, R182, R16 ;  /* 0x000000b6a810723c */ /* 0x040fe20000001810 */
[----:B------:R-:W3:Y:S07]  /*11360*/  LDSM.16.M88.4 R180, [R209+0x3000] ;  /* 0x00300000d1b4783b */ /* 0x000eee0000000200 */
[C---:B------:R-:W-:Y:S08]  /*11370*/  HMMA.16816.F32 R20, R168.reuse, R184, R20 ;  /* 0x000000b8a814723c */ /* 0x040ff00000001814 */
[C---:B------:R-:W-:Y:S01]  /*11380*/  HMMA.16816.F32 R24, R168.reuse, R186, R24 ;  /* 0x000000baa818723c */ /* 0x040fe20000001818 */
[----:B------:R-:W-:Y:S07]  /*11390*/  LDSM.16.M88.4 R184, [R211+0x18100] ;  /* 0x01810000d3b8783b */ /* 0x000fee0000000200 */
[C---:B----4-:R-:W-:Y:S08]  /*113a0*/  HMMA.16816.F32 R28, R168.reuse, R188, R28 ;  /* 0x000000bca81c723c */ /* 0x050ff0000000181c */
[----:B------:R-:W-:Y:S01]  /*113b0*/  HMMA.16816.F32 R32, R168, R190, R32 ;  /* 0x000000bea820723c */ /* 0x000fe20000001820 */
[----:B------:R-:W4:Y:S06]  /*113c0*/  LDSM.16.M88.4 R168, [R209+0x3800] ;  /* 0x00380000d1a8783b */ /* 0x000f2c0000000200 */
[----:B------:R-:W4:Y:S01]  /*113d0*/  LDSM.16.M88.4 R188, [R204+0xc100] ;  /* 0x00c10000ccbc783b */ /* 0x000f220000000200 */
[C---:B-1----:R-:W-:Y:S08]  /*113e0*/  HMMA.16816.F32 R4, R172.reuse, R192, R4 ;  /* 0x000000c0ac04723c */ /* 0x042ff00000001804 */
[C---:B------:R-:W-:Y:S01]  /*113f0*/  HMMA.16816.F32 R8, R172.reuse, R194, R8 ;  /* 0x000000c2ac08723c */ /* 0x040fe20000001808 */
[----:B------:R-:W1:Y:S07]  /*11400*/  LDSM.16.M88.4 R192, [R204+0xc900] ;  /* 0x00c90000ccc0783b */ /* 0x000e6e0000000200 */
[C---:B--2---:R-:W-:Y:S08]  /*11410*/  HMMA.16816.F32 R12, R172.reuse, R176, R12 ;  /* 0x000000b0ac0c723c */ /* 0x044ff0000000180c */
[C---:B------:R-:W-:Y:S01]  /*11420*/  HMMA.16816.F32 R16, R172.reuse, R178, R16 ;  /* 0x000000b2ac10723c */ /* 0x040fe20000001810 */
[----:B------:R-:W-:Y:S07]  /*11430*/  LDSM.16.M88.4 R176, [R212+0x18100] ;  /* 0x01810000d4b0783b */ /* 0x000fee0000000200 */
[C---:B---3--:R-:W-:Y:S08]  /*11440*/  HMMA.16816.F32 R20, R172.reuse, R180, R20 ;  /* 0x000000b4ac14723c */ /* 0x048ff00000001814 */
[C---:B------:R-:W-:Y:S01]  /*11450*/  HMMA.16816.F32 R24, R172.reuse, R182, R24 ;  /* 0x000000b6ac18723c */ /* 0x040fe20000001818 */
[----:B------:R-:W-:Y:S07]  /*11460*/  LDSM.16.M88.4 R180, [R223] ;  /* 0x00000000dfb4783b */ /* 0x000fee0000000200 */
[C---:B----4-:R-:W-:Y:S08]  /*11470*/  HMMA.16816.F32 R28, R172.reuse, R168, R28 ;  /* 0x000000a8ac1c723c */ /* 0x050ff0000000181c */
[----:B------:R-:W-:Y:S01]  /*11480*/  HMMA.16816.F32 R32, R172, R170, R32 ;  /* 0x000000aaac20723c */ /* 0x000fe20000001820 */
[----:B------:R-:W2:Y:S06]  /*11490*/  LDSM.16.M88.4 R168, [R204+0xd100] ;  /* 0x00d10000cca8783b */ /* 0x000eac0000000200 */
[----:B------:R-:W3:Y:S01]  /*114a0*/  LDSM.16.M88.4 R172, [R204+0xd900] ;  /* 0x00d90000ccac783b */ /* 0x000ee20000000200 */
[C---:B------:R-:W-:Y:S08]  /*114b0*/  HMMA.16816.F32 R4, R184.reuse, R188, R4 ;  /* 0x000000bcb804723c */ /* 0x040ff00000001804 */
[C---:B------:R-:W-:Y:S01]  /*114c0*/  HMMA.16816.F32 R8, R184.reuse, R190, R8 ;  /* 0x000000beb808723c */ /* 0x040fe20000001808 */
[----:B------:R-:W4:Y:S07]  /*114d0*/  LDSM.16.M88.4 R188, [R222] ;  /* 0x00000000debc783b */ /* 0x000f2e0000000200 */
[C---:B-1----:R-:W-:Y:S08]  /*114e0*/  HMMA.16816.F32 R12, R184.reuse, R192, R12 ;  /* 0x000000c0b80c723c */ /* 0x042ff0000000180c */
[C---:B------:R-:W-:Y:S01]  /*114f0*/  HMMA.16816.F32 R16, R184.reuse, R194, R16 ;  /* 0x000000c2b810723c */ /* 0x040fe20000001810 */
[----:B------:R-:W1:Y:S07]  /*11500*/  LDSM.16.M88.4 R192, [R221] ;  /* 0x00000000ddc0783b */ /* 0x000e6e0000000200 */
[C---:B--2---:R-:W-:Y:S08]  /*11510*/  HMMA.16816.F32 R20, R184.reuse, R168, R20 ;  /* 0x000000a8b814723c */ /* 0x044ff00000001814 */
[C---:B------:R-:W-:Y:S01]  /*11520*/  HMMA.16816.F32 R24, R184.reuse, R170, R24 ;  /* 0x000000aab818723c */ /* 0x040fe20000001818 */
[----:B------:R-:W2:Y:S07]  /*11530*/  LDSM.16.M88.4 R168, [R220] ;  /* 0x00000000dca8783b */ /* 0x000eae0000000200 */
[C---:B---3--:R-:W-:Y:S08]  /*11540*/  HMMA.16816.F32 R28, R184.reuse, R172, R28 ;  /* 0x000000acb81c723c */ /* 0x048ff0000000181c */
[----:B------:R-:W-:Y:S01]  /*11550*/  HMMA.16816.F32 R32, R184, R174, R32 ;  /* 0x000000aeb820723c */ /* 0x000fe20000001820 */
[----:B------:R-:W-:Y:S06]  /*11560*/  LDSM.16.M88.4 R172, [R214+0x18100] ;  /* 0x01810000d6ac783b */ /* 0x000fec0000000200 */
[----:B------:R-:W-:Y:S01]  /*11570*/  LDSM.16.M88.4 R184, [R210+0xc900] ;  /* 0x00c90000d2b8783b */ /* 0x000fe20000000200 */
[C---:B------:R-:W-:Y:S08]  /*11580*/  HMMA.16816.F32 R4, R176.reuse, R180, R4 ;  /* 0x000000b4b004723c */ /* 0x040ff00000001804 */
[C---:B------:R-:W-:Y:S01]  /*11590*/  HMMA.16816.F32 R8, R176.reuse, R182, R8 ;  /* 0x000000b6b008723c */ /* 0x040fe20000001808 */
[----:B------:R-:W3:Y:S07]  /*115a0*/  LDSM.16.M88.4 R180, [R210+0xc100] ;  /* 0x00c10000d2b4783b */ /* 0x000eee0000000200 */
[C---:B----4-:R-:W-:Y:S08]  /*115b0*/  HMMA.16816.F32 R12, R176.reuse, R188, R12 ;  /* 0x000000bcb00c723c */ /* 0x050ff0000000180c */
[C---:B------:R-:W-:Y:S01]  /*115c0*/  HMMA.16816.F32 R16, R176.reuse, R190, R16 ;  /* 0x000000beb010723c */ /* 0x040fe20000001810 */
[----:B------:R-:W4:Y:S07]  /*115d0*/  LDSM.16.M88.4 R188, [R210+0xd100] ;  /* 0x00d10000d2bc783b */ /* 0x000f2e0000000200 */
[C---:B-1----:R-:W-:Y:S08]  /*115e0*/  HMMA.16816.F32 R20, R176.reuse, R192, R20 ;  /* 0x000000c0b014723c */ /* 0x042ff00000001814 */
[C---:B------:R-:W-:Y:S01]  /*115f0*/  HMMA.16816.F32 R24, R176.reuse, R194, R24 ;  /* 0x000000c2b018723c */ /* 0x040fe20000001818 */
[----:B------:R-:W1:Y:S07]  /*11600*/  LDSM.16.M88.4 R192, [R210+0xd900] ;  /* 0x00d90000d2c0783b */ /* 0x000e6e0000000200 */
        /* <DEDUP_REMOVED lines=29> */
[----:B------:R-:W4:Y:S01]  /*117e0*/  LDSM.16.M88.4 R188, [R219] ;  /* 0x00000000dbbc783b */ /* 0x000f220000000200 */
[C---:B-1----:R-:W-:Y:S08]  /*117f0*/  HMMA.16816.F32 R4, R172.reuse, R192, R4 ;  /* 0x000000c0ac04723c */ /* 0x042ff00000001804 */
[C---:B------:R-:W-:Y:S01]  /*11800*/  HMMA.16816.F32 R8, R172.reuse, R194, R8 ;  /* 0x000000c2ac08723c */ /* 0x040fe20000001808 */
[----:B------:R-:W1:Y:S07]  /*11810*/  LDSM.16.M88.4 R192, [R218] ;  /* 0x00000000dac0783b */ /* 0x000e6e0000000200 */
[C---:B--2---:R-:W-:Y:S08]  /*11820*/  HMMA.16816.F32 R12, R172.reuse, R176, R12 ;  /* 0x000000b0ac0c723c */ /* 0x044ff0000000180c */
[C---:B------:R-:W-:Y:S01]  /*11830*/  HMMA.16816.F32 R16, R172.reuse, R178, R16 ;  /* 0x000000b2ac10723c */ /* 0x040fe20000001810 */
[----:B------:R-:W2:Y:S07]  /*11840*/  LDSM.16.M88.4 R176, [R217] ;  /* 0x00000000d9b0783b */ /* 0x000eae0000000200 */
[C---:B---3--:R-:W-:Y:S08]  /*11850*/  HMMA.16816.F32 R20, R172.reuse, R180, R20 ;  /* 0x000000b4ac14723c */ /* 0x048ff00000001814 */
[C---:B------:R-:W-:Y:S01]  /*11860*/  HMMA.16816.F32 R24, R172.reuse, R182, R24 ;  /* 0x000000b6ac18723c */ /* 0x040fe20000001818 */
[----:B------:R-:W-:Y:S07]  /*11870*/  LDSM.16.M88.4 R180, [R210+0xe100] ;  /* 0x00e10000d2b4783b */ /* 0x000fee0000000200 */
[C---:B----4-:R-:W-:Y:S08]  /*11880*/  HMMA.16816.F32 R28, R172.reuse, R168, R28 ;  /* 0x000000a8ac1c723c */ /* 0x050ff0000000181c */
[----:B------:R-:W-:Y:S01]  /*11890*/  HMMA.16816.F32 R32, R172, R170, R32 ;  /* 0x000000aaac20723c */ /* 0x000fe20000001820 */
[----:B------:R-:W3:Y:S06]  /*118a0*/  LDSM.16.M88.4 R168, [R216] ;  /* 0x00000000d8a8783b */ /* 0x000eec0000000200 */
[----:B------:R-:W4:Y:S01]  /*118b0*/  LDSM.16.M88.4 R172, [R214+0x1c100] ;  /* 0x01c10000d6ac783b */ /* 0x000f220000000200 */
[C---:B------:R-:W-:Y:S08]  /*118c0*/  HMMA.16816.F32 R4, R184.reuse, R188, R4 ;  /* 0x000000bcb804723c */ /* 0x040ff00000001804 */
[C---:B------:R-:W-:Y:S01]  /*118d0*/  HMMA.16816.F32 R8, R184.reuse, R190, R8 ;  /* 0x000000beb808723c */ /* 0x040fe20000001808 */
[----:B------:R-:W4:Y:S07]  /*118e0*/  LDSM.16.M88.4 R188, [R210+0xe900] ;  /* 0x00e90000d2bc783b */ /* 0x000f2e0000000200 */
[C---:B-1----:R-:W-:Y:S08]  /*118f0*/  HMMA.16816.F32 R12, R184.reuse, R192, R12 ;  /* 0x000000c0b80c723c */ /* 0x042ff0000000180c */
[C---:B------:R-:W-:Y:S01]  /*11900*/  HMMA.16816.F32 R16, R184.reuse, R194, R16 ;  /* 0x000000c2b810723c */ /* 0x040fe20000001810 */
[----:B------:R-:W-:Y:S07]  /*11910*/  LDSM.16.M88.4 R192, [R209+0x6000] ;  /* 0x00600000d1c0783b */ /* 0x000fee0000000200 */
[C---:B--2---:R-:W-:Y:S08]  /*11920*/  HMMA.16816.F32 R20, R184.reuse, R176, R20 ;  /* 0x000000b0b814723c */ /* 0x044ff00000001814 */
[C---:B------:R-:W-:Y:S01]  /*11930*/  HMMA.16816.F32 R24, R184.reuse, R178, R24 ;  /* 0x000000b2b818723c */ /* 0x040fe20000001818 */
[----:B------:R-:W1:Y:S07]  /*11940*/  LDSM.16.M88.4 R176, [R210+0xf100] ;  /* 0x00f10000d2b0783b */ /* 0x000e6e0000000200 */
[C---:B---3--:R-:W-:Y:S08]  /*11950*/  HMMA.16816.F32 R28, R184.reuse, R168, R28 ;  /* 0x000000a8b81c723c */ /* 0x048ff0000000181c */
[----:B------:R-:W-:Y:S01]  /*11960*/  HMMA.16816.F32 R32, R184, R170, R32 ;  /* 0x000000aab820723c */ /* 0x000fe20000001820 */
[----:B------:R-:W2:Y:S06]  /*11970*/  LDSM.16.M88.4 R168, [R210+0xf900] ;  /* 0x00f90000d2a8783b */ /* 0x000eac0000000200 */
[----:B------:R-:W3:Y:S01]  /*11980*/  LDSM.16.M88.4 R184, [R213+0x1c100] ;  /* 0x01c10000d5b8783b */ /* 0x000ee20000000200 */
[C---:B----4-:R-:W-:Y:S08]  /*11990*/  HMMA.16816.F32 R4, R172.reuse, R180, R4 ;  /* 0x000000b4ac04723c */ /* 0x050ff00000001804 */
[C---:B------:R-:W-:Y:S07]  /*119a0*/  HMMA.16816.F32 R8, R172.reuse, R182, R8 ;  /* 0x000000b6ac08723c */ /* 0x040fee0000001808 */
[C---:B------:R-:W-:Y:S01]  /*119b0*/  @P6 LEA R182, P6, R0.reuse, c[0x0][0x1c8], 0x1 ;  /* 0x0000720000b66a11 */ /* 0x040fe200078c08ff */
[C---:B------:R-:W-:Y:S08]  /*119c0*/  HMMA.16816.F32 R12, R172.reuse, R188, R12 ;  /* 0x000000bcac0c723c */ /* 0x040ff0000000180c */
[C---:B------:R-:W-:Y:S04]  /*119d0*/  HMMA.16816.F32 R16, R172.reuse, R190, R16 ;  /* 0x000000beac10723c */ /* 0x040fe80000001810 */
[----:B------:R-:W-:Y:S02]  /*119e0*/  @P0 LEA.HI.X R197, R0, c[0x0][0x1cc], R2, 0x1, P6 ;  /* 0x0000730000c50a11 */ /* 0x000fe400030f0c02 */
[----:B------:R-:W-:Y:S02]  /*119f0*/  @P5 IADD3 R0, P5, R248, UR7, RZ ;  /* 0x00000007f8005c10 */ /* 0x000fe4000ffbe0ff */
[C---:B-1----:R-:W-:Y:S01]  /*11a00*/  HMMA.16816.F32 R20, R172.reuse, R176, R20 ;  /* 0x000000b0ac14723c */ /* 0x042fe20000001814 */
[----:B------:R-:W-:Y:S02]  /*11a10*/  PLOP3.LUT P6, PT, PT, PT, UP3, 0x80, 0x0 ;  /* 0x000000000000781c */ /* 0x000fe40003fcf038 */
[----:B------:R-:W-:Y:S05]  /*11a20*/  PLOP3.LUT P0, PT, PT, PT, UP3, 0x80, 0x0 ;  /* 0x000000000000781c */ /* 0x000fea0003f0f038 */
[C---:B------:R-:W-:Y:S08]  /*11a30*/  HMMA.16816.F32 R24, R172.reuse, R178, R24 ;  /* 0x000000b2ac18723c */ /* 0x040ff00000001818 */
[C---:B--2---:R-:W-:Y:S04]  /*11a40*/  HMMA.16816.F32 R28, R172.reuse, R168, R28 ;  /* 0x000000a8ac1c723c */ /* 0x044fe8000000181c */
[----:B------:R-:W-:Y:S02]  /*11a50*/  @P0 IADD3.X R2, R247, UR6, RZ, P5, !PT ;  /* 0x00000006f7020c10 */ /* 0x000fe4000affe4ff */
[----:B------:R-:W-:Y:S02]  /*11a60*/  PLOP3.LUT P0, PT, PT, PT, UP3, 0x80, 0x0 ;  /* 0x000000000000781c */ /* 0x000fe40003f0f038 */
[----:B------:R-:W-:Y:S01]  /*11a70*/  HMMA.16816.F32 R32, R172, R170, R32 ;  /* 0x000000aaac20723c */ /* 0x000fe20000001820 */
[----:B------:R-:W1:Y:S01]  /*11a80*/  LDSM.16.M88.4 R168, [R209+0x6800] ;  /* 0x00680000d1a8783b */ /* 0x000e620000000200 */
[----:B------:R-:W-:Y:S05]  /*11a90*/  PLOP3.LUT P5, PT, PT, PT, UP3, 0x80, 0x0 ;  /* 0x000000000000781c */ /* 0x000fea0003faf038 */
[C---:B------:R-:W-:Y:S01]  /*11aa0*/  @P6 LEA R172, P6, R0.reuse, c[0x0][0x1c8], 0x1 ;  /* 0x0000720000ac6a11 */ /* 0x040fe200078c08ff */
[C---:B---3--:R-:W-:Y:S08]  /*11ab0*/  HMMA.16816.F32 R4, R184.reuse, R192, R4 ;  /* 0x000000c0b804723c */ /* 0x048ff00000001804 */
[C---:B------:R-:W-:Y:S01]  /*11ac0*/  HMMA.16816.F32 R8, R184.reuse, R194, R8 ;  /* 0x000000c2b808723c */ /* 0x040fe20000001808 */
[----:B------:R-:W2:Y:S03]  /*11ad0*/  LDL R194, [R1+0x2c] ;  /* 0x00002c0001c27983 */ /* 0x000ea60000100800 */
[----:B------:R-:W-:Y:S02]  /*11ae0*/  @P0 LEA.HI.X R198, R0, c[0x0][0x1cc], R2, 0x1, P6 ;  /* 0x0000730000c60a11 */ /* 0x000fe400030f0c02 */
[----:B------:R-:W-:Y:S01]  /*11af0*/  @P5 IADD3 R0, P5, R246, UR7, RZ ;  /* 0x00000007f6005c10 */ /* 0x000fe2000ffbe0ff */
[----:B------:R-:W-:Y:S01]  /*11b00*/  @UP3 UIADD3 UR7, UP0, UR13, UR7, URZ ;  /* 0x000000070d073290 */ /* 0x000fe2000ff1e03f */
[----:B------:R-:W-:Y:S02]  /*11b10*/  PLOP3.LUT P6, PT, PT, PT, UP3, 0x80, 0x0 ;  /* 0x000000000000781c */ /* 0x000fe40003fcf038 */
[----:B------:R-:W-:Y:S06]  /*11b20*/  PLOP3.LUT P0, PT, PT, PT, UP3, 0x80, 0x0 ;  /* 0x000000000000781c */ /* 0x000fec0003f0f038 */
[----:B------:R-:W-:Y:S02]  /*11b30*/  FMUL.FTZ R4, R4, c[0x0][0x320] ;  /* 0x0000c80004047a20 */ /* 0x000fe40000410000 */
[----:B------:R-:W-:Y:S02]  /*11b40*/  FMUL.FTZ R5, R5, c[0x0][0x320] ;  /* 0x0000c80005057a20 */ /* 0x000fe40000410000 */
[----:B------:R-:W3:Y:S01]  /*11b50*/  MUFU.TANH R183, R4 ;  /* 0x0000000400b77308 */ /* 0x000ee20000002400 */
[----:B------:R-:W-:Y:S01]  /*11b60*/  FMUL.FTZ R6, R6, c[0x0][0x320] ;  /* 0x0000c80006067a20 */ /* 0x000fe20000410000 */
[----:B------:R-:W-:Y:S01]  /*11b70*/  @P6 LEA R135, P6, R0, c[0x0][0x1c8], 0x1 ;  /* 0x0000720000876a11 */ /* 0x000fe200078c08ff */
[----:B------:R-:W-:Y:S01]  /*11b80*/  FMUL.FTZ R7, R7, c[0x0][0x320] ;  /* 0x0000c80007077a20 */ /* 0x000fe20000410000 */
[----:B------:R-:W-:Y:S01]  /*11b90*/  @P0 IADD3.X R2, R245, UR6, RZ, P5, !PT ;  /* 0x00000006f5020c10 */ /* 0x000fe2000affe4ff */
[----:B------:R-:W-:Y:S01]  /*11ba0*/  FMUL.FTZ R8, R8, c[0x0][0x320] ;  /* 0x0000c80008087a20 */ /* 0x000fe20000410000 */
[C---:B-1----:R-:W-:Y:S01]  /*11bb0*/  HMMA.16816.F32 R12, R184.reuse, R168, R12 ;  /* 0x000000a8b80c723c */ /* 0x042fe2000000180c */
[----:B------:R-:W-:Y:S01]  /*11bc0*/  PLOP3.LUT P0, PT, PT, PT, UP3, 0x80, 0x0 ;  /* 0x000000000000781c */ /* 0x000fe20003f0f038 */
[----:B------:R-:W-:Y:S01]  /*11bd0*/  @UP3 UIADD3.X UR6, UR12, UR6, URZ, UP0, !UPT ;  /* 0x000000060c063290 */ /* 0x000fe200087fe43f */
[----:B------:R-:W-:Y:S01]  /*11be0*/  FMUL.FTZ R9, R9, c[0x0][0x320] ;  /* 0x0000c80009097a20 */ /* 0x000fe20000410000 */
[----:B------:R-:W1:Y:S01]  /*11bf0*/  MUFU.TANH R180, R5 ;  /* 0x0000000500b47308 */ /* 0x000e620000002400 */
[----:B------:R-:W-:Y:S01]  /*11c00*/  FMUL.FTZ R10, R10, c[0x0][0x320] ;  /* 0x0000c8000a0a7a20 */ /* 0x000fe20000410000 */
[----:B------:R-:W-:Y:S01]  /*11c10*/  PLOP3.LUT P5, PT, PT, PT, UP3, 0x80, 0x0 ;  /* 0x000000000000781c */ /* 0x000fe20003faf038 */
[----:B------:R-:W-:Y:S01]  /*11c20*/  FMUL.FTZ R11, R11, c[0x0][0x320] ;  /* 0x0000c8000b0b7a20 */ /* 0x000fe20000410000 */
[C---:B------:R-:W-:Y:S06]  /*11c30*/  HMMA.16816.F32 R16, R184.reuse, R170, R16 ;  /* 0x000000aab810723c */ /* 0x040fec0000001810 */
[----:B------:R-:W4:Y:S01]  /*11c40*/  MUFU.TANH R190, R6 ;  /* 0x0000000600be7308 */ /* 0x000f220000002400 */
[----:B------:R-:W-:Y:S02]  /*11c50*/  @P0 LEA.HI.X R193, R0, c[0x0][0x1cc], R2, 0x1, P6 ;  /* 0x0000730000c10a11 */ /* 0x000fe400030f0c02 */
[----:B------:R-:W-:Y:S02]  /*11c60*/  PLOP3.LUT P0, PT, PT, PT, UP3, 0x80, 0x0 ;  /* 0x000000000000781c */ /* 0x000fe40003f0f038 */
[----:B------:R-:W-:Y:S02]  /*11c70*/  PLOP3.LUT P6, PT, PT, PT, UP3, 0x80, 0x0 ;  /* 0x000000000000781c */ /* 0x000fe40003fcf038 */
[----:B------:R-:W-:Y:S03]  /*11c80*/  @P5 IADD3 R0, P5, R202, UR7, RZ ;  /* 0x00000007ca005c10 */ /* 0x000fe6000ffbe0ff */
[----:B------:R1:W1:Y:S01]  /*11c90*/  MUFU.TANH R191, R7 ;  /* 0x0000000700bf7308 */ /* 0x0002620000002400 */
[----:B------:R-:W-:Y:S02]  /*11ca0*/  FMUL.FTZ R12, R12, c[0x0][0x320] ;  /* 0x0000c8000c0c7a20 */ /* 0x000fe40000410000 */
[----:B------:R-:W-:Y:S02]  /*11cb0*/  FMUL.FTZ R13, R13, c[0x0][0x320] ;  /* 0x0000c8000d0d7a20 */ /* 0x000fe40000410000 */
[----:B------:R-:W-:Y:S02]  /*11cc0*/  FMUL.FTZ R14, R14, c[0x0][0x320] ;  /* 0x0000c8000e0e7a20 */ /* 0x000fe40000410000 */
[----:B------:R-:W-:Y:S01]  /*11cd0*/  FMUL.FTZ R15, R15, c[0x0][0x320] ;  /* 0x0000c8000f0f7a20 */ /* 0x000fe20000410000 */
[----:B------:R-:W-:Y:S01]  /*11ce0*/  @P6 LEA R132, P6, R0, c[0x0][0x1c8], 0x1 ;  /* 0x0000720000846a11 */ /* 0x000fe200078c08ff */
[----:B------:R-:W-:Y:S01]  /*11cf0*/  FMUL.FTZ R17, R17, c[0x0][0x320] ;  /* 0x0000c80011117a20 */ /* 0x000fe20000410000 */
[----:B------:R-:W2:Y:S01]  /*11d00*/  MUFU.TANH R178, R8 ;  /* 0x0000000800b27308 */ /* 0x000ea20000002400 */
[----:B------:R-:W-:Y:S01]  /*11d10*/  @P0 IADD3.X R2, R201, UR6, RZ, P5, !PT ;  /* 0x00000006c9020c10 */ /* 0x000fe2000affe4ff */
[----:B------:R-:W-:Y:S01]  /*11d20*/  FMUL.FTZ R16, R16, c[0x0][0x320] ;  /* 0x0000c80010107a20 */ /* 0x000fe20000410000 */
[----:B------:R-:W-:Y:S01]  /*11d30*/  PLOP3.LUT P0, PT, PT, PT, UP3, 0x80, 0x0 ;  /* 0x000000000000781c */ /* 0x000fe20003f0f038 */
[----:B------:R-:W-:Y:S01]  /*11d40*/  FMUL.FTZ R18, R18, c[0x0][0x320] ;  /* 0x0000c80012127a20 */ /* 0x000fe20000410000 */
[----:B------:R-:W-:Y:S01]  /*11d50*/  PLOP3.LUT P5, PT, PT, PT, UP3, 0x80, 0x0 ;  /* 0x000000000000781c */ /* 0x000fe20003faf038 */
[----:B------:R-:W-:Y:S04]  /*11d60*/  FMUL.FTZ R19, R19, c[0x0][0x320] ;  /* 0x0000c80013137a20 */ /* 0x000fe80000410000 */
[----:B------:R-:W2:Y:S01]  /*11d70*/  MUFU.TANH R168, R17 ;  /* 0x0000001100a87308 */ /* 0x000ea20000002400 */
[----:B-1----:R-:W1:Y:S05]  /*11d80*/  LDSM.16.M88.4 R4, [R209+0x7000] ;  /* 0x00700000d104783b */ /* 0x002e6a0000000200 */
[----:B------:R-:W-:Y:S02]  /*11d90*/  @P0 LEA.HI.X R192, R0, c[0x0][0x1cc], R2, 0x1, P6 ;  /* 0x0000730000c00a11 */ /* 0x000fe400030f0c02 */
[----:B------:R-:W-:Y:S02]  /*11da0*/  @P5 IADD3 R0, P5, R252, UR7, RZ ;  /* 0x00000007fc005c10 */ /* 0x000fe4000ffbe0ff */
[----:B------:R-:W1:Y:S01]  /*11db0*/  MUFU.TANH R175, R9 ;  /* 0x0000000900af7308 */ /* 0x000e620000002400 */
[----:B------:R-:W-:Y:S02]  /*11dc0*/  PLOP3.LUT P6, PT, PT, PT, UP3, 0x80, 0x0 ;  /* 0x000000000000781c */ /* 0x000fe40003fcf038 */
[----:B------:R-:W-:Y:S07]  /*11dd0*/  PLOP3.LUT P0, PT, PT, PT, UP3, 0x80, 0x0 ;  /* 0x000000000000781c */ /* 0x000fee0003f0f038 */
[----:B------:R-:W1:Y:S04]  /*11de0*/  MUFU.TANH R188, R10 ;  /* 0x0000000a00bc7308 */ /* 0x000e680000002400 */
[C---:B------:R-:W-:Y:S02]  /*11df0*/  @P6 LEA R2, P6, R0.reuse, c[0x0][0x1c8], 0x1 ;  /* 0x0000720000026a11 */ /* 0x040fe400078c08ff */
[----:B------:R-:W-:Y:S02]  /*11e00*/  @P0 IADD3.X R3, R251, UR6, RZ, P5, !PT ;  /* 0x00000006fb030c10 */ /* 0x000fe4000affe4ff */
[----:B------:R-:W-:Y:S02]  /*11e10*/  PLOP3.LUT P0, PT, PT, PT, UP3, 0x80, 0x0 ;  /* 0x000000000000781c */ /* 0x000fe40003f0f038 */
[----:B------:R3:W2:Y:S01]  /*11e20*/  MUFU.TANH R189, R11 ;  /* 0x0000000b00bd7308 */ /* 0x0006a20000002400 */
[----:B------:R-:W-:Y:S09]  /*11e30*/  PLOP3.LUT P5, PT, PT, PT, UP3, 0x80, 0x0 ;  /* 0x000000000000781c */ /* 0x000ff20003faf038 */
[----:B------:R4:W2:Y:S01]  /*11e40*/  MUFU.TANH R169, R16 ;  /* 0x0000001000a97308 */ /* 0x0008a20000002400 */
[----:B------:R-:W-:Y:S02]  /*11e50*/  @P0 LEA.HI.X R3, R0, c[0x0][0x1cc], R3, 0x1, P6 ;  /* 0x0000730000030a11 */ /* 0x000fe400030f0c03 */
[----:B------:R-:W-:Y:S01]  /*11e60*/  PLOP3.LUT P6, PT, PT, PT, UP3, 0x80, 0x0 ;  /* 0x000000000000781c */ /* 0x000fe20003fcf038 */
[C---:B-1----:R-:W-:Y:S01]  /*11e70*/  HMMA.16816.F32 R20, R184.reuse, R4, R20 ;  /* 0x00000004b814723c */ /* 0x042fe20000001814 */
[----:B------:R-:W-:Y:S02]  /*11e80*/  PLOP3.LUT P0, PT, PT, PT, UP3, 0x80, 0x0 ;  /* 0x000000000000781c */ /* 0x000fe40003f0f038 */
[----:B------:R-:W-:Y:S03]  /*11e90*/  @P5 IADD3 R0, P5, R248, UR7, RZ ;  /* 0x00000007f8005c10 */ /* 0x000fe6000ffbe0ff */
[----:B------:R-:W1:Y:S02]  /*11ea0*/  MUFU.TANH R173, R12 ;  /* 0x0000000c00ad7308 */ /* 0x000e640000002400 */
[C---:B------:R-:W-:Y:S01]  /*11eb0*/  HMMA.16816.F32 R24, R184.reuse, R6, R24 ;  /* 0x00000006b818723c */ /* 0x040fe20000001818 */
[----:B---3--:R-:W3:Y:S01]  /*11ec0*/  LDSM.16.M88.4 R8, [R209+0x7800] ;  /* 0x00780000d108783b */ /* 0x008ee20000000200 */
[----:B------:R-:W-:Y:S06]  /*11ed0*/  DEPBAR.LE SB0, 0x0 ;  /* 0x000080000000791a */ /* 0x000fec0000000000 */
[----:B------:R-:W1:Y:S01]  /*11ee0*/  MUFU.TANH R170, R13 ;  /* 0x0000000d00aa7308 */ /* 0x000e620000002400 */
[----:B------:R-:W-:Y:S01]  /*11ef0*/  @P0 IADD3.X R4, R247, UR6, RZ, P5, !PT ;  /* 0x00000006f7040c10 */ /* 0x000fe2000affe4ff */
[----:B------:R-:W-:Y:S01]  /*11f00*/  BAR.SYNC.DEFER_BLOCKING 0x0 ;  /* 0x0000000000007b1d */ /* 0x000fe20000010000 */
[----:B------:R-:W-:Y:S02]  /*11f10*/  PLOP3.LUT P0, PT, PT, PT, UP3, 0x80, 0x0 ;  /* 0x000000000000781c */ /* 0x000fe40003f0f038 */
[----:B----4-:R-:W-:Y:S02]  /*11f20*/  @P6 LEA R16, P6, R0, c[0x0][0x1c8], 0x1 ;  /* 0x0000720000106a11 */ /* 0x010fe400078c08ff */
[----:B------:R-:W-:Y:S01]  /*11f30*/  PLOP3.LUT P5, PT, PT, PT, UP3, 0x80, 0x0 ;  /* 0x000000000000781c */ /* 0x000fe20003faf038 */
[----:B------:R-:W-:Y:S02]  /*11f40*/  FMUL.FTZ R22, R22, c[0x0][0x320] ;  /* 0x0000c80016167a20 */ /* 0x000fe40000410000 */
[----:B------:R-:W4:Y:S01]  /*11f50*/  MUFU.TANH R179, R14 ;  /* 0x0000000e00b37308 */ /* 0x000f220000002400 */
[----:B------:R-:W-:Y:S02]  /*11f60*/  FMUL.FTZ R23, R23, c[0x0][0x320] ;  /* 0x0000c80017177a20 */ /* 0x000fe40000410000 */
[----:B------:R-:W-:Y:S03]  /*11f70*/  FMUL.FTZ R20, R20, c[0x0][0x320] ;  /* 0x0000c80014147a20 */ /* 0x000fe60000410000 */
[----:B------:R-:W-:Y:S02]  /*11f80*/  FMUL.FTZ R17, R25, c[0x0][0x320] ;  /* 0x0000c80019117a20 */ /* 0x000fe40000410000 */
[----:B------:R-:W4:Y:S01]  /*11f90*/  LDL R25, [R1+0x28] ;  /* 0x0000280001197983 */ /* 0x000f220000100800 */
[----:B------:R-:W-:Y:S01]  /*11fa0*/  @P0 LEA.HI.X R4, R0, c[0x0][0x1cc], R4, 0x1, P6 ;  /* 0x0000730000040a11 */ /* 0x000fe200030f0c04 */
[----:B------:R-:W1:Y:S01]  /*11fb0*/  MUFU.TANH R181, R15 ;  /* 0x0000000f00b57308 */ /* 0x000e620000002400 */
[----:B------:R-:W-:Y:S02]  /*11fc0*/  @P5 IADD3 R0, P5, R246, UR7, RZ ;  /* 0x00000007f6005c10 */ /* 0x000fe4000ffbe0ff */
[----:B------:R-:W-:Y:S02]  /*11fd0*/  PLOP3.LUT P6, PT, PT, PT, UP3, 0x80, 0x0 ;  /* 0x000000000000781c */ /* 0x000fe40003fcf038 */
[----:B------:R-:W-:Y:S05]  /*11fe0*/  PLOP3.LUT P0, PT, PT, PT, UP3, 0x80, 0x0 ;  /* 0x000000000000781c */ /* 0x000fea0003f0f038 */
[----:B------:R1:W1:Y:S01]  /*11ff0*/  MUFU.TANH R176, R18 ;  /* 0x0000001200b07308 */ /* 0x0002620000002400 */
[C---:B---3--:R-:W-:Y:S05]  /*12000*/  HMMA.16816.F32 R28, R184.reuse, R8, R28 ;  /* 0x00000008b81c723c */ /* 0x048fea000000181c */
[----:B------:R-:W-:Y:S04]  /*12010*/  @P6 LEA R6, P6, R0, c[0x0][0x1c8], 0x1 ;  /* 0x0000720000066a11 */ /* 0x000fe800078c08ff */
[----:B------:R3:W2:Y:S03]  /*12020*/  MUFU.TANH R177, R19 ;  /* 0x0000001300b17308 */ /* 0x0006a60000002400 */
[----:B------:R-:W-:Y:S01]  /*12030*/  @P0 IADD3.X R7, R245, UR6, RZ, P5, !PT ;  /* 0x00000006f5070c10 */ /* 0x000fe2000affe4ff */
[----:B------:R-:W-:Y:S01]  /*12040*/  HMMA.16816.F32 R32, R184, R10, R32 ;  /* 0x0000000ab820723c */ /* 0x000fe20000001820 */
[----:B------:R-:W-:Y:S01]  /*12050*/  PLOP3.LUT P0, PT, PT, PT, UP3, 0x80, 0x0 ;  /* 0x000000000000781c */ /* 0x000fe20003f0f038 */
[----:B------:R-:W-:Y:S01]  /*12060*/  USHF.L.U32 UR6, UR14, 0x6, URZ ;  /* 0x000000060e067899 */ /* 0x000fe2000800063f */
[----:B------:R-:W-:Y:S03]  /*12070*/  PLOP3.LUT P5, PT, PT, PT, UP2, 0x80, 0x0 ;  /* 0x000000000000781c */ /* 0x000fe60003faf028 */
[----:B------:R3:W2:Y:S01]  /*12080*/  MUFU.TANH R171, R22 ;  /* 0x0000001600ab7308 */ /* 0x0006a20000002400 */
[----:B-1----:R-:W-:Y:S07]  /*12090*/  FMUL.FTZ R18, R24, c[0x0][0x320] ;  /* 0x0000c80018127a20 */ /* 0x002fee0000410000 */
[----:B------:R-:W-:Y:S01]  /*120a0*/  @P0 LEA.HI.X R7, R0, c[0x0][0x1cc], R7, 0x1, P6 ;  /* 0x0000730000070a11 */ /* 0x000fe200030f0c07 */
[----:B------:R-:W-:Y:S01]  /*120b0*/  FMUL.FTZ R24, R26, c[0x0][0x320] ;  /* 0x0000c8001a187a20 */ /* 0x000fe20000410000 */
[----:B------:R-:W-:Y:S01]  /*120c0*/  PLOP3.LUT P6, PT, PT, PT, UP3, 0x80, 0x0 ;  /* 0x000000000000781c */ /* 0x000fe20003fcf038 */
[----:B------:R-:W-:Y:S01]  /*120d0*/  FMUL.FTZ R15, R28, c[0x0][0x320] ;  /* 0x0000c8001c0f7a20 */ /* 0x000fe20000410000 */
[----:B------:R1:W1:Y:S01]  /*120e0*/  MUFU.TANH R174, R23 ;  /* 0x0000001700ae7308 */ /* 0x0002620000002400 */
[----:B------:R-:W-:Y:S01]  /*120f0*/  PLOP3.LUT P0, PT, PT, PT, UP2, 0x80, 0x0 ;  /* 0x000000000000781c */ /* 0x000fe20003f0f028 */
[----:B------:R-:W-:Y:S02]  /*12100*/  FMUL.FTZ R14, R29, c[0x0][0x320] ;  /* 0x0000c8001d0e7a20 */ /* 0x000fe40000410000 */
[----:B---3--:R-:W-:Y:S02]  /*12110*/  FMUL.FTZ R19, R21, c[0x0][0x320] ;  /* 0x0000c80015137a20 */ /* 0x008fe40000410000 */
[----:B------:R-:W-:Y:S02]  /*12120*/  FMUL.FTZ R21, R31, c[0x0][0x320] ;  /* 0x0000c8001f157a20 */ /* 0x000fe40000410000 */
[----:B------:R-:W-:Y:S02]  /*12130*/  FMUL.FTZ R13, R32, c[0x0][0x320] ;  /* 0x0000c800200d7a20 */ /* 0x000fe40000410000 */
[----:B------:R-:W3:Y:S01]  /*12140*/  MUFU.TANH R20, R20 ;  /* 0x0000001400147308 */ /* 0x000ee20000002400 */
[----:B------:R-:W-:Y:S02]  /*12150*/  @P6 IMAD.MOV.U32 R8, RZ, RZ, R196 ;  /* 0x000000ffff086224 */ /* 0x000fe400078e00c4 */
[----:B------:R-:W-:Y:S01]  /*12160*/  @P6 IMAD.MOV.U32 R9, RZ, RZ, R199 ;  /* 0x000000ffff096224 */ /* 0x000fe200078e00c7 */
[----:B------:R-:W-:Y:S01]  /*12170*/  PLOP3.LUT P6, PT, PT, PT, UP3, 0x80, 0x0 ;  /* 0x000000000000781c */ /* 0x000fe20003fcf038 */
[----:B------:R-:W-:Y:S02]  /*12180*/  FMUL.FTZ R22, R30, c[0x0][0x320] ;  /* 0x0000c8001e167a20 */ /* 0x000fe40000410000 */
[----:B------:R-:W-:Y:S02]  /*12190*/  FMUL.FTZ R12, R33, c[0x0][0x320] ;  /* 0x0000c800210c7a20 */ /* 0x000fe40000410000 */
[----:B------:R-:W-:Y:S01]  /*121a0*/  FMUL.FTZ R35, R35, c[0x0][0x320] ;  /* 0x0000c80023237a20 */ /* 0x000fe20000410000 */
[----:B------:R-:W2:Y:S01]  /*121b0*/  MUFU.TANH R19, R19 ;  /* 0x0000001300137308 */ /* 0x000ea20000002400 */
[----:B-1----:R-:W-:Y:S09]  /*121c0*/  FMUL.FTZ R23, R27, c[0x0][0x320] ;  /* 0x0000c8001b177a20 */ /* 0x002ff20000410000 */
        /* <DEDUP_REMOVED lines=9> */
[----:B--2---:R-:W-:Y:S01]  /*12260*/  @P5 IMAD.HI.U32 R0, R194, c[0x0][0x2c8], RZ ;  /* 0x0000b200c2005a27 */ /* 0x004fe200078e00ff */
[----:B------:R-:W-:Y:S03]  /*12270*/  PLOP3.LUT P5, PT, PT, PT, UP3, 0x80, 0x0 ;  /* 0x000000000000781c */ /* 0x000fe60003faf038 */
[----:B------:R-:W-:Y:S01]  /*12280*/  IMAD.MOV.U32 R5, RZ, RZ, R194 ;  /* 0x000000ffff057224 */ /* 0x000fe200078e00c2 */
[----:B------:R-:W-:Y:S01]  /*12290*/  @P0 SHF.R.U32.HI R5, RZ, c[0x0][0x2cc], R0 ;  /* 0x0000b300ff050a19 */ /* 0x000fe20000011600 */
[----:B------:R-:W-:Y:S01]  /*122a0*/  IMAD.U32 R0, RZ, RZ, UR16 ;  /* 0x00000010ff007e24 */ /* 0x000fe2000f8e00ff */
[----:B------:R-:W-:Y:S02]  /*122b0*/  PLOP3.LUT P0, PT, PT, PT, UP3, 0x80, 0x0 ;  /* 0x000000000000781c */ /* 0x000fe40003f0f038 */
[----:B------:R-:W2:Y:S05]  /*122c0*/  MUFU.TANH R12, R12 ;  /* 0x0000000c000c7308 */ /* 0x000eaa0000002400 */
[----:B------:R-:W-:Y:S01]  /*122d0*/  @!PT LDS RZ, [RZ] ;  /* 0x00000000fffff984 */ /* 0x000fe20000000800 */
[----:B------:R-:W-:Y:S01]  /*122e0*/  @!PT LDS RZ, [RZ] ;  /* 0x00000000fffff984 */ /* 0x000fe20000000800 */
[----:B------:R-:W-:Y:S01]  /*122f0*/  @!PT LDS RZ, [RZ] ;  /* 0x00000000fffff984 */ /* 0x000fe20000000800 */
[----:B------:R1:W-:Y:S01]  /*12300*/  @P5 LDGSTS.E.BYPASS.LTC128B.128 [R231+0x8100], [R8.64], !P4 ;  /* 0x0810000008e75fae */ /* 0x0003e2000e101d52 */
[----:B------:R-:W-:Y:S05]  /*12310*/  PLOP3.LUT P5, PT, PT, PT, UP3, 0x80, 0x0 ;  /* 0x000000000000781c */ /* 0x000fea0003faf038 */
[----:B-1----:R-:W-:Y:S02]  /*12320*/  @P0 IMAD.MOV.U32 R8, RZ, RZ, R182 ;  /* 0x000000ffff080224 */ /* 0x002fe400078e00b6 */
[----:B------:R-:W-:Y:S01]  /*12330*/  @P0 IMAD.MOV.U32 R9, RZ, RZ, R197 ;  /* 0x000000ffff090224 */ /* 0x000fe200078e00c5 */
[----:B------:R-:W-:Y:S04]  /*12340*/  PLOP3.LUT P0, PT, PT, PT, UP3, 0x80, 0x0 ;  /* 0x000000000000781c */ /* 0x000fe80003f0f038 */
[----:B------:R1:W-:Y:S01]  /*12350*/  @P6 LDGSTS.E.BYPASS.LTC128B.128 [R231+0xa100], [R8.64], !P3 ;  /* 0x0a10000008e76fae */ /* 0x0003e2000d901d52 */
[----:B------:R-:W-:Y:S01]  /*12360*/  PLOP3.LUT P6, PT, PT, PT, UP3, 0x80, 0x0 ;  /* 0x000000000000781c */ /* 0x000fe20003fcf038 */
[----:B-1----:R-:W-:Y:S02]  /*12370*/  @P5 IMAD.MOV.U32 R8, RZ, RZ, R172 ;  /* 0x000000ffff085224 */ /* 0x002fe400078e00ac */
[----:B------:R-:W-:Y:S01]  /*12380*/  @P5 IMAD.MOV.U32 R9, RZ, RZ, R198 ;  /* 0x000000ffff095224 */ /* 0x000fe200078e00c6 */
[----:B------:R-:W-:Y:S04]  /*12390*/  PLOP3.LUT P5, PT, PT, PT, UP3, 0x80, 0x0 ;  /* 0x000000000000781c */ /* 0x000fe80003faf038 */
[----:B------:R1:W-:Y:S01]  /*123a0*/  @P0 LDGSTS.E.BYPASS.LTC128B.128 [R231+0xc100], [R8.64], !P2 ;  /* 0x0c10000008e70fae */ /* 0x0003e2000d101d52 */
[----:B------:R-:W-:Y:S04]  /*123b0*/  PLOP3.LUT P0, PT, PT, PT, UP3, 0x80, 0x0 ;  /* 0x000000000000781c */ /* 0x000fe80003f0f038 */
[----:B-1----:R-:W-:Y:S02]  /*123c0*/  @P6 IMAD.MOV.U32 R8, RZ, RZ, R135 ;  /* 0x000000ffff086224 */ /* 0x002fe400078e0087 */
[----:B------:R-:W-:Y:S01]  /*123d0*/  @P6 IMAD.MOV.U32 R9, RZ, RZ, R193 ;  /* 0x000000ffff096224 */ /* 0x000fe200078e00c1 */
[----:B------:R-:W-:Y:S01]  /*123e0*/  PLOP3.LUT P6, PT, PT, PT, UP3, 0x80, 0x0 ;  /* 0x000000000000781c */ /* 0x000fe20003fcf038 */
[----:B------:R1:W1:Y:S03]  /*123f0*/  MUFU.TANH R135, R35 ;  /* 0x0000002300877308 */ /* 0x0002660000002400 */
[----:B------:R1:W-:Y:S01]  /*12400*/  @P5 LDGSTS.E.BYPASS.LTC128B.128 [R231+0xe100], [R8.64], !P1 ;  /* 0x0e10000008e75fae */ /* 0x0003e2000c901d52 */
[----:B------:R-:W-:Y:S02]  /*12410*/  PLOP3.LUT P5, PT, PT, PT, UP3, 0x80, 0x0 ;  /* 0x000000000000781c */ /* 0x000fe40003faf038 */
[----:B------:R-:W-:Y:S01]  /*12420*/  PLOP3.LUT P5, PT, PT, PT, UP3, 0x80, 0x0 ;  /* 0x000000000000781c */ /* 0x000fe20003faf038 */
[----:B-1----:R-:W-:Y:S02]  /*12430*/  @P0 IMAD.MOV.U32 R8, RZ, RZ, R132 ;  /* 0x000000ffff080224 */ /* 0x002fe400078e0084 */
[----:B------:R-:W-:Y:S01]  /*12440*/  @P0 IMAD.MOV.U32 R9, RZ, RZ, R192 ;  /* 0x000000ffff090224 */ /* 0x000fe200078e00c0 */
[----:B------:R-:W-:Y:S04]  /*12450*/  PLOP3.LUT P0, PT, PT, PT, UP3, 0x80, 0x0 ;  /* 0x000000000000781c */ /* 0x000fe80003f0f038 */
[----:B------:R1:W-:Y:S01]  /*12460*/  @P6 LDGSTS.E.BYPASS.LTC128B.128 [R231+0x9100], [R8.64], !P4 ;  /* 0x0910000008e76fae */ /* 0x0003e2000e101d52 */
[----:B------:R-:W-:Y:S08]  /*12470*/  PLOP3.LUT P6, PT, PT, PT, UP3, 0x80, 0x0 ;  /* 0x000000000000781c */ /* 0x000ff00003fcf038 */
[----:B------:R4:W-:Y:S01]  /*12480*/  @P0 LDGSTS.E.BYPASS.LTC128B.128 [R231+0xb100], [R2.64], !P3 ;  /* 0x0b10000002e70fae */ /* 0x0009e2000d901d52 */
[----:B------:R-:W-:Y:S02]  /*12490*/  PLOP3.LUT P0, PT, PT, PT, UP3, 0x80, 0x0 ;  /* 0x000000000000781c */ /* 0x000fe40003f0f038 */
[----:B------:R-:W-:Y:S02]  /*124a0*/  PLOP3.LUT P0, PT, PT, PT, UP1, 0x40, 0x0 ;  /* 0x000000000000781c */ /* 0x000fe40003f0e818 */
[----:B-1----:R-:W-:Y:S02]  /*124b0*/  @P6 IMAD.MOV.U32 R8, RZ, RZ, R16 ;  /* 0x000000ffff086224 */ /* 0x002fe400078e0010 */
[----:B------:R-:W-:Y:S01]  /*124c0*/  @P6 IMAD.MOV.U32 R9, RZ, RZ, R4 ;  /* 0x000000ffff096224 */ /* 0x000fe200078e0004 */
[----:B------:R-:W-:Y:S01]  /*124d0*/  PLOP3.LUT P6, PT, PT, PT, UP3, 0x80, 0x0 ;  /* 0x000000000000781c */ /* 0x000fe20003fcf038 */
[----:B------:R-:W-:Y:S02]  /*124e0*/  FMUL.FTZ R16, R34, c[0x0][0x320] ;  /* 0x0000c80022107a20 */ /* 0x000fe40000410000 */
[----:B------:R-:W-:Y:S01]  /*124f0*/  IMAD.U32 R4, RZ, RZ, UR6 ;  /* 0x00000006ff047e24 */ /* 0x000fe2000f8e00ff */
[----:B------:R1:W-:Y:S03]  /*12500*/  @P5 LDGSTS.E.BYPASS.LTC128B.128 [R231+0xd100], [R8.64], !P2 ;  /* 0x0d10000008e75fae */ /* 0x0003e6000d101d52 */
[----:B------:R-:W1:Y:S01]  /*12510*/  MUFU.TANH R16, R16 ;  /* 0x0000001000107308 */ /* 0x000e620000002400 */
[----:B----4-:R-:W-:Y:S02]  /*12520*/  IADD3 R2, -R25, 0x1, -R4 ;  /* 0x0000000119027810 */ /* 0x010fe40007ffe904 */
[----:B------:R-:W4:Y:S02]  /*12530*/  SHFL.IDX PT, R3, R5, RZ, 0x1c1f ;  /* 0x001c1fff05037589 */ /* 0x000f2400000e0000 */
[----:B------:R-:W-:Y:S04]  /*12540*/  IADD3 R0, -R0, UR9, R2 ;  /* 0x0000000900007c10 */ /* 0x000fe8000fffe102 */
[----:B------:R1:W-:Y:S06]  /*12550*/  @P6 LDGSTS.E.BYPASS.LTC128B.128 [R231+0xf100], [R6.64], !P1 ;  /* 0x0f10000006e76fae */ /* 0x0003ec000c901d52 */
[----:B------:R-:W0:Y:S01]  /*12560*/  LDGDEPBAR ;  /* 0x00000000000079af */ /* 0x000e220000000000 */
[C---:B-1----:R-:W-:Y:S02]  /*12570*/  IADD3 R7, R0.reuse, c[0x0][0x328], RZ ;  /* 0x0000ca0000077a10 */ /* 0x042fe40007ffe0ff */
[----:B------:R-:W-:Y:S03]  /*12580*/  IADD3 R6, R0, UR15, RZ ;  /* 0x0000000f00067c10 */ /* 0x000fe6000fffe0ff */
[--C-:B----4-:R-:W-:Y:S02]  /*12590*/  IMAD.IADD R2, R7, 0x1, R3.reuse ;  /* 0x0000000107027824 */ /* 0x110fe400078e0203 */
[----:B------:R-:W-:Y:S01]  /*125a0*/  IMAD.IADD R0, R6, 0x1, R3 ;  /* 0x0000000106007824 */ /* 0x000fe200078e0203 */
[----:B------:R-:W-:-:S05]  /*125b0*/  @P0 BRA `(.L_x_978) ;  /* 0x0000019000000947 */ /* 0x000fca0003800000 */
[----:B--23--:R-:W-:Y:S01]  /*125c0*/  IMAD.U32 R8, RZ, RZ, UR16 ;  /* 0x00000010ff087e24 */ /* 0x00cfe2000f8e00ff */
        /* <DEDUP_REMOVED lines=13> */
.L_x_980:
[----:B------:R-:W-:Y:S04]  /*126a0*/  MOV R8, c[0x0][0x32c] ;  /* 0x0000cb0000087a02 */ /* 0x000fe80000000f00 */
[----:B------:R-:W-:Y:S11]  /*126b0*/  ISETP.NE.AND P0, PT, R8, 0x1, PT ;  /* 0x000000010800780c */ /* 0x000ff60003f05270 */
[----:B------:R-:W-:Y:S02]  /*126c0*/  @!UPT UIADD3 URZ, URZ, URZ, URZ ;  /* 0x0000003f3f3ff290 */ /* 0x000fe4000fffe03f */
[----:B------:R-:W-:Y:S05]  /*126d0*/  @P0 IMAD.HI.U32 R8, R3, c[0x0][0x330], RZ ;  /* 0x0000cc0003080a27 */ /* 0x000fea00078e00ff */
[----:B------:R-:W-:Y:S02]  /*126e0*/  @P0 SHF.R.U32.HI R3, RZ, c[0x0][0x334], R8 ;  /* 0x0000cd00ff030a19 */ /* 0x000fe40000011608 */
.L_x_981:
[----:B------:R-:W-:Y:S05]  /*126f0*/  BSYNC B0 ;  /* 0x0000000000007941 */ /* 0x000fea0003800000 */
.L_x_979:
[----:B------:R-:W-:Y:S04]  /*12700*/  IMAD R3, R3, c[0x0][0x32c], -R4 ;  /* 0x0000cb0003037a24 */ /* 0x000fe800078e0a04 */
[----:B------:R-:W-:Y:S05]  /*12710*/  IMAD.IADD R3, R3, 0x1, -R25 ;  /* 0x0000000103037824 */ /* 0x000fea00078e0a19 */
[----:B------:R-:W-:Y:S02]  /*12720*/  IADD3 R8, R3, c[0x0][0x32c], RZ ;  /* 0x0000cb0003087a10 */ /* 0x000fe40007ffe0ff */
[----:B------:R-:W-:Y:S02]  /*12730*/  IMNMX R0, R0, R3, !PT ;  /* 0x0000000300007217 */ /* 0x000fe40007800200 */
[----:B------:R-:W-:Y:S02]  /*12740*/  IMNMX R2, R2, R8, PT ;  /* 0x0000000802027217 */ /* 0x000fe40003800200 */
.L_x_978:
[----:B--23--:R-:W-:Y:S01]  /*12750*/  UISETP.GT.AND UP0, UPT, UR14, -0x1, UPT ;  /* 0xffffffff0e00788c */ /* 0x00cfe2000bf04270 */
        /* <DEDUP_REMOVED lines=83> */
.L_x_984:
[----:B------:R-:W-:Y:S04]  /*12c90*/  MOV R5, c[0x0][0x32c] ;  /* 0x0000cb0000057a02 */ /* 0x000fe80000000f00 */
[----:B------:R-:W-:Y:S11]  /*12ca0*/  ISETP.NE.AND P0, PT, R5, 0x1, PT ;  /* 0x000000010500780c */ /* 0x000ff60003f05270 */
[----:B------:R-:W-:Y:S02]  /*12cb0*/  @!UPT UIADD3 URZ, URZ, URZ, URZ ;  /* 0x0000003f3f3ff290 */ /* 0x000fe4000fffe03f */
[----:B------:R-:W-:Y:S05]  /*12cc0*/  @P0 IMAD.HI.U32 R5, R3, c[0x0][0x330], RZ ;  /* 0x0000cc0003050a27 */ /* 0x000fea00078e00ff */
[----:B------:R-:W-:Y:S02]  /*12cd0*/  @P0 SHF.R.U32.HI R3, RZ, c[0x0][0x334], R5 ;  /* 0x0000cd00ff030a19 */ /* 0x000fe40000011605 */
.L_x_985:
[----:B------:R-:W-:Y:S05]  /*12ce0*/  BSYNC B0 ;  /* 0x0000000000007941 */ /* 0x000fea0003800000 */
.L_x_983:
[----:B------:R-:W-:Y:S04]  /*12cf0*/  IMAD R4, R3, c[0x0][0x32c], -R4 ;  /* 0x0000cb0003047a24 */ /* 0x000fe800078e0a04 */
[----:B------:R-:W-:Y:S05]  /*12d00*/  IMAD.IADD R4, R4, 0x1, -R25 ;  /* 0x0000000104047824 */ /* 0x000fea00078e0a19 */
[----:B------:R-:W-:Y:S02]  /*12d10*/  IADD3 R3, R4, c[0x0][0x32c], RZ ;  /* 0x0000cb0004037a10 */ /* 0x000fe40007ffe0ff */
[----:B------:R-:W-:Y:S02]  /*12d20*/  IMNMX R0, R0, R4, !PT ;  /* 0x0000000400007217 */ /* 0x000fe40007800200 */
[----:B------:R-:W-:Y:S02]  /*12d30*/  IMNMX R2, R2, R3, PT ;  /* 0x0000000302027217 */ /* 0x000fe40003800200 */
.L_x_982:
        /* <DEDUP_REMOVED lines=10> */
[----:B------:R-:W-:Y:S02]  /*12de0*/  ISETP.LT.OR P0, PT, R2, 0x1, P0 ;  /* 0x000000010200780c */ /* 0x000fe40000701670 */
[----:B------:R-:W-:Y:S02]  /*12df0*/  PLOP3.LUT P5, PT, PT, PT, UP0, 0x80, 0x0 ;  /* 0x000000000000781c */ /* 0x000fe40003faf008 */
[----:B------:R-:W-:Y:S02]  /*12e00*/  FMNMX.FTZ R3, R175, R3, !PT ;  /* 0x00000003af037209 */ /* 0x000fe40007810000 */
[----:B------:R-:W-:Y:S02]  /*12e10*/  FSEL R4, R190, -INF , !P0 ;  /* 0xff800000be047808 */ /* 0x000fe40004000000 */
[----:B------:R-:W-:Y:S02]  /*12e20*/  ISETP.GT.AND P5, PT, R0, 0x8, P5 ;  /* 0x000000080000780c */ /* 0x000fe40002fa4270 */
        /* <DEDUP_REMOVED lines=16> */
[----:B------:R-:W-:Y:S02]  /*12f30*/  ISETP.GT.AND P5, PT, R0, 0x11, P5 ;  /* 0x000000110000780c */ /* 0x000fe40002fa4270 */
[----:B------:R-:W-:Y:S02]  /*12f40*/  PLOP3.LUT P0, PT, PT, PT, UP0, 0x80, 0x0 ;  /* 0x000000000000781c */ /* 0x000fe40003f0f008 */
[----:B------:R-:W-:Y:S02]  /*12f50*/  FMNMX.FTZ R12, R5, R12, !PT ;  /* 0x0000000c050c7209 */ /* 0x000fe40007810000 */
[----:B------:R-:W-:Y:S02]  /*12f60*/  ISETP.LT.OR P6, PT, R2, 0x11, P6 ;  /* 0x000000110200780c */ /* 0x000fe400037c1670 */
[----:B------:R-:W-:Y:S02]  /*12f70*/  FMNMX.FTZ R3, R186, R3, !PT ;  /* 0x00000003ba037209 */ /* 0x000fe40007810000 */
[----:B------:R-:W-:Y:S02]  /*12f80*/  ISETP.GT.AND P0, PT, R0, 0x18, P0 ;  /* 0x000000180000780c */ /* 0x000fe40000704270 */
[----:B------:R-:W-:Y:S02]  /*12f90*/  FMNMX.FTZ R12, R7, R12, !PT ;  /* 0x0000000c070c7209 */ /* 0x000fe40007810000 */
[----:B------:R-:W-:Y:S02]  /*12fa0*/  FSEL R179, R179, -INF , !P6 ;  /* 0xff800000b3b37808 */ /* 0x000fe40007000000 */
        /* <DEDUP_REMOVED lines=18> */
[----:B------:R-:W-:Y:S02]  /*130d0*/  ISETP.LT.OR P5, PT, R2, 0x21, P5 ;  /* 0x000000210200780c */ /* 0x000fe40002fa1670 */
[----:B------:R-:W-:Y:S02]  /*130e0*/  FMNMX.FTZ R12, R176, R12, !PT ;  /* 0x0000000cb00c7209 */ /* 0x000fe40007810000 */
        /* <DEDUP_REMOVED lines=14> */
[----:B------:R-:W-:Y:S01]  /*131d0*/  ISETP.LT.OR P5, PT, R2, 0x2a, P5 ;  /* 0x0000002a0200780c */ /* 0x000fe20002fa1670 */
[----:B------:R-:W-:Y:S01]  /*131e0*/  SHFL.BFLY PT, R13, R3, 0x2, 0x1f ;  /* 0x0c401f00030d7f89 */ /* 0x000fe200000e0000 */
[----:B------:R-:W-:Y:S02]  /*131f0*/  FSEL R183, R24, -INF , !P6 ;  /* 0xff80000018b77808 */ /* 0x000fe40007000000 */
[----:B------:R-:W-:Y:S02]  /*13200*/  PLOP3.LUT P6, PT, PT, PT, UP0, 0x80, 0x0 ;  /* 0x000000000000781c */ /* 0x000fe40003fcf008 */
[----:B------:R-:W-:Y:S02]  /*13210*/  FMNMX.FTZ R12, R174, R12, !PT ;  /* 0x0000000cae0c7209 */ /* 0x000fe40007810000 */
[----:B------:R-:W-:Y:S02]  /*13220*/  FSEL R185, R23, -INF , !P5 ;  /* 0xff80000017b97808 */ /* 0x000fe40006800000 */
[----:B------:R-:W-:Y:S02]  /*13230*/  ISETP.LT.OR P0, PT, R2, 0x31, P0 ;  /* 0x000000310200780c */ /* 0x000fe40000701670 */
[----:B------:R-:W-:Y:S02]  /*13240*/  ISETP.GT.AND P6, PT, R0, 0x31, P6 ;  /* 0x000000310000780c */ /* 0x000fe400037c4270 */
        /* <DEDUP_REMOVED lines=60> */
[C---:B------:R-:W-:Y:S01]  /*13610*/  FMUL.FTZ R32, R2.reuse, R164 ;  /* 0x000000a402207220 */ /* 0x040fe20000410000 */
        /* <DEDUP_REMOVED lines=31> */
[C---:B------:R-:W-:Y:S02]  /*13810*/  FMUL.FTZ R76, R2.reuse, R76 ;  /* 0x0000004c024c7220 */ /* 0x040fe40000410000 */
        /* <DEDUP_REMOVED lines=10> */
[----:B------:R-:W1:Y:S01]  /*138c0*/  LDSM.16.MT88.4 R136, [R207+0x100] ;  /* 0x00010000cf88783b */ /* 0x000e620000004200 */
[C---:B------:R-:W-:Y:S02]  /*138d0*/  FMUL.FTZ R10, R0.reuse, R142 ;  /* 0x0000008e000a7220 */ /* 0x040fe40000410000 */
[C---:B------:R-:W-:Y:S02]  /*138e0*/  FMUL.FTZ R11, R0.reuse, R143 ;  /* 0x0000008f000b7220 */ /* 0x040fe40000410000 */
[C---:B------:R-:W-:Y:S03]  /*138f0*/  HMMA.16816.F32 R4, R168.reuse, R12, R4 ;  /* 0x0000000ca804723c */ /* 0x040fe60000001804 */
[----:B------:R-:W2:Y:S02]  /*13900*/  LDSM.16.MT88.4 R140, [R205+0x2100] ;  /* 0x00210000cd8c783b */ /* 0x000ea40000004200 */
        /* <DEDUP_REMOVED lines=10> */
[----:B------:R-:W3:Y:S01]  /*139b0*/  LDSM.16.MT88.4 R144, [R206+0x2100] ;  /* 0x00210000ce90783b */ /* 0x000ee20000004200 */
        /* <DEDUP_REMOVED lines=8> */
[--C-:B------:R-:W-:Y:S01]  /*13a40*/  FFMA.FTZ R134, R173, c[0x0][0x2d0], -R172.reuse ;  /* 0x0000b400ad867a23 */ /* 0x100fe200000108ac */
[----:B------:R-:W-:Y:S01]  /*13a50*/  LDSM.16.MT88.4 R164, [R207+0x1900] ;  /* 0x00190000cfa4783b */ /* 0x000fe20000004200 */
[C---:B------:R-:W-:Y:S02]  /*13a60*/  FMUL.FTZ R22, R0.reuse, R154 ;  /* 0x0000009a00167220 */ /* 0x040fe40000410000 */
[----:B------:R4:W-:Y:S02]  /*13a70*/  MUFU.EX2 R240, R134 ;  /* 0x0000008600f07308 */ /* 0x0009e40000000800 */
        /* <DEDUP_REMOVED lines=11> */
[C---:B------:R-:W-:Y:S02]  /*13b30*/  FMUL.FTZ R50, R0.reuse, R50 ;  /* 0x0000003200327220 */ /* 0x040fe40000410000 */
[C---:B------:R-:W-:Y:S04]  /*13b40*/  FMUL.FTZ R30, R0.reuse, R162 ;  /* 0x000000a2001e7220 */ /* 0x040fe80000410000 */
[C---:B------:R-:W-:Y:S02]  /*13b50*/  FMUL.FTZ R31, R0.reuse, R163 ;  /* 0x000000a3001f7220 */ /* 0x040fe40000410000 */
[----:B------:R-:W-:Y:S01]  /*13b60*/  LDSM.16.MT88.4 R160, [R208+0x1900] ;  /* 0x00190000d0a0783b */ /* 0x000fe20000004200 */
[C---:B------:R-:W-:Y:S02]  /*13b70*/  FMUL.FTZ R51, R0.reuse, R51 ;  /* 0x0000003300337220 */ /* 0x040fe40000410000 */
[C---:B------:R-:W-:Y:S02]  /*13b80*/  FMUL.FTZ R54, R0.reuse, R54 ;  /* 0x0000003600367220 */ /* 0x040fe40000410000 */
[C---:B-1----:R-:W-:Y:S03]  /*13b90*/  HMMA.16816.F32 R28, R168.reuse, R136, R28 ;  /* 0x00000088a81c723c */ /* 0x042fe6000000181c */
[C---:B------:R-:W-:Y:S02]  /*13ba0*/  FMUL.FTZ R55, R0.reuse, R55 ;  /* 0x0000003700377220 */ /* 0x040fe40000410000 */
[C---:B------:R-:W-:Y:S02]  /*13bb0*/  FMUL.FTZ R58, R0.reuse, R58 ;  /* 0x0000003a003a7220 */ /* 0x040fe40000410000 */
[C---:B------:R-:W-:Y:S01]  /*13bc0*/  FMUL.FTZ R59, R0.reuse, R59 ;  /* 0x0000003b003b7220 */ /* 0x040fe20000410000 */
[C---:B------:R-:W-:Y:S01]  /*13bd0*/  HMMA.16816.F32 R32, R168.reuse, R138, R32 ;  /* 0x0000008aa820723c */ /* 0x040fe20000001820 */
[----:B------:R-:W1:Y:S03]  /*13be0*/  LDSM.16.MT88.4 R136, [R208+0x2100] ;  /* 0x00210000d088783b */ /* 0x000e660000004200 */
[--C-:B----4-:R-:W-:Y:S02]  /*13bf0*/  FFMA.FTZ R134, R175, c[0x0][0x2d0], -R172.reuse ;  /* 0x0000b400af867a23 */ /* 0x110fe400000108ac */
[C---:B------:R-:W-:Y:S02]  /*13c00*/  FMUL.FTZ R62, R0.reuse, R62 ;  /* 0x0000003e003e7220 */ /* 0x040fe40000410000 */
[C---:B--2---:R-:W-:Y:S01]  /*13c10*/  HMMA.16816.F32 R36, R168.reuse, R140, R36 ;  /* 0x0000008ca824723c */ /* 0x044fe20000001824 */
[----:B------:R2:W4:Y:S03]  /*13c20*/  MUFU.EX2 R239, R134 ;  /* 0x0000008600ef7308 */ /* 0x0005260000000800 */
[C---:B------:R-:W-:Y:S02]  /*13c30*/  FMUL.FTZ R63, R0.reuse, R63 ;  /* 0x0000003f003f7220 */ /* 0x040fe40000410000 */
[C---:B------:R-:W-:Y:S02]  /*13c40*/  FMUL.FTZ R66, R0.reuse, R66 ;  /* 0x0000004200427220 */ /* 0x040fe40000410000 */
[C---:B------:R-:W-:Y:S01]  /*13c50*/  HMMA.16816.F32 R40, R168.reuse, R142, R40 ;  /* 0x0000008ea828723c */ /* 0x040fe20000001828 */
[----:B------:R-:W5:Y:S03]  /*13c60*/  LDSM.16.MT88.4 R140, [R207+0x2100] ;  /* 0x00210000cf8c783b */ /* 0x000f660000004200 */
[C---:B------:R-:W-:Y:S02]  /*13c70*/  FMUL.FTZ R67, R0.reuse, R67 ;  /* 0x0000004300437220 */ /* 0x040fe40000410000 */
[C---:B------:R-:W-:Y:S02]  /*13c80*/  FMUL.FTZ R70, R0.reuse, R70 ;  /* 0x0000004600467220 */ /* 0x040fe40000410000 */
[C---:B---3--:R-:W-:Y:S04]  /*13c90*/  HMMA.16816.F32 R44, R168.reuse, R144, R44 ;  /* 0x00000090a82c723c */ /* 0x048fe8000000182c */
[C---:B------:R-:W-:Y:S02]  /*13ca0*/  FMUL.FTZ R71, R0.reuse, R71 ;  /* 0x0000004700477220 */ /* 0x040fe40000410000 */
[----:B------:R-:W-:Y:S02]  /*13cb0*/  FMUL.FTZ R74, R0, R74 ;  /* 0x0000004a004a7220 */ /* 0x000fe40000410000 */
[C---:B------:R-:W-:Y:S01]  /*13cc0*/  HMMA.16816.F32 R48, R168.reuse, R146, R48 ;  /* 0x00000092a830723c */ /* 0x040fe20000001830 */
[----:B------:R-:W3:Y:S03]  /*13cd0*/  LDSM.16.MT88.4 R144, [R205+0x4100] ;  /* 0x00410000cd90783b */ /* 0x000ee60000004200 */
[--C-:B--2---:R-:W-:Y:S02]  /*13ce0*/  FFMA.FTZ R134, R178, c[0x0][0x2d0], -R172.reuse ;  /* 0x0000b400b2867a23 */ /* 0x104fe400000108ac */
[C---:B------:R-:W-:Y:S02]  /*13cf0*/  FMUL.FTZ R75, R0.reuse, R75 ;  /* 0x0000004b004b7220 */ /* 0x040fe40000410000 */
[----:B------:R2:W-:Y:S01]  /*13d00*/  MUFU.EX2 R238, R134 ;  /* 0x0000008600ee7308 */ /* 0x0005e20000000800 */
        /* <DEDUP_REMOVED lines=8> */
[C---:B-----5:R-:W-:Y:S04]  /*13d90*/  HMMA.16816.F32 R60, R168.reuse, R140, R60 ;  /* 0x0000008ca83c723c */ /* 0x060fe8000000183c */
[C---:B------:R-:W-:Y:S02]  /*13da0*/  FMUL.FTZ R87, R0.reuse, R87 ;  /* 0x0000005700577220 */ /* 0x040fe40000410000 */
[----:B------:R-:W-:Y:S02]  /*13db0*/  FMUL.FTZ R90, R0, R90 ;  /* 0x0000005a005a7220 */ /* 0x000fe40000410000 */
[C---:B------:R-:W-:Y:S01]  /*13dc0*/  HMMA.16816.F32 R64, R168.reuse, R142, R64 ;  /* 0x0000008ea840723c */ /* 0x040fe20000001840 */
[----:B------:R-:W5:Y:S03]  /*13dd0*/  LDSM.16.MT88.4 R140, [R208+0x4100] ;  /* 0x00410000d08c783b */ /* 0x000f660000004200 */
[--C-:B--2---:R-:W-:Y:S02]  /*13de0*/  FFMA.FTZ R134, R180, c[0x0][0x2d0], -R172.reuse ;  /* 0x0000b400b4867a23 */ /* 0x104fe400000108ac */
[----:B------:R-:W-:Y:S02]  /*13df0*/  FMUL.FTZ R91, R0, R91 ;  /* 0x0000005b005b7220 */ /* 0x000fe40000410000 */
[C---:B---3--:R-:W-:Y:S01]  /*13e00*/  HMMA.16816.F32 R68, R168.reuse, R144, R68 ;  /* 0x00000090a844723c */ /* 0x048fe20000001844 */
[----:B------:R2:W-:Y:S03]  /*13e10*/  MUFU.EX2 R203, R134 ;  /* 0x0000008600cb7308 */ /* 0x0005e60000000800 */
[C---:B------:R-:W-:Y:S02]  /*13e20*/  FMUL.FTZ R92, R2.reuse, R92 ;  /* 0x0000005c025c7220 */ /* 0x040fe40000410000 */
[----:B------:R-:W-:Y:S02]  /*13e30*/  FMUL.FTZ R93, R2, R93 ;  /* 0x0000005d025d7220 */ /* 0x000fe40000410000 */
[C---:B------:R-:W-:Y:S01]  /*13e40*/  HMMA.16816.F32 R72, R168.reuse, R146, R72 ;  /* 0x00000092a848723c */ /* 0x040fe20000001848 */
[----:B------:R-:W3:Y:S03]  /*13e50*/  LDSM.16.MT88.4 R144, [R207+0x4100] ;  /* 0x00410000cf90783b */ /* 0x000ee60000004200 */
[C---:B------:R-:W-:Y:S02]  /*13e60*/  FMUL.FTZ R94, R0.reuse, R94 ;  /* 0x0000005e005e7220 */ /* 0x040fe40000410000 */
[----:B------:R-:W-:Y:S02]  /*13e70*/  FMUL.FTZ R95, R0, R95 ;  /* 0x0000005f005f7220 */ /* 0x000fe40000410000 */
[C---:B------:R-:W-:Y:S01]  /*13e80*/  FMUL.FTZ R96, R2.reuse, R96 ;  /* 0x0000006002607220 */ /* 0x040fe20000410000 */
[C---:B-1----:R-:W-:Y:S03]  /*13e90*/  HMMA.16816.F32 R76, R168.reuse, R136, R76 ;  /* 0x00000088a84c723c */ /* 0x042fe6000000184c */
[----:B------:R-:W-:Y:S02]  /*13ea0*/  FMUL.FTZ R97, R2, R97 ;  /* 0x0000006102617220 */ /* 0x000fe40000410000 */
[C---:B------:R-:W-:Y:S02]  /*13eb0*/  FMUL.FTZ R98, R0.reuse, R98 ;  /* 0x0000006200627220 */ /* 0x040fe40000410000 */
[----:B------:R-:W-:Y:S01]  /*13ec0*/  FMUL.FTZ R99, R0, R99 ;  /* 0x0000006300637220 */ /* 0x000fe20000410000 */
[C---:B------:R-:W-:Y:S01]  /*13ed0*/  HMMA.16816.F32 R80, R168.reuse, R138, R80 ;  /* 0x0000008aa850723c */ /* 0x040fe20000001850 */
[----:B------:R-:W1:Y:S03]  /*13ee0*/  LDSM.16.MT88.4 R136, [R205+0x6100] ;  /* 0x00610000cd88783b */ /* 0x000e660000004200 */
[--C-:B--2---:R-:W-:Y:S02]  /*13ef0*/  FFMA.FTZ R134, R179, c[0x0][0x2d0], -R133.reuse ;  /* 0x0000b400b3867a23 */ /* 0x104fe40000010885 */
[C---:B------:R-:W-:Y:S02]  /*13f00*/  FMUL.FTZ R100, R2.reuse, R100 ;  /* 0x0000006402647220 */ /* 0x040fe40000410000 */
[C---:B-----5:R-:W-:Y:S01]  /*13f10*/  HMMA.16816.F32 R84, R168.reuse, R140, R84 ;  /* 0x0000008ca854723c */ /* 0x060fe20000001854 */
[----:B------:R2:W-:Y:S03]  /*13f20*/  MUFU.EX2 R188, R134 ;  /* 0x0000008600bc7308 */ /* 0x0005e60000000800 */
[----:B------:R-:W-:Y:S02]  /*13f30*/  FMUL.FTZ R101, R2, R101 ;  /* 0x0000006502657220 */ /* 0x000fe40000410000 */
[C---:B------:R-:W-:Y:S02]  /*13f40*/  FMUL.FTZ R102, R0.reuse, R102 ;  /* 0x0000006600667220 */ /* 0x040fe40000410000 */
[C---:B------:R-:W-:Y:S01]  /*13f50*/  HMMA.16816.F32 R88, R168.reuse, R142, R88 ;  /* 0x0000008ea858723c */ /* 0x040fe20000001858 */
[----:B------:R-:W5:Y:S03]  /*13f60*/  LDSM.16.MT88.4 R140, [R206+0x6100] ;  /* 0x00610000ce8c783b */ /* 0x000f660000004200 */
[----:B------:R-:W-:Y:S02]  /*13f70*/  FMUL.FTZ R103, R0, R103 ;  /* 0x0000006700677220 */ /* 0x000fe40000410000 */
[C---:B------:R-:W-:Y:S02]  /*13f80*/  FMUL.FTZ R104, R2.reuse, R104 ;  /* 0x0000006802687220 */ /* 0x040fe40000410000 */
[C---:B---3--:R-:W-:Y:S04]  /*13f90*/  HMMA.16816.F32 R92, R168.reuse, R144, R92 ;  /* 0x00000090a85c723c */ /* 0x048fe8000000185c */
[----:B------:R-:W-:Y:S02]  /*13fa0*/  FMUL.FTZ R105, R2, R105 ;  /* 0x0000006902697220 */ /* 0x000fe40000410000 */
[C---:B------:R-:W-:Y:S02]  /*13fb0*/  FMUL.FTZ R106, R0.reuse, R106 ;  /* 0x0000006a006a7220 */ /* 0x040fe40000410000 */
[C---:B------:R-:W-:Y:S01]  /*13fc0*/  HMMA.16816.F32 R96, R168.reuse, R146, R96 ;  /* 0x00000092a860723c */ /* 0x040fe20000001860 */
[----:B------:R-:W3:Y:S03]  /*13fd0*/  LDSM.16.MT88.4 R144, [R208+0x6100] ;  /* 0x00610000d090783b */ /* 0x000ee60000004200 */
[--C-:B--2---:R-:W-:Y:S02]  /*13fe0*/  FFMA.FTZ R134, R181, c[0x0][0x2d0], -R133.reuse ;  /* 0x0000b400b5867a23 */ /* 0x104fe40000010885 */
[----:B------:R-:W-:Y:S02]  /*13ff0*/  FMUL.FTZ R107, R0, R107 ;  /* 0x0000006b006b7220 */ /* 0x000fe40000410000 */
[----:B------:R2:W2:Y:S01]  /*14000*/  MUFU.EX2 R180, R134 ;  /* 0x0000008600b47308 */ /* 0x0004a20000000800 */
[C---:B-1----:R-:W-:Y:S03]  /*14010*/  HMMA.16816.F32 R100, R168.reuse, R136, R100 ;  /* 0x00000088a864723c */ /* 0x042fe60000001864 */
[C---:B------:R-:W-:Y:S02]  /*14020*/  FMUL.FTZ R108, R2.reuse, R108 ;  /* 0x0000006c026c7220 */ /* 0x040fe40000410000 */
[----:B------:R-:W-:Y:S02]  /*14030*/  FMUL.FTZ R109, R2, R109 ;  /* 0x0000006d026d7220 */ /* 0x000fe40000410000 */
[C---:B------:R-:W-:Y:S01]  /*14040*/  FMUL.FTZ R110, R0.reuse, R110 ;  /* 0x0000006e006e7220 */ /* 0x040fe20000410000 */
[C---:B------:R-:W-:Y:S01]  /*14050*/  HMMA.16816.F32 R104, R168.reuse, R138, R104 ;  /* 0x0000008aa868723c */ /* 0x040fe20000001868 */
[----:B------:R-:W1:Y:S03]  /*14060*/  LDSM.16.MT88.4 R136, [R207+0x6100] ;  /* 0x00610000cf88783b */ /* 0x000e660000004200 */
[----:B------:R-:W-:Y:S02]  /*14070*/  FMUL.FTZ R111, R0, R111 ;  /* 0x0000006f006f7220 */ /* 0x000fe40000410000 */
[C---:B------:R-:W-:Y:S02]  /*14080*/  FMUL.FTZ R112, R2.reuse, R112 ;  /* 0x0000007002707220 */ /* 0x040fe40000410000 */
[----:B------:R-:W-:Y:S03]  /*14090*/  FMUL.FTZ R113, R2, R113 ;  /* 0x0000007102717220 */ /* 0x000fe60000410000 */
[C---:B-----5:R-:W-:Y:S03]  /*140a0*/  HMMA.16816.F32 R108, R168.reuse, R140, R108 ;  /* 0x0000008ca86c723c */ /* 0x060fe6000000186c */
[----:B------:R-:W-:Y:S02]  /*140b0*/  FMUL.FTZ R114, R0, R114 ;  /* 0x0000007200727220 */ /* 0x000fe40000410000 */
[--C-:B--2---:R-:W-:Y:S02]  /*140c0*/  FFMA.FTZ R134, R176, c[0x0][0x2d0], -R133.reuse ;  /* 0x0000b400b0867a23 */ /* 0x104fe40000010885 */
[----:B------:R-:W-:Y:S02]  /*140d0*/  FMUL.FTZ R115, R0, R115 ;  /* 0x0000007300737220 */ /* 0x000fe40000410000 */
[----:B------:R2:W-:Y:S03]  /*140e0*/  MUFU.EX2 R179, R134 ;  /* 0x0000008600b37308 */ /* 0x0005e60000000800 */
[C---:B------:R-:W-:Y:S02]  /*140f0*/  FMUL.FTZ R116, R2.reuse, R116 ;  /* 0x0000007402747220 */ /* 0x040fe40000410000 */
[C---:B------:R-:W-:Y:S01]  /*14100*/  HMMA.16816.F32 R112, R168.reuse, R142, R112 ;  /* 0x0000008ea870723c */ /* 0x040fe20000001870 */
[----:B------:R-:W5:Y:S02]  /*14110*/  LDSM.16.MT88.4 R140, [R205+0x900] ;  /* 0x00090000cd8c783b */ /* 0x000f640000004200 */
        /* <DEDUP_REMOVED lines=8> */
[--C-:B--2---:R-:W-:Y:S02]  /*141a0*/  FFMA.FTZ R134, R177, c[0x0][0x2d0], -R133.reuse ;  /* 0x0000b400b1867a23 */ /* 0x104fe40000010885 */
[C---:B------:R-:W-:Y:S02]  /*141b0*/  FMUL.FTZ R124, R2.reuse, R124 ;  /* 0x0000007c027c7220 */ /* 0x040fe40000410000 */
[----:B------:R2:W3:Y:S01]  /*141c0*/  MUFU.EX2 R178, R134 ;  /* 0x0000008600b27308 */ /* 0x0004e20000000800 */
[C---:B------:R-:W-:Y:S01]  /*141d0*/  HMMA.16816.F32 R120, R168.reuse, R146, R120 ;  /* 0x00000092a878723c */ /* 0x040fe20000001878 */
[----:B------:R-:W5:Y:S02]  /*141e0*/  LDSM.16.MT88.4 R144, [R206+0x900] ;  /* 0x00090000ce90783b */ /* 0x000f640000004200 */
[----:B------:R-:W-:Y:S02]  /*141f0*/  FMUL.FTZ R125, R2, R125 ;  /* 0x0000007d027d7220 */ /* 0x000fe40000410000 */
[C---:B------:R-:W-:Y:S02]  /*14200*/  FMUL.FTZ R126, R0.reuse, R126 ;  /* 0x0000007e007e7220 */ /* 0x040fe40000410000 */
[----:B------:R-:W-:Y:S02]  /*14210*/  FMUL.FTZ R127, R0, R127 ;  /* 0x0000007f007f7220 */ /* 0x000fe40000410000 */
[C---:B------:R-:W-:Y:S03]  /*14220*/  FMUL.FTZ R128, R2.reuse, R128 ;  /* 0x0000008002807220 */ /* 0x040fe60000410000 */
[----:B------:R-:W-:Y:S02]  /*14230*/  FMUL.FTZ R129, R2, R129 ;  /* 0x0000008102817220 */ /* 0x000fe40000410000 */
[C---:B-1----:R-:W-:Y:S03]  /*14240*/  HMMA.16816.F32 R124, R168.reuse, R136, R124 ;  /* 0x00000088a87c723c */ /* 0x042fe6000000187c */
[C---:B------:R-:W-:Y:S02]  /*14250*/  FMUL.FTZ R130, R0.reuse, R130 ;  /* 0x0000008200827220 */ /* 0x040fe40000410000 */
[----:B------:R-:W-:Y:S02]  /*14260*/  FMUL.FTZ R131, R0, R131 ;  /* 0x0000008300837220 */ /* 0x000fe40000410000 */
[----:B----4-:R-:W-:Y:S02]  /*14270*/  F2FP.PACK_AB R136, R239, R240 ;  /* 0x000000f0ef88723e */ /* 0x010fe400000000ff */
[----:B------:R-:W-:Y:S03]  /*14280*/  F2FP.PACK_AB R137, R180, R188 ;  /* 0x000000bcb489723e */ /* 0x000fe600000000ff */
[----:B------:R-:W-:Y:S03]  /*14290*/  HMMA.16816.F32 R128, R168, R138, R128 ;  /* 0x0000008aa880723c */ /* 0x000fe60000001880 */
[--C-:B--2---:R-:W-:Y:S04]  /*142a0*/  FFMA.FTZ R134, R184, c[0x0][0x2d0], -R172.reuse ;  /* 0x0000b400b8867a23 */ /* 0x104fe800000108ac */
[----:B------:R-:W-:Y:S01]  /*142b0*/  F2FP.PACK_AB R138, R203, R238 ;  /* 0x000000eecb8a723e */ /* 0x000fe200000000ff */
[----:B------:R1:W-:Y:S01]  /*142c0*/  MUFU.EX2 R202, R134 ;  /* 0x0000008600ca7308 */ /* 0x0003e20000000800 */
[----:B---3--:R-:W-:Y:S07]  /*142d0*/  F2FP.PACK_AB R139, R178, R179 ;  /* 0x000000b3b28b723e */ /* 0x008fee00000000ff */
[C---:B-----5:R-:W-:Y:S08]  /*142e0*/  HMMA.16816.F32 R4, R136.reuse, R140, R4 ;  /* 0x0000008c8804723c */ /* 0x060ff00000001804 */
        /* <DEDUP_REMOVED lines=15> */
[C---:B------:R-:W-:Y:S08]  /*143e0*/  HMMA.16816.F32 R36, R136.reuse, R156, R36 ;  /* 0x0000009c8824723c */ /* 0x040ff00000001824 */
[C---:B------:R-:W-:Y:S01]  /*143f0*/  HMMA.16816.F32 R40, R136.reuse, R158, R40 ;  /* 0x0000009e8828723c */ /* 0x040fe20000001828 */
[----:B------:R-:W3:Y:S07]  /*14400*/  LDSM.16.MT88.4 R156, [R206+0x4900] ;  /* 0x00490000ce9c783b */ /* 0x000eee0000004200 */
[C---:B--2---:R-:W-:Y:S04]  /*14410*/  HMMA.16816.F32 R44, R136.reuse, R140, R44 ;  /* 0x0000008c882c723c */ /* 0x044fe8000000182c */
[--C-:B-1----:R-:W-:Y:S04]  /*14420*/  FFMA.FTZ R134, R192, c[0x0][0x2d0], -R172.reuse ;  /* 0x0000b400c0867a23 */ /* 0x102fe800000108ac */
[C---:B------:R-:W-:Y:S01]  /*14430*/  HMMA.16816.F32 R48, R136.reuse, R142, R48 ;  /* 0x0000008e8830723c */ /* 0x040fe20000001830 */
[----:B------:R-:W1:Y:S01]  /*14440*/  LDSM.16.MT88.4 R140, [R208+0x4900] ;  /* 0x00490000d08c783b */ /* 0x000e620000004200 */
[----:B------:R2:W1:Y:S06]  /*14450*/  MUFU.EX2 R186, R134 ;  /* 0x0000008600ba7308 */ /* 0x00046c0000000800 */
[C---:B------:R-:W-:Y:S08]  /*14460*/  HMMA.16816.F32 R52, R136.reuse, R144, R52 ;  /* 0x000000908834723c */ /* 0x040ff00000001834 */
[C---:B------:R-:W-:Y:S01]  /*14470*/  HMMA.16816.F32 R56, R136.reuse, R146, R56 ;  /* 0x000000928838723c */ /* 0x040fe20000001838 */
[----:B------:R-:W1:Y:S07]  /*14480*/  LDSM.16.MT88.4 R144, [R207+0x4900] ;  /* 0x00490000cf90783b */ /* 0x000e6e0000004200 */
[C---:B-----5:R-:W-:Y:S04]  /*14490*/  HMMA.16816.F32 R60, R136.reuse, R148, R60 ;  /* 0x00000094883c723c */ /* 0x060fe8000000183c */
[--C-:B--2---:R-:W-:Y:S04]  /*144a0*/  FFMA.FTZ R134, R174, c[0x0][0x2d0], -R133.reuse ;  /* 0x0000b400ae867a23 */ /* 0x104fe80000010885 */
[C---:B------:R-:W-:Y:S01]  /*144b0*/  HMMA.16816.F32 R64, R136.reuse, R150, R64 ;  /* 0x000000968840723c */ /* 0x040fe20000001840 */
[----:B------:R-:W2:Y:S01]  /*144c0*/  LDSM.16.MT88.4 R148, [R205+0x6900] ;  /* 0x00690000cd94783b */ /* 0x000ea20000004200 */
[----:B------:R5:W-:Y:S06]  /*144d0*/  MUFU.EX2 R176, R134 ;  /* 0x0000008600b07308 */ /* 0x000bec0000000800 */
[C---:B---3--:R-:W-:Y:S08]  /*144e0*/  HMMA.16816.F32 R68, R136.reuse, R152, R68 ;  /* 0x000000988844723c */ /* 0x048ff00000001844 */
[C---:B------:R-:W-:Y:S01]  /*144f0*/  HMMA.16816.F32 R72, R136.reuse, R154, R72 ;  /* 0x0000009a8848723c */ /* 0x040fe20000001848 */
[----:B------:R-:W3:Y:S07]  /*14500*/  LDSM.16.MT88.4 R152, [R206+0x6900] ;  /* 0x00690000ce98783b */ /* 0x000eee0000004200 */
[C---:B------:R-:W-:Y:S04]  /*14510*/  HMMA.16816.F32 R76, R136.reuse, R156, R76 ;  /* 0x0000009c884c723c */ /* 0x040fe8000000184c */
[--C-:B-----5:R-:W-:Y:S03]  /*14520*/  FFMA.FTZ R134, R183, c[0x0][0x2d0], -R133.reuse ;  /* 0x0000b400b7867a23 */ /* 0x120fe60000010885 */
[--C-:B------:R-:W-:Y:S01]  /*14530*/  FFMA.FTZ R156, R182, c[0x0][0x2d0], -R133.reuse ;  /* 0x0000b400b69c7a23 */ /* 0x100fe20000010885 */
[C---:B------:R-:W-:Y:S01]  /*14540*/  HMMA.16816.F32 R80, R136.reuse, R158, R80 ;  /* 0x0000009e8850723c */ /* 0x040fe20000001850 */
[----:B------:R5:W-:Y:S07]  /*14550*/  MUFU.EX2 R175, R134 ;  /* 0x0000008600af7308 */ /* 0x000bee0000000800 */
[C---:B-1----:R-:W-:Y:S03]  /*14560*/  HMMA.16816.F32 R84, R136.reuse, R140, R84 ;  /* 0x0000008c8854723c */ /* 0x042fe60000001854 */
[----:B------:R1:W1:Y:S05]  /*14570*/  MUFU.EX2 R177, R156 ;  /* 0x0000009c00b17308 */ /* 0x00026a0000000800 */
[C---:B------:R-:W-:Y:S01]  /*14580*/  HMMA.16816.F32 R88, R136.reuse, R142, R88 ;  /* 0x0000008e8858723c */ /* 0x040fe20000001858 */
[----:B------:R-:W4:Y:S07]  /*14590*/  LDSM.16.MT88.4 R140, [R208+0x6900] ;  /* 0x00690000d08c783b */ /* 0x000f2e0000004200 */
[C---:B------:R-:W-:Y:S04]  /*145a0*/  HMMA.16816.F32 R92, R136.reuse, R144, R92 ;  /* 0x00000090885c723c */ /* 0x040fe8000000185c */
[--C-:B-----5:R-:W-:Y:S04]  /*145b0*/  FFMA.FTZ R134, R185, c[0x0][0x2d0], -R133.reuse ;  /* 0x0000b400b9867a23 */ /* 0x120fe80000010885 */
[C---:B------:R-:W-:Y:S01]  /*145c0*/  HMMA.16816.F32 R96, R136.reuse, R146, R96 ;  /* 0x000000928860723c */ /* 0x040fe20000001860 */
[----:B------:R-:W5:Y:S01]  /*145d0*/  LDSM.16.MT88.4 R144, [R207+0x6900] ;  /* 0x00690000cf90783b */ /* 0x000f620000004200 */
[----:B------:R4:W4:Y:S06]  /*145e0*/  MUFU.EX2 R174, R134 ;  /* 0x0000008600ae7308 */ /* 0x00092c0000000800 */
[C---:B--2---:R-:W-:Y:S01]  /*145f0*/  HMMA.16816.F32 R100, R136.reuse, R148, R100 ;  /* 0x000000948864723c */ /* 0x044fe20000001864 */
[----:B-1----:R-:W-:Y:S07]  /*14600*/  LDSM.16.MT88.4 R156, [R208+0x1100] ;  /* 0x00110000d09c783b */ /* 0x002fee0000004200 */
[C---:B------:R-:W-:Y:S01]  /*14610*/  HMMA.16816.F32 R104, R136.reuse, R150, R104 ;  /* 0x000000968868723c */ /* 0x040fe20000001868 */
[----:B------:R-:W1:Y:S07]  /*14620*/  LDSM.16.MT88.4 R148, [R205+0x1100] ;  /* 0x00110000cd94783b */ /* 0x000e6e0000004200 */
[C---:B---3--:R-:W-:Y:S04]  /*14630*/  HMMA.16816.F32 R108, R136.reuse, R152, R108 ;  /* 0x00000098886c723c */ /* 0x048fe8000000186c */
[--C-:B----4-:R-:W-:Y:S04]  /*14640*/  FFMA.FTZ R134, R193, c[0x0][0x2d0], -R172.reuse ;  /* 0x0000b400c1867a23 */ /* 0x110fe800000108ac */
[C---:B------:R-:W-:Y:S01]  /*14650*/  HMMA.16816.F32 R112, R136.reuse, R154, R112 ;  /* 0x0000009a8870723c */ /* 0x040fe20000001870 */
[----:B------:R-:W2:Y:S01]  /*14660*/  LDSM.16.MT88.4 R152, [R206+0x1100] ;  /* 0x00110000ce98783b */ /* 0x000ea20000004200 */
[----:B------:R3:W-:Y:S06]  /*14670*/  MUFU.EX2 R184, R134 ;  /* 0x0000008600b87308 */ /* 0x0007ec0000000800 */
[C---:B------:R-:W-:Y:S08]  /*14680*/  HMMA.16816.F32 R116, R136.reuse, R140, R116 ;  /* 0x0000008c8874723c */ /* 0x040ff00000001874 */
[C---:B------:R-:W-:Y:S01]  /*14690*/  HMMA.16816.F32 R120, R136.reuse, R142, R120 ;  /* 0x0000008e8878723c */ /* 0x040fe20000001878 */
[----:B------:R-:W4:Y:S07]  /*146a0*/  LDSM.16.MT88.4 R140, [R207+0x1100] ;  /* 0x00110000cf8c783b */ /* 0x000f2e0000004200 */
[C---:B-----5:R-:W-:Y:S04]  /*146b0*/  HMMA.16816.F32 R124, R136.reuse, R144, R124 ;  /* 0x00000090887c723c */ /* 0x060fe8000000187c */
[--C-:B---3--:R-:W-:Y:S04]  /*146c0*/  FFMA.FTZ R134, R194, c[0x0][0x2d0], -R172.reuse ;  /* 0x0000b400c2867a23 */ /* 0x108fe800000108ac */
[----:B------:R-:W-:Y:S01]  /*146d0*/  HMMA.16816.F32 R128, R136, R146, R128 ;  /* 0x000000928880723c */ /* 0x000fe20000001880 */
[----:B------:R-:W3:Y:S01]  /*146e0*/  LDSM.16.MT88.4 R144, [R205+0x3100] ;  /* 0x00310000cd90783b */ /* 0x000ee20000004200 */
[----:B------:R-:W5:Y:S05]  /*146f0*/  MUFU.EX2 R183, R134 ;  /* 0x0000008600b77308 */ /* 0x000f6a0000000800 */
[----:B------:R-:W-:Y:S02]  /*14700*/  F2FP.PACK_AB R136, R201, R202 ;  /* 0x000000cac988723e */ /* 0x000fe400000000ff */
[----:B------:R-:W-:Y:S03]  /*14710*/  F2FP.PACK_AB R138, R186, R187 ;  /* 0x000000bbba8a723e */ /* 0x000fe600000000ff */
[----:B------:R-:W-:Y:S02]  /*14720*/  F2FP.PACK_AB R137, R176, R177 ;  /* 0x000000b1b089723e */ /* 0x000fe400000000ff */
[----:B------:R-:W-:Y:S07]  /*14730*/  F2FP.PACK_AB R139, R174, R175 ;  /* 0x000000afae8b723e */ /* 0x000fee00000000ff */
[C---:B-1----:R-:W-:Y:S03]  /*14740*/  HMMA.16816.F32 R4, R136.reuse, R148, R4 ;  /* 0x000000948804723c */ /* 0x042fe60000001804 */
[----:B-----5:R-:W-:Y:S01]  /*14750*/  F2FP.PACK_AB R168, R183, R184 ;  /* 0x000000b8b7a8723e */ /* 0x020fe200000000ff */
[--C-:B------:R-:W-:Y:S04]  /*14760*/  FFMA.FTZ R134, R195, c[0x0][0x2d0], -R172.reuse ;  /* 0x0000b400c3867a23 */ /* 0x100fe800000108ac */
[C---:B------:R-:W-:Y:S01]  /*14770*/  HMMA.16816.F32 R8, R136.reuse, R150, R8 ;  /* 0x000000968808723c */ /* 0x040fe20000001808 */
[----:B------:R-:W1:Y:S01]  /*14780*/  LDSM.16.MT88.4 R148, [R206+0x3100] ;  /* 0x00310000ce94783b */ /* 0x000e620000004200 */
[----:B------:R5:W-:Y:S02]  /*14790*/  MUFU.EX2 R182, R134 ;  /* 0x0000008600b67308 */ /* 0x000be40000000800 */
[----:B------:R-:W-:Y:S04]  /*147a0*/  FFMA.FTZ R172, R196, c[0x0][0x2d0], -R172 ;  /* 0x0000b400c4ac7a23 */ /* 0x000fe800000108ac */
[C---:B--2---:R-:W-:Y:S04]  /*147b0*/  HMMA.16816.F32 R12, R136.reuse, R152, R12 ;  /* 0x00000098880c723c */ /* 0x044fe8000000180c */
[----:B------:R-:W2:Y:S04]  /*147c0*/  MUFU.EX2 R181, R172 ;  /* 0x000000ac00b57308 */ /* 0x000ea80000000800 */
[C---:B------:R-:W-:Y:S01]  /*147d0*/  HMMA.16816.F32 R16, R136.reuse, R154, R16 ;  /* 0x0000009a8810723c */ /* 0x040fe20000001810 */
[----:B------:R-:W1:Y:S07]  /*147e0*/  LDSM.16.MT88.4 R152, [R208+0x3100] ;  /* 0x00310000d098783b */ /* 0x000e6e0000004200 */
[C---:B------:R-:W-:Y:S04]  /*147f0*/  HMMA.16816.F32 R20, R136.reuse, R156, R20 ;  /* 0x0000009c8814723c */ /* 0x040fe80000001814 */
[--C-:B-----5:R-:W-:Y:S04]  /*14800*/  FFMA.FTZ R134, R189, c[0x0][0x2d0], -R133.reuse ;  /* 0x0000b400bd867a23 */ /* 0x120fe80000010885 */
[C---:B------:R-:W-:Y:S01]  /*14810*/  HMMA.16816.F32 R24, R136.reuse, R158, R24 ;  /* 0x0000009e8818723c */ /* 0x040fe20000001818 */
[----:B------:R-:W-:Y:S01]  /*14820*/  LDSM.16.MT88.4 R156, [R205+0x5100] ;  /* 0x00510000cd9c783b */ /* 0x000fe20000004200 */
[----:B------:R5:W-:Y:S02]  /*14830*/  MUFU.EX2 R173, R134 ;  /* 0x0000008600ad7308 */ /* 0x000be40000000800 */
[----:B--2---:R-:W-:Y:S04]  /*14840*/  F2FP.PACK_AB R170, R181, R182 ;  /* 0x000000b6b5aa723e */ /* 0x004fe800000000ff */
[C---:B----4-:R-:W-:Y:S08]  /*14850*/  HMMA.16816.F32 R28, R136.reuse, R140, R28 ;  /* 0x0000008c881c723c */ /* 0x050ff0000000181c */
[C---:B------:R-:W-:Y:S01]  /*14860*/  HMMA.16816.F32 R32, R136.reuse, R142, R32 ;  /* 0x0000008e8820723c */ /* 0x040fe20000001820 */
[----:B------:R-:W2:Y:S07]  /*14870*/  LDSM.16.MT88.4 R140, [R207+0x3100] ;  /* 0x00310000cf8c783b */ /* 0x000eae0000004200 */
[C---:B---3--:R-:W-:Y:S04]  /*14880*/  HMMA.16816.F32 R36, R136.reuse, R144, R36 ;  /* 0x000000908824723c */ /* 0x048fe80000001824 */
[--C-:B-----5:R-:W-:Y:S04]  /*14890*/  FFMA.FTZ R134, R190, c[0x0][0x2d0], -R133.reuse ;  /* 0x0000b400be867a23 */ /* 0x120fe80000010885 */
[C---:B------:R-:W-:Y:S01]  /*148a0*/  HMMA.16816.F32 R40, R136.reuse, R146, R40 ;  /* 0x000000928828723c */ /* 0x040fe20000001828 */
[----:B------:R-:W3:Y:S01]  /*148b0*/  LDSM.16.MT88.4 R144, [R206+0x5100] ;  /* 0x00510000ce90783b */ /* 0x000ee20000004200 */
[----:B------:R-:W4:Y:S06]  /*148c0*/  MUFU.EX2 R172, R134 ;  /* 0x0000008600ac7308 */ /* 0x000f2c0000000800 */
[C---:B-1----:R-:W-:Y:S08]  /*148d0*/  HMMA.16816.F32 R44, R136.reuse, R148, R44 ;  /* 0x00000094882c723c */ /* 0x042ff0000000182c */
[C---:B------:R-:W-:Y:S01]  /*148e0*/  HMMA.16816.F32 R48, R136.reuse, R150, R48 ;  /* 0x000000968830723c */ /* 0x040fe20000001830 */
[----:B------:R-:W1:Y:S07]  /*148f0*/  LDSM.16.MT88.4 R148, [R208+0x5100] ;  /* 0x00510000d094783b */ /* 0x000e6e0000004200 */
[C---:B------:R-:W-:Y:S04]  /*14900*/  HMMA.16816.F32 R52, R136.reuse, R152, R52 ;  /* 0x000000988834723c */ /* 0x040fe80000001834 */
[----:B----4-:R-:W-:Y:S01]  /*14910*/  F2FP.PACK_AB R169, R172, R173 ;  /* 0x000000adaca9723e */ /* 0x010fe200000000ff */
[--C-:B------:R-:W-:Y:S02]  /*14920*/  FFMA.FTZ R134, R191, c[0x0][0x2d0], -R133.reuse ;  /* 0x0000b400bf867a23 */ /* 0x100fe40000010885 */
[----:B------:R-:W-:Y:S01]  /*14930*/  FFMA.FTZ R133, R135, c[0x0][0x2d0], -R133 ;  /* 0x0000b40087857a23 */ /* 0x000fe20000010885 */
[C---:B------:R-:W-:Y:S01]  /*14940*/  HMMA.16816.F32 R56, R136.reuse, R154, R56 ;  /* 0x0000009a8838723c */ /* 0x040fe20000001838 */
[----:B------:R-:W4:Y:S02]  /*14950*/  LDSM.16.MT88.4 R152, [R207+0x5100] ;  /* 0x00510000cf98783b */ /* 0x000f240000004200 */
[----:B------:R-:W-:Y:S05]  /*14960*/  MUFU.EX2 R134, R134 ;  /* 0x0000008600867308 */ /* 0x000fea0000000800 */
[C---:B--2---:R-:W-:Y:S05]  /*14970*/  HMMA.16816.F32 R60, R136.reuse, R140, R60 ;  /* 0x0000008c883c723c */ /* 0x044fea000000183c */
[----:B------:R-:W2:Y:S03]  /*14980*/  MUFU.EX2 R133, R133 ;  /* 0x0000008500857308 */ /* 0x000ea60000000800 */
[C---:B------:R-:W-:Y:S01]  /*14990*/  HMMA.16816.F32 R64, R136.reuse, R142, R64 ;  /* 0x0000008e8840723c */ /* 0x040fe20000001840 */
[----:B------:R-:W5:Y:S07]  /*149a0*/  LDSM.16.MT88.4 R140, [R205+0x7100] ;  /* 0x00710000cd8c783b */ /* 0x000f6e0000004200 */
[C---:B------:R-:W-:Y:S08]  /*149b0*/  HMMA.16816.F32 R68, R136.reuse, R156, R68 ;  /* 0x0000009c8844723c */ /* 0x040ff00000001844 */
[C---:B------:R-:W-:Y:S01]  /*149c0*/  HMMA.16816.F32 R72, R136.reuse, R158, R72 ;  /* 0x0000009e8848723c */ /* 0x040fe20000001848 */
[----:B------:R-:W-:Y:S03]  /*149d0*/  LDSM.16.MT88.4 R156, [R206+0x1900] ;  /* 0x00190000ce9c783b */ /* 0x000fe60000004200 */
[----:B--2---:R-:W-:Y:S04]  /*149e0*/  F2FP.PACK_AB R171, R133, R134 ;  /* 0x0000008685ab723e */ /* 0x004fe800000000ff */
[C---:B---3--:R-:W-:Y:S08]  /*149f0*/  HMMA.16816.F32 R76, R136.reuse, R144, R76 ;  /* 0x00000090884c723c */ /* 0x048ff0000000184c */
[C---:B------:R-:W-:Y:S01]  /*14a00*/  HMMA.16816.F32 R80, R136.reuse, R146, R80 ;  /* 0x000000928850723c */ /* 0x040fe20000001850 */
[----:B------:R-:W2:Y:S07]  /*14a10*/  LDSM.16.MT88.4 R144, [R206+0x7100] ;  /* 0x00710000ce90783b */ /* 0x000eae0000004200 */
[C---:B-1----:R-:W-:Y:S08]  /*14a20*/  HMMA.16816.F32 R84, R136.reuse, R148, R84 ;  /* 0x000000948854723c */ /* 0x042ff00000001854 */
[C---:B------:R-:W-:Y:S01]  /*14a30*/  HMMA.16816.F32 R88, R136.reuse, R150, R88 ;  /* 0x000000968858723c */ /* 0x040fe20000001858 */
[----:B------:R-:W1:Y:S07]  /*14a40*/  LDSM.16.MT88.4 R148, [R208+0x7100] ;  /* 0x00710000d094783b */ /* 0x000e6e0000004200 */
[C---:B----4-:R-:W-:Y:S08]  /*14a50*/  HMMA.16816.F32 R92, R136.reuse, R152, R92 ;  /* 0x00000098885c723c */ /* 0x050ff0000000185c */
[C---:B------:R-:W-:Y:S01]  /*14a60*/  HMMA.16816.F32 R96, R136.reuse, R154, R96 ;  /* 0x0000009a8860723c */ /* 0x040fe20000001860 */
[----:B------:R-:W3:Y:S07]  /*14a70*/  LDSM.16.MT88.4 R152, [R207+0x7100] ;  /* 0x00710000cf98783b */ /* 0x000eee0000004200 */
[C---:B-----5:R-:W-:Y:S08]  /*14a80*/  HMMA.16816.F32 R100, R136.reuse, R140, R100 ;  /* 0x0000008c8864723c */ /* 0x060ff00000001864 */
[C---:B------:R-:W-:Y:S01]  /*14a90*/  HMMA.16816.F32 R104, R136.reuse, R142, R104 ;  /* 0x0000008e8868723c */ /* 0x040fe20000001868 */
[----:B------:R-:W4:Y:S07]  /*14aa0*/  LDSM.16.MT88.4 R140, [R205+0x1900] ;  /* 0x00190000cd8c783b */ /* 0x000f2e0000004200 */
[C---:B--2---:R-:W-:Y:S08]  /*14ab0*/  HMMA.16816.F32 R108, R136.reuse, R144, R108 ;  /* 0x00000090886c723c */ /* 0x044ff0000000186c */
[C---:B------:R-:W-:Y:S08]  /*14ac0*/  HMMA.16816.F32 R112, R136.reuse, R146, R112 ;  /* 0x000000928870723c */ /* 0x040ff00000001870 */
[C---:B-1----:R-:W-:Y:S08]  /*14ad0*/  HMMA.16816.F32 R116, R136.reuse, R148, R116 ;  /* 0x000000948874723c */ /* 0x042ff00000001874 */
[C---:B------:R-:W-:Y:S08]  /*14ae0*/  HMMA.16816.F32 R120, R136.reuse, R150, R120 ;  /* 0x000000968878723c */ /* 0x040ff00000001878 */
[C---:B---3--:R-:W-:Y:S08]  /*14af0*/  HMMA.16816.F32 R124, R136.reuse, R152, R124 ;  /* 0x00000098887c723c */ /* 0x048ff0000000187c */
        /* <DEDUP_REMOVED lines=12> */
[----:B------:R-:W-:Y:S07]  /*14bc0*/  LDSM.16.MT88.4 R24, [R205+0x7900] ;  /* 0x00790000cd18783b */ /* 0x000fee0000004200 */
        /* <DEDUP_REMOVED lines=20> */
[C---:B--2---:R-:W-:Y:S07]  /*14d10*/  HMMA.16816.F32 R84, R168.reuse, R8, R84 ;  /* 0x00000008a854723c */ /* 0x044fee0000001854 */
[----:B------:R-:W-:Y:S01]  /*14d20*/  FFMA.FTZ R8, R2, R249, R241 ;  /* 0x000000f902087223 */ /* 0x000fe200000100f1 */
[C---:B------:R-:W-:Y:S04]  /*14d30*/  HMMA.16816.F32 R88, R168.reuse, R10, R88 ;  /* 0x0000000aa858723c */ /* 0x040fe80000001858 */
[----:B------:R-:W-:Y:S02]  /*14d40*/  FFMA.FTZ R2, R0, R250, R200 ;  /* 0x000000fa00027223 */ /* 0x000fe400000100c8 */
        /* <DEDUP_REMOVED lines=13> */
[C---:B----4-:R-:W-:Y:S04]  /*14e20*/  HMMA.16816.F32 R108, R168.reuse, R16, R108 ;  /* 0x00000010a86c723c */ /* 0x050fe8000000186c */
[----:B------:R-:W-:Y:S02]  /*14e30*/  FADD.FTZ R2, R180, R2 ;  /* 0x00000002b4027221 */ /* 0x000fe40000010000 */
[----:B------:R-:W-:Y:S02]  /*14e40*/  FADD.FTZ R0, R238, R0 ;  /* 0x00000000ee007221 */ /* 0x000fe40000010000 */
[C---:B------:R-:W-:Y:S04]  /*14e50*/  HMMA.16816.F32 R112, R168.reuse, R18, R112 ;  /* 0x00000012a870723c */ /* 0x040fe80000001870 */
[----:B------:R-:W-:Y:S02]  /*14e60*/  FADD.FTZ R2, R179, R2 ;  /* 0x00000002b3027221 */ /* 0x000fe40000010000 */
[----:B------:R-:W-:Y:S02]  /*14e70*/  FADD.FTZ R0, R203, R0 ;  /* 0x00000000cb007221 */ /* 0x000fe40000010000 */
[----:B------:R-:W-:Y:S01]  /*14e80*/  FADD.FTZ R2, R178, R2 ;  /* 0x00000002b2027221 */ /* 0x000fe20000010000 */
[C---:B-----5:R-:W-:Y:S03]  /*14e90*/  HMMA.16816.F32 R116, R168.reuse, R20, R116 ;  /* 0x00000014a874723c */ /* 0x060fe60000001874 */
        /* <DEDUP_REMOVED lines=8> */
[----:B------:R-:W-:Y:S04]  /*14f20*/  FADD.FTZ R0, R186, R0 ;  /* 0x00000000ba007221 */ /* 0x000fe80000010000 */
[----:B------:R-:W-:Y:S01]  /*14f30*/  FADD.FTZ R4, R174, R2 ;  /* 0x00000002ae047221 */ /* 0x000fe20000010000 */
[----:B------:R-:W-:Y:S04]  /*14f40*/  HMMA.16816.F32 R128, R168, R6, R128 ;  /* 0x00000006a880723c */ /* 0x000fe80000001880 */
[----:B------:R-:W-:Y:S02]  /*14f50*/  FADD.FTZ R2, R184, R0 ;  /* 0x00000000b8027221 */ /* 0x000fe40000010000 */
[----:B------:R-:W-:Y:S02]  /*14f60*/  FADD.FTZ R0, R173, R4 ;  /* 0x00000004ad007221 */ /* 0x000fe40000010000 */
[----:B------:R-:W-:Y:S04]  /*14f70*/  FADD.FTZ R2, R183, R2 ;  /* 0x00000002b7027221 */ /* 0x000fe80000010000 */
[----:B------:R-:W-:Y:S02]  /*14f80*/  FADD.FTZ R0, R172, R0 ;  /* 0x00000000ac007221 */ /* 0x000fe40000010000 */
[----:B------:R-:W-:Y:S02]  /*14f90*/  FADD.FTZ R2, R182, R2 ;  /* 0x00000002b6027221 */ /* 0x000fe40000010000 */
[----:B------:R-:W-:Y:S01]  /*14fa0*/  FADD.FTZ R0, R134, R0 ;  /* 0x0000000086007221 */ /* 0x000fe20000010000 */
[----:B------:R-:W-:Y:S01]  /*14fb0*/  MOV R134, R3 ;  /* 0x0000000300867202 */ /* 0x000fe20000000f00 */
[----:B------:R-:W-:Y:S02]  /*14fc0*/  FADD.FTZ R249, R181, R2 ;  /* 0x00000002b5f97221 */ /* 0x000fe40000010000 */
[----:B------:R-:W-:Y:S01]  /*14fd0*/  FADD.FTZ R250, R133, R0 ;  /* 0x0000000085fa7221 */ /* 0x000fe20000010000 */
[----:B------:R-:W-:Y:S01]  /*14fe0*/  MOV R133, R132 ;  /* 0x0000008400857202 */ /* 0x000fe20000000f00 */
[----:B------:R-:W-:-:S05]  /*14ff0*/  @P0 BRA `(.L_x_986) ;  /* 0xffffb89000000947 */ /* 0x000fca000383ffff */
.L_x_977:
[----:B------:R-:W1:Y:S01]  /*15000*/  SHFL.BFLY PT, R0, R249, 0x2, 0x1f ;  /* 0x0c401f00f9007f89 */ /* 0x000e6200000e0000 */
[----:B------:R-:W-:-:S02]  /*15010*/  MOV R2, RZ ;  /* 0x000000ff00027202 */ /* 0x000fc40000000f00 */
[----:B------:R-:W-:Y:S01]  /*15020*/  PLOP3.LUT P1, PT, PT, PT, PT, 0x8, 0x0 ;  /* 0x000000000000781c */ /* 0x000fe20003f2e170 */
[----:B------:R-:W2:Y:S01]  /*15030*/  SHFL.BFLY PT, R4, R250, 0x2, 0x1f ;  /* 0x0c401f00fa047f89 */ /* 0x000ea200000e0000 */
        /* <DEDUP_REMOVED lines=151> */
.L_x_944:
[----:B------:R-:W-:Y:S05]  /*159b0*/  @P1 BRA `(.L_x_987) ;  /* 0x00001ab000001947 */ /* 0x000fea0003800000 */
        /* <DEDUP_REMOVED lines=183> */
.L_x_988:
        /* <DEDUP_REMOVED lines=15> */
[----:B------:R-:W-:Y:S02]  /*16620*/  IADD3 R7, -R5, R43, RZ ;  /* 0x0000002b05077210 */ /* 0x000fe40007ffe1ff */
        /* <DEDUP_REMOVED lines=86> */
[----:B------:R-:W-:Y:S01]  /*16b90*/  IMAD.IADD R3, R5, 0x1, R6 ;  /* 0x0000000105037824 */ /* 0x000fe200078e0206 */
[C---:B------:R-:W-:Y:S01]  /*16ba0*/  LEA R31, P0, R4.reuse, c[0x0][0x380], 0x1 ;  /* 0x0000e000041f7a11 */ /* 0x040fe200078008ff */
[----:B----4-:R1:W-:Y:S03]  /*16bb0*/  @!P2 ST.E [R8.64], R57 ;  /* 0x000000390800a985 */ /* 0x0103e6000c101912 */
[----:B------:R-:W-:Y:S01]  /*16bc0*/  LEA.HI.X R30, R4, c[0x0][0x384], R3, 0x1, P0 ;  /* 0x0000e100041e7a11 */ /* 0x000fe200000f0c03 */
[----:B------:R1:W2:Y:S01]  /*16bd0*/  LDS.128 R44, [R2+0x1080] ;  /* 0x00108000022c7984 */ /* 0x0002a20000000c00 */
[----:B------:R-:W-:-:S03]  /*16be0*/  ISETP.GE.AND P0, PT, R28, R29, PT ;  /* 0x0000001d1c00720c */ /* 0x000fc60003f06270 */
        /* <DEDUP_REMOVED lines=42> */
.L_x_990:
[----:B--234-:R-:W-:Y:S05]  /*16e90*/  BSYNC B0 ;  /* 0x0000000000007941 */ /* 0x01cfea0003800000 */
.L_x_989:
        /* <DEDUP_REMOVED lines=30> */
.L_x_992:
[----:B------:R-:W-:Y:S05]  /*17080*/  BSYNC B0 ;  /* 0x0000000000007941 */ /* 0x000fea0003800000 */
.L_x_991:
        /* <DEDUP_REMOVED lines=30> */
.L_x_994:
[----:B------:R-:W-:Y:S05]  /*17270*/  BSYNC B0 ;  /* 0x0000000000007941 */ /* 0x000fea0003800000 */
.L_x_993:
        /* <DEDUP_REMOVED lines=31> */
.L_x_987:
        /* <DEDUP_REMOVED lines=19> */
.L_x_995:
        /* <DEDUP_REMOVED lines=42> */
.L_x_997:
[----:B------:R-:W-:Y:S05]  /*17840*/  BSYNC B0 ;  /* 0x0000000000007941 */ /* 0x000fea0003800000 */
.L_x_996:
        /* <DEDUP_REMOVED lines=73> */
.L_x_999:
[----:B------:R-:W-:Y:S05]  /*17ce0*/  BSYNC B0 ;  /* 0x0000000000007941 */ /* 0x000fea0003800000 */
.L_x_998:
        /* <DEDUP_REMOVED lines=27> */
.L_x_1001:
[----:B------:R-:W-:Y:S05]  /*17ea0*/  BSYNC B0 ;  /* 0x0000000000007941 */ /* 0x000fea0003800000 */
.L_x_1000:
        /* <DEDUP_REMOVED lines=27> */
.L_x_1003:
[----:B------:R-:W-:Y:S05]  /*18060*/  BSYNC B0 ;  /* 0x0000000000007941 */ /* 0x000fea0003800000 */
.L_x_1002:
        /* <DEDUP_REMOVED lines=28> */
.L_x_1004:
        /* <DEDUP_REMOVED lines=13> */
.L_x_1543:


//--------------------- .text._ZN7cutlass13device_kernelIN5flash19enable_sm80_to_sm89INS1_16FlashAttnFwdSm80INS1_25CollectiveMainloopFwdSm80ILi8ELi1ELb0EN4cute5tupleIJNS5_1CILi128EEENS7_ILi48EEENS7_ILi256EEEEEELi256ENS_6half_tEfNS_4arch4Sm80ELb0ELb1ELb1ELb1ELb0ELb1ELb1ELb0EEENS1_21CollectiveEpilogueFwdINS6_IJS8_SA_S9_EEENS6_IJNS7_ILi1EEESI_SI_EEESC_SE_Li256ELb1ELb1ELb0ELb0EEENS1_19SingleTileSchedulerILb1ELb0ELb1ELi128EEEEEEEEEvNT_6ParamsE --------------------------
	.section	.text._ZN7cutlass13device_kernelIN5flash19enable_sm80_to_sm89INS1_16FlashAttnFwdSm80INS1_25CollectiveMainloopFwdSm80ILi8ELi1ELb0EN4cute5tupleIJNS5_1CILi128EEENS7_ILi48EEENS7_ILi256EEEEEELi256ENS_6half_tEfNS_4arch4Sm80ELb0ELb1ELb1ELb1ELb0ELb1ELb1ELb0EEENS1_21CollectiveEpilogueFwdINS6_IJS8_SA_S9_EEENS6_IJNS7_ILi1EEESI_SI_EEESC_SE_Li256ELb1ELb1ELb0ELb0EEENS1_19SingleTileSchedulerILb1ELb0ELb1ELi128EEEEEEEEEvNT_6ParamsE,"ax",@progbits
	.sectioninfo	@"SHI_REGISTERS=255"
	.align	128
.text._ZN7cutlass13device_kernelIN5flash19enable_sm80_to_sm89INS1_16FlashAttnFwdSm80INS1_25CollectiveMainloopFwdSm80ILi8ELi1ELb0EN4cute5tupleIJNS5_1CILi128EEENS7_ILi48EEENS7_ILi256EEEEEELi256ENS_6half_tEfNS_4arch4Sm80ELb0ELb1ELb1ELb1ELb0ELb1ELb1ELb0EEENS1_21CollectiveEpilogueFwdINS6_IJS8_SA_S9_EEENS6_IJNS7_ILi1EEESI_SI_EEESC_SE_Li256ELb1ELb1ELb0ELb0EEENS1_19SingleTileSchedulerILb1ELb0ELb1ELi128EEEEEEEEEvNT_6ParamsE:
        .type           _ZN7cutlass13device_kernelIN5flash19enable_sm80_to_sm89INS1_16FlashAttnFwdSm80INS1_25CollectiveMainloopFwdSm80ILi8ELi1ELb0EN4cute5tupleIJNS5_1CILi128EEENS7_ILi48EEENS7_ILi256EEEEEELi256ENS_6half_tEfNS_4arch4Sm80ELb0ELb1ELb1ELb1ELb0ELb1ELb1ELb0EEENS1_21CollectiveEpilogueFwdINS6_IJS8_SA_S9_EEENS6_IJNS7_ILi1EEESI_SI_EEESC_SE_Li256ELb1ELb1ELb0ELb0EEENS1_19SingleTileSchedulerILb1ELb0ELb1ELi128EEEEEEEEEvNT_6ParamsE,@function
        .size           _ZN7cutlass13device_kernelIN5flash19enable_sm80_to_sm89INS1_16FlashAttnFwdSm80INS1_25CollectiveMainloopFwdSm80ILi8ELi1ELb0EN4cute5tupleIJNS5_1CILi128EEENS7_ILi48EEENS7_ILi256EEEEEELi256ENS_6half_tEfNS_4arch4Sm80ELb0ELb1ELb1ELb1ELb0ELb1ELb1ELb0EEENS1_21CollectiveEpilogueFwdINS6_IJS8_SA_S9_EEENS6_IJNS7_ILi1EEESI_SI_EEESC_SE_Li256ELb1ELb1ELb0ELb0EEENS1_19SingleTileSchedulerILb1ELb0ELb1ELi128EEEEEEEEEvNT_6ParamsE,(.L_x_1544 - _ZN7cutlass13device_kernelIN5flash19enable_sm80_to_sm89INS1_16FlashAttnFwdSm80INS1_25CollectiveMainloopFwdSm80ILi8ELi1ELb0EN4cute5tupleIJNS5_1CILi128EEENS7_ILi48EEENS7_ILi256EEEEEELi256ENS_6half_tEfNS_4arch4Sm80ELb0ELb1ELb1ELb1ELb0ELb1ELb1ELb0EEENS1_21CollectiveEpilogueFwdINS6_IJS8_SA_S9_EEENS6_IJNS7_ILi1EEESI_SI_EEESC_SE_Li256ELb1ELb1ELb0ELb0EEENS1_19SingleTileSchedulerILb1ELb0ELb1ELi128EEEEEEEEEvNT_6ParamsE)
        .other          _ZN7cutlass13device_kernelIN5flash19enable_sm80_to_sm89INS1_16FlashAttnFwdSm80INS1_25CollectiveMainloopFwdSm80ILi8ELi1ELb0EN4cute5tupleIJNS5_1CILi128EEENS7_ILi48EEENS7_ILi256EEEEEELi256ENS_6half_tEfNS_4arch4Sm80ELb0ELb1ELb1ELb1ELb0ELb1ELb1ELb0EEENS1_21CollectiveEpilogueFwdINS6_IJS8_SA_S9_EEENS6_IJNS7_ILi1EEESI_SI_EEESC_SE_Li256ELb1ELb1ELb0ELb0EEENS1_19SingleTileSchedulerILb1ELb0ELb1ELi128EEEEEEEEEvNT_6ParamsE,@"STO_CUDA_ENTRY STV_DEFAULT"
_ZN7cutlass13device_kernelIN5flash19enable_sm80_to_sm89INS1_16FlashAttnFwdSm80INS1_25CollectiveMainloopFwdSm80ILi8ELi1ELb0EN4cute5tupleIJNS5_1CILi128EEENS7_ILi48EEENS7_ILi256EEEEEELi256ENS_6half_tEfNS_4arch4Sm80ELb0ELb1ELb1ELb1ELb0ELb1ELb1ELb0EEENS1_21CollectiveEpilogueFwdINS6_IJS8_SA_S9_EEENS6_IJNS7_ILi1EEESI_SI_EEESC_SE_Li256ELb1ELb1ELb0ELb0EEENS1_19SingleTileSchedulerILb1ELb0ELb1ELi128EEEEEEEEEvNT_6ParamsE:
        /* <DEDUP_REMOVED lines=17> */
.L_x_1006:
        /* <DEDUP_REMOVED lines=8> */
.L_x_1008:
[----:B------:R-:W-:-:S05]  /*0190*/  MOV R0, c[0x0][0x54c] ;  /* 0x0001530000007a02 */ /* 0x000fca0000000f00 */
.L_x_1007:
[----:B-----5:R-:W-:Y:S01]  /*01a0*/  IMAD R0, R0, c[0x0][0x548], RZ ;  /* 0x0001520000007a24 */ /* 0x020fe200078e02ff */
[----:B------:R-:W-:-:S04]  /*01b0*/  SHF.L.U32 R93, R225, 0x7, RZ ;  /* 0x00000007e15d7819 */ /* 0x000fc800000006ff */
[----:B------:R-:W-:-:S04]  /*01c0*/  ISETP.GE.AND P0, PT, R93, R0, PT ;  /* 0x000000005d00720c */ /* 0x000fc80003f06270 */
[----:B------:R-:W-:Y:S01]  /*01d0*/  SEL R226, R226, 0xffffffff, !P0 ;  /* 0xffffffffe2e27807 */ /* 0x000fe20004000000 */
[----:B------:R-:W-:Y:S05]  /*01e0*/  BRA `(.L_x_1009) ;  /* 0x0000012000007947 */ /* 0x000fea0003800000 */
.L_x_1005:
[----:B---3--:R-:W-:-:S04]  /*01f0*/  ISETP.NE.U32.AND P0, PT, RZ, c[0x0][0x568], PT ;  /* 0x00015a00ff007a0c */ /* 0x008fc80003f05070 */
[----:B------:R-:W-:-:S13]  /*0200*/  ISETP.NE.AND.EX P0, PT, RZ, c[0x0][0x56c], PT, P0 ;  /* 0x00015b00ff007a0c */ /* 0x000fda0003f05300 */
[----:B------:R-:W-:Y:S05]  /*0210*/  @!P0 BRA `(.L_x_1010) ;  /* 0x0000002000008947 */ /* 0x000fea0003800000 */
[----:B------:R1:W5:Y:S01]  /*0220*/  LDG.E R0, [R2.64] ;  /* 0x0000001202007981 */ /* 0x000362000c1e1900 */
[----:B------:R-:W-:Y:S05]  /*0230*/  BRA `(.L_x_1011) ;  /* 0x0000009000007947 */ /* 0x000fea0003800000 */
.L_x_1010:
        /* <DEDUP_REMOVED lines=8> */
.L_x_1012:
[----:B------:R-:W-:-:S05]  /*02c0*/  MOV R0, c[0x0][0x54c] ;  /* 0x0001530000007a02 */ /* 0x000fca0000000f00 */
.L_x_1011:
[----:B-----5:R-:W-:Y:S01]  /*02d0*/  IMAD R0, R0, c[0x0][0x548], RZ ;  /* 0x0001520000007a24 */ /* 0x020fe200078e02ff */
[----:B------:R-:W-:-:S04]  /*02e0*/  SHF.L.U32 R93, R225, 0x7, RZ ;  /* 0x00000007e15d7819 */ /* 0x000fc800000006ff */
[----:B------:R-:W-:-:S04]  /*02f0*/  ISETP.GE.AND P0, PT, R93, R0, PT ;  /* 0x000000005d00720c */ /* 0x000fc80003f06270 */
[----:B------:R-:W-:-:S04]  /*0300*/  SEL R226, R226, 0xffffffff, !P0 ;  /* 0xffffffffe2e27807 */ /* 0x000fc80004000000 */
.L_x_1009:
[----:B------:R-:W-:-:S13]  /*0310*/  ISETP.GE.AND P0, PT, R226, RZ, PT ;  /* 0x000000ffe200720c */ /* 0x000fda0003f06270 */
[----:B------:R-:W-:Y:S05]  /*0320*/  @!P0 EXIT ;  /* 0x000000000000894d */ /* 0x000fea0003800000 */
[----:B------:R-:W-:Y:S01]  /*0330*/  ISETP.NE.U32.AND P0, PT, RZ, c[0x0][0x370], PT ;  /* 0x0000dc00ff007a0c */ /* 0x000fe20003f05070 */
[----:B------:R-:W-:Y:S01]  /*0340*/  IMAD.MOV.U32 R4, RZ, RZ, RZ ;  /* 0x000000ffff047224 */ /* 0x000fe200078e00ff */
[----:B------:R-:W-:Y:S01]  /*0350*/  ISETP.NE.U32.AND P1, PT, RZ, c[0x0][0x350], PT ;  /* 0x0000d400ff007a0c */ /* 0x000fe20003f25070 */
[----:B------:R-:W-:Y:S01]  /*0360*/  IMAD.MOV.U32 R142, RZ, RZ, RZ ;  /* 0x000000ffff8e7224 */ /* 0x000fe200078e00ff */
[----:B------:R-:W-:Y:S01]  /*0370*/  ISETP.NE.AND.EX P0, PT, RZ, c[0x0][0x374], PT, P0 ;  /* 0x0000dd00ff007a0c */ /* 0x000fe20003f05300 */
[----:B------:R-:W-:Y:S01]  /*0380*/  IMAD.WIDE R12, R226, R9, c[0x0][0x350] ;  /* 0x0000d400e20c7625 */ /* 0x000fe200078e0209 */
[----:B------:R-:W-:Y:S02]  /*0390*/  ISETP.NE.AND.EX P5, PT, RZ, c[0x0][0x354], PT, P1 ;  /* 0x0000d500ff007a0c */ /* 0x000fe40003fa5310 */
[----:B------:R-:W-:Y:S02]  /*03a0*/  ISETP.NE.U32.AND P2, PT, RZ, c[0x0][0x348], PT ;  /* 0x0000d200ff007a0c */ /* 0x000fe40003f45070 */
[----:B------:R-:W-:-:S02]  /*03b0*/  ISETP.NE.U32.AND P4, PT, RZ, c[0x0][0x358], PT ;  /* 0x0000d600ff007a0c */ /* 0x000fc40003f85070 */
[----:B------:R-:W-:Y:S02]  /*03c0*/  ISETP.NE.AND.EX P1, PT, RZ, c[0x0][0x34c], PT, P2 ;  /* 0x0000d300ff007a0c */ /* 0x000fe40003f25320 */
[----:B------:R-:W-:-:S03]  /*03d0*/  ISETP.NE.AND.EX P4, PT, RZ, c[0x0][0x35c], PT, P4 ;  /* 0x0000d700ff007a0c */ /* 0x000fc60003f85340 */
[CC--:B-1----:R-:W-:Y:S02]  /*03e0*/  @P0 IMAD.WIDE R2, R226.reuse, R9.reuse, c[0x0][0x370] ;  /* 0x0000dc00e2020625 */ /* 0x0c2fe400078e0209 */
[----:B------:R-:W2:Y:S02]  /*03f0*/  @P5 LDG.E R142, [R12.64] ;  /* 0x000000120c8e5981 */ /* 0x000ea4000c1e1900 */
[----:B------:R-:W-:Y:S02]  /*0400*/  IMAD.MOV.U32 R16, RZ, RZ, RZ ;  /* 0x000000ffff107224 */ /* 0x000fe400078e00ff */
[----:B------:R-:W-:Y:S01]  /*0410*/  IMAD.MOV.U32 R6, RZ, RZ, RZ ;  /* 0x000000ffff067224 */ /* 0x000fe200078e00ff */
[----:B------:R1:W2:Y:S01]  /*0420*/  @P0 LDG.E R4, [R2.64] ;  /* 0x0000001202040981 */ /* 0x0002a2000c1e1900 */
[----:B------:R-:W-:-:S04]  /*0430*/  IMAD.WIDE R14, R226, R9, c[0x0][0x348] ;  /* 0x0000d200e20e7625 */ /* 0x000fc800078e0209 */
[----:B------:R-:W-:Y:S01]  /*0440*/  IMAD.WIDE R10, R226, R9, c[0x0][0x358] ;  /* 0x0000d600e20a7625 */ /* 0x000fe200078e0209 */
[----:B------:R-:W3:Y:S01]  /*0450*/  @P1 LDG.E R16, [R14.64] ;  /* 0x000000120e101981 */ /* 0x000ee2000c1e1900 */
[----:B------:R-:W-:-:S03]  /*0460*/  ISETP.NE.U32.AND P0, PT, RZ, c[0x0][0x360], PT ;  /* 0x0000d800ff007a0c */ /* 0x000fc60003f05070 */
[----:B------:R-:W4:Y:S01]  /*0470*/  @P4 LDG.E R6, [R10.64] ;  /* 0x000000120a064981 */ /* 0x000f22000c1e1900 */
[----:B------:R-:W-:Y:S02]  /*0480*/  ISETP.NE.AND.EX P0, PT, RZ, c[0x0][0x364], PT, P0 ;  /* 0x0000d900ff007a0c */ /* 0x000fe40003f05300 */
[----:B------:R-:W-:-:S11]  /*0490*/  MOV R0, c[0x0][0x168] ;  /* 0x00005a0000007a02 */ /* 0x000fd60000000f00 */
[----:B------:R-:W-:-:S05]  /*04a0*/  @P0 IMAD.WIDE R18, R226, R9, c[0x0][0x360] ;  /* 0x0000d800e2120625 */ /* 0x000fca00078e0209 */
[----:B------:R2:W5:Y:S04]  /*04b0*/  @P0 LDG.E R0, [R18.64] ;  /* 0x0000001212000981 */ /* 0x000568000c1e1900 */
[----:B------:R-:W1:Y:S01]  /*04c0*/  S2R R223, SR_CTAID.Y ;  /* 0x0000000000df7919 */ /* 0x000e620000002600 */
[----:B------:R-:W-:Y:S01]  /*04d0*/  IMAD.MOV.U32 R5, RZ, RZ, c[0x0][0x1d0] ;  /* 0x00007400ff057624 */ /* 0x000fe200078e00ff */
[----:B-1----:R-:W-:Y:S02]  /*04e0*/  MOV R2, c[0x0][0x228] ;  /* 0x00008a0000027a02 */ /* 0x002fe40000000f00 */
[----:B------:R-:W-:Y:S01]  /*04f0*/  SHF.R.S32.HI R94, RZ, 0x1f, R223 ;  /* 0x0000001fff5e7819 */ /* 0x000fe200000114df */
[----:B--2---:R-:W-:Y:S01]  /*0500*/  IMAD.IADD R8, R142, 0x1, R4 ;  /* 0x000000018e087824 */ /* 0x004fe200078e0204 */
[----:B------:R1:W-:Y:S04]  /*0510*/  STL [R1+0x48], R4 ;  /* 0x0000480401007387 */ /* 0x0003e80000100800 */
[----:B------:R1:W-:Y:S04]  /*0520*/  STL [R1+0x50], R8 ;  /* 0x0000500801007387 */ /* 0x0003e80000100800 */
[----:B---3--:R1:W-:Y:S04]  /*0530*/  STL [R1+0x4c], R16 ;  /* 0x00004c1001007387 */ /* 0x0083e80000100800 */
[----:B----4-:R1:W-:Y:S01]  /*0540*/  STL [R1+0x54], R6 ;  /* 0x0000540601007387 */ /* 0x0103e20000100800 */
[----:B------:R-:W-:Y:S05]  /*0550*/  @P0 BRA `(.L_x_1013) ;  /* 0x0000004000000947 */ /* 0x000fea0003800000 */
[----:B------:R-:W-:Y:S05]  /*0560*/  @!P1 BRA `(.L_x_1013) ;  /* 0x0000003000009947 */ /* 0x000fea0003800000 */
[----:B-----5:R-:W2:Y:S04]  /*0570*/  LDG.E R0, [R14.64] ;  /* 0x000000120e007981 */ /* 0x020ea8000c1e1900 */
[----:B------:R-:W2:Y:S02]  /*0580*/  LDG.E R3, [R14.64+0x4] ;  /* 0x000004120e037981 */ /* 0x000ea4000c1e1900 */
[----:B--2---:R-:W-:-:S05]  /*0590*/  IADD3 R0, -R0, R3, RZ ;  /* 0x0000000300007210 */ /* 0x004fca0007ffe1ff */
.L_x_1013:
[----:B-----5:R2:W-:Y:S01]  /*05a0*/  STL [R1+0x58], R0 ;  /* 0x0000580001007387 */ /* 0x0205e20000100800 */
[----:B------:R-:W-:-:S04]  /*05b0*/  ISETP.NE.U32.AND P0, PT, RZ, c[0x0][0x368], PT ;  /* 0x0000da00ff007a0c */ /* 0x000fc80003f05070 */
[----:B------:R-:W-:-:S13]  /*05c0*/  ISETP.NE.AND.EX P0, PT, RZ, c[0x0][0x36c], PT, P0 ;  /* 0x0000db00ff007a0c */ /* 0x000fda0003f05300 */
[----:B------:R-:W-:Y:S05]  /*05d0*/  @!P0 BRA `(.L_x_1014) ;  /* 0x0000003000008947 */ /* 0x000fea0003800000 */
[----:B------:R-:W-:-:S05]  /*05e0*/  IMAD.WIDE R12, R226, R9, c[0x0][0x368] ;  /* 0x0000da00e20c7625 */ /* 0x000fca00078e0209 */
[----:B------:R3:W5:Y:S01]  /*05f0*/  LDG.E R5, [R12.64] ;  /* 0x000000120c057981 */ /* 0x000762000c1e1900 */
[----:B------:R-:W-:Y:S05]  /*0600*/  BRA `(.L_x_1015) ;  /* 0x0000004000007947 */ /* 0x000fea0003800000 */
.L_x_1014:
[----:B------:R-:W-:Y:S05]  /*0610*/  @!P5 BRA `(.L_x_1015) ;  /* 0x000000300000d947 */ /* 0x000fea0003800000 */
[----:B------:R-:W3:Y:S04]  /*0620*/  LDG.E R5, [R12.64] ;  /* 0x000000120c057981 */ /* 0x000ee8000c1e1900 */
[----:B-1----:R-:W3:Y:S02]  /*0630*/  LDG.E R8, [R12.64+0x4] ;  /* 0x000004120c087981 */ /* 0x002ee4000c1e1900 */
[----:B---3--:R-:W-:Y:S02]  /*0640*/  IADD3 R5, -R5, R8, RZ ;  /* 0x0000000805057210 */ /* 0x008fe40007ffe1ff */
.L_x_1015:
[----:B------:R-:W-:Y:S01]  /*0650*/  ISETP.NE.U32.AND P0, PT, RZ, c[0x0][0x378], PT ;  /* 0x0000de00ff007a0c */ /* 0x000fe20003f05070 */
[----:B------:R-:W4:Y:S03]  /*0660*/  @P4 LDG.E R3, [R10.64] ;  /* 0x000000120a034981 */ /* 0x000f26000c1e1900 */
[----:B------:R-:W-:Y:S01]  /*0670*/  ISETP.NE.AND.EX P0, PT, RZ, c[0x0][0x37c], PT, P0 ;  /* 0x0000df00ff007a0c */ /* 0x000fe20003f05300 */
[----:B-1----:R-:W4:Y:S01]  /*0680*/  @P4 LDG.E R8, [R10.64+0x4] ;  /* 0x000004120a084981 */ /* 0x002f22000c1e1900 */
[----:B-----5:R-:W-:-:S11]  /*0690*/  IMAD.MOV.U32 R144, RZ, RZ, R5 ;  /* 0x000000ffff907224 */ /* 0x020fd600078e0005 */
[----:B---3--:R-:W-:-:S05]  /*06a0*/  @P0 IMAD.WIDE R12, R226, R9, c[0x0][0x378] ;  /* 0x0000de00e20c0625 */ /* 0x008fca00078e0209 */
[----:B------:R-:W3:Y:S01]  /*06b0*/  @P0 LDG.E R144, [R12.64] ;  /* 0x000000120c900981 */ /* 0x000ee2000c1e1900 */
[----:B------:R-:W-:-:S05]  /*06c0*/  IMAD.MOV.U32 R7, RZ, RZ, c[0x0][0x2c4] ;  /* 0x0000b100ff077624 */ /* 0x000fca00078e00ff */
[----:B------:R-:W-:Y:S01]  /*06d0*/  ISETP.NE.AND P1, PT, R7, 0x1, PT ;  /* 0x000000010700780c */ /* 0x000fe20003f25270 */
[----:B------:R-:W-:-:S05]  /*06e0*/  IMAD.IADD R4, R5, 0x1, -R4 ;  /* 0x0000000105047824 */ /* 0x000fca00078e0a04 */
[----:B------:R1:W-:Y:S01]  /*06f0*/  STL [R1+0x5c], R4 ;  /* 0x00005c0401007387 */ /* 0x0003e20000100800 */
[----:B----4-:R-:W-:Y:S01]  /*0700*/  @P4 IMAD.IADD R2, R8, 0x1, -R3 ;  /* 0x0000000108024824 */ /* 0x010fe200078e0a03 */
[----:B------:R-:W-:-:S03]  /*0710*/  IADD3 R8, R93, 0x7f, RZ ;  /* 0x0000007f5d087810 */ /* 0x000fc60007ffe0ff */
[----:B------:R-:W-:Y:S02]  /*0720*/  IMAD.IADD R3, R4, 0x1, R2 ;  /* 0x0000000104037824 */ /* 0x000fe400078e0202 */
[----:B------:R-:W-:-:S03]  /*0730*/  @P1 IMAD.HI.U32 R7, R8, c[0x0][0x2c8], RZ ;  /* 0x0000b20008071a27 */ /* 0x000fc600078e00ff */
[----:B------:R1:W-:Y:S02]  /*0740*/  STL.64 [R1+0x60], R2 ;  /* 0x0000600201007387 */ /* 0x0003e40000100a00 */
[----:B------:R-:W-:Y:S01]  /*0750*/  @P1 SHF.R.U32.HI R8, RZ, c[0x0][0x2cc], R7 ;  /* 0x0000b300ff081a19 */ /* 0x000fe20000011607 */
[----:B------:R-:W-:Y:S01]  /*0760*/  IMAD.MOV.U32 R7, RZ, RZ, c[0x0][0x32c] ;  /* 0x0000cb00ff077624 */ /* 0x000fe200078e00ff */
[----:B---3--:R1:W-:Y:S01]  /*0770*/  STL [R1+0x68], R144 ;  /* 0x0000689001007387 */ /* 0x0083e20000100800 */
[----:B------:R-:W-:-:S03]  /*0780*/  IADD3 R11, R3, 0x2f, RZ ;  /* 0x0000002f030b7810 */ /* 0x000fc60007ffe0ff */
[----:B------:R-:W-:Y:S02]  /*0790*/  ISETP.GE.AND P2, PT, R7, 0x1, PT ;  /* 0x000000010700780c */ /* 0x000fe40003f46270 */
[----:B------:R-:W-:Y:S01]  /*07a0*/  IADD3 R13, R8, 0x1, R3 ;  /* 0x00000001080d7810 */ /* 0x000fe20007ffe003 */
[----:B------:R-:W-:-:S04]  /*07b0*/  IMAD.HI R11, R11, 0x2aaaaaab, RZ ;  /* 0x2aaaaaab0b0b7827 */ /* 0x000fc800078e02ff */
[----:B------:R-:W-:Y:S01]  /*07c0*/  IMAD.IADD R10, R13, 0x1, -R0 ;  /* 0x000000010d0a7824 */ /* 0x000fe200078e0a00 */
[----:B------:R-:W-:-:S04]  /*07d0*/  SHF.R.U32.HI R168, RZ, 0x1f, R11 ;  /* 0x0000001fffa87819 */ /* 0x000fc8000001160b */
[----:B------:R-:W-:Y:S02]  /*07e0*/  LEA.HI.SX32 R168, R11, R168, 0x1d ;  /* 0x000000a80ba87211 */ /* 0x000fe400078feaff */
[----:B------:R-:W-:Y:S01]  /*07f0*/  IADD3 R11, R10, c[0x0][0x328], RZ ;  /* 0x0000ca000a0b7a10 */ /* 0x000fe20007ffe0ff */
[----:B------:R-:W-:Y:S05]  /*0800*/  @!P2 BRA `(.L_x_1016) ;  /* 0x000000e00000a947 */ /* 0x000fea0003800000 */
[C---:B------:R-:W-:Y:S02]  /*0810*/  ISETP.GT.AND P0, PT, R10.reuse, RZ, PT ;  /* 0x000000ff0a00720c */ /* 0x040fe40003f04270 */
[----:B------:R-:W-:-:S11]  /*0820*/  IADD3 R8, R10, -0x1, RZ ;  /* 0xffffffff0a087810 */ /* 0x000fd60007ffe0ff */
[----:B------:R-:W-:Y:S05]  /*0830*/  @P0 BRA `(.L_x_1017) ;  /* 0x0000006000000947 */ /* 0x000fea0003800000 */
[----:B------:R-:W-:Y:S01]  /*0840*/  ISETP.NE.AND P0, PT, R7, 0x1, PT ;  /* 0x000000010700780c */ /* 0x000fe20003f05270 */
[----:B------:R-:W-:-:S12]  /*0850*/  IMAD.MOV R10, RZ, RZ, -R10 ;  /* 0x000000ffff0a7224 */ /* 0x000fd800078e0a0a */
[----:B------:R-:W-:-:S05]  /*0860*/  @P0 IMAD.HI.U32 R8, R10, c[0x0][0x330], RZ ;  /* 0x0000cc000a080a27 */ /* 0x000fca00078e00ff */
[----:B------:R-:W-:-:S04]  /*0870*/  @P0 SHF.R.U32.HI R10, RZ, c[0x0][0x334], R8 ;  /* 0x0000cd00ff0a0a19 */ /* 0x000fc80000011608 */
[----:B------:R-:W-:Y:S01]  /*0880*/  LOP3.LUT R8, RZ, R10, RZ, 0x33, !PT ;  /* 0x0000000aff087212 */ /* 0x000fe200078e33ff */
[----:B------:R-:W-:Y:S05]  /*0890*/  BRA `(.L_x_1018) ;  /* 0x0000003000007947 */ /* 0x000fea0003800000 */
.L_x_1017:
[----:B------:R-:W-:-:S13]  /*08a0*/  ISETP.NE.AND P0, PT, R7, 0x1, PT ;  /* 0x000000010700780c */ /* 0x000fda0003f05270 */
[----:B------:R-:W-:-:S05]  /*08b0*/  @P0 IMAD.HI.U32 R10, R8, c[0x0][0x330], RZ ;  /* 0x0000cc00080a0a27 */ /* 0x000fca00078e00ff */
[----:B------:R-:W-:-:S05]  /*08c0*/  @P0 SHF.R.U32.HI R8, RZ, c[0x0][0x334], R10 ;  /* 0x0000cd00ff080a19 */ /* 0x000fca000001160a */
.L_x_1018:
[----:B------:R-:W-:-:S05]  /*08d0*/  IMAD R8, R8, R7, c[0x0][0x32c] ;  /* 0x0000cb0008087624 */ /* 0x000fca00078e0207 */
[----:B------:R-:W-:Y:S02]  /*08e0*/  IMNMX R11, R11, R8, PT ;  /* 0x000000080b0b7217 */ /* 0x000fe40003800200 */
.L_x_1016:
[----:B------:R-:W-:-:S04]  /*08f0*/  @P1 IMAD.HI.U32 R8, R93, c[0x0][0x2c8], RZ ;  /* 0x0000b2005d081a27 */ /* 0x000fc800078e00ff */
[----:B------:R-:W-:Y:S01]  /*0900*/  IMAD.MOV.U32 R10, RZ, RZ, R93 ;  /* 0x000000ffff0a7224 */ /* 0x000fe200078e005d */
[----:B------:R-:W-:-:S04]  /*0910*/  @P1 SHF.R.U32.HI R10, RZ, c[0x0][0x2cc], R8 ;  /* 0x0000b300ff0a1a19 */ /* 0x000fc80000011608 */
[----:B------:R-:W-:-:S04]  /*0920*/  IADD3 R8, R10, R3, -R0 ;  /* 0x000000030a087210 */ /* 0x000fc80007ffe800 */
[----:B------:R-:W-:Y:S01]  /*0930*/  IADD3 R10, R8, -c[0x0][0x324], RZ ;  /* 0x8000c900080a7a10 */ /* 0x000fe20007ffe0ff */
[----:B------:R-:W-:Y:S05]  /*0940*/  @!P2 BRA `(.L_x_1019) ;  /* 0x000000d00000a947 */ /* 0x000fea0003800000 */
[----:B------:R-:W-:-:S13]  /*0950*/  ISETP.GT.AND P0, PT, R8, -0x1, PT ;  /* 0xffffffff0800780c */ /* 0x000fda0003f04270 */
[----:B------:R-:W-:Y:S05]  /*0960*/  @P0 BRA `(.L_x_1020) ;  /* 0x0000006000000947 */ /* 0x000fea0003800000 */
[----:B------:R-:W-:Y:S02]  /*0970*/  ISETP.NE.AND P0, PT, R7, 0x1, PT ;  /* 0x000000010700780c */ /* 0x000fe40003f05270 */
[----:B------:R-:W-:-:S11]  /*0980*/  LOP3.LUT R8, RZ, R8, RZ, 0x33, !PT ;  /* 0x00000008ff087212 */ /* 0x000fd600078e33ff */
[----:B------:R-:W-:-:S05]  /*0990*/  @P0 IMAD.HI.U32 R7, R8, c[0x0][0x330], RZ ;  /* 0x0000cc0008070a27 */ /* 0x000fca00078e00ff */
[----:B------:R-:W-:-:S04]  /*09a0*/  @P0 SHF.R.U32.HI R8, RZ, c[0x0][0x334], R7 ;  /* 0x0000cd00ff080a19 */ /* 0x000fc80000011607 */
[----:B------:R-:W-:Y:S01]  /*09b0*/  LOP3.LUT R8, RZ, R8, RZ, 0x33, !PT ;  /* 0x00000008ff087212 */ /* 0x000fe200078e33ff */
[----:B------:R-:W-:Y:S05]  /*09c0*/  BRA `(.L_x_1021) ;  /* 0x0000003000007947 */ /* 0x000fea0003800000 */
.L_x_1020:
[----:B------:R-:W-:-:S13]  /*09d0*/  ISETP.NE.AND P0, PT, R7, 0x1, PT ;  /* 0x000000010700780c */ /* 0x000fda0003f05270 */
[----:B------:R-:W-:-:S05]  /*09e0*/  @P0 IMAD.HI.U32 R7, R8, c[0x0][0x330], RZ ;  /* 0x0000cc0008070a27 */ /* 0x000fca00078e00ff */
[----:B------:R-:W-:-:S05]  /*09f0*/  @P0 SHF.R.U32.HI R8, RZ, c[0x0][0x334], R7 ;  /* 0x0000cd00ff080a19 */ /* 0x000fca0000011607 */
.L_x_1021:
[----:B------:R-:W-:-:S05]  /*0a00*/  IMAD R7, R8, c[0x0][0x32c], RZ ;  /* 0x0000cb0008077a24 */ /* 0x000fca00078e02ff */
[----:B------:R-:W-:-:S04]  /*0a10*/  IMNMX R10, R10, R7, !PT ;  /* 0x000000070a0a7217 */ /* 0x000fc80007800200 */
.L_x_1019:
[----:B------:R-:W-:Y:S01]  /*0a20*/  IADD3 R11, R11, 0x2f, RZ ;  /* 0x0000002f0b0b7810 */ /* 0x000fe20007ffe0ff */
[----:B------:R-:W-:-:S04]  /*0a30*/  IMAD.HI R8, R10, 0x2aaaaaab, RZ ;  /* 0x2aaaaaab0a087827 */ /* 0x000fc800078e02ff */
[----:B------:R-:W-:Y:S01]  /*0a40*/  IMAD.HI R11, R11, 0x2aaaaaab, RZ ;  /* 0x2aaaaaab0b0b7827 */ /* 0x000fe200078e02ff */
[----:B------:R-:W-:-:S04]  /*0a50*/  SHF.R.U32.HI R7, RZ, 0x1f, R8 ;  /* 0x0000001fff077819 */ /* 0x000fc80000011608 */
[----:B------:R-:W-:Y:S02]  /*0a60*/  SHF.R.U32.HI R10, RZ, 0x1f, R11 ;  /* 0x0000001fff0a7819 */ /* 0x000fe4000001160b */
[----:B------:R-:W-:Y:S02]  /*0a70*/  LEA.HI.SX32 R7, R8, R7, 0x1d ;  /* 0x0000000708077211 */ /* 0x000fe400078feaff */
[----:B------:R-:W-:Y:S02]  /*0a80*/  LEA.HI.SX32 R11, R11, R10, 0x1d ;  /* 0x0000000a0b0b7211 */ /* 0x000fe400078feaff */
[----:B------:R-:W-:Y:S02]  /*0a90*/  IMNMX R7, RZ, R7, !PT ;  /* 0x00000007ff077217 */ /* 0x000fe40007800200 */
[----:B------:R-:W-:-:S03]  /*0aa0*/  IMNMX R11, R168, R11, PT ;  /* 0x0000000ba80b7217 */ /* 0x000fc60003800200 */
[--C-:B------:R-:W-:Y:S02]  /*0ab0*/  IMAD R7, R7, 0x30, -R4.reuse ;  /* 0x0000003007077824 */ /* 0x100fe400078e0a04 */
[----:B------:R-:W-:-:S03]  /*0ac0*/  IMAD R11, R11, 0x30, -R4 ;  /* 0x000000300b0b7824 */ /* 0x000fc600078e0a04 */
[----:B------:R-:W-:Y:S02]  /*0ad0*/  IMNMX R96, RZ, R7, !PT ;  /* 0x00000007ff607217 */ /* 0x000fe40007800200 */
[----:B------:R-:W-:-:S04]  /*0ae0*/  IMNMX R11, R11, R2, PT ;  /* 0x000000020b0b7217 */ /* 0x000fc80003800200 */
[----:B------:R-:W-:Y:S01]  /*0af0*/  ISETP.GT.AND P0, PT, R11, R96, PT ;  /* 0x000000600b00720c */ /* 0x000fe20003f04270 */
[----:B------:R-:W-:-:S05]  /*0b00*/  IMAD.WIDE.U32 R96, R96, -0x55555555, RZ ;  /* 0xaaaaaaab60607825 */ /* 0x000fca00078e00ff */
[----:B------:R-:W-:-:S05]  /*0b10*/  SHF.R.U32.HI R96, RZ, 0x5, R97 ;  /* 0x00000005ff607819 */ /* 0x000fca0000011661 */
[----:B------:R-:W-:Y:S02]  /*0b20*/  IMAD.MOV.U32 R7, RZ, RZ, R96 ;  /* 0x000000ffff077224 */ /* 0x000fe400078e0060 */
[----:B------:R-:W-:-:S05]  /*0b30*/  @P0 IADD3 R11, R11, 0x2f, RZ ;  /* 0x0000002f0b0b0810 */ /* 0x000fca0007ffe0ff */
[----:B------:R-:W-:-:S05]  /*0b40*/  @P0 IMAD.HI R11, R11, 0x2aaaaaab, RZ ;  /* 0x2aaaaaab0b0b0827 */ /* 0x000fca00078e02ff */
[----:B-1----:R-:W-:-:S04]  /*0b50*/  @P0 SHF.R.U32.HI R4, RZ, 0x1f, R11 ;  /* 0x0000001fff040819 */ /* 0x002fc8000001160b */
[----:B------:R-:W-:-:S04]  /*0b60*/  @P0 LEA.HI.SX32 R7, R11, R4, 0x1d ;  /* 0x000000040b070211 */ /* 0x000fc800078feaff */
[----:B------:R-:W-:-:S13]  /*0b70*/  ISETP.GT.AND P0, PT, R7, R96, PT ;  /* 0x000000600700720c */ /* 0x000fda0003f04270 */
[----:B------:R-:W-:Y:S05]  /*0b80*/  @!P0 BRA `(.L_x_1022) ;  /* 0x00006b6000008947 */ /* 0x000fea0003800000 */
[----:B------:R-:W-:Y:S02]  /*0b90*/  ISETP.NE.U32.AND P3, PT, RZ, c[0x0][0x340], PT ;  /* 0x0000d000ff007a0c */ /* 0x000fe40003f65070 */
[----:B------:R-:W-:Y:S01]  /*0ba0*/  SHF.R.S32.HI R3, RZ, 0x1f, R224 ;  /* 0x0000001fff037819 */ /* 0x000fe200000114e0 */
[----:B------:R-:W-:Y:S01]  /*0bb0*/  IMAD.IADD R142, R142, 0x1, R5 ;  /* 0x000000018e8e7824 */ /* 0x000fe200078e0205 */
[----:B------:R-:W-:Y:S01]  /*0bc0*/  ISETP.NE.AND.EX P3, PT, RZ, c[0x0][0x344], PT, P3 ;  /* 0x0000d100ff007a0c */ /* 0x000fe20003f65330 */
[C---:B------:R-:W-:Y:S01]  /*0bd0*/  IMAD R136, R94.reuse, c[0x0][0x240], RZ ;  /* 0x000090005e887a24 */ /* 0x040fe200078e02ff */
[----:B------:R-:W-:Y:S01]  /*0be0*/  IADD3 R53, R7, -0x1, RZ ;  /* 0xffffffff07357810 */ /* 0x000fe20007ffe0ff */
[----:B------:R-:W-:Y:S01]  /*0bf0*/  IMAD R26, R94, c[0x0][0x1e8], RZ ;  /* 0x00007a005e1a7a24 */ /* 0x000fe200078e02ff */
[----:B------:R-:W-:Y:S01]  /*0c00*/  UMOV UR7, 0x30 ;  /* 0x0000003000077882 */ /* 0x000fe20000000000 */
[----:B------:R-:W-:Y:S01]  /*0c10*/  SEL R140, R226, RZ, !P4 ;  /* 0x000000ffe28c7207 */ /* 0x000fe20006000000 */
[----:B------:R-:W-:Y:S01]  /*0c20*/  ULDC.64 UR10, c[0x0][0x238] ;  /* 0x00008e00000a7ab9 */ /* 0x000fe20000000a00 */
[----:B------:R-:W-:-:S04]  /*0c30*/  IMAD.WIDE.U32 R10, R223, c[0x0][0x1e8], RZ ;  /* 0x00007a00df0a7a25 */ /* 0x000fc800078e00ff */
[----:B------:R-:W-:Y:S01]  /*0c40*/  IMAD R24, R94, c[0x0][0x260], RZ ;  /* 0x000098005e187a24 */ /* 0x000fe200078e02ff */
[----:B------:R-:W-:Y:S01]  /*0c50*/  UMOV UR6, 0x5 ;  /* 0x0000000500067882 */ /* 0x000fe20000000000 */
[----:B------:R-:W-:Y:S01]  /*0c60*/  @P3 IMAD.WIDE R12, R226, R9, c[0x0][0x340] ;  /* 0x0000d000e20c3625 */ /* 0x000fe200078e0209 */
[----:B------:R-:W-:Y:S02]  /*0c70*/  ULDC.64 UR4, c[0x0][0x1e0] ;  /* 0x0000780000047ab9 */ /* 0x000fe40000000a00 */
[----:B------:R-:W-:Y:S02]  /*0c80*/  USHF.L.U64.HI UR9, UR4, UR6, UR5 ;  /* 0x0000000604097299 */ /* 0x000fe40008010205 */
[----:B------:R1:W3:Y:S01]  /*0c90*/  @P3 LDG.E R4, [R12.64] ;  /* 0x000000120c043981 */ /* 0x0002e2000c1e1900 */
[----:B------:R-:W-:Y:S01]  /*0ca0*/  LEA.HI R101, R3, R224, RZ, 0x3 ;  /* 0x000000e003657211 */ /* 0x000fe200078f18ff */
[----:B------:R-:W-:Y:S01]  /*0cb0*/  IMAD R136, R223, c[0x0][0x244], R136 ;  /* 0x00009100df887a24 */ /* 0x000fe200078e0288 */
[----:B------:R-:W-:Y:S01]  /*0cc0*/  SHF.R.S32.HI R5, RZ, 0x1f, R226 ;  /* 0x0000001fff057819 */ /* 0x000fe200000114e2 */
[----:B--2---:R-:W-:Y:S01]  /*0cd0*/  IMAD R0, R53, -0x30, R2 ;  /* 0xffffffd035007824 */ /* 0x004fe200078e0202 */
[----:B------:R-:W-:Y:S01]  /*0ce0*/  LOP3.LUT R9, R101, 0xfffffff8, RZ, 0xc0, !PT ;  /* 0xfffffff865097812 */ /* 0x000fe200078ec0ff */
[----:B------:R-:W-:Y:S01]  /*0cf0*/  UIMAD.WIDE.U32 UR14, UR7, UR10, URZ ;  /* 0x0000000a070e72a5 */ /* 0x000fe2000f8e003f */
[----:B------:R-:W-:Y:S01]  /*0d00*/  SEL R121, R5, RZ, !P4 ;  /* 0x000000ff05797207 */ /* 0x000fe20006000000 */
[----:B------:R-:W-:Y:S01]  /*0d10*/  UIMAD UR8, UR7, UR11, URZ ;  /* 0x0000000b070872a4 */ /* 0x000fe2000f8e023f */
[----:B------:R-:W-:Y:S01]  /*0d20*/  SHF.R.S32.HI R101, RZ, 0x3, R101 ;  /* 0x00000003ff657819 */ /* 0x000fe20000011465 */
[----:B------:R-:W-:Y:S01]  /*0d30*/  IMAD.IADD R18, R224, 0x1, -R9 ;  /* 0x00000001e0127824 */ /* 0x000fe200078e0a09 */
[----:B------:R-:W-:Y:S01]  /*0d40*/  IMNMX R0, R0, 0x30, PT ;  /* 0x0000003000007817 */ /* 0x000fe20003800200 */
[----:B------:R-:W-:Y:S01]  /*0d50*/  IMAD R26, R223, c[0x0][0x1ec], R26 ;  /* 0x00007b00df1a7a24 */ /* 0x000fe200078e021a */
[----:B------:R-:W-:Y:S01]  /*0d60*/  IADD3 R97, P0, R101, R6, RZ ;  /* 0x0000000665617210 */ /* 0x000fe20007f1e0ff */
[----:B------:R-:W-:Y:S01]  /*0d70*/  IMAD.SHL.U32 R16, R18, 0x8, RZ ;  /* 0x0000000812107824 */ /* 0x000fe200078e00ff */
[----:B------:R-:W-:Y:S01]  /*0d80*/  UIADD3 UR8, UR15, UR8, URZ ;  /* 0x000000080f087290 */ /* 0x000fe2000fffe03f */
[----:B------:R-:W-:Y:S01]  /*0d90*/  IMAD.IADD R0, R0, 0x1, -R101 ;  /* 0x0000000100007824 */ /* 0x000fe200078e0a65 */
[----:B------:R-:W-:Y:S01]  /*0da0*/  IADD3 R27, R11, R26, RZ ;  /* 0x0000001a0b1b7210 */ /* 0x000fe20007ffe0ff */
[----:B------:R-:W-:Y:S01]  /*0db0*/  IMAD.MOV.U32 R26, RZ, RZ, R10 ;  /* 0x000000ffff1a7224 */ /* 0x000fe200078e000a */
[--C-:B------:R-:W-:Y:S01]  /*0dc0*/  SHF.R.S32.HI R17, RZ, 0x1f, R16.reuse ;  /* 0x0000001fff117819 */ /* 0x100fe20000011410 */
[----:B------:R-:W-:Y:S01]  /*0dd0*/  IMAD.SHL.U32 R18, R18, 0x4, RZ ;  /* 0x0000000412127824 */ /* 0x000fe200078e00ff */
[----:B------:R-:W-:Y:S01]  /*0de0*/  SHF.R.S32.HI R10, RZ, 0x1f, R53 ;  /* 0x0000001fff0a7819 */ /* 0x000fe20000011435 */
[----:B------:R-:W-:Y:S01]  /*0df0*/  IMAD R7, R53, UR8, RZ ;  /* 0x0000000835077c24 */ /* 0x000fe2000f8e02ff */
[----:B------:R-:W-:Y:S01]  /*0e00*/  ISETP.GE.AND P2, PT, R0, 0x1, PT ;  /* 0x000000010000780c */ /* 0x000fe20003f46270 */
[----:B------:R-:W-:Y:S01]  /*0e10*/  IMAD.WIDE.U32 R8, R223, c[0x0][0x240], R16 ;  /* 0x00009000df087a25 */ /* 0x000fe200078e0010 */
[----:B------:R-:W-:Y:S01]  /*0e20*/  SHF.R.S32.HI R19, RZ, 0x1f, R18 ;  /* 0x0000001fff137819 */ /* 0x000fe20000011412 */
[----:B------:R-:W-:Y:S01]  /*0e30*/  USHF.L.U32 UR12, UR10, 0x5, URZ ;  /* 0x000000050a0c7899 */ /* 0x000fe2000800063f */
[----:B------:R-:W-:Y:S01]  /*0e40*/  IADD3 R14, R18, 0x40, RZ ;  /* 0x00000040120e7810 */ /* 0x000fe20007ffe0ff */
[----:B------:R-:W-:Y:S01]  /*0e50*/  IMAD.IADD R137, R9, 0x1, R136 ;  /* 0x0000000109897824 */ /* 0x000fe200078e0288 */
[----:B------:R-:W-:Y:S01]  /*0e60*/  USHF.L.U64.HI UR11, UR10, UR6, UR11 ;  /* 0x000000060a0b7299 */ /* 0x000fe2000801020b */
[----:B------:R-:W-:Y:S01]  /*0e70*/  IMAD.MOV.U32 R136, RZ, RZ, R8 ;  /* 0x000000ffff887224 */ /* 0x000fe200078e0008 */
[----:B------:R-:W-:Y:S01]  /*0e80*/  SHF.R.S32.HI R8, RZ, 0x1f, R101 ;  /* 0x0000001fff087819 */ /* 0x000fe20000011465 */
[----:B------:R-:W-:Y:S01]  /*0e90*/  IMAD R9, R121, c[0x0][0x248], RZ ;  /* 0x0000920079097a24 */ /* 0x000fe200078e02ff */
[----:B------:R-:W-:Y:S01]  /*0ea0*/  IADD3 R109, R16, 0x80, RZ ;  /* 0x00000080106d7810 */ /* 0x000fe20007ffe0ff */
[----:B------:R-:W-:Y:S01]  /*0eb0*/  IMAD.WIDE.U32 R136, R140, c[0x0][0x248], R136 ;  /* 0x000092008c887a25 */ /* 0x000fe200078e0088 */
[----:B------:R-:W-:Y:S01]  /*0ec0*/  LEA.HI.X.SX32 R95, R6, R8, 0x1, P0 ;  /* 0x00000008065f7211 */ /* 0x000fe200000f0eff */
[----:B------:R-:W-:Y:S01]  /*0ed0*/  USHF.L.U32 UR10, UR4, 0x5, URZ ;  /* 0x00000005040a7899 */ /* 0x000fe2000800063f */
[----:B------:R-:W-:Y:S01]  /*0ee0*/  ISETP.GT.AND P0, PT, R0, 0x20, PT ;  /* 0x000000200000780c */ /* 0x000fe20003f04270 */
[----:B------:R-:W-:Y:S01]  /*0ef0*/  IMAD R9, R140, c[0x0][0x24c], R9 ;  /* 0x000093008c097a24 */ /* 0x000fe200078e0209 */
[----:B------:R-:W-:Y:S01]  /*0f00*/  IADD3 R108, R16, 0xc0, RZ ;  /* 0x000000c0106c7810 */ /* 0x000fe20007ffe0ff */
[----:B------:R-:W-:Y:S01]  /*0f10*/  IMAD R6, R95, c[0x0][0x238], RZ ;  /* 0x00008e005f067a24 */ /* 0x000fe200078e02ff */
[----:B------:R-:W-:Y:S01]  /*0f20*/  IADD3 R106, R101, 0x20, RZ ;  /* 0x00000020656a7810 */ /* 0x000fe20007ffe0ff */
[----:B------:R-:W-:Y:S01]  /*0f30*/  IMAD R7, R10, UR14, R7 ;  /* 0x0000000e0a077c24 */ /* 0x000fe2000f8e0207 */
[----:B------:R-:W-:Y:S01]  /*0f40*/  IADD3 R137, R137, R9, RZ ;  /* 0x0000000989897210 */ /* 0x000fe20007ffe0ff */
[----:B------:R-:W-:Y:S01]  /*0f50*/  IMAD R139, R97, c[0x0][0x23c], R6 ;  /* 0x00008f00618b7a24 */ /* 0x000fe200078e0206 */
[----:B------:R-:W-:Y:S01]  /*0f60*/  LEA.HI R6, R3, R224, RZ, 0x6 ;  /* 0x000000e003067211 */ /* 0x000fe200078f30ff */
[----:B------:R-:W-:Y:S01]  /*0f70*/  IMAD R24, R223, c[0x0][0x264], R24 ;  /* 0x00009900df187a24 */ /* 0x000fe200078e0218 */
[----:B------:R-:W-:Y:S01]  /*0f80*/  ISETP.GE.AND P6, PT, R108, c[0x0][0x1d4], PT ;  /* 0x000075006c007a0c */ /* 0x000fe20003fc6270 */
[----:B------:R-:W-:Y:S01]  /*0f90*/  IMAD.WIDE.U32 R136, R97, c[0x0][0x238], R136 ;  /* 0x00008e0061887a25 */ /* 0x000fe200078e0088 */
[----:B------:R-:W-:Y:S01]  /*0fa0*/  SHF.R.S32.HI R115, RZ, 0x1f, R106 ;  /* 0x0000001fff737819 */ /* 0x000fe2000001146a */
[----:B------:R-:W-:Y:S01]  /*0fb0*/  ULDC.64 UR4, c[0x0][0x280] ;  /* 0x0000a00000047ab9 */ /* 0x000fe20000000a00 */
[----:B------:R-:W-:Y:S01]  /*0fc0*/  IADD3 R116, -R101, 0x30, RZ ;  /* 0x0000003065747810 */ /* 0x000fe20007ffe1ff */
[----:B------:R-:W-:Y:S01]  /*0fd0*/  IMAD.WIDE.U32 R10, R223, c[0x0][0x260], R16 ;  /* 0x00009800df0a7a25 */ /* 0x000fe200078e0010 */
[----:B------:R-:W-:Y:S01]  /*0fe0*/  UIMAD.WIDE.U32 UR22, UR7, UR4, URZ ;  /* 0x00000004071672a5 */ /* 0x000fe2000f8e003f */
[----:B------:R-:W-:Y:S01]  /*0ff0*/  IADD3 R15, R18, 0x20, RZ ;  /* 0x00000020120f7810 */ /* 0x000fe20007ffe0ff */
[----:B------:R-:W-:Y:S01]  /*1000*/  UIMAD UR16, UR7, UR5, URZ ;  /* 0x00000005071072a4 */ /* 0x000fe2000f8e023f */
[----:B------:R-:W-:Y:S01]  /*1010*/  IMAD.IADD R139, R137, 0x1, R139 ;  /* 0x00000001898b7824 */ /* 0x000fe200078e028b */
[----:B------:R-:W-:Y:S01]  /*1020*/  ULDC UR20, c[0x0][0x1e0] ;  /* 0x0000780000147ab9 */ /* 0x000fe20000000800 */
[----:B------:R-:W-:Y:S01]  /*1030*/  IMAD.MOV.U32 R138, RZ, RZ, R136 ;  /* 0x000000ffff8a7224 */ /* 0x000fe200078e0088 */
[----:B------:R-:W-:Y:S01]  /*1040*/  ULDC.64 UR4, c[0x0][0x290] ;  /* 0x0000a40000047ab9 */ /* 0x000fe20000000a00 */
[----:B------:R-:W-:Y:S01]  /*1050*/  IMAD.IADD R25, R11, 0x1, R24 ;  /* 0x000000010b197824 */ /* 0x000fe200078e0218 */
[----:B------:R-:W-:Y:S01]  /*1060*/  MOV R24, R10 ;  /* 0x0000000a00187202 */ /* 0x000fe20000000f00 */
[----:B------:R-:W-:Y:S01]  /*1070*/  IMAD R146, R8, c[0x0][0x280], RZ ;  /* 0x0000a00008927a24 */ /* 0x000fe200078e02ff */
[----:B------:R-:W-:Y:S01]  /*1080*/  ULDC UR17, c[0x0][0x1e4] ;  /* 0x0000790000117ab9 */ /* 0x000fe20000000800 */
[----:B------:R-:W-:Y:S01]  /*1090*/  IMAD.WIDE.U32 R10, R53, UR14, R138 ;  /* 0x0000000e350a7c25 */ /* 0x000fe2000f8e008a */
[----:B------:R-:W-:-:S02]  /*10a0*/  UIMAD UR13, UR7, UR5, URZ ;  /* 0x00000005070d72a4 */ /* 0x000fc4000f8e023f */
[----:B------:R-:W-:Y:S01]  /*10b0*/  UIMAD.WIDE.U32 UR26, UR7, UR4, URZ ;  /* 0x00000004071a72a5 */ /* 0x000fe2000f8e003f */
[C---:B------:R-:W-:Y:S01]  /*10c0*/  IMAD R146, R101.reuse, c[0x0][0x284], R146 ;  /* 0x0000a10065927a24 */ /* 0x040fe200078e0292 */
[C---:B------:R-:W-:Y:S01]  /*10d0*/  @P2 LEA R30, P1, R10.reuse, c[0x0][0x220], 0x1 ;  /* 0x000088000a1e2a11 */ /* 0x040fe200078208ff */
[C---:B-1----:R-:W-:Y:S01]  /*10e0*/  IMAD.WIDE.U32 R12, R101.reuse, c[0x0][0x280], R16 ;  /* 0x0000a000650c7a25 */ /* 0x042fe200078e0010 */
[----:B------:R-:W-:Y:S01]  /*10f0*/  @P0 IADD3 R0, P4, R10, UR12, RZ ;  /* 0x0000000c0a000c10 */ /* 0x000fe2000ff9e0ff */
[----:B------:R-:W-:Y:S02]  /*1100*/  USHF.L.U64.HI UR5, UR4, UR6, UR5 ;  /* 0x0000000604057299 */ /* 0x000fe40008010205 */
[----:B------:R-:W-:Y:S01]  /*1110*/  IMAD.WIDE.U32 R150, R101, c[0x0][0x280], R18 ;  /* 0x0000a00065967a25 */ /* 0x000fe200078e0012 */
[----:B------:R-:W-:Y:S01]  /*1120*/  IADD3 R147, R146, R13, RZ ;  /* 0x0000000d92937210 */ /* 0x000fe20007ffe0ff */
[----:B------:R-:W-:Y:S02]  /*1130*/  USHF.L.U32 UR24, UR4, 0x5, URZ ;  /* 0x0000000504187899 */ /* 0x000fe4000800063f */
[----:B------:R-:W-:Y:S01]  /*1140*/  IMAD.IADD R7, R11, 0x1, R7 ;  /* 0x000000010b077824 */ /* 0x000fe200078e0207 */
[----:B------:R-:W-:Y:S01]  /*1150*/  UIMAD.WIDE.U32 UR28, UR7, UR20, URZ ;  /* 0x00000014071c72a5 */ /* 0x000fe2000f8e003f */
[----:B------:R-:W-:Y:S01]  /*1160*/  IMAD.IADD R151, R151, 0x1, R146 ;  /* 0x0000000197977824 */ /* 0x000fe200078e0292 */
[----:B------:R-:W-:Y:S01]  /*1170*/  UIMAD UR17, UR7, UR17, URZ ;  /* 0x00000011071172a4 */ /* 0x000fe2000f8e023f */
[----:B------:R-:W-:Y:S01]  /*1180*/  IMAD.MOV.U32 R146, RZ, RZ, R12 ;  /* 0x000000ffff927224 */ /* 0x000fe200078e000c */
[----:B------:R-:W-:Y:S01]  /*1190*/  @P2 LEA.HI.X R31, R10, c[0x0][0x224], R7, 0x1, P1 ;  /* 0x000089000a1f2a11 */ /* 0x000fe200008f0c07 */
[----:B------:R-:W-:Y:S01]  /*11a0*/  IMAD.SHL.U32 R99, R101, 0x40, RZ ;  /* 0x0000004065637824 */ /* 0x000fe200078e00ff */
[----:B------:R-:W-:Y:S01]  /*11b0*/  ISETP.GE.AND P1, PT, R16, c[0x0][0x1d4], PT ;  /* 0x0000750010007a0c */ /* 0x000fe20003f26270 */
[----:B------:R-:W-:Y:S01]  /*11c0*/  IMAD.SHL.U32 R6, R6, 0x8, RZ ;  /* 0x0000000806067824 */ /* 0x000fe200078e00ff */
[----:B------:R-:W-:Y:S01]  /*11d0*/  @P0 IADD3.X R7, R7, UR11, RZ, P4, !PT ;  /* 0x0000000b07070c10 */ /* 0x000fe2000a7fe4ff */
[----:B------:R-:W-:Y:S01]  /*11e0*/  IMAD R20, R94, c[0x0][0x210], RZ ;  /* 0x000084005e147a24 */ /* 0x000fe200078e02ff */
[----:B------:R-:W-:Y:S01]  /*11f0*/  LOP3.LUT R99, R99, 0x1c0, RZ, 0xc0, !PT ;  /* 0x000001c063637812 */ /* 0x000fe200078ec0ff */
[----:B------:R-:W-:Y:S01]  /*1200*/  IMAD R22, R8, c[0x0][0x290], RZ ;  /* 0x0000a40008167a24 */ /* 0x000fe200078e02ff */
[----:B------:R-:W-:Y:S01]  /*1210*/  P2R R114, PR, RZ, 0x2 ;  /* 0x00000002ff727803 */ /* 0x000fe20000000000 */
[C---:B------:R-:W-:Y:S01]  /*1220*/  IMAD R20, R223.reuse, c[0x0][0x214], R20 ;  /* 0x00008500df147a24 */ /* 0x040fe200078e0214 */
[----:B------:R-:W-:Y:S01]  /*1230*/  LOP3.LUT R6, R6, 0xfffffe00, RZ, 0xc0, !PT ;  /* 0xfffffe0006067812 */ /* 0x000fe200078ec0ff */
[----:B------:R-:W-:Y:S01]  /*1240*/  IMAD.WIDE.U32 R28, R223, c[0x0][0x210], R16 ;  /* 0x00008400df1c7a25 */ /* 0x000fe200078e0010 */
[----:B------:R-:W-:Y:S01]  /*1250*/  LOP3.LUT R110, R99, 0x38, R16, 0xf8, !PT ;  /* 0x00000038636e7812 */ /* 0x000fe200078ef810 */
[----:B------:R-:W-:Y:S01]  /*1260*/  ULDC UR21, c[0x0][0x280] ;  /* 0x0000a00000157ab9 */ /* 0x000fe20000000800 */
[----:B------:R-:W-:Y:S01]  /*1270*/  SHF.R.U32.HI R111, RZ, 0x3, R99 ;  /* 0x00000003ff6f7819 */ /* 0x000fe20000011663 */
[C---:B------:R-:W-:Y:S01]  /*1280*/  IMAD R22, R101.reuse, c[0x0][0x294], R22 ;  /* 0x0000a50065167a24 */ /* 0x040fe200078e0216 */
[----:B------:R-:W-:Y:S01]  /*1290*/  ISETP.NE.AND P4, PT, R114, RZ, PT ;  /* 0x000000ff7200720c */ /* 0x000fe20003f85270 */
[C---:B------:R-:W-:Y:S01]  /*12a0*/  IMAD.WIDE.U32 R148, R101.reuse, c[0x0][0x290], R18 ;  /* 0x0000a40065947a25 */ /* 0x040fe200078e0012 */
[----:B------:R-:W-:Y:S01]  /*12b0*/  LOP3.LUT R110, R6, R110, R111, 0xf6, !PT ;  /* 0x0000006e066e7212 */ /* 0x000fe200078ef66f */
[----:B------:R-:W-:Y:S01]  /*12c0*/  ULDC UR4, c[0x0][0x284] ;  /* 0x0000a10000047ab9 */ /* 0x000fe20000000800 */
[----:B------:R-:W-:Y:S01]  /*12d0*/  ISETP.GE.AND P1, PT, R16, c[0x0][0x27c], PT ;  /* 0x00009f0010007a0c */ /* 0x000fe20003f26270 */
[----:B------:R-:W-:Y:S01]  /*12e0*/  IMAD.WIDE.U32 R10, R101, c[0x0][0x290], R16 ;  /* 0x0000a400650a7a25 */ /* 0x000fe200078e0010 */
[----:B------:R-:W-:-:S02]  /*12f0*/  USHF.L.U64.HI UR4, UR21, UR6, UR4 ;  /* 0x0000000615047299 */ /* 0x000fc40008010204 */
[----:B------:R-:W-:Y:S01]  /*1300*/  SEL R3, RZ, c[0x0][0x27c], !P1 ;  /* 0x00009f00ff037a07 */ /* 0x000fe20004800000 */
[----:B------:R-:W-:Y:S01]  /*1310*/  IMAD.SHL.U32 R110, R110, 0x2, RZ ;  /* 0x000000026e6e7824 */ /* 0x000fe200078e00ff */
[----:B------:R-:W-:Y:S01]  /*1320*/  USHF.L.U32 UR21, UR21, 0x5, URZ ;  /* 0x0000000515157899 */ /* 0x000fe2000800063f */
[----:B------:R-:W-:Y:S01]  /*1330*/  IMAD.IADD R21, R29, 0x1, R20 ;  /* 0x000000011d157824 */ /* 0x000fe200078e0214 */
[----:B------:R-:W-:Y:S01]  /*1340*/  IADD3 R3, R16, R3, RZ ;  /* 0x0000000310037210 */ /* 0x000fe20007ffe0ff */
[----:B------:R-:W-:Y:S01]  /*1350*/  IMAD.IADD R149, R149, 0x1, R22 ;  /* 0x0000000195957824 */ /* 0x000fe200078e0216 */
[----:B------:R-:W-:Y:S01]  /*1360*/  @!PT LDS RZ, [RZ] ;  /* 0x00000000fffff984 */ /* 0x000fe20000000800 */
[----:B------:R-:W-:Y:S01]  /*1370*/  @!PT LDS RZ, [RZ] ;  /* 0x00000000fffff984 */ /* 0x000fe20000000800 */
[----:B------:R-:W-:Y:S01]  /*1380*/  @!PT LDS RZ, [RZ] ;  /* 0x00000000fffff984 */ /* 0x000fe20000000800 */
[----:B------:R1:W-:Y:S01]  /*1390*/  @P2 LDGSTS.E.BYPASS.LTC128B.128 [R110+0xa080], [R30.64], !P4 ;  /* 0x0a0800001e6e2fae */ /* 0x0003e2000e101d52 */
[----:B------:R-:W-:Y:S01]  /*13a0*/  MOV R20, R28 ;  /* 0x0000001c00147202 */ /* 0x000fe20000000f00 */
[----:B------:R-:W-:Y:S01]  /*13b0*/  IMAD.IADD R23, R22, 0x1, R11 ;  /* 0x0000000116177824 */ /* 0x000fe200078e020b */
[----:B------:R-:W-:Y:S01]  /*13c0*/  UIADD3 UR16, UR23, UR16, URZ ;  /* 0x0000001017107290 */ /* 0x000fe2000fffe03f */
[----:B------:R-:W-:Y:S01]  /*13d0*/  IMAD.MOV.U32 R22, RZ, RZ, R10 ;  /* 0x000000ffff167224 */ /* 0x000fe200078e000a */
[----:B------:R-:W-:Y:S01]  /*13e0*/  SHF.R.S32.HI R10, RZ, 0x1f, R3 ;  /* 0x0000001fff0a7819 */ /* 0x000fe20000011403 */
[----:B------:R-:W-:Y:S01]  /*13f0*/  IMAD.WIDE.U32 R152, R101, c[0x0][0x1e0], RZ ;  /* 0x0000780065987a25 */ /* 0x000fe200078e00ff */
[----:B------:R-:W-:-:S02]  /*1400*/  UIADD3 UR13, UR27, UR13, URZ ;  /* 0x0000000d1b0d7290 */ /* 0x000fc4000fffe03f */
[----:B------:R-:W-:Y:S01]  /*1410*/  UIADD3 UR17, UR29, UR17, URZ ;  /* 0x000000111d117290 */ /* 0x000fe2000fffe03f */
[----:B------:R-:W-:Y:S01]  /*1420*/  IMAD.SHL.U32 R107, R106, 0x40, RZ ;  /* 0x000000406a6b7824 */ /* 0x000fe200078e00ff */
[----:B------:R-:W-:Y:S01]  /*1430*/  ULDC.U8 UR6, c[0x0][0x298] ;  /* 0x0000a60000067ab9 */ /* 0x000fe20000000000 */
[----:B------:R-:W-:Y:S02]  /*1440*/  IMAD R121, R121, c[0x0][0x268], RZ ;  /* 0x00009a0079797a24 */ /* 0x000fe400078e02ff */
[----:B------:R-:W-:Y:S01]  /*1450*/  IMAD.WIDE.U32 R150, R144, c[0x0][0x280], R150 ;  /* 0x0000a00090967a25 */ /* 0x000fe200078e0096 */
[----:B------:R-:W-:-:S03]  /*1460*/  LOP3.LUT R107, R107, 0x1c0, RZ, 0xc0, !PT ;  /* 0x000001c06b6b7812 */ /* 0x000fc600078ec0ff */
[C---:B------:R-:W-:Y:S01]  /*1470*/  IMAD R121, R140.reuse, c[0x0][0x26c], R121 ;  /* 0x00009b008c797a24 */ /* 0x040fe200078e0279 */
[----:B------:R-:W-:Y:S01]  /*1480*/  SHF.R.U32.HI R117, RZ, 0x3, R107 ;  /* 0x00000003ff757819 */ /* 0x000fe2000001166b */
[----:B------:R-:W-:-:S04]  /*1490*/  IMAD.WIDE.U32 R140, R140, c[0x0][0x268], R24 ;  /* 0x00009a008c8c7a25 */ /* 0x000fc800078e0018 */
[----:B------:R-:W-:-:S04]  /*14a0*/  IMAD.WIDE.U32 R146, R144, c[0x0][0x280], R146 ;  /* 0x0000a00090927a25 */ /* 0x000fc800078e0092 */
[----:B------:R-:W-:-:S04]  /*14b0*/  IMAD.WIDE.U32 R148, R144, c[0x0][0x290], R148 ;  /* 0x0000a40090947a25 */ /* 0x000fc800078e0094 */
[----:B------:R-:W-:Y:S02]  /*14c0*/  IMAD R115, R115, c[0x0][0x1e0], RZ ;  /* 0x0000780073737a24 */ /* 0x000fe400078e02ff */
[----:B------:R-:W-:Y:S02]  /*14d0*/  IMAD.MOV.U32 R66, RZ, RZ, c[0x0][0x27c] ;  /* 0x00009f00ff427624 */ /* 0x000fe400078e00ff */
[----:B------:R-:W-:-:S04]  /*14e0*/  IMAD.WIDE.U32 R156, R106, c[0x0][0x1e0], RZ ;  /* 0x000078006a9c7a25 */ /* 0x000fc800078e00ff */
[----:B------:R-:W-:Y:S02]  /*14f0*/  IMAD R115, R106, c[0x0][0x1e4], R115 ;  /* 0x000079006a737a24 */ /* 0x000fe400078e0273 */
[----:B------:R-:W-:Y:S02]  /*1500*/  IMAD.SHL.U32 R67, R66, 0x2, RZ ;  /* 0x0000000242437824 */ /* 0x000fe400078e00ff */
[----:B------:R-:W-:Y:S01]  /*1510*/  IMAD.IADD R121, R141, 0x1, R121 ;  /* 0x000000018d797824 */ /* 0x000fe200078e0279 */
[----:B------:R-:W-:Y:S01]  /*1520*/  IADD3 R115, R157, R115, RZ ;  /* 0x000000739d737210 */ /* 0x000fe20007ffe0ff */
[--C-:B---3--:R-:W-:Y:S01]  /*1530*/  @P3 IMAD.MOV.U32 R12, RZ, RZ, R4.reuse ;  /* 0x000000ffff0c3224 */ /* 0x108fe200078e0004 */
[----:B------:R-:W-:Y:S02]  /*1540*/  @!P3 MOV R12, R226 ;  /* 0x000000e2000cb202 */ /* 0x000fe40000000f00 */
[----:B------:R-:W-:Y:S01]  /*1550*/  @P3 SHF.R.S32.HI R13, RZ, 0x1f, R4 ;  /* 0x0000001fff0d3819 */ /* 0x000fe20000011404 */
[----:B------:R-:W-:Y:S01]  /*1560*/  @!P3 IMAD.MOV.U32 R13, RZ, RZ, R5 ;  /* 0x000000ffff0db224 */ /* 0x000fe200078e0005 */
[----:B------:R-:W-:-:S02]  /*1570*/  SEL R154, R12, RZ, !P5 ;  /* 0x000000ff0c9a7207 */ /* 0x000fc40006800000 */
[----:B------:R-:W-:Y:S02]  /*1580*/  IADD3 R12, R18, R14, RZ ;  /* 0x0000000e120c7210 */ /* 0x000fe40007ffe0ff */
[----:B------:R-:W-:Y:S01]  /*1590*/  SEL R4, R13, RZ, !P5 ;  /* 0x000000ff0d047207 */ /* 0x000fe20006800000 */
[----:B------:R-:W-:Y:S01]  /*15a0*/  IMAD.WIDE.U32 R26, R154, c[0x0][0x1f0], R26 ;  /* 0x00007c009a1a7a25 */ /* 0x000fe200078e001a */
[----:B------:R-:W-:Y:S02]  /*15b0*/  ISETP.GE.AND P5, PT, R12, c[0x0][0x1d4], PT ;  /* 0x000075000c007a0c */ /* 0x000fe40003fa6270 */
[----:B------:R-:W-:Y:S01]  /*15c0*/  ISETP.GE.AND P3, PT, R109, c[0x0][0x1d4], PT ;  /* 0x000075006d007a0c */ /* 0x000fe20003f66270 */
[C---:B------:R-:W-:Y:S01]  /*15d0*/  IMAD R5, R4.reuse, c[0x0][0x1f0], RZ ;  /* 0x00007c0004057a24 */ /* 0x040fe200078e02ff */
[----:B------:R-:W-:Y:S01]  /*15e0*/  P2R R113, PR, RZ, 0x20 ;  /* 0x00000020ff717803 */ /* 0x000fe20000000000 */
[----:B------:R-:W-:Y:S01]  /*15f0*/  IMAD R119, R4, c[0x0][0x218], RZ ;  /* 0x0000860004777a24 */ /* 0x000fe200078e02ff */
[----:B------:R-:W-:Y:S01]  /*1600*/  P2R R112, PR, RZ, 0x8 ;  /* 0x00000008ff707803 */ /* 0x000fe20000000000 */
[----:B------:R-:W-:Y:S01]  /*1610*/  IMAD R5, R154, c[0x0][0x1f4], R5 ;  /* 0x00007d009a057a24 */ /* 0x000fe200078e0205 */
[----:B------:R-:W-:Y:S01]  /*1620*/  IADD3 R13, R18, 0x60, RZ ;  /* 0x00000060120d7810 */ /* 0x000fe20007ffe0ff */
[----:B------:R-:W-:-:S02]  /*1630*/  IMAD R119, R154, c[0x0][0x21c], R119 ;  /* 0x000087009a777a24 */ /* 0x000fc400078e0277 */
[----:B------:R-:W-:Y:S02]  /*1640*/  IMAD.IADD R27, R27, 0x1, R5 ;  /* 0x000000011b1b7824 */ /* 0x000fe400078e0205 */
[----:B------:R1:W-:Y:S01]  /*1650*/  @P2 LDGSTS.E.BYPASS.LTC128B.128 [R110+0xb880], [R30.64+0x80], !P5 ;  /* 0x0b8800801e6e2fae */ /* 0x0003e2000e901d52 */
[----:B------:R-:W-:-:S03]  /*1660*/  IMAD.WIDE.U32 R154, R154, c[0x0][0x218], R20 ;  /* 0x000086009a9a7a25 */ /* 0x000fc600078e0014 */
[----:B------:R1:W-:Y:S02]  /*1670*/  @P2 LDGSTS.E.BYPASS.LTC128B.128 [R110+0xd080], [R30.64+0x100], !P3 ;  /* 0x0d0801001e6e2fae */ /* 0x0003e4000d901d52 */
[----:B------:R-:W-:Y:S02]  /*1680*/  IADD3 R119, R155, R119, RZ ;  /* 0x000000779b777210 */ /* 0x000fe40007ffe0ff */
[----:B------:R1:W-:Y:S01]  /*1690*/  @P2 LDGSTS.E.BYPASS.LTC128B.128 [R110+0xe880], [R30.64+0x180], !P6 ;  /* 0x0e8801801e6e2fae */ /* 0x0003e2000f101d52 */
[----:B------:R-:W-:-:S04]  /*16a0*/  @P0 LEA R28, P2, R0, c[0x0][0x220], 0x1 ;  /* 0x00008800001c0a11 */ /* 0x000fc800078408ff */
[----:B------:R-:W-:Y:S02]  /*16b0*/  @P0 LEA.HI.X R29, R0, c[0x0][0x224], R7, 0x1, P2 ;  /* 0x00008900001d0a11 */ /* 0x000fe400010f0c07 */
[CC--:B------:R-:W-:Y:S02]  /*16c0*/  LEA.HI R0, R10.reuse, R3.reuse, RZ, 0x3 ;  /* 0x000000030a007211 */ /* 0x0c0fe400078f18ff */
[----:B------:R-:W-:Y:S01]  /*16d0*/  LEA.HI R10, R10, R3, RZ, 0x6 ;  /* 0x000000030a0a7211 */ /* 0x000fe200078f30ff */
[----:B------:R1:W-:Y:S01]  /*16e0*/  @P0 LDGSTS.E.BYPASS.LTC128B.128 [R110+0xb080], [R28.64], !P4 ;  /* 0x0b0800001c6e0fae */ /* 0x0003e2000e101d52 */
[----:B------:R-:W-:Y:S02]  /*16f0*/  SHF.R.S32.HI R3, RZ, 0x1f, R142 ;  /* 0x0000001fff037819 */ /* 0x000fe4000001148e */
[----:B------:R-:W-:Y:S01]  /*1700*/  IADD3 R100, P2, R142, R101, RZ ;  /* 0x000000658e647210 */ /* 0x000fe20007f5e0ff */
[----:B------:R1:W-:Y:S01]  /*1710*/  @P0 LDGSTS.E.BYPASS.LTC128B.128 [R110+0xc880], [R28.64+0x80], !P5 ;  /* 0x0c8800801c6e0fae */ /* 0x0003e2000e901d52 */
[----:B------:R-:W-:Y:S01]  /*1720*/  SHF.R.S32.HI R10, RZ, 0x6, R10 ;  /* 0x00000006ff0a7819 */ /* 0x000fe2000001140a */
[C---:B------:R-:W-:Y:S01]  /*1730*/  IMAD R105, R3.reuse, c[0x0][0x1e0], RZ ;  /* 0x0000780003697a24 */ /* 0x040fe200078e02ff */
[----:B------:R-:W-:Y:S01]  /*1740*/  IADD3.X R98, R3, R8, RZ, P2, !PT ;  /* 0x0000000803627210 */ /* 0x000fe200017fe4ff */
[----:B------:R-:W-:Y:S01]  /*1750*/  IMAD R8, R8, c[0x0][0x1e0], RZ ;  /* 0x0000780008087a24 */ /* 0x000fe200078e02ff */
[----:B------:R1:W-:Y:S01]  /*1760*/  @P0 LDGSTS.E.BYPASS.LTC128B.128 [R110+0xe080], [R28.64+0x100], !P3 ;  /* 0x0e0801001c6e0fae */ /* 0x0003e2000d901d52 */
[C---:B------:R-:W-:Y:S01]  /*1770*/  IMAD R105, R142.reuse, c[0x0][0x1e4], R105 ;  /* 0x000079008e697a24 */ /* 0x040fe200078e0269 */
[----:B------:R-:W-:Y:S01]  /*1780*/  SHF.R.S32.HI R3, RZ, 0x1f, R144 ;  /* 0x0000001fff037819 */ /* 0x000fe20000011490 */
[----:B------:R-:W-:Y:S01]  /*1790*/  IMAD R5, R101, c[0x0][0x1e4], R8 ;  /* 0x0000790065057a24 */ /* 0x000fe200078e0208 */
[----:B------:R1:W-:Y:S01]  /*17a0*/  @P0 LDGSTS.E.BYPASS.LTC128B.128 [R110+0xf880], [R28.64+0x180], !P6 ;  /* 0x0f8801801c6e0fae */ /* 0x0003e2000f101d52 */
[----:B------:R-:W-:Y:S01]  /*17b0*/  IMAD.WIDE.U32 R142, R142, c[0x0][0x1e0], R26 ;  /* 0x000078008e8e7a25 */ /* 0x000fe200078e001a */
[----:B------:R-:W-:-:S02]  /*17c0*/  LOP3.LUT R24, R107, 0x38, R0, 0xf8, !PT ;  /* 0x000000386b187812 */ /* 0x000fc400078ef800 */
[----:B------:R-:W0:Y:S01]  /*17d0*/  LDGDEPBAR ;  /* 0x00000000000079af */ /* 0x000e220000000000 */
[----:B------:R-:W-:Y:S01]  /*17e0*/  IMAD.IADD R104, R153, 0x1, R5 ;  /* 0x0000000199687824 */ /* 0x000fe200078e0205 */
[----:B------:R-:W-:Y:S01]  /*17f0*/  IADD3 R103, P2, P0, R142, R152, R16 ;  /* 0x000000988e677210 */ /* 0x000fe2000785e010 */
[----:B------:R-:W-:Y:S01]  /*1800*/  IMAD.IADD R105, R143, 0x1, R105 ;  /* 0x000000018f697824 */ /* 0x000fe200078e0269 */
[----:B------:R-:W-:Y:S01]  /*1810*/  SHF.R.S32.HI R5, RZ, 0x1f, R106 ;  /* 0x0000001fff057819 */ /* 0x000fe2000001146a */
[C---:B------:R-:W-:Y:S01]  /*1820*/  IMAD R123, R3.reuse, c[0x0][0x280], RZ ;  /* 0x0000a000037b7a24 */ /* 0x040fe200078e02ff */
[----:B------:R-:W-:Y:S01]  /*1830*/  LOP3.LUT R131, R24, R117, RZ, 0x3c, !PT ;  /* 0x0000007518837212 */ /* 0x000fe200078e3cff */
[----:B------:R-:W-:Y:S01]  /*1840*/  IMAD R3, R3, c[0x0][0x290], RZ ;  /* 0x0000a40003037a24 */ /* 0x000fe200078e02ff */
[----:B------:R-:W-:Y:S01]  /*1850*/  IADD3.X R102, R105, R104, R17, P2, P0 ;  /* 0x0000006869667210 */ /* 0x000fe200017e0411 */
[----:B------:R-:W-:Y:S01]  /*1860*/  IMAD R123, R144, c[0x0][0x284], R123 ;  /* 0x0000a100907b7a24 */ /* 0x000fe200078e027b */
[----:B------:R-:W-:Y:S01]  /*1870*/  ISETP.GE.AND P2, PT, R12, c[0x0][0x27c], PT ;  /* 0x00009f000c007a0c */ /* 0x000fe20003f46270 */
[C---:B------:R-:W-:Y:S01]  /*1880*/  IMAD R3, R144.reuse, c[0x0][0x294], R3 ;  /* 0x0000a50090037a24 */ /* 0x040fe200078e0203 */
[----:B------:R-:W-:Y:S01]  /*1890*/  LEA.HI R5, R5, R106, RZ, 0x3 ;  /* 0x0000006a05057211 */ /* 0x000fe200078f18ff */
[----:B------:R-:W-:Y:S01]  /*18a0*/  IMAD.WIDE.U32 R144, R144, c[0x0][0x290], R22 ;  /* 0x0000a40090907a25 */ /* 0x000fe200078e0016 */
[----:B------:R-:W-:-:S02]  /*18b0*/  SEL R7, RZ, c[0x0][0x27c], !P2 ;  /* 0x00009f00ff077a07 */ /* 0x000fc40005000000 */
[----:B------:R-:W-:Y:S01]  /*18c0*/  LOP3.LUT R26, R99, 0x38, R0, 0xf8, !PT ;  /* 0x00000038631a7812 */ /* 0x000fe200078ef800 */
[----:B------:R-:W-:Y:S01]  /*18d0*/  IMAD.SHL.U32 R11, R5, 0x40, RZ ;  /* 0x00000040050b7824 */ /* 0x000fe200078e00ff */
[----:B------:R-:W-:Y:S01]  /*18e0*/  IADD3 R7, R12, R7, RZ ;  /* 0x000000070c077210 */ /* 0x000fe20007ffe0ff */
[----:B------:R-:W-:Y:S01]  /*18f0*/  IMAD R22, R10, 0xc00, R6 ;  /* 0x00000c000a167824 */ /* 0x000fe200078e0206 */
[----:B------:R-:W-:Y:S01]  /*1900*/  LOP3.LUT R133, R26, R111, RZ, 0x3c, !PT ;  /* 0x0000006f1a857212 */ /* 0x000fe200078e3cff */
[----:B------:R-:W-:Y:S01]  /*1910*/  IMAD.IADD R125, R151, 0x1, R123 ;  /* 0x00000001977d7824 */ /* 0x000fe200078e027b */
[----:B------:R-:W-:Y:S01]  /*1920*/  SHF.R.S32.HI R8, RZ, 0x1f, R7 ;  /* 0x0000001fff087819 */ /* 0x000fe20000011407 */
[----:B------:R-:W-:Y:S01]  /*1930*/  IMAD.IADD R124, R149, 0x1, R3 ;  /* 0x00000001957c7824 */ /* 0x000fe200078e0203 */
[----:B------:R-:W-:Y:S01]  /*1940*/  LOP3.LUT R11, R11, 0xfffffe00, RZ, 0xc0, !PT ;  /* 0xfffffe000b0b7812 */ /* 0x000fe200078ec0ff */
[----:B------:R-:W-:Y:S01]  /*1950*/  IMAD.IADD R122, R3, 0x1, R145 ;  /* 0x00000001037a7824 */ /* 0x000fe200078e0291 */
[----:B------:R-:W-:-:S02]  /*1960*/  LEA.HI R68, R8, R7, RZ, 0x3 ;  /* 0x0000000708447211 */ /* 0x000fc400078f18ff */
[----:B------:R-:W-:Y:S01]  /*1970*/  LEA.HI R8, R8, R7, RZ, 0x6 ;  /* 0x0000000708087211 */ /* 0x000fe200078f30ff */
[----:B------:R-:W-:Y:S01]  /*1980*/  IMAD R10, R10, 0xc00, R11 ;  /* 0x00000c000a0a7824 */ /* 0x000fe200078e020b */
[----:B------:R-:W-:Y:S02]  /*1990*/  LOP3.LUT R132, R99, 0x38, R68, 0xf8, !PT ;  /* 0x0000003863847812 */ /* 0x000fe400078ef844 */
[----:B------:R-:W-:Y:S01]  /*19a0*/  SHF.R.S32.HI R8, RZ, 0x6, R8 ;  /* 0x00000006ff087819 */ /* 0x000fe20000011408 */
[----:B------:R-:W-:Y:S01]  /*19b0*/  IMAD.IADD R131, R10, 0x1, R131 ;  /* 0x000000010a837824 */ /* 0x000fe200078e0283 */
[----:B------:R-:W-:Y:S02]  /*19c0*/  LOP3.LUT R10, R107, 0x38, R68, 0xf8, !PT ;  /* 0x000000386b0a7812 */ /* 0x000fe400078ef844 */
[----:B------:R-:W-:Y:S01]  /*19d0*/  LOP3.LUT R132, R132, R111, RZ, 0x3c, !PT ;  /* 0x0000006f84847212 */ /* 0x000fe200078e3cff */
[----:B------:R-:W-:Y:S01]  /*19e0*/  IMAD R5, R8, 0xc00, R6 ;  /* 0x00000c0008057824 */ /* 0x000fe200078e0206 */
[----:B------:R-:W-:Y:S01]  /*19f0*/  LOP3.LUT R129, R10, R117, RZ, 0x3c, !PT ;  /* 0x000000750a817212 */ /* 0x000fe200078e3cff */
[----:B------:R-:W-:Y:S01]  /*1a00*/  IMAD R8, R8, 0xc00, R11 ;  /* 0x00000c0008087824 */ /* 0x000fe200078e020b */
[----:B------:R-:W-:Y:S01]  /*1a10*/  IADD3 R133, R22, R133, RZ ;  /* 0x0000008516857210 */ /* 0x000fe20007ffe0ff */
[----:B------:R-:W-:Y:S01]  /*1a20*/  IMAD.IADD R132, R5, 0x1, R132 ;  /* 0x0000000105847824 */ /* 0x000fe200078e0284 */
[----:B------:R-:W-:Y:S01]  /*1a30*/  LOP3.LUT R128, R0, 0xfffffff8, RZ, 0xc0, !PT ;  /* 0xfffffff800807812 */ /* 0x000fe200078ec0ff */
[----:B------:R-:W-:Y:S01]  /*1a40*/  IMAD.SHL.U32 R131, R131, 0x2, RZ ;  /* 0x0000000283837824 */ /* 0x000fe200078e00ff */
[----:B------:R-:W-:Y:S01]  /*1a50*/  IADD3 R129, R8, R129, RZ ;  /* 0x0000008108817210 */ /* 0x000fe20007ffe0ff */
[----:B------:R-:W-:Y:S01]  /*1a60*/  IMAD.SHL.U32 R133, R133, 0x2, RZ ;  /* 0x0000000285857824 */ /* 0x000fe200078e00ff */
[----:B------:R-:W-:-:S02]  /*1a70*/  LOP3.LUT R127, R68, 0xfffffff8, RZ, 0xc0, !PT ;  /* 0xfffffff8447f7812 */ /* 0x000fc400078ec0ff */
[----:B------:R-:W-:Y:S01]  /*1a80*/  ISETP.GE.AND P0, PT, R66, 0x1, PT ;  /* 0x000000014200780c */ /* 0x000fe20003f06270 */
[----:B------:R-:W-:Y:S01]  /*1a90*/  IMAD.SHL.U32 R129, R129, 0x2, RZ ;  /* 0x0000000281817824 */ /* 0x000fe200078e00ff */
[----:B------:R-:W-:Y:S02]  /*1aa0*/  SHF.R.S32.HI R69, RZ, 0x3, R0 ;  /* 0x00000003ff457819 */ /* 0x000fe40000011400 */
[----:B------:R-:W-:Y:S02]  /*1ab0*/  IADD3 R123, R123, R147, RZ ;  /* 0x000000937b7b7210 */ /* 0x000fe40007ffe0ff */
[----:B------:R-:W-:Y:S02]  /*1ac0*/  SHF.R.S32.HI R126, RZ, 0x1f, R128 ;  /* 0x0000001fff7e7819 */ /* 0x000fe40000011480 */
[----:B------:R-:W-:Y:S02]  /*1ad0*/  SHF.R.S32.HI R68, RZ, 0x3, R68 ;  /* 0x00000003ff447819 */ /* 0x000fe40000011444 */
[----:B------:R-:W-:-:S02]  /*1ae0*/  SHF.R.S32.HI R130, RZ, 0x1f, R127 ;  /* 0x0000001fff827819 */ /* 0x000fc4000001147f */
[----:B------:R-:W-:Y:S01]  /*1af0*/  SHF.L.U32 R132, R132, 0x1, RZ ;  /* 0x0000000184847819 */ /* 0x000fe200000006ff */
[----:B-1----:R-:W-:Y:S06]  /*1b00*/  BAR.SYNC.DEFER_BLOCKING 0x0 ;  /* 0x0000000000007b1d */ /* 0x002fec0000010000 */
.L_x_1062:
[----:B------:R-:W-:Y:S01]  /*1b10*/  SHF.R.S32.HI R118, RZ, 0x1f, R53 ;  /* 0x0000001fff767819 */ /* 0x000fe20000011435 */
[C---:B------:R-:W-:Y:S01]  /*1b20*/  IMAD R135, R53.reuse, UR17, RZ ;  /* 0x0000001135877c24 */ /* 0x040fe2000f8e02ff */
[----:B------:R-:W-:Y:S01]  /*1b30*/  ISETP.GE.AND P4, PT, R66, 0x1, PT ;  /* 0x000000014200780c */ /* 0x000fe20003f86270 */
[----:B------:R-:W-:Y:S01]  /*1b40*/  IMAD.WIDE.U32 R158, R53, UR28, RZ ;  /* 0x0000001c359e7c25 */ /* 0x000fe2000f8e00ff */
[----:B------:R-:W-:Y:S04]  /*1b50*/  DEPBAR.LE SB0, 0x0 ;  /* 0x000080000000791a */ /* 0x000fe80000000000 */
[----:B------:R-:W-:Y:S01]  /*1b60*/  BAR.SYNC.DEFER_BLOCKING 0x0 ;  /* 0x0000000000007b1d */ /* 0x000fe20000010000 */
[----:B------:R-:W-:Y:S01]  /*1b70*/  IADD3 R3, P3, P0, R103, UR10, R158 ;  /* 0x0000000a67037c10 */ /* 0x000fe2000f87e09e */
[----:B------:R-:W-:Y:S04]  /*1b80*/  IMAD R135, R118, UR28, R135 ;  /* 0x0000001c76877c24 */ /* 0x000fe8000f8e0287 */
[----:B------:R-:W-:Y:S05]  /*1b90*/  IMAD.IADD R135, R159, 0x1, R135 ;  /* 0x000000019f877824 */ /* 0x000fea00078e0287 */
[----:B------:R-:W-:Y:S02]  /*1ba0*/  IADD3.X R0, R102, UR9, R135, P3, P0 ;  /* 0x0000000966007c10 */ /* 0x000fe40009fe0487 */
[----:B-1----:R-:W-:Y:S05]  /*1bb0*/  IADD3 R5, P0, R103, R158, RZ ;  /* 0x0000009e67057210 */ /* 0x002fea0007f1e0ff */
[----:B------:R-:W-:Y:S01]  /*1bc0*/  IMAD.X R4, R135, 0x1, R102, P0 ;  /* 0x0000000187047824 */ /* 0x000fe200000e0666 */
[C---:B------:R-:W-:Y:S04]  /*1bd0*/  LEA R84, P0, R5.reuse, c[0x0][0x1c8], 0x1 ;  /* 0x0000720005547a11 */ /* 0x040fe800078008ff */
[----:B------:R-:W-:Y:S01]  /*1be0*/  LEA.HI.X R85, R5, c[0x0][0x1cc], R4, 0x1, P0 ;  /* 0x0000730005557a11 */ /* 0x000fe200000f0c04 */
[----:B------:R-:W-:Y:S01]  /*1bf0*/  BSSY B2, `(.L_x_1023) ;  /* 0x0000512000027945 */ /* 0x000fe20003800000 */
[C---:B------:R-:W-:Y:S04]  /*1c00*/  LEA R82, P0, R3.reuse, c[0x0][0x1c8], 0x1 ;  /* 0x0000720003527a11 */ /* 0x040fe800078008ff */
[----:B------:R-:W-:Y:S01]  /*1c10*/  LEA.HI.X R83, R3, c[0x0][0x1cc], R0, 0x1, P0 ;  /* 0x0000730003537a11 */ /* 0x000fe200000f0c00 */
[----:B------:R-:W-:-:S05]  /*1c20*/  @!P4 BRA `(.L_x_1024) ;  /* 0x00004e400000c947 */ /* 0x000fca0003800000 */
[C---:B------:R-:W-:Y:S01]  /*1c30*/  IMAD R3, R53.reuse, UR16, RZ ;  /* 0x0000001035037c24 */ /* 0x040fe2000f8e02ff */
[----:B------:R-:W-:Y:S01]  /*1c40*/  ISETP.NE.AND P0, PT, RZ, UR6, PT ;  /* 0x00000006ff007c0c */ /* 0x000fe2000bf05270 */
        /* <DEDUP_REMOVED lines=54> */
.L_x_1027:
[----:B------:R-:W-:Y:S05]  /*1fb0*/  BSYNC B0 ;  /* 0x0000000000007941 */ /* 0x000fea0003800000 */
.L_x_1026:
[----:B------:R-:W-:Y:S01]  /*1fc0*/  ISETP.GE.AND P5, PT, R106, R134, PT ;  /* 0x000000866a00720c */ /* 0x000fe20003fa6270 */
[----:B-----5:R-:W-:Y:S01]  /*1fd0*/  IMAD.MOV.U32 R10, RZ, RZ, R72 ;  /* 0x000000ffff0a7224 */ /* 0x020fe200078e0048 */
[----:B------:R-:W-:Y:S01]  /*1fe0*/  MOV R5, R36 ;  /* 0x0000002400057202 */ /* 0x000fe20000000f00 */
[----:B-1----:R-:W-:Y:S01]  /*1ff0*/  IMAD.MOV.U32 R9, RZ, RZ, R73 ;  /* 0x000000ffff097224 */ /* 0x002fe200078e0049 */
[----:B------:R-:W-:Y:S01]  /*2000*/  MOV R0, R41 ;  /* 0x0000002900007202 */ /* 0x000fe20000000f00 */
        /* <DEDUP_REMOVED lines=63> */
.L_x_1029:
[----:B------:R-:W-:Y:S05]  /*2400*/  BSYNC B0 ;  /* 0x0000000000007941 */ /* 0x000fea0003800000 */
.L_x_1028:
        /* <DEDUP_REMOVED lines=82> */
.L_x_1033:
[----:B------:R-:W-:Y:S05]  /*2930*/  BSYNC B0 ;  /* 0x0000000000007941 */ /* 0x000fea0003800000 */
.L_x_1032:
        /* <DEDUP_REMOVED lines=56> */
.L_x_1035:
[----:B------:R-:W-:Y:S05]  /*2cc0*/  BSYNC B0 ;  /* 0x0000000000007941 */ /* 0x000fea0003800000 */
.L_x_1034:
        /* <DEDUP_REMOVED lines=56> */
.L_x_1037:
[----:B------:R-:W-:Y:S05]  /*3050*/  BSYNC B0 ;  /* 0x0000000000007941 */ /* 0x000fea0003800000 */
.L_x_1036:
        /* <DEDUP_REMOVED lines=55> */
.L_x_1031:
[----:B------:R-:W-:Y:S05]  /*33d0*/  BSYNC B1 ;  /* 0x0000000000017941 */ /* 0x000fea0003800000 */
.L_x_1030:
        /* <DEDUP_REMOVED lines=30> */
[C---:B------:R-:W-:Y:S01]  /*35c0*/  @!P0 FMUL.FTZ R3, R33.reuse, R22 ;  /* 0x0000001621038220 */ /* 0x040fe20000410000 */
[----:B------:R-:W-:Y:S01]  /*35d0*/  @!P0 MOV R22, R27 ;  /* 0x0000001b00168202 */ /* 0x000fe20000000f00 */
[----:B------:R-:W-:Y:S01]  /*35e0*/  @!P0 FFMA.FTZ R42, R33, R38, -R42 ;  /* 0x00000026212a8223 */ /* 0x000fe2000001082a */
[--C-:B------:R-:W-:Y:S01]  /*35f0*/  @!P0 HADD2.F32 R33, -RZ, R23.reuse.H0_H0 ;  /* 0x20000017ff218230 */ /* 0x100fe20000004100 */
[----:B------:R-:W-:Y:S01]  /*3600*/  @!P0 FFMA.FTZ R0, R35, R36, R0 ;  /* 0x0000002423008223 */ /* 0x000fe20000010000 */
[----:B------:R-:W-:Y:S01]  /*3610*/  @!P0 HADD2.F32 R35, -RZ, R23.H1_H1 ;  /* 0x30000017ff238230 */ /* 0x000fe20000004100 */
[----:B------:R-:W-:Y:S01]  /*3620*/  @!P0 FFMA.FTZ R3, R37, R38, R3 ;  /* 0x0000002625038223 */ /* 0x000fe20000010003 */
[--C-:B------:R-:W-:Y:S01]  /*3630*/  @!P0 HADD2.F32 R39, -RZ, R22.reuse.H1_H1 ;  /* 0x30000016ff278230 */ /* 0x100fe20000004100 */
[----:B------:R-:W-:Y:S01]  /*3640*/  @!P0 FMUL.FTZ R4, R33, R10 ;  /* 0x0000000a21048220 */ /* 0x000fe20000410000 */
[----:B------:R-:W-:Y:S01]  /*3650*/  @!P0 F2FP.PACK_AB R41, R0, R41 ;  /* 0x000000290029823e */ /* 0x000fe200000000ff */
[----:B------:R-:W-:Y:S01]  /*3660*/  @!P0 HADD2.F32 R23, -RZ, R22.H0_H0 ;  /* 0x20000016ff178230 */ /* 0x000fe20000004100 */
[----:B------:R-:W-:Y:S01]  /*3670*/  @!P0 F2FP.PACK_AB R42, R3, R42 ;  /* 0x0000002a032a823e */ /* 0x000fe200000000ff */
[----:B------:R-:W-:Y:S01]  /*3680*/  @!P0 FMUL.FTZ R43, R35, R10 ;  /* 0x0000000a232b8220 */ /* 0x000fe20000410000 */
[----:B------:R-:W-:Y:S01]  /*3690*/  @!P0 MOV R24, R41 ;  /* 0x0000002900188202 */ /* 0x000fe20000000f00 */
[----:B------:R-:W-:Y:S01]  /*36a0*/  @!P0 FMUL.FTZ R44, R39, R32 ;  /* 0x00000020272c8220 */ /* 0x000fe20000410000 */
[----:B------:R-:W-:Y:S01]  /*36b0*/  @!P0 MOV R25, R42 ;  /* 0x0000002a00198202 */ /* 0x000fe20000000f00 */
[C---:B------:R-:W-:Y:S01]  /*36c0*/  @!P0 FMUL.FTZ R5, R23.reuse, R32 ;  /* 0x0000002017058220 */ /* 0x040fe20000410000 */
[----:B------:R-:W-:Y:S01]  /*36d0*/  @!P0 HADD2.F32 R36, -RZ, R59.H0_H0 ;  /* 0x2000003bff248230 */ /* 0x000fe20000004100 */
[----:B------:R-:W-:Y:S04]  /*36e0*/  @!P0 FFMA.FTZ R44, R23, R40, -R44 ;  /* 0x00000028172c8223 */ /* 0x000fe8000001082c */
[-C--:B------:R-:W-:Y:S02]  /*36f0*/  @!P0 FFMA.FTZ R4, R35, R36.reuse, R4 ;  /* 0x0000002423048223 */ /* 0x080fe40000010004 */
[----:B------:R-:W-:Y:S02]  /*3700*/  @!P0 FFMA.FTZ R43, R33, R36, -R43 ;  /* 0x00000024212b8223 */ /* 0x000fe4000001082b */
[----:B------:R-:W-:Y:S03]  /*3710*/  @!P0 FFMA.FTZ R5, R39, R40, R5 ;  /* 0x0000002827058223 */ /* 0x000fe60000010005 */
[----:B------:R-:W-:Y:S02]  /*3720*/  @!P0 F2FP.PACK_AB R43, R4, R43 ;  /* 0x0000002b042b823e */ /* 0x000fe400000000ff */
[----:B------:R-:W-:Y:S02]  /*3730*/  @!P0 F2FP.PACK_AB R44, R5, R44 ;  /* 0x0000002c052c823e */ /* 0x000fe400000000ff */
[----:B------:R-:W-:Y:S02]  /*3740*/  @!P0 MOV R26, R43 ;  /* 0x0000002b001a8202 */ /* 0x000fe40000000f00 */
[----:B------:R-:W-:Y:S05]  /*3750*/  @!P0 MOV R27, R44 ;  /* 0x0000002c001b8202 */ /* 0x000fea0000000f00 */
[----:B------:R1:W-:Y:S02]  /*3760*/  STG.E.128 [R82.64], R24 ;  /* 0x0000001852007986 */ /* 0x0003e4000c101d12 */
.L_x_1040:
[----:B------:R-:W-:Y:S05]  /*3770*/  BSYNC B0 ;  /* 0x0000000000007941 */ /* 0x000fea0003800000 */
.L_x_1039:
        /* <DEDUP_REMOVED lines=8> */
[--C-:B------:R-:W-:Y:S02]  /*3800*/  @!P0 SHF.R.U64 R10, R30, 0x10, R31.reuse ;  /* 0x000000101e0a8819 */ /* 0x100fe4000000121f */
        /* <DEDUP_REMOVED lines=22> */
[----:B------:R-:W-:Y:S01]  /*3970*/  @!P0 FFMA.FTZ R0, R32, R33, R0 ;  /* 0x0000002120008223 */ /* 0x000fe20000010000 */
[--C-:B------:R-:W-:Y:S01]  /*3980*/  @!P0 HADD2.F32 R32, -RZ, R22.reuse.H1_H1 ;  /* 0x30000016ff208230 */ /* 0x100fe20000004100 */
[-C--:B------:R-:W-:Y:S01]  /*3990*/  @!P0 FFMA.FTZ R40, R23, R36.reuse, -R40 ;  /* 0x0000002417288223 */ /* 0x080fe20000010828 */
[----:B------:R-:W-:Y:S01]  /*39a0*/  @!P0 HADD2.F32 R22, -RZ, R22.H0_H0 ;  /* 0x20000016ff168230 */ /* 0x000fe20000004100 */
[----:B------:R-:W-:Y:S01]  /*39b0*/  @!P0 FFMA.FTZ R3, R34, R36, R3 ;  /* 0x0000002422038223 */ /* 0x000fe20000010003 */
        /* <DEDUP_REMOVED lines=9> */
[----:B------:R-:W-:Y:S01]  /*3a50*/  @!P0 HADD2.F32 R33, -RZ, R58.H0_H0 ;  /* 0x2000003aff218230 */ /* 0x000fe20000004100 */
[C---:B------:R-:W-:Y:S02]  /*3a60*/  @!P0 FMUL.FTZ R5, R23.reuse, R30 ;  /* 0x0000001e17058220 */ /* 0x040fe40000410000 */
[-C--:B------:R-:W-:Y:S02]  /*3a70*/  @!P0 FFMA.FTZ R41, R23, R38.reuse, -R41 ;  /* 0x0000002617298223 */ /* 0x080fe40000010829 */
[-C--:B------:R-:W-:Y:S02]  /*3a80*/  @!P0 FFMA.FTZ R4, R32, R33.reuse, R4 ;  /* 0x0000002120048223 */ /* 0x080fe40000010004 */
[----:B------:R-:W-:Y:S02]  /*3a90*/  @!P0 FFMA.FTZ R39, R22, R33, -R39 ;  /* 0x0000002116278223 */ /* 0x000fe40000010827 */
[----:B------:R-:W-:Y:S03]  /*3aa0*/  @!P0 FFMA.FTZ R5, R35, R38, R5 ;  /* 0x0000002623058223 */ /* 0x000fe60000010005 */
[----:B------:R-:W-:Y:S02]  /*3ab0*/  @!P0 F2FP.PACK_AB R39, R4, R39 ;  /* 0x000000270427823e */ /* 0x000fe400000000ff */
[----:B------:R-:W-:Y:S02]  /*3ac0*/  @!P0 F2FP.PACK_AB R42, R5, R41 ;  /* 0x00000029052a823e */ /* 0x000fe400000000ff */
[----:B------:R-:W-:Y:S02]  /*3ad0*/  @!P0 MOV R26, R39 ;  /* 0x00000027001a8202 */ /* 0x000fe40000000f00 */
[----:B------:R-:W-:Y:S05]  /*3ae0*/  @!P0 MOV R27, R42 ;  /* 0x0000002a001b8202 */ /* 0x000fea0000000f00 */
[----:B------:R1:W-:Y:S02]  /*3af0*/  STG.E.128 [R82.64+0x80], R24 ;  /* 0x0000801852007986 */ /* 0x0003e4000c101d12 */
.L_x_1042:
[----:B------:R-:W-:Y:S05]  /*3b00*/  BSYNC B0 ;  /* 0x0000000000007941 */ /* 0x000fea0003800000 */
.L_x_1041:
        /* <DEDUP_REMOVED lines=43> */
[C---:B------:R-:W-:Y:S01]  /*3dc0*/  @!P0 FMUL.FTZ R39, R34.reuse, R28 ;  /* 0x0000001c22278220 */ /* 0x040fe20000410000 */
[----:B------:R-:W-:Y:S01]  /*3dd0*/  @!P0 MOV R25, R38 ;  /* 0x0000002600198202 */ /* 0x000fe20000000f00 */
[----:B------:R-:W-:Y:S01]  /*3de0*/  @!P0 HADD2.F32 R30, -RZ, R55.H0_H0 ;  /* 0x20000037ff1e8230 */ /* 0x000fe20000004100 */
[C---:B------:R-:W-:Y:S02]  /*3df0*/  @!P0 FMUL.FTZ R5, R9.reuse, R28 ;  /* 0x0000001c09058220 */ /* 0x040fe40000410000 */
[----:B------:R-:W-:Y:S02]  /*3e00*/  @!P0 FFMA.FTZ R39, R9, R36, -R39 ;  /* 0x0000002409278223 */ /* 0x000fe40000010827 */
        /* <DEDUP_REMOVED lines=8> */
.L_x_1044:
[----:B------:R-:W-:Y:S05]  /*3e90*/  BSYNC B0 ;  /* 0x0000000000007941 */ /* 0x000fea0003800000 */
.L_x_1043:
[----:B------:R-:W-:Y:S11]  /*3ea0*/  ISETP.GE.AND P0, PT, R108, c[0x0][0x1d4], PT ;  /* 0x000075006c007a0c */ /* 0x000ff60003f06270 */
[----:B------:R-:W-:Y:S02]  /*3eb0*/  @!UPT UIADD3 URZ, URZ, URZ, URZ ;  /* 0x0000003f3f3ff290 */ /* 0x000fe4000fffe03f */
        /* <DEDUP_REMOVED lines=54> */
.L_x_1025:
        /* <DEDUP_REMOVED lines=36> */
.L_x_1046:
[----:B------:R-:W-:Y:S05]  /*4460*/  BSYNC B0 ;  /* 0x0000000000007941 */ /* 0x000fea0003800000 */
.L_x_1045:
        /* <DEDUP_REMOVED lines=59> */
.L_x_1048:
[----:B------:R-:W-:Y:S05]  /*4820*/  BSYNC B0 ;  /* 0x0000000000007941 */ /* 0x000fea0003800000 */
.L_x_1047:
[----:B-----5:R-:W-:Y:S01]  /*4830*/  MOV R7, R73 ;  /* 0x0000004900077202 */ /* 0x020fe20000000f00 */
[----:B------:R-:W-:Y:S01]  /*4840*/  IMAD.MOV.U32 R10, RZ, RZ, R74 ;  /* 0x000000ffff0a7224 */ /* 0x000fe200078e004a */
[----:B-1----:R-:W-:Y:S01]  /*4850*/  MOV R4, R23 ;  /* 0x0000001700047202 */ /* 0x002fe20000000f00 */
[----:B------:R-:W-:Y:S01]  /*4860*/  IMAD.MOV.U32 R9, RZ, RZ, R75 ;  /* 0x000000ffff097224 */ /* 0x000fe200078e004b */
[----:B------:R-:W-:Y:S01]  /*4870*/  IADD3 R84, -R67, c[0x0][0x1d4], RZ ;  /* 0x0000750043547a10 */ /* 0x000fe20007ffe1ff */
[----:B------:R-:W-:Y:S01]  /*4880*/  IMAD.MOV.U32 R8, RZ, RZ, R72 ;  /* 0x000000ffff087224 */ /* 0x000fe200078e0048 */
[----:B------:R-:W-:Y:S01]  /*4890*/  BSSY B1, `(.L_x_1049) ;  /* 0x0000117000017945 */ /* 0x000fe20003800000 */
        /* <DEDUP_REMOVED lines=26> */
[----:B------:R-:W-:Y:S01]  /*4a40*/  SEL R62, R67, R84, !P1 ;  /* 0x00000054433e7207 */ /* 0x000fe20004800000 */
[----:B------:R-:W1:Y:S01]  /*4a50*/  LDS.128 R32, [R133+0xa080] ;  /* 0x00a0800085207984 */ /* 0x000e620000000c00 */
[----:B------:R-:W-:Y:S02]  /*4a60*/  IADD3 R163, P3, P0, R142, R161, R128 ;  /* 0x000000a18ea37210 */ /* 0x000fe4000787e080 */
[----:B------:R-:W-:Y:S02]  /*4a70*/  SHF.R.S32.HI R55, RZ, 0x1f, R62 ;  /* 0x0000001fff377819 */ /* 0x000fe4000001143e */
[----:B------:R-:W-:Y:S02]  /*4a80*/  IADD3.X R162, R105, R120, R126, P3, P0 ;  /* 0x0000007869a27210 */ /* 0x000fe40001fe047e */
[----:B------:R-:W-:Y:S04]  /*4a90*/  LEA.HI R62, R55, R62, RZ, 0x4 ;  /* 0x0000003e373e7211 */ /* 0x000fe800078f20ff */
[----:B------:R-:W-:Y:S04]  /*4aa0*/  LEA.HI.SX32 R62, R62, R69, 0x1c ;  /* 0x000000453e3e7211 */ /* 0x000fe800078fe2ff */
[----:B------:R-:W-:Y:S01]  /*4ab0*/  SHF.R.S32.HI R55, RZ, 0x1f, R62 ;  /* 0x0000001fff377819 */ /* 0x000fe2000001143e */
[----:B------:R-:W-:Y:S03]  /*4ac0*/  IMAD.SHL.U32 R160, R62, 0x8, RZ ;  /* 0x000000083ea07824 */ /* 0x000fe600078e00ff */
[----:B------:R-:W-:Y:S02]  /*4ad0*/  LEA.HI R55, R55, R62, RZ, 0x3 ;  /* 0x0000003e37377211 */ /* 0x000fe400078f18ff */
[----:B------:R-:W-:Y:S02]  /*4ae0*/  ISETP.GE.AND P3, PT, R160, c[0x0][0x1d4], PT ;  /* 0x00007500a0007a0c */ /* 0x000fe40003f66270 */
[----:B------:R-:W-:Y:S05]  /*4af0*/  SHF.R.S32.HI R55, RZ, 0x3, R55 ;  /* 0x00000003ff377819 */ /* 0x000fea0000011437 */
[----:B------:R-:W-:Y:S06]  /*4b00*/  IMAD R52, R55, 0xc00, R6 ;  /* 0x00000c0037347824 */ /* 0x000fec00078e0206 */
[--C-:B------:R-:W-:Y:S02]  /*4b10*/  @!P3 SHF.R.S32.HI R165, RZ, 0x1f, R160.reuse ;  /* 0x0000001fffa5b819 */ /* 0x100fe400000114a0 */
[----:B------:R-:W-:Y:S04]  /*4b20*/  @!P3 IADD3 R168, P4, P0, R142, R161, R160 ;  /* 0x000000a18ea8b210 */ /* 0x000fe8000789e0a0 */
[----:B------:R-:W-:Y:S02]  /*4b30*/  @!P3 IADD3.X R165, R105, R120, R165, P4, P0 ;  /* 0x0000007869a5b210 */ /* 0x000fe400027e04a5 */
[C---:B------:R-:W-:Y:S04]  /*4b40*/  LEA R166, P0, R163.reuse, c[0x0][0x1c8], 0x1 ;  /* 0x00007200a3a67a11 */ /* 0x040fe800078008ff */
[----:B------:R-:W-:Y:S02]  /*4b50*/  LEA.HI.X R167, R163, c[0x0][0x1cc], R162, 0x1, P0 ;  /* 0x00007300a3a77a11 */ /* 0x000fe400000f0ca2 */
[----:B------:R-:W-:Y:S02]  /*4b60*/  LOP3.LUT R162, R99, 0x38, R160, 0xf8, !PT ;  /* 0x0000003863a27812 */ /* 0x000fe400078ef8a0 */
[----:B------:R-:W-:Y:S02]  /*4b70*/  @!P3 LEA R164, P0, R168, c[0x0][0x1c8], 0x1 ;  /* 0x00007200a8a4ba11 */ /* 0x000fe400078008ff */
[----:B------:R-:W-:Y:S02]  /*4b80*/  LOP3.LUT R163, R162, R111, RZ, 0x3c, !PT ;  /* 0x0000006fa2a37212 */ /* 0x000fe400078e3cff */
[----:B------:R-:W-:Y:S02]  /*4b90*/  @!P3 LEA.HI.X R165, R168, c[0x0][0x1cc], R165, 0x1, P0 ;  /* 0x00007300a8a5ba11 */ /* 0x000fe400000f0ca5 */
[----:B------:R-:W-:Y:S01]  /*4ba0*/  ISETP.GE.AND P0, PT, R16, c[0x0][0x27c], PT ;  /* 0x00009f0010007a0c */ /* 0x000fe20003f06270 */
[----:B------:R-:W-:Y:S05]  /*4bb0*/  IMAD.IADD R163, R52, 0x1, R163 ;  /* 0x0000000134a37824 */ /* 0x000fea00078e02a3 */
[----:B------:R-:W-:Y:S05]  /*4bc0*/  SHF.L.U32 R160, R163, 0x1, RZ ;  /* 0x00000001a3a07819 */ /* 0x000fea00000006ff */
[----:B------:R-:W2:Y:S02]  /*4bd0*/  LDS.128 R88, [R160+0xa080] ;  /* 0x00a08000a0587984 */ /* 0x000ea40000000c00 */
[----:B-1----:R-:W-:Y:S01]  /*4be0*/  @!P0 IMAD.MOV.U32 R51, RZ, RZ, R32 ;  /* 0x000000ffff338224 */ /* 0x002fe200078e0020 */
[----:B------:R-:W-:Y:S01]  /*4bf0*/  @!P0 SHF.R.U64 R63, R56, 0x10, R57 ;  /* 0x00000010383f8819 */ /* 0x000fe20000001239 */
[----:B------:R-:W-:Y:S01]  /*4c00*/  @!P0 HADD2.F32 R50, -RZ, R43.H1_H1 ;  /* 0x3000002bff328230 */ /* 0x000fe20000004100 */
[----:B------:R-:W-:Y:S01]  /*4c10*/  @!P0 SHF.R.U64 R48, R44, 0x10, R45 ;  /* 0x000000102c308819 */ /* 0x000fe2000000122d */
[----:B------:R-:W-:Y:S01]  /*4c20*/  @!P0 HADD2.F32 R54, -RZ, R54.H0_H0 ;  /* 0x20000036ff368230 */ /* 0x000fe20000004100 */
[--C-:B------:R-:W-:Y:S01]  /*4c30*/  @!P0 SHF.R.U64 R44, R46, 0x10, R47.reuse ;  /* 0x000000102e2c8819 */ /* 0x100fe2000000122f */
[----:B------:R-:W-:Y:S01]  /*4c40*/  @!P0 HADD2.F32 R64, -RZ, R64.H0_H0 ;  /* 0x20000040ff408230 */ /* 0x000fe20000004100 */
[----:B------:R-:W-:Y:S01]  /*4c50*/  @!P0 SHF.R.U32.HI R46, RZ, 0x10, R47 ;  /* 0x00000010ff2e8819 */ /* 0x000fe2000001162f */
[--C-:B------:R-:W-:Y:S01]  /*4c60*/  @!P0 HADD2.F32 R47, -RZ, R51.reuse.H0_H0 ;  /* 0x20000033ff2f8230 */ /* 0x100fe20000004100 */
[--C-:B------:R-:W-:Y:S01]  /*4c70*/  @!P0 SHF.R.U64 R62, R58, 0x10, R59.reuse ;  /* 0x000000103a3e8819 */ /* 0x100fe2000000123b */
[----:B------:R-:W-:Y:S01]  /*4c80*/  @!P0 HADD2.F32 R49, -RZ, R48.H0_H0 ;  /* 0x20000030ff318230 */ /* 0x000fe20000004100 */
[----:B------:R-:W-:Y:S01]  /*4c90*/  @!P0 SHF.R.U32.HI R65, RZ, 0x10, R59 ;  /* 0x00000010ff418819 */ /* 0x000fe2000001163b */
[----:B------:R-:W-:Y:S01]  /*4ca0*/  @!P0 HADD2.F32 R48, -RZ, R51.H1_H1 ;  /* 0x30000033ff308230 */ /* 0x000fe20000004100 */
[----:B------:R-:W-:Y:S01]  /*4cb0*/  @!P0 FMUL.FTZ R0, R47, R50 ;  /* 0x000000322f008220 */ /* 0x000fe20000410000 */
[----:B------:R-:W-:Y:S01]  /*4cc0*/  @!P0 SHF.R.U32.HI R45, RZ, 0x10, R45 ;  /* 0x00000010ff2d8819 */ /* 0x000fe2000001162d */
[----:B------:R-:W-:Y:S01]  /*4cd0*/  @!P0 HADD2.F32 R44, -RZ, R44.H0_H0 ;  /* 0x2000002cff2c8230 */ /* 0x000fe20000004100 */
[----:B------:R-:W-:Y:S01]  /*4ce0*/  @!P0 SHF.R.U32.HI R61, RZ, 0x10, R57 ;  /* 0x00000010ff3d8819 */ /* 0x000fe20000011639 */
[-C--:B------:R-:W-:Y:S01]  /*4cf0*/  @!P0 FMUL.FTZ R3, R48, R49.reuse ;  /* 0x0000003130038220 */ /* 0x080fe20000410000 */
[----:B------:R-:W-:Y:S02]  /*4d00*/  @!P0 HADD2.F32 R57, -RZ, R63.H0_H0 ;  /* 0x2000003fff398230 */ /* 0x000fe40000004100 */
[----:B------:R-:W-:Y:S02]  /*4d10*/  @!P0 HADD2.F32 R62, -RZ, R62.H0_H0 ;  /* 0x2000003eff3e8230 */ /* 0x000fe40000004100 */
[----:B------:R-:W-:Y:S01]  /*4d20*/  @!P0 HADD2.F32 R65, -RZ, R65.H0_H0 ;  /* 0x20000041ff418230 */ /* 0x000fe20000004100 */
[----:B--2---:R-:W-:Y:S01]  /*4d30*/  @!P0 IMAD.MOV.U32 R58, RZ, RZ, R89 ;  /* 0x000000ffff3a8224 */ /* 0x004fe200078e0059 */
[----:B------:R-:W-:Y:S01]  /*4d40*/  @!P0 MOV R56, R88 ;  /* 0x0000005800388202 */ /* 0x000fe20000000f00 */
[----:B------:R-:W-:Y:S02]  /*4d50*/  @!P0 IMAD.MOV.U32 R59, RZ, RZ, R90 ;  /* 0x000000ffff3b8224 */ /* 0x000fe400078e005a */
[----:B------:R-:W-:Y:S02]  /*4d60*/  @!P0 IMAD.MOV.U32 R63, RZ, RZ, R91 ;  /* 0x000000ffff3f8224 */ /* 0x000fe400078e005b */
[--C-:B------:R-:W-:Y:S02]  /*4d70*/  @!P0 HADD2.F32 R55, -RZ, R56.reuse.H0_H0 ;  /* 0x20000038ff378230 */ /* 0x100fe40000004100 */
[----:B------:R-:W-:Y:S03]  /*4d80*/  @!P0 HADD2.F32 R56, -RZ, R56.H1_H1 ;  /* 0x30000038ff388230 */ /* 0x000fe60000004100 */
[C---:B------:R-:W-:Y:S02]  /*4d90*/  @!P0 FFMA.FTZ R0, R55.reuse, R54, R0 ;  /* 0x0000003637008223 */ /* 0x040fe40000010000 */
[----:B------:R-:W-:Y:S01]  /*4da0*/  @!P0 FMUL.FTZ R163, R56, R49 ;  /* 0x0000003138a38220 */ /* 0x000fe20000410000 */
[----:B------:R-:W-:Y:S01]  /*4db0*/  @!P0 MOV R49, R33 ;  /* 0x0000002100318202 */ /* 0x000fe20000000f00 */
[----:B------:R-:W-:Y:S01]  /*4dc0*/  @!P0 FMUL.FTZ R160, R55, R50 ;  /* 0x0000003237a08220 */ /* 0x000fe20000410000 */
[----:B------:R-:W-:Y:S01]  /*4dd0*/  @!P0 HADD2.F32 R55, -RZ, R60.H1_H1 ;  /* 0x3000003cff378230 */ /* 0x000fe20000004100 */
[-C--:B------:R-:W-:Y:S01]  /*4de0*/  @!P0 FFMA.FTZ R163, R48, R57.reuse, -R163 ;  /* 0x0000003930a38223 */ /* 0x080fe200000108a3 */
[----:B------:R-:W-:Y:S01]  /*4df0*/  @!P0 HADD2.F32 R48, -RZ, R45.H0_H0 ;  /* 0x2000002dff308230 */ /* 0x000fe20000004100 */
[----:B------:R-:W-:Y:S01]  /*4e00*/  @!P0 FFMA.FTZ R3, R56, R57, R3 ;  /* 0x0000003938038223 */ /* 0x000fe20000010003 */
[--C-:B------:R-:W-:Y:S01]  /*4e10*/  @!P0 HADD2.F32 R56, -RZ, R58.reuse.H1_H1 ;  /* 0x3000003aff388230 */ /* 0x100fe20000004100 */
[----:B------:R-:W-:Y:S01]  /*4e20*/  @!P0 FFMA.FTZ R160, R47, R54, -R160 ;  /* 0x000000362fa08223 */ /* 0x000fe200000108a0 */
[----:B------:R-:W-:Y:S02]  /*4e30*/  @!P0 HADD2.F32 R47, -RZ, R43.H0_H0 ;  /* 0x2000002bff2f8230 */ /* 0x000fe40000004100 */
[----:B------:R-:W-:Y:S01]  /*4e40*/  @!P0 HADD2.F32 R43, -RZ, R49.H1_H1 ;  /* 0x30000031ff2b8230 */ /* 0x000fe20000004100 */
[----:B------:R-:W-:Y:S01]  /*4e50*/  @!P0 FMUL.FTZ R169, R56, R48 ;  /* 0x0000003038a98220 */ /* 0x000fe20000410000 */
[----:B------:R-:W-:Y:S01]  /*4e60*/  @!P0 HADD2.F32 R54, -RZ, R58.H0_H0 ;  /* 0x2000003aff368230 */ /* 0x000fe20000004100 */
[----:B------:R-:W-:Y:S01]  /*4e70*/  @!P0 F2FP.PACK_AB R160, R163, R160 ;  /* 0x000000a0a3a0823e */ /* 0x000fe200000000ff */
[----:B------:R-:W-:Y:S01]  /*4e80*/  @!P0 HADD2.F32 R58, -RZ, R61.H0_H0 ;  /* 0x2000003dff3a8230 */ /* 0x000fe20000004100 */
[C---:B------:R-:W-:Y:S01]  /*4e90*/  @!P0 FMUL.FTZ R5, R43.reuse, R48 ;  /* 0x000000302b058220 */ /* 0x040fe20000410000 */
[----:B------:R-:W-:Y:S01]  /*4ea0*/  @!P0 HADD2.F32 R45, -RZ, R42.H1_H1 ;  /* 0x3000002aff2d8230 */ /* 0x000fe20000004100 */
[----:B------:R-:W-:Y:S01]  /*4eb0*/  @!P0 FMUL.FTZ R162, R54, R47 ;  /* 0x0000002f36a28220 */ /* 0x000fe20000410000 */
[----:B------:R-:W-:Y:S01]  /*4ec0*/  @!P0 HADD2.F32 R57, -RZ, R60.H0_H0 ;  /* 0x2000003cff398230 */ /* 0x000fe20000004100 */
[----:B------:R-:W-:Y:S01]  /*4ed0*/  @!P0 FFMA.FTZ R169, R43, R58, -R169 ;  /* 0x0000003a2ba98223 */ /* 0x000fe200000108a9 */
[----:B------:R-:W-:Y:S01]  /*4ee0*/  @!P0 MOV R43, R34 ;  /* 0x00000022002b8202 */ /* 0x000fe20000000f00 */
[----:B------:R-:W-:Y:S01]  /*4ef0*/  @!P0 IMAD.MOV.U32 R32, RZ, RZ, R160 ;  /* 0x000000ffff208224 */ /* 0x000fe200078e00a0 */
[--C-:B------:R-:W-:Y:S02]  /*4f00*/  @!P0 HADD2.F32 R60, -RZ, R59.reuse.H0_H0 ;  /* 0x2000003bff3c8230 */ /* 0x100fe40000004100 */
[----:B------:R-:W-:Y:S02]  /*4f10*/  @!P0 HADD2.F32 R59, -RZ, R59.H1_H1 ;  /* 0x3000003bff3b8230 */ /* 0x000fe40000004100 */
[--C-:B------:R-:W-:Y:S01]  /*4f20*/  @!P0 HADD2.F32 R48, -RZ, R43.reuse.H0_H0 ;  /* 0x2000002bff308230 */ /* 0x100fe20000004100 */
[-C--:B------:R-:W-:Y:S01]  /*4f30*/  @!P0 FMUL.FTZ R168, R60, R45.reuse ;  /* 0x0000002d3ca88220 */ /* 0x080fe20000410000 */
[----:B------:R-:W-:Y:S01]  /*4f40*/  @!P0 HADD2.F32 R43, -RZ, R43.H1_H1 ;  /* 0x3000002bff2b8230 */ /* 0x000fe20000004100 */
[-C--:B------:R-:W-:Y:S01]  /*4f50*/  @!P0 FMUL.FTZ R171, R59, R44.reuse ;  /* 0x0000002c3bab8220 */ /* 0x080fe20000410000 */
[----:B------:R-:W-:Y:S01]  /*4f60*/  @!P0 HADD2.F32 R50, -RZ, R49.H0_H0 ;  /* 0x20000031ff328230 */ /* 0x000fe20000004100 */
[----:B------:R-:W-:Y:S01]  /*4f70*/  @!P0 FMUL.FTZ R7, R48, R45 ;  /* 0x0000002d30078220 */ /* 0x000fe20000410000 */
[--C-:B------:R-:W-:Y:S01]  /*4f80*/  @!P0 HADD2.F32 R61, -RZ, R63.reuse.H0_H0 ;  /* 0x2000003fff3d8230 */ /* 0x100fe20000004100 */
[C---:B------:R-:W-:Y:S01]  /*4f90*/  @!P0 FMUL.FTZ R8, R43.reuse, R44 ;  /* 0x0000002c2b088220 */ /* 0x040fe20000410000 */
[----:B------:R-:W-:Y:S01]  /*4fa0*/  @!P0 HADD2.F32 R44, -RZ, R42.H0_H0 ;  /* 0x2000002aff2c8230 */ /* 0x000fe20000004100 */
[----:B------:R-:W-:Y:S01]  /*4fb0*/  @!P0 FFMA.FTZ R171, R43, R62, -R171 ;  /* 0x0000003e2bab8223 */ /* 0x000fe200000108ab */
[----:B------:R-:W-:Y:S01]  /*4fc0*/  @!P0 MOV R42, R35 ;  /* 0x00000023002a8202 */ /* 0x000fe20000000f00 */
[----:B------:R-:W-:Y:S01]  /*4fd0*/  @!P0 FMUL.FTZ R4, R50, R47 ;  /* 0x0000002f32048220 */ /* 0x000fe20000410000 */
[----:B------:R-:W-:Y:S01]  /*4fe0*/  @!P0 HADD2.F32 R63, -RZ, R63.H1_H1 ;  /* 0x3000003fff3f8230 */ /* 0x000fe20000004100 */
[----:B------:R-:W-:Y:S01]  /*4ff0*/  @!P0 FMUL.FTZ R170, R61, R44 ;  /* 0x0000002c3daa8220 */ /* 0x000fe20000410000 */
[----:B------:R-:W-:Y:S01]  /*5000*/  @!P0 HADD2.F32 R43, -RZ, R46.H0_H0 ;  /* 0x2000002eff2b8230 */ /* 0x000fe20000004100 */
[----:B------:R-:W-:Y:S01]  /*5010*/  @!P0 FFMA.FTZ R4, R54, R55, R4 ;  /* 0x0000003736048223 */ /* 0x000fe20000010004 */
[--C-:B------:R-:W-:Y:S01]  /*5020*/  @!P0 HADD2.F32 R45, -RZ, R42.reuse.H0_H0 ;  /* 0x2000002aff2d8230 */ /* 0x100fe20000004100 */
[----:B------:R-:W-:Y:S01]  /*5030*/  @!P0 FFMA.FTZ R168, R48, R57, -R168 ;  /* 0x0000003930a88223 */ /* 0x000fe200000108a8 */
[----:B------:R-:W-:Y:S01]  /*5040*/  @!P0 HADD2.F32 R42, -RZ, R42.H1_H1 ;  /* 0x3000002aff2a8230 */ /* 0x000fe20000004100 */
[----:B------:R-:W-:Y:S02]  /*5050*/  @!P0 FMUL.FTZ R173, R63, R43 ;  /* 0x0000002b3fad8220 */ /* 0x000fe40000410000 */
[----:B------:R-:W-:Y:S01]  /*5060*/  @!P0 FFMA.FTZ R162, R50, R55, -R162 ;  /* 0x0000003732a28223 */ /* 0x000fe200000108a2 */
[----:B------:R-:W-:Y:S01]  /*5070*/  @!P0 F2FP.PACK_AB R168, R171, R168 ;  /* 0x000000a8aba8823e */ /* 0x000fe200000000ff */
        /* <DEDUP_REMOVED lines=11> */
[----:B------:R-:W-:Y:S01]  /*5130*/  @!P0 FMUL.FTZ R10, R42, R43 ;  /* 0x0000002b2a0a8220 */ /* 0x000fe20000410000 */
[----:B------:R-:W-:Y:S01]  /*5140*/  @!P0 F2FP.PACK_AB R163, R5, R4 ;  /* 0x0000000405a3823e */ /* 0x000fe200000000ff */
[----:B------:R-:W-:Y:S01]  /*5150*/  @!P0 FFMA.FTZ R9, R61, R64, R9 ;  /* 0x000000403d098223 */ /* 0x000fe20000010009 */
[----:B------:R-:W-:Y:S01]  /*5160*/  @!P0 F2FP.PACK_AB R170, R8, R7 ;  /* 0x0000000708aa823e */ /* 0x000fe200000000ff */
[----:B------:R-:W-:Y:S01]  /*5170*/  @!P0 FFMA.FTZ R10, R63, R65, R10 ;  /* 0x000000413f0a8223 */ /* 0x000fe2000001000a */
[----:B------:R-:W-:Y:S01]  /*5180*/  @!P0 MOV R89, R163 ;  /* 0x000000a300598202 */ /* 0x000fe20000000f00 */
[----:B------:R-:W-:Y:S02]  /*5190*/  @!P0 IMAD.MOV.U32 R34, RZ, RZ, R168 ;  /* 0x000000ffff228224 */ /* 0x000fe400078e00a8 */
[----:B------:R-:W-:Y:S01]  /*51a0*/  @!P0 IMAD.MOV.U32 R88, RZ, RZ, R162 ;  /* 0x000000ffff588224 */ /* 0x000fe200078e00a2 */
[----:B------:R-:W-:Y:S01]  /*51b0*/  @!P0 F2FP.PACK_AB R171, R10, R9 ;  /* 0x000000090aab823e */ /* 0x000fe200000000ff */
[----:B------:R-:W-:Y:S01]  /*51c0*/  @!P0 IMAD.MOV.U32 R90, RZ, RZ, R170 ;  /* 0x000000ffff5a8224 */ /* 0x000fe200078e00aa */
[----:B------:R1:W-:Y:S02]  /*51d0*/  STG.E.128 [R166.64], R32 ;  /* 0x00000020a6007986 */ /* 0x0003e4000c101d12 */
[----:B------:R-:W-:Y:S06]  /*51e0*/  @!P0 MOV R91, R171 ;  /* 0x000000ab005b8202 */ /* 0x000fec0000000f00 */
[----:B------:R1:W-:Y:S02]  /*51f0*/  @!P3 STG.E.128 [R164.64], R88 ;  /* 0x00000058a400b986 */ /* 0x0003e4000c101d12 */
.L_x_1052:
[----:B------:R-:W-:Y:S05]  /*5200*/  BSYNC B0 ;  /* 0x0000000000007941 */ /* 0x000fea0003800000 */
.L_x_1051:
[----:B------:R-:W-:Y:S11]  /*5210*/  ISETP.GE.AND P0, PT, R12, c[0x0][0x1d4], PT ;  /* 0x000075000c007a0c */ /* 0x000ff60003f06270 */
[----:B------:R-:W-:Y:S02]  /*5220*/  @!UPT UIADD3 URZ, URZ, URZ, URZ ;  /* 0x0000003f3f3ff290 */ /* 0x000fe4000fffe03f */
[----:B------:R-:W-:-:S05]  /*5230*/  @P0 BRA `(.L_x_1050) ;  /* 0x000007c000000947 */ /* 0x000fca0003800000 */
[----:B------:R-:W-:Y:S01]  /*5240*/  SEL R48, R67, R84, !P2 ;  /* 0x0000005443307207 */ /* 0x000fe20005000000 */
[----:B-1----:R-:W1:Y:S01]  /*5250*/  LDS.128 R32, [R132+0xa080] ;  /* 0x00a0800084207984 */ /* 0x002e620000000c00 */
[-C--:B------:R-:W-:Y:S02]  /*5260*/  IADD3 R88, P3, P0, R142, R161.reuse, R127 ;  /* 0x000000a18e587210 */ /* 0x080fe4000787e07f */
        /* <DEDUP_REMOVED lines=15> */
[C---:B------:R-:W-:Y:S04]  /*5360*/  @!P3 LEA R88, P0, R161.reuse, c[0x0][0x1c8], 0x1 ;  /* 0x00007200a158ba11 */ /* 0x040fe800078008ff */
[----:B------:R-:W-:Y:S02]  /*5370*/  @!P3 LEA.HI.X R89, R161, c[0x0][0x1cc], R120, 0x1, P0 ;  /* 0x00007300a159ba11 */ /* 0x000fe400000f0c78 */
[----:B------:R-:W-:Y:S02]  /*5380*/  LOP3.LUT R120, R99, 0x38, R64, 0xf8, !PT ;  /* 0x0000003863787812 */ /* 0x000fe400078ef840 */
[----:B------:R-:W-:Y:S02]  /*5390*/  ISETP.GE.AND P0, PT, R12, c[0x0][0x27c], PT ;  /* 0x00009f000c007a0c */ /* 0x000fe40003f06270 */
[----:B------:R-:W-:Y:S05]  /*53a0*/  LOP3.LUT R65, R120, R111, RZ, 0x3c, !PT ;  /* 0x0000006f78417212 */ /* 0x000fea00078e3cff */
[----:B------:R-:W-:Y:S05]  /*53b0*/  IMAD.IADD R65, R46, 0x1, R65 ;  /* 0x000000012e417824 */ /* 0x000fea00078e0241 */
[----:B------:R-:W-:Y:S01]  /*53c0*/  SHF.L.U32 R64, R65, 0x1, RZ ;  /* 0x0000000141407819 */ /* 0x000fe200000006ff */
[----:B-1----:R-:W-:Y:S01]  /*53d0*/  @!P0 IMAD.MOV.U32 R45, RZ, RZ, R32 ;  /* 0x000000ffff2d8224 */ /* 0x002fe200078e0020 */
[----:B------:R-:W-:Y:S01]  /*53e0*/  @!P0 HADD2.F32 R44, -RZ, R41.H1_H1 ;  /* 0x30000029ff2c8230 */ /* 0x000fe20000004100 */
[----:B------:R-:W-:Y:S01]  /*53f0*/  @!P0 SHF.R.U64 R42, R36, 0x10, R37 ;  /* 0x00000010242a8819 */ /* 0x000fe20000001225 */
[----:B------:R-:W-:Y:S01]  /*5400*/  @!P0 HADD2.F32 R48, -RZ, R92.H1_H1 ;  /* 0x3000005cff308230 */ /* 0x000fe20000004100 */
[----:B------:R-:W1:Y:S01]  /*5410*/  LDS.128 R60, [R64+0xa080] ;  /* 0x00a08000403c7984 */ /* 0x000e620000000c00 */
[--C-:B------:R-:W-:Y:S01]  /*5420*/  @!P0 SHF.R.U64 R36, R38, 0x10, R39.reuse ;  /* 0x0000001026248819 */ /* 0x100fe20000001227 */
[----:B------:R-:W-:Y:S01]  /*5430*/  @!P0 HADD2.F32 R51, -RZ, R87.H1_H1 ;  /* 0x30000057ff338230 */ /* 0x000fe20000004100 */
[----:B------:R-:W-:Y:S01]  /*5440*/  @!P0 SHF.R.U32.HI R38, RZ, 0x10, R39 ;  /* 0x00000010ff268819 */ /* 0x000fe20000011627 */
[--C-:B------:R-:W-:Y:S01]  /*5450*/  @!P0 HADD2.F32 R39, -RZ, R45.reuse.H0_H0 ;  /* 0x2000002dff278230 */ /* 0x100fe20000004100 */
[----:B------:R-:W-:Y:S01]  /*5460*/  @!P0 SHF.R.U64 R49, R80, 0x10, R81 ;  /* 0x0000001050318819 */ /* 0x000fe20000001251 */
[----:B------:R-:W-:Y:S01]  /*5470*/  @!P0 HADD2.F32 R43, -RZ, R42.H0_H0 ;  /* 0x2000002aff2b8230 */ /* 0x000fe20000004100 */
[----:B------:R-:W-:Y:S01]  /*5480*/  @!P0 SHF.R.U32.HI R37, RZ, 0x10, R37 ;  /* 0x00000010ff258819 */ /* 0x000fe20000011625 */
[----:B------:R-:W-:Y:S01]  /*5490*/  @!P0 HADD2.F32 R42, -RZ, R45.H1_H1 ;  /* 0x3000002dff2a8230 */ /* 0x000fe20000004100 */
[----:B------:R-:W-:Y:S01]  /*54a0*/  @!P0 FMUL.FTZ R0, R39, R44 ;  /* 0x0000002c27008220 */ /* 0x000fe20000410000 */
[----:B------:R-:W-:Y:S01]  /*54b0*/  @!P0 HADD2.F32 R49, -RZ, R49.H0_H0 ;  /* 0x20000031ff318230 */ /* 0x000fe20000004100 */
[----:B------:R-:W-:Y:S01]  /*54c0*/  @!P0 SHF.R.U32.HI R80, RZ, 0x10, R81 ;  /* 0x00000010ff508819 */ /* 0x000fe20000011651 */
[----:B------:R-:W-:Y:S01]  /*54d0*/  @!P0 HADD2.F32 R57, -RZ, R87.H0_H0 ;  /* 0x20000057ff398230 */ /* 0x000fe20000004100 */
[-C--:B------:R-:W-:Y:S01]  /*54e0*/  @!P0 FMUL.FTZ R3, R42, R43.reuse ;  /* 0x0000002b2a038220 */ /* 0x080fe20000410000 */
[--C-:B------:R-:W-:Y:S02]  /*54f0*/  @!P0 SHF.R.U64 R55, R82, 0x10, R83.reuse ;  /* 0x0000001052378819 */ /* 0x100fe40000001253 */
[----:B------:R-:W-:Y:S03]  /*5500*/  @!P0 SHF.R.U32.HI R59, RZ, 0x10, R83 ;  /* 0x00000010ff3b8819 */ /* 0x000fe60000011653 */
[----:B------:R-:W-:Y:S02]  /*5510*/  @!P0 HADD2.F32 R55, -RZ, R55.H0_H0 ;  /* 0x20000037ff378230 */ /* 0x000fe40000004100 */
[----:B------:R-:W-:Y:S01]  /*5520*/  @!P0 HADD2.F32 R59, -RZ, R59.H0_H0 ;  /* 0x2000003bff3b8230 */ /* 0x000fe20000004100 */
[----:B-1----:R-:W-:Y:S01]  /*5530*/  @!P0 IMAD.MOV.U32 R54, RZ, RZ, R62 ;  /* 0x000000ffff368224 */ /* 0x002fe200078e003e */
[----:B------:R-:W-:Y:S01]  /*5540*/  @!P0 MOV R50, R60 ;  /* 0x0000003c00328202 */ /* 0x000fe20000000f00 */
[----:B------:R-:W-:Y:S03]  /*5550*/  @!P0 IMAD.MOV.U32 R58, RZ, RZ, R63 ;  /* 0x000000ffff3a8224 */ /* 0x000fe600078e003f */
[----:B------:R-:W-:Y:S02]  /*5560*/  @!P0 HADD2.F32 R52, -RZ, R54.H0_H0 ;  /* 0x20000036ff348230 */ /* 0x000fe40000004100 */
[--C-:B------:R-:W-:Y:S02]  /*5570*/  @!P0 HADD2.F32 R47, -RZ, R50.reuse.H0_H0 ;  /* 0x20000032ff2f8230 */ /* 0x100fe40000004100 */
[----:B------:R-:W-:Y:S02]  /*5580*/  @!P0 HADD2.F32 R50, -RZ, R50.H1_H1 ;  /* 0x30000032ff328230 */ /* 0x000fe40000004100 */
[----:B------:R-:W-:Y:S01]  /*5590*/  @!P0 HADD2.F32 R54, -RZ, R54.H1_H1 ;  /* 0x30000036ff368230 */ /* 0x000fe20000004100 */
[C---:B------:R-:W-:Y:S01]  /*55a0*/  @!P0 FMUL.FTZ R64, R47.reuse, R44 ;  /* 0x0000002c2f408220 */ /* 0x040fe20000410000 */
[--C-:B------:R-:W-:Y:S01]  /*55b0*/  @!P0 HADD2.F32 R56, -RZ, R58.reuse.H0_H0 ;  /* 0x2000003aff388230 */ /* 0x100fe20000004100 */
[-C--:B------:R-:W-:Y:S01]  /*55c0*/  @!P0 FFMA.FTZ R0, R47, R48.reuse, R0 ;  /* 0x000000302f008223 */ /* 0x080fe20000010000 */
[----:B------:R-:W-:Y:S01]  /*55d0*/  @!P0 HADD2.F32 R58, -RZ, R58.H1_H1 ;  /* 0x3000003aff3a8230 */ /* 0x000fe20000004100 */
[----:B------:R-:W-:Y:S01]  /*55e0*/  @!P0 FFMA.FTZ R64, R39, R48, -R64 ;  /* 0x0000003027408223 */ /* 0x000fe20000010840 */
[----:B------:R-:W-:Y:S01]  /*55f0*/  @!P0 HADD2.F32 R39, -RZ, R41.H0_H0 ;  /* 0x20000029ff278230 */ /* 0x000fe20000004100 */
[----:B------:R-:W-:Y:S01]  /*5600*/  @!P0 IMAD.MOV.U32 R48, RZ, RZ, R61 ;  /* 0x000000ffff308224 */ /* 0x000fe200078e003d */
[----:B------:R-:W-:Y:S01]  /*5610*/  @!P0 MOV R41, R34 ;  /* 0x0000002200298202 */ /* 0x000fe20000000f00 */
[C---:B------:R-:W-:Y:S01]  /*5620*/  @!P0 FMUL.FTZ R65, R50.reuse, R43 ;  /* 0x0000002b32418220 */ /* 0x040fe20000410000 */
[----:B------:R-:W-:Y:S01]  /*5630*/  @!P0 MOV R43, R33 ;  /* 0x00000021002b8202 */ /* 0x000fe20000000f00 */
[-C--:B------:R-:W-:Y:S01]  /*5640*/  @!P0 FFMA.FTZ R3, R50, R49.reuse, R3 ;  /* 0x0000003132038223 */ /* 0x080fe20000010003 */
[--C-:B------:R-:W-:Y:S01]  /*5650*/  @!P0 HADD2.F32 R47, -RZ, R48.reuse.H0_H0 ;  /* 0x20000030ff2f8230 */ /* 0x100fe20000004100 */
[----:B------:R-:W-:Y:S01]  /*5660*/  @!P0 FFMA.FTZ R65, R42, R49, -R65 ;  /* 0x000000312a418223 */ /* 0x000fe20000010841 */
[----:B------:R-:W-:Y:S02]  /*5670*/  @!P0 HADD2.F32 R48, -RZ, R48.H1_H1 ;  /* 0x30000030ff308230 */ /* 0x000fe40000004100 */
[----:B------:R-:W-:Y:S01]  /*5680*/  @!P0 HADD2.F32 R42, -RZ, R37.H0_H0 ;  /* 0x20000025ff2a8230 */ /* 0x000fe20000004100 */
[-C--:B------:R-:W-:Y:S01]  /*5690*/  @!P0 FMUL.FTZ R120, R47, R39.reuse ;  /* 0x000000272f788220 */ /* 0x080fe20000410000 */
[--C-:B------:R-:W-:Y:S01]  /*56a0*/  @!P0 HADD2.F32 R37, -RZ, R43.reuse.H1_H1 ;  /* 0x3000002bff258230 */ /* 0x100fe20000004100 */
[----:B------:R-:W-:Y:S01]  /*56b0*/  @!P0 F2FP.PACK_AB R64, R65, R64 ;  /* 0x000000404140823e */ /* 0x000fe200000000ff */
[----:B------:R-:W-:Y:S01]  /*56c0*/  @!P0 HADD2.F32 R50, -RZ, R80.H0_H0 ;  /* 0x20000050ff328230 */ /* 0x000fe20000004100 */
[----:B------:R-:W-:Y:S01]  /*56d0*/  @!P0 FMUL.FTZ R161, R48, R42 ;  /* 0x0000002a30a18220 */ /* 0x000fe20000410000 */
[----:B------:R-:W-:Y:S01]  /*56e0*/  @!P0 F2FP.PACK_AB R65, R3, R0 ;  /* 0x000000000341823e */ /* 0x000fe200000000ff */
[C---:B------:R-:W-:Y:S01]  /*56f0*/  @!P0 FMUL.FTZ R5, R37.reuse, R42 ;  /* 0x0000002a25058220 */ /* 0x040fe20000410000 */
[----:B------:R-:W-:Y:S01]  /*5700*/  @!P0 HADD2.F32 R44, -RZ, R43.H0_H0 ;  /* 0x2000002bff2c8230 */ /* 0x000fe20000004100 */
[----:B------:R-:W-:Y:S01]  /*5710*/  @!P0 FFMA.FTZ R161, R37, R50, -R161 ;  /* 0x0000003225a18223 */ /* 0x000fe200000108a1 */
[----:B------:R-:W-:Y:S01]  /*5720*/  @!P0 HADD2.F32 R37, -RZ, R36.H0_H0 ;  /* 0x20000024ff258230 */ /* 0x000fe20000004100 */
[----:B------:R-:W-:Y:S01]  /*5730*/  @!P0 IMAD.MOV.U32 R32, RZ, RZ, R64 ;  /* 0x000000ffff208224 */ /* 0x000fe200078e0040 */
[--C-:B------:R-:W-:Y:S01]  /*5740*/  @!P0 HADD2.F32 R36, -RZ, R41.reuse.H1_H1 ;  /* 0x30000029ff248230 */ /* 0x100fe20000004100 */
[----:B------:R-:W-:Y:S01]  /*5750*/  @!P0 FMUL.FTZ R4, R44, R39 ;  /* 0x000000272c048220 */ /* 0x000fe20000410000 */
[----:B------:R-:W-:Y:S01]  /*5760*/  @!P0 HADD2.F32 R42, -RZ, R41.H0_H0 ;  /* 0x20000029ff2a8230 */ /* 0x000fe20000004100 */
[-C--:B------:R-:W-:Y:S01]  /*5770*/  @!P0 FMUL.FTZ R163, R54, R37.reuse ;  /* 0x0000002536a38220 */ /* 0x080fe20000410000 */
[----:B------:R-:W-:Y:S01]  /*5780*/  @!P0 HADD2.F32 R39, -RZ, R40.H1_H1 ;  /* 0x30000028ff278230 */ /* 0x000fe20000004100 */
[C---:B------:R-:W-:Y:S01]  /*5790*/  @!P0 FMUL.FTZ R8, R36.reuse, R37 ;  /* 0x0000002524088220 */ /* 0x040fe20000410000 */
[----:B------:R-:W-:Y:S01]  /*57a0*/  @!P0 HADD2.F32 R49, -RZ, R92.H0_H0 ;  /* 0x2000005cff318230 */ /* 0x000fe20000004100 */
[----:B------:R-:W-:Y:S01]  /*57b0*/  @!P0 FFMA.FTZ R163, R36, R55, -R163 ;  /* 0x0000003724a38223 */ /* 0x000fe200000108a3 */
[----:B------:R-:W-:Y:S01]  /*57c0*/  @!P0 MOV R36, R35 ;  /* 0x0000002300248202 */ /* 0x000fe20000000f00 */
[-C--:B------:R-:W-:Y:S01]  /*57d0*/  @!P0 FMUL.FTZ R160, R52, R39.reuse ;  /* 0x0000002734a08220 */ /* 0x080fe20000410000 */
[----:B------:R-:W-:Y:S01]  /*57e0*/  @!P0 HADD2.F32 R37, -RZ, R38.H0_H0 ;  /* 0x20000026ff258230 */ /* 0x000fe20000004100 */
[----:B------:R-:W-:Y:S01]  /*57f0*/  @!P0 FMUL.FTZ R7, R42, R39 ;  /* 0x000000272a078220 */ /* 0x000fe20000410000 */
[----:B------:R-:W-:Y:S01]  /*5800*/  @!P0 HADD2.F32 R39, -RZ, R40.H0_H0 ;  /* 0x20000028ff278230 */ /* 0x000fe20000004100 */
[----:B------:R-:W-:Y:S01]  /*5810*/  @!P0 FFMA.FTZ R4, R47, R49, R4 ;  /* 0x000000312f048223 */ /* 0x000fe20000010004 */
[--C-:B------:R-:W-:Y:S01]  /*5820*/  @!P0 HADD2.F32 R38, -RZ, R36.reuse.H0_H0 ;  /* 0x20000024ff268230 */ /* 0x100fe20000004100 */
[----:B------:R-:W-:Y:S01]  /*5830*/  @!P0 FMUL.FTZ R165, R58, R37 ;  /* 0x000000253aa58220 */ /* 0x000fe20000410000 */
[----:B------:R-:W-:Y:S01]  /*5840*/  @!P0 HADD2.F32 R36, -RZ, R36.H1_H1 ;  /* 0x30000024ff248230 */ /* 0x000fe20000004100 */
[----:B------:R-:W-:Y:S02]  /*5850*/  @!P0 FMUL.FTZ R162, R56, R39 ;  /* 0x0000002738a28220 */ /* 0x000fe40000410000 */
[----:B------:R-:W-:Y:S02]  /*5860*/  @!P0 FFMA.FTZ R160, R42, R51, -R160 ;  /* 0x000000332aa08223 */ /* 0x000fe400000108a0 */
[----:B------:R-:W-:Y:S02]  /*5870*/  @!P0 FFMA.FTZ R120, R44, R49, -R120 ;  /* 0x000000312c788223 */ /* 0x000fe40000010878 */
[----:B------:R-:W-:Y:S01]  /*5880*/  @!P0 FFMA.FTZ R162, R38, R57, -R162 ;  /* 0x0000003926a28223 */ /* 0x000fe200000108a2 */
[----:B------:R-:W-:Y:S01]  /*5890*/  @!P0 F2FP.PACK_AB R160, R163, R160 ;  /* 0x000000a0a3a0823e */ /* 0x000fe200000000ff */
[----:B------:R-:W-:Y:S01]  /*58a0*/  @!P0 FFMA.FTZ R165, R36, R59, -R165 ;  /* 0x0000003b24a58223 */ /* 0x000fe200000108a5 */
[----:B------:R-:W-:Y:S01]  /*58b0*/  @!P0 F2FP.PACK_AB R161, R161, R120 ;  /* 0x00000078a1a1823e */ /* 0x000fe200000000ff */
[----:B------:R-:W-:Y:S02]  /*58c0*/  @!P0 FFMA.FTZ R5, R48, R50, R5 ;  /* 0x0000003230058223 */ /* 0x000fe40000010005 */
        /* <DEDUP_REMOVED lines=19> */
.L_x_1050:
[----:B------:R-:W-:Y:S05]  /*5a00*/  BSYNC B1 ;  /* 0x0000000000017941 */ /* 0x000fea0003800000 */
.L_x_1049:
[----:B------:R-:W-:Y:S04]  /*5a10*/  IADD3 R159, P0, R156, R158, RZ ;  /* 0x0000009e9c9f7210 */ /* 0x000fe80007f1e0ff */
[----:B------:R-:W-:Y:S01]  /*5a20*/  IADD3.X R52, R135, R115, RZ, P0, !PT ;  /* 0x0000007387347210 */ /* 0x000fe200007fe4ff */
[----:B------:R-:W-:-:S05]  /*5a30*/  @P5 BRA `(.L_x_1038) ;  /* 0x000012d000005947 */ /* 0x000fca0003800000 */
[----:B------:R-:W-:Y:S01]  /*5a40*/  ISETP.GE.AND P0, PT, R16, c[0x0][0x1d4], PT ;  /* 0x0000750010007a0c */ /* 0x000fe20003f06270 */
[----:B------:R-:W-:Y:S01]  /*5a50*/  @!UPT UIADD3 URZ, URZ, URZ, URZ ;  /* 0x0000003f3f3ff290 */ /* 0x000fe2000fffe03f */
[----:B------:R-:W-:Y:S11]  /*5a60*/  BSSY B0, `(.L_x_1053) ;  /* 0x000007e000007945 */ /* 0x000ff60003800000 */
[----:B------:R-:W-:-:S05]  /*5a70*/  @P0 BRA `(.L_x_1054) ;  /* 0x000007c000000947 */ /* 0x000fca0003800000 */
[----:B------:R-:W-:Y:S01]  /*5a80*/  SEL R42, R67, R84, !P1 ;  /* 0x00000054432a7207 */ /* 0x000fe20004800000 */
[----:B-1----:R-:W1:Y:S01]  /*5a90*/  LDS.128 R32, [R131+0xa080] ;  /* 0x00a0800083207984 */ /* 0x002e620000000c00 */
        /* <DEDUP_REMOVED lines=28> */
[--C-:B------:R-:W-:Y:S01]  /*5c60*/  @!P0 SHF.R.U32.HI R24, RZ, 0x10, R27.reuse ;  /* 0x00000010ff188819 */ /* 0x100fe2000001161b */
[----:B------:R-:W-:Y:S01]  /*5c70*/  @!P0 HADD2.F32 R51, -RZ, R85.H1_H1 ;  /* 0x30000055ff338230 */ /* 0x000fe20000004100 */
[----:B------:R-:W-:Y:S01]  /*5c80*/  @!P0 SHF.R.U64 R26, R26, 0x10, R27 ;  /* 0x000000101a1a8819 */ /* 0x000fe2000000121b */
[--C-:B------:R-:W-:Y:S01]  /*5c90*/  @!P0 HADD2.F32 R27, -RZ, R39.reuse.H0_H0 ;  /* 0x20000027ff1b8230 */ /* 0x100fe20000004100 */
[----:B------:R-:W-:Y:S01]  /*5ca0*/  @!P0 SHF.R.U64 R43, R76, 0x10, R77 ;  /* 0x000000104c2b8819 */ /* 0x000fe2000000124d */
[----:B------:R-:W-:Y:S01]  /*5cb0*/  @!P0 HADD2.F32 R37, -RZ, R36.H0_H0 ;  /* 0x20000024ff258230 */ /* 0x000fe20000004100 */
[----:B------:R-:W-:Y:S01]  /*5cc0*/  @!P0 SHF.R.U32.HI R25, RZ, 0x10, R25 ;  /* 0x00000010ff198819 */ /* 0x000fe20000011619 */
[----:B------:R-:W-:Y:S01]  /*5cd0*/  @!P0 HADD2.F32 R36, -RZ, R39.H1_H1 ;  /* 0x30000027ff248230 */ /* 0x000fe20000004100 */
[----:B------:R-:W-:Y:S01]  /*5ce0*/  @!P0 FMUL.FTZ R0, R27, R38 ;  /* 0x000000261b008220 */ /* 0x000fe20000410000 */
[----:B------:R-:W-:Y:S01]  /*5cf0*/  @!P0 HADD2.F32 R43, -RZ, R43.H0_H0 ;  /* 0x2000002bff2b8230 */ /* 0x000fe20000004100 */
[----:B------:R-:W-:Y:S02]  /*5d00*/  @!P0 SHF.R.U32.HI R76, RZ, 0x10, R77 ;  /* 0x00000010ff4c8819 */ /* 0x000fe4000001164d */
[----:B------:R-:W-:Y:S01]  /*5d10*/  @!P0 FMUL.FTZ R3, R36, R37 ;  /* 0x0000002524038220 */ /* 0x000fe20000410000 */
[--C-:B------:R-:W-:Y:S02]  /*5d20*/  @!P0 SHF.R.U32.HI R55, RZ, 0x10, R79.reuse ;  /* 0x00000010ff378819 */ /* 0x100fe4000001164f */
[----:B------:R-:W-:Y:S03]  /*5d30*/  @!P0 SHF.R.U64 R49, R78, 0x10, R79 ;  /* 0x000000104e318819 */ /* 0x000fe6000000124f */
[----:B------:R-:W-:Y:S02]  /*5d40*/  @!P0 HADD2.F32 R55, -RZ, R55.H0_H0 ;  /* 0x20000037ff378230 */ /* 0x000fe40000004100 */
[----:B------:R-:W-:Y:S01]  /*5d50*/  @!P0 HADD2.F32 R49, -RZ, R49.H0_H0 ;  /* 0x20000031ff318230 */ /* 0x000fe20000004100 */
[----:B-1----:R-:W-:Y:S01]  /*5d60*/  @!P0 IMAD.MOV.U32 R45, RZ, RZ, R59 ;  /* 0x000000ffff2d8224 */ /* 0x002fe200078e003b */
[----:B------:R-:W-:Y:S01]  /*5d70*/  @!P0 MOV R44, R56 ;  /* 0x00000038002c8202 */ /* 0x000fe20000000f00 */
[----:B------:R-:W-:Y:S03]  /*5d80*/  @!P0 IMAD.MOV.U32 R47, RZ, RZ, R58 ;  /* 0x000000ffff2f8224 */ /* 0x000fe600078e003a */
[--C-:B------:R-:W-:Y:S02]  /*5d90*/  @!P0 HADD2.F32 R50, -RZ, R45.reuse.H1_H1 ;  /* 0x3000002dff328230 */ /* 0x100fe40000004100 */
[--C-:B------:R-:W-:Y:S02]  /*5da0*/  @!P0 HADD2.F32 R41, -RZ, R44.reuse.H0_H0 ;  /* 0x2000002cff298230 */ /* 0x100fe40000004100 */
[----:B------:R-:W-:Y:S02]  /*5db0*/  @!P0 HADD2.F32 R44, -RZ, R44.H1_H1 ;  /* 0x3000002cff2c8230 */ /* 0x000fe40000004100 */
[----:B------:R-:W-:Y:S01]  /*5dc0*/  @!P0 HADD2.F32 R48, -RZ, R45.H0_H0 ;  /* 0x2000002dff308230 */ /* 0x000fe20000004100 */
        /* <DEDUP_REMOVED lines=19> */
[-C--:B------:R-:W-:Y:S01]  /*5f00*/  @!P0 FMUL.FTZ R81, R42, R36.reuse ;  /* 0x000000242a518220 */ /* 0x080fe20000410000 */
[----:B------:R-:W-:Y:S01]  /*5f10*/  @!P0 HADD2.F32 R38, -RZ, R37.H0_H0 ;  /* 0x20000025ff268230 */ /* 0x000fe20000004100 */
[C---:B------:R-:W-:Y:S01]  /*5f20*/  @!P0 FMUL.FTZ R5, R25.reuse, R36 ;  /* 0x0000002419058220 */ /* 0x040fe20000410000 */
[--C-:B------:R-:W-:Y:S01]  /*5f30*/  @!P0 HADD2.F32 R36, -RZ, R31.reuse.H0_H0 ;  /* 0x2000001fff248230 */ /* 0x100fe20000004100 */
[----:B------:R-:W-:Y:S01]  /*5f40*/  @!P0 FFMA.FTZ R81, R25, R44, -R81 ;  /* 0x0000002c19518223 */ /* 0x000fe20000010851 */
[----:B------:R-:W-:Y:S01]  /*5f50*/  @!P0 HADD2.F32 R25, -RZ, R24.H0_H0 ;  /* 0x20000018ff198230 */ /* 0x000fe20000004100 */
[----:B------:R-:W-:Y:S01]  /*5f60*/  @!P0 FMUL.FTZ R4, R38, R27 ;  /* 0x0000001b26048220 */ /* 0x000fe20000410000 */
[----:B------:R-:W-:Y:S01]  /*5f70*/  @!P0 HADD2.F32 R24, -RZ, R31.H1_H1 ;  /* 0x3000001fff188230 */ /* 0x000fe20000004100 */
[----:B------:R-:W-:Y:S01]  /*5f80*/  @!P0 IMAD.MOV.U32 R32, RZ, RZ, R54 ;  /* 0x000000ffff208224 */ /* 0x000fe200078e0036 */
        /* <DEDUP_REMOVED lines=15> */
[-C--:B------:R-:W-:Y:S02]  /*6080*/  @!P0 FMUL.FTZ R82, R46, R27.reuse ;  /* 0x0000001b2e528220 */ /* 0x080fe40000410000 */
[C---:B------:R-:W-:Y:S02]  /*6090*/  @!P0 FMUL.FTZ R7, R26.reuse, R27 ;  /* 0x0000001b1a078220 */ /* 0x040fe40000410000 */
[----:B------:R-:W-:Y:S02]  /*60a0*/  @!P0 FFMA.FTZ R82, R26, R45, -R82 ;  /* 0x0000002d1a528223 */ /* 0x000fe40000010852 */
        /* <DEDUP_REMOVED lines=16> */
[----:B------:R-:W-:Y:S01]  /*61b0*/  @!P0 IMAD.MOV.U32 R34, RZ, RZ, R87 ;  /* 0x000000ffff228224 */ /* 0x000fe200078e0057 */
[----:B------:R-:W-:Y:S01]  /*61c0*/  @!P0 F2FP.PACK_AB R65, R5, R4 ;  /* 0x000000040541823e */ /* 0x000fe200000000ff */
[----:B------:R-:W-:Y:S01]  /*61d0*/  @!P0 IMAD.MOV.U32 R56, RZ, RZ, R64 ;  /* 0x000000ffff388224 */ /* 0x000fe200078e0040 */
[----:B------:R-:W-:Y:S01]  /*61e0*/  @!P0 F2FP.PACK_AB R83, R10, R9 ;  /* 0x000000090a53823e */ /* 0x000fe200000000ff */
[----:B------:R-:W-:Y:S01]  /*61f0*/  @!P0 IMAD.MOV.U32 R58, RZ, RZ, R82 ;  /* 0x000000ffff3a8224 */ /* 0x000fe200078e0052 */
[----:B------:R1:W-:Y:S01]  /*6200*/  STG.E.128 [R62.64], R32 ;  /* 0x000000203e007986 */ /* 0x0003e2000c101d12 */
[----:B------:R-:W-:Y:S02]  /*6210*/  @!P0 MOV R57, R65 ;  /* 0x0000004100398202 */ /* 0x000fe40000000f00 */
[----:B------:R-:W-:Y:S05]  /*6220*/  @!P0 MOV R59, R83 ;  /* 0x00000053003b8202 */ /* 0x000fea0000000f00 */
[----:B------:R1:W-:Y:S02]  /*6230*/  @!P3 STG.E.128 [R60.64], R56 ;  /* 0x000000383c00b986 */ /* 0x0003e4000c101d12 */
.L_x_1054:
[----:B------:R-:W-:Y:S05]  /*6240*/  BSYNC B0 ;  /* 0x0000000000007941 */ /* 0x000fea0003800000 */
.L_x_1053:
[----:B------:R-:W-:Y:S11]  /*6250*/  ISETP.GE.AND P0, PT, R12, c[0x0][0x1d4], PT ;  /* 0x000075000c007a0c */ /* 0x000ff60003f06270 */
[----:B------:R-:W-:Y:S02]  /*6260*/  @!UPT UIADD3 URZ, URZ, URZ, URZ ;  /* 0x0000003f3f3ff290 */ /* 0x000fe4000fffe03f */
[----:B------:R-:W-:-:S05]  /*6270*/  @P0 BRA `(.L_x_1038) ;  /* 0x00000a9000000947 */ /* 0x000fca0003800000 */
[----:B------:R-:W-:Y:S01]  /*6280*/  SEL R84, R67, R84, !P2 ;  /* 0x0000005443547207 */ /* 0x000fe20005000000 */
[----:B------:R-:W2:Y:S01]  /*6290*/  LDS.128 R24, [R129+0xa080] ;  /* 0x00a0800081187984 */ /* 0x000ea20000000c00 */
[----:B------:R-:W-:Y:S02]  /*62a0*/  IADD3 R55, P3, P0, R142, R159, R127 ;  /* 0x0000009f8e377210 */ /* 0x000fe4000787e07f */
[----:B-1----:R-:W-:Y:S02]  /*62b0*/  SHF.R.S32.HI R35, RZ, 0x1f, R84 ;  /* 0x0000001fff237819 */ /* 0x002fe40000011454 */
[----:B------:R-:W-:Y:S02]  /*62c0*/  IADD3.X R46, R105, R52, R130, P3, P0 ;  /* 0x00000034692e7210 */ /* 0x000fe40001fe0482 */
[----:B------:R-:W-:Y:S02]  /*62d0*/  LEA.HI R35, R35, R84, RZ, 0x4 ;  /* 0x0000005423237211 */ /* 0x000fe400078f20ff */
[----:B------:R-:W-:Y:S02]  /*62e0*/  LEA R54, P0, R55, c[0x0][0x1c8], 0x1 ;  /* 0x0000720037367a11 */ /* 0x000fe400078008ff */
[----:B------:R-:W-:Y:S02]  /*62f0*/  LEA.HI.SX32 R35, R35, R68, 0x1c ;  /* 0x0000004423237211 */ /* 0x000fe400078fe2ff */
[----:B------:R-:W-:Y:S02]  /*6300*/  LEA.HI.X R55, R55, c[0x0][0x1cc], R46, 0x1, P0 ;  /* 0x0000730037377a11 */ /* 0x000fe400000f0c2e */
[----:B------:R-:W-:Y:S02]  /*6310*/  SHF.R.S32.HI R36, RZ, 0x1f, R35 ;  /* 0x0000001fff247819 */ /* 0x000fe40000011423 */
[----:B------:R-:W-:Y:S02]  /*6320*/  SHF.L.U32 R46, R35, 0x3, RZ ;  /* 0x00000003232e7819 */ /* 0x000fe400000006ff */
[----:B------:R-:W-:Y:S02]  /*6330*/  LEA.HI R36, R36, R35, RZ, 0x3 ;  /* 0x0000002324247211 */ /* 0x000fe400078f18ff */
[----:B------:R-:W-:Y:S02]  /*6340*/  LOP3.LUT R58, R107, 0x38, R46, 0xf8, !PT ;  /* 0x000000386b3a7812 */ /* 0x000fe400078ef82e */
[----:B------:R-:W-:Y:S02]  /*6350*/  SHF.R.S32.HI R36, RZ, 0x3, R36 ;  /* 0x00000003ff247819 */ /* 0x000fe40000011424 */
[----:B------:R-:W-:Y:S02]  /*6360*/  LOP3.LUT R57, R58, R117, RZ, 0x3c, !PT ;  /* 0x000000753a397212 */ /* 0x000fe400078e3cff */
[----:B------:R-:W-:Y:S01]  /*6370*/  ISETP.GE.AND P0, PT, R12, c[0x0][0x27c], PT ;  /* 0x00009f000c007a0c */ /* 0x000fe20003f06270 */
[----:B------:R-:W-:Y:S04]  /*6380*/  IMAD R34, R36, 0xc00, R11 ;  /* 0x00000c0024227824 */ /* 0x000fe800078e020b */
[----:B------:R-:W-:Y:S05]  /*6390*/  IMAD.IADD R57, R34, 0x1, R57 ;  /* 0x0000000122397824 */ /* 0x000fea00078e0239 */
[----:B------:R-:W-:Y:S03]  /*63a0*/  SHF.L.U32 R56, R57, 0x1, RZ ;  /* 0x0000000139387819 */ /* 0x000fe600000006ff */
[----:B--2---:R-:W-:Y:S01]  /*63b0*/  @!P0 IMAD.MOV.U32 R33, RZ, RZ, R24 ;  /* 0x000000ffff218224 */ /* 0x004fe200078e0018 */
[----:B------:R-:W-:Y:S01]  /*63c0*/  @!P0 HADD2.F32 R32, -RZ, R29.H1_H1 ;  /* 0x3000001dff208230 */ /* 0x000fe20000004100 */
[----:B------:R-:W1:Y:S01]  /*63d0*/  LDS.128 R48, [R56+0xa080] ;  /* 0x00a0800038307984 */ /* 0x000e620000000c00 */
[----:B------:R-:W-:Y:S01]  /*63e0*/  @!P0 SHF.R.U64 R30, R20, 0x10, R21 ;  /* 0x00000010141e8819 */ /* 0x000fe20000001215 */
[----:B------:R-:W-:Y:S01]  /*63f0*/  @!P0 HADD2.F32 R36, -RZ, R71.H1_H1 ;  /* 0x30000047ff248230 */ /* 0x000fe20000004100 */
        /* <DEDUP_REMOVED lines=24> */
[----:B------:R-:W-:Y:S01]  /*6580*/  @!P0 HADD2.F32 R39, -RZ, R70.H0_H0 ;  /* 0x20000046ff278230 */ /* 0x000fe20000004100 */
[-C--:B------:R-:W-:Y:S01]  /*6590*/  @!P0 FFMA.FTZ R0, R35, R36.reuse, R0 ;  /* 0x0000002423008223 */ /* 0x080fe20000010000 */
[----:B------:R-:W-:Y:S01]  /*65a0*/  @!P0 HADD2.F32 R40, -RZ, R41.H0_H0 ;  /* 0x20000029ff288230 */ /* 0x000fe20000004100 */
[----:B------:R-:W-:Y:S01]  /*65b0*/  @!P0 FFMA.FTZ R56, R23, R36, -R56 ;  /* 0x0000002417388223 */ /* 0x000fe20000010838 */
[----:B------:R-:W-:Y:S01]  /*65c0*/  @!P0 HADD2.F32 R23, -RZ, R29.H0_H0 ;  /* 0x2000001dff178230 */ /* 0x000fe20000004100 */
[----:B------:R-:W-:Y:S01]  /*65d0*/  @!P0 IMAD.MOV.U32 R36, RZ, RZ, R49 ;  /* 0x000000ffff248224 */ /* 0x000fe200078e0031 */
[----:B------:R-:W-:Y:S01]  /*65e0*/  @!P0 MOV R29, R27 ;  /* 0x0000001b001d8202 */ /* 0x000fe20000000f00 */
[C---:B------:R-:W-:Y:S01]  /*65f0*/  @!P0 FMUL.FTZ R57, R38.reuse, R31 ;  /* 0x0000001f26398220 */ /* 0x040fe20000410000 */
[----:B------:R-:W-:Y:S01]  /*6600*/  @!P0 MOV R31, R25 ;  /* 0x00000019001f8202 */ /* 0x000fe20000000f00 */
[-C--:B------:R-:W-:Y:S01]  /*6610*/  @!P0 FFMA.FTZ R3, R38, R37.reuse, R3 ;  /* 0x0000002526038223 */ /* 0x080fe20000010003 */
[----:B------:R-:W-:Y:S01]  /*6620*/  @!P0 HADD2.F32 R38, -RZ, R72.H0_H0 ;  /* 0x20000048ff268230 */ /* 0x000fe20000004100 */
[----:B------:R-:W-:Y:S01]  /*6630*/  @!P0 FFMA.FTZ R57, R30, R37, -R57 ;  /* 0x000000251e398223 */ /* 0x000fe20000010839 */
[--C-:B------:R-:W-:Y:S02]  /*6640*/  @!P0 HADD2.F32 R35, -RZ, R36.reuse.H0_H0 ;  /* 0x20000024ff238230 */ /* 0x100fe40000004100 */
[----:B------:R-:W-:Y:S02]  /*6650*/  @!P0 HADD2.F32 R30, -RZ, R21.H0_H0 ;  /* 0x20000015ff1e8230 */ /* 0x000fe40000004100 */
[----:B------:R-:W-:Y:S01]  /*6660*/  @!P0 HADD2.F32 R36, -RZ, R36.H1_H1 ;  /* 0x30000024ff248230 */ /* 0x000fe20000004100 */
        /* <DEDUP_REMOVED lines=10> */
[C---:B------:R-:W-:Y:S01]  /*6710*/  @!P0 FMUL.FTZ R4, R32.reuse, R23 ;  /* 0x0000001720048220 */ /* 0x040fe20000410000 */
[----:B------:R-:W-:Y:S01]  /*6720*/  @!P0 HADD2.F32 R20, -RZ, R29.H1_H1 ;  /* 0x3000001dff148230 */ /* 0x000fe20000004100 */
[----:B------:R-:W-:Y:S01]  /*6730*/  @!P0 FFMA.FTZ R58, R32, R37, -R58 ;  /* 0x00000025203a8223 */ /* 0x000fe2000001083a */
[--C-:B------:R-:W-:Y:S01]  /*6740*/  @!P0 HADD2.F32 R23, -RZ, R28.reuse.H1_H1 ;  /* 0x3000001cff178230 */ /* 0x100fe20000004100 */
[-C--:B------:R-:W-:Y:S01]  /*6750*/  @!P0 FMUL.FTZ R61, R44, R21.reuse ;  /* 0x000000152c3d8220 */ /* 0x080fe20000410000 */
[----:B------:R-:W-:Y:S01]  /*6760*/  @!P0 HADD2.F32 R41, -RZ, R41.H1_H1 ;  /* 0x30000029ff298230 */ /* 0x000fe20000004100 */
[C---:B------:R-:W-:Y:S01]  /*6770*/  @!P0 FMUL.FTZ R10, R20.reuse, R21 ;  /* 0x00000015140a8220 */ /* 0x040fe20000410000 */
[----:B------:R-:W-:Y:S01]  /*6780*/  @!P0 F2FP.PACK_AB R58, R59, R58 ;  /* 0x0000003a3b3a823e */ /* 0x000fe200000000ff */
[----:B------:R-:W-:Y:S01]  /*6790*/  @!P0 FFMA.FTZ R61, R20, R47, -R61 ;  /* 0x0000002f143d8223 */ /* 0x000fe2000001083d */
[----:B------:R-:W-:Y:S01]  /*67a0*/  @!P0 MOV R20, R26 ;  /* 0x0000001a00148202 */ /* 0x000fe20000000f00 */
[-C--:B------:R-:W-:Y:S01]  /*67b0*/  @!P0 FMUL.FTZ R60, R42, R23.reuse ;  /* 0x000000172a3c8220 */ /* 0x080fe20000410000 */
[----:B------:R-:W-:Y:S01]  /*67c0*/  @!P0 MOV R25, R58 ;  /* 0x0000003a00198202 */ /* 0x000fe20000000f00 */
[C---:B------:R-:W-:Y:S01]  /*67d0*/  @!P0 FMUL.FTZ R9, R30.reuse, R23 ;  /* 0x000000171e098220 */ /* 0x040fe20000410000 */
[----:B------:R-:W-:Y:S01]  /*67e0*/  @!P0 HADD2.F32 R23, -RZ, R28.H0_H0 ;  /* 0x2000001cff178230 */ /* 0x000fe20000004100 */
[----:B------:R-:W-:Y:S01]  /*67f0*/  @!P0 FFMA.FTZ R60, R30, R45, -R60 ;  /* 0x0000002d1e3c8223 */ /* 0x000fe2000001083c */
[----:B------:R-:W-:Y:S01]  /*6800*/  @!P0 HADD2.F32 R21, -RZ, R22.H0_H0 ;  /* 0x20000016ff158230 */ /* 0x000fe20000004100 */
[----:B------:R-:W-:Y:S01]  /*6810*/  @!P0 FFMA.FTZ R4, R35, R37, R4 ;  /* 0x0000002523048223 */ /* 0x000fe20000010004 */
[--C-:B------:R-:W-:Y:S01]  /*6820*/  @!P0 HADD2.F32 R22, -RZ, R20.reuse.H0_H0 ;  /* 0x20000014ff168230 */ /* 0x100fe20000004100 */
[----:B------:R-:W-:Y:S01]  /*6830*/  @!P0 FMUL.FTZ R62, R40, R23 ;  /* 0x00000017283e8220 */ /* 0x000fe20000410000 */
[----:B------:R-:W-:Y:S01]  /*6840*/  @!P0 HADD2.F32 R20, -RZ, R20.H1_H1 ;  /* 0x30000014ff148230 */ /* 0x000fe20000004100 */
[----:B------:R-:W-:Y:S01]  /*6850*/  @!P0 FMUL.FTZ R63, R41, R21 ;  /* 0x00000015293f8220 */ /* 0x000fe20000410000 */
[----:B------:R-:W-:Y:S01]  /*6860*/  @!P0 F2FP.PACK_AB R60, R61, R60 ;  /* 0x0000003c3d3c823e */ /* 0x000fe200000000ff */
[----:B------:R-:W-:Y:S01]  /*6870*/  @!P0 FFMA.FTZ R62, R22, R39, -R62 ;  /* 0x00000027163e8223 */ /* 0x000fe2000001083e */
[----:B------:R-:W-:Y:S01]  /*6880*/  @!P0 F2FP.PACK_AB R56, R3, R0 ;  /* 0x000000000338823e */ /* 0x000fe200000000ff */
[----:B------:R-:W-:Y:S01]  /*6890*/  @!P0 FFMA.FTZ R63, R20, R43, -R63 ;  /* 0x0000002b143f8223 */ /* 0x000fe2000001083f */
[----:B------:R-:W-:Y:S01]  /*68a0*/  @!P0 MOV R27, R60 ;  /* 0x0000003c001b8202 */ /* 0x000fe20000000f00 */
[----:B------:R-:W-:Y:S01]  /*68b0*/  @!P0 FMUL.FTZ R7, R22, R23 ;  /* 0x0000001716078220 */ /* 0x000fe20000410000 */
[----:B------:R-:W-:Y:S01]  /*68c0*/  @!P0 MOV R48, R56 ;  /* 0x0000003800308202 */ /* 0x000fe20000000f00 */
[----:B------:R-:W-:Y:S01]  /*68d0*/  @!P0 FMUL.FTZ R8, R20, R21 ;  /* 0x0000001514088220 */ /* 0x000fe20000410000 */
[----:B------:R-:W-:Y:S01]  /*68e0*/  @!P0 F2FP.PACK_AB R63, R63, R62 ;  /* 0x0000003e3f3f823e */ /* 0x000fe200000000ff */
[----:B------:R-:W-:Y:S02]  /*68f0*/  @!P0 FFMA.FTZ R5, R36, R38, R5 ;  /* 0x0000002624058223 */ /* 0x000fe40000010005 */
[----:B------:R-:W-:Y:S02]  /*6900*/  @!P0 FFMA.FTZ R7, R40, R39, R7 ;  /* 0x0000002728078223 */ /* 0x000fe40000010007 */
[----:B------:R-:W-:Y:S01]  /*6910*/  @!P0 FFMA.FTZ R8, R41, R43, R8 ;  /* 0x0000002b29088223 */ /* 0x000fe20000010008 */
[----:B------:R-:W-:Y:S01]  /*6920*/  @!P0 F2FP.PACK_AB R59, R5, R4 ;  /* 0x00000004053b823e */ /* 0x000fe200000000ff */
[----:B------:R-:W-:Y:S02]  /*6930*/  @!P0 FFMA.FTZ R9, R42, R45, R9 ;  /* 0x0000002d2a098223 */ /* 0x000fe40000010009 */
[----:B------:R-:W-:Y:S01]  /*6940*/  @!P0 IMAD.MOV.U32 R24, RZ, RZ, R57 ;  /* 0x000000ffff188224 */ /* 0x000fe200078e0039 */
[----:B------:R-:W-:Y:S01]  /*6950*/  @!P0 F2FP.PACK_AB R61, R8, R7 ;  /* 0x00000007083d823e */ /* 0x000fe200000000ff */
[----:B------:R-:W-:Y:S02]  /*6960*/  @!P0 IMAD.MOV.U32 R26, RZ, RZ, R63 ;  /* 0x000000ffff1a8224 */ /* 0x000fe400078e003f */
[----:B------:R-:W-:Y:S01]  /*6970*/  @!P0 FFMA.FTZ R10, R44, R47, R10 ;  /* 0x0000002f2c0a8223 */ /* 0x000fe2000001000a */
[----:B------:R-:W-:Y:S01]  /*6980*/  @!P0 MOV R50, R61 ;  /* 0x0000003d00328202 */ /* 0x000fe20000000f00 */
[----:B------:R-:W-:Y:S01]  /*6990*/  @!P0 IMAD.MOV.U32 R49, RZ, RZ, R59 ;  /* 0x000000ffff318224 */ /* 0x000fe200078e003b */
[----:B------:R1:W-:Y:S02]  /*69a0*/  STG.E.128 [R54.64], R24 ;  /* 0x0000001836007986 */ /* 0x0003e4000c101d12 */
[----:B------:R-:W-:Y:S04]  /*69b0*/  @!P0 F2FP.PACK_AB R62, R10, R9 ;  /* 0x000000090a3e823e */ /* 0x000fe800000000ff */
[----:B------:R-:W-:Y:S02]  /*69c0*/  @!P0 MOV R51, R62 ;  /* 0x0000003e00338202 */ /* 0x000fe40000000f00 */
[----:B------:R-:W-:Y:S11]  /*69d0*/  ISETP.GE.AND P0, PT, R46, c[0x0][0x1d4], PT ;  /* 0x000075002e007a0c */ /* 0x000ff60003f06270 */
[----:B------:R-:W-:Y:S02]  /*69e0*/  @!UPT UIADD3 URZ, URZ, URZ, URZ ;  /* 0x0000003f3f3ff290 */ /* 0x000fe4000fffe03f */
[----:B------:R-:W-:-:S05]  /*69f0*/  @P0 BRA `(.L_x_1038) ;  /* 0x0000031000000947 */ /* 0x000fca0003800000 */
[--C-:B------:R-:W-:Y:S02]  /*6a00*/  SHF.R.S32.HI R0, RZ, 0x1f, R46.reuse ;  /* 0x0000001fff007819 */ /* 0x100fe4000001142e */
[----:B------:R-:W-:Y:S04]  /*6a10*/  IADD3 R46, P3, P0, R142, R159, R46 ;  /* 0x0000009f8e2e7210 */ /* 0x000fe8000787e02e */
[----:B------:R-:W-:Y:S02]  /*6a20*/  IADD3.X R3, R105, R52, R0, P3, P0 ;  /* 0x0000003469037210 */ /* 0x000fe40001fe0400 */
[C---:B------:R-:W-:Y:S04]  /*6a30*/  LEA R4, P0, R46.reuse, c[0x0][0x1c8], 0x1 ;  /* 0x000072002e047a11 */ /* 0x040fe800078008ff */
[----:B------:R-:W-:Y:S05]  /*6a40*/  LEA.HI.X R5, R46, c[0x0][0x1cc], R3, 0x1, P0 ;  /* 0x000073002e057a11 */ /* 0x000fea00000f0c03 */
[----:B------:R2:W-:Y:S01]  /*6a50*/  STG.E.128 [R4.64], R48 ;  /* 0x0000003004007986 */ /* 0x0005e2000c101d12 */
[----:B------:R-:W-:-:S05]  /*6a60*/  BRA `(.L_x_1038) ;  /* 0x000002a000007947 */ /* 0x000fca0003800000 */
.L_x_1024:
[----:B------:R-:W-:Y:S01]  /*6a70*/  IMAD R0, R53, -0x30, R2 ;  /* 0xffffffd035007824 */ /* 0x000fe200078e0202 */
[----:B------:R-:W-:Y:S04]  /*6a80*/  BSSY B0, `(.L_x_1055) ;  /* 0x0000015000007945 */ /* 0x000fe80003800000 */
[----:B------:R-:W-:Y:S04]  /*6a90*/  IMNMX R134, R0, 0x30, PT ;  /* 0x0000003000867817 */ /* 0x000fe80003800200 */
[----:B------:R-:W-:Y:S11]  /*6aa0*/  ISETP.GE.AND P0, PT, R101, R134, PT ;  /* 0x000000866500720c */ /* 0x000ff60003f06270 */
[----:B------:R-:W-:Y:S02]  /*6ab0*/  @!UPT UIADD3 URZ, URZ, URZ, URZ ;  /* 0x0000003f3f3ff290 */ /* 0x000fe4000fffe03f */
[----:B------:R-:W-:-:S05]  /*6ac0*/  @P0 BRA `(.L_x_1056) ;  /* 0x0000010000000947 */ /* 0x000fca0003800000 */
[----:B------:R-:W-:Y:S11]  /*6ad0*/  ISETP.GE.AND P0, PT, R16, c[0x0][0x1d4], PT ;  /* 0x0000750010007a0c */ /* 0x000ff60003f06270 */
[----:B------:R-:W-:Y:S02]  /*6ae0*/  @!UPT UIADD3 URZ, URZ, URZ, URZ ;  /* 0x0000003f3f3ff290 */ /* 0x000fe4000fffe03f */
[----:B------:R-:W1:Y:S04]  /*6af0*/  @!P0 LDS.128 R32, [R110+0xa080] ;  /* 0x00a080006e208984 */ /* 0x000e680000000c00 */
[----:B-1----:R-:W-:Y:S01]  /*6b00*/  @!P0 STG.E.128 [R84.64], R32 ;  /* 0x0000002054008986 */ /* 0x002fe2000c101d12 */
[----:B------:R-:W-:Y:S11]  /*6b10*/  ISETP.GE.AND P0, PT, R12, c[0x0][0x1d4], PT ;  /* 0x000075000c007a0c */ /* 0x000ff60003f06270 */
[----:B------:R-:W-:Y:S02]  /*6b20*/  @!UPT UIADD3 URZ, URZ, URZ, URZ ;  /* 0x0000003f3f3ff290 */ /* 0x000fe4000fffe03f */
[----:B------:R-:W1:Y:S04]  /*6b30*/  @!P0 LDS.128 R28, [R110+0xb880] ;  /* 0x00b880006e1c8984 */ /* 0x000e680000000c00 */
[----:B-1----:R-:W-:Y:S01]  /*6b40*/  @!P0 STG.E.128 [R84.64+0x80], R28 ;  /* 0x0000801c54008986 */ /* 0x002fe2000c101d12 */
[----:B------:R-:W-:Y:S11]  /*6b50*/  ISETP.GE.AND P0, PT, R109, c[0x0][0x1d4], PT ;  /* 0x000075006d007a0c */ /* 0x000ff60003f06270 */
[----:B------:R-:W-:Y:S02]  /*6b60*/  @!UPT UIADD3 URZ, URZ, URZ, URZ ;  /* 0x0000003f3f3ff290 */ /* 0x000fe4000fffe03f */
[----:B------:R-:W1:Y:S04]  /*6b70*/  @!P0 LDS.128 R24, [R110+0xd080] ;  /* 0x00d080006e188984 */ /* 0x000e680000000c00 */
[----:B-1----:R-:W-:Y:S01]  /*6b80*/  @!P0 STG.E.128 [R84.64+0x100], R24 ;  /* 0x0001001854008986 */ /* 0x002fe2000c101d12 */
[----:B------:R-:W-:Y:S11]  /*6b90*/  ISETP.GE.AND P0, PT, R108, c[0x0][0x1d4], PT ;  /* 0x000075006c007a0c */ /* 0x000ff60003f06270 */
[----:B------:R-:W-:Y:S02]  /*6ba0*/  @!UPT UIADD3 URZ, URZ, URZ, URZ ;  /* 0x0000003f3f3ff290 */ /* 0x000fe4000fffe03f */
[----:B------:R-:W1:Y:S04]  /*6bb0*/  @!P0 LDS.128 R20, [R110+0xe880] ;  /* 0x00e880006e148984 */ /* 0x000e680000000c00 */
[----:B-1----:R1:W-:Y:S02]  /*6bc0*/  @!P0 STG.E.128 [R84.64+0x180], R20 ;  /* 0x0001801454008986 */ /* 0x0023e4000c101d12 */
.L_x_1056:
[----:B------:R-:W-:Y:S05]  /*6bd0*/  BSYNC B0 ;  /* 0x0000000000007941 */ /* 0x000fea0003800000 */
.L_x_1055:
[----:B------:R-:W-:Y:S11]  /*6be0*/  ISETP.GE.AND P0, PT, R106, R134, PT ;  /* 0x000000866a00720c */ /* 0x000ff60003f06270 */
[----:B------:R-:W-:Y:S02]  /*6bf0*/  @!UPT UIADD3 URZ, URZ, URZ, URZ ;  /* 0x0000003f3f3ff290 */ /* 0x000fe4000fffe03f */
[----:B------:R-:W-:-:S05]  /*6c00*/  @P0 BRA `(.L_x_1038) ;  /* 0x0000010000000947 */ /* 0x000fca0003800000 */
[----:B------:R-:W-:Y:S11]  /*6c10*/  ISETP.GE.AND P0, PT, R16, c[0x0][0x1d4], PT ;  /* 0x0000750010007a0c */ /* 0x000ff60003f06270 */
[----:B------:R-:W-:Y:S02]  /*6c20*/  @!UPT UIADD3 URZ, URZ, URZ, URZ ;  /* 0x0000003f3f3ff290 */ /* 0x000fe4000fffe03f */
[----:B------:R-:W2:Y:S04]  /*6c30*/  @!P0 LDS.128 R32, [R110+0xb080] ;  /* 0x00b080006e208984 */ /* 0x000ea80000000c00 */
[----:B--2---:R-:W-:Y:S01]  /*6c40*/  @!P0 STG.E.128 [R82.64], R32 ;  /* 0x0000002052008986 */ /* 0x004fe2000c101d12 */
[----:B------:R-:W-:Y:S11]  /*6c50*/  ISETP.GE.AND P0, PT, R12, c[0x0][0x1d4], PT ;  /* 0x000075000c007a0c */ /* 0x000ff60003f06270 */
[----:B------:R-:W-:Y:S02]  /*6c60*/  @!UPT UIADD3 URZ, URZ, URZ, URZ ;  /* 0x0000003f3f3ff290 */ /* 0x000fe4000fffe03f */
[----:B------:R-:W2:Y:S04]  /*6c70*/  @!P0 LDS.128 R28, [R110+0xc880] ;  /* 0x00c880006e1c8984 */ /* 0x000ea80000000c00 */
[----:B--2---:R-:W-:Y:S01]  /*6c80*/  @!P0 STG.E.128 [R82.64+0x80], R28 ;  /* 0x0000801c52008986 */ /* 0x004fe2000c101d12 */
[----:B------:R-:W-:Y:S11]  /*6c90*/  ISETP.GE.AND P0, PT, R109, c[0x0][0x1d4], PT ;  /* 0x000075006d007a0c */ /* 0x000ff60003f06270 */
[----:B------:R-:W-:Y:S02]  /*6ca0*/  @!UPT UIADD3 URZ, URZ, URZ, URZ ;  /* 0x0000003f3f3ff290 */ /* 0x000fe4000fffe03f */
[----:B------:R-:W2:Y:S04]  /*6cb0*/  @!P0 LDS.128 R24, [R110+0xe080] ;  /* 0x00e080006e188984 */ /* 0x000ea80000000c00 */
[----:B--2---:R-:W-:Y:S01]  /*6cc0*/  @!P0 STG.E.128 [R82.64+0x100], R24 ;  /* 0x0001001852008986 */ /* 0x004fe2000c101d12 */
[----:B------:R-:W-:Y:S11]  /*6cd0*/  ISETP.GE.AND P0, PT, R108, c[0x0][0x1d4], PT ;  /* 0x000075006c007a0c */ /* 0x000ff60003f06270 */
[----:B------:R-:W-:Y:S02]  /*6ce0*/  @!UPT UIADD3 URZ, URZ, URZ, URZ ;  /* 0x0000003f3f3ff290 */ /* 0x000fe4000fffe03f */
[----:B-1----:R-:W1:Y:S04]  /*6cf0*/  @!P0 LDS.128 R20, [R110+0xf880] ;  /* 0x00f880006e148984 */ /* 0x002e680000000c00 */
[----:B-1----:R1:W-:Y:S02]  /*6d00*/  @!P0 STG.E.128 [R82.64+0x180], R20 ;  /* 0x0001801452008986 */ /* 0x0023e4000c101d12 */
.L_x_1038:
[----:B------:R-:W-:Y:S05]  /*6d10*/  BSYNC B2 ;  /* 0x0000000000027941 */ /* 0x000fea0003800000 */
.L_x_1023:
[----:B------:R-:W-:Y:S01]  /*6d20*/  IMAD.WIDE.U32 R8, R53, 0x30, RZ ;  /* 0x0000003035087825 */ /* 0x000fe200078e00ff */
[----:B--2---:R-:W-:Y:S01]  /*6d30*/  P2R R4, PR, RZ, 0x2 ;  /* 0x00000002ff047803 */ /* 0x004fe20000000000 */
[----:B------:R-:W-:Y:S01]  /*6d40*/  BSSY B0, `(.L_x_1057) ;  /* 0x000004a000007945 */ /* 0x000fe20003800000 */
[----:B------:R-:W-:Y:S01]  /*6d50*/  ISETP.NE.AND P1, PT, R114, RZ, PT ;  /* 0x000000ff7200720c */ /* 0x000fe20003f25270 */
[----:B------:R-:W-:Y:S01]  /*6d60*/  IMAD R0, R118, 0x30, RZ ;  /* 0x0000003076007824 */ /* 0x000fe200078e02ff */
[-C--:B------:R-:W-:Y:S02]  /*6d70*/  IADD3 R7, P0, R97, R8.reuse, RZ ;  /* 0x0000000861077210 */ /* 0x080fe40007f1e0ff */
[----:B------:R-:W-:Y:S01]  /*6d80*/  ISETP.NE.AND P5, PT, R112, RZ, PT ;  /* 0x000000ff7000720c */ /* 0x000fe20003fa5270 */
[----:B------:R-:W-:Y:S04]  /*6d90*/  IMAD.IADD R0, R9, 0x1, R0 ;  /* 0x0000000109007824 */ /* 0x000fe800078e0200 */
[----:B------:R-:W-:Y:S01]  /*6da0*/  IMAD.X R5, R0, 0x1, R95, P0 ;  /* 0x0000000100057824 */ /* 0x000fe200000e065f */
[----:B------:R-:W-:Y:S01]  /*6db0*/  IADD3 R3, P0, R100, R8, RZ ;  /* 0x0000000864037210 */ /* 0x000fe20007f1e0ff */
[----:B------:R-:W-:Y:S04]  /*6dc0*/  IMAD.IADD R8, R134, 0x1, -R101 ;  /* 0x0000000186087824 */ /* 0x000fe800078e0a65 */
[----:B------:R-:W-:Y:S01]  /*6dd0*/  IMAD.X R0, R0, 0x1, R98, P0 ;  /* 0x0000000100007824 */ /* 0x000fe200000e0662 */
[C---:B------:R-:W-:Y:S11]  /*6de0*/  ISETP.GE.AND P0, PT, R8.reuse, 0x21, PT ;  /* 0x000000210800780c */ /* 0x040ff60003f06270 */
[----:B------:R-:W-:Y:S02]  /*6df0*/  @!UPT UIADD3 URZ, URZ, URZ, URZ ;  /* 0x0000003f3f3ff290 */ /* 0x000fe4000fffe03f */
[----:B-1----:R-:W-:Y:S04]  /*6e00*/  @P0 IADD3 R21, P3, R7, 0x20, RZ ;  /* 0x0000002007150810 */ /* 0x002fe80007f7e0ff */
[----:B------:R-:W-:Y:S02]  /*6e10*/  @P0 IADD3.X R9, RZ, R5, RZ, P3, !PT ;  /* 0x00000005ff090210 */ /* 0x000fe40001ffe4ff */
[----:B------:R-:W-:Y:S11]  /*6e20*/  ISETP.GE.AND P3, PT, R8, 0x1, PT ;  /* 0x000000010800780c */ /* 0x000ff60003f66270 */
[----:B------:R-:W-:Y:S02]  /*6e30*/  @!UPT UIADD3 URZ, URZ, URZ, URZ ;  /* 0x0000003f3f3ff290 */ /* 0x000fe4000fffe03f */
[----:B------:R-:W-:Y:S02]  /*6e40*/  @P3 IMAD R8, R5, c[0x0][0x258], RZ ;  /* 0x0000960005083a24 */ /* 0x000fe400078e02ff */
[----:B------:R-:W-:Y:S02]  /*6e50*/  @P3 IMAD.MOV.U32 R120, RZ, RZ, R140 ;  /* 0x000000ffff783224 */ /* 0x000fe400078e008c */
[C---:B------:R-:W-:Y:S02]  /*6e60*/  @P3 IMAD R8, R7.reuse, c[0x0][0x25c], R8 ;  /* 0x0000970007083a24 */ /* 0x040fe400078e0208 */
[----:B------:R-:W-:Y:S01]  /*6e70*/  @P3 IMAD.WIDE.U32 R22, R7, c[0x0][0x258], R120 ;  /* 0x0000960007163a25 */ /* 0x000fe200078e0078 */
[----:B------:R-:W-:Y:S03]  /*6e80*/  @P0 MOV R120, R140 ;  /* 0x0000008c00780202 */ /* 0x000fe60000000f00 */
[----:B------:R-:W-:Y:S01]  /*6e90*/  @P3 IMAD.IADD R8, R23, 0x1, R8 ;  /* 0x0000000117083824 */ /* 0x000fe200078e0208 */
[C---:B------:R-:W-:Y:S04]  /*6ea0*/  @P3 LEA R24, P4, R22.reuse, c[0x0][0x250], 0x1 ;  /* 0x0000940016183a11 */ /* 0x040fe800078808ff */
[----:B------:R-:W-:Y:S01]  /*6eb0*/  @P3 LEA.HI.X R25, R22, c[0x0][0x254], R8, 0x1, P4 ;  /* 0x0000950016193a11 */ /* 0x000fe200020f0c08 */
[----:B------:R-:W-:Y:S02]  /*6ec0*/  @P0 IMAD R8, R9, c[0x0][0x258], RZ ;  /* 0x0000960009080a24 */ /* 0x000fe400078e02ff */
[C---:B------:R-:W-:Y:S02]  /*6ed0*/  @P0 IMAD.WIDE.U32 R22, R21.reuse, c[0x0][0x258], R120 ;  /* 0x0000960015160a25 */ /* 0x040fe400078e0078 */
[----:B------:R-:W-:Y:S01]  /*6ee0*/  @!PT LDS RZ, [RZ] ;  /* 0x00000000fffff984 */ /* 0x000fe20000000800 */
[----:B------:R-:W-:Y:S01]  /*6ef0*/  @!PT LDS RZ, [RZ] ;  /* 0x00000000fffff984 */ /* 0x000fe20000000800 */
[----:B------:R-:W-:Y:S01]  /*6f00*/  @!PT LDS RZ, [RZ] ;  /* 0x00000000fffff984 */ /* 0x000fe20000000800 */
[----:B------:R1:W-:Y:S01]  /*6f10*/  @P3 LDGSTS.E.BYPASS.LTC128B.128 [R110+0x4080], [R24.64], !P1 ;  /* 0x04080000186e3fae */ /* 0x0003e2000c901d52 */
[----:B------:R-:W-:Y:S01]  /*6f20*/  ISETP.NE.AND P1, PT, R4, RZ, PT ;  /* 0x000000ff0400720c */ /* 0x000fe20003f25270 */
[----:B------:R-:W-:Y:S01]  /*6f30*/  @P0 IMAD R8, R21, c[0x0][0x25c], R8 ;  /* 0x0000970015080a24 */ /* 0x000fe200078e0208 */
[C---:B------:R-:W-:Y:S03]  /*6f40*/  @P0 LEA R20, P4, R22.reuse, c[0x0][0x250], 0x1 ;  /* 0x0000940016140a11 */ /* 0x040fe600078808ff */
[----:B------:R-:W-:Y:S05]  /*6f50*/  @P0 IMAD.IADD R8, R23, 0x1, R8 ;  /* 0x0000000117080824 */ /* 0x000fea00078e0208 */
[----:B------:R-:W-:Y:S02]  /*6f60*/  @P0 LEA.HI.X R21, R22, c[0x0][0x254], R8, 0x1, P4 ;  /* 0x0000950016150a11 */ /* 0x000fe400020f0c08 */
[----:B------:R-:W-:Y:S11]  /*6f70*/  ISETP.NE.AND P4, PT, R113, RZ, PT ;  /* 0x000000ff7100720c */ /* 0x000ff60003f85270 */
[----:B------:R-:W-:Y:S02]  /*6f80*/  @!UPT UIADD3 URZ, URZ, URZ, URZ ;  /* 0x0000003f3f3ff290 */ /* 0x000fe4000fffe03f */
[----:B------:R1:W-:Y:S04]  /*6f90*/  @P3 LDGSTS.E.BYPASS.LTC128B.128 [R110+0x5880], [R24.64+0x80], !P4 ;  /* 0x05880080186e3fae */ /* 0x0003e8000e101d52 */
[----:B------:R1:W-:Y:S04]  /*6fa0*/  @P3 LDGSTS.E.BYPASS.LTC128B.128 [R110+0x7080], [R24.64+0x100], !P5 ;  /* 0x07080100186e3fae */ /* 0x0003e8000e901d52 */
[----:B------:R1:W-:Y:S01]  /*6fb0*/  @P3 LDGSTS.E.BYPASS.LTC128B.128 [R110+0x8880], [R24.64+0x180], !P6 ;  /* 0x08880180186e3fae */ /* 0x0003e2000f101d52 */
[----:B------:R-:W-:Y:S11]  /*6fc0*/  ISETP.NE.AND P3, PT, R114, RZ, PT ;  /* 0x000000ff7200720c */ /* 0x000ff60003f65270 */
[----:B------:R-:W-:Y:S02]  /*6fd0*/  @!UPT UIADD3 URZ, URZ, URZ, URZ ;  /* 0x0000003f3f3ff290 */ /* 0x000fe4000fffe03f */
[----:B------:R1:W-:Y:S04]  /*6fe0*/  @P0 LDGSTS.E.BYPASS.LTC128B.128 [R110+0x5080], [R20.64], !P3 ;  /* 0x05080000146e0fae */ /* 0x0003e8000d901d52 */
[----:B------:R1:W-:Y:S04]  /*6ff0*/  @P0 LDGSTS.E.BYPASS.LTC128B.128 [R110+0x6880], [R20.64+0x80], !P4 ;  /* 0x06880080146e0fae */ /* 0x0003e8000e101d52 */
[----:B------:R1:W-:Y:S04]  /*7000*/  @P0 LDGSTS.E.BYPASS.LTC128B.128 [R110+0x8080], [R20.64+0x100], !P5 ;  /* 0x08080100146e0fae */ /* 0x0003e8000e901d52 */
[----:B------:R1:W-:Y:S01]  /*7010*/  @P0 LDGSTS.E.BYPASS.LTC128B.128 [R110+0x9880], [R20.64+0x180], !P6 ;  /* 0x09880180146e0fae */ /* 0x0003e2000f101d52 */
[----:B------:R-:W-:Y:S03]  /*7020*/  ISETP.GT.AND P0, PT, R134, R101, PT ;  /* 0x000000658600720c */ /* 0x000fe60003f04270 */
[----:B------:R-:W0:Y:S01]  /*7030*/  LDGDEPBAR ;  /* 0x00000000000079af */ /* 0x000e220000000000 */
[----:B------:R-:W-:Y:S04]  /*7040*/  DEPBAR.LE SB0, 0x0 ;  /* 0x000080000000791a */ /* 0x000fe80000000000 */
[----:B------:R-:W-:Y:S06]  /*7050*/  BAR.SYNC.DEFER_BLOCKING 0x0 ;  /* 0x0000000000007b1d */ /* 0x000fec0000010000 */
[----:B------:R-:W-:-:S05]  /*7060*/  @!P0 BRA `(.L_x_1058) ;  /* 0x0000017000008947 */ /* 0x000fca0003800000 */
[----:B-1----:R-:W-:Y:S02]  /*7070*/  IMAD.MOV.U32 R118, RZ, RZ, R154 ;  /* 0x000000ffff767224 */ /* 0x002fe400078e009a */
[----:B------:R-:W-:Y:S02]  /*7080*/  IMAD R4, R0, c[0x0][0x208], RZ ;  /* 0x0000820000047a24 */ /* 0x000fe400078e02ff */
[C---:B------:R-:W-:Y:S04]  /*7090*/  IMAD.WIDE.U32 R20, R3.reuse, c[0x0][0x208], R118 ;  /* 0x0000820003147a25 */ /* 0x040fe800078e0076 */
[----:B------:R-:W-:Y:S01]  /*70a0*/  IMAD R4, R3, c[0x0][0x20c], R4 ;  /* 0x0000830003047a24 */ /* 0x000fe200078e0204 */
[C---:B------:R-:W-:Y:S03]  /*70b0*/  LEA R8, P0, R20.reuse, c[0x0][0x1f8], 0x1 ;  /* 0x00007e0014087a11 */ /* 0x040fe600078008ff */
[----:B------:R-:W-:Y:S05]  /*70c0*/  IMAD.IADD R4, R21, 0x1, R4 ;  /* 0x0000000115047824 */ /* 0x000fea00078e0204 */
[----:B------:R-:W-:Y:S02]  /*70d0*/  LEA.HI.X R9, R20, c[0x0][0x1fc], R4, 0x1, P0 ;  /* 0x00007f0014097a11 */ /* 0x000fe400000f0c04 */
        /* <DEDUP_REMOVED lines=16> */
.L_x_1058:
[----:B-1----:R-:W-:Y:S05]  /*71e0*/  BSYNC B0 ;  /* 0x0000000000007941 */ /* 0x002fea0003800000 */
.L_x_1057:
[----:B------:R-:W-:Y:S01]  /*71f0*/  ISETP.GE.AND P0, PT, R106, R134, PT ;  /* 0x000000866a00720c */ /* 0x000fe20003f06270 */
[----:B------:R-:W-:Y:S01]  /*7200*/  @!UPT UIADD3 URZ, URZ, URZ, URZ ;  /* 0x0000003f3f3ff290 */ /* 0x000fe2000fffe03f */
[----:B------:R-:W-:Y:S11]  /*7210*/  BSSY B0, `(.L_x_1059) ;  /* 0x000001b000007945 */ /* 0x000ff60003800000 */
[----:B------:R-:W-:-:S05]  /*7220*/  @P0 BRA `(.L_x_1060) ;  /* 0x0000019000000947 */ /* 0x000fca0003800000 */
[----:B------:R-:W-:Y:S01]  /*7230*/  IADD3 R3, P0, R3, 0x20, RZ ;  /* 0x0000002003037810 */ /* 0x000fe20007f1e0ff */
[----:B------:R-:W-:Y:S04]  /*7240*/  IMAD.MOV.U32 R118, RZ, RZ, R154 ;  /* 0x000000ffff767224 */ /* 0x000fe800078e009a */
[----:B------:R-:W-:Y:S02]  /*7250*/  IMAD.X R0, RZ, RZ, R0, P0 ;  /* 0x000000ffff007224 */ /* 0x000fe400000e0600 */
[C---:B------:R-:W-:Y:S04]  /*7260*/  IMAD.WIDE.U32 R8, R3.reuse, c[0x0][0x208], R118 ;  /* 0x0000820003087a25 */ /* 0x040fe800078e0076 */
[----:B------:R-:W-:Y:S01]  /*7270*/  IMAD R0, R0, c[0x0][0x208], RZ ;  /* 0x0000820000007a24 */ /* 0x000fe200078e02ff */
[C---:B------:R-:W-:Y:S03]  /*7280*/  LEA R4, P0, R8.reuse, c[0x0][0x1f8], 0x1 ;  /* 0x00007e0008047a11 */ /* 0x040fe600078008ff */
[----:B------:R-:W-:Y:S04]  /*7290*/  IMAD R0, R3, c[0x0][0x20c], R0 ;  /* 0x0000830003007a24 */ /* 0x000fe800078e0200 */
        /* <DEDUP_REMOVED lines=18> */
.L_x_1060:
[----:B------:R-:W-:Y:S05]  /*73c0*/  BSYNC B0 ;  /* 0x0000000000007941 */ /* 0x000fea0003800000 */
.L_x_1059:
        /* <DEDUP_REMOVED lines=8> */
[C---:B------:R-:W-:Y:S01]  /*7450*/  IMAD R0, R4.reuse, UR8, RZ ;  /* 0x0000000804007c24 */ /* 0x040fe2000f8e02ff */
[----:B------:R-:W-:Y:S01]  /*7460*/  P2R R7, PR, RZ, 0x4 ;  /* 0x00000004ff077803 */ /* 0x000fe20000000000 */
[----:B------:R-:W-:Y:S01]  /*7470*/  IMAD.WIDE.U32 R8, R4, UR14, R8 ;  /* 0x0000000e04087c25 */ /* 0x000fe2000f8e0008 */
[----:B------:R-:W-:Y:S02]  /*7480*/  ISETP.NE.AND P2, PT, R114, RZ, PT ;  /* 0x000000ff7200720c */ /* 0x000fe40003f45270 */
[----:B------:R-:W-:Y:S01]  /*7490*/  P2R R5, PR, RZ, 0x2 ;  /* 0x00000002ff057803 */ /* 0x000fe20000000000 */
[----:B------:R-:W-:Y:S01]  /*74a0*/  IMAD R0, R3, UR14, R0 ;  /* 0x0000000e03007c24 */ /* 0x000fe2000f8e0200 */
[----:B------:R-:W-:Y:S03]  /*74b0*/  ISETP.NE.AND P1, PT, R113, RZ, PT ;  /* 0x000000ff7100720c */ /* 0x000fe60003f25270 */
[----:B------:R-:W-:Y:S01]  /*74c0*/  IMAD.IADD R0, R9, 0x1, R0 ;  /* 0x0000000109007824 */ /* 0x000fe200078e0200 */
[C---:B------:R-:W-:Y:S04]  /*74d0*/  @P3 LEA R20, P0, R8.reuse, c[0x0][0x220], 0x1 ;  /* 0x0000880008143a11 */ /* 0x040fe800078008ff */
[----:B------:R-:W-:Y:S02]  /*74e0*/  @P3 LEA.HI.X R21, R8, c[0x0][0x224], R0, 0x1, P0 ;  /* 0x0000890008153a11 */ /* 0x000fe400000f0c00 */
[----:B------:R-:W-:Y:S03]  /*74f0*/  ISETP.GE.AND P0, PT, R116, 0x21, PT ;  /* 0x000000217400780c */ /* 0x000fe60003f06270 */
[----:B------:R-:W-:Y:S01]  /*7500*/  @!PT LDS RZ, [RZ] ;  /* 0x00000000fffff984 */ /* 0x000fe20000000800 */
[----:B------:R-:W-:Y:S01]  /*7510*/  @!PT LDS RZ, [RZ] ;  /* 0x00000000fffff984 */ /* 0x000fe20000000800 */
[----:B------:R-:W-:Y:S01]  /*7520*/  @!PT LDS RZ, [RZ] ;  /* 0x00000000fffff984 */ /* 0x000fe20000000800 */
[----:B------:R1:W-:Y:S01]  /*7530*/  @P3 LDGSTS.E.BYPASS.LTC128B.128 [R110+0xa080], [R20.64], !P2 ;  /* 0x0a080000146e3fae */ /* 0x0003e2000d101d52 */
[----:B------:R-:W-:Y:S03]  /*7540*/  ISETP.NE.AND P2, PT, R7, RZ, PT ;  /* 0x000000ff0700720c */ /* 0x000fe60003f45270 */
[----:B------:R1:W-:Y:S06]  /*7550*/  @P3 LDGSTS.E.BYPASS.LTC128B.128 [R110+0xb880], [R20.64+0x80], !P1 ;  /* 0x0b880080146e3fae */ /* 0x0003ec000c901d52 */
[----:B------:R-:W-:Y:S04]  /*7560*/  @P0 IADD3 R3, P4, R8, UR12, RZ ;  /* 0x0000000c08030c10 */ /* 0x000fe8000ff9e0ff */
[----:B------:R-:W-:Y:S02]  /*7570*/  @P0 IADD3.X R0, R0, UR11, RZ, P4, !PT ;  /* 0x0000000b00000c10 */ /* 0x000fe4000a7fe4ff */
[C---:B------:R-:W-:Y:S04]  /*7580*/  @P0 LEA R8, P4, R3.reuse, c[0x0][0x220], 0x1 ;  /* 0x0000880003080a11 */ /* 0x040fe800078808ff */
[----:B------:R-:W-:Y:S02]  /*7590*/  @P0 LEA.HI.X R9, R3, c[0x0][0x224], R0, 0x1, P4 ;  /* 0x0000890003090a11 */ /* 0x000fe400020f0c00 */
[----:B------:R-:W-:Y:S11]  /*75a0*/  ISETP.NE.AND P4, PT, R112, RZ, PT ;  /* 0x000000ff7000720c */ /* 0x000ff60003f85270 */
[----:B------:R-:W-:Y:S02]  /*75b0*/  @!UPT UIADD3 URZ, URZ, URZ, URZ ;  /* 0x0000003f3f3ff290 */ /* 0x000fe4000fffe03f */
[----:B------:R1:W-:Y:S04]  /*75c0*/  @P3 LDGSTS.E.BYPASS.LTC128B.128 [R110+0xd080], [R20.64+0x100], !P4 ;  /* 0x0d080100146e3fae */ /* 0x0003e8000e101d52 */
[----:B------:R1:W-:Y:S01]  /*75d0*/  @P3 LDGSTS.E.BYPASS.LTC128B.128 [R110+0xe880], [R20.64+0x180], !P6 ;  /* 0x0e880180146e3fae */ /* 0x0003e2000f101d52 */
[----:B------:R-:W-:Y:S11]  /*75e0*/  ISETP.NE.AND P3, PT, R114, RZ, PT ;  /* 0x000000ff7200720c */ /* 0x000ff60003f65270 */
[----:B------:R-:W-:Y:S02]  /*75f0*/  @!UPT UIADD3 URZ, URZ, URZ, URZ ;  /* 0x0000003f3f3ff290 */ /* 0x000fe4000fffe03f */
[----:B------:R1:W-:Y:S04]  /*7600*/  @P0 LDGSTS.E.BYPASS.LTC128B.128 [R110+0xb080], [R8.64], !P3 ;  /* 0x0b080000086e0fae */ /* 0x0003e8000d901d52 */
[----:B------:R1:W-:Y:S01]  /*7610*/  @P0 LDGSTS.E.BYPASS.LTC128B.128 [R110+0xc880], [R8.64+0x80], !P1 ;  /* 0x0c880080086e0fae */ /* 0x0003e2000c901d52 */
[----:B------:R-:W-:Y:S03]  /*7620*/  ISETP.NE.AND P1, PT, R5, RZ, PT ;  /* 0x000000ff0500720c */ /* 0x000fe60003f25270 */
[----:B------:R1:W-:Y:S04]  /*7630*/  @P0 LDGSTS.E.BYPASS.LTC128B.128 [R110+0xe080], [R8.64+0x100], !P4 ;  /* 0x0e080100086e0fae */ /* 0x0003e8000e101d52 */
[----:B------:R1:W-:Y:S04]  /*7640*/  @P0 LDGSTS.E.BYPASS.LTC128B.128 [R110+0xf880], [R8.64+0x180], !P6 ;  /* 0x0f880180086e0fae */ /* 0x0003e8000f101d52 */
.L_x_1061:
[----:B------:R-:W0:Y:S01]  /*7650*/  LDGDEPBAR ;  /* 0x00000000000079af */ /* 0x000e220000000000 */
[----:B------:R-:W-:Y:S01]  /*7660*/  IADD3 R53, R53, -0x1, RZ ;  /* 0xffffffff35357810 */ /* 0x000fe20007ffe0ff */
[----:B------:R-:W-:-:S05]  /*7670*/  @P5 BRA `(.L_x_1062) ;  /* 0xffffa49000005947 */ /* 0x000fca000383ffff */
[----:B------:R-:W2:Y:S04]  /*7680*/  LDL R3, [R1+0x64] ;  /* 0x0000640001037983 */ /* 0x000ea80000100800 */
[----:B------:R3:W5:Y:S04]  /*7690*/  LDL R0, [R1+0x58] ;  /* 0x0000580001007983 */ /* 0x0007680000100800 */
[----:B------:R-:W-:Y:S01]  /*76a0*/  BAR.SYNC.DEFER_BLOCKING 0x0 ;  /* 0x0000000000007b1d */ /* 0x000fe20000010000 */
[----:B-12---:R-:W-:-:S05]  /*76b0*/  IADD3 R5, R3, 0x2f, RZ ;  /* 0x0000002f03057810 */ /* 0x006fca0007ffe0ff */
[----:B------:R-:W-:-:S05]  /*76c0*/  IMAD.HI R5, R5, 0x2aaaaaab, RZ ;  /* 0x2aaaaaab05057827 */ /* 0x000fca00078e02ff */
[----:B------:R-:W-:-:S04]  /*76d0*/  SHF.R.U32.HI R168, RZ, 0x1f, R5 ;  /* 0x0000001fffa87819 */ /* 0x000fc80000011605 */
[----:B------:R-:W-:Y:S02]  /*76e0*/  LEA.HI.SX32 R168, R5, R168, 0x1d ;  /* 0x000000a805a87211 */ /* 0x000fe400078feaff */
.L_x_1022:
[----:B---3--:R-:W-:Y:S01]  /*76f0*/  IMAD.MOV.U32 R2, RZ, RZ, c[0x0][0x2c4] ;  /* 0x0000b100ff027624 */ /* 0x008fe200078e00ff */
[----:B------:R1:W-:Y:S04]  /*7700*/  STL.64 [R1], R224 ;  /* 0x000000e001007387 */ /* 0x0003e80000100a00 */
[----:B------:R-:W-:Y:S02]  /*7710*/  ISETP.NE.AND P2, PT, R2, 0x1, PT ;  /* 0x000000010200780c */ /* 0x000fe40003f45270 */
[----:B------:R-:W-:-:S05]  /*7720*/  IADD3 R2, R93, 0x7f, RZ ;  /* 0x0000007f5d027810 */ /* 0x000fca0007ffe0ff */
[----:B------:R-:W-:-:S06]  /*7730*/  IMAD.MOV.U32 R6, RZ, RZ, R2 ;  /* 0x000000ffff067224 */ /* 0x000fcc00078e0002 */
[----:B------:R-:W-:-:S04]  /*7740*/  @P2 IMAD.HI.U32 R4, R2, c[0x0][0x2c8], RZ ;  /* 0x0000b20002042a27 */ /* 0x000fc800078e00ff */
[----:B------:R-:W-:Y:S01]  /*7750*/  IMAD.MOV.U32 R2, RZ, RZ, c[0x0][0x32c] ;  /* 0x0000cb00ff027624 */ /* 0x000fe200078e00ff */
[----:B------:R-:W-:-:S04]  /*7760*/  @P2 SHF.R.U32.HI R6, RZ, c[0x0][0x2cc], R4 ;  /* 0x0000b300ff062a19 */ /* 0x000fc80000011604 */
[----:B------:R-:W-:Y:S02]  /*7770*/  ISETP.GE.AND P1, PT, R2, 0x1, PT ;  /* 0x000000010200780c */ /* 0x000fe40003f26270 */
[----:B------:R-:W-:-:S05]  /*7780*/  IADD3 R5, R6, 0x1, R3 ;  /* 0x0000000106057810 */ /* 0x000fca0007ffe003 */
[----:B-----5:R-:W-:-:S05]  /*7790*/  IMAD.IADD R5, R5, 0x1, -R0 ;  /* 0x0000000105057824 */ /* 0x020fca00078e0a00 */
[----:B------:R-:W-:Y:S01]  /*77a0*/  IADD3 R6, R5, c[0x0][0x328], RZ ;  /* 0x0000ca0005067a10 */ /* 0x000fe20007ffe0ff */
[----:B------:R-:W-:Y:S05]  /*77b0*/  @!P1 BRA `(.L_x_1063) ;  /* 0x0000010000009947 */ /* 0x000fea0003800000 */
[C---:B-1----:R-:W-:Y:S01]  /*77c0*/  ISETP.GT.AND P0, PT, R5.reuse, RZ, PT ;  /* 0x000000ff0500720c */ /* 0x042fe20003f04270 */
[----:B------:R-:W-:Y:S01]  /*77d0*/  BSSY B0, `(.L_x_1064) ;  /* 0x000000c000007945 */ /* 0x000fe20003800000 */
        /* <DEDUP_REMOVED lines=8> */
.L_x_1065:
[----:B------:R-:W-:-:S13]  /*7860*/  ISETP.NE.AND P0, PT, R2, 0x1, PT ;  /* 0x000000010200780c */ /* 0x000fda0003f05270 */
[----:B------:R-:W-:-:S05]  /*7870*/  @P0 IMAD.HI.U32 R4, R7, c[0x0][0x330], RZ ;  /* 0x0000cc0007040a27 */ /* 0x000fca00078e00ff */
[----:B------:R-:W-:Y:S02]  /*7880*/  @P0 SHF.R.U32.HI R7, RZ, c[0x0][0x334], R4 ;  /* 0x0000cd00ff070a19 */ /* 0x000fe40000011604 */
.L_x_1066:
[----:B------:R-:W-:Y:S05]  /*7890*/  BSYNC B0 ;  /* 0x0000000000007941 */ /* 0x000fea0003800000 */
.L_x_1064:
[----:B------:R-:W-:-:S05]  /*78a0*/  IMAD R7, R7, R2, c[0x0][0x32c] ;  /* 0x0000cb0007077624 */ /* 0x000fca00078e0202 */
[----:B------:R-:W-:-:S04]  /*78b0*/  IMNMX R6, R6, R7, PT ;  /* 0x0000000706067217 */ /* 0x000fc80003800200 */
.L_x_1063:
[----:B-1----:R-:W-:Y:S01]  /*78c0*/  IADD3 R6, R6, 0x2f, RZ ;  /* 0x0000002f06067810 */ /* 0x002fe20007ffe0ff */
[----:B------:R-:W-:-:S04]  /*78d0*/  @P2 IMAD.HI.U32 R5, R93, c[0x0][0x2c8], RZ ;  /* 0x0000b2005d052a27 */ /* 0x000fc800078e00ff */
[----:B------:R-:W-:-:S04]  /*78e0*/  IMAD.HI R6, R6, 0x2aaaaaab, RZ ;  /* 0x2aaaaaab06067827 */ /* 0x000fc800078e02ff */
[----:B------:R-:W-:Y:S01]  /*78f0*/  IMAD.MOV.U32 R4, RZ, RZ, R93 ;  /* 0x000000ffff047224 */ /* 0x000fe200078e005d */
[----:B------:R-:W-:Y:S02]  /*7900*/  @P2 SHF.R.U32.HI R4, RZ, c[0x0][0x2cc], R5 ;  /* 0x0000b300ff042a19 */ /* 0x000fe40000011605 */
[----:B------:R-:W-:Y:S02]  /*7910*/  SHF.R.U32.HI R5, RZ, 0x1f, R6 ;  /* 0x0000001fff057819 */ /* 0x000fe40000011606 */
[----:B------:R-:W-:Y:S02]  /*7920*/  IADD3 R4, R4, R3, -R0 ;  /* 0x0000000304047210 */ /* 0x000fe40007ffe800 */
[----:B------:R-:W-:Y:S02]  /*7930*/  LEA.HI.SX32 R7, R6, R5, 0x1d ;  /* 0x0000000506077211 */ /* 0x000fe400078feaff */
[----:B------:R-:W-:Y:S02]  /*7940*/  IADD3 R5, R4, -c[0x0][0x324], RZ ;  /* 0x8000c90004057a10 */ /* 0x000fe40007ffe0ff */
[----:B------:R-:W-:Y:S01]  /*7950*/  IMNMX R168, R7, R168, PT ;  /* 0x000000a807a87217 */ /* 0x000fe20003800200 */
[----:B------:R-:W-:Y:S05]  /*7960*/  @!P1 BRA `(.L_x_1067) ;  /* 0x000000f000009947 */ /* 0x000fea0003800000 */
[----:B------:R-:W-:Y:S01]  /*7970*/  ISETP.GT.AND P0, PT, R4, -0x1, PT ;  /* 0xffffffff0400780c */ /* 0x000fe20003f04270 */
[----:B------:R-:W-:-:S12]  /*7980*/  BSSY B0, `(.L_x_1068) ;  /* 0x000000b000007945 */ /* 0x000fd80003800000 */
[----:B------:R-:W-:Y:S05]  /*7990*/  @P0 BRA `(.L_x_1069) ;  /* 0x0000006000000947 */ /* 0x000fea0003800000 */
[----:B------:R-:W-:Y:S02]  /*79a0*/  ISETP.NE.AND P0, PT, R2, 0x1, PT ;  /* 0x000000010200780c */ /* 0x000fe40003f05270 */
[----:B------:R-:W-:-:S11]  /*79b0*/  LOP3.LUT R4, RZ, R4, RZ, 0x33, !PT ;  /* 0x00000004ff047212 */ /* 0x000fd600078e33ff */
[----:B------:R-:W-:-:S05]  /*79c0*/  @P0 IMAD.HI.U32 R2, R4, c[0x0][0x330], RZ ;  /* 0x0000cc0004020a27 */ /* 0x000fca00078e00ff */
[----:B------:R-:W-:-:S04]  /*79d0*/  @P0 SHF.R.U32.HI R4, RZ, c[0x0][0x334], R2 ;  /* 0x0000cd00ff040a19 */ /* 0x000fc80000011602 */
[----:B------:R-:W-:Y:S01]  /*79e0*/  LOP3.LUT R4, RZ, R4, RZ, 0x33, !PT ;  /* 0x00000004ff047212 */ /* 0x000fe200078e33ff */
[----:B------:R-:W-:Y:S05]  /*79f0*/  BRA `(.L_x_1070) ;  /* 0x0000003000007947 */ /* 0x000fea0003800000 */
.L_x_1069:
[----:B------:R-:W-:-:S13]  /*7a00*/  ISETP.NE.AND P0, PT, R2, 0x1, PT ;  /* 0x000000010200780c */ /* 0x000fda0003f05270 */
[----:B------:R-:W-:-:S05]  /*7a10*/  @P0 IMAD.HI.U32 R2, R4, c[0x0][0x330], RZ ;  /* 0x0000cc0004020a27 */ /* 0x000fca00078e00ff */
[----:B------:R-:W-:Y:S02]  /*7a20*/  @P0 SHF.R.U32.HI R4, RZ, c[0x0][0x334], R2 ;  /* 0x0000cd00ff040a19 */ /* 0x000fe40000011602 */
.L_x_1070:
[----:B------:R-:W-:Y:S05]  /*7a30*/  BSYNC B0 ;  /* 0x0000000000007941 */ /* 0x000fea0003800000 */
.L_x_1068:
[----:B------:R-:W-:-:S05]  /*7a40*/  IMAD R4, R4, c[0x0][0x32c], RZ ;  /* 0x0000cb0004047a24 */ /* 0x000fca00078e02ff */
[----:B------:R-:W-:-:S05]  /*7a50*/  IMNMX R5, R5, R4, !PT ;  /* 0x0000000405057217 */ /* 0x000fca0007800200 */
.L_x_1067:
[----:B------:R-:W-:Y:S01]  /*7a60*/  IMAD.HI R2, R5, 0x2aaaaaab, RZ ;  /* 0x2aaaaaab05027827 */ /* 0x000fe200078e02ff */
[----:B------:R-:W-:Y:S01]  /*7a70*/  PLOP3.LUT P1, PT, PT, PT, PT, 0x80, 0x0 ;  /* 0x000000000000781c */ /* 0x000fe20003f2f070 */
[----:B------:R-:W-:Y:S01]  /*7a80*/  CS2R R130, SRZ ;  /* 0x0000000000827805 */ /* 0x000fe2000001ff00 */
[----:B------:R-:W-:Y:S01]  /*7a90*/  CS2R R128, SRZ ;  /* 0x0000000000807805 */ /* 0x000fe2000001ff00 */
[----:B------:R-:W-:Y:S01]  /*7aa0*/  CS2R R126, SRZ ;  /* 0x00000000007e7805 */ /* 0x000fe2000001ff00 */
[----:B------:R-:W-:Y:S01]  /*7ab0*/  SHF.R.U32.HI R229, RZ, 0x1f, R2 ;  /* 0x0000001fffe57819 */ /* 0x000fe20000011602 */
[----:B------:R-:W-:Y:S01]  /*7ac0*/  CS2R R124, SRZ ;  /* 0x00000000007c7805 */ /* 0x000fe2000001ff00 */
[----:B------:R-:W-:Y:S01]  /*7ad0*/  CS2R R122, SRZ ;  /* 0x00000000007a7805 */ /* 0x000fe2000001ff00 */
[----:B------:R-:W-:Y:S01]  /*7ae0*/  CS2R R120, SRZ ;  /* 0x0000000000787805 */ /* 0x000fe2000001ff00 */
[----:B------:R-:W-:Y:S01]  /*7af0*/  LEA.HI.SX32 R229, R2, R229, 0x1d ;  /* 0x000000e502e57211 */ /* 0x000fe200078feaff */
[----:B------:R-:W-:Y:S01]  /*7b00*/  CS2R R118, SRZ ;  /* 0x0000000000767805 */ /* 0x000fe2000001ff00 */
[----:B------:R-:W-:Y:S01]  /*7b10*/  CS2R R116, SRZ ;  /* 0x0000000000747805 */ /* 0x000fe2000001ff00 */
[----:B------:R-:W-:Y:S01]  /*7b20*/  CS2R R114, SRZ ;  /* 0x0000000000727805 */ /* 0x000fe2000001ff00 */
[----:B------:R-:W-:Y:S01]  /*7b30*/  IMNMX R229, RZ, R229, !PT ;  /* 0x000000e5ffe57217 */ /* 0x000fe20007800200 */
[----:B------:R-:W-:Y:S01]  /*7b40*/  CS2R R112, SRZ ;  /* 0x0000000000707805 */ /* 0x000fe2000001ff00 */
[----:B------:R-:W-:Y:S01]  /*7b50*/  CS2R R110, SRZ ;  /* 0x00000000006e7805 */ /* 0x000fe2000001ff00 */
[----:B------:R-:W-:Y:S01]  /*7b60*/  CS2R R108, SRZ ;  /* 0x00000000006c7805 */ /* 0x000fe2000001ff00 */
[----:B------:R-:W-:Y:S01]  /*7b70*/  ISETP.GT.AND P0, PT, R168, R229, PT ;  /* 0x000000e5a800720c */ /* 0x000fe20003f04270 */
        /* <DEDUP_REMOVED lines=54> */
[----:B------:R-:W-:Y:S05]  /*7ee0*/  @!P0 BRA `(.L_x_1071) ;  /* 0x0000f23000008947 */ /* 0x000fea0003800000 */
[----:B------:R-:W3:Y:S01]  /*7ef0*/  LDL R6, [R1+0x4c] ;  /* 0x00004c0001067983 */ /* 0x000ee20000100800 */
[----:B------:R-:W-:-:S03]  /*7f00*/  ISETP.NE.U32.AND P0, PT, RZ, c[0x0][0x340], PT ;  /* 0x0000d000ff007a0c */ /* 0x000fc60003f05070 */
[----:B------:R-:W4:Y:S01]  /*7f10*/  LDL R17, [R1+0x50] ;  /* 0x0000500001117983 */ /* 0x000f220000100800 */
[----:B------:R-:W-:Y:S01]  /*7f20*/  ISETP.NE.AND.EX P0, PT, RZ, c[0x0][0x344], PT, P0 ;  /* 0x0000d100ff007a0c */ /* 0x000fe20003f05300 */
[----:B------:R-:W-:Y:S02]  /*7f30*/  IMAD R4, R94, c[0x0][0x1e8], RZ ;  /* 0x00007a005e047a24 */ /* 0x000fe400078e02ff */
[----:B------:R-:W-:Y:S01]  /*7f40*/  IMAD.WIDE.U32 R18, R223, c[0x0][0x1e8], RZ ;  /* 0x00007a00df127a25 */ /* 0x000fe200078e00ff */
[----:B------:R-:W-:Y:S01]  /*7f50*/  SHF.R.S32.HI R59, RZ, 0x1f, R224 ;  /* 0x0000001fff3b7819 */ /* 0x000fe200000114e0 */
[----:B------:R-:W-:-:S08]  /*7f60*/  ULDC.64 UR4, c[0x0][0x18] ;  /* 0x0000060000047ab9 */ /* 0x000fd00000000a00 */
[----:B------:R-:W-:-:S04]  /*7f70*/  @P0 IMAD.MOV.U32 R9, RZ, RZ, 0x4 ;  /* 0x00000004ff090424 */ /* 0x000fc800078e00ff */
[----:B------:R-:W-:-:S05]  /*7f80*/  @P0 IMAD.WIDE R8, R226, R9, c[0x0][0x340] ;  /* 0x0000d000e2080625 */ /* 0x000fca00078e0209 */
[----:B------:R1:W5:Y:S01]  /*7f90*/  @P0 LDG.E R2, [R8.64] ;  /* 0x0000001208020981 */ /* 0x000362000c1e1900 */
[----:B------:R-:W-:Y:S02]  /*7fa0*/  IMAD R5, R223, c[0x0][0x1ec], R4 ;  /* 0x00007b00df057a24 */ /* 0x000fe400078e0204 */
[----:B------:R-:W-:Y:S02]  /*7fb0*/  IMAD R4, R94, c[0x0][0x210], RZ ;  /* 0x000084005e047a24 */ /* 0x000fe400078e02ff */
[----:B------:R-:W-:Y:S02]  /*7fc0*/  IMAD.IADD R19, R19, 0x1, R5 ;  /* 0x0000000113137824 */ /* 0x000fe400078e0205 */
[----:B------:R-:W-:Y:S01]  /*7fd0*/  IMAD.WIDE.U32 R10, R223, c[0x0][0x210], RZ ;  /* 0x00008400df0a7a25 */ /* 0x000fe200078e00ff */
[----:B------:R-:W-:-:S03]  /*7fe0*/  LEA.HI R248, R59, R224, RZ, 0x3 ;  /* 0x000000e03bf87211 */ /* 0x000fc600078f18ff */
[----:B------:R-:W-:Y:S01]  /*7ff0*/  IMAD R7, R223, c[0x0][0x214], R4 ;  /* 0x00008500df077a24 */ /* 0x000fe200078e0204 */
[----:B------:R-:W-:-:S03]  /*8000*/  LOP3.LUT R57, R248, 0xfffffff8, RZ, 0xc0, !PT ;  /* 0xfffffff8f8397812 */ /* 0x000fc600078ec0ff */
[----:B------:R-:W-:Y:S01]  /*8010*/  IMAD.IADD R11, R7, 0x1, R11 ;  /* 0x00000001070b7824 */ /* 0x000fe200078e020b */
[----:B------:R-:W-:Y:S01]  /*8020*/  LEA.HI R13, R59, R224, RZ, 0x4 ;  /* 0x000000e03b0d7211 */ /* 0x000fe200078f20ff */
[----:B------:R-:W-:Y:S01]  /*8030*/  IMAD R22, R94, c[0x0][0x1b8], RZ ;  /* 0x00006e005e167a24 */ /* 0x000fe200078e02ff */
[----:B------:R-:W-:Y:S01]  /*8040*/  UIADD3 UR4, UP0, UR4, 0x10080, URZ ;  /* 0x0001008004047890 */ /* 0x000fe2000ff1e03f */
[----:B------:R-:W-:Y:S01]  /*8050*/  IMAD.IADD R57, R224, 0x1, -R57 ;  /* 0x00000001e0397824 */ /* 0x000fe200078e0a39 */
[----:B------:R-:W-:Y:S01]  /*8060*/  SHF.R.S32.HI R58, RZ, 0x4, R13 ;  /* 0x00000004ff3a7819 */ /* 0x000fe2000001140d */
[----:B------:R-:W-:Y:S01]  /*8070*/  IMAD R22, R223, c[0x0][0x1bc], R22 ;  /* 0x00006f00df167a24 */ /* 0x000fe200078e0216 */
[----:B------:R-:W-:Y:S01]  /*8080*/  UIADD3.X UR5, URZ, UR5, URZ, UP0, !UPT ;  /* 0x000000053f057290 */ /* 0x000fe200087fe43f */
[----:B------:R-:W-:Y:S01]  /*8090*/  ISETP.NE.U32.AND P1, PT, RZ, c[0x0][0x348], PT ;  /* 0x0000d200ff007a0c */ /* 0x000fe20003f25070 */
[----:B------:R-:W-:Y:S01]  /*80a0*/  IMAD.SHL.U32 R228, R57, 0x8, RZ ;  /* 0x0000000839e47824 */ /* 0x000fe200078e00ff */
[----:B------:R-:W-:-:S02]  /*80b0*/  SHF.R.S32.HI R248, RZ, 0x3, R248 ;  /* 0x00000003fff87819 */ /* 0x000fc400000114f8 */
[----:B------:R-:W-:Y:S01]  /*80c0*/  ISETP.NE.AND.EX P1, PT, RZ, c[0x0][0x34c], PT, P1 ;  /* 0x0000d300ff007a0c */ /* 0x000fe20003f25310 */
[----:B-1----:R-:W-:Y:S01]  /*80d0*/  IMAD.U32 R8, RZ, RZ, UR4 ;  /* 0x00000004ff087e24 */ /* 0x002fe2000f8e00ff */
[----:B------:R-:W-:Y:S01]  /*80e0*/  IADD3 R227, R228, 0x80, RZ ;  /* 0x00000080e4e37810 */ /* 0x000fe20007ffe0ff */
[----:B------:R-:W-:Y:S01]  /*80f0*/  IMAD.U32 R9, RZ, RZ, UR5 ;  /* 0x00000005ff097e24 */ /* 0x000fe2000f8e00ff */
[----:B------:R-:W-:-:S04]  /*8100*/  SEL R14, R226, RZ, !P1 ;  /* 0x000000ffe20e7207 */ /* 0x000fc80004800000 */
[----:B------:R1:W-:Y:S01]  /*8110*/  STL.64 [R1+0x8], R8 ;  /* 0x0000080801007387 */ /* 0x0003e20000100a00 */
[----:B------:R-:W-:Y:S02]  /*8120*/  LOP3.LUT R196, R196, 0xfffffbff, RZ, 0xc0, !PT ;  /* 0xfffffbffc4c47812 */ /* 0x000fe400078ec0ff */
[C---:B------:R-:W-:Y:S01]  /*8130*/  IADD3 R225, R228.reuse, 0xc0, RZ ;  /* 0x000000c0e4e17810 */ /* 0x040fe20007ffe0ff */
[----:B------:R2:W-:Y:S01]  /*8140*/  STL [R1+0x10], R0 ;  /* 0x0000100001007387 */ /* 0x0005e20000100800 */
[C---:B------:R-:W-:Y:S02]  /*8150*/  ISETP.GE.AND P6, PT, R228.reuse, c[0x0][0x1d4], PT ;  /* 0x00007500e4007a0c */ /* 0x040fe40003fc6270 */
[----:B------:R-:W-:Y:S02]  /*8160*/  IADD3 R230, R228, 0x40, RZ ;  /* 0x00000040e4e67810 */ /* 0x000fe40007ffe0ff */
[----:B------:R-:W-:Y:S02]  /*8170*/  ISETP.GE.AND P5, PT, R227, c[0x0][0x198], PT ;  /* 0x00006600e3007a0c */ /* 0x000fe40003fa6270 */
[----:B------:R-:W-:-:S02]  /*8180*/  ISETP.GE.AND P4, PT, R225, c[0x0][0x198], PT ;  /* 0x00006600e1007a0c */ /* 0x000fc40003f86270 */
[----:B------:R-:W-:Y:S02]  /*8190*/  IADD3 R81, R168, -0x1, RZ ;  /* 0xffffffffa8517810 */ /* 0x000fe40007ffe0ff */
[----:B------:R-:W-:Y:S02]  /*81a0*/  ISETP.GE.AND P3, PT, R228, c[0x0][0x198], PT ;  /* 0x00006600e4007a0c */ /* 0x000fe40003f66270 */
[----:B------:R-:W-:Y:S02]  /*81b0*/  SEL R56, RZ, 0x1, P6 ;  /* 0x00000001ff387807 */ /* 0x000fe40003000000 */
[----:B---3--:R-:W-:-:S05]  /*81c0*/  SHF.R.S32.HI R5, RZ, 0x1f, R6 ;  /* 0x0000001fff057819 */ /* 0x008fca0000011406 */
[----:B------:R-:W-:-:S04]  /*81d0*/  IMAD R5, R5, c[0x0][0x178], RZ ;  /* 0x00005e0005057a24 */ /* 0x000fc800078e02ff */
[C---:B------:R-:W-:Y:S02]  /*81e0*/  IMAD R4, R6.reuse, c[0x0][0x17c], R5 ;  /* 0x00005f0006047a24 */ /* 0x040fe400078e0205 */
[----:B------:R-:W-:-:S04]  /*81f0*/  IMAD.WIDE.U32 R6, R6, c[0x0][0x178], RZ ;  /* 0x00005e0006067a25 */ /* 0x000fc800078e00ff */
[----:B------:R-:W-:Y:S02]  /*8200*/  IMAD.IADD R5, R7, 0x1, R4 ;  /* 0x0000000107057824 */ /* 0x000fe400078e0204 */
[----:B------:R-:W-:Y:S01]  /*8210*/  IMAD.MOV.U32 R4, RZ, RZ, R6 ;  /* 0x000000ffff047224 */ /* 0x000fe200078e0006 */
[----:B------:R-:W-:-:S03]  /*8220*/  LEA.HI R7, R13, R58, RZ, 0x1 ;  /* 0x0000003a0d077211 */ /* 0x000fc600078f08ff */
[----:B------:R-:W-:Y:S01]  /*8230*/  IMAD.WIDE.U32 R4, R223, c[0x0][0x1b8], R4 ;  /* 0x00006e00df047a25 */ /* 0x000fe200078e0004 */
[----:B------:R-:W-:-:S03]  /*8240*/  LOP3.LUT R7, R7, 0xfffffffe, RZ, 0xc0, !PT ;  /* 0xfffffffe07077812 */ /* 0x000fc600078ec0ff */
[----:B------:R-:W-:Y:S01]  /*8250*/  IMAD.IADD R23, R5, 0x1, R22 ;  /* 0x0000000105177824 */ /* 0x000fe200078e0216 */
[----:B------:R-:W-:Y:S01]  /*8260*/  SHF.R.S32.HI R5, RZ, 0x1f, R226 ;  /* 0x0000001fff057819 */ /* 0x000fe200000114e2 */
[----:B------:R-:W-:Y:S02]  /*8270*/  IMAD.MOV.U32 R22, RZ, RZ, R4 ;  /* 0x000000ffff167224 */ /* 0x000fe400078e0004 */
[----:B------:R-:W-:Y:S01]  /*8280*/  IMAD R4, R57, 0x20, R248 ;  /* 0x0000002039047824 */ /* 0x000fe200078e02f8 */
[----:B------:R-:W-:Y:S01]  /*8290*/  SEL R15, R5, RZ, !P1 ;  /* 0x000000ff050f7207 */ /* 0x000fe20004800000 */
[----:B------:R-:W-:Y:S01]  /*82a0*/  IMAD.IADD R58, R58, 0x1, -R7 ;  /* 0x000000013a3a7824 */ /* 0x000fe200078e0a07 */
[----:B------:R-:W-:Y:S01]  /*82b0*/  ISETP.GE.AND P1, PT, R227, c[0x0][0x1d4], PT ;  /* 0x00007500e3007a0c */ /* 0x000fe20003f26270 */
[----:B------:R-:W-:Y:S02]  /*82c0*/  IMAD.SHL.U32 R7, R248, 0x40, RZ ;  /* 0x00000040f8077824 */ /* 0x000fe400078e00ff */
[----:B-1----:R-:W-:-:S03]  /*82d0*/  IMAD.IADD R9, R93, 0x1, R4 ;  /* 0x000000015d097824 */ /* 0x002fc600078e0204 */
[----:B------:R-:W-:Y:S01]  /*82e0*/  LOP3.LUT R7, R7, 0x1c0, RZ, 0xc0, !PT ;  /* 0x000001c007077812 */ /* 0x000fe200078ec0ff */
[----:B------:R-:W-:Y:S01]  /*82f0*/  @P2 IMAD.HI.U32 R4, R9, c[0x0][0x2c8], RZ ;  /* 0x0000b20009042a27 */ /* 0x000fe200078e00ff */
[----:B------:R-:W-:Y:S02]  /*8300*/  LOP3.LUT R13, R13, 0xfffffff0, RZ, 0xc0, !PT ;  /* 0xfffffff00d0d7812 */ /* 0x000fe400078ec0ff */
[----:B------:R-:W-:Y:S01]  /*8310*/  LOP3.LUT R21, R7, 0x38, R228, 0xf8, !PT ;  /* 0x0000003807157812 */ /* 0x000fe200078ef8e4 */
[----:B------:R-:W-:Y:S01]  /*8320*/  IMAD R15, R15, c[0x0][0x1c0], RZ ;  /* 0x000070000f0f7a24 */ /* 0x000fe200078e02ff */
[----:B------:R-:W-:Y:S01]  /*8330*/  SHF.R.U32.HI R6, RZ, 0x3, R7 ;  /* 0x00000003ff067819 */ /* 0x000fe20000011607 */
[----:B------:R-:W-:Y:S01]  /*8340*/  IMAD.MOV.U32 R7, RZ, RZ, R9 ;  /* 0x000000ffff077224 */ /* 0x000fe200078e0009 */
[----:B------:R-:W-:Y:S01]  /*8350*/  @P2 SHF.R.U32.HI R7, RZ, c[0x0][0x2cc], R4 ;  /* 0x0000b300ff072a19 */ /* 0x000fe20000011604 */
[----:B------:R-:W-:Y:S01]  /*8360*/  IMAD R20, R14, c[0x0][0x1c4], R15 ;  /* 0x000071000e147a24 */ /* 0x000fe200078e020f */
[----:B------:R-:W-:Y:S01]  /*8370*/  @P1 LOP3.LUT R196, R196, 0x400, RZ, 0xfc, !PT ;  /* 0x00000400c4c41812 */ /* 0x000fe200078efcff */
[----:B------:R-:W-:Y:S01]  /*8380*/  IMAD.WIDE.U32 R14, R14, c[0x0][0x1c0], R22 ;  /* 0x000070000e0e7a25 */ /* 0x000fe200078e0016 */
[----:B------:R-:W-:-:S02]  /*8390*/  ISETP.GE.AND P1, PT, R225, c[0x0][0x1d4], PT ;  /* 0x00007500e1007a0c */ /* 0x000fc40003f26270 */
[----:B------:R-:W-:Y:S01]  /*83a0*/  SHF.R.S32.HI R8, RZ, 0x1f, R7 ;  /* 0x0000001fff087819 */ /* 0x000fe20000011407 */
[----:B------:R-:W-:Y:S01]  /*83b0*/  IMAD.IADD R13, R224, 0x1, -R13 ;  /* 0x00000001e00d7824 */ /* 0x000fe200078e0a0d */
[----:B------:R-:W-:Y:S01]  /*83c0*/  LOP3.LUT R6, R21, R6, RZ, 0x3c, !PT ;  /* 0x0000000615067212 */ /* 0x000fe200078e3cff */
[----:B------:R-:W-:Y:S02]  /*83d0*/  IMAD.IADD R21, R15, 0x1, R20 ;  /* 0x000000010f157824 */ /* 0x000fe400078e0214 */
[----:B------:R-:W-:Y:S01]  /*83e0*/  IMAD.MOV.U32 R20, RZ, RZ, R14 ;  /* 0x000000ffff147224 */ /* 0x000fe200078e000e */
[----:B------:R-:W-:Y:S01]  /*83f0*/  SHF.R.S32.HI R4, RZ, 0x1f, R13 ;  /* 0x0000001fff047819 */ /* 0x000fe2000001140d */
[----:B------:R-:W-:Y:S02]  /*8400*/  IMAD R8, R8, c[0x0][0x1b0], RZ ;  /* 0x00006c0008087a24 */ /* 0x000fe400078e02ff */
[----:B------:R-:W-:Y:S01]  /*8410*/  IMAD.MOV R14, RZ, RZ, -R7 ;  /* 0x000000ffff0e7224 */ /* 0x000fe200078e0a07 */
[----:B------:R-:W-:Y:S01]  /*8420*/  LOP3.LUT R196, R196, 0xfffffdff, RZ, 0xc0, !PT ;  /* 0xfffffdffc4c47812 */ /* 0x000fe200078ec0ff */
[----:B------:R-:W-:-:S02]  /*8430*/  IMAD R8, R7, c[0x0][0x1b4], R8 ;  /* 0x00006d0007087a24 */ /* 0x000fc400078e0208 */
[----:B------:R-:W-:Y:S01]  /*8440*/  IMAD.WIDE.U32 R20, R7, c[0x0][0x1b0], R20 ;  /* 0x00006c0007147a25 */ /* 0x000fe200078e0014 */
[----:B------:R-:W-:-:S03]  /*8450*/  LEA.HI R7, R4, R13, RZ, 0x3 ;  /* 0x0000000d04077211 */ /* 0x000fc600078f18ff */
[----:B------:R-:W-:Y:S01]  /*8460*/  IMAD R14, R14, c[0x0][0x2c4], R9 ;  /* 0x0000b1000e0e7a24 */ /* 0x000fe200078e0209 */
[----:B------:R-:W-:Y:S01]  /*8470*/  @P1 LOP3.LUT R196, R196, 0x200, RZ, 0xfc, !PT ;  /* 0x00000200c4c41812 */ /* 0x000fe200078efcff */
[----:B------:R-:W-:Y:S01]  /*8480*/  IMAD.IADD R9, R21, 0x1, R8 ;  /* 0x0000000115097824 */ /* 0x000fe200078e0208 */
[----:B------:R-:W-:Y:S01]  /*8490*/  ISETP.NE.U32.AND P1, PT, RZ, c[0x0][0x350], PT ;  /* 0x0000d400ff007a0c */ /* 0x000fe20003f25070 */
[----:B-----5:R-:W-:Y:S01]  /*84a0*/  @P0 IMAD.MOV.U32 R22, RZ, RZ, R2 ;  /* 0x000000ffff160224 */ /* 0x020fe200078e0002 */
[----:B------:R-:W-:Y:S01]  /*84b0*/  LOP3.LUT R12, R7, 0xfffffff8, RZ, 0xc0, !PT ;  /* 0xfffffff8070c7812 */ /* 0x000fe200078ec0ff */
[----:B------:R-:W-:Y:S01]  /*84c0*/  @!P0 IMAD.MOV.U32 R22, RZ, RZ, R226 ;  /* 0x000000ffff168224 */ /* 0x000fe200078e00e2 */
[----:B------:R-:W-:Y:S01]  /*84d0*/  @P0 SHF.R.S32.HI R23, RZ, 0x1f, R2 ;  /* 0x0000001fff170819 */ /* 0x000fe20000011402 */
[----:B------:R-:W-:Y:S01]  /*84e0*/  @!P0 IMAD.MOV.U32 R23, RZ, RZ, R5 ;  /* 0x000000ffff178224 */ /* 0x000fe200078e0005 */
[----:B------:R-:W-:Y:S02]  /*84f0*/  SHF.R.S32.HI R21, RZ, 0x1f, R14 ;  /* 0x0000001fff157819 */ /* 0x000fe4000001140e */
[----:B------:R-:W-:Y:S01]  /*8500*/  ISETP.NE.AND.EX P1, PT, RZ, c[0x0][0x354], PT, P1 ;  /* 0x0000d500ff007a0c */ /* 0x000fe20003f25310 */
[----:B------:R-:W-:Y:S01]  /*8510*/  IMAD.IADD R12, R13, 0x1, -R12 ;  /* 0x000000010d0c7824 */ /* 0x000fe200078e0a0c */
[----:B------:R-:W-:Y:S01]  /*8520*/  LEA.HI R5, R59, R224, RZ, 0x6 ;  /* 0x000000e03b057211 */ /* 0x000fe200078f30ff */
[----:B------:R-:W-:Y:S01]  /*8530*/  IMAD R21, R21, c[0x0][0x1a8], RZ ;  /* 0x00006a0015157a24 */ /* 0x000fe200078e02ff */
[----:B------:R-:W-:Y:S01]  /*8540*/  SEL R13, R22, RZ, !P1 ;  /* 0x000000ff160d7207 */ /* 0x000fe20004800000 */
[----:B------:R-:W-:Y:S01]  /*8550*/  IMAD.MOV.U32 R8, RZ, RZ, R20 ;  /* 0x000000ffff087224 */ /* 0x000fe200078e0014 */
[----:B------:R-:W-:Y:S01]  /*8560*/  SEL R4, R23, RZ, !P1 ;  /* 0x000000ff17047207 */ /* 0x000fe20004800000 */
[----:B------:R-:W-:-:S02]  /*8570*/  IMAD R21, R14, c[0x0][0x1ac], R21 ;  /* 0x00006b000e157a24 */ /* 0x000fc400078e0215 */
[----:B------:R-:W-:-:S04]  /*8580*/  IMAD.WIDE.U32 R14, R14, c[0x0][0x1a8], R8 ;  /* 0x00006a000e0e7a25 */ /* 0x000fc800078e0008 */
[----:B------:R-:W-:Y:S02]  /*8590*/  IMAD.SHL.U32 R5, R5, 0x8, RZ ;  /* 0x0000000805057824 */ /* 0x000fe400078e00ff */
[----:B------:R-:W-:-:S04]  /*85a0*/  IMAD.WIDE.U32 R18, R13, c[0x0][0x1f0], R18 ;  /* 0x00007c000d127a25 */ /* 0x000fc800078e0012 */
[----:B------:R-:W-:Y:S01]  /*85b0*/  IMAD R8, R4, c[0x0][0x1f0], RZ ;  /* 0x00007c0004087a24 */ /* 0x000fe200078e02ff */
[----:B------:R-:W-:Y:S01]  /*85c0*/  LEA R2, P0, R14, c[0x0][0x160], 0x1 ;  /* 0x000058000e027a11 */ /* 0x000fe200078008ff */
[----:B------:R-:W-:Y:S01]  /*85d0*/  IMAD.IADD R15, R15, 0x1, R21 ;  /* 0x000000010f0f7824 */ /* 0x000fe200078e0215 */
[----:B------:R-:W-:Y:S01]  /*85e0*/  SHF.R.S32.HI R9, RZ, 0x1f, R228 ;  /* 0x0000001fff097819 */ /* 0x000fe200000114e4 */
[----:B------:R-:W-:Y:S01]  /*85f0*/  IMAD R8, R13, c[0x0][0x1f4], R8 ;  /* 0x00007d000d087a24 */ /* 0x000fe200078e0208 */
[----:B------:R-:W-:Y:S02]  /*8600*/  IADD3 R234, P1, R228, R18, RZ ;  /* 0x00000012e4ea7210 */ /* 0x000fe40007f3e0ff */
[----:B------:R-:W-:Y:S01]  /*8610*/  LOP3.LUT R6, R6, 0xfffffe00, R5, 0xf8, !PT ;  /* 0xfffffe0006067812 */ /* 0x000fe200078ef805 */
[----:B------:R-:W-:Y:S01]  /*8620*/  IMAD.SHL.U32 R5, R12, 0x40, RZ ;  /* 0x000000400c057824 */ /* 0x000fe200078e00ff */
[----:B------:R-:W-:Y:S01]  /*8630*/  LEA.HI.X R15, R14, c[0x0][0x164], R15, 0x1, P0 ;  /* 0x000059000e0f7a11 */ /* 0x000fe200000f0c0f */
[----:B------:R-:W-:Y:S01]  /*8640*/  IMAD R4, R4, c[0x0][0x218], RZ ;  /* 0x0000860004047a24 */ /* 0x000fe200078e02ff */
[----:B------:R-:W-:Y:S01]  /*8650*/  IADD3.X R235, R9, R19, R8, P1, !PT ;  /* 0x0000001309eb7210 */ /* 0x000fe20000ffe408 */
[----:B------:R-:W-:Y:S01]  /*8660*/  IMAD.WIDE.U32 R10, R13, c[0x0][0x218], R10 ;  /* 0x000086000d0a7a25 */ /* 0x000fe200078e000a */
[----:B----4-:R-:W-:-:S02]  /*8670*/  SHF.R.S32.HI R237, RZ, 0x1f, R17 ;  /* 0x0000001fffed7819 */ /* 0x010fc40000011411 */
[----:B------:R-:W-:Y:S01]  /*8680*/  IADD3 R232, P0, R248, R17, RZ ;  /* 0x00000011f8e87210 */ /* 0x000fe20007f1e0ff */
[----:B------:R-:W-:Y:S01]  /*8690*/  IMAD.SHL.U32 R8, R58, 0x8, RZ ;  /* 0x000000083a087824 */ /* 0x000fe200078e00ff */
[----:B------:R-:W-:Y:S01]  /*86a0*/  LOP3.LUT R5, R5, 0x1c0, RZ, 0xc0, !PT ;  /* 0x000001c005057812 */ /* 0x000fe200078ec0ff */
[----:B------:R-:W-:Y:S01]  /*86b0*/  IMAD R4, R13, c[0x0][0x21c], R4 ;  /* 0x000087000d047a24 */ /* 0x000fe200078e0204 */
[----:B------:R-:W-:Y:S02]  /*86c0*/  LEA.HI.X.SX32 R237, R248, R237, 0x1, P0 ;  /* 0x000000edf8ed7211 */ /* 0x000fe400000f0eff */
[----:B------:R-:W-:Y:S02]  /*86d0*/  IADD3 R10, P0, R228, R10, RZ ;  /* 0x0000000ae40a7210 */ /* 0x000fe40007f1e0ff */
[----:B------:R-:W-:Y:S02]  /*86e0*/  LOP3.LUT R8, R5, 0x8, R8, 0xf8, !PT ;  /* 0x0000000805087812 */ /* 0x000fe400078ef808 */
[----:B------:R-:W-:-:S02]  /*86f0*/  SHF.R.U32.HI R5, RZ, 0x3, R5 ;  /* 0x00000003ff057819 */ /* 0x000fc40000011605 */
[----:B------:R-:W-:Y:S02]  /*8700*/  IADD3.X R11, R9, R11, R4, P0, !PT ;  /* 0x0000000b090b7210 */ /* 0x000fe400007fe404 */
[----:B------:R-:W-:Y:S02]  /*8710*/  ISETP.GE.AND P0, PT, R230, c[0x0][0x1d4], PT ;  /* 0x00007500e6007a0c */ /* 0x000fe40003f06270 */
[----:B------:R-:W-:Y:S01]  /*8720*/  LOP3.LUT R5, R8, R5, RZ, 0x3c, !PT ;  /* 0x0000000508057212 */ /* 0x000fe200078e3cff */
[----:B------:R-:W-:Y:S01]  /*8730*/  IMAD.SHL.U32 R8, R7, 0x40, RZ ;  /* 0x0000004007087824 */ /* 0x000fe200078e00ff */
[----:B------:R-:W-:Y:S01]  /*8740*/  LOP3.LUT R196, R196, 0xffffff7f, RZ, 0xc0, !PT ;  /* 0xffffff7fc4c47812 */ /* 0x000fe200078ec0ff */
[C---:B------:R-:W-:Y:S02]  /*8750*/  IMAD R245, R237.reuse, c[0x0][0x1e0], RZ ;  /* 0x00007800edf57a24 */ /* 0x040fe400078e02ff */
[----:B------:R-:W-:Y:S01]  /*8760*/  IMAD R237, R237, c[0x0][0x208], RZ ;  /* 0x00008200eded7a24 */ /* 0x000fe200078e02ff */
[----:B------:R-:W-:Y:S01]  /*8770*/  @P6 LOP3.LUT R196, R196, 0x80, RZ, 0xfc, !PT ;  /* 0x00000080c4c46812 */ /* 0x000fe200078efcff */
[----:B------:R-:W-:Y:S01]  /*8780*/  IMAD.MOV.U32 R7, RZ, RZ, 0x10 ;  /* 0x00000010ff077424 */ /* 0x000fe200078e00ff */
[----:B------:R-:W-:Y:S01]  /*8790*/  LOP3.LUT R4, R5, 0xfffffe00, R8, 0xf8, !PT ;  /* 0xfffffe0005047812 */ /* 0x000fe200078ef808 */
[----:B------:R-:W-:Y:S01]  /*87a0*/  IMAD R245, R232, c[0x0][0x1e4], R245 ;  /* 0x00007900e8f57a24 */ /* 0x000fe200078e02f5 */
[----:B------:R-:W-:Y:S01]  /*87b0*/  LOP3.LUT P1, RZ, R12, 0x2, RZ, 0xc0, !PT ;  /* 0x000000020cff7812 */ /* 0x000fe2000782c0ff */
[----:B------:R-:W-:Y:S01]  /*87c0*/  IMAD R237, R232, c[0x0][0x20c], R237 ;  /* 0x00008300e8ed7a24 */ /* 0x000fe200078e02ed */
[----:B------:R-:W-:Y:S01]  /*87d0*/  LOP3.LUT P2, RZ, R12, 0x4, RZ, 0xc0, !PT ;  /* 0x000000040cff7812 */ /* 0x000fe2000784c0ff */
[----:B------:R-:W-:Y:S01]  /*87e0*/  IMAD.WIDE.U32 R234, R232, c[0x0][0x1e0], R234 ;  /* 0x00007800e8ea7a25 */ /* 0x000fe200078e00ea */
[----:B------:R-:W-:-:S03]  /*87f0*/  LOP3.LUT R196, R196, 0xfffffeff, RZ, 0xc0, !PT ;  /* 0xfffffeffc4c47812 */ /* 0x000fc600078ec0ff */
[----:B------:R-:W-:Y:S02]  /*8800*/  IMAD.MOV.U32 R5, RZ, RZ, 0x20 ;  /* 0x00000020ff057424 */ /* 0x000fe400078e00ff */
[----:B------:R-:W-:Y:S01]  /*8810*/  IMAD.WIDE.U32 R232, R232, c[0x0][0x208], R10 ;  /* 0x00008200e8e87a25 */ /* 0x000fe200078e000a */
[----:B------:R-:W-:Y:S02]  /*8820*/  SEL R7, R7, 0xfffffff0, !P1 ;  /* 0xfffffff007077807 */ /* 0x000fe40004800000 */
[----:B------:R-:W-:Y:S01]  /*8830*/  SEL R5, R5, 0xffffffe0, !P2 ;  /* 0xffffffe005057807 */ /* 0x000fe20005000000 */
[----:B------:R-:W-:Y:S01]  /*8840*/  IMAD.IADD R245, R235, 0x1, R245 ;  /* 0x00000001ebf57824 */ /* 0x000fe200078e02f5 */
[----:B------:R-:W-:Y:S01]  /*8850*/  @P0 LOP3.LUT R196, R196, 0x100, RZ, 0xfc, !PT ;  /* 0x00000100c4c40812 */ /* 0x000fe200078efcff */
[----:B------:R-:W-:Y:S01]  /*8860*/  IMAD.IADD R237, R233, 0x1, R237 ;  /* 0x00000001e9ed7824 */ /* 0x000fe200078e02ed */
[----:B------:R-:W-:Y:S01]  /*8870*/  ISETP.GE.AND P1, PT, R230, c[0x0][0x198], PT ;  /* 0x00006600e6007a0c */ /* 0x000fe20003f26270 */
[----:B------:R-:W-:Y:S10]  /*8880*/  BRA.DIV ~URZ, `(.L_x_1072) ;  /* 0x000111627f007947 */ /* 0x000ff4000b800000 */
[----:B--2---:R1:W2:Y:S02]  /*8890*/  SHFL.IDX PT, R17, R15, RZ, 0x181f ;  /* 0x00181fff0f117589 */ /* 0x0042a400000e0000 */
.L_x_1162:
[----:B------:R-:W-:Y:S05]  /*88a0*/  BRA.DIV ~URZ, `(.L_x_1073) ;  /* 0x000111c27f007947 */ /* 0x000fea000b800000 */
[----:B------:R3:W4:Y:S02]  /*88b0*/  SHFL.IDX PT, R16, R2, RZ, 0x181f ;  /* 0x00181fff02107589 */ /* 0x00072400000e0000 */
.L_x_1163:
[----:B------:R-:W-:Y:S01]  /*88c0*/  IMAD R0, R0, c[0x0][0x2c4], RZ ;  /* 0x0000b10000007a24 */ /* 0x000fe200078e02ff */
[----:B------:R-:W-:Y:S01]  /*88d0*/  IADD3 R93, R93, R248, RZ ;  /* 0x000000f85d5d7210 */ /* 0x000fe20007ffe0ff */
[----:B------:R-:W-:Y:S03]  /*88e0*/  BSSY B0, `(.L_x_1074) ;  /* 0x000001d000007945 */ /* 0x000fe60003800000 */
[----:B------:R-:W-:-:S13]  /*88f0*/  ISETP.GE.AND P0, PT, R93, R0, PT ;  /* 0x000000005d00720c */ /* 0x000fda0003f06270 */
[----:B------:R-:W-:Y:S05]  /*8900*/  @P0 BRA `(.L_x_1075) ;  /* 0x000001a000000947 */ /* 0x000fea0003800000 */
[C---:B------:R-:W-:Y:S01]  /*8910*/  IADD3 R10, R228.reuse, 0x80, RZ ;  /* 0x00000080e40a7810 */ /* 0x040fe20007ffe0ff */
[----:B----4-:R-:W-:Y:S01]  /*8920*/  IMAD.MOV.U32 R18, RZ, RZ, R16 ;  /* 0x000000ffff127224 */ /* 0x010fe200078e0010 */
[----:B------:R-:W-:Y:S02]  /*8930*/  IADD3 R8, R228, 0xc0, RZ ;  /* 0x000000c0e4087810 */ /* 0x000fe40007ffe0ff */
[----:B------:R-:W-:Y:S02]  /*8940*/  SHF.R.S32.HI R19, RZ, 0x1f, R230 ;  /* 0x0000001fff137819 */ /* 0x000fe400000114e6 */
[----:B------:R-:W-:Y:S02]  /*8950*/  SHF.R.S32.HI R13, RZ, 0x1f, R10 ;  /* 0x0000001fff0d7819 */ /* 0x000fe4000001140a */
[----:B------:R-:W-:Y:S02]  /*8960*/  SHF.R.S32.HI R11, RZ, 0x1f, R8 ;  /* 0x0000001fff0b7819 */ /* 0x000fe40000011408 */
[----:B------:R-:W-:Y:S01]  /*8970*/  LEA.HI R12, R19, R230, RZ, 0x3 ;  /* 0x000000e6130c7211 */ /* 0x000fe200078f18ff */
[----:B--2---:R-:W-:Y:S01]  /*8980*/  IMAD.MOV.U32 R19, RZ, RZ, R17 ;  /* 0x000000ffff137224 */ /* 0x004fe200078e0011 */
[----:B------:R-:W-:-:S02]  /*8990*/  LEA.HI R13, R13, R10, RZ, 0x3 ;  /* 0x0000000a0d0d7211 */ /* 0x000fc400078f18ff */
[----:B------:R-:W-:Y:S02]  /*89a0*/  LEA.HI R11, R11, R8, RZ, 0x3 ;  /* 0x000000080b0b7211 */ /* 0x000fe400078f18ff */
[----:B------:R-:W-:Y:S02]  /*89b0*/  LEA R20, P0, R228, R16, 0x1 ;  /* 0x00000010e4147211 */ /* 0x000fe400078008ff */
[----:B------:R-:W-:Y:S02]  /*89c0*/  LOP3.LUT R12, R12, 0xfffffff8, RZ, 0xc0, !PT ;  /* 0xfffffff80c0c7812 */ /* 0x000fe400078ec0ff */
[----:B------:R-:W-:Y:S02]  /*89d0*/  LOP3.LUT R13, R13, 0xfffffff8, RZ, 0xc0, !PT ;  /* 0xfffffff80d0d7812 */ /* 0x000fe400078ec0ff */
[----:B------:R-:W-:Y:S01]  /*89e0*/  LOP3.LUT R11, R11, 0xfffffff8, RZ, 0xc0, !PT ;  /* 0xfffffff80b0b7812 */ /* 0x000fe200078ec0ff */
[----:B------:R-:W-:Y:S01]  /*89f0*/  IMAD.WIDE R22, R12, 0x2, R18 ;  /* 0x000000020c167825 */ /* 0x000fe200078e0212 */
[----:B------:R-:W-:-:S03]  /*8a00*/  LEA.HI.X R21, R228, R17, R9, 0x1, P0 ;  /* 0x00000011e4157211 */ /* 0x000fc600000f0c09 */
[----:B------:R-:W-:Y:S02]  /*8a10*/  IMAD.SHL.U32 R17, R6, 0x2, RZ ;  /* 0x0000000206117824 */ /* 0x000fe400078e00ff */
[----:B------:R-:W-:-:S03]  /*8a20*/  IMAD.WIDE R12, R13, 0x2, R18 ;  /* 0x000000020d0c7825 */ /* 0x000fc600078e0212 */
[----:B------:R-:W-:Y:S01]  /*8a30*/  @!PT LDS RZ, [RZ] ;  /* 0x00000000fffff984 */ /* 0x000fe20000000800 */
[----:B------:R-:W-:Y:S01]  /*8a40*/  @!PT LDS RZ, [RZ] ;  /* 0x00000000fffff984 */ /* 0x000fe20000000800 */
[----:B------:R-:W-:Y:S01]  /*8a50*/  @!PT LDS RZ, [RZ] ;  /* 0x00000000fffff984 */ /* 0x000fe20000000800 */
[----:B------:R2:W-:Y:S01]  /*8a60*/  LDGSTS.E.BYPASS.LTC128B.128 [R17+0x10080], [R20.64], !P3 ;  /* 0x1008000014117fae */ /* 0x0005e2000d901d52 */
[----:B------:R-:W-:-:S03]  /*8a70*/  IMAD.WIDE R18, R11, 0x2, R18 ;  /* 0x000000020b127825 */ /* 0x000fc600078e0212 */
[----:B------:R2:W-:Y:S04]  /*8a80*/  LDGSTS.E.BYPASS.LTC128B.128 [R17+0x14080], [R22.64], !P1 ;  /* 0x1408000016117fae */ /* 0x0005e8000c901d52 */
[----:B------:R2:W-:Y:S04]  /*8a90*/  LDGSTS.E.BYPASS.LTC128B.128 [R17+0x18080], [R12.64], !P5 ;  /* 0x180800000c117fae */ /* 0x0005e8000e901d52 */
[----:B------:R2:W-:Y:S02]  /*8aa0*/  LDGSTS.E.BYPASS.LTC128B.128 [R17+0x1c080], [R18.64], !P4 ;  /* 0x1c08000012117fae */ /* 0x0005e4000e101d52 */
.L_x_1075:
[----:B------:R-:W-:Y:S05]  /*8ab0*/  BSYNC B0 ;  /* 0x0000000000007941 */ /* 0x000fea0003800000 */
.L_x_1074:
[----:B------:R-:W-:Y:S05]  /*8ac0*/  BRA.DIV ~URZ, `(.L_x_1076) ;  /* 0x000110127f007947 */ /* 0x000fea000b800000 */
[----:B--2---:R2:W1:Y:S04]  /*8ad0*/  SHFL.IDX PT, R17, R15, 0x1, 0x181f ;  /* 0x00381f000f117f89 */ /* 0x00446800000e0000 */
[----:B----4-:R2:W4:Y:S02]  /*8ae0*/  SHFL.IDX PT, R16, R2, 0x1, 0x181f ;  /* 0x00381f0002107f89 */ /* 0x01052400000e0000 */
.L_x_1164:
[----:B------:R-:W-:Y:S01]  /*8af0*/  IADD3 R11, R93, 0x20, RZ ;  /* 0x000000205d0b7810 */ /* 0x000fe20007ffe0ff */
[----:B------:R-:W-:Y:S03]  /*8b00*/  BSSY B0, `(.L_x_1077) ;  /* 0x000001b000007945 */ /* 0x000fe60003800000 */
[----:B------:R-:W-:-:S13]  /*8b10*/  ISETP.GE.AND P0, PT, R11, R0, PT ;  /* 0x000000000b00720c */ /* 0x000fda0003f06270 */
[----:B------:R-:W-:Y:S05]  /*8b20*/  @P0 BRA `(.L_x_1078) ;  /* 0x0000018000000947 */ /* 0x000fea0003800000 */
[C---:B------:R-:W-:Y:S02]  /*8b30*/  IADD3 R13, R228.reuse, 0x80, RZ ;  /* 0x00000080e40d7810 */ /* 0x040fe40007ffe0ff */
[----:B------:R-:W-:Y:S02]  /*8b40*/  IADD3 R11, R228, 0xc0, RZ ;  /* 0x000000c0e40b7810 */ /* 0x000fe40007ffe0ff */
[----:B------:R-:W-:Y:S02]  /*8b50*/  SHF.R.S32.HI R19, RZ, 0x1f, R230 ;  /* 0x0000001fff137819 */ /* 0x000fe400000114e6 */
[----:B------:R-:W-:Y:S02]  /*8b60*/  SHF.R.S32.HI R10, RZ, 0x1f, R13 ;  /* 0x0000001fff0a7819 */ /* 0x000fe4000001140d */
[----:B------:R-:W-:Y:S02]  /*8b70*/  SHF.R.S32.HI R8, RZ, 0x1f, R11 ;  /* 0x0000001fff087819 */ /* 0x000fe4000001140b */
[----:B------:R-:W-:-:S02]  /*8b80*/  LEA.HI R12, R19, R230, RZ, 0x3 ;  /* 0x000000e6130c7211 */ /* 0x000fc400078f18ff */
[----:B------:R-:W-:Y:S02]  /*8b90*/  LEA.HI R10, R10, R13, RZ, 0x3 ;  /* 0x0000000d0a0a7211 */ /* 0x000fe400078f18ff */
[----:B------:R-:W-:Y:S01]  /*8ba0*/  LEA.HI R8, R8, R11, RZ, 0x3 ;  /* 0x0000000b08087211 */ /* 0x000fe200078f18ff */
[----:B------:R-:W-:Y:S01]  /*8bb0*/  IMAD.SHL.U32 R11, R6, 0x2, RZ ;  /* 0x00000002060b7824 */ /* 0x000fe200078e00ff */
[----:B----4-:R-:W-:Y:S02]  /*8bc0*/  LEA R20, P0, R228, R16, 0x1 ;  /* 0x00000010e4147211 */ /* 0x010fe400078008ff */
[----:B------:R-:W-:Y:S02]  /*8bd0*/  LOP3.LUT R12, R12, 0xfffffff8, RZ, 0xc0, !PT ;  /* 0xfffffff80c0c7812 */ /* 0x000fe400078ec0ff */
[----:B------:R-:W-:Y:S02]  /*8be0*/  LOP3.LUT R10, R10, 0xfffffff8, RZ, 0xc0, !PT ;  /* 0xfffffff80a0a7812 */ /* 0x000fe400078ec0ff */
[----:B------:R-:W-:Y:S01]  /*8bf0*/  LOP3.LUT R8, R8, 0xfffffff8, RZ, 0xc0, !PT ;  /* 0xfffffff808087812 */ /* 0x000fe200078ec0ff */
[----:B-1----:R-:W-:Y:S01]  /*8c00*/  IMAD.WIDE R12, R12, 0x2, R16 ;  /* 0x000000020c0c7825 */ /* 0x002fe200078e0210 */
[----:B------:R-:W-:-:S03]  /*8c10*/  LEA.HI.X R21, R228, R17, R9, 0x1, P0 ;  /* 0x00000011e4157211 */ /* 0x000fc600000f0c09 */
[--C-:B------:R-:W-:Y:S02]  /*8c20*/  IMAD.WIDE R18, R10, 0x2, R16.reuse ;  /* 0x000000020a127825 */ /* 0x100fe400078e0210 */
[----:B------:R-:W-:Y:S01]  /*8c30*/  @!PT LDS RZ, [RZ] ;  /* 0x00000000fffff984 */ /* 0x000fe20000000800 */
[----:B------:R-:W-:Y:S01]  /*8c40*/  @!PT LDS RZ, [RZ] ;  /* 0x00000000fffff984 */ /* 0x000fe20000000800 */
[----:B------:R-:W-:Y:S01]  /*8c50*/  @!PT LDS RZ, [RZ] ;  /* 0x00000000fffff984 */ /* 0x000fe20000000800 */
[----:B------:R1:W-:Y:S02]  /*8c60*/  LDGSTS.E.BYPASS.LTC128B.128 [R11+0x11080], [R20.64], !P3 ;  /* 0x11080000140b7fae */ /* 0x0003e4000d901d52 */
[----:B------:R-:W-:Y:S02]  /*8c70*/  IMAD.WIDE R16, R8, 0x2, R16 ;  /* 0x0000000208107825 */ /* 0x000fe400078e0210 */
[----:B------:R1:W-:Y:S04]  /*8c80*/  LDGSTS.E.BYPASS.LTC128B.128 [R11+0x15080], [R12.64], !P1 ;  /* 0x150800000c0b7fae */ /* 0x0003e8000c901d52 */
[----:B------:R1:W-:Y:S04]  /*8c90*/  LDGSTS.E.BYPASS.LTC128B.128 [R11+0x19080], [R18.64], !P5 ;  /* 0x19080000120b7fae */ /* 0x0003e8000e901d52 */
[----:B------:R1:W-:Y:S02]  /*8ca0*/  LDGSTS.E.BYPASS.LTC128B.128 [R11+0x1d080], [R16.64], !P4 ;  /* 0x1d080000100b7fae */ /* 0x0003e4000e101d52 */
.L_x_1078:
[----:B------:R-:W-:Y:S05]  /*8cb0*/  BSYNC B0 ;  /* 0x0000000000007941 */ /* 0x000fea0003800000 */
.L_x_1077:
[----:B------:R-:W-:Y:S05]  /*8cc0*/  BRA.DIV ~URZ, `(.L_x_1079) ;  /* 0x00010ef27f007947 */ /* 0x000fea000b800000 */
[----:B-1----:R1:W2:Y:S02]  /*8cd0*/  SHFL.IDX PT, R17, R15, 0x2, 0x181f ;  /* 0x00581f000f117f89 */ /* 0x0022a400000e0000 */
.L_x_1165:
[----:B------:R-:W-:Y:S05]  /*8ce0*/  BRA.DIV ~URZ, `(.L_x_1080) ;  /* 0x00010f527f007947 */ /* 0x000fea000b800000 */
[----:B----4-:R4:W1:Y:S02]  /*8cf0*/  SHFL.IDX PT, R16, R2, 0x2, 0x181f ;  /* 0x00581f0002107f89 */ /* 0x01086400000e0000 */
.L_x_1166:
        /* <DEDUP_REMOVED lines=13> */
[----:B-1----:R-:W-:Y:S02]  /*8dd0*/  LEA R20, P0, R228, R16, 0x1 ;  /* 0x00000010e4147211 */ /* 0x002fe400078008ff */
[----:B------:R-:W-:Y:S02]  /*8de0*/  LOP3.LUT R12, R12, 0xfffffff8, RZ, 0xc0, !PT ;  /* 0xfffffff80c0c7812 */ /* 0x000fe400078ec0ff */
[----:B------:R-:W-:Y:S02]  /*8df0*/  LOP3.LUT R10, R10, 0xfffffff8, RZ, 0xc0, !PT ;  /* 0xfffffff80a0a7812 */ /* 0x000fe400078ec0ff */
[----:B------:R-:W-:Y:S01]  /*8e00*/  LOP3.LUT R8, R8, 0xfffffff8, RZ, 0xc0, !PT ;  /* 0xfffffff808087812 */ /* 0x000fe200078ec0ff */
[----:B--2---:R-:W-:Y:S01]  /*8e10*/  IMAD.WIDE R12, R12, 0x2, R16 ;  /* 0x000000020c0c7825 */ /* 0x004fe200078e0210 */
        /* <DEDUP_REMOVED lines=10> */
.L_x_1082:
[----:B------:R-:W-:Y:S05]  /*8ec0*/  BSYNC B0 ;  /* 0x0000000000007941 */ /* 0x000fea0003800000 */
.L_x_1081:
[----:B------:R-:W-:Y:S05]  /*8ed0*/  BRA.DIV ~URZ, `(.L_x_1083) ;  /* 0x00010dd27f007947 */ /* 0x000fea000b800000 */
[----:B-12---:R-:W1:Y:S04]  /*8ee0*/  SHFL.IDX PT, R15, R15, 0x3, 0x181f ;  /* 0x00781f000f0f7f89 */ /* 0x006e6800000e0000 */
[----:B------:R2:W3:Y:S02]  /*8ef0*/  SHFL.IDX PT, R16, R2, 0x3, 0x181f ;  /* 0x00781f0002107f89 */ /* 0x0004e400000e0000 */
.L_x_1167:
[----:B------:R-:W-:Y:S01]  /*8f00*/  IADD3 R18, P0, R1, c[0x0][0x20], RZ ;  /* 0x0000080001127a10 */ /* 0x000fe20007f1e0ff */
[----:B------:R-:W-:Y:S01]  /*8f10*/  IMAD.MOV.U32 R77, RZ, RZ, 0x30 ;  /* 0x00000030ff4d7424 */ /* 0x000fe200078e00ff */
[----:B------:R-:W-:Y:S01]  /*8f20*/  IADD3 R93, R93, 0x60, RZ ;  /* 0x000000605d5d7810 */ /* 0x000fe20007ffe0ff */
[----:B------:R-:W-:Y:S02]  /*8f30*/  BSSY B0, `(.L_x_1084) ;  /* 0x0000028000007945 */ /* 0x000fe40003800000 */
[----:B------:R-:W-:Y:S01]  /*8f40*/  IMAD.X R19, RZ, RZ, c[0x0][0x24], P0 ;  /* 0x00000900ff137624 */ /* 0x000fe200000e06ff */
[----:B------:R-:W-:Y:S01]  /*8f50*/  IADD3 R22, P0, R18, 0x4, RZ ;  /* 0x0000000412167810 */ /* 0x000fe20007f1e0ff */
[----:B------:R-:W-:-:S02]  /*8f60*/  IMAD R11, R77, c[0x0][0x1e4], RZ ;  /* 0x000079004d0b7a24 */ /* 0x000fc400078e02ff */
[----:B------:R-:W-:-:S04]  /*8f70*/  IMAD.WIDE.U32 R78, R77, c[0x0][0x1e0], RZ ;  /* 0x000078004d4e7a25 */ /* 0x000fc800078e00ff */
[----:B------:R-:W-:Y:S01]  /*8f80*/  IMAD.X R23, RZ, RZ, R19, P0 ;  /* 0x000000ffff177224 */ /* 0x000fe200000e0613 */
[----:B------:R-:W-:Y:S02]  /*8f90*/  IADD3 R26, P0, R18, 0x10, RZ ;  /* 0x00000010121a7810 */ /* 0x000fe40007f1e0ff */
[----:B--234-:R-:W-:-:S03]  /*8fa0*/  IADD3 R2, R79, R11, RZ ;  /* 0x0000000b4f027210 */ /* 0x01cfc60007ffe0ff */
[----:B------:R-:W-:Y:S01]  /*8fb0*/  IMAD.X R27, RZ, RZ, R19, P0 ;  /* 0x000000ffff1b7224 */ /* 0x000fe200000e0613 */
[----:B------:R-:W-:-:S04]  /*8fc0*/  IADD3 R24, P0, R18, 0x48, RZ ;  /* 0x0000004812187810 */ /* 0x000fc80007f1e0ff */
[----:B------:R-:W-:Y:S02]  /*8fd0*/  IADD3.X R25, RZ, R19, RZ, P0, !PT ;  /* 0x00000013ff197210 */ /* 0x000fe400007fe4ff */
[----:B------:R-:W-:-:S05]  /*8fe0*/  IADD3 R20, P0, R18, 0x8, RZ ;  /* 0x0000000812147810 */ /* 0x000fca0007f1e0ff */
[----:B------:R-:W-:Y:S01]  /*8ff0*/  IMAD.X R21, RZ, RZ, R19, P0 ;  /* 0x000000ffff157224 */ /* 0x000fe200000e0613 */
[----:B------:R-:W-:-:S13]  /*9000*/  ISETP.GE.AND P0, PT, R93, R0, PT ;  /* 0x000000005d00720c */ /* 0x000fda0003f06270 */
[----:B------:R-:W-:Y:S05]  /*9010*/  @P0 BRA `(.L_x_1085) ;  /* 0x0000019000000947 */ /* 0x000fea0003800000 */
[C---:B------:R-:W-:Y:S01]  /*9020*/  LEA R28, P0, R228.reuse, R16, 0x1 ;  /* 0x00000010e41c7211 */ /* 0x040fe200078008ff */
[----:B-1----:R-:W-:Y:S01]  /*9030*/  IMAD.MOV.U32 R17, RZ, RZ, R15 ;  /* 0x000000ffff117224 */ /* 0x002fe200078e000f */
[----:B------:R-:W-:Y:S01]  /*9040*/  IADD3 R11, R228, 0x80, RZ ;  /* 0x00000080e40b7810 */ /* 0x000fe20007ffe0ff */
[----:B------:R-:W-:Y:S01]  /*9050*/  IMAD.SHL.U32 R12, R6, 0x2, RZ ;  /* 0x00000002060c7824 */ /* 0x000fe200078e00ff */
[C---:B------:R-:W-:Y:S02]  /*9060*/  LEA.HI.X R29, R228.reuse, R15, R9, 0x1, P0 ;  /* 0x0000000fe41d7211 */ /* 0x040fe400000f0c09 */
[----:B------:R-:W-:Y:S02]  /*9070*/  IADD3 R9, R228, 0xc0, RZ ;  /* 0x000000c0e4097810 */ /* 0x000fe40007ffe0ff */
[----:B------:R-:W-:Y:S01]  /*9080*/  SHF.R.S32.HI R13, RZ, 0x1f, R230 ;  /* 0x0000001fff0d7819 */ /* 0x000fe200000114e6 */
[----:B------:R-:W-:Y:S01]  /*9090*/  @!PT LDS RZ, [RZ] ;  /* 0x00000000fffff984 */ /* 0x000fe20000000800 */
[----:B------:R-:W-:Y:S01]  /*90a0*/  @!PT LDS RZ, [RZ] ;  /* 0x00000000fffff984 */ /* 0x000fe20000000800 */
[----:B------:R-:W-:Y:S01]  /*90b0*/  @!PT LDS RZ, [RZ] ;  /* 0x00000000fffff984 */ /* 0x000fe20000000800 */
[----:B------:R1:W-:Y:S01]  /*90c0*/  LDGSTS.E.BYPASS.LTC128B.128 [R12+0x13080], [R28.64], !P3 ;  /* 0x130800001c0c7fae */ /* 0x0003e2000d901d52 */
[----:B------:R-:W-:-:S02]  /*90d0*/  SHF.R.S32.HI R8, RZ, 0x1f, R11 ;  /* 0x0000001fff087819 */ /* 0x000fc4000001140b */
[----:B------:R-:W-:Y:S02]  /*90e0*/  SHF.R.S32.HI R0, RZ, 0x1f, R9 ;  /* 0x0000001fff007819 */ /* 0x000fe40000011409 */
[----:B------:R-:W-:Y:S02]  /*90f0*/  LEA.HI R10, R13, R230, RZ, 0x3 ;  /* 0x000000e60d0a7211 */ /* 0x000fe400078f18ff */
[----:B------:R-:W-:Y:S02]  /*9100*/  LEA.HI R8, R8, R11, RZ, 0x3 ;  /* 0x0000000b08087211 */ /* 0x000fe400078f18ff */
[----:B------:R-:W-:Y:S02]  /*9110*/  LEA.HI R0, R0, R9, RZ, 0x3 ;  /* 0x0000000900007211 */ /* 0x000fe400078f18ff */
[----:B------:R-:W-:Y:S02]  /*9120*/  LOP3.LUT R10, R10, 0xfffffff8, RZ, 0xc0, !PT ;  /* 0xfffffff80a0a7812 */ /* 0x000fe400078ec0ff */
[----:B------:R-:W-:-:S02]  /*9130*/  LOP3.LUT R8, R8, 0xfffffff8, RZ, 0xc0, !PT ;  /* 0xfffffff808087812 */ /* 0x000fc400078ec0ff */
[----:B------:R-:W-:Y:S01]  /*9140*/  LOP3.LUT R0, R0, 0xfffffff8, RZ, 0xc0, !PT ;  /* 0xfffffff800007812 */ /* 0x000fe200078ec0ff */
[----:B------:R-:W-:-:S04]  /*9150*/  IMAD.WIDE R10, R10, 0x2, R16 ;  /* 0x000000020a0a7825 */ /* 0x000fc800078e0210 */
[--C-:B------:R-:W-:Y:S01]  /*9160*/  IMAD.WIDE R8, R8, 0x2, R16.reuse ;  /* 0x0000000208087825 */ /* 0x100fe200078e0210 */
[----:B------:R1:W-:Y:S03]  /*9170*/  LDGSTS.E.BYPASS.LTC128B.128 [R12+0x17080], [R10.64], !P1 ;  /* 0x170800000a0c7fae */ /* 0x0003e6000c901d52 */
[----:B------:R-:W-:Y:S01]  /*9180*/  IMAD.WIDE R16, R0, 0x2, R16 ;  /* 0x0000000200107825 */ /* 0x000fe200078e0210 */
[----:B------:R1:W-:Y:S04]  /*9190*/  LDGSTS.E.BYPASS.LTC128B.128 [R12+0x1b080], [R8.64], !P5 ;  /* 0x1b080000080c7fae */ /* 0x0003e8000e901d52 */
[----:B------:R1:W-:Y:S02]  /*91a0*/  LDGSTS.E.BYPASS.LTC128B.128 [R12+0x1f080], [R16.64], !P4 ;  /* 0x1f080000100c7fae */ /* 0x0003e4000e101d52 */
.L_x_1085:
[----:B------:R-:W-:Y:S05]  /*91b0*/  BSYNC B0 ;  /* 0x0000000000007941 */ /* 0x000fea0003800000 */
.L_x_1084:
[----:B------:R-:W-:Y:S01]  /*91c0*/  ULDC.64 UR4, c[0x0][0x40] ;  /* 0x0000100000047ab9 */ /* 0x000fe20000000a00 */
[----:B------:R2:W-:Y:S01]  /*91d0*/  STL.64 [R1+0x20], R18 ;  /* 0x0000201201007387 */ /* 0x0005e20000100a00 */
[----:B------:R-:W-:-:S03]  /*91e0*/  UIADD3 UR4, UP0, UR4, 0x160, URZ ;  /* 0x0000016004047890 */ /* 0x000fc6000ff1e03f */
[----:B------:R2:W-:Y:S01]  /*91f0*/  STL.64 [R1+0x28], R26 ;  /* 0x0000281a01007387 */ /* 0x0005e20000100a00 */
[----:B------:R-:W-:Y:S02]  /*9200*/  UIADD3.X UR5, URZ, UR5, URZ, UP0, !UPT ;  /* 0x000000053f057290 */ /* 0x000fe400087fe43f */
[----:B-1----:R-:W-:Y:S01]  /*9210*/  MOV R8, UR4 ;  /* 0x0000000400087c02 */ /* 0x002fe20008000f00 */
[----:B------:R2:W-:Y:S03]  /*9220*/  STL.64 [R1+0x30], R24 ;  /* 0x0000301801007387 */ /* 0x0005e60000100a00 */
[----:B------:R-:W-:Y:S01]  /*9230*/  MOV R9, UR5 ;  /* 0x0000000500097c02 */ /* 0x000fe20008000f00 */
[----:B------:R2:W-:Y:S04]  /*9240*/  STL.64 [R1+0x38], R22 ;  /* 0x0000381601007387 */ /* 0x0005e80000100a00 */
[----:B------:R2:W-:Y:S04]  /*9250*/  STL.64 [R1+0x40], R20 ;  /* 0x0000401401007387 */ /* 0x0005e80000100a00 */
[----:B------:R2:W-:Y:S04]  /*9260*/  STL.64 [R1+0x18], R8 ;  /* 0x0000180801007387 */ /* 0x0005e80000100a00 */
[----:B------:R-:W0:Y:S01]  /*9270*/  LDGDEPBAR ;  /* 0x00000000000079af */ /* 0x000e220000000000 */
[----:B------:R-:W-:Y:S02]  /*9280*/  WARPSYNC 0xffffffff ;  /* 0xffffffff00007948 */ /* 0x000fe40003800000 */
[----:B------:R-:W3:Y:S01]  /*9290*/  LDL R0, [R1+0x64] ;  /* 0x0000640001007983 */ /* 0x000ee20000100800 */
[----:B------:R-:W-:Y:S01]  /*92a0*/  IMAD R77, R168, -0x30, R77 ;  /* 0xffffffd0a84d7824 */ /* 0x000fe200078e024d */
[----:B------:R-:W-:Y:S01]  /*92b0*/  SHF.R.S32.HI R65, RZ, 0x1f, R81 ;  /* 0x0000001fff417819 */ /* 0x000fe20000011451 */
[----:B--2---:R-:W-:Y:S01]  /*92c0*/  IMAD R8, R2, R81, RZ ;  /* 0x0000005102087224 */ /* 0x004fe200078e02ff */
[----:B------:R-:W-:Y:S01]  /*92d0*/  ULDC.64 UR4, c[0x0][0x1e0] ;  /* 0x0000780000047ab9 */ /* 0x000fe20000000a00 */
[----:B------:R-:W-:Y:S01]  /*92e0*/  IMAD.MOV.U32 R244, RZ, RZ, R234 ;  /* 0x000000fffff47224 */ /* 0x000fe200078e00ea */
[----:B------:R-:W-:Y:S01]  /*92f0*/  USHF.L.U32 UR6, UR4, 0x5, URZ ;  /* 0x0000000504067899 */ /* 0x000fe2000800063f */
[----:B------:R-:W-:Y:S01]  /*9300*/  ISETP.GE.AND P6, PT, R228, c[0x0][0x1d4], PT ;  /* 0x00007500e4007a0c */ /* 0x000fe20003fc6270 */
[----:B------:R-:W-:Y:S01]  /*9310*/  UMOV UR7, 0x5 ;  /* 0x0000000500077882 */ /* 0x000fe20000000000 */
[----:B------:R-:W-:Y:S01]  /*9320*/  IMAD.WIDE.U32 R10, R81, R78, R244 ;  /* 0x0000004e510a7225 */ /* 0x000fe200078e00f4 */
[----:B------:R-:W-:Y:S01]  /*9330*/  USHF.L.U64.HI UR5, UR4, UR7, UR5 ;  /* 0x0000000704057299 */ /* 0x000fe20008010205 */
[----:B------:R-:W-:Y:S01]  /*9340*/  BAR.SYNC.DEFER_BLOCKING 0x0 ;  /* 0x0000000000007b1d */ /* 0x000fe20000010000 */
[----:B------:R-:W-:Y:S01]  /*9350*/  ISETP.GE.AND P5, PT, R230, c[0x0][0x1d4], PT ;  /* 0x00007500e6007a0c */ /* 0x000fe20003fa6270 */
[----:B------:R-:W-:Y:S01]  /*9360*/  IMAD.SHL.U32 R68, R57, 0x40, RZ ;  /* 0x0000004039447824 */ /* 0x000fe200078e00ff */
[----:B------:R-:W-:-:S02]  /*9370*/  ISETP.GE.AND P3, PT, R227, c[0x0][0x1d4], PT ;  /* 0x00007500e3007a0c */ /* 0x000fc40003f66270 */
[----:B------:R-:W-:Y:S01]  /*9380*/  ISETP.GE.AND P4, PT, R225, c[0x0][0x1d4], PT ;  /* 0x00007500e1007a0c */ /* 0x000fe20003f86270 */
[----:B------:R-:W-:Y:S01]  /*9390*/  BSSY B2, `(.L_x_1086) ;  /* 0x0000023000027945 */ /* 0x000fe20003800000 */
[----:B------:R-:W-:Y:S02]  /*93a0*/  SEL R66, RZ, 0x2, P5 ;  /* 0x00000002ff427807 */ /* 0x000fe40002800000 */
[----:B------:R-:W-:Y:S02]  /*93b0*/  SEL R67, RZ, 0x4, P3 ;  /* 0x00000004ff437807 */ /* 0x000fe40001800000 */
[----:B------:R-:W-:Y:S02]  /*93c0*/  LOP3.LUT R68, R68, 0x1c0, RZ, 0xc0, !PT ;  /* 0x000001c044447812 */ /* 0x000fe400078ec0ff */
[----:B------:R-:W-:Y:S01]  /*93d0*/  MOV R64, 0x95c0 ;  /* 0x000095c000407802 */ /* 0x000fe20000000f00 */
[----:B---3--:R-:W-:-:S05]  /*93e0*/  IMAD.IADD R0, R77, 0x1, R0 ;  /* 0x000000014d007824 */ /* 0x008fca00078e0200 */
[----:B------:R-:W-:-:S05]  /*93f0*/  IMNMX R9, R0, 0x30, PT ;  /* 0x0000003000097817 */ /* 0x000fca0003800200 */
[----:B------:R-:W-:-:S05]  /*9400*/  IMAD.IADD R0, R9, 0x1, -R248 ;  /* 0x0000000109007824 */ /* 0x000fca00078e0af8 */
[C---:B------:R-:W-:Y:S02]  /*9410*/  ISETP.GE.AND P1, PT, R0.reuse, 0x1, PT ;  /* 0x000000010000780c */ /* 0x040fe40003f26270 */
[----:B------:R-:W-:Y:S01]  /*9420*/  ISETP.GE.AND P0, PT, R0, 0x21, PT ;  /* 0x000000210000780c */ /* 0x000fe20003f06270 */
[----:B------:R-:W-:-:S04]  /*9430*/  IMAD R0, R65, R78, R8 ;  /* 0x0000004e41007224 */ /* 0x000fc800078e0208 */
[----:B------:R-:W-:-:S06]  /*9440*/  IMAD.IADD R0, R11, 0x1, R0 ;  /* 0x000000010b007824 */ /* 0x000fcc00078e0200 */
[----:B------:R-:W-:Y:S01]  /*9450*/  @P1 LEA R12, P2, R10, c[0x0][0x1c8], 0x1 ;  /* 0x000072000a0c1a11 */ /* 0x000fe200078408ff */
[----:B------:R-:W-:-:S03]  /*9460*/  @P1 IMAD.SHL.U32 R8, R6, 0x2, RZ ;  /* 0x0000000206081824 */ /* 0x000fc600078e00ff */
[C---:B------:R-:W-:Y:S02]  /*9470*/  @P1 LEA.HI.X R13, R10.reuse, c[0x0][0x1cc], R0, 0x1, P2 ;  /* 0x000073000a0d1a11 */ /* 0x040fe400010f0c00 */
[----:B------:R-:W-:Y:S01]  /*9480*/  @P0 IADD3 R9, P2, R10, UR6, RZ ;  /* 0x000000060a090c10 */ /* 0x000fe2000ff5e0ff */
[----:B------:R-:W-:Y:S02]  /*9490*/  @P0 IMAD.SHL.U32 R10, R6, 0x2, RZ ;  /* 0x00000002060a0824 */ /* 0x000fe400078e00ff */
[----:B------:R-:W-:Y:S01]  /*94a0*/  @!PT LDS RZ, [RZ] ;  /* 0x00000000fffff984 */ /* 0x000fe20000000800 */
[----:B------:R-:W-:Y:S01]  /*94b0*/  @!PT LDS RZ, [RZ] ;  /* 0x00000000fffff984 */ /* 0x000fe20000000800 */
[----:B------:R-:W-:Y:S01]  /*94c0*/  @!PT LDS RZ, [RZ] ;  /* 0x00000000fffff984 */ /* 0x000fe20000000800 */
[----:B------:R1:W-:Y:S01]  /*94d0*/  @P1 LDGSTS.E.BYPASS.LTC128B.128 [R8+0xa080], [R12.64], !P6 ;  /* 0x0a0800000c081fae */ /* 0x0003e2000f101d52 */
[----:B------:R-:W-:Y:S02]  /*94e0*/  @P0 IADD3.X R0, R0, UR5, RZ, P2, !PT ;  /* 0x0000000500000c10 */ /* 0x000fe400097fe4ff */
[C---:B------:R-:W-:Y:S01]  /*94f0*/  @P0 LEA R14, P2, R9.reuse, c[0x0][0x1c8], 0x1 ;  /* 0x00007200090e0a11 */ /* 0x040fe200078408ff */
[----:B------:R1:W-:Y:S03]  /*9500*/  @P1 LDGSTS.E.BYPASS.LTC128B.128 [R8+0xb880], [R12.64+0x80], !P5 ;  /* 0x0b8800800c081fae */ /* 0x0003e6000e901d52 */
[----:B------:R-:W-:Y:S01]  /*9510*/  @P0 LEA.HI.X R15, R9, c[0x0][0x1cc], R0, 0x1, P2 ;  /* 0x00007300090f0a11 */ /* 0x000fe200010f0c00 */
[----:B------:R1:W-:Y:S01]  /*9520*/  @P1 LDGSTS.E.BYPASS.LTC128B.128 [R8+0xd080], [R12.64+0x100], !P3 ;  /* 0x0d0801000c081fae */ /* 0x0003e2000d901d52 */
[----:B------:R-:W-:-:S02]  /*9530*/  IADD3 R9, R18, 0x18, RZ ;  /* 0x0000001812097810 */ /* 0x000fc40007ffe0ff */
[----:B------:R-:W-:Y:S01]  /*9540*/  SEL R0, RZ, 0x8, P4 ;  /* 0x00000008ff007807 */ /* 0x000fe20002000000 */
[----:B------:R1:W-:Y:S04]  /*9550*/  @P1 LDGSTS.E.BYPASS.LTC128B.128 [R8+0xe880], [R12.64+0x180], !P4 ;  /* 0x0e8801800c081fae */ /* 0x0003e8000e101d52 */
[----:B------:R1:W-:Y:S04]  /*9560*/  @P0 LDGSTS.E.BYPASS.LTC128B.128 [R10+0xb080], [R14.64], !P6 ;  /* 0x0b0800000e0a0fae */ /* 0x0003e8000f101d52 */
[----:B------:R1:W-:Y:S04]  /*9570*/  @P0 LDGSTS.E.BYPASS.LTC128B.128 [R10+0xc880], [R14.64+0x80], !P5 ;  /* 0x0c8800800e0a0fae */ /* 0x0003e8000e901d52 */
[----:B------:R1:W-:Y:S04]  /*9580*/  @P0 LDGSTS.E.BYPASS.LTC128B.128 [R10+0xe080], [R14.64+0x100], !P3 ;  /* 0x0e0801000e0a0fae */ /* 0x0003e8000d901d52 */
[----:B------:R1:W-:Y:S04]  /*9590*/  @P0 LDGSTS.E.BYPASS.LTC128B.128 [R10+0xf880], [R14.64+0x180], !P4 ;  /* 0x0f8801800e0a0fae */ /* 0x0003e8000e101d52 */
[----:B------:R-:W0:Y:S02]  /*95a0*/  LDGDEPBAR ;  /* 0x00000000000079af */ /* 0x000e240000000000 */
[----:B-1----:R-:W-:Y:S05]  /*95b0*/  CALL.REL.NOINC `($_ZN7cutlass13device_kernelIN5flash19enable_sm80_to_sm89INS1_16FlashAttnFwdSm80INS1_25CollectiveMainloopFwdSm80ILi8ELi1ELb0EN4cute5tupleIJNS5_1CILi128EEENS7_ILi48EEENS7_ILi256EEEEEELi256ENS_6half_tEfNS_4arch4Sm80ELb0ELb1ELb1ELb1ELb0ELb1ELb1ELb0EEENS1_21CollectiveEpilogueFwdINS6_IJS8_SA_S9_EEENS6_IJNS7_ILi1EEESI_SI_EEESC_SE_Li256ELb1ELb1ELb0ELb0EEENS1_19SingleTileSchedulerILb1ELb0ELb1ELi128EEEEEEEEEvNT_6ParamsE$_ZZN5flash25CollectiveMainloopFwdSm80ILi8ELi1ELb0EN4cute5tupleIJNS1_1CILi128EEENS3_ILi48EEENS3_ILi256EEEEEELi256EN7cutlass6half_tEfNS8_4arch4Sm80ELb0ELb1ELb1ELb1ELb0ELb1ELb1ELb0EE3mmaINS_16FlashAttnFwdSm80ISC_NS_21CollectiveEpilogueFwdINS2_IJS4_S6_S5_EEENS2_IJNS3_ILi1EEESH_SH_EEES9_SB_Li256ELb1ELb1ELb0ELb0EEENS_19SingleTileSchedulerILb1ELb0ELb1ELi128EEEE13SharedStorageENS1_6TensorINS1_11ArrayEngineIfLm128EEENS1_6LayoutINS2_IJNS2_IJNS3_ILi2EEESS_EEESH_NS3_ILi32EEEEEENS2_IJNS2_IJSH_SS_EEENS3_ILi0EEENS3_ILi4EEEEEEEEEENS_7SoftmaxILi2ELi0EEEEEbRKNSC_6ParamsERT0_RT1_iRKNS_16SeqlenInfoQKNewKILb1ELb1EEENS2_IJiiiiEEERT_ENKUlvE_clEv) ;  /* 0x00010cc000007944 */ /* 0x002fea0003c00000 */
[----:B------:R-:W-:Y:S05]  /*95c0*/  BSYNC B2 ;  /* 0x0000000000027941 */ /* 0x000fea0003800000 */
.L_x_1086:
[----:B------:R-:W2:Y:S01]  /*95d0*/  LDL R20, [R1+0x64] ;  /* 0x0000640001147983 */ /* 0x000ea20000100800 */
[----:B-1----:R-:W-:Y:S01]  /*95e0*/  IMAD R8, R65, c[0x0][0x208], RZ ;  /* 0x0000820041087a24 */ /* 0x002fe200078e02ff */
[----:B------:R-:W-:Y:S01]  /*95f0*/  ISETP.GT.AND P5, PT, R224, 0x7f, PT ;  /* 0x0000007fe000780c */ /* 0x000fe20003fa4270 */
[----:B------:R-:W-:Y:S01]  /*9600*/  IMAD.WIDE.U32 R10, R81, c[0x0][0x208], RZ ;  /* 0x00008200510a7a25 */ /* 0x000fe200078e00ff */
[----:B------:R-:W-:Y:S01]  /*9610*/  IADD3 R67, R67, R66, R56 ;  /* 0x0000004243437210 */ /* 0x000fe20007ffe038 */
[----:B------:R-:W-:-:S04]  /*9620*/  DEPBAR.LE SB0, 0x0 ;  /* 0x000080000000791a */ /* 0x000fc80000000000 */
[----:B------:R-:W-:Y:S01]  /*9630*/  IMAD R8, R81, c[0x0][0x20c], R8 ;  /* 0x0000830051087a24 */ /* 0x000fe200078e0208 */
[----:B------:R-:W-:Y:S01]  /*9640*/  WARPSYNC 0xffffffff ;  /* 0xffffffff00007948 */ /* 0x000fe20003800000 */
[----:B------:R-:W-:Y:S01]  /*9650*/  IMAD.MOV.U32 R236, RZ, RZ, R232 ;  /* 0x000000ffffec7224 */ /* 0x000fe200078e00e8 */
[----:B------:R-:W-:Y:S01]  /*9660*/  LOP3.LUT P1, RZ, R57, 0x2, RZ, 0xc0, !PT ;  /* 0x0000000239ff7812 */ /* 0x000fe2000782c0ff */
[----:B------:R-:W-:Y:S01]  /*9670*/  IMAD.IADD R8, R11, 0x1, R8 ;  /* 0x000000010b087824 */ /* 0x000fe200078e0208 */
[----:B------:R1:W5:Y:S01]  /*9680*/  LDL R242, [R1+0x10] ;  /* 0x0000100001f27983 */ /* 0x0003620000100800 */
[----:B------:R-:W-:Y:S01]  /*9690*/  IMAD.WIDE.U32 R10, R10, 0x30, R236 ;  /* 0x000000300a0a7825 */ /* 0x000fe200078e00ec */
[----:B------:R-:W-:-:S03]  /*96a0*/  LOP3.LUT R196, R196, 0xffffffbf, RZ, 0xc0, !PT ;  /* 0xffffffbfc4c47812 */ /* 0x000fc600078ec0ff */
[----:B------:R-:W-:Y:S01]  /*96b0*/  IMAD R8, R8, 0x30, RZ ;  /* 0x0000003008087824 */ /* 0x000fe200078e02ff */
[----:B------:R-:W-:Y:S01]  /*96c0*/  LEA R22, P0, R10, c[0x0][0x1f8], 0x1 ;  /* 0x00007e000a167a11 */ /* 0x000fe200078008ff */
[----:B------:R-:W-:Y:S02]  /*96d0*/  IMAD.SHL.U32 R221, R248, 0x8, RZ ;  /* 0x00000008f8dd7824 */ /* 0x000fe400078e00ff */
[----:B------:R-:W-:Y:S02]  /*96e0*/  @!P5 IMAD.MOV.U32 R9, RZ, RZ, c[0x0][0x208] ;  /* 0x00008200ff09d624 */ /* 0x000fe400078e00ff */
[----:B------:R-:W-:Y:S01]  /*96f0*/  IMAD.IADD R16, R0, 0x1, R67 ;  /* 0x0000000100107824 */ /* 0x000fe200078e0243 */
[----:B------:R-:W-:Y:S01]  /*9700*/  LOP3.LUT R221, R68, 0x8, R221, 0xf8, !PT ;  /* 0x0000000844dd7812 */ /* 0x000fe200078ef8dd */
[----:B------:R-:W-:Y:S01]  /*9710*/  IMAD.IADD R8, R11, 0x1, R8 ;  /* 0x000000010b087824 */ /* 0x000fe200078e0208 */
[----:B------:R-:W-:Y:S01]  /*9720*/  LEA.HI R11, R59, R224, RZ, 0x5 ;  /* 0x000000e03b0b7211 */ /* 0x000fe200078f28ff */
[----:B------:R-:W-:Y:S01]  /*9730*/  IMAD.SHL.U32 R231, R6, 0x2, RZ ;  /* 0x0000000206e77824 */ /* 0x000fe200078e00ff */
[----:B------:R-:W-:-:S02]  /*9740*/  SHF.R.U32.HI R68, RZ, 0x3, R68 ;  /* 0x00000003ff447819 */ /* 0x000fc40000011644 */
[----:B------:R-:W-:Y:S01]  /*9750*/  LEA.HI.X R23, R10, c[0x0][0x1fc], R8, 0x1, P0 ;  /* 0x00007f000a177a11 */ /* 0x000fe200000f0c08 */
[----:B------:R-:W-:Y:S01]  /*9760*/  IMAD.SHL.U32 R11, R11, 0x20, RZ ;  /* 0x000000200b0b7824 */ /* 0x000fe200078e00ff */
[----:B------:R-:W-:Y:S01]  /*9770*/  LOP3.LUT R221, R221, R68, RZ, 0x3c, !PT ;  /* 0x00000044dddd7212 */ /* 0x000fe200078e3cff */
[----:B------:R-:W-:Y:S01]  /*9780*/  @!P5 IMAD.MOV.U32 R8, RZ, RZ, c[0x0][0x20c] ;  /* 0x00008300ff08d624 */ /* 0x000fe200078e00ff */
[----:B------:R-:W-:Y:S01]  /*9790*/  BAR.SYNC.DEFER_BLOCKING 0x0 ;  /* 0x0000000000007b1d */ /* 0x000fe20000010000 */
[----:B------:R-:W-:Y:S02]  /*97a0*/  LOP3.LUT P3, RZ, R16, 0x1, RZ, 0xc0, !PT ;  /* 0x0000000110ff7812 */ /* 0x000fe4000786c0ff */
[----:B------:R-:W-:Y:S01]  /*97b0*/  LOP3.LUT R11, R11, 0x7ffffc00, RZ, 0xc0, !PT ;  /* 0x7ffffc000b0b7812 */ /* 0x000fe200078ec0ff */
[----:B------:R-:W-:Y:S01]  /*97c0*/  IMAD R221, R58, 0x200, R221 ;  /* 0x000002003add7824 */ /* 0x000fe200078e02dd */
[C---:B------:R-:W-:Y:S02]  /*97d0*/  @!P5 LEA R58, P0, R9.reuse, R22, 0x6 ;  /* 0x00000016093ad211 */ /* 0x040fe400078030ff */
[----:B------:R-:W-:Y:S01]  /*97e0*/  LOP3.LUT P2, RZ, R16, 0x2, RZ, 0xc0, !PT ;  /* 0x0000000210ff7812 */ /* 0x000fe2000784c0ff */
[----:B------:R-:W-:Y:S01]  /*97f0*/  IMAD.IADD R0, R4, 0x1, R11 ;  /* 0x0000000104007824 */ /* 0x000fe200078e020b */
[----:B------:R-:W-:Y:S01]  /*9800*/  @!P5 LEA.HI.X R59, R9, R23, R8, 0x6, P0 ;  /* 0x00000017093bd211 */ /* 0x000fe200000f3408 */
[----:B------:R-:W-:Y:S01]  /*9810*/  IMAD.SHL.U32 R221, R221, 0x2, RZ ;  /* 0x00000002dddd7824 */ /* 0x000fe200078e00ff */
[----:B--2---:R-:W-:Y:S01]  /*9820*/  IADD3 R20, R20, R77, -R248 ;  /* 0x0000004d14147210 */ /* 0x004fe20007ffe8f8 */
[C---:B------:R-:W-:Y:S01]  /*9830*/  IMAD.SHL.U32 R24, R0.reuse, 0x2, RZ ;  /* 0x0000000200187824 */ /* 0x040fe200078e00ff */
[----:B------:R-:W-:-:S02]  /*9840*/  LEA R222, R0, 0x10080, 0x1 ;  /* 0x0001008000de7811 */ /* 0x000fc400078e08ff */
[----:B------:R-:W-:Y:S01]  /*9850*/  LDSM.16.M88.4 R44, [R221+0xa080] ;  /* 0x00a08000dd2c783b */ /* 0x000fe20000000200 */
[----:B------:R-:W-:Y:S01]  /*9860*/  ISETP.LT.OR P0, PT, R20, 0x1, !P3 ;  /* 0x000000011400780c */ /* 0x000fe20005f01670 */
[----:B------:R-:W-:Y:S01]  /*9870*/  IMAD.MOV.U32 R0, RZ, RZ, 0x40 ;  /* 0x00000040ff007424 */ /* 0x000fe200078e00ff */
[----:B------:R-:W-:Y:S01]  /*9880*/  IADD3 R10, R221, 0xa080, RZ ;  /* 0x0000a080dd0a7810 */ /* 0x000fe20007ffe0ff */
[--C-:B------:R-:W-:Y:S01]  /*9890*/  IMAD R220, R7, 0x2, R222.reuse ;  /* 0x0000000207dc7824 */ /* 0x100fe200078e02de */
[----:B------:R-:W-:Y:S01]  /*98a0*/  IADD3 R219, R221, 0xa0a0, RZ ;  /* 0x0000a0a0dddb7810 */ /* 0x000fe20007ffe0ff */
[----:B------:R-:W-:Y:S01]  /*98b0*/  LDSM.16.M88.4 R24, [R24+0x10080] ;  /* 0x010080001818783b */ /* 0x000fe20000000200 */
[----:B------:R-:W-:Y:S01]  /*98c0*/  @P1 IADD3 R219, R10, -0x20, RZ ;  /* 0xffffffe00adb1810 */ /* 0x000fe20007ffe0ff */
[C---:B------:R-:W-:Y:S01]  /*98d0*/  IMAD R218, R5.reuse, 0x2, R222 ;  /* 0x0000000205da7824 */ /* 0x040fe200078e02de */
[----:B------:R-:W-:Y:S01]  /*98e0*/  LOP3.LUT P1, RZ, R16, 0x4, RZ, 0xc0, !PT ;  /* 0x0000000410ff7812 */ /* 0x000fe2000782c0ff */
[----:B------:R-:W2:Y:S01]  /*98f0*/  LDSM.16.M88.4 R36, [R221+0xa880] ;  /* 0x00a88000dd24783b */ /* 0x000ea20000000200 */
[----:B------:R-:W-:Y:S01]  /*9900*/  @!P5 ISETP.LT.OR P3, PT, R20, 0x21, !P3 ;  /* 0x000000211400d80c */ /* 0x000fe20005f61670 */
[----:B------:R-:W-:Y:S01]  /*9910*/  IMAD R217, R5, 0x2, R220 ;  /* 0x0000000205d97824 */ /* 0x000fe200078e02dc */
[----:B------:R-:W-:Y:S01]  /*9920*/  BSSY B0, `(.L_x_1087) ;  /* 0x00000f2000007945 */ /* 0x000fe20003800000 */
[----:B------:R-:W3:Y:S01]  /*9930*/  LDSM.16.M88.4 R52, [R221+0xb080] ;  /* 0x00b08000dd34783b */ /* 0x000ee20000000200 */
[----:B------:R-:W-:-:S03]  /*9940*/  @P5 LOP3.LUT R196, R196, 0x40, RZ, 0xfc, !PT ;  /* 0x00000040c4c45812 */ /* 0x000fc600078efcff */
[----:B------:R-:W-:Y:S04]  /*9950*/  LDSM.16.M88.4 R48, [R220] ;  /* 0x00000000dc30783b */ /* 0x000fe80000000200 */
[----:B------:R-:W4:Y:S04]  /*9960*/  LDSM.16.M88.4 R12, [R219] ;  /* 0x00000000db0c783b */ /* 0x000f280000000200 */
[----:B------:R-:W1:Y:S04]  /*9970*/  LDSM.16.M88.4 R8, [R219+0x800] ;  /* 0x00080000db08783b */ /* 0x000e680000000200 */
[----:B------:R-:W1:Y:S04]  /*9980*/  LDSM.16.M88.4 R64, [R219+0x1000] ;  /* 0x00100000db40783b */ /* 0x000e680000000200 */
[----:B------:R-:W-:Y:S01]  /*9990*/  @!PT LDS RZ, [RZ] ;  /* 0x00000000fffff984 */ /* 0x000fe20000000800 */
[----:B------:R-:W-:Y:S01]  /*99a0*/  @!PT LDS RZ, [RZ] ;  /* 0x00000000fffff984 */ /* 0x000fe20000000800 */
[----:B------:R-:W-:Y:S01]  /*99b0*/  @!PT LDS RZ, [RZ] ;  /* 0x00000000fffff984 */ /* 0x000fe20000000800 */
[----:B------:R1:W-:Y:S01]  /*99c0*/  LDGSTS.E.BYPASS.LTC128B.128 [R231+0x4080], [R22.64], !P0 ;  /* 0x0408000016e77fae */ /* 0x0003e2000c101d52 */
[----:B------:R-:W-:-:S04]  /*99d0*/  LOP3.LUT P0, RZ, R57, 0x4, RZ, 0xc0, !PT ;  /* 0x0000000439ff7812 */ /* 0x000fc8000780c0ff */
[----:B------:R-:W-:Y:S02]  /*99e0*/  SEL R0, R0, 0xffffffc0, !P0 ;  /* 0xffffffc000007807 */ /* 0x000fe40004000000 */
[C---:B------:R-:W-:Y:S02]  /*99f0*/  ISETP.LT.OR P0, PT, R20.reuse, 0x1, !P2 ;  /* 0x000000011400780c */ /* 0x040fe40005701670 */
[C---:B------:R-:W-:Y:S01]  /*9a00*/  @!P5 ISETP.LT.OR P2, PT, R20.reuse, 0x21, !P2 ;  /* 0x000000211400d80c */ /* 0x040fe20005741670 */
[--C-:B------:R-:W-:Y:S02]  /*9a10*/  IMAD.IADD R215, R221, 0x1, R0.reuse ;  /* 0x00000001ddd77824 */ /* 0x100fe400078e0200 */
[----:B------:R-:W-:Y:S02]  /*9a20*/  IMAD.IADD R209, R219, 0x1, R0 ;  /* 0x00000001dbd17824 */ /* 0x000fe400078e0200 */
[----:B------:R1:W5:Y:S01]  /*9a30*/  LDL R0, [R1] ;  /* 0x0000000001007983 */ /* 0x0003620000100800 */
[----:B--2---:R-:W-:Y:S05]  /*9a40*/  HMMA.16816.F32 R40, R24, R36, RZ ;  /* 0x000000241828723c */ /* 0x004fea00000018ff */
[----:B------:R1:W-:Y:S01]  /*9a50*/  LDGSTS.E.BYPASS.LTC128B.128 [R231+0x5880], [R22.64+0x80], !P0 ;  /* 0x0588008016e77fae */ /* 0x0003e2000c101d52 */
[----:B------:R-:W-:-:S02]  /*9a60*/  ISETP.LT.OR P0, PT, R20, 0x1, !P1 ;  /* 0x000000011400780c */ /* 0x000fc40004f01670 */
[----:B------:R-:W-:Y:S01]  /*9a70*/  @!P5 ISETP.LT.OR P1, PT, R20, 0x21, !P1 ;  /* 0x000000211400d80c */ /* 0x000fe20004f21670 */
[C---:B------:R-:W-:Y:S08]  /*9a80*/  HMMA.16816.F32 R36, R24.reuse, R38, RZ ;  /* 0x000000261824723c */ /* 0x040ff000000018ff */
[----:B---3--:R-:W-:Y:S02]  /*9a90*/  HMMA.16816.F32 R32, R24, R52, RZ ;  /* 0x000000341820723c */ /* 0x008fe400000018ff */
[----:B------:R1:W-:Y:S01]  /*9aa0*/  LDGSTS.E.BYPASS.LTC128B.128 [R231+0x7080], [R22.64+0x100], !P0 ;  /* 0x0708010016e77fae */ /* 0x0003e2000c101d52 */
[----:B------:R-:W-:-:S04]  /*9ab0*/  LOP3.LUT P0, RZ, R16, 0x8, RZ, 0xc0, !PT ;  /* 0x0000000810ff7812 */ /* 0x000fc8000780c0ff */
[C---:B------:R-:W-:Y:S01]  /*9ac0*/  ISETP.LT.OR P4, PT, R20.reuse, 0x1, !P0 ;  /* 0x000000011400780c */ /* 0x040fe20004781670 */
[----:B------:R-:W-:Y:S01]  /*9ad0*/  HMMA.16816.F32 R16, R24, R44, RZ ;  /* 0x0000002c1810723c */ /* 0x000fe200000018ff */
[----:B------:R-:W-:-:S07]  /*9ae0*/  @!P5 ISETP.LT.OR P0, PT, R20, 0x21, !P0 ;  /* 0x000000211400d80c */ /* 0x000fce0004701670 */
[C---:B------:R-:W-:Y:S04]  /*9af0*/  HMMA.16816.F32 R44, R24.reuse, R46, RZ ;  /* 0x0000002e182c723c */ /* 0x040fe800000018ff */
[----:B------:R1:W-:Y:S04]  /*9b00*/  LDGSTS.E.BYPASS.LTC128B.128 [R231+0x8880], [R22.64+0x180], !P4 ;  /* 0x0888018016e77fae */ /* 0x0003e8000e101d52 */
[----:B------:R2:W-:Y:S01]  /*9b10*/  @!P5 LDGSTS.E.BYPASS.LTC128B.128 [R231+0x5080], [R58.64], !P3 ;  /* 0x050800003ae7dfae */ /* 0x0005e2000d901d52 */
[----:B------:R-:W-:Y:S03]  /*9b20*/  HMMA.16816.F32 R24, R24, R54, RZ ;  /* 0x000000361818723c */ /* 0x000fe600000018ff */
[----:B------:R2:W-:Y:S04]  /*9b30*/  @!P5 LDGSTS.E.BYPASS.LTC128B.128 [R231+0x6880], [R58.64+0x80], !P2 ;  /* 0x068800803ae7dfae */ /* 0x0005e8000d101d52 */
[----:B------:R2:W-:Y:S01]  /*9b40*/  @!P5 LDGSTS.E.BYPASS.LTC128B.128 [R231+0x8080], [R58.64+0x100], !P1 ;  /* 0x080801003ae7dfae */ /* 0x0005e2000c901d52 */
[C---:B----4-:R-:W-:Y:S03]  /*9b50*/  HMMA.16816.F32 R16, R48.reuse, R12, R16 ;  /* 0x0000000c3010723c */ /* 0x050fe60000001810 */
[----:B------:R2:W-:Y:S04]  /*9b60*/  @!P5 LDGSTS.E.BYPASS.LTC128B.128 [R231+0x9880], [R58.64+0x180], !P0 ;  /* 0x098801803ae7dfae */ /* 0x0005e8000c101d52 */
[----:B------:R-:W-:Y:S01]  /*9b70*/  LDSM.16.M88.4 R60, [R218] ;  /* 0x00000000da3c783b */ /* 0x000fe20000000200 */
[C---:B------:R-:W-:Y:S03]  /*9b80*/  HMMA.16816.F32 R44, R48.reuse, R14, R44 ;  /* 0x0000000e302c723c */ /* 0x040fe6000000182c */
[----:B------:R-:W3:Y:S04]  /*9b90*/  LDSM.16.M88.4 R28, [R215+0xa080] ;  /* 0x00a08000d71c783b */ /* 0x000ee80000000200 */
[----:B-1----:R-:W1:Y:S01]  /*9ba0*/  LDSM.16.M88.4 R20, [R215+0xa880] ;  /* 0x00a88000d714783b */ /* 0x002e620000000200 */
[C---:B------:R-:W-:Y:S03]  /*9bb0*/  HMMA.16816.F32 R40, R48.reuse, R8, R40 ;  /* 0x000000083028723c */ /* 0x040fe60000001828 */
[----:B------:R-:W-:Y:S04]  /*9bc0*/  LDSM.16.M88.4 R12, [R209] ;  /* 0x00000000d10c783b */ /* 0x000fe80000000200 */
[----:B------:R-:W-:Y:S01]  /*9bd0*/  LDSM.16.M88.4 R52, [R215+0xb080] ;  /* 0x00b08000d734783b */ /* 0x000fe20000000200 */
[C---:B------:R-:W-:Y:S03]  /*9be0*/  HMMA.16816.F32 R36, R48.reuse, R10, R36 ;  /* 0x0000000a3024723c */ /* 0x040fe60000001824 */
[----:B------:R-:W-:Y:S04]  /*9bf0*/  LDSM.16.M88.4 R8, [R209+0x800] ;  /* 0x00080000d108783b */ /* 0x000fe80000000200 */
[----:B--2---:R-:W2:Y:S01]  /*9c00*/  LDSM.16.M88.4 R56, [R217] ;  /* 0x00000000d938783b */ /* 0x004ea20000000200 */
[C---:B------:R-:W-:Y:S03]  /*9c10*/  HMMA.16816.F32 R32, R48.reuse, R64, R32 ;  /* 0x000000403020723c */ /* 0x040fe60000001820 */
[----:B------:R-:W-:Y:S04]  /*9c20*/  LDSM.16.M88.4 R68, [R221+0xd080] ;  /* 0x00d08000dd44783b */ /* 0x000fe80000000200 */
[----:B------:R-:W-:Y:S01]  /*9c30*/  LDSM.16.M88.4 R72, [R219+0x4800] ;  /* 0x00480000db48783b */ /* 0x000fe20000000200 */
[----:B------:R-:W-:Y:S03]  /*9c40*/  HMMA.16816.F32 R24, R48, R66, R24 ;  /* 0x000000423018723c */ /* 0x000fe60000001818 */
[----:B------:R-:W-:Y:S04]  /*9c50*/  LDSM.16.M88.4 R48, [R222+0x4000] ;  /* 0x00400000de30783b */ /* 0x000fe80000000200 */
[----:B------:R-:W-:Y:S01]  /*9c60*/  LDSM.16.M88.4 R64, [R209+0x1000] ;  /* 0x00100000d140783b */ /* 0x000fe20000000200 */
[C---:B---3--:R-:W-:Y:S03]  /*9c70*/  HMMA.16816.F32 R16, R60.reuse, R28, R16 ;  /* 0x0000001c3c10723c */ /* 0x048fe60000001810 */
[----:B------:R-:W0:Y:S05]  /*9c80*/  LDGDEPBAR ;  /* 0x00000000000079af */ /* 0x000e2a0000000000 */
[C---:B------:R-:W-:Y:S01]  /*9c90*/  HMMA.16816.F32 R44, R60.reuse, R30, R44 ;  /* 0x0000001e3c2c723c */ /* 0x040fe2000000182c */
[----:B------:R-:W3:Y:S07]  /*9ca0*/  LDSM.16.M88.4 R28, [R221+0xb880] ;  /* 0x00b88000dd1c783b */ /* 0x000eee0000000200 */
        /* <DEDUP_REMOVED lines=8> */
[----:B------:R-:W2:Y:S04]  /*9d30*/  LDSM.16.M88.4 R24, [R219+0x1800] ;  /* 0x00180000db18783b */ /* 0x000ea80000000200 */
[----:B------:R-:W4:Y:S03]  /*9d40*/  LDSM.16.M88.4 R52, [R221+0xc880] ;  /* 0x00c88000dd34783b */ /* 0x000f260000000200 */
[C---:B------:R-:W-:Y:S08]  /*9d50*/  HMMA.16816.F32 R40, R56.reuse, R8, R40 ;  /* 0x000000083828723c */ /* 0x040ff00000001828 */
[----:B------:R-:W-:Y:S01]  /*9d60*/  HMMA.16816.F32 R36, R56, R10, R36 ;  /* 0x0000000a3824723c */ /* 0x000fe20000001824 */
[----:B------:R-:W2:Y:S07]  /*9d70*/  LDSM.16.M88.4 R8, [R219+0x2000] ;  /* 0x00200000db08783b */ /* 0x000eae0000000200 */
[C---:B---3--:R-:W-:Y:S08]  /*9d80*/  HMMA.16816.F32 R16, R48.reuse, R28, R16 ;  /* 0x0000001c3010723c */ /* 0x048ff00000001810 */
[----:B------:R-:W-:Y:S01]  /*9d90*/  HMMA.16816.F32 R44, R48, R30, R44 ;  /* 0x0000001e302c723c */ /* 0x000fe2000000182c */
[----:B------:R-:W-:Y:S07]  /*9da0*/  LDSM.16.M88.4 R28, [R219+0x2800] ;  /* 0x00280000db1c783b */ /* 0x000fee0000000200 */
[C---:B------:R-:W-:Y:S08]  /*9db0*/  HMMA.16816.F32 R32, R56.reuse, R64, R32 ;  /* 0x000000403820723c */ /* 0x040ff00000001820 */
        /* <DEDUP_REMOVED lines=9> */
[C---:B----4-:R-:W-:Y:S08]  /*9e50*/  HMMA.16816.F32 R32, R48.reuse, R52, R32 ;  /* 0x000000343020723c */ /* 0x050ff00000001820 */
        /* <DEDUP_REMOVED lines=21> */
[----:B------:R-:W-:Y:S04]  /*9fb0*/  LDSM.16.M88.4 R24, [R220+0x8000] ;  /* 0x00800000dc18783b */ /* 0x000fe80000000200 */
[----:B------:R-:W2:Y:S03]  /*9fc0*/  LDSM.16.M88.4 R20, [R219+0x3000] ;  /* 0x00300000db14783b */ /* 0x000ea60000000200 */
[C---:B------:R-:W-:Y:S08]  /*9fd0*/  HMMA.16816.F32 R16, R48.reuse, R68, R16 ;  /* 0x000000443010723c */ /* 0x040ff00000001810 */
[----:B------:R-:W-:Y:S01]  /*9fe0*/  HMMA.16816.F32 R44, R48, R70, R44 ;  /* 0x00000046302c723c */ /* 0x000fe2000000182c */
[----:B------:R-:W-:Y:S07]  /*9ff0*/  LDSM.16.M88.4 R68, [R221+0xf880] ;  /* 0x00f88000dd44783b */ /* 0x000fee0000000200 */
[C---:B-1----:R-:W-:Y:S08]  /*a000*/  HMMA.16816.F32 R40, R8.reuse, R28, R40 ;  /* 0x0000001c0828723c */ /* 0x042ff00000001828 */
[C---:B------:R-:W-:Y:S01]  /*a010*/  HMMA.16816.F32 R36, R8.reuse, R30, R36 ;  /* 0x0000001e0824723c */ /* 0x040fe20000001824 */
[----:B------:R-:W-:Y:S07]  /*a020*/  LDSM.16.M88.4 R28, [R219+0x4000] ;  /* 0x00400000db1c783b */ /* 0x000fee0000000200 */
[C---:B---3--:R-:W-:Y:S08]  /*a030*/  HMMA.16816.F32 R32, R8.reuse, R12, R32 ;  /* 0x0000000c0820723c */ /* 0x048ff00000001820 */
[----:B------:R-:W-:Y:S01]  /*a040*/  HMMA.16816.F32 R60, R8, R14, R60 ;  /* 0x0000000e083c723c */ /* 0x000fe2000000183c */
[----:B------:R-:W-:Y:S04]  /*a050*/  LDSM.16.M88.4 R8, [R218+0x8000] ;  /* 0x00800000da08783b */ /* 0x000fe80000000200 */
[----:B------:R-:W1:Y:S03]  /*a060*/  LDSM.16.M88.4 R12, [R215+0xd080] ;  /* 0x00d08000d70c783b */ /* 0x000e660000000200 */
        /* <DEDUP_REMOVED lines=8> */
[----:B------:R-:W2:Y:S04]  /*a0f0*/  LDSM.16.M88.4 R48, [R209+0x3000] ;  /* 0x00300000d130783b */ /* 0x000ea80000000200 */
[----:B------:R-:W3:Y:S03]  /*a100*/  LDSM.16.M88.4 R52, [R215+0xe080] ;  /* 0x00e08000d734783b */ /* 0x000ee60000000200 */
[C---:B-1----:R-:W-:Y:S08]  /*a110*/  HMMA.16816.F32 R16, R8.reuse, R12, R16 ;  /* 0x0000000c0810723c */ /* 0x042ff00000001810 */
[----:B------:R-:W-:Y:S01]  /*a120*/  HMMA.16816.F32 R44, R8, R14, R44 ;  /* 0x0000000e082c723c */ /* 0x000fe2000000182c */
[----:B------:R-:W-:Y:S07]  /*a130*/  LDSM.16.M88.4 R12, [R221+0xe880] ;  /* 0x00e88000dd0c783b */ /* 0x000fee0000000200 */
[C---:B------:R-:W-:Y:S08]  /*a140*/  HMMA.16816.F32 R40, R24.reuse, R64, R40 ;  /* 0x000000401828723c */ /* 0x040ff00000001828 */
[C---:B------:R-:W-:Y:S01]  /*a150*/  HMMA.16816.F32 R36, R24.reuse, R66, R36 ;  /* 0x000000421824723c */ /* 0x040fe20000001824 */
[----:B------:R-:W1:Y:S07]  /*a160*/  LDSM.16.M88.4 R64, [R222+0xc000] ;  /* 0x00c00000de40783b */ /* 0x000e6e0000000200 */
[C---:B------:R-:W-:Y:S08]  /*a170*/  HMMA.16816.F32 R32, R24.reuse, R28, R32 ;  /* 0x0000001c1820723c */ /* 0x040ff00000001820 */
[----:B------:R-:W-:Y:S01]  /*a180*/  HMMA.16816.F32 R60, R24, R30, R60 ;  /* 0x0000001e183c723c */ /* 0x000fe2000000183c */
[----:B------:R-:W4:Y:S04]  /*a190*/  LDSM.16.M88.4 R28, [R209+0x3800] ;  /* 0x00380000d11c783b */ /* 0x000f280000000200 */
[----:B------:R-:W1:Y:S03]  /*a1a0*/  LDSM.16.M88.4 R24, [R209+0x4000] ;  /* 0x00400000d118783b */ /* 0x000e660000000200 */
[C---:B--2---:R-:W-:Y:S08]  /*a1b0*/  HMMA.16816.F32 R16, R20.reuse, R48, R16 ;  /* 0x000000301410723c */ /* 0x044ff00000001810 */
[----:B------:R-:W-:Y:S01]  /*a1c0*/  HMMA.16816.F32 R44, R20, R50, R44 ;  /* 0x00000032142c723c */ /* 0x000fe2000000182c */
[----:B------:R-:W-:Y:S07]  /*a1d0*/  LDSM.16.M88.4 R48, [R219+0x5800] ;  /* 0x00580000db30783b */ /* 0x000fee0000000200 */
[C---:B------:R-:W-:Y:S08]  /*a1e0*/  HMMA.16816.F32 R40, R8.reuse, R56, R40 ;  /* 0x000000380828723c */ /* 0x040ff00000001828 */
[C---:B------:R-:W-:Y:S01]  /*a1f0*/  HMMA.16816.F32 R36, R8.reuse, R58, R36 ;  /* 0x0000003a0824723c */ /* 0x040fe20000001824 */
[----:B------:R-:W2:Y:S07]  /*a200*/  LDSM.16.M88.4 R56, [R220+0xc000] ;  /* 0x00c00000dc38783b */ /* 0x000eae0000000200 */
[C---:B---3--:R-:W-:Y:S08]  /*a210*/  HMMA.16816.F32 R32, R8.reuse, R52, R32 ;  /* 0x000000340820723c */ /* 0x048ff00000001820 */
[----:B------:R-:W-:Y:S01]  /*a220*/  HMMA.16816.F32 R60, R8, R54, R60 ;  /* 0x00000036083c723c */ /* 0x000fe2000000183c */
[----:B------:R-:W3:Y:S04]  /*a230*/  LDSM.16.M88.4 R8, [R221+0xf080] ;  /* 0x00f08000dd08783b */ /* 0x000ee80000000200 */
[----:B------:R-:W-:Y:S03]  /*a240*/  LDSM.16.M88.4 R52, [R219+0x5000] ;  /* 0x00500000db34783b */ /* 0x000fe60000000200 */
[C---:B-1----:R-:W-:Y:S08]  /*a250*/  HMMA.16816.F32 R16, R64.reuse, R12, R16 ;  /* 0x0000000c4010723c */ /* 0x042ff00000001810 */
[----:B------:R-:W-:Y:S01]  /*a260*/  HMMA.16816.F32 R44, R64, R14, R44 ;  /* 0x0000000e402c723c */ /* 0x000fe2000000182c */
[----:B------:R-:W-:Y:S07]  /*a270*/  LDSM.16.M88.4 R12, [R217+0xc000] ;  /* 0x00c00000d90c783b */ /* 0x000fee0000000200 */
[C---:B----4-:R-:W-:Y:S08]  /*a280*/  HMMA.16816.F32 R40, R20.reuse, R28, R40 ;  /* 0x0000001c1428723c */ /* 0x050ff00000001828 */
[C---:B------:R-:W-:Y:S01]  /*a290*/  HMMA.16816.F32 R36, R20.reuse, R30, R36 ;  /* 0x0000001e1424723c */ /* 0x040fe20000001824 */
[----:B------:R-:W-:Y:S07]  /*a2a0*/  LDSM.16.M88.4 R28, [R218+0xc000] ;  /* 0x00c00000da1c783b */ /* 0x000fee0000000200 */
[C---:B------:R-:W-:Y:S08]  /*a2b0*/  HMMA.16816.F32 R32, R20.reuse, R24, R32 ;  /* 0x000000181420723c */ /* 0x040ff00000001820 */
[----:B------:R-:W-:Y:S01]  /*a2c0*/  HMMA.16816.F32 R60, R20, R26, R60 ;  /* 0x0000001a143c723c */ /* 0x000fe2000000183c */
[----:B------:R-:W1:Y:S04]  /*a2d0*/  LDSM.16.M88.4 R24, [R215+0xe880] ;  /* 0x00e88000d718783b */ /* 0x000e680000000200 */
[----:B------:R-:W-:Y:S03]  /*a2e0*/  LDSM.16.M88.4 R20, [R215+0xf080] ;  /* 0x00f08000d714783b */ /* 0x000fe60000000200 */
[C---:B--2---:R-:W-:Y:S08]  /*a2f0*/  HMMA.16816.F32 R16, R56.reuse, R72, R16 ;  /* 0x000000483810723c */ /* 0x044ff00000001810 */
[----:B------:R-:W-:Y:S08]  /*a300*/  HMMA.16816.F32 R44, R56, R74, R44 ;  /* 0x0000004a382c723c */ /* 0x000ff0000000182c */
[C---:B---3--:R-:W-:Y:S08]  /*a310*/  HMMA.16816.F32 R40, R64.reuse, R8, R40 ;  /* 0x000000084028723c */ /* 0x048ff00000001828 */
[C---:B------:R-:W-:Y:S01]  /*a320*/  HMMA.16816.F32 R36, R64.reuse, R10, R36 ;  /* 0x0000000a4024723c */ /* 0x040fe20000001824 */
[----:B------:R-:W2:Y:S07]  /*a330*/  LDSM.16.M88.4 R8, [R209+0x4800] ;  /* 0x00480000d108783b */ /* 0x000eae0000000200 */
[C---:B------:R-:W-:Y:S08]  /*a340*/  HMMA.16816.F32 R32, R64.reuse, R68, R32 ;  /* 0x000000444020723c */ /* 0x040ff00000001820 */
[----:B------:R-:W-:Y:S01]  /*a350*/  HMMA.16816.F32 R60, R64, R70, R60 ;  /* 0x00000046403c723c */ /* 0x000fe2000000183c */
[----:B------:R-:W3:Y:S07]  /*a360*/  LDSM.16.M88.4 R64, [R215+0xf880] ;  /* 0x00f88000d740783b */ /* 0x000eee0000000200 */
[C---:B-1----:R-:W-:Y:S08]  /*a370*/  HMMA.16816.F32 R16, R28.reuse, R24, R16 ;  /* 0x000000181c10723c */ /* 0x042ff00000001810 */
[----:B------:R-:W-:Y:S01]  /*a380*/  HMMA.16816.F32 R44, R28, R26, R44 ;  /* 0x0000001a1c2c723c */ /* 0x000fe2000000182c */
[----:B------:R-:W-:Y:S07]  /*a390*/  LDSM.16.M88.4 R24, [R209+0x5800] ;  /* 0x00580000d118783b */ /* 0x000fee0000000200 */
[C---:B------:R-:W-:Y:S08]  /*a3a0*/  HMMA.16816.F32 R40, R56.reuse, R52, R40 ;  /* 0x000000343828723c */ /* 0x040ff00000001828 */
[----:B------:R-:W-:Y:S01]  /*a3b0*/  HMMA.16816.F32 R52, R56, R54, R36 ;  /* 0x000000363834723c */ /* 0x000fe20000001824 */
[----:B------:R-:W1:Y:S01]  /*a3c0*/  LDSM.16.M88.4 R36, [R209+0x5000] ;  /* 0x00500000d124783b */ /* 0x000e620000000200 */
[----:B------:R-:W-:Y:S01]  /*a3d0*/  ISETP.GT.AND P0, PT, R81, R229, PT ;  /* 0x000000e55100720c */ /* 0x000fe20003f04270 */
[----:B------:R-:W-:-:S05]  /*a3e0*/  DEPBAR.LE SB0, 0x0 ;  /* 0x000080000000791a */ /* 0x000fca0000000000 */
[C---:B------:R-:W-:Y:S08]  /*a3f0*/  HMMA.16816.F32 R32, R56.reuse, R48, R32 ;  /* 0x000000303820723c */ /* 0x040ff00000001820 */
[----:B------:R-:W-:Y:S08]  /*a400*/  HMMA.16816.F32 R60, R56, R50, R60 ;  /* 0x00000032383c723c */ /* 0x000ff0000000183c */
[C---:B--2---:R-:W-:Y:S08]  /*a410*/  HMMA.16816.F32 R16, R12.reuse, R8, R16 ;  /* 0x000000080c10723c */ /* 0x044ff00000001810 */
[----:B------:R-:W-:Y:S08]  /*a420*/  HMMA.16816.F32 R44, R12, R10, R44 ;  /* 0x0000000a0c2c723c */ /* 0x000ff0000000182c */
[C---:B------:R-:W-:Y:S08]  /*a430*/  HMMA.16816.F32 R40, R28.reuse, R20, R40 ;  /* 0x000000141c28723c */ /* 0x040ff00000001828 */
[C---:B------:R-:W-:Y:S08]  /*a440*/  HMMA.16816.F32 R52, R28.reuse, R22, R52 ;  /* 0x000000161c34723c */ /* 0x040ff00000001834 */
[C---:B---3--:R-:W-:Y:S08]  /*a450*/  HMMA.16816.F32 R32, R28.reuse, R64, R32 ;  /* 0x000000401c20723c */ /* 0x048ff00000001820 */
[----:B------:R-:W-:Y:S01]  /*a460*/  HMMA.16816.F32 R60, R28, R66, R60 ;  /* 0x000000421c3c723c */ /* 0x000fe2000000183c */
[----:B------:R-:W-:-:S02]  /*a470*/  FMUL.FTZ R6, R16, c[0x0][0x320] ;  /* 0x0000c80010067a20 */ /* 0x000fc40000410000 */
[----:B------:R-:W-:Y:S02]  /*a480*/  FMUL.FTZ R8, R17, c[0x0][0x320] ;  /* 0x0000c80011087a20 */ /* 0x000fe40000410000 */
[----:B------:R-:W-:Y:S02]  /*a490*/  FMUL.FTZ R10, R19, c[0x0][0x320] ;  /* 0x0000c800130a7a20 */ /* 0x000fe40000410000 */
[----:B------:R-:W-:Y:S02]  /*a4a0*/  FMUL.FTZ R16, R18, c[0x0][0x320] ;  /* 0x0000c80012107a20 */ /* 0x000fe40000410000 */
[----:B------:R-:W-:Y:S02]  /*a4b0*/  FMUL.FTZ R19, R44, c[0x0][0x320] ;  /* 0x0000c8002c137a20 */ /* 0x000fe40000410000 */
[----:B------:R-:W-:Y:S01]  /*a4c0*/  FMUL.FTZ R17, R45, c[0x0][0x320] ;  /* 0x0000c8002d117a20 */ /* 0x000fe20000410000 */
[----:B------:R-:W2:Y:S08]  /*a4d0*/  MUFU.TANH R6, R6 ;  /* 0x0000000600067308 */ /* 0x000eb00000002400 */
[----:B------:R-:W3:Y:S08]  /*a4e0*/  MUFU.TANH R8, R8 ;  /* 0x0000000800087308 */ /* 0x000ef00000002400 */
[----:B------:R-:W4:Y:S08]  /*a4f0*/  MUFU.TANH R16, R16 ;  /* 0x0000001000107308 */ /* 0x000f300000002400 */
[----:B------:R-:W1:Y:S08]  /*a500*/  MUFU.TANH R10, R10 ;  /* 0x0000000a000a7308 */ /* 0x000e700000002400 */
[----:B------:R-:W2:Y:S08]  /*a510*/  MUFU.TANH R19, R19 ;  /* 0x0000001300137308 */ /* 0x000eb00000002400 */
[----:B------:R-:W2:Y:S01]  /*a520*/  MUFU.TANH R17, R17 ;  /* 0x0000001100117308 */ /* 0x000ea20000002400 */
[----:B-1----:R-:W-:Y:S01]  /*a530*/  HMMA.16816.F32 R40, R12, R36, R40 ;  /* 0x000000240c28723c */ /* 0x002fe20000001828 */
[----:B------:R-:W-:-:S02]  /*a540*/  IADD3 R211, R219, 0x800, RZ ;  /* 0x00000800dbd37810 */ /* 0x000fc40007ffe0ff */
[C---:B------:R-:W-:Y:S02]  /*a550*/  IADD3 R210, R219.reuse, 0x1000, RZ ;  /* 0x00001000dbd27810 */ /* 0x040fe40007ffe0ff */
[----:B------:R-:W-:-:S03]  /*a560*/  IADD3 R208, R219, 0x1800, RZ ;  /* 0x00001800dbd07810 */ /* 0x000fc60007ffe0ff */
[----:B------:R-:W-:Y:S01]  /*a570*/  HMMA.16816.F32 R52, R12, R38, R52 ;  /* 0x000000260c34723c */ /* 0x000fe20000001834 */
[C---:B------:R-:W-:Y:S02]  /*a580*/  IADD3 R207, R219.reuse, 0x2000, RZ ;  /* 0x00002000dbcf7810 */ /* 0x040fe40007ffe0ff */
        /* <DEDUP_REMOVED lines=8> */
[----:B------:R-:W-:Y:S01]  /*a610*/  IADD3 R200, R219, 0x5800, RZ ;  /* 0x00005800dbc87810 */ /* 0x000fe20007ffe0ff */
[----:B------:R-:W-:Y:S06]  /*a620*/  BAR.SYNC.DEFER_BLOCKING 0x0 ;  /* 0x0000000000007b1d */ /* 0x000fec0000010000 */
[----:B------:R-:W-:Y:S09]  /*a630*/  @!P0 BRA `(.L_x_1088) ;  /* 0x0000020000008947 */ /* 0x000ff20003800000 */
[----:B--234-:R-:W-:Y:S02]  /*a640*/  IADD3 R9, -R248, 0x30, RZ ;  /* 0x00000030f8097810 */ /* 0x01cfe40007ffe1ff */
[----:B------:R-:W-:-:S02]  /*a650*/  IADD3 R13, R168, -0x2, RZ ;  /* 0xfffffffea80d7810 */ /* 0x000fc40007ffe0ff */
[----:B------:R-:W-:Y:S02]  /*a660*/  ISETP.GE.AND P0, PT, R9, 0x21, PT ;  /* 0x000000210900780c */ /* 0x000fe40003f06270 */
[----:B------:R-:W-:Y:S01]  /*a670*/  SHF.R.S32.HI R11, RZ, 0x1f, R13 ;  /* 0x0000001fff0b7819 */ /* 0x000fe2000001140d */
[-C--:B------:R-:W-:Y:S01]  /*a680*/  IMAD R2, R2, R13.reuse, RZ ;  /* 0x0000000d02027224 */ /* 0x080fe200078e02ff */
[----:B------:R-:W-:Y:S01]  /*a690*/  ISETP.GE.AND P6, PT, R228, c[0x0][0x1d4], PT ;  /* 0x00007500e4007a0c */ /* 0x000fe20003fc6270 */
[----:B------:R-:W-:Y:S01]  /*a6a0*/  IMAD.WIDE.U32 R12, R78, R13, RZ ;  /* 0x0000000d4e0c7225 */ /* 0x000fe200078e00ff */
[----:B------:R-:W-:Y:S02]  /*a6b0*/  ISETP.GE.AND P5, PT, R230, c[0x0][0x1d4], PT ;  /* 0x00007500e6007a0c */ /* 0x000fe40003fa6270 */
[----:B------:R-:W-:Y:S01]  /*a6c0*/  ISETP.GE.AND P4, PT, R227, c[0x0][0x1d4], PT ;  /* 0x00007500e3007a0c */ /* 0x000fe20003f86270 */
[----:B------:R-:W-:Y:S01]  /*a6d0*/  IMAD R11, R11, R78, R2 ;  /* 0x0000004e0b0b7224 */ /* 0x000fe200078e0202 */
[----:B------:R-:W-:-:S03]  /*a6e0*/  ISETP.GE.AND P3, PT, R225, c[0x0][0x1d4], PT ;  /* 0x00007500e1007a0c */ /* 0x000fc60003f66270 */
        /* <DEDUP_REMOVED lines=8> */
[----:B------:R-:W-:-:S04]  /*a770*/  @P1 LEA R20, P2, R12, c[0x0][0x1c8], 0x1 ;  /* 0x000072000c141a11 */ /* 0x000fc800078408ff */
[----:B------:R-:W-:-:S05]  /*a780*/  @P1 LEA.HI.X R21, R12, c[0x0][0x1cc], R11, 0x1, P2 ;  /* 0x000073000c151a11 */ /* 0x000fca00010f0c0b */
        /* <DEDUP_REMOVED lines=11> */
.L_x_1088:
[----:B--234-:R-:W-:Y:S05]  /*a840*/  BSYNC B0 ;  /* 0x0000000000007941 */ /* 0x01cfea0003800000 */
.L_x_1087:
[----:B------:R-:W2:Y:S01]  /*a850*/  LDL R170, [R1+0x4] ;  /* 0x0000040001aa7983 */ /* 0x000ea20000100800 */
[----:B-----5:R-:W-:Y:S01]  /*a860*/  SHF.R.S32.HI R11, RZ, 0x1f, R0 ;  /* 0x0000001fff0b7819 */ /* 0x020fe20000011400 */
[----:B------:R-:W-:Y:S01]  /*a870*/  IMAD.MOV.U32 R198, RZ, RZ, c[0x0][0x2c4] ;  /* 0x0000b100ffc67624 */ /* 0x000fe200078e00ff */
[----:B------:R-:W-:Y:S01]  /*a880*/  LOP3.LUT R196, R196, 0xfffff7ff, RZ, 0xc0, !PT ;  /* 0xfffff7ffc4c47812 */ /* 0x000fe200078ec0ff */
[----:B------:R-:W-:Y:S01]  /*a890*/  IMAD.IADD R23, R77, 0x1, R3 ;  /* 0x000000014d177824 */ /* 0x000fe200078e0203 */
[CC--:B------:R-:W-:Y:S01]  /*a8a0*/  LEA.HI R13, R11.reuse, R0.reuse, RZ, 0x2 ;  /* 0x000000000b0d7211 */ /* 0x0c0fe200078f10ff */
[----:B------:R-:W-:Y:S01]  /*a8b0*/  IMAD.MOV.U32 R197, RZ, RZ, c[0x0][0x32c] ;  /* 0x0000cb00ffc57624 */ /* 0x000fe200078e00ff */
[----:B------:R-:W-:Y:S01]  /*a8c0*/  LEA.HI R12, R11, R0, RZ, 0x5 ;  /* 0x000000000b0c7211 */ /* 0x000fe200078f28ff */
[----:B------:R-:W-:Y:S01]  /*a8d0*/  FMUL.FTZ R9, R53, c[0x0][0x320] ;  /* 0x0000c80035097a20 */ /* 0x000fe20000410000 */
[----:B------:R-:W-:Y:S01]  /*a8e0*/  LOP3.LUT R13, R13, 0xfffffffc, RZ, 0xc0, !PT ;  /* 0xfffffffc0d0d7812 */ /* 0x000fe200078ec0ff */
[----:B-1----:R-:W-:Y:S01]  /*a8f0*/  FMUL.FTZ R15, R40, c[0x0][0x320] ;  /* 0x0000c800280f7a20 */ /* 0x002fe20000410000 */
[----:B------:R-:W-:Y:S01]  /*a900*/  LOP3.LUT R11, R12, 0xffffffe0, RZ, 0xc0, !PT ;  /* 0xffffffe00c0b7812 */ /* 0x000fe200078ec0ff */
[----:B------:R-:W-:Y:S01]  /*a910*/  FMUL.FTZ R32, R32, c[0x0][0x320] ;  /* 0x0000c80020207a20 */ /* 0x000fe20000410000 */
[--C-:B------:R-:W-:Y:S01]  /*a920*/  SHF.R.S32.HI R239, RZ, 0x5, R12.reuse ;  /* 0x00000005ffef7819 */ /* 0x100fe2000001140c */
[C---:B------:R-:W-:Y:S01]  /*a930*/  IMAD.IADD R238, R0.reuse, 0x1, -R13 ;  /* 0x0000000100ee7824 */ /* 0x040fe200078e0a0d */
[----:B------:R-:W-:Y:S01]  /*a940*/  SHF.R.S32.HI R12, RZ, 0x1f, R12 ;  /* 0x0000001fff0c7819 */ /* 0x000fe2000001140c */
[----:B------:R-:W-:Y:S01]  /*a950*/  IMAD.IADD R2, R0, 0x1, -R11 ;  /* 0x0000000100027824 */ /* 0x000fe200078e0a0b */
[----:B------:R-:W-:Y:S01]  /*a960*/  ISETP.NE.AND P0, PT, R198, 0x1, PT ;  /* 0x00000001c600780c */ /* 0x000fe20003f05270 */
[----:B------:R-:W-:Y:S01]  /*a970*/  FMUL.FTZ R33, R33, c[0x0][0x320] ;  /* 0x0000c80021217a20 */ /* 0x000fe20000410000 */
[----:B------:R-:W-:Y:S01]  /*a980*/  LEA.HI R0, R12, R239, RZ, 0x3 ;  /* 0x000000ef0c007211 */ /* 0x000fe200078f18ff */
[----:B------:R-:W-:Y:S01]  /*a990*/  FMUL.FTZ R60, R60, c[0x0][0x320] ;  /* 0x0000c8003c3c7a20 */ /* 0x000fe20000410000 */
[----:B------:R-:W-:Y:S01]  /*a9a0*/  LEA.HI R13, R238, R238, RZ, 0x1 ;  /* 0x000000eeee0d7211 */ /* 0x000fe200078f08ff */
[----:B------:R-:W-:Y:S01]  /*a9b0*/  FMUL.FTZ R61, R61, c[0x0][0x320] ;  /* 0x0000c8003d3d7a20 */ /* 0x000fe20000410000 */
[----:B------:R-:W-:Y:S01]  /*a9c0*/  SHF.R.S32.HI R11, RZ, 0x1f, R2 ;  /* 0x0000001fff0b7819 */ /* 0x000fe20000011402 */
[----:B------:R-:W-:Y:S01]  /*a9d0*/  ULDC UR7, c[0x0][0x324] ;  /* 0x0000c90000077ab9 */ /* 0x000fe20000000800 */
[----:B------:R-:W-:Y:S01]  /*a9e0*/  LOP3.LUT R0, R0, 0xffffff8, RZ, 0xc0, !PT ;  /* 0x0ffffff800007812 */ /* 0x000fe200078ec0ff */
[----:B------:R-:W1:Y:S01]  /*a9f0*/  MUFU.TANH R9, R9 ;  /* 0x0000000900097308 */ /* 0x000e620000002400 */
[----:B------:R-:W-:Y:S01]  /*aa00*/  LOP3.LUT R13, R13, 0x1ffffffe, RZ, 0xc0, !PT ;  /* 0x1ffffffe0d0d7812 */ /* 0x000fe200078ec0ff */
[----:B------:R-:W-:Y:S01]  /*aa10*/  ULOP3.LUT UR7, URZ, UR7, URZ, 0x33, !UPT ;  /* 0x000000073f077292 */ /* 0x000fe2000f8e333f */
[----:B------:R-:W-:Y:S01]  /*aa20*/  LEA.HI R11, R11, R2, RZ, 0x2 ;  /* 0x000000020b0b7211 */ /* 0x000fe200078f10ff */
[----:B------:R-:W-:Y:S01]  /*aa30*/  IMAD.IADD R239, R239, 0x1, -R0 ;  /* 0x00000001efef7824 */ /* 0x000fe200078e0a00 */
[----:B------:R-:W-:Y:S01]  /*aa40*/  @P0 LOP3.LUT R196, R196, 0x800, RZ, 0xfc, !PT ;  /* 0x00000800c4c40812 */ /* 0x000fe200078efcff */
[----:B------:R-:W-:Y:S01]  /*aa50*/  IMAD.IADD R238, R238, 0x1, -R13 ;  /* 0x00000001eeee7824 */ /* 0x000fe200078e0a0d */
[----:B------:R-:W-:Y:S01]  /*aa60*/  SHF.R.S32.HI R241, RZ, 0x2, R11 ;  /* 0x00000002fff17819 */ /* 0x000fe2000001140b */
[----:B------:R-:W-:Y:S01]  /*aa70*/  IMAD.SHL.U32 R239, R239, 0x10, RZ ;  /* 0x00000010efef7824 */ /* 0x000fe200078e00ff */
[----:B------:R-:W-:Y:S01]  /*aa80*/  LOP3.LUT R11, R11, 0x7ffffffc, RZ, 0xc0, !PT ;  /* 0x7ffffffc0b0b7812 */ /* 0x000fe200078ec0ff */
[----:B------:R-:W-:Y:S01]  /*aa90*/  IMAD.SHL.U32 R238, R238, 0x8, RZ ;  /* 0x00000008eeee7824 */ /* 0x000fe200078e00ff */
[----:B------:R3:W4:Y:S01]  /*aaa0*/  MUFU.TANH R189, R32 ;  /* 0x0000002000bd7308 */ /* 0x0007220000002400 */
[----:B------:R-:W-:Y:S01]  /*aab0*/  FMUL.FTZ R13, R41, c[0x0][0x320] ;  /* 0x0000c800290d7a20 */ /* 0x000fe20000410000 */
[----:B------:R-:W-:Y:S01]  /*aac0*/  LOP3.LUT R196, R196, 0xffffefff, RZ, 0xc0, !PT ;  /* 0xffffefffc4c47812 */ /* 0x000fe200078ec0ff */
[----:B------:R-:W-:Y:S01]  /*aad0*/  IMAD.IADD R240, R2, 0x1, -R11 ;  /* 0x0000000102f07824 */ /* 0x000fe200078e0a0b */
[----:B------:R-:W0:Y:S01]  /*aae0*/  LDGDEPBAR ;  /* 0x00000000000079af */ /* 0x000e220000000000 */
[----:B------:R-:W-:-:S02]  /*aaf0*/  FMUL.FTZ R11, R52, c[0x0][0x320] ;  /* 0x0000c800340b7a20 */ /* 0x000fc40000410000 */
[----:B------:R-:W-:Y:S01]  /*ab00*/  IMAD.SHL.U32 R240, R240, 0x2, RZ ;  /* 0x00000002f0f07824 */ /* 0x000fe200078e00ff */
[----:B------:R3:W1:Y:S03]  /*ab10*/  MUFU.TANH R195, R33 ;  /* 0x0000002100c37308 */ /* 0x0006660000002400 */
[--C-:B------:R-:W-:Y:S01]  /*ab20*/  IMAD.IADD R20, R23, 0x1, -R240.reuse ;  /* 0x0000000117147824 */ /* 0x100fe200078e0af0 */
[----:B------:R-:W-:Y:S01]  /*ab30*/  IADD3 R25, -R240, 0x1, R23 ;  /* 0x00000001f0197810 */ /* 0x000fe20007ffe117 */
[----:B------:R-:W-:-:S03]  /*ab40*/  IMAD.IADD R2, R77, 0x1, -R240 ;  /* 0x000000014d027824 */ /* 0x000fc600078e0af0 */
[----:B------:R3:W1:Y:S08]  /*ab50*/  MUFU.TANH R191, R60 ;  /* 0x0000003c00bf7308 */ /* 0x0006700000002400 */
[----:B------:R3:W1:Y:S08]  /*ab60*/  MUFU.TANH R193, R61 ;  /* 0x0000003d00c17308 */ /* 0x0006700000002400 */
[----:B------:R-:W1:Y:S08]  /*ab70*/  MUFU.TANH R15, R15 ;  /* 0x0000000f000f7308 */ /* 0x000e700000002400 */
[----:B------:R-:W1:Y:S08]  /*ab80*/  MUFU.TANH R13, R13 ;  /* 0x0000000d000d7308 */ /* 0x000e700000002400 */
[----:B------:R-:W1:Y:S01]  /*ab90*/  MUFU.TANH R11, R11 ;  /* 0x0000000b000b7308 */ /* 0x000e620000002400 */
[----:B--2---:R-:W-:-:S05]  /*aba0*/  IMAD R0, R170, 0x80, R241 ;  /* 0x00000080aa007824 */ /* 0x004fca00078e02f1 */
[----:B------:R-:W-:-:S05]  /*abb0*/  IADD3 R0, R238, R0, R239 ;  /* 0x00000000ee007210 */ /* 0x000fca0007ffe0ef */
[----:B------:R-:W-:-:S05]  /*abc0*/  @P0 IMAD.HI.U32 R12, R0, c[0x0][0x2c8], RZ ;  /* 0x0000b200000c0a27 */ /* 0x000fca00078e00ff */
[----:B------:R-:W-:Y:S01]  /*abd0*/  @P0 SHF.R.U32.HI R0, RZ, c[0x0][0x2cc], R12 ;  /* 0x0000b300ff000a19 */ /* 0x000fe2000001160c */
[----:B------:R-:W-:Y:S01]  /*abe0*/  IMAD.IADD R12, R25, 0x1, -R242 ;  /* 0x00000001190c7824 */ /* 0x000fe200078e0af2 */
[----:B------:R-:W-:-:S03]  /*abf0*/  ISETP.GE.AND P0, PT, R197, 0x1, PT ;  /* 0x00000001c500780c */ /* 0x000fc60003f06270 */
[----:B------:R-:W2:Y:S01]  /*ac00*/  SHFL.IDX PT, R21, R0, RZ, 0x1c1f ;  /* 0x001c1fff00157589 */ /* 0x000ea200000e0000 */
[C---:B------:R-:W-:Y:S02]  /*ac10*/  IADD3 R14, R12.reuse, c[0x0][0x328], RZ ;  /* 0x0000ca000c0e7a10 */ /* 0x040fe40007ffe0ff */
[----:B------:R-:W-:-:S07]  /*ac20*/  IADD3 R12, R12, UR7, RZ ;  /* 0x000000070c0c7c10 */ /* 0x000fce000fffe0ff */
[----:B------:R-:W-:Y:S01]  /*ac30*/  @P0 LOP3.LUT R196, R196, 0x1000, RZ, 0xfc, !PT ;  /* 0x00001000c4c40812 */ /* 0x000fe200078efcff */
[--C-:B--2---:R-:W-:Y:S02]  /*ac40*/  IMAD.IADD R25, R14, 0x1, R21.reuse ;  /* 0x000000010e197824 */ /* 0x104fe400078e0215 */
[----:B------:R-:W-:-:S03]  /*ac50*/  IMAD.IADD R23, R12, 0x1, R21 ;  /* 0x000000010c177824 */ /* 0x000fc600078e0215 */
[----:B------:R-:W-:Y:S01]  /*ac60*/  IMNMX R24, R20, R25, PT ;  /* 0x0000001914187217 */ /* 0x000fe20003800200 */
[----:B------:R-:W-:Y:S05]  /*ac70*/  @!P0 BRA `(.L_x_1089) ;  /* 0x0000012000008947 */ /* 0x000fea0003800000 */
[----:B-1-34-:R-:W-:Y:S01]  /*ac80*/  IADD3 R21, -R242, R3, R21 ;  /* 0x00000003f2157210 */ /* 0x01afe20007ffe115 */
[----:B------:R-:W-:Y:S03]  /*ac90*/  BSSY B0, `(.L_x_1090) ;  /* 0x000000c000007945 */ /* 0x000fe60003800000 */
        /* <DEDUP_REMOVED lines=8> */
.L_x_1091:
[----:B------:R-:W-:-:S13]  /*ad20*/  ISETP.NE.AND P0, PT, R197, 0x1, PT ;  /* 0x00000001c500780c */ /* 0x000fda0003f05270 */
[----:B------:R-:W-:-:S05]  /*ad30*/  @P0 IMAD.HI.U32 R18, R21, c[0x0][0x330], RZ ;  /* 0x0000cc0015120a27 */ /* 0x000fca00078e00ff */
[----:B------:R-:W-:Y:S02]  /*ad40*/  @P0 SHF.R.U32.HI R21, RZ, c[0x0][0x334], R18 ;  /* 0x0000cd00ff150a19 */ /* 0x000fe40000011612 */
.L_x_1092:
[----:B------:R-:W-:Y:S05]  /*ad50*/  BSYNC B0 ;  /* 0x0000000000007941 */ /* 0x000fea0003800000 */
.L_x_1090:
[----:B------:R-:W-:-:S05]  /*ad60*/  IMAD R18, R21, c[0x0][0x32c], R2 ;  /* 0x0000cb0015127a24 */ /* 0x000fca00078e0202 */
[----:B------:R-:W-:Y:S02]  /*ad70*/  IADD3 R21, R18, c[0x0][0x32c], RZ ;  /* 0x0000cb0012157a10 */ /* 0x000fe40007ffe0ff */
[----:B------:R-:W-:Y:S02]  /*ad80*/  IMNMX R23, R23, R18, !PT ;  /* 0x0000001217177217 */ /* 0x000fe40007800200 */
[----:B------:R-:W-:Y:S02]  /*ad90*/  IMNMX R24, R24, R21, PT ;  /* 0x0000001518187217 */ /* 0x000fe40003800200 */
.L_x_1089:
[C---:B-1-34-:R-:W-:Y:S01]  /*ada0*/  ISETP.GE.AND P0, PT, R77.reuse, 0x2, PT ;  /* 0x000000024d00780c */ /* 0x05afe20003f06270 */
[----:B------:R-:W1:Y:S01]  /*adb0*/  SHFL.IDX PT, R33, R0, 0x1, 0x1c1f ;  /* 0x003c1f0000217f89 */ /* 0x000e6200000e0000 */
[----:B------:R-:W-:Y:S01]  /*adc0*/  ISETP.GE.AND P1, PT, R77, 0x9, PT ;  /* 0x000000094d00780c */ /* 0x000fe20003f26270 */
[----:B------:R-:W-:Y:S01]  /*add0*/  FMUL.FTZ R32, R42, c[0x0][0x320] ;  /* 0x0000c8002a207a20 */ /* 0x000fe20000410000 */
[----:B------:R-:W-:Y:S01]  /*ade0*/  P2R R22, PR, RZ, 0x1 ;  /* 0x00000001ff167803 */ /* 0x000fe20000000000 */
[----:B------:R-:W-:Y:S01]  /*adf0*/  FMUL.FTZ R31, R43, c[0x0][0x320] ;  /* 0x0000c8002b1f7a20 */ /* 0x000fe20000410000 */
[----:B------:R-:W-:Y:S01]  /*ae00*/  ISETP.GT.AND P0, PT, R23, 0x1, !P0 ;  /* 0x000000011700780c */ /* 0x000fe20004704270 */
[----:B------:R-:W-:Y:S01]  /*ae10*/  FMUL.FTZ R30, R55, c[0x0][0x320] ;  /* 0x0000c800371e7a20 */ /* 0x000fe20000410000 */
[----:B------:R-:W-:Y:S01]  /*ae20*/  ISETP.GE.AND P6, PT, R77, 0x12, PT ;  /* 0x000000124d00780c */ /* 0x000fe20003fc6270 */
[----:B------:R-:W-:Y:S01]  /*ae30*/  FMUL.FTZ R62, R62, c[0x0][0x320] ;  /* 0x0000c8003e3e7a20 */ /* 0x000fe20000410000 */
[----:B------:R-:W-:Y:S01]  /*ae40*/  ISETP.LT.OR P0, PT, R24, 0x2, P0 ;  /* 0x000000021800780c */ /* 0x000fe20000701670 */
[----:B------:R-:W-:Y:S01]  /*ae50*/  FMUL.FTZ R63, R63, c[0x0][0x320] ;  /* 0x0000c8003f3f7a20 */ /* 0x000fe20000410000 */
[----:B------:R-:W-:Y:S01]  /*ae60*/  ISETP.GE.AND P5, PT, R77, 0x19, PT ;  /* 0x000000194d00780c */ /* 0x000fe20003fa6270 */
[----:B------:R-:W-:Y:S01]  /*ae70*/  FMUL.FTZ R35, R35, c[0x0][0x320] ;  /* 0x0000c80023237a20 */ /* 0x000fe20000410000 */
[----:B------:R-:W-:Y:S01]  /*ae80*/  FSEL R21, R8, -INF , !P0 ;  /* 0xff80000008157808 */ /* 0x000fe20004000000 */
[----:B------:R-:W-:Y:S01]  /*ae90*/  FMUL.FTZ R34, R34, c[0x0][0x320] ;  /* 0x0000c80022227a20 */ /* 0x000fe20000410000 */
[----:B------:R-:W-:Y:S01]  /*aea0*/  ISETP.GT.AND P0, PT, R23, 0x8, !P1 ;  /* 0x000000081700780c */ /* 0x000fe20004f04270 */
[----:B------:R2:W3:Y:S01]  /*aeb0*/  MUFU.TANH R192, R62 ;  /* 0x0000003e00c07308 */ /* 0x0004e20000002400 */
[----:B------:R-:W-:-:S02]  /*aec0*/  P2R R8, PR, RZ, 0x2 ;  /* 0x00000002ff087803 */ /* 0x000fc40000000000 */
[----:B------:R-:W-:Y:S02]  /*aed0*/  ISETP.LT.OR P0, PT, R24, 0x9, P0 ;  /* 0x000000091800780c */ /* 0x000fe40000701670 */
[----:B------:R-:W-:Y:S02]  /*aee0*/  ISETP.GE.AND P1, PT, R77, 0xa, PT ;  /* 0x0000000a4d00780c */ /* 0x000fe40003f26270 */
[----:B------:R-:W-:Y:S01]  /*aef0*/  FSEL R19, R19, -INF , !P0 ;  /* 0xff80000013137808 */ /* 0x000fe20004000000 */
[----:B------:R2:W4:Y:S01]  /*af00*/  MUFU.TANH R190, R63 ;  /* 0x0000003f00be7308 */ /* 0x0005220000002400 */
[----:B------:R-:W-:Y:S01]  /*af10*/  ISETP.GT.AND P0, PT, R23, 0x9, !P1 ;  /* 0x000000091700780c */ /* 0x000fe20004f04270 */
[--C-:B-1----:R-:W-:Y:S01]  /*af20*/  IMAD.IADD R29, R14, 0x1, R33.reuse ;  /* 0x000000010e1d7824 */ /* 0x102fe200078e0221 */
[----:B------:R-:W-:Y:S01]  /*af30*/  P2R R26, PR, RZ, 0x2 ;  /* 0x00000002ff1a7803 */ /* 0x000fe20000000000 */
[----:B------:R-:W-:Y:S01]  /*af40*/  IMAD.IADD R0, R12, 0x1, R33 ;  /* 0x000000010c007824 */ /* 0x000fe200078e0221 */
[----:B------:R-:W-:-:S02]  /*af50*/  ISETP.LT.OR P0, PT, R24, 0xa, P0 ;  /* 0x0000000a1800780c */ /* 0x000fc40000701670 */
[----:B------:R-:W-:Y:S01]  /*af60*/  ISETP.GE.AND P1, PT, R77, 0x11, PT ;  /* 0x000000114d00780c */ /* 0x000fe20003f26270 */
[----:B------:R2:W1:Y:S01]  /*af70*/  MUFU.TANH R194, R35 ;  /* 0x0000002300c27308 */ /* 0x0004620000002400 */
[----:B------:R-:W-:Y:S02]  /*af80*/  FSEL R17, R17, -INF , !P0 ;  /* 0xff80000011117808 */ /* 0x000fe40004000000 */
[----:B------:R-:W-:Y:S02]  /*af90*/  ISETP.GT.AND P0, PT, R23, 0x10, !P1 ;  /* 0x000000101700780c */ /* 0x000fe40004f04270 */
[C---:B------:R-:W-:Y:S02]  /*afa0*/  ISETP.GE.AND P4, PT, R77.reuse, 0x1a, PT ;  /* 0x0000001a4d00780c */ /* 0x040fe40003f86270 */
[----:B------:R-:W-:Y:S01]  /*afb0*/  ISETP.LT.OR P0, PT, R24, 0x11, P0 ;  /* 0x000000111800780c */ /* 0x000fe20000701670 */
[----:B------:R-:W1:Y:S01]  /*afc0*/  MUFU.TANH R32, R32 ;  /* 0x0000002000207308 */ /* 0x000e620000002400 */
[----:B------:R-:W-:-:S02]  /*afd0*/  ISETP.GE.AND P3, PT, R77, 0x21, PT ;  /* 0x000000214d00780c */ /* 0x000fc40003f66270 */
[----:B------:R-:W-:Y:S02]  /*afe0*/  FSEL R15, R15, -INF , !P0 ;  /* 0xff8000000f0f7808 */ /* 0x000fe40004000000 */
[----:B------:R-:W-:Y:S02]  /*aff0*/  ISETP.GT.AND P0, PT, R23, 0x11, !P6 ;  /* 0x000000111700780c */ /* 0x000fe40007704270 */
[----:B------:R-:W-:Y:S01]  /*b000*/  ISETP.GE.AND P2, PT, R77, 0x22, PT ;  /* 0x000000224d00780c */ /* 0x000fe20003f46270 */
[----:B------:R-:W1:Y:S01]  /*b010*/  MUFU.TANH R31, R31 ;  /* 0x0000001f001f7308 */ /* 0x000e620000002400 */
[----:B------:R-:W-:Y:S02]  /*b020*/  ISETP.LT.OR P0, PT, R24, 0x12, P0 ;  /* 0x000000121800780c */ /* 0x000fe40000701670 */
[----:B------:R-:W-:Y:S02]  /*b030*/  P2R R25, PR, RZ, 0x2 ;  /* 0x00000002ff197803 */ /* 0x000fe40000000000 */
[----:B------:R-:W-:-:S02]  /*b040*/  FSEL R13, R13, -INF , !P0 ;  /* 0xff8000000d0d7808 */ /* 0x000fc40004000000 */
[----:B------:R-:W-:Y:S01]  /*b050*/  ISETP.GT.AND P0, PT, R23, 0x18, !P5 ;  /* 0x000000181700780c */ /* 0x000fe20006f04270 */
[----:B------:R2:W1:Y:S01]  /*b060*/  MUFU.TANH R250, R34 ;  /* 0x0000002200fa7308 */ /* 0x0004620000002400 */
[----:B------:R-:W-:Y:S02]  /*b070*/  ISETP.GE.AND P1, PT, R77, 0x29, PT ;  /* 0x000000294d00780c */ /* 0x000fe40003f26270 */
[----:B------:R-:W-:Y:S02]  /*b080*/  ISETP.LT.OR P0, PT, R24, 0x19, P0 ;  /* 0x000000191800780c */ /* 0x000fe40000701670 */
[----:B------:R-:W-:Y:S02]  /*b090*/  IMNMX R29, R20, R29, PT ;  /* 0x0000001d141d7217 */ /* 0x000fe40003800200 */
[----:B------:R-:W-:Y:S01]  /*b0a0*/  FSEL R11, R11, -INF , !P0 ;  /* 0xff8000000b0b7808 */ /* 0x000fe20004000000 */
[----:B------:R-:W1:Y:S01]  /*b0b0*/  MUFU.TANH R30, R30 ;  /* 0x0000001e001e7308 */ /* 0x000e620000002400 */
[----:B------:R-:W-:-:S04]  /*b0c0*/  ISETP.GT.AND P0, PT, R23, 0x19, !P4 ;  /* 0x000000191700780c */ /* 0x000fc80006704270 */
[----:B------:R-:W-:-:S04]  /*b0d0*/  ISETP.LT.OR P0, PT, R24, 0x1a, P0 ;  /* 0x0000001a1800780c */ /* 0x000fc80000701670 */
[----:B------:R-:W-:Y:S02]  /*b0e0*/  FSEL R9, R9, -INF , !P0 ;  /* 0xff80000009097808 */ /* 0x000fe40004000000 */
        /* <DEDUP_REMOVED lines=9> */
[----:B------:R-:W-:-:S04]  /*b180*/  ISETP.GE.AND P0, PT, R77, 0x1, PT ;  /* 0x000000014d00780c */ /* 0x000fc80003f06270 */
[----:B------:R-:W-:Y:S02]  /*b190*/  P2R R27, PR, RZ, 0x1 ;  /* 0x00000001ff1b7803 */ /* 0x000fe40000000000 */
[----:B------:R-:W-:-:S04]  /*b1a0*/  ISETP.GT.AND P0, PT, R23, RZ, !P0 ;  /* 0x000000ff1700720c */ /* 0x000fc80004704270 */
[----:B------:R-:W-:-:S04]  /*b1b0*/  ISETP.LT.OR P0, PT, R24, 0x1, P0 ;  /* 0x000000011800780c */ /* 0x000fc80000701670 */
[----:B------:R-:W-:Y:S01]  /*b1c0*/  FSEL R18, R6, -INF , !P0 ;  /* 0xff80000006127808 */ /* 0x000fe20004000000 */
[----:B------:R-:W-:Y:S01]  /*b1d0*/  FMUL.FTZ R6, R47, c[0x0][0x320] ;  /* 0x0000c8002f067a20 */ /* 0x000fe20000410000 */
[----:B------:R-:W-:-:S04]  /*b1e0*/  ISETP.GE.AND P0, PT, R77, 0x2a, PT ;  /* 0x0000002a4d00780c */ /* 0x000fc80003f06270 */
[----:B------:R-:W-:Y:S01]  /*b1f0*/  P2R R28, PR, RZ, 0x1 ;  /* 0x00000001ff1c7803 */ /* 0x000fe20000000000 */
[----:B------:R-:W1:Y:S01]  /*b200*/  MUFU.TANH R6, R6 ;  /* 0x0000000600067308 */ /* 0x000e620000002400 */
[----:B------:R-:W-:Y:S01]  /*b210*/  ISETP.GT.AND P0, PT, R23, 0x29, !P0 ;  /* 0x000000291700780c */ /* 0x000fe20004704270 */
[----:B------:R-:W-:-:S03]  /*b220*/  FMUL.FTZ R23, R54, c[0x0][0x320] ;  /* 0x0000c80036177a20 */ /* 0x000fc60000410000 */
[----:B------:R-:W-:Y:S01]  /*b230*/  ISETP.LT.OR P0, PT, R24, 0x2a, P0 ;  /* 0x0000002a1800780c */ /* 0x000fe20000701670 */
[----:B------:R-:W-:Y:S02]  /*b240*/  FMUL.FTZ R24, R46, c[0x0][0x320] ;  /* 0x0000c8002e187a20 */ /* 0x000fe40000410000 */
[----:B------:R-:W1:Y:S01]  /*b250*/  MUFU.TANH R23, R23 ;  /* 0x0000001700177308 */ /* 0x000e620000002400 */
[----:B------:R-:W-:Y:S02]  /*b260*/  FSEL R193, R193, -INF , !P0 ;  /* 0xff800000c1c17808 */ /* 0x000fe40004000000 */
[----:B------:R-:W-:-:S05]  /*b270*/  ISETP.GE.AND P0, PT, R197, 0x1, PT ;  /* 0x00000001c500780c */ /* 0x000fca0003f06270 */
[----:B------:R-:W1:Y:S08]  /*b280*/  MUFU.TANH R24, R24 ;  /* 0x0000001800187308 */ /* 0x000e700000002400 */
[----:B------:R-:W-:Y:S05]  /*b290*/  @!P0 BRA `(.L_x_1093) ;  /* 0x0000012000008947 */ /* 0x000fea0003800000 */
[----:B--234-:R-:W-:Y:S01]  /*b2a0*/  IADD3 R33, -R242, R3, R33 ;  /* 0x00000003f2217210 */ /* 0x01cfe20007ffe121 */
        /* <DEDUP_REMOVED lines=9> */
.L_x_1095:
[----:B------:R-:W-:-:S13]  /*b340*/  ISETP.NE.AND P0, PT, R197, 0x1, PT ;  /* 0x00000001c500780c */ /* 0x000fda0003f05270 */
[----:B------:R-:W-:-:S05]  /*b350*/  @P0 IMAD.HI.U32 R12, R33, c[0x0][0x330], RZ ;  /* 0x0000cc00210c0a27 */ /* 0x000fca00078e00ff */
[----:B------:R-:W-:Y:S02]  /*b360*/  @P0 SHF.R.U32.HI R33, RZ, c[0x0][0x334], R12 ;  /* 0x0000cd00ff210a19 */ /* 0x000fe4000001160c */
.L_x_1096:
[----:B------:R-:W-:Y:S05]  /*b370*/  BSYNC B0 ;  /* 0x0000000000007941 */ /* 0x000fea0003800000 */
.L_x_1094:
[----:B------:R-:W-:-:S05]  /*b380*/  IMAD R33, R33, c[0x0][0x32c], R2 ;  /* 0x0000cb0021217a24 */ /* 0x000fca00078e0202 */
[----:B------:R-:W-:Y:S02]  /*b390*/  IADD3 R2, R33, c[0x0][0x32c], RZ ;  /* 0x0000cb0021027a10 */ /* 0x000fe40007ffe0ff */
[----:B------:R-:W-:Y:S02]  /*b3a0*/  IMNMX R0, R0, R33, !PT ;  /* 0x0000002100007217 */ /* 0x000fe40007800200 */
[----:B------:R-:W-:Y:S02]  /*b3b0*/  IMNMX R29, R29, R2, PT ;  /* 0x000000021d1d7217 */ /* 0x000fe40003800200 */
.L_x_1093:
[----:B--234-:R-:W-:Y:S01]  /*b3c0*/  ISETP.NE.AND P0, PT, R22, RZ, PT ;  /* 0x000000ff1600720c */ /* 0x01cfe20003f05270 */
[----:B------:R-:W2:Y:S01]  /*b3d0*/  LDL R180, [R1+0x64] ;  /* 0x0000640001b47983 */ /* 0x000ea20000100800 */
[----:B------:R-:W-:Y:S01]  /*b3e0*/  FMNMX.FTZ R2, R18, R21, !PT ;  /* 0x0000001512027209 */ /* 0x000fe20007810000 */
[----:B------:R-:W-:Y:S01]  /*b3f0*/  IMAD.SHL.U32 R216, R4, 0x2, RZ ;  /* 0x0000000204d87824 */ /* 0x000fe200078e00ff */
[----:B------:R-:W-:Y:S01]  /*b400*/  ISETP.GT.AND P0, PT, R0, 0x1, !P0 ;  /* 0x000000010000780c */ /* 0x000fe20004704270 */
[----:B------:R-:W2:Y:S01]  /*b410*/  LDL R177, [R1+0x58] ;  /* 0x0000580001b17983 */ /* 0x000ea20000100800 */
[----:B------:R-:W-:Y:S01]  /*b420*/  FMNMX.FTZ R2, R19, R2, !PT ;  /* 0x0000000213027209 */ /* 0x000fe20007810000 */
[--C-:B------:R-:W-:Y:S01]  /*b430*/  IMAD R214, R7, 0x2, R216.reuse ;  /* 0x0000000207d67824 */ /* 0x100fe200078e02d8 */
[----:B------:R-:W-:Y:S01]  /*b440*/  ISETP.LT.OR P0, PT, R29, 0x2, P0 ;  /* 0x000000021d00780c */ /* 0x000fe20000701670 */
[----:B------:R-:W-:Y:S01]  /*b450*/  IMAD R213, R5, 0x2, R216 ;  /* 0x0000000205d57824 */ /* 0x000fe200078e02d8 */
[----:B------:R-:W-:Y:S01]  /*b460*/  FMNMX.FTZ R2, R17, R2, !PT ;  /* 0x0000000211027209 */ /* 0x000fe20007810000 */
[----:B------:R-:W-:Y:S01]  /*b470*/  IMAD R212, R5, 0x2, R214 ;  /* 0x0000000205d47824 */ /* 0x000fe200078e02d6 */
[----:B------:R-:W-:Y:S01]  /*b480*/  FSEL R22, R10, -INF , !P0 ;  /* 0xff8000000a167808 */ /* 0x000fe20004000000 */
[----:B------:R-:W-:Y:S01]  /*b490*/  LDSM.16.MT88.4 R140, [R214+0x4080] ;  /* 0x00408000d68c783b */ /* 0x000fe20000004200 */
[----:B------:R-:W-:-:S02]  /*b4a0*/  ISETP.NE.AND P0, PT, R8, RZ, PT ;  /* 0x000000ff0800720c */ /* 0x000fc40003f05270 */
[----:B------:R-:W-:Y:S01]  /*b4b0*/  FMNMX.FTZ R2, R15, R2, !PT ;  /* 0x000000020f027209 */ /* 0x000fe20007810000 */
[----:B------:R-:W-:Y:S01]  /*b4c0*/  LDSM.16.MT88.4 R148, [R216+0x4080] ;  /* 0x00408000d894783b */ /* 0x000fe20000004200 */
[----:B------:R-:W-:Y:S02]  /*b4d0*/  ISETP.GT.AND P0, PT, R0, 0x8, !P0 ;  /* 0x000000080000780c */ /* 0x000fe40004704270 */
[----:B------:R-:W-:Y:S01]  /*b4e0*/  FMNMX.FTZ R2, R13, R2, !PT ;  /* 0x000000020d027209 */ /* 0x000fe20007810000 */
[----:B------:R-:W-:Y:S01]  /*b4f0*/  LDSM.16.MT88.4 R132, [R213+0x4080] ;  /* 0x00408000d584783b */ /* 0x000fe20000004200 */
[----:B------:R-:W-:Y:S02]  /*b500*/  ISETP.LT.OR P0, PT, R29, 0x9, P0 ;  /* 0x000000091d00780c */ /* 0x000fe40000701670 */
[----:B------:R-:W-:Y:S01]  /*b510*/  FMNMX.FTZ R2, R11, R2, !PT ;  /* 0x000000020b027209 */ /* 0x000fe20007810000 */
[----:B------:R-:W-:Y:S01]  /*b520*/  LDSM.16.MT88.4 R40, [R216+0x5880] ;  /* 0x00588000d828783b */ /* 0x000fe20000004200 */
[----:B-1----:R-:W-:-:S02]  /*b530*/  FSEL R20, R24, -INF , !P0 ;  /* 0xff80000018147808 */ /* 0x002fc40004000000 */
[----:B------:R-:W-:Y:S01]  /*b540*/  ISETP.NE.AND P0, PT, R26, RZ, PT ;  /* 0x000000ff1a00720c */ /* 0x000fe20003f05270 */
[----:B------:R-:W-:Y:S01]  /*b550*/  LDSM.16.MT88.4 R48, [R214+0x5880] ;  /* 0x00588000d630783b */ /* 0x000fe20000004200 */
[----:B------:R-:W-:Y:S02]  /*b560*/  FMNMX.FTZ R2, R9, R2, !PT ;  /* 0x0000000209027209 */ /* 0x000fe40007810000 */
[----:B------:R-:W-:Y:S01]  /*b570*/  ISETP.GT.AND P0, PT, R0, 0x9, !P0 ;  /* 0x000000090000780c */ /* 0x000fe20004704270 */
[----:B------:R-:W-:Y:S01]  /*b580*/  LDSM.16.MT88.4 R56, [R213+0x5880] ;  /* 0x00588000d538783b */ /* 0x000fe20000004200 */
[----:B------:R-:W-:Y:S02]  /*b590*/  FMNMX.FTZ R2, R189, R2, !PT ;  /* 0x00000002bd027209 */ /* 0x000fe40007810000 */
[----:B------:R-:W-:Y:S01]  /*b5a0*/  ISETP.LT.OR P0, PT, R29, 0xa, P0 ;  /* 0x0000000a1d00780c */ /* 0x000fe20000701670 */
[----:B------:R-:W-:Y:S01]  /*b5b0*/  LDSM.16.MT88.4 R64, [R212+0x5880] ;  /* 0x00588000d440783b */ /* 0x000fe20000004200 */
[----:B------:R-:W-:-:S02]  /*b5c0*/  FMNMX.FTZ R2, R195, R2, !PT ;  /* 0x00000002c3027209 */ /* 0x000fc40007810000 */
[----:B------:R-:W-:Y:S01]  /*b5d0*/  FSEL R6, R6, -INF , !P0 ;  /* 0xff80000006067808 */ /* 0x000fe20004000000 */
[----:B------:R-:W-:Y:S01]  /*b5e0*/  LDSM.16.MT88.4 R72, [R216+0x7080] ;  /* 0x00708000d848783b */ /* 0x000fe20000004200 */
[----:B------:R-:W-:Y:S02]  /*b5f0*/  ISETP.NE.AND P0, PT, R25, RZ, PT ;  /* 0x000000ff1900720c */ /* 0x000fe40003f05270 */
[----:B------:R-:W-:Y:S01]  /*b600*/  FMNMX.FTZ R2, R191, R2, !PT ;  /* 0x00000002bf027209 */ /* 0x000fe20007810000 */
[----:B------:R-:W-:Y:S01]  /*b610*/  LDSM.16.MT88.4 R80, [R214+0x7080] ;  /* 0x00708000d650783b */ /* 0x000fe20000004200 */
[----:B------:R-:W-:Y:S02]  /*b620*/  ISETP.GT.AND P0, PT, R0, 0x10, !P0 ;  /* 0x000000100000780c */ /* 0x000fe40004704270 */
[----:B------:R-:W-:Y:S01]  /*b630*/  FMNMX.FTZ R2, R193, R2, !PT ;  /* 0x00000002c1027209 */ /* 0x000fe20007810000 */
[----:B------:R-:W-:Y:S01]  /*b640*/  LDSM.16.MT88.4 R88, [R213+0x7080] ;  /* 0x00708000d558783b */ /* 0x000fe20000004200 */
[----:B------:R-:W-:-:S03]  /*b650*/  ISETP.LT.OR P0, PT, R29, 0x11, P0 ;  /* 0x000000111d00780c */ /* 0x000fc60000701670 */
[----:B------:R-:W1:Y:S01]  /*b660*/  SHFL.BFLY PT, R25, R2, 0x2, 0x1f ;  /* 0x0c401f0002197f89 */ /* 0x000e6200000e0000 */
[----:B------:R-:W-:Y:S02]  /*b670*/  FSEL R10, R32, -INF , !P0 ;  /* 0xff800000200a7808 */ /* 0x000fe40004000000 */
[----:B------:R-:W-:Y:S01]  /*b680*/  ISETP.GT.AND P0, PT, R0, 0x11, !P6 ;  /* 0x000000110000780c */ /* 0x000fe20007704270 */
[----:B------:R-:W-:Y:S01]  /*b690*/  LDSM.16.MT88.4 R32, [R212+0x4080] ;  /* 0x00408000d420783b */ /* 0x000fe20000004200 */
[----:B------:R-:W-:Y:S02]  /*b6a0*/  ISETP.NE.AND P6, PT, R28, RZ, PT ;  /* 0x000000ff1c00720c */ /* 0x000fe40003fc5270 */
[----:B------:R-:W-:Y:S01]  /*b6b0*/  ISETP.LT.OR P0, PT, R29, 0x12, P0 ;  /* 0x000000121d00780c */ /* 0x000fe20000701670 */
[----:B------:R-:W-:Y:S03]  /*b6c0*/  LDSM.16.MT88.4 R96, [R212+0x7080] ;  /* 0x00708000d460783b */ /* 0x000fe60000004200 */
[----:B------:R-:W-:Y:S01]  /*b6d0*/  FSEL R8, R31, -INF , !P0 ;  /* 0xff8000001f087808 */ /* 0x000fe20004000000 */
[----:B------:R-:W-:Y:S01]  /*b6e0*/  LDSM.16.MT88.4 R104, [R216+0x8880] ;  /* 0x00888000d868783b */ /* 0x000fe20000004200 */
[----:B------:R-:W-:-:S02]  /*b6f0*/  ISETP.GT.AND P0, PT, R0, 0x18, !P5 ;  /* 0x000000180000780c */ /* 0x000fc40006f04270 */
[----:B------:R-:W-:Y:S01]  /*b700*/  ISETP.NE.AND P5, PT, R27, RZ, PT ;  /* 0x000000ff1b00720c */ /* 0x000fe20003fa5270 */
[----:B------:R-:W-:Y:S01]  /*b710*/  LDSM.16.MT88.4 R112, [R214+0x8880] ;  /* 0x00888000d670783b */ /* 0x000fe20000004200 */
[----:B------:R-:W-:-:S03]  /*b720*/  ISETP.LT.OR P0, PT, R29, 0x19, P0 ;  /* 0x000000191d00780c */ /* 0x000fc60000701670 */
[----:B------:R-:W-:Y:S01]  /*b730*/  LDSM.16.MT88.4 R120, [R213+0x8880] ;  /* 0x00888000d578783b */ /* 0x000fe20000004200 */
[----:B------:R-:W-:Y:S02]  /*b740*/  FSEL R14, R23, -INF , !P0 ;  /* 0xff800000170e7808 */ /* 0x000fe40004000000 */
[----:B------:R-:W-:Y:S01]  /*b750*/  ISETP.GT.AND P0, PT, R0, 0x19, !P4 ;  /* 0x000000190000780c */ /* 0x000fe20006704270 */
[----:B------:R-:W-:Y:S01]  /*b760*/  LDSM.16.MT88.4 R164, [R216+0x6080] ;  /* 0x00608000d8a4783b */ /* 0x000fe20000004200 */
[----:B-1----:R-:W-:Y:S02]  /*b770*/  FMNMX.FTZ R25, R2, R25, !PT ;  /* 0x0000001902197209 */ /* 0x002fe40007810000 */
[----:B------:R-:W-:Y:S01]  /*b780*/  ISETP.LT.OR P0, PT, R29, 0x1a, P0 ;  /* 0x0000001a1d00780c */ /* 0x000fe20000701670 */
[----:B------:R-:W-:Y:S03]  /*b790*/  LDSM.16.MT88.4 R160, [R213+0x6080] ;  /* 0x00608000d5a0783b */ /* 0x000fe60000004200 */
[----:B------:R-:W-:Y:S01]  /*b7a0*/  FSEL R12, R30, -INF , !P0 ;  /* 0xff8000001e0c7808 */ /* 0x000fe20004000000 */
[----:B------:R-:W-:Y:S01]  /*b7b0*/  LDSM.16.MT88.4 R156, [R216+0x7880] ;  /* 0x00788000d89c783b */ /* 0x000fe20000004200 */
        /* <DEDUP_REMOVED lines=9> */
[----:B------:R-:W-:-:S04]  /*b850*/  ISETP.GT.AND P0, PT, R0, RZ, !P5 ;  /* 0x000000ff0000720c */ /* 0x000fc80006f04270 */
[----:B------:R-:W-:-:S04]  /*b860*/  ISETP.LT.OR P0, PT, R29, 0x1, P0 ;  /* 0x000000011d00780c */ /* 0x000fc80000701670 */
[----:B------:R-:W-:Y:S02]  /*b870*/  FSEL R16, R16, -INF , !P0 ;  /* 0xff80000010107808 */ /* 0x000fe40004000000 */
[----:B------:R-:W-:Y:S02]  /*b880*/  ISETP.GT.AND P0, PT, R0, 0x29, !P6 ;  /* 0x000000290000780c */ /* 0x000fe40007704270 */
[----:B------:R-:W-:Y:S01]  /*b890*/  FMNMX.FTZ R23, R16, R22, !PT ;  /* 0x0000001610177209 */ /* 0x000fe20007810000 */
[----:B------:R-:W1:Y:S01]  /*b8a0*/  SHFL.BFLY PT, R0, R25, 0x1, 0x1f ;  /* 0x0c201f0019007f89 */ /* 0x000e6200000e0000 */
[----:B------:R-:W-:Y:S02]  /*b8b0*/  ISETP.LT.OR P0, PT, R29, 0x2a, P0 ;  /* 0x0000002a1d00780c */ /* 0x000fe40000701670 */
[----:B------:R-:W-:Y:S02]  /*b8c0*/  FMNMX.FTZ R23, R20, R23, !PT ;  /* 0x0000001714177209 */ /* 0x000fe40007810000 */
[----:B------:R-:W-:-:S02]  /*b8d0*/  FSEL R190, R190, -INF , !P0 ;  /* 0xff800000bebe7808 */ /* 0x000fc40004000000 */
[----:B------:R-:W-:-:S04]  /*b8e0*/  FMNMX.FTZ R23, R6, R23, !PT ;  /* 0x0000001706177209 */ /* 0x000fc80007810000 */
[----:B------:R-:W-:-:S04]  /*b8f0*/  FMNMX.FTZ R23, R10, R23, !PT ;  /* 0x000000170a177209 */ /* 0x000fc80007810000 */
[----:B------:R-:W-:-:S04]  /*b900*/  FMNMX.FTZ R23, R8, R23, !PT ;  /* 0x0000001708177209 */ /* 0x000fc80007810000 */
[----:B------:R-:W-:-:S04]  /*b910*/  FMNMX.FTZ R23, R14, R23, !PT ;  /* 0x000000170e177209 */ /* 0x000fc80007810000 */
[----:B------:R-:W-:Y:S02]  /*b920*/  FMNMX.FTZ R23, R12, R23, !PT ;  /* 0x000000170c177209 */ /* 0x000fe40007810000 */
[----:B-1----:R-:W-:Y:S02]  /*b930*/  FMNMX.FTZ R0, R25, R0, !PT ;  /* 0x0000000019007209 */ /* 0x002fe40007810000 */
[----:B------:R-:W-:Y:S02]  /*b940*/  FMNMX.FTZ R23, R250, R23, !PT ;  /* 0x00000017fa177209 */ /* 0x000fe40007810000 */
[C---:B------:R-:W-:Y:S01]  /*b950*/  FSETP.NEU.FTZ.AND P0, PT, R0.reuse, -INF , PT ;  /* 0xff8000000000780b */ /* 0x040fe20003f1d000 */
[----:B------:R-:W-:Y:S01]  /*b960*/  FMUL.FTZ R252, R0, c[0x0][0x2d0] ;  /* 0x0000b40000fc7a20 */ /* 0x000fe20000410000 */
[----:B------:R-:W-:-:S04]  /*b970*/  FMNMX.FTZ R23, R194, R23, !PT ;  /* 0x00000017c2177209 */ /* 0x000fc80007810000 */
[----:B------:R-:W-:Y:S02]  /*b980*/  FMNMX.FTZ R23, R192, R23, !PT ;  /* 0x00000017c0177209 */ /* 0x000fe40007810000 */
[----:B------:R-:W-:Y:S02]  /*b990*/  FSEL R252, R252, RZ, P0 ;  /* 0x000000fffcfc7208 */ /* 0x000fe40000000000 */
[----:B------:R-:W-:-:S03]  /*b9a0*/  FMNMX.FTZ R24, R190, R23, !PT ;  /* 0x00000017be187209 */ /* 0x000fc60007810000 */
[--C-:B------:R-:W-:Y:S02]  /*b9b0*/  FFMA.FTZ R176, R18, c[0x0][0x2d0], -R252.reuse ;  /* 0x0000b40012b07a23 */ /* 0x100fe400000108fc */
[----:B------:R-:W1:Y:S01]  /*b9c0*/  SHFL.BFLY PT, R23, R24, 0x2, 0x1f ;  /* 0x0c401f0018177f89 */ /* 0x000e6200000e0000 */
[--C-:B------:R-:W-:Y:S02]  /*b9d0*/  FFMA.FTZ R173, R21, c[0x0][0x2d0], -R252.reuse ;  /* 0x0000b40015ad7a23 */ /* 0x100fe400000108fc */
[--C-:B------:R-:W-:Y:S01]  /*b9e0*/  FFMA.FTZ R172, R19, c[0x0][0x2d0], -R252.reuse ;  /* 0x0000b40013ac7a23 */ /* 0x100fe200000108fc */
[----:B------:R-:W-:Y:S01]  /*b9f0*/  MUFU.EX2 R176, R176 ;  /* 0x000000b000b07308 */ /* 0x000fe20000000800 */
[--C-:B------:R-:W-:Y:S02]  /*ba00*/  FFMA.FTZ R169, R17, c[0x0][0x2d0], -R252.reuse ;  /* 0x0000b40011a97a23 */ /* 0x100fe400000108fc */
[--C-:B------:R-:W-:Y:S02]  /*ba10*/  FFMA.FTZ R179, R11, c[0x0][0x2d0], -R252.reuse ;  /* 0x0000b4000bb37a23 */ /* 0x100fe400000108fc */
[----:B------:R-:W-:-:S02]  /*ba20*/  FFMA.FTZ R182, R9, c[0x0][0x2d0], -R252 ;  /* 0x0000b40009b67a23 */ /* 0x000fc400000108fc */
[--C-:B------:R-:W-:Y:S01]  /*ba30*/  FFMA.FTZ R181, R15, c[0x0][0x2d0], -R252.reuse ;  /* 0x0000b4000fb57a23 */ /* 0x100fe200000108fc */
[----:B------:R-:W3:Y:S01]  /*ba40*/  MUFU.EX2 R173, R173 ;  /* 0x000000ad00ad7308 */ /* 0x000ee20000000800 */
[----:B------:R-:W-:-:S07]  /*ba50*/  FFMA.FTZ R184, R13, c[0x0][0x2d0], -R252 ;  /* 0x0000b4000db87a23 */ /* 0x000fce00000108fc */
[----:B------:R-:W-:Y:S01]  /*ba60*/  MUFU.EX2 R172, R172 ;  /* 0x000000ac00ac7308 */ /* 0x000fe20000000800 */
[----:B-1----:R-:W-:Y:S02]  /*ba70*/  FMNMX.FTZ R23, R24, R23, !PT ;  /* 0x0000001718177209 */ /* 0x002fe40007810000 */
[----:B------:R-:W-:Y:S05]  /*ba80*/  LDSM.16.MT88.4 R24, [R214+0x7880] ;  /* 0x00788000d618783b */ /* 0x000fea0000004200 */
[----:B------:R-:W1:Y:S01]  /*ba90*/  MUFU.EX2 R169, R169 ;  /* 0x000000a900a97308 */ /* 0x000e620000000800 */
[----:B---3--:R-:W-:Y:S01]  /*baa0*/  F2FP.PACK_AB R128, R173, R176 ;  /* 0x000000b0ad80723e */ /* 0x008fe200000000ff */
[----:B------:R-:W3:Y:S06]  /*bab0*/  SHFL.BFLY PT, R2, R23, 0x1, 0x1f ;  /* 0x0c201f0017027f89 */ /* 0x000eec00000e0000 */
[----:B------:R-:W-:Y:S01]  /*bac0*/  MUFU.EX2 R181, R181 ;  /* 0x000000b500b57308 */ /* 0x000fe20000000800 */
[----:B-1----:R-:W-:-:S07]  /*bad0*/  F2FP.PACK_AB R130, R169, R172 ;  /* 0x000000aca982723e */ /* 0x002fce00000000ff */
[----:B------:R-:W-:Y:S08]  /*bae0*/  MUFU.EX2 R184, R184 ;  /* 0x000000b800b87308 */ /* 0x000ff00000000800 */
[----:B------:R-:W-:Y:S01]  /*baf0*/  MUFU.EX2 R179, R179 ;  /* 0x000000b300b37308 */ /* 0x000fe20000000800 */
[----:B---3--:R-:W-:-:S04]  /*bb00*/  FMNMX.FTZ R2, R23, R2, !PT ;  /* 0x0000000217027209 */ /* 0x008fc80007810000 */
[C---:B------:R-:W-:Y:S01]  /*bb10*/  FSETP.NEU.FTZ.AND P0, PT, R2.reuse, -INF , PT ;  /* 0xff8000000200780b */ /* 0x040fe20003f1d000 */
[----:B------:R-:W-:Y:S02]  /*bb20*/  FMUL.FTZ R187, R2, c[0x0][0x2d0] ;  /* 0x0000b40002bb7a20 */ /* 0x000fe40000410000 */
[----:B------:R-:W-:Y:S03]  /*bb30*/  MUFU.EX2 R182, R182 ;  /* 0x000000b600b67308 */ /* 0x000fe60000000800 */
[----:B------:R-:W-:-:S05]  /*bb40*/  FSEL R187, R187, RZ, P0 ;  /* 0x000000ffbbbb7208 */ /* 0x000fca0000000000 */
[--C-:B------:R-:W-:Y:S02]  /*bb50*/  FFMA.FTZ R175, R16, c[0x0][0x2d0], -R187.reuse ;  /* 0x0000b40010af7a23 */ /* 0x100fe400000108bb */
[--C-:B------:R-:W-:Y:S01]  /*bb60*/  FFMA.FTZ R178, R22, c[0x0][0x2d0], -R187.reuse ;  /* 0x0000b40016b27a23 */ /* 0x100fe200000108bb */
[----:B------:R-:W-:Y:S01]  /*bb70*/  LDSM.16.MT88.4 R16, [R216+0x4880] ;  /* 0x00488000d810783b */ /* 0x000fe20000004200 */
[--C-:B------:R-:W-:Y:S02]  /*bb80*/  FFMA.FTZ R171, R20, c[0x0][0x2d0], -R187.reuse ;  /* 0x0000b40014ab7a23 */ /* 0x100fe400000108bb */
[--C-:B------:R-:W-:Y:S01]  /*bb90*/  FFMA.FTZ R174, R6, c[0x0][0x2d0], -R187.reuse ;  /* 0x0000b40006ae7a23 */ /* 0x100fe200000108bb */
[----:B------:R-:W-:Y:S01]  /*bba0*/  MUFU.EX2 R175, R175 ;  /* 0x000000af00af7308 */ /* 0x000fe20000000800 */
[----:B------:R-:W1:Y:S01]  /*bbb0*/  LDSM.16.MT88.4 R4, [R212+0x8880] ;  /* 0x00888000d404783b */ /* 0x000e620000004200 */
[--C-:B------:R-:W-:Y:S02]  /*bbc0*/  FFMA.FTZ R185, R10, c[0x0][0x2d0], -R187.reuse ;  /* 0x0000b4000ab97a23 */ /* 0x100fe400000108bb */
[--C-:B------:R-:W-:Y:S01]  /*bbd0*/  FFMA.FTZ R188, R8, c[0x0][0x2d0], -R187.reuse ;  /* 0x0000b40008bc7a23 */ /* 0x100fe200000108bb */
[----:B------:R-:W-:Y:S03]  /*bbe0*/  LDSM.16.MT88.4 R20, [R213+0x4880] ;  /* 0x00488000d514783b */ /* 0x000fe60000004200 */
[----:B------:R-:W3:Y:S01]  /*bbf0*/  MUFU.EX2 R178, R178 ;  /* 0x000000b200b27308 */ /* 0x000ee20000000800 */
[----:B------:R-:W4:Y:S07]  /*bc00*/  LDSM.16.MT88.4 R8, [R214+0x4880] ;  /* 0x00488000d608783b */ /* 0x000f2e0000004200 */
[----:B------:R-:W-:Y:S08]  /*bc10*/  MUFU.EX2 R171, R171 ;  /* 0x000000ab00ab7308 */ /* 0x000ff00000000800 */
[----:B------:R-:W5:Y:S01]  /*bc20*/  MUFU.EX2 R174, R174 ;  /* 0x000000ae00ae7308 */ /* 0x000f620000000800 */
[----:B---3--:R-:W-:Y:S01]  /*bc30*/  F2FP.PACK_AB R129, R178, R175 ;  /* 0x000000afb281723e */ /* 0x008fe200000000ff */
[----:B------:R-:W-:-:S02]  /*bc40*/  FFMA.FTZ R183, R14, c[0x0][0x2d0], -R187 ;  /* 0x0000b4000eb77a23 */ /* 0x000fc400000108bb */
[----:B------:R-:W-:Y:S02]  /*bc50*/  FFMA.FTZ R186, R12, c[0x0][0x2d0], -R187 ;  /* 0x0000b4000cba7a23 */ /* 0x000fe400000108bb */
[----:B------:R-:W3:Y:S01]  /*bc60*/  LDSM.16.MT88.4 R12, [R212+0x4880] ;  /* 0x00488000d40c783b */ /* 0x000ee20000004200 */
[----:B-----5:R-:W-:Y:S01]  /*bc70*/  F2FP.PACK_AB R131, R174, R171 ;  /* 0x000000abae83723e */ /* 0x020fe200000000ff */
[----:B------:R-:W-:Y:S06]  /*bc80*/  MUFU.EX2 R185, R185 ;  /* 0x000000b900b97308 */ /* 0x000fec0000000800 */
[C---:B------:R-:W-:Y:S02]  /*bc90*/  HMMA.16816.F32 R144, R128.reuse, R140, RZ ;  /* 0x0000008c8090723c */ /* 0x040fe400000018ff */
[----:B------:R-:W5:Y:S06]  /*bca0*/  MUFU.EX2 R188, R188 ;  /* 0x000000bc00bc7308 */ /* 0x000f6c0000000800 */
        /* <DEDUP_REMOVED lines=31> */
[C---:B-1----:R-:W-:Y:S07]  /*bea0*/  HMMA.16816.F32 R124, R128.reuse, R4, RZ ;  /* 0x00000004807c723c */ /* 0x042fee00000018ff */
[----:B------:R-:W-:Y:S01]  /*beb0*/  F2FP.PACK_AB R4, R184, R181 ;  /* 0x000000b5b804723e */ /* 0x000fe200000000ff */
[----:B------:R-:W-:Y:S01]  /*bec0*/  HMMA.16816.F32 R128, R128, R6, RZ ;  /* 0x000000068080723c */ /* 0x000fe200000018ff */
[----:B-----5:R-:W-:-:S06]  /*bed0*/  F2FP.PACK_AB R5, R188, R185 ;  /* 0x000000b9bc05723e */ /* 0x020fcc00000000ff */
[----:B------:R-:W-:Y:S02]  /*bee0*/  F2FP.PACK_AB R6, R182, R179 ;  /* 0x000000b3b606723e */ /* 0x000fe400000000ff */
[----:B------:R-:W-:-:S07]  /*bef0*/  F2FP.PACK_AB R7, R186, R183 ;  /* 0x000000b7ba07723e */ /* 0x000fce00000000ff */
[C---:B----4-:R-:W-:Y:S08]  /*bf00*/  HMMA.16816.F32 R144, R4.reuse, R8, R144 ;  /* 0x000000080490723c */ /* 0x050ff00000001890 */
[C---:B------:R-:W-:Y:S01]  /*bf10*/  HMMA.16816.F32 R140, R4.reuse, R10, R140 ;  /* 0x0000000a048c723c */ /* 0x040fe2000000188c */
[----:B------:R-:W1:Y:S07]  /*bf20*/  LDSM.16.MT88.4 R8, [R212+0x6080] ;  /* 0x00608000d408783b */ /* 0x000e6e0000004200 */
        /* <DEDUP_REMOVED lines=9> */
[C---:B---3--:R-:W-:Y:S08]  /*bfc0*/  HMMA.16816.F32 R84, R4.reuse, R12, R84 ;  /* 0x0000000c0454723c */ /* 0x048ff00000001854 */
[C---:B------:R-:W-:Y:S01]  /*bfd0*/  HMMA.16816.F32 R88, R4.reuse, R14, R88 ;  /* 0x0000000e0458723c */ /* 0x040fe20000001858 */
[----:B------:R-:W3:Y:S07]  /*bfe0*/  LDSM.16.MT88.4 R12, [R213+0x9080] ;  /* 0x00908000d50c783b */ /* 0x000eee0000004200 */
[C---:B------:R-:W-:Y:S08]  /*bff0*/  HMMA.16816.F32 R136, R4.reuse, R20, R136 ;  /* 0x000000140488723c */ /* 0x040ff00000001888 */
[C---:B------:R-:W-:Y:S01]  /*c000*/  HMMA.16816.F32 R132, R4.reuse, R22, R132 ;  /* 0x000000160484723c */ /* 0x040fe20000001884 */
[----:B------:R-:W5:Y:S07]  /*c010*/  LDSM.16.MT88.4 R20, [R212+0x7880] ;  /* 0x00788000d414783b */ /* 0x000f6e0000004200 */
[C---:B------:R-:W-:Y:S08]  /*c020*/  HMMA.16816.F32 R36, R4.reuse, R164, R36 ;  /* 0x000000a40424723c */ /* 0x040ff00000001824 */
[C---:B------:R-:W-:Y:S01]  /*c030*/  HMMA.16816.F32 R40, R4.reuse, R166, R40 ;  /* 0x000000a60428723c */ /* 0x040fe20000001828 */
[----:B------:R-:W-:Y:S07]  /*c040*/  LDSM.16.MT88.4 R164, [R212+0x9080] ;  /* 0x00908000d4a4783b */ /* 0x000fee0000004200 */
[C---:B----4-:R-:W-:Y:S08]  /*c050*/  HMMA.16816.F32 R44, R4.reuse, R16, R44 ;  /* 0x00000010042c723c */ /* 0x050ff0000000182c */
[C---:B------:R-:W-:Y:S01]  /*c060*/  HMMA.16816.F32 R48, R4.reuse, R18, R48 ;  /* 0x000000120430723c */ /* 0x040fe20000001830 */
[----:B------:R-:W4:Y:S07]  /*c070*/  LDSM.16.MT88.4 R16, [R216+0x9080] ;  /* 0x00908000d810783b */ /* 0x000f2e0000004200 */
[C---:B-1----:R-:W-:Y:S08]  /*c080*/  HMMA.16816.F32 R108, R4.reuse, R8, R108 ;  /* 0x00000008046c723c */ /* 0x042ff0000000186c */
[----:B------:R-:W-:Y:S01]  /*c090*/  HMMA.16816.F32 R112, R4, R10, R112 ;  /* 0x0000000a0470723c */ /* 0x000fe20000001870 */
[----:B------:R-:W1:Y:S01]  /*c0a0*/  LDSM.16.MT88.4 R8, [R213+0x5080] ;  /* 0x00508000d508783b */ /* 0x000e620000004200 */
[----:B------:R-:W-:-:S02]  /*c0b0*/  FFMA.FTZ R189, R189, c[0x0][0x2d0], -R252 ;  /* 0x0000b400bdbd7a23 */ /* 0x000fc400000108fc */
[--C-:B------:R-:W-:Y:S02]  /*c0c0*/  FFMA.FTZ R246, R195, c[0x0][0x2d0], -R252.reuse ;  /* 0x0000b400c3f67a23 */ /* 0x100fe400000108fc */
[--C-:B------:R-:W-:Y:S02]  /*c0d0*/  FFMA.FTZ R191, R191, c[0x0][0x2d0], -R252.reuse ;  /* 0x0000b400bfbf7a23 */ /* 0x100fe400000108fc */
[----:B------:R-:W-:Y:S02]  /*c0e0*/  FFMA.FTZ R252, R193, c[0x0][0x2d0], -R252 ;  /* 0x0000b400c1fc7a23 */ /* 0x000fe400000108fc */
[--C-:B------:R-:W-:Y:S02]  /*c0f0*/  FFMA.FTZ R193, R250, c[0x0][0x2d0], -R187.reuse ;  /* 0x0000b400fac17a23 */ /* 0x100fe400000108bb */
[--C-:B------:R-:W-:Y:S02]  /*c100*/  FFMA.FTZ R194, R194, c[0x0][0x2d0], -R187.reuse ;  /* 0x0000b400c2c27a23 */ /* 0x100fe400000108bb */
[----:B------:R-:W-:-:S02]  /*c110*/  FFMA.FTZ R192, R192, c[0x0][0x2d0], -R187 ;  /* 0x0000b400c0c07a23 */ /* 0x000fc400000108bb */
[----:B------:R-:W-:Y:S01]  /*c120*/  FFMA.FTZ R243, R190, c[0x0][0x2d0], -R187 ;  /* 0x0000b400bef37a23 */ /* 0x000fe200000108bb */
[----:B------:R-:W-:Y:S08]  /*c130*/  MUFU.EX2 R189, R189 ;  /* 0x000000bd00bd7308 */ /* 0x000ff00000000800 */
[----:B------:R-:W1:Y:S08]  /*c140*/  MUFU.EX2 R246, R246 ;  /* 0x000000f600f67308 */ /* 0x000e700000000800 */
[----:B------:R-:W-:Y:S08]  /*c150*/  MUFU.EX2 R191, R191 ;  /* 0x000000bf00bf7308 */ /* 0x000ff00000000800 */
[----:B------:R-:W1:Y:S08]  /*c160*/  MUFU.EX2 R252, R252 ;  /* 0x000000fc00fc7308 */ /* 0x000e700000000800 */
[----:B------:R-:W-:Y:S08]  /*c170*/  MUFU.EX2 R193, R193 ;  /* 0x000000c100c17308 */ /* 0x000ff00000000800 */
[----:B------:R-:W1:Y:S08]  /*c180*/  MUFU.EX2 R194, R194 ;  /* 0x000000c200c27308 */ /* 0x000e700000000800 */
[----:B------:R-:W-:Y:S08]  /*c190*/  MUFU.EX2 R192, R192 ;  /* 0x000000c000c07308 */ /* 0x000ff00000000800 */
[----:B------:R-:W1:Y:S01]  /*c1a0*/  MUFU.EX2 R243, R243 ;  /* 0x000000f300f37308 */ /* 0x000e620000000800 */
[C---:B---3--:R-:W-:Y:S08]  /*c1b0*/  HMMA.16816.F32 R116, R4.reuse, R12, R116 ;  /* 0x0000000c0474723c */ /* 0x048ff00000001874 */
[C---:B------:R-:W-:Y:S01]  /*c1c0*/  HMMA.16816.F32 R120, R4.reuse, R14, R120 ;  /* 0x0000000e0478723c */ /* 0x040fe20000001878 */
[----:B------:R-:W3:Y:S07]  /*c1d0*/  LDSM.16.MT88.4 R12, [R213+0x6880] ;  /* 0x00688000d50c783b */ /* 0x000eee0000004200 */
[C---:B------:R-:W-:Y:S08]  /*c1e0*/  HMMA.16816.F32 R52, R4.reuse, R160, R52 ;  /* 0x000000a00434723c */ /* 0x040ff00000001834 */
[C---:B------:R-:W-:Y:S01]  /*c1f0*/  HMMA.16816.F32 R56, R4.reuse, R162, R56 ;  /* 0x000000a20438723c */ /* 0x040fe20000001838 */
[----:B------:R-:W1:Y:S07]  /*c200*/  LDSM.16.MT88.4 R160, [R216+0x5080] ;  /* 0x00508000d8a0783b */ /* 0x000e6e0000004200 */
[C---:B------:R-:W-:Y:S08]  /*c210*/  HMMA.16816.F32 R68, R4.reuse, R156, R68 ;  /* 0x0000009c0444723c */ /* 0x040ff00000001844 */
[C---:B------:R-:W-:Y:S01]  /*c220*/  HMMA.16816.F32 R72, R4.reuse, R158, R72 ;  /* 0x0000009e0448723c */ /* 0x040fe20000001848 */
[----:B------:R-:W1:Y:S07]  /*c230*/  LDSM.16.MT88.4 R156, [R214+0x5080] ;  /* 0x00508000d69c783b */ /* 0x000e6e0000004200 */
[C---:B------:R-:W-:Y:S08]  /*c240*/  HMMA.16816.F32 R76, R4.reuse, R24, R76 ;  /* 0x00000018044c723c */ /* 0x040ff0000000184c */
[C---:B------:R-:W-:Y:S01]  /*c250*/  HMMA.16816.F32 R80, R4.reuse, R26, R80 ;  /* 0x0000001a0450723c */ /* 0x040fe20000001850 */
[----:B------:R-:W1:Y:S07]  /*c260*/  LDSM.16.MT88.4 R24, [R212+0x5080] ;  /* 0x00508000d418783b */ /* 0x000e6e0000004200 */
[C---:B-----5:R-:W-:Y:S08]  /*c270*/  HMMA.16816.F32 R92, R4.reuse, R20, R92 ;  /* 0x00000014045c723c */ /* 0x060ff0000000185c */
[C---:B------:R-:W-:Y:S01]  /*c280*/  HMMA.16816.F32 R96, R4.reuse, R22, R96 ;  /* 0x000000160460723c */ /* 0x040fe20000001860 */
[----:B------:R-:W5:Y:S07]  /*c290*/  LDSM.16.MT88.4 R20, [R216+0x6880] ;  /* 0x00688000d814783b */ /* 0x000f6e0000004200 */
[C---:B----4-:R-:W-:Y:S08]  /*c2a0*/  HMMA.16816.F32 R100, R4.reuse, R16, R100 ;  /* 0x000000100464723c */ /* 0x050ff00000001864 */
[C---:B------:R-:W-:Y:S01]  /*c2b0*/  HMMA.16816.F32 R104, R4.reuse, R18, R104 ;  /* 0x000000120468723c */ /* 0x040fe20000001868 */
[----:B------:R-:W4:Y:S07]  /*c2c0*/  LDSM.16.MT88.4 R16, [R214+0x6880] ;  /* 0x00688000d610783b */ /* 0x000f2e0000004200 */
[C---:B------:R-:W-:Y:S08]  /*c2d0*/  HMMA.16816.F32 R124, R4.reuse, R164, R124 ;  /* 0x000000a4047c723c */ /* 0x040ff0000000187c */
[----:B------:R-:W-:Y:S01]  /*c2e0*/  HMMA.16816.F32 R128, R4, R166, R128 ;  /* 0x000000a60480723c */ /* 0x000fe20000001880 */
[----:B------:R-:W-:Y:S06]  /*c2f0*/  LDSM.16.MT88.4 R164, [R216+0x8080] ;  /* 0x00808000d8a4783b */ /* 0x000fec0000004200 */
[----:B-1----:R-:W-:-:S02]  /*c300*/  F2FP.PACK_AB R4, R246, R189 ;  /* 0x000000bdf604723e */ /* 0x002fc400000000ff */
[----:B------:R-:W-:Y:S02]  /*c310*/  F2FP.PACK_AB R6, R252, R191 ;  /* 0x000000bffc06723e */ /* 0x000fe400000000ff */
[----:B------:R-:W-:Y:S02]  /*c320*/  F2FP.PACK_AB R5, R194, R193 ;  /* 0x000000c1c205723e */ /* 0x000fe400000000ff */
[----:B------:R-:W-:-:S07]  /*c330*/  F2FP.PACK_AB R7, R243, R192 ;  /* 0x000000c0f307723e */ /* 0x000fce00000000ff */
[C---:B------:R-:W-:Y:S08]  /*c340*/  HMMA.16816.F32 R136, R4.reuse, R8, R136 ;  /* 0x000000080488723c */ /* 0x040ff00000001888 */
[C---:B------:R-:W-:Y:S01]  /*c350*/  HMMA.16816.F32 R132, R4.reuse, R10, R132 ;  /* 0x0000000a0484723c */ /* 0x040fe20000001884 */
[----:B------:R-:W1:Y:S07]  /*c360*/  LDSM.16.MT88.4 R8, [R212+0x6880] ;  /* 0x00688000d408783b */ /* 0x000e6e0000004200 */
        /* <DEDUP_REMOVED lines=11> */
[----:B------:R-:W2:Y:S07]  /*c420*/  LDSM.16.MT88.4 R24, [R212+0x8080] ;  /* 0x00808000d418783b */ /* 0x000eae0000004200 */
[C---:B-----5:R-:W-:Y:S08]  /*c430*/  HMMA.16816.F32 R36, R4.reuse, R20, R36 ;  /* 0x000000140424723c */ /* 0x060ff00000001824 */
[C---:B------:R-:W-:Y:S01]  /*c440*/  HMMA.16816.F32 R40, R4.reuse, R22, R40 ;  /* 0x000000160428723c */ /* 0x040fe20000001828 */
[----:B------:R-:W5:Y:S07]  /*c450*/  LDSM.16.MT88.4 R20, [R216+0x9880] ;  /* 0x00988000d814783b */ /* 0x000f6e0000004200 */
[C---:B----4-:R-:W-:Y:S08]  /*c460*/  HMMA.16816.F32 R44, R4.reuse, R16, R44 ;  /* 0x00000010042c723c */ /* 0x050ff0000000182c */
[C---:B------:R-:W-:Y:S01]  /*c470*/  HMMA.16816.F32 R48, R4.reuse, R18, R48 ;  /* 0x000000120430723c */ /* 0x040fe20000001830 */
[----:B------:R-:W4:Y:S07]  /*c480*/  LDSM.16.MT88.4 R16, [R214+0x9880] ;  /* 0x00988000d610783b */ /* 0x000f2e0000004200 */
[C---:B-1----:R-:W-:Y:S08]  /*c490*/  HMMA.16816.F32 R60, R4.reuse, R8, R60 ;  /* 0x00000008043c723c */ /* 0x042ff0000000183c */
[----:B------:R-:W-:Y:S01]  /*c4a0*/  HMMA.16816.F32 R64, R4, R10, R64 ;  /* 0x0000000a0440723c */ /* 0x000fe20000001840 */
[----:B------:R-:W1:Y:S01]  /*c4b0*/  LDSM.16.MT88.4 R8, [R212+0x9880] ;  /* 0x00988000d408783b */ /* 0x000e620000004200 */
[----:B------:R-:W-:-:S02]  /*c4c0*/  FADD.FTZ R173, R176, R173 ;  /* 0x000000adb0ad7221 */ /* 0x000fc40000010000 */
[----:B------:R-:W-:Y:S01]  /*c4d0*/  FADD.FTZ R178, R175, R178 ;  /* 0x000000b2afb27221 */ /* 0x000fe20000010000 */
[----:B------:R-:W-:-:S03]  /*c4e0*/  ISETP.NE.AND P6, PT, R198, 0x1, PT ;  /* 0x00000001c600780c */ /* 0x000fc60003fc5270 */
[----:B---3--:R-:W-:Y:S01]  /*c4f0*/  HMMA.16816.F32 R116, R4, R12, R116 ;  /* 0x0000000c0474723c */ /* 0x008fe20000001874 */
[----:B------:R-:W-:-:S06]  /*c500*/  FADD.FTZ R171, R171, R178 ;  /* 0x000000b2abab7221 */ /* 0x000fcc0000010000 */
[----:B------:R-:W-:Y:S02]  /*c510*/  FADD.FTZ R12, R172, R173 ;  /* 0x000000adac0c7221 */ /* 0x000fe40000010000 */
[----:B------:R-:W-:Y:S02]  /*c520*/  FADD.FTZ R174, R174, R171 ;  /* 0x000000abaeae7221 */ /* 0x000fe40000010000 */
[----:B------:R-:W-:Y:S02]  /*c530*/  FADD.FTZ R12, R169, R12 ;  /* 0x0000000ca90c7221 */ /* 0x000fe40000010000 */
[----:B------:R-:W-:Y:S02]  /*c540*/  FADD.FTZ R185, R185, R174 ;  /* 0x000000aeb9b97221 */ /* 0x000fe40000010000 */
[----:B------:R-:W-:Y:S02]  /*c550*/  FADD.FTZ R181, R181, R12 ;  /* 0x0000000cb5b57221 */ /* 0x000fe40000010000 */
[----:B------:R-:W-:-:S02]  /*c560*/  IMAD.SHL.U32 R170, R170, 0x80, RZ ;  /* 0x00000080aaaa7824 */ /* 0x000fc400078e00ff */
[----:B------:R-:W-:Y:S02]  /*c570*/  FADD.FTZ R184, R184, R181 ;  /* 0x000000b5b8b87221 */ /* 0x000fe40000010000 */
[----:B------:R-:W-:Y:S01]  /*c580*/  FADD.FTZ R188, R188, R185 ;  /* 0x000000b9bcbc7221 */ /* 0x000fe20000010000 */
[----:B------:R-:W-:Y:S01]  /*c590*/  HMMA.16816.F32 R68, R4, R164, R68 ;  /* 0x000000a40444723c */ /* 0x000fe20000001844 */
[----:B------:R-:W-:Y:S02]  /*c5a0*/  FADD.FTZ R179, R179, R184 ;  /* 0x000000b8b3b37221 */ /* 0x000fe40000010000 */
[----:B------:R-:W-:-:S05]  /*c5b0*/  FADD.FTZ R183, R183, R188 ;  /* 0x000000bcb7b77221 */ /* 0x000fca0000010000 */
[----:B------:R-:W-:Y:S01]  /*c5c0*/  HMMA.16816.F32 R72, R4, R166, R72 ;  /* 0x000000a60448723c */ /* 0x000fe20000001848 */
[----:B------:R-:W-:-:S07]  /*c5d0*/  FADD.FTZ R182, R182, R179 ;  /* 0x000000b3b6b67221 */ /* 0x000fce0000010000 */
[----:B------:R-:W-:Y:S01]  /*c5e0*/  HMMA.16816.F32 R76, R4, R160, R76 ;  /* 0x000000a0044c723c */ /* 0x000fe2000000184c */
[----:B------:R-:W-:-:S07]  /*c5f0*/  FADD.FTZ R186, R186, R183 ;  /* 0x000000b7baba7221 */ /* 0x000fce0000010000 */
[C---:B------:R-:W-:Y:S08]  /*c600*/  HMMA.16816.F32 R80, R4.reuse, R162, R80 ;  /* 0x000000a20450723c */ /* 0x040ff00000001850 */
[C---:B------:R-:W-:Y:S08]  /*c610*/  HMMA.16816.F32 R84, R4.reuse, R156, R84 ;  /* 0x0000009c0454723c */ /* 0x040ff00000001854 */
[C---:B------:R-:W-:Y:S08]  /*c620*/  HMMA.16816.F32 R88, R4.reuse, R158, R88 ;  /* 0x0000009e0458723c */ /* 0x040ff00000001858 */
[C---:B--2---:R-:W-:Y:S08]  /*c630*/  HMMA.16816.F32 R92, R4.reuse, R24, R92 ;  /* 0x00000018045c723c */ /* 0x044ff0000000185c */
[C---:B------:R-:W-:Y:S08]  /*c640*/  HMMA.16816.F32 R96, R4.reuse, R26, R96 ;  /* 0x0000001a0460723c */ /* 0x040ff00000001860 */
[C---:B-----5:R-:W-:Y:S08]  /*c650*/  HMMA.16816.F32 R100, R4.reuse, R20, R100 ;  /* 0x000000140464723c */ /* 0x060ff00000001864 */
[C---:B------:R-:W-:Y:S08]  /*c660*/  HMMA.16816.F32 R104, R4.reuse, R22, R104 ;  /* 0x000000160468723c */ /* 0x040ff00000001868 */
[C---:B----4-:R-:W-:Y:S08]  /*c670*/  HMMA.16816.F32 R108, R4.reuse, R16, R108 ;  /* 0x00000010046c723c */ /* 0x050ff0000000186c */
[C---:B------:R-:W-:Y:S08]  /*c680*/  HMMA.16816.F32 R112, R4.reuse, R18, R112 ;  /* 0x000000120470723c */ /* 0x040ff00000001870 */
[C---:B------:R-:W-:Y:S08]  /*c690*/  HMMA.16816.F32 R120, R4.reuse, R14, R120 ;  /* 0x0000000e0478723c */ /* 0x040ff00000001878 */
[C---:B-1----:R-:W-:Y:S08]  /*c6a0*/  HMMA.16816.F32 R124, R4.reuse, R8, R124 ;  /* 0x00000008047c723c */ /* 0x042ff0000000187c */
[----:B------:R-:W-:Y:S07]  /*c6b0*/  HMMA.16816.F32 R128, R4, R10, R128 ;  /* 0x0000000a0480723c */ /* 0x000fee0000001880 */
[----:B------:R-:W-:-:S04]  /*c6c0*/  @P6 IMAD.HI.U32 R4, R170, c[0x0][0x2c8], RZ ;  /* 0x0000b200aa046a27 */ /* 0x000fc800078e00ff */
[----:B------:R-:W-:Y:S01]  /*c6d0*/  IMAD.MOV.U32 R5, RZ, RZ, R170 ;  /* 0x000000ffff057224 */ /* 0x000fe200078e00aa */
[----:B------:R-:W-:Y:S02]  /*c6e0*/  @P6 SHF.R.U32.HI R5, RZ, c[0x0][0x2cc], R4 ;  /* 0x0000b300ff056a19 */ /* 0x000fe40000011604 */
[----:B------:R-:W-:Y:S01]  /*c6f0*/  ISETP.GE.AND P6, PT, R197, 0x1, PT ;  /* 0x00000001c500780c */ /* 0x000fe20003fc6270 */
[----:B------:R-:W-:Y:S02]  /*c700*/  FADD.FTZ R189, R189, R182 ;  /* 0x000000b6bdbd7221 */ /* 0x000fe40000010000 */
[----:B------:R-:W-:Y:S02]  /*c710*/  FADD.FTZ R193, R193, R186 ;  /* 0x000000bac1c17221 */ /* 0x000fe40000010000 */
[----:B------:R-:W-:Y:S02]  /*c720*/  FADD.FTZ R246, R246, R189 ;  /* 0x000000bdf6f67221 */ /* 0x000fe40000010000 */
[----:B------:R-:W-:Y:S01]  /*c730*/  FADD.FTZ R193, R194, R193 ;  /* 0x000000c1c2c17221 */ /* 0x000fe20000010000 */
[----:B------:R-:W-:Y:S01]  /*c740*/  IADD3 R177, -R177, R180, R5 ;  /* 0x000000b4b1b17210 */ /* 0x000fe20007ffe105 */
[----:B------:R-:W-:-:S02]  /*c750*/  FADD.FTZ R191, R191, R246 ;  /* 0x000000f6bfbf7221 */ /* 0x000fc40000010000 */
[----:B------:R-:W-:Y:S01]  /*c760*/  FADD.FTZ R192, R192, R193 ;  /* 0x000000c1c0c07221 */ /* 0x000fe20000010000 */
[----:B------:R-:W-:Y:S01]  /*c770*/  IADD3 R246, R168, -0x2, RZ ;  /* 0xfffffffea8f67810 */ /* 0x000fe20007ffe0ff */
[----:B------:R-:W-:Y:S01]  /*c780*/  FADD.FTZ R247, R252, R191 ;  /* 0x000000bffcf77221 */ /* 0x000fe20000010000 */
[----:B------:R-:W-:Y:S01]  /*c790*/  IADD3 R4, R177, c[0x0][0x328], RZ ;  /* 0x0000ca00b1047a10 */ /* 0x000fe20007ffe0ff */
[----:B------:R-:W-:Y:S01]  /*c7a0*/  FADD.FTZ R243, R243, R192 ;  /* 0x000000c0f3f37221 */ /* 0x000fe20000010000 */
[----:B------:R-:W-:Y:S05]  /*c7b0*/  @!P6 BRA `(.L_x_1097) ;  /* 0x000001000000e947 */ /* 0x000fea0003800000 */
[C---:B------:R-:W-:Y:S01]  /*c7c0*/  ISETP.GT.AND P0, PT, R177.reuse, RZ, PT ;  /* 0x000000ffb100720c */ /* 0x040fe20003f04270 */
        /* <DEDUP_REMOVED lines=9> */
.L_x_1099:
[----:B------:R-:W-:-:S13]  /*c860*/  ISETP.NE.AND P0, PT, R197, 0x1, PT ;  /* 0x00000001c500780c */ /* 0x000fda0003f05270 */
[----:B------:R-:W-:-:S05]  /*c870*/  @P0 IMAD.HI.U32 R5, R6, c[0x0][0x330], RZ ;  /* 0x0000cc0006050a27 */ /* 0x000fca00078e00ff */
[----:B------:R-:W-:Y:S02]  /*c880*/  @P0 SHF.R.U32.HI R6, RZ, c[0x0][0x334], R5 ;  /* 0x0000cd00ff060a19 */ /* 0x000fe40000011605 */
.L_x_1100:
[----:B------:R-:W-:Y:S05]  /*c890*/  BSYNC B0 ;  /* 0x0000000000007941 */ /* 0x000fea0003800000 */
.L_x_1098:
[----:B------:R-:W-:-:S05]  /*c8a0*/  IMAD R5, R6, R197, c[0x0][0x32c] ;  /* 0x0000cb0006057624 */ /* 0x000fca00078e02c5 */
[----:B------:R-:W-:-:S05]  /*c8b0*/  IMNMX R4, R4, R5, PT ;  /* 0x0000000504047217 */ /* 0x000fca0003800200 */
.L_x_1097:
[----:B------:R-:W-:-:S05]  /*c8c0*/  IMAD.HI R5, R4, 0x2aaaaaab, RZ ;  /* 0x2aaaaaab04057827 */ /* 0x000fca00078e02ff */
[----:B------:R-:W-:-:S04]  /*c8d0*/  SHF.R.U32.HI R4, RZ, 0x1f, R5 ;  /* 0x0000001fff047819 */ /* 0x000fc80000011605 */
[----:B------:R-:W-:-:S04]  /*c8e0*/  LEA.HI.SX32 R4, R5, R4, 0x1d ;  /* 0x0000000405047211 */ /* 0x000fc800078feaff */
[----:B------:R-:W-:-:S04]  /*c8f0*/  IMNMX R199, R229, R4, !PT ;  /* 0x00000004e5c77217 */ /* 0x000fc80007800200 */
[----:B------:R-:W-:-:S13]  /*c900*/  ISETP.GE.AND P0, PT, R246, R199, PT ;  /* 0x000000c7f600720c */ /* 0x000fda0003f06270 */
[----:B------:R-:W-:Y:S05]  /*c910*/  @!P0 BRA `(.L_x_1101) ;  /* 0x0000366000008947 */ /* 0x000fea0003800000 */
.L_x_1114:
[----:B------:R-:W-:Y:S04]  /*c920*/  DEPBAR.LE SB0, 0x0 ;  /* 0x000080000000791a */ /* 0x000fe80000000000 */
[----:B------:R-:W-:Y:S01]  /*c930*/  WARPSYNC 0xffffffff ;  /* 0xffffffff00007948 */ /* 0x000fe20003800000 */
[----:B------:R-:W-:Y:S01]  /*c940*/  BAR.SYNC.DEFER_BLOCKING 0x0 ;  /* 0x0000000000007b1d */ /* 0x000fe20000010000 */
[----:B------:R-:W-:Y:S02]  /*c950*/  ISETP.GT.AND P0, PT, R229, R246, PT ;  /* 0x000000f6e500720c */ /* 0x000fe40003f04270 */
[----:B------:R-:W-:Y:S02]  /*c960*/  ISETP.GE.AND P3, PT, R225, c[0x0][0x1d4], PT ;  /* 0x00007500e1007a0c */ /* 0x000fe40003f66270 */
[----:B------:R-:W-:Y:S02]  /*c970*/  ISETP.GE.AND P4, PT, R227, c[0x0][0x1d4], PT ;  /* 0x00007500e3007a0c */ /* 0x000fe40003f86270 */
[----:B------:R-:W-:Y:S02]  /*c980*/  ISETP.GE.AND P5, PT, R230, c[0x0][0x1d4], PT ;  /* 0x00007500e6007a0c */ /* 0x000fe40003fa6270 */
[----:B------:R-:W-:Y:S01]  /*c990*/  ISETP.GE.AND P6, PT, R228, c[0x0][0x1d4], PT ;  /* 0x00007500e4007a0c */ /* 0x000fe20003fc6270 */
[----:B------:R1:W2:Y:S01]  /*c9a0*/  LDSM.16.M88.4 R156, [R222] ;  /* 0x00000000de9c783b */ /* 0x0002a20000000200 */
[----:B------:R-:W-:Y:S03]  /*c9b0*/  BSSY B0, `(.L_x_1102) ;  /* 0x0000029000007945 */ /* 0x000fe60003800000 */
[----:B------:R1:W3:Y:S04]  /*c9c0*/  LDSM.16.M88.4 R160, [R221+0xa080] ;  /* 0x00a08000dda0783b */ /* 0x0002e80000000200 */
[----:B------:R1:W4:Y:S04]  /*c9d0*/  LDSM.16.M88.4 R164, [R221+0xa880] ;  /* 0x00a88000dda4783b */ /* 0x0003280000000200 */
[----:B------:R1:W1:Y:S04]  /*c9e0*/  LDSM.16.M88.4 R24, [R221+0xb080] ;  /* 0x00b08000dd18783b */ /* 0x0002680000000200 */
[----:B------:R1:W1:Y:S04]  /*c9f0*/  LDSM.16.M88.4 R168, [R220] ;  /* 0x00000000dca8783b */ /* 0x0002680000000200 */
[----:B------:R1:W1:Y:S04]  /*ca00*/  LDSM.16.M88.4 R172, [R219] ;  /* 0x00000000dbac783b */ /* 0x0002680000000200 */
[----:B------:R1:W1:Y:S04]  /*ca10*/  LDSM.16.M88.4 R176, [R211] ;  /* 0x00000000d3b0783b */ /* 0x0002680000000200 */
[----:B------:R1:W1:Y:S01]  /*ca20*/  LDSM.16.M88.4 R180, [R210] ;  /* 0x00000000d2b4783b */ /* 0x0002620000000200 */
[----:B------:R-:W-:-:S05]  /*ca30*/  @P0 BRA `(.L_x_1103) ;  /* 0x0000020000000947 */ /* 0x000fca0003800000 */
[----:B------:R-:W-:Y:S01]  /*ca40*/  SHF.R.S32.HI R7, RZ, 0x1f, R246 ;  /* 0x0000001fff077819 */ /* 0x000fe200000114f6 */
[----:B------:R-:W-:Y:S01]  /*ca50*/  IMAD.WIDE.U32 R8, R246, c[0x0][0x208], RZ ;  /* 0x00008200f6087a25 */ /* 0x000fe200078e00ff */
[----:B------:R-:W-:Y:S03]  /*ca60*/  ISETP.GT.AND P1, PT, R224, 0x7f, PT ;  /* 0x0000007fe000780c */ /* 0x000fe60003f24270 */
[----:B------:R-:W-:Y:S04]  /*ca70*/  IMAD R7, R7, c[0x0][0x208], RZ ;  /* 0x0000820007077a24 */ /* 0x000fe800078e02ff */
[----:B------:R-:W-:Y:S04]  /*ca80*/  IMAD R7, R246, c[0x0][0x20c], R7 ;  /* 0x00008300f6077a24 */ /* 0x000fe800078e0207 */
[----:B------:R-:W-:Y:S02]  /*ca90*/  IMAD.IADD R7, R9, 0x1, R7 ;  /* 0x0000000109077824 */ /* 0x000fe400078e0207 */
[----:B------:R-:W-:Y:S04]  /*caa0*/  IMAD.WIDE.U32 R8, R8, 0x30, RZ ;  /* 0x0000003008087825 */ /* 0x000fe800078e00ff */
[----:B------:R-:W-:Y:S02]  /*cab0*/  IMAD R7, R7, 0x30, RZ ;  /* 0x0000003007077824 */ /* 0x000fe400078e02ff */
[----:B------:R-:W-:Y:S02]  /*cac0*/  @!P1 IMAD.MOV.U32 R5, RZ, RZ, c[0x0][0x208] ;  /* 0x00008200ff059624 */ /* 0x000fe400078e00ff */
[----:B------:R-:W-:Y:S01]  /*cad0*/  @!P1 IMAD.MOV.U32 R4, RZ, RZ, c[0x0][0x20c] ;  /* 0x00008300ff049624 */ /* 0x000fe200078e00ff */
[----:B------:R-:W-:Y:S02]  /*cae0*/  IADD3 R7, R9, R7, RZ ;  /* 0x0000000709077210 */ /* 0x000fe40007ffe0ff */
[CC--:B------:R-:W-:Y:S04]  /*caf0*/  @!P1 LEA R9, P0, R5.reuse, R8.reuse, 0x5 ;  /* 0x0000000805099211 */ /* 0x0c0fe800078028ff */
[----:B------:R-:W-:Y:S02]  /*cb00*/  @!P1 LEA.HI.X R5, R5, R7, R4, 0x5, P0 ;  /* 0x0000000705059211 */ /* 0x000fe400000f2c04 */
[----:B------:R-:W-:Y:S05]  /*cb10*/  IADD3 R4, P0, R232, R8, RZ ;  /* 0x00000008e8047210 */ /* 0x000fea0007f1e0ff */
[----:B------:R-:W-:Y:S01]  /*cb20*/  IMAD.X R7, R7, 0x1, R237, P0 ;  /* 0x0000000107077824 */ /* 0x000fe200000e06ed */
[C---:B------:R-:W-:Y:S04]  /*cb30*/  LEA R10, P0, R4.reuse, c[0x0][0x1f8], 0x1 ;  /* 0x00007e00040a7a11 */ /* 0x040fe800078008ff */
[----:B------:R-:W-:Y:S02]  /*cb40*/  LEA.HI.X R11, R4, c[0x0][0x1fc], R7, 0x1, P0 ;  /* 0x00007f00040b7a11 */ /* 0x000fe400000f0c07 */
[----:B------:R-:W-:Y:S03]  /*cb50*/  @!P1 IADD3 R9, P0, R9, R232, RZ ;  /* 0x000000e809099210 */ /* 0x000fe60007f1e0ff */
[----:B------:R-:W-:Y:S01]  /*cb60*/  @!PT LDS RZ, [RZ] ;  /* 0x00000000fffff984 */ /* 0x000fe20000000800 */
[----:B------:R-:W-:Y:S01]  /*cb70*/  @!PT LDS RZ, [RZ] ;  /* 0x00000000fffff984 */ /* 0x000fe20000000800 */
[----:B------:R-:W-:Y:S01]  /*cb80*/  @!PT LDS RZ, [RZ] ;  /* 0x00000000fffff984 */ /* 0x000fe20000000800 */
[----:B------:R4:W-:Y:S01]  /*cb90*/  LDGSTS.E.BYPASS.LTC128B.128 [R231+0x4080], [R10.64], !P6 ;  /* 0x040800000ae77fae */ /* 0x0009e2000f101d52 */
[----:B------:R-:W-:Y:S02]  /*cba0*/  @!P1 IADD3.X R4, R5, R237, RZ, P0, !PT ;  /* 0x000000ed05049210 */ /* 0x000fe400007fe4ff */
[C---:B------:R-:W-:Y:S01]  /*cbb0*/  @!P1 LEA R6, P0, R9.reuse, c[0x0][0x1f8], 0x1 ;  /* 0x00007e0009069a11 */ /* 0x040fe200078008ff */
[----:B------:R4:W-:Y:S03]  /*cbc0*/  LDGSTS.E.BYPASS.LTC128B.128 [R231+0x5880], [R10.64+0x80], !P5 ;  /* 0x058800800ae77fae */ /* 0x0009e6000e901d52 */
[----:B------:R-:W-:Y:S01]  /*cbd0*/  @!P1 LEA.HI.X R7, R9, c[0x0][0x1fc], R4, 0x1, P0 ;  /* 0x00007f0009079a11 */ /* 0x000fe200000f0c04 */
[----:B------:R4:W-:Y:S04]  /*cbe0*/  LDGSTS.E.BYPASS.LTC128B.128 [R231+0x7080], [R10.64+0x100], !P4 ;  /* 0x070801000ae77fae */ /* 0x0009e8000e101d52 */
[----:B------:R4:W-:Y:S04]  /*cbf0*/  LDGSTS.E.BYPASS.LTC128B.128 [R231+0x8880], [R10.64+0x180], !P3 ;  /* 0x088801800ae77fae */ /* 0x0009e8000d901d52 */
[----:B------:R4:W-:Y:S04]  /*cc00*/  @!P1 LDGSTS.E.BYPASS.LTC128B.128 [R231+0x5080], [R6.64], !P6 ;  /* 0x0508000006e79fae */ /* 0x0009e8000f101d52 */
[----:B------:R4:W-:Y:S04]  /*cc10*/  @!P1 LDGSTS.E.BYPASS.LTC128B.128 [R231+0x6880], [R6.64+0x80], !P5 ;  /* 0x0688008006e79fae */ /* 0x0009e8000e901d52 */
[----:B------:R4:W-:Y:S04]  /*cc20*/  @!P1 LDGSTS.E.BYPASS.LTC128B.128 [R231+0x8080], [R6.64+0x100], !P4 ;  /* 0x0808010006e79fae */ /* 0x0009e8000e101d52 */
[----:B------:R4:W-:Y:S02]  /*cc30*/  @!P1 LDGSTS.E.BYPASS.LTC128B.128 [R231+0x9880], [R6.64+0x180], !P3 ;  /* 0x0988018006e79fae */ /* 0x0009e4000d901d52 */
.L_x_1103:
[----:B------:R-:W-:Y:S05]  /*cc40*/  BSYNC B0 ;  /* 0x0000000000007941 */ /* 0x000fea0003800000 */
.L_x_1102:
[C---:B--234-:R-:W-:Y:S01]  /*cc50*/  HMMA.16816.F32 R4, R156.reuse, R160, RZ ;  /* 0x000000a09c04723c */ /* 0x05cfe200000018ff */
[----:B------:R-:W-:Y:S01]  /*cc60*/  LDSM.16.M88.4 R184, [R218] ;  /* 0x00000000dab8783b */ /* 0x000fe20000000200 */
[----:B------:R-:W-:Y:S01]  /*cc70*/  BSSY B0, `(.L_x_1104) ;  /* 0x00000ec000007945 */ /* 0x000fe20003800000 */
[----:B------:R-:W-:Y:S05]  /*cc80*/  ISETP.GT.AND P0, PT, R246, R229, PT ;  /* 0x000000e5f600720c */ /* 0x000fea0003f04270 */
[C---:B------:R-:W-:Y:S01]  /*cc90*/  HMMA.16816.F32 R8, R156.reuse, R162, RZ ;  /* 0x000000a29c08723c */ /* 0x040fe200000018ff */
[----:B------:R-:W0:Y:S07]  /*cca0*/  LDGDEPBAR ;  /* 0x00000000000079af */ /* 0x000e2e0000000000 */
[C---:B------:R-:W-:Y:S01]  /*ccb0*/  HMMA.16816.F32 R12, R156.reuse, R164, RZ ;  /* 0x000000a49c0c723c */ /* 0x040fe200000018ff */
[----:B------:R-:W2:Y:S07]  /*ccc0*/  LDSM.16.M88.4 R188, [R215+0xa080] ;  /* 0x00a08000d7bc783b */ /* 0x000eae0000000200 */
[C---:B------:R-:W-:Y:S01]  /*ccd0*/  HMMA.16816.F32 R16, R156.reuse, R166, RZ ;  /* 0x000000a69c10723c */ /* 0x040fe200000018ff */
[----:B------:R-:W-:Y:S07]  /*cce0*/  LDSM.16.M88.4 R160, [R215+0xb080] ;  /* 0x00b08000d7a0783b */ /* 0x000fee0000000200 */
[C---:B-1----:R-:W-:Y:S01]  /*ccf0*/  HMMA.16816.F32 R20, R156.reuse, R24, RZ ;  /* 0x000000189c14723c */ /* 0x042fe200000018ff */
[----:B------:R-:W-:Y:S07]  /*cd00*/  LDSM.16.M88.4 R164, [R217] ;  /* 0x00000000d9a4783b */ /* 0x000fee0000000200 */
[----:B------:R-:W-:Y:S01]  /*cd10*/  HMMA.16816.F32 R24, R156, R26, RZ ;  /* 0x0000001a9c18723c */ /* 0x000fe200000018ff */
[----:B------:R-:W1:Y:S07]  /*cd20*/  LDSM.16.M88.4 R156, [R215+0xa880] ;  /* 0x00a88000d79c783b */ /* 0x000e6e0000000200 */
[C---:B------:R-:W-:Y:S01]  /*cd30*/  HMMA.16816.F32 R4, R168.reuse, R172, R4 ;  /* 0x000000aca804723c */ /* 0x040fe20000001804 */
[----:B------:R-:W3:Y:S07]  /*cd40*/  LDSM.16.M88.4 R192, [R209] ;  /* 0x00000000d1c0783b */ /* 0x000eee0000000200 */
[C---:B------:R-:W-:Y:S01]  /*cd50*/  HMMA.16816.F32 R8, R168.reuse, R174, R8 ;  /* 0x000000aea808723c */ /* 0x040fe20000001808 */
[----:B------:R-:W-:Y:S07]  /*cd60*/  LDSM.16.M88.4 R172, [R209+0x1000] ;  /* 0x00100000d1ac783b */ /* 0x000fee0000000200 */
[C---:B------:R-:W-:Y:S08]  /*cd70*/  HMMA.16816.F32 R12, R168.reuse, R176, R12 ;  /* 0x000000b0a80c723c */ /* 0x040ff0000000180c */
[C---:B------:R-:W-:Y:S01]  /*cd80*/  HMMA.16816.F32 R16, R168.reuse, R178, R16 ;  /* 0x000000b2a810723c */ /* 0x040fe20000001810 */
[----:B------:R-:W-:Y:S07]  /*cd90*/  LDSM.16.M88.4 R176, [R222+0x4000] ;  /* 0x00400000deb0783b */ /* 0x000fee0000000200 */
[C---:B------:R-:W-:Y:S08]  /*cda0*/  HMMA.16816.F32 R20, R168.reuse, R180, R20 ;  /* 0x000000b4a814723c */ /* 0x040ff00000001814 */
[----:B------:R-:W-:Y:S01]  /*cdb0*/  HMMA.16816.F32 R24, R168, R182, R24 ;  /* 0x000000b6a818723c */ /* 0x000fe20000001818 */
[----:B------:R-:W4:Y:S07]  /*cdc0*/  LDSM.16.M88.4 R168, [R209+0x800] ;  /* 0x00080000d1a8783b */ /* 0x000f2e0000000200 */
[C---:B--2---:R-:W-:Y:S01]  /*cdd0*/  HMMA.16816.F32 R4, R184.reuse, R188, R4 ;  /* 0x000000bcb804723c */ /* 0x044fe20000001804 */
[----:B------:R-:W2:Y:S07]  /*cde0*/  LDSM.16.M88.4 R180, [R221+0xb880] ;  /* 0x00b88000ddb4783b */ /* 0x000eae0000000200 */
[C---:B------:R-:W-:Y:S01]  /*cdf0*/  HMMA.16816.F32 R8, R184.reuse, R190, R8 ;  /* 0x000000beb808723c */ /* 0x040fe20000001808 */
[----:B------:R-:W-:Y:S07]  /*ce00*/  LDSM.16.M88.4 R188, [R208] ;  /* 0x00000000d0bc783b */ /* 0x000fee0000000200 */
[C---:B-1----:R-:W-:Y:S08]  /*ce10*/  HMMA.16816.F32 R12, R184.reuse, R156, R12 ;  /* 0x0000009cb80c723c */ /* 0x042ff0000000180c */
[C---:B------:R-:W-:Y:S01]  /*ce20*/  HMMA.16816.F32 R16, R184.reuse, R158, R16 ;  /* 0x0000009eb810723c */ /* 0x040fe20000001810 */
[----:B------:R-:W1:Y:S07]  /*ce30*/  LDSM.16.M88.4 R156, [R221+0xc080] ;  /* 0x00c08000dd9c783b */ /* 0x000e6e0000000200 */
[C---:B------:R-:W-:Y:S08]  /*ce40*/  HMMA.16816.F32 R20, R184.reuse, R160, R20 ;  /* 0x000000a0b814723c */ /* 0x040ff00000001814 */
[----:B------:R-:W-:Y:S01]  /*ce50*/  HMMA.16816.F32 R24, R184, R162, R24 ;  /* 0x000000a2b818723c */ /* 0x000fe20000001818 */
[----:B------:R-:W5:Y:S07]  /*ce60*/  LDSM.16.M88.4 R160, [R221+0xc880] ;  /* 0x00c88000dda0783b */ /* 0x000f6e0000000200 */
[C---:B---3--:R-:W-:Y:S01]  /*ce70*/  HMMA.16816.F32 R4, R164.reuse, R192, R4 ;  /* 0x000000c0a404723c */ /* 0x048fe20000001804 */
[----:B------:R-:W3:Y:S07]  /*ce80*/  LDSM.16.M88.4 R184, [R220+0x4000] ;  /* 0x00400000dcb8783b */ /* 0x000eee0000000200 */
[C---:B------:R-:W-:Y:S01]  /*ce90*/  HMMA.16816.F32 R8, R164.reuse, R194, R8 ;  /* 0x000000c2a408723c */ /* 0x040fe20000001808 */
[----:B------:R-:W-:Y:S07]  /*cea0*/  LDSM.16.M88.4 R192, [R215+0xb880] ;  /* 0x00b88000d7c0783b */ /* 0x000fee0000000200 */
[C---:B----4-:R-:W-:Y:S08]  /*ceb0*/  HMMA.16816.F32 R12, R164.reuse, R168, R12 ;  /* 0x000000a8a40c723c */ /* 0x050ff0000000180c */
[C---:B------:R-:W-:Y:S01]  /*cec0*/  HMMA.16816.F32 R16, R164.reuse, R170, R16 ;  /* 0x000000aaa410723c */ /* 0x040fe20000001810 */
[----:B------:R-:W-:Y:S07]  /*ced0*/  LDSM.16.M88.4 R168, [R206] ;  /* 0x00000000cea8783b */ /* 0x000fee0000000200 */
[C---:B------:R-:W-:Y:S08]  /*cee0*/  HMMA.16816.F32 R20, R164.reuse, R172, R20 ;  /* 0x000000aca414723c */ /* 0x040ff00000001814 */
[----:B------:R-:W-:Y:S01]  /*cef0*/  HMMA.16816.F32 R24, R164, R174, R24 ;  /* 0x000000aea418723c */ /* 0x000fe20000001818 */
[----:B------:R-:W4:Y:S07]  /*cf00*/  LDSM.16.M88.4 R164, [R207] ;  /* 0x00000000cfa4783b */ /* 0x000f2e0000000200 */
[C---:B--2---:R-:W-:Y:S01]  /*cf10*/  HMMA.16816.F32 R4, R176.reuse, R180, R4 ;  /* 0x000000b4b004723c */ /* 0x044fe20000001804 */
[----:B------:R-:W2:Y:S07]  /*cf20*/  LDSM.16.M88.4 R172, [R218+0x4000] ;  /* 0x00400000daac783b */ /* 0x000eae0000000200 */
[C---:B------:R-:W-:Y:S01]  /*cf30*/  HMMA.16816.F32 R8, R176.reuse, R182, R8 ;  /* 0x000000b6b008723c */ /* 0x040fe20000001808 */
[----:B------:R-:W-:Y:S07]  /*cf40*/  LDSM.16.M88.4 R180, [R209+0x1800] ;  /* 0x00180000d1b4783b */ /* 0x000fee0000000200 */
[C---:B-1----:R-:W-:Y:S08]  /*cf50*/  HMMA.16816.F32 R12, R176.reuse, R156, R12 ;  /* 0x0000009cb00c723c */ /* 0x042ff0000000180c */
[C---:B------:R-:W-:Y:S01]  /*cf60*/  HMMA.16816.F32 R16, R176.reuse, R158, R16 ;  /* 0x0000009eb010723c */ /* 0x040fe20000001810 */
[----:B------:R-:W1:Y:S07]  /*cf70*/  LDSM.16.M88.4 R156, [R215+0xc080] ;  /* 0x00c08000d79c783b */ /* 0x000e6e0000000200 */
[C---:B-----5:R-:W-:Y:S08]  /*cf80*/  HMMA.16816.F32 R20, R176.reuse, R160, R20 ;  /* 0x000000a0b014723c */ /* 0x060ff00000001814 */
        /* <DEDUP_REMOVED lines=10> */
[----:B------:R-:W-:Y:S01]  /*d030*/  HMMA.16816.F32 R24, R184, R170, R24 ;  /* 0x000000aab818723c */ /* 0x000fe20000001818 */
[----:B------:R-:W3:Y:S07]  /*d040*/  LDSM.16.M88.4 R168, [R209+0x2800] ;  /* 0x00280000d1a8783b */ /* 0x000eee0000000200 */
[C---:B--2---:R-:W-:Y:S01]  /*d050*/  HMMA.16816.F32 R4, R172.reuse, R192, R4 ;  /* 0x000000c0ac04723c */ /* 0x044fe20000001804 */
[----:B------:R-:W2:Y:S07]  /*d060*/  LDSM.16.M88.4 R184, [R222+0x8000] ;  /* 0x00800000deb8783b */ /* 0x000eae0000000200 */
[C---:B------:R-:W-:Y:S01]  /*d070*/  HMMA.16816.F32 R8, R172.reuse, R194, R8 ;  /* 0x000000c2ac08723c */ /* 0x040fe20000001808 */
[----:B------:R-:W-:Y:S07]  /*d080*/  LDSM.16.M88.4 R192, [R205] ;  /* 0x00000000cdc0783b */ /* 0x000fee0000000200 */
        /* <DEDUP_REMOVED lines=12> */
[----:B------:R-:W4:Y:S07]  /*d150*/  LDSM.16.M88.4 R164, [R204] ;  /* 0x00000000cca4783b */ /* 0x000f2e0000000200 */
[C---:B------:R-:W-:Y:S08]  /*d160*/  HMMA.16816.F32 R20, R176.reuse, R168, R20 ;  /* 0x000000a8b014723c */ /* 0x040ff00000001814 */
[----:B------:R-:W-:Y:S01]  /*d170*/  HMMA.16816.F32 R24, R176, R170, R24 ;  /* 0x000000aab018723c */ /* 0x000fe20000001818 */
[----:B------:R-:W3:Y:S07]  /*d180*/  LDSM.16.M88.4 R168, [R203] ;  /* 0x00000000cba8783b */ /* 0x000eee0000000200 */
        /* <DEDUP_REMOVED lines=40> */
[----:B------:R-:W3:Y:S01]  /*d410*/  LDSM.16.M88.4 R184, [R218+0xc000] ;  /* 0x00c00000dab8783b */ /* 0x000ee20000000200 */
[C---:B--2---:R-:W-:Y:S08]  /*d420*/  HMMA.16816.F32 R4, R172.reuse, R192, R4 ;  /* 0x000000c0ac04723c */ /* 0x044ff00000001804 */
[C---:B------:R-:W-:Y:S01]  /*d430*/  HMMA.16816.F32 R8, R172.reuse, R194, R8 ;  /* 0x000000c2ac08723c */ /* 0x040fe20000001808 */
[----:B------:R-:W-:Y:S07]  /*d440*/  LDSM.16.M88.4 R192, [R209+0x4800] ;  /* 0x00480000d1c0783b */ /* 0x000fee0000000200 */
[C---:B-1----:R-:W-:Y:S08]  /*d450*/  HMMA.16816.F32 R12, R172.reuse, R156, R12 ;  /* 0x0000009cac0c723c */ /* 0x042ff0000000180c */
[C---:B------:R-:W-:Y:S01]  /*d460*/  HMMA.16816.F32 R16, R172.reuse, R158, R16 ;  /* 0x0000009eac10723c */ /* 0x040fe20000001810 */
[----:B------:R-:W1:Y:S07]  /*d470*/  LDSM.16.M88.4 R156, [R215+0xf080] ;  /* 0x00f08000d79c783b */ /* 0x000e6e0000000200 */
[C---:B-----5:R-:W-:Y:S08]  /*d480*/  HMMA.16816.F32 R20, R172.reuse, R160, R20 ;  /* 0x000000a0ac14723c */ /* 0x060ff00000001814 */
[----:B------:R-:W-:Y:S01]  /*d490*/  HMMA.16816.F32 R24, R172, R162, R24 ;  /* 0x000000a2ac18723c */ /* 0x000fe20000001818 */
[----:B------:R-:W2:Y:S07]  /*d4a0*/  LDSM.16.M88.4 R160, [R215+0xf880] ;  /* 0x00f88000d7a0783b */ /* 0x000eae0000000200 */
[----:B------:R-:W5:Y:S01]  /*d4b0*/  LDSM.16.M88.4 R172, [R217+0xc000] ;  /* 0x00c00000d9ac783b */ /* 0x000f620000000200 */
[C---:B---3--:R-:W-:Y:S08]  /*d4c0*/  HMMA.16816.F32 R4, R176.reuse, R180, R4 ;  /* 0x000000b4b004723c */ /* 0x048ff00000001804 */
[C---:B------:R-:W-:Y:S08]  /*d4d0*/  HMMA.16816.F32 R8, R176.reuse, R182, R8 ;  /* 0x000000b6b008723c */ /* 0x040ff00000001808 */
[C---:B----4-:R-:W-:Y:S08]  /*d4e0*/  HMMA.16816.F32 R12, R176.reuse, R164, R12 ;  /* 0x000000a4b00c723c */ /* 0x050ff0000000180c */
[C---:B------:R-:W-:Y:S08]  /*d4f0*/  HMMA.16816.F32 R16, R176.reuse, R166, R16 ;  /* 0x000000a6b010723c */ /* 0x040ff00000001810 */
[C---:B------:R-:W-:Y:S08]  /*d500*/  HMMA.16816.F32 R20, R176.reuse, R168, R20 ;  /* 0x000000a8b014723c */ /* 0x040ff00000001814 */
[----:B------:R-:W-:Y:S08]  /*d510*/  HMMA.16816.F32 R24, R176, R170, R24 ;  /* 0x000000aab018723c */ /* 0x000ff00000001818 */
[C---:B------:R-:W-:Y:S08]  /*d520*/  HMMA.16816.F32 R4, R184.reuse, R188, R4 ;  /* 0x000000bcb804723c */ /* 0x040ff00000001804 */
[C---:B------:R-:W-:Y:S08]  /*d530*/  HMMA.16816.F32 R8, R184.reuse, R190, R8 ;  /* 0x000000beb808723c */ /* 0x040ff00000001808 */
[C---:B-1----:R-:W-:Y:S08]  /*d540*/  HMMA.16816.F32 R12, R184.reuse, R156, R12 ;  /* 0x0000009cb80c723c */ /* 0x042ff0000000180c */
[C---:B------:R-:W-:Y:S01]  /*d550*/  HMMA.16816.F32 R16, R184.reuse, R158, R16 ;  /* 0x0000009eb810723c */ /* 0x040fe20000001810 */
[----:B------:R-:W1:Y:S07]  /*d560*/  LDSM.16.M88.4 R156, [R209+0x5000] ;  /* 0x00500000d19c783b */ /* 0x000e6e0000000200 */
[C---:B--2---:R-:W-:Y:S08]  /*d570*/  HMMA.16816.F32 R20, R184.reuse, R160, R20 ;  /* 0x000000a0b814723c */ /* 0x044ff00000001814 */
[----:B------:R-:W-:Y:S01]  /*d580*/  HMMA.16816.F32 R24, R184, R162, R24 ;  /* 0x000000a2b818723c */ /* 0x000fe20000001818 */
[----:B------:R-:W2:Y:S01]  /*d590*/  LDSM.16.M88.4 R160, [R209+0x5800] ;  /* 0x00580000d1a0783b */ /* 0x000ea20000000200 */
[----:B------:R-:W-:Y:S06]  /*d5a0*/  DEPBAR.LE SB0, 0x0 ;  /* 0x000080000000791a */ /* 0x000fec0000000000 */
[----:B------:R-:W-:Y:S01]  /*d5b0*/  BAR.SYNC.DEFER_BLOCKING 0x0 ;  /* 0x0000000000007b1d */ /* 0x000fe20000010000 */
[C---:B-----5:R-:W-:Y:S08]  /*d5c0*/  HMMA.16816.F32 R4, R172.reuse, R192, R4 ;  /* 0x000000c0ac04723c */ /* 0x060ff00000001804 */
[C---:B------:R-:W-:Y:S08]  /*d5d0*/  HMMA.16816.F32 R8, R172.reuse, R194, R8 ;  /* 0x000000c2ac08723c */ /* 0x040ff00000001808 */
[C---:B-1----:R-:W-:Y:S08]  /*d5e0*/  HMMA.16816.F32 R12, R172.reuse, R156, R12 ;  /* 0x0000009cac0c723c */ /* 0x042ff0000000180c */
[C---:B------:R-:W-:Y:S04]  /*d5f0*/  HMMA.16816.F32 R16, R172.reuse, R158, R16 ;  /* 0x0000009eac10723c */ /* 0x040fe80000001810 */
[----:B------:R-:W-:Y:S02]  /*d600*/  FMUL.FTZ R168, R4, c[0x0][0x320] ;  /* 0x0000c80004a87a20 */ /* 0x000fe40000410000 */
[----:B------:R-:W-:Y:S02]  /*d610*/  FMUL.FTZ R169, R5, c[0x0][0x320] ;  /* 0x0000c80005a97a20 */ /* 0x000fe40000410000 */
[C---:B--2---:R-:W-:Y:S02]  /*d620*/  HMMA.16816.F32 R20, R172.reuse, R160, R20 ;  /* 0x000000a0ac14723c */ /* 0x044fe40000001814 */
[----:B------:R-:W1:Y:S02]  /*d630*/  MUFU.TANH R168, R168 ;  /* 0x000000a800a87308 */ /* 0x000e640000002400 */
[----:B------:R-:W-:Y:S02]  /*d640*/  FMUL.FTZ R170, R6, c[0x0][0x320] ;  /* 0x0000c80006aa7a20 */ /* 0x000fe40000410000 */
[----:B------:R-:W-:Y:S02]  /*d650*/  FMUL.FTZ R177, R7, c[0x0][0x320] ;  /* 0x0000c80007b17a20 */ /* 0x000fe40000410000 */
[----:B------:R-:W-:Y:S04]  /*d660*/  HMMA.16816.F32 R24, R172, R162, R24 ;  /* 0x000000a2ac18723c */ /* 0x000fe80000001818 */
[----:B------:R-:W2:Y:S01]  /*d670*/  MUFU.TANH R169, R169 ;  /* 0x000000a900a97308 */ /* 0x000ea20000002400 */
[----:B------:R-:W-:Y:S02]  /*d680*/  FMUL.FTZ R171, R8, c[0x0][0x320] ;  /* 0x0000c80008ab7a20 */ /* 0x000fe40000410000 */
[----:B------:R-:W-:Y:S02]  /*d690*/  FMUL.FTZ R180, R9, c[0x0][0x320] ;  /* 0x0000c80009b47a20 */ /* 0x000fe40000410000 */
[----:B------:R-:W-:Y:S03]  /*d6a0*/  FMUL.FTZ R178, R10, c[0x0][0x320] ;  /* 0x0000c8000ab27a20 */ /* 0x000fe60000410000 */
[----:B------:R-:W-:Y:S02]  /*d6b0*/  FMUL.FTZ R179, R11, c[0x0][0x320] ;  /* 0x0000c8000bb37a20 */ /* 0x000fe40000410000 */
        /* <DEDUP_REMOVED lines=10> */
[----:B------:R-:W-:Y:S02]  /*d760*/  FMUL.FTZ R250, R20, c[0x0][0x320] ;  /* 0x0000c80014fa7a20 */ /* 0x000fe40000410000 */
[----:B------:R-:W-:Y:S01]  /*d770*/  FMUL.FTZ R21, R21, c[0x0][0x320] ;  /* 0x0000c80015157a20 */ /* 0x000fe20000410000 */
[----:B------:R-:W1:Y:S01]  /*d780*/  MUFU.TANH R171, R171 ;  /* 0x000000ab00ab7308 */ /* 0x000e620000002400 */
[----:B------:R-:W-:Y:S02]  /*d790*/  FMUL.FTZ R22, R22, c[0x0][0x320] ;  /* 0x0000c80016167a20 */ /* 0x000fe40000410000 */
[----:B------:R-:W-:Y:S02]  /*d7a0*/  FMUL.FTZ R20, R23, c[0x0][0x320] ;  /* 0x0000c80017147a20 */ /* 0x000fe40000410000 */
[----:B------:R-:W-:Y:S02]  /*d7b0*/  FMUL.FTZ R172, R24, c[0x0][0x320] ;  /* 0x0000c80018ac7a20 */ /* 0x000fe40000410000 */
[----:B------:R-:W-:Y:S02]  /*d7c0*/  FMUL.FTZ R25, R25, c[0x0][0x320] ;  /* 0x0000c80019197a20 */ /* 0x000fe40000410000 */
[----:B------:R-:W-:Y:S01]  /*d7d0*/  FMUL.FTZ R24, R26, c[0x0][0x320] ;  /* 0x0000c8001a187a20 */ /* 0x000fe20000410000 */
[----:B------:R-:W1:Y:S01]  /*d7e0*/  MUFU.TANH R180, R180 ;  /* 0x000000b400b47308 */ /* 0x000e620000002400 */
[----:B------:R-:W-:Y:S09]  /*d7f0*/  FMUL.FTZ R23, R27, c[0x0][0x320] ;  /* 0x0000c8001b177a20 */ /* 0x000ff20000410000 */
        /* <DEDUP_REMOVED lines=18> */
[----:B------:R-:W-:-:S05]  /*d920*/  @!P0 BRA `(.L_x_1105) ;  /* 0x0000020000008947 */ /* 0x000fca0003800000 */
[----:B--234-:R-:W-:Y:S04]  /*d930*/  IADD3 R5, R246, -0x1, RZ ;  /* 0xfffffffff6057810 */ /* 0x01cfe80007ffe0ff */
[----:B------:R-:W-:Y:S01]  /*d940*/  SHF.R.S32.HI R4, RZ, 0x1f, R5 ;  /* 0x0000001fff047819 */ /* 0x000fe20000011405 */
[C---:B------:R-:W-:Y:S04]  /*d950*/  IMAD.WIDE.U32 R8, R5.reuse, c[0x0][0x1e0], RZ ;  /* 0x0000780005087a25 */ /* 0x040fe800078e00ff */
[----:B------:R-:W-:Y:S04]  /*d960*/  IMAD R4, R4, c[0x0][0x1e0], RZ ;  /* 0x0000780004047a24 */ /* 0x000fe800078e02ff */
[----:B------:R-:W-:Y:S04]  /*d970*/  IMAD R4, R5, c[0x0][0x1e4], R4 ;  /* 0x0000790005047a24 */ /* 0x000fe800078e0204 */
[----:B------:R-:W-:Y:S01]  /*d980*/  IMAD.IADD R5, R9, 0x1, R4 ;  /* 0x0000000109057824 */ /* 0x000fe200078e0204 */
[----:B------:R-:W-:Y:S01]  /*d990*/  IADD3 R4, -R248, 0x30, RZ ;  /* 0x00000030f8047810 */ /* 0x000fe20007ffe1ff */
[----:B------:R-:W-:Y:S03]  /*d9a0*/  IMAD.WIDE.U32 R8, R8, 0x30, RZ ;  /* 0x0000003008087825 */ /* 0x000fe600078e00ff */
[----:B------:R-:W-:Y:S01]  /*d9b0*/  ISETP.GE.AND P0, PT, R4, 0x21, PT ;  /* 0x000000210400780c */ /* 0x000fe20003f06270 */
[----:B------:R-:W-:Y:S04]  /*d9c0*/  IMAD R5, R5, 0x30, RZ ;  /* 0x0000003005057824 */ /* 0x000fe800078e02ff */
[----:B------:R-:W-:Y:S08]  /*d9d0*/  IMAD.IADD R5, R9, 0x1, R5 ;  /* 0x0000000109057824 */ /* 0x000ff000078e0205 */
[----:B------:R-:W-:Y:S04]  /*d9e0*/  @P0 IADD3 R7, P2, P1, R234, UR6, R8 ;  /* 0x00000006ea070c10 */ /* 0x000fe8000f95e008 */
[----:B------:R-:W-:Y:S02]  /*d9f0*/  @P0 IADD3.X R6, R245, UR5, R5, P2, P1 ;  /* 0x00000005f5060c10 */ /* 0x000fe400097e2405 */
[----:B------:R-:W-:Y:S11]  /*da00*/  ISETP.GE.AND P1, PT, R4, 0x1, PT ;  /* 0x000000010400780c */ /* 0x000ff60003f26270 */
[----:B------:R-:W-:Y:S02]  /*da10*/  @!UPT UIADD3 URZ, URZ, URZ, URZ ;  /* 0x0000003f3f3ff290 */ /* 0x000fe4000fffe03f */
[----:B------:R-:W-:Y:S05]  /*da20*/  @P1 IADD3 R4, P2, R234, R8, RZ ;  /* 0x00000008ea041210 */ /* 0x000fea0007f5e0ff */
        /* <DEDUP_REMOVED lines=8> */
[----:B------:R-:W-:Y:S03]  /*dab0*/  @P0 LEA.HI.X R11, R7, c[0x0][0x1cc], R6, 0x1, P2 ;  /* 0x00007300070b0a11 */ /* 0x000fe600010f0c06 */
[----:B------:R2:W-:Y:S04]  /*dac0*/  @P1 LDGSTS.E.BYPASS.LTC128B.128 [R231+0xb880], [R8.64+0x80], !P5 ;  /* 0x0b88008008e71fae */ /* 0x0005e8000e901d52 */
[----:B------:R2:W-:Y:S04]  /*dad0*/  @P1 LDGSTS.E.BYPASS.LTC128B.128 [R231+0xd080], [R8.64+0x100], !P4 ;  /* 0x0d08010008e71fae */ /* 0x0005e8000e101d52 */
[----:B------:R2:W-:Y:S04]  /*dae0*/  @P1 LDGSTS.E.BYPASS.LTC128B.128 [R231+0xe880], [R8.64+0x180], !P3 ;  /* 0x0e88018008e71fae */ /* 0x0005e8000d901d52 */
[----:B------:R2:W-:Y:S04]  /*daf0*/  @P0 LDGSTS.E.BYPASS.LTC128B.128 [R231+0xb080], [R10.64], !P6 ;  /* 0x0b0800000ae70fae */ /* 0x0005e8000f101d52 */
[----:B------:R2:W-:Y:S04]  /*db00*/  @P0 LDGSTS.E.BYPASS.LTC128B.128 [R231+0xc880], [R10.64+0x80], !P5 ;  /* 0x0c8800800ae70fae */ /* 0x0005e8000e901d52 */
[----:B------:R2:W-:Y:S04]  /*db10*/  @P0 LDGSTS.E.BYPASS.LTC128B.128 [R231+0xe080], [R10.64+0x100], !P4 ;  /* 0x0e0801000ae70fae */ /* 0x0005e8000e101d52 */
[----:B------:R2:W-:Y:S02]  /*db20*/  @P0 LDGSTS.E.BYPASS.LTC128B.128 [R231+0xf880], [R10.64+0x180], !P3 ;  /* 0x0f8801800ae70fae */ /* 0x0005e4000d901d52 */
.L_x_1105:
[----:B--234-:R-:W-:Y:S05]  /*db30*/  BSYNC B0 ;  /* 0x0000000000007941 */ /* 0x01cfea0003800000 */
.L_x_1104:
[----:B------:R-:W-:Y:S01]  /*db40*/  ISETP.NE.AND P0, PT, R198, 0x1, PT ;  /* 0x00000001c600780c */ /* 0x000fe20003f05270 */
[----:B------:R-:W2:Y:S01]  /*db50*/  LDL R176, [R1+0x4] ;  /* 0x0000040001b07983 */ /* 0x000ea20000100800 */
[----:B------:R-:W-:Y:S03]  /*db60*/  IMAD R13, R246, -0x30, RZ ;  /* 0xffffffd0f60d7824 */ /* 0x000fe600078e02ff */
[----:B------:R-:W0:Y:S01]  /*db70*/  LDGDEPBAR ;  /* 0x00000000000079af */ /* 0x000e220000000000 */
[----:B------:R-:W-:Y:S01]  /*db80*/  IMAD.IADD R9, R13, 0x1, -R240 ;  /* 0x000000010d097824 */ /* 0x000fe200078e0af0 */
[----:B------:R-:W-:Y:S04]  /*db90*/  IADD3 R10, -R240, 0x1, R13 ;  /* 0x00000001f00a7810 */ /* 0x000fe80007ffe10d */
[----:B------:R-:W-:Y:S04]  /*dba0*/  IADD3 R10, -R242, R10, R3 ;  /* 0x0000000af20a7210 */ /* 0x000fe80007ffe103 */
[C---:B------:R-:W-:Y:S02]  /*dbb0*/  IADD3 R11, R10.reuse, c[0x0][0x328], RZ ;  /* 0x0000ca000a0b7a10 */ /* 0x040fe40007ffe0ff */
[----:B------:R-:W-:Y:S01]  /*dbc0*/  IADD3 R10, R10, UR7, RZ ;  /* 0x000000070a0a7c10 */ /* 0x000fe2000fffe0ff */
[----:B--2---:R-:W-:Y:S05]  /*dbd0*/  IMAD R4, R176, 0x80, R241 ;  /* 0x00000080b0047824 */ /* 0x004fea00078e02f1 */
[----:B------:R-:W-:Y:S05]  /*dbe0*/  IADD3 R12, R238, R4, R239 ;  /* 0x00000004ee0c7210 */ /* 0x000fea0007ffe0ef */
[----:B------:R-:W-:Y:S05]  /*dbf0*/  @P0 IMAD.HI.U32 R4, R12, c[0x0][0x2c8], RZ ;  /* 0x0000b2000c040a27 */ /* 0x000fea00078e00ff */
[----:B------:R-:W-:Y:S02]  /*dc00*/  @P0 SHF.R.U32.HI R12, RZ, c[0x0][0x2cc], R4 ;  /* 0x0000b300ff0c0a19 */ /* 0x000fe40000011604 */
[----:B------:R-:W-:Y:S03]  /*dc10*/  ISETP.GE.AND P0, PT, R197, 0x1, PT ;  /* 0x00000001c500780c */ /* 0x000fe60003f06270 */
[----:B------:R-:W2:Y:S02]  /*dc20*/  SHFL.IDX PT, R6, R12, RZ, 0x1c1f ;  /* 0x001c1fff0c067589 */ /* 0x000ea400000e0000 */
[--C-:B--2---:R-:W-:Y:S02]  /*dc30*/  IMAD.IADD R16, R11, 0x1, R6.reuse ;  /* 0x000000010b107824 */ /* 0x104fe400078e0206 */
[----:B------:R-:W-:Y:S06]  /*dc40*/  IMAD.IADD R14, R10, 0x1, R6 ;  /* 0x000000010a0e7824 */ /* 0x000fec00078e0206 */
[----:B------:R-:W-:-:S05]  /*dc50*/  @!P0 BRA `(.L_x_1106) ;  /* 0x0000017000008947 */ /* 0x000fca0003800000 */
[----:B------:R-:W-:Y:S01]  /*dc60*/  IADD3 R6, -R242, R3, R6 ;  /* 0x00000003f2067210 */ /* 0x000fe20007ffe106 */
[----:B------:R-:W-:Y:S03]  /*dc70*/  BSSY B0, `(.L_x_1107) ;  /* 0x0000011000007945 */ /* 0x000fe60003800000 */
        /* <DEDUP_REMOVED lines=11> */
.L_x_1108:
[----:B------:R-:W-:Y:S04]  /*dd30*/  MOV R4, c[0x0][0x32c] ;  /* 0x0000cb0000047a02 */ /* 0x000fe80000000f00 */
[----:B------:R-:W-:Y:S11]  /*dd40*/  ISETP.NE.AND P0, PT, R4, 0x1, PT ;  /* 0x000000010400780c */ /* 0x000ff60003f05270 */
[----:B------:R-:W-:Y:S02]  /*dd50*/  @!UPT UIADD3 URZ, URZ, URZ, URZ ;  /* 0x0000003f3f3ff290 */ /* 0x000fe4000fffe03f */
[----:B------:R-:W-:Y:S05]  /*dd60*/  @P0 IMAD.HI.U32 R4, R6, c[0x0][0x330], RZ ;  /* 0x0000cc0006040a27 */ /* 0x000fea00078e00ff */
[----:B------:R-:W-:Y:S02]  /*dd70*/  @P0 SHF.R.U32.HI R6, RZ, c[0x0][0x334], R4 ;  /* 0x0000cd00ff060a19 */ /* 0x000fe40000011604 */
.L_x_1109:
[----:B------:R-:W-:Y:S05]  /*dd80*/  BSYNC B0 ;  /* 0x0000000000007941 */ /* 0x000fea0003800000 */
.L_x_1107:
[----:B------:R-:W-:Y:S05]  /*dd90*/  IMAD R7, R6, c[0x0][0x32c], R9 ;  /* 0x0000cb0006077a24 */ /* 0x000fea00078e0209 */
[----:B------:R-:W-:Y:S02]  /*dda0*/  IADD3 R5, R7, c[0x0][0x32c], RZ ;  /* 0x0000cb0007057a10 */ /* 0x000fe40007ffe0ff */
[----:B------:R-:W-:Y:S02]  /*ddb0*/  IMNMX R14, R14, R7, !PT ;  /* 0x000000070e0e7217 */ /* 0x000fe40007800200 */
[----:B------:R-:W-:Y:S02]  /*ddc0*/  IMNMX R16, R16, R5, PT ;  /* 0x0000000510107217 */ /* 0x000fe40003800200 */
.L_x_1106:
[C---:B------:R-:W-:Y:S01]  /*ddd0*/  ISETP.GE.AND P0, PT, R13.reuse, 0x2, PT ;  /* 0x000000020d00780c */ /* 0x040fe20003f06270 */
[----:B------:R-:W2:Y:S01]  /*dde0*/  SHFL.IDX PT, R12, R12, 0x1, 0x1c1f ;  /* 0x003c1f000c0c7f89 */ /* 0x000ea200000e0000 */
[C---:B------:R-:W-:Y:S02]  /*ddf0*/  ISETP.GE.AND P1, PT, R13.reuse, 0x9, PT ;  /* 0x000000090d00780c */ /* 0x040fe40003f26270 */
[----:B------:R-:W-:Y:S02]  /*de00*/  P2R R8, PR, RZ, 0x1 ;  /* 0x00000001ff087803 */ /* 0x000fe40000000000 */
[----:B------:R-:W-:Y:S02]  /*de10*/  ISETP.GT.AND P0, PT, R14, 0x1, !P0 ;  /* 0x000000010e00780c */ /* 0x000fe40004704270 */
[----:B------:R-:W-:Y:S02]  /*de20*/  P2R R7, PR, RZ, 0x2 ;  /* 0x00000002ff077803 */ /* 0x000fe40000000000 */
[----:B------:R-:W-:Y:S02]  /*de30*/  ISETP.LT.OR P0, PT, R16, 0x2, P0 ;  /* 0x000000021000780c */ /* 0x000fe40000701670 */
[----:B------:R-:W-:Y:S02]  /*de40*/  ISETP.GE.AND P6, PT, R13, 0x19, PT ;  /* 0x000000190d00780c */ /* 0x000fe40003fc6270 */
[----:B------:R-:W-:Y:S02]  /*de50*/  FSEL R19, R169, -INF , !P0 ;  /* 0xff800000a9137808 */ /* 0x000fe40004000000 */
[----:B------:R-:W-:Y:S02]  /*de60*/  ISETP.GT.AND P0, PT, R14, 0x8, !P1 ;  /* 0x000000080e00780c */ /* 0x000fe40004f04270 */
[----:B------:R-:W-:Y:S02]  /*de70*/  ISETP.GE.AND P1, PT, R13, 0xa, PT ;  /* 0x0000000a0d00780c */ /* 0x000fe40003f26270 */
[----:B------:R-:W-:Y:S02]  /*de80*/  ISETP.LT.OR P0, PT, R16, 0x9, P0 ;  /* 0x000000091000780c */ /* 0x000fe40000701670 */
[----:B------:R-:W-:Y:S02]  /*de90*/  P2R R6, PR, RZ, 0x2 ;  /* 0x00000002ff067803 */ /* 0x000fe40000000000 */
[----:B-1----:R-:W-:Y:S01]  /*dea0*/  FSEL R17, R171, -INF , !P0 ;  /* 0xff800000ab117808 */ /* 0x002fe20004000000 */
[--C-:B--2---:R-:W-:Y:S01]  /*deb0*/  IMAD.IADD R11, R11, 0x1, R12.reuse ;  /* 0x000000010b0b7824 */ /* 0x104fe200078e020c */
[----:B------:R-:W-:Y:S02]  /*dec0*/  ISETP.GT.AND P0, PT, R14, 0x9, !P1 ;  /* 0x000000090e00780c */ /* 0x000fe40004f04270 */
[C---:B------:R-:W-:Y:S02]  /*ded0*/  ISETP.GE.AND P1, PT, R13.reuse, 0x11, PT ;  /* 0x000000110d00780c */ /* 0x040fe40003f26270 */
[----:B------:R-:W-:Y:S02]  /*dee0*/  ISETP.LT.OR P0, PT, R16, 0xa, P0 ;  /* 0x0000000a1000780c */ /* 0x000fe40000701670 */
[----:B------:R-:W-:Y:S02]  /*def0*/  P2R R5, PR, RZ, 0x2 ;  /* 0x00000002ff057803 */ /* 0x000fe40000000000 */
[----:B------:R-:W-:Y:S02]  /*df00*/  FSEL R15, R180, -INF , !P0 ;  /* 0xff800000b40f7808 */ /* 0x000fe40004000000 */
[----:B------:R-:W-:Y:S02]  /*df10*/  ISETP.GT.AND P0, PT, R14, 0x10, !P1 ;  /* 0x000000100e00780c */ /* 0x000fe40004f04270 */
[C---:B------:R-:W-:Y:S02]  /*df20*/  ISETP.GE.AND P1, PT, R13.reuse, 0x12, PT ;  /* 0x000000120d00780c */ /* 0x040fe40003f26270 */
[----:B------:R-:W-:Y:S02]  /*df30*/  ISETP.LT.OR P0, PT, R16, 0x11, P0 ;  /* 0x000000111000780c */ /* 0x000fe40000701670 */
[----:B------:R-:W-:Y:S02]  /*df40*/  ISETP.GE.AND P5, PT, R13, 0x1a, PT ;  /* 0x0000001a0d00780c */ /* 0x000fe40003fa6270 */
[----:B------:R-:W-:Y:S02]  /*df50*/  FSEL R171, R183, -INF , !P0 ;  /* 0xff800000b7ab7808 */ /* 0x000fe40004000000 */
[----:B------:R-:W-:Y:S02]  /*df60*/  ISETP.GT.AND P0, PT, R14, 0x11, !P1 ;  /* 0x000000110e00780c */ /* 0x000fe40004f04270 */
[C---:B------:R-:W-:Y:S02]  /*df70*/  ISETP.GE.AND P4, PT, R13.reuse, 0x21, PT ;  /* 0x000000210d00780c */ /* 0x040fe40003f86270 */
[----:B------:R-:W-:Y:S02]  /*df80*/  ISETP.LT.OR P0, PT, R16, 0x12, P0 ;  /* 0x000000121000780c */ /* 0x000fe40000701670 */
[C---:B------:R-:W-:Y:S02]  /*df90*/  ISETP.GE.AND P3, PT, R13.reuse, 0x22, PT ;  /* 0x000000220d00780c */ /* 0x040fe40003f66270 */
[----:B------:R-:W-:Y:S02]  /*dfa0*/  FSEL R169, R194, -INF , !P0 ;  /* 0xff800000c2a97808 */ /* 0x000fe40004000000 */
[----:B------:R-:W-:Y:S02]  /*dfb0*/  ISETP.GT.AND P0, PT, R14, 0x18, !P6 ;  /* 0x000000180e00780c */ /* 0x000fe40007704270 */
[----:B------:R-:W-:Y:S02]  /*dfc0*/  ISETP.GE.AND P2, PT, R13, 0x29, PT ;  /* 0x000000290d00780c */ /* 0x000fe40003f46270 */
[----:B------:R-:W-:Y:S02]  /*dfd0*/  ISETP.LT.OR P0, PT, R16, 0x19, P0 ;  /* 0x000000191000780c */ /* 0x000fe40000701670 */
[----:B------:R-:W-:Y:S02]  /*dfe0*/  P2R R4, PR, RZ, 0x2 ;  /* 0x00000002ff047803 */ /* 0x000fe40000000000 */
[----:B------:R-:W-:Y:S02]  /*dff0*/  FSEL R167, R249, -INF , !P0 ;  /* 0xff800000f9a77808 */ /* 0x000fe40004000000 */
[----:B------:R-:W-:Y:S02]  /*e000*/  ISETP.GT.AND P0, PT, R14, 0x19, !P5 ;  /* 0x000000190e00780c */ /* 0x000fe40006f04270 */
[----:B------:R-:W-:Y:S02]  /*e010*/  ISETP.GE.AND P1, PT, R13, 0x1, PT ;  /* 0x000000010d00780c */ /* 0x000fe40003f26270 */
[----:B------:R-:W-:Y:S04]  /*e020*/  ISETP.LT.OR P0, PT, R16, 0x1a, P0 ;  /* 0x0000001a1000780c */ /* 0x000fe80000701670 */
[----:B------:R-:W-:Y:S02]  /*e030*/  FSEL R165, R195, -INF , !P0 ;  /* 0xff800000c3a57808 */ /* 0x000fe40004000000 */
[----:B------:R-:W-:Y:S04]  /*e040*/  ISETP.GT.AND P0, PT, R14, 0x20, !P4 ;  /* 0x000000200e00780c */ /* 0x000fe80006704270 */
        /* <DEDUP_REMOVED lines=8> */
[----:B------:R-:W-:Y:S04]  /*e0d0*/  ISETP.GT.AND P0, PT, R14, RZ, !P1 ;  /* 0x000000ff0e00720c */ /* 0x000fe80004f04270 */
[----:B------:R-:W-:Y:S04]  /*e0e0*/  ISETP.LT.OR P0, PT, R16, 0x1, P0 ;  /* 0x000000011000780c */ /* 0x000fe80000701670 */
[----:B------:R-:W-:Y:S02]  /*e0f0*/  FSEL R21, R168, -INF , !P0 ;  /* 0xff800000a8157808 */ /* 0x000fe40004000000 */
[----:B------:R-:W-:Y:S04]  /*e100*/  ISETP.GE.AND P0, PT, R13, 0x2a, PT ;  /* 0x0000002a0d00780c */ /* 0x000fe80003f06270 */
[----:B------:R-:W-:Y:S02]  /*e110*/  P2R R13, PR, RZ, 0x1 ;  /* 0x00000001ff0d7803 */ /* 0x000fe40000000000 */
[----:B------:R-:W-:Y:S04]  /*e120*/  ISETP.GT.AND P0, PT, R14, 0x29, !P0 ;  /* 0x000000290e00780c */ /* 0x000fe80004704270 */
[----:B------:R-:W-:Y:S01]  /*e130*/  ISETP.LT.OR P0, PT, R16, 0x2a, P0 ;  /* 0x0000002a1000780c */ /* 0x000fe20000701670 */
[----:B------:R-:W-:Y:S03]  /*e140*/  IMAD.IADD R16, R10, 0x1, R12 ;  /* 0x000000010a107824 */ /* 0x000fe600078e020c */
[----:B------:R-:W-:Y:S02]  /*e150*/  FSEL R159, R25, -INF , !P0 ;  /* 0xff800000199f7808 */ /* 0x000fe40004000000 */
[----:B------:R-:W-:Y:S11]  /*e160*/  ISETP.GE.AND P0, PT, R197, 0x1, PT ;  /* 0x00000001c500780c */ /* 0x000ff60003f06270 */
[----:B------:R-:W-:Y:S02]  /*e170*/  @!UPT UIADD3 URZ, URZ, URZ, URZ ;  /* 0x0000003f3f3ff290 */ /* 0x000fe4000fffe03f */
        /* <DEDUP_REMOVED lines=14> */
.L_x_1112:
[----:B------:R-:W-:Y:S04]  /*e260*/  MOV R10, c[0x0][0x32c] ;  /* 0x0000cb00000a7a02 */ /* 0x000fe80000000f00 */
[----:B------:R-:W-:Y:S11]  /*e270*/  ISETP.NE.AND P0, PT, R10, 0x1, PT ;  /* 0x000000010a00780c */ /* 0x000ff60003f05270 */
[----:B------:R-:W-:Y:S02]  /*e280*/  @!UPT UIADD3 URZ, URZ, URZ, URZ ;  /* 0x0000003f3f3ff290 */ /* 0x000fe4000fffe03f */
[----:B------:R-:W-:Y:S05]  /*e290*/  @P0 IMAD.HI.U32 R10, R12, c[0x0][0x330], RZ ;  /* 0x0000cc000c0a0a27 */ /* 0x000fea00078e00ff */
[----:B------:R-:W-:Y:S02]  /*e2a0*/  @P0 SHF.R.U32.HI R12, RZ, c[0x0][0x334], R10 ;  /* 0x0000cd00ff0c0a19 */ /* 0x000fe4000001160a */
.L_x_1113:
[----:B------:R-:W-:Y:S05]  /*e2b0*/  BSYNC B0 ;  /* 0x0000000000007941 */ /* 0x000fea0003800000 */
.L_x_1111:
[----:B------:R-:W-:Y:S05]  /*e2c0*/  IMAD R9, R12, c[0x0][0x32c], R9 ;  /* 0x0000cb000c097a24 */ /* 0x000fea00078e0209 */
[----:B------:R-:W-:Y:S02]  /*e2d0*/  IADD3 R10, R9, c[0x0][0x32c], RZ ;  /* 0x0000cb00090a7a10 */ /* 0x000fe40007ffe0ff */
[----:B------:R-:W-:Y:S02]  /*e2e0*/  IMNMX R16, R16, R9, !PT ;  /* 0x0000000910107217 */ /* 0x000fe40007800200 */
[----:B------:R-:W-:Y:S02]  /*e2f0*/  IMNMX R11, R11, R10, PT ;  /* 0x0000000a0b0b7217 */ /* 0x000fe40003800200 */
.L_x_1110:
[----:B------:R-:W-:Y:S01]  /*e300*/  ISETP.GT.AND P0, PT, R16, RZ, !P1 ;  /* 0x000000ff1000720c */ /* 0x000fe20004f04270 */
[----:B------:R-:W-:Y:S01]  /*e310*/  LDSM.16.MT88.4 R172, [R214+0x7880] ;  /* 0x00788000d6ac783b */ /* 0x000fe20000004200 */
[----:B------:R-:W-:Y:S02]  /*e320*/  ISETP.NE.AND P1, PT, R13, RZ, PT ;  /* 0x000000ff0d00720c */ /* 0x000fe40003f25270 */
[----:B------:R-:W-:Y:S04]  /*e330*/  ISETP.LT.OR P0, PT, R11, 0x1, P0 ;  /* 0x000000010b00780c */ /* 0x000fe80000701670 */
[----:B------:R-:W-:Y:S02]  /*e340*/  FSEL R13, R170, -INF , !P0 ;  /* 0xff800000aa0d7808 */ /* 0x000fe40004000000 */
[----:B------:R-:W-:Y:S02]  /*e350*/  ISETP.NE.AND P0, PT, R8, RZ, PT ;  /* 0x000000ff0800720c */ /* 0x000fe40003f05270 */
[----:B------:R-:W-:Y:S02]  /*e360*/  FMNMX.FTZ R8, R21, R0, !PT ;  /* 0x0000000015087209 */ /* 0x000fe40007810000 */
[C---:B------:R-:W-:Y:S02]  /*e370*/  ISETP.GT.AND P0, PT, R16.reuse, 0x1, !P0 ;  /* 0x000000011000780c */ /* 0x040fe40004704270 */
[----:B------:R-:W-:Y:S02]  /*e380*/  FMNMX.FTZ R8, R19, R8, !PT ;  /* 0x0000000813087209 */ /* 0x000fe40007810000 */
[----:B------:R-:W-:Y:S02]  /*e390*/  ISETP.LT.OR P0, PT, R11, 0x2, P0 ;  /* 0x000000020b00780c */ /* 0x000fe40000701670 */
[----:B------:R-:W-:Y:S02]  /*e3a0*/  FMNMX.FTZ R8, R17, R8, !PT ;  /* 0x0000000811087209 */ /* 0x000fe40007810000 */
[----:B------:R-:W-:Y:S02]  /*e3b0*/  FSEL R14, R177, -INF , !P0 ;  /* 0xff800000b10e7808 */ /* 0x000fe40004000000 */
[----:B------:R-:W-:Y:S02]  /*e3c0*/  FMNMX.FTZ R8, R15, R8, !PT ;  /* 0x000000080f087209 */ /* 0x000fe40007810000 */
[----:B------:R-:W-:Y:S02]  /*e3d0*/  ISETP.NE.AND P0, PT, R7, RZ, PT ;  /* 0x000000ff0700720c */ /* 0x000fe40003f05270 */
[----:B------:R-:W-:Y:S02]  /*e3e0*/  FMNMX.FTZ R8, R171, R8, !PT ;  /* 0x00000008ab087209 */ /* 0x000fe40007810000 */
[----:B------:R-:W-:Y:S02]  /*e3f0*/  ISETP.GT.AND P0, PT, R16, 0x8, !P0 ;  /* 0x000000081000780c */ /* 0x000fe40004704270 */
[----:B------:R-:W-:Y:S02]  /*e400*/  FMNMX.FTZ R8, R169, R8, !PT ;  /* 0x00000008a9087209 */ /* 0x000fe40007810000 */
[----:B------:R-:W-:Y:S02]  /*e410*/  ISETP.LT.OR P0, PT, R11, 0x9, P0 ;  /* 0x000000090b00780c */ /* 0x000fe40000701670 */
[----:B------:R-:W-:Y:S02]  /*e420*/  FMNMX.FTZ R8, R167, R8, !PT ;  /* 0x00000008a7087209 */ /* 0x000fe40007810000 */
[----:B------:R-:W-:Y:S02]  /*e430*/  FSEL R12, R178, -INF , !P0 ;  /* 0xff800000b20c7808 */ /* 0x000fe40004000000 */
[----:B------:R-:W-:Y:S02]  /*e440*/  FMNMX.FTZ R8, R165, R8, !PT ;  /* 0x00000008a5087209 */ /* 0x000fe40007810000 */
[----:B------:R-:W-:Y:S02]  /*e450*/  ISETP.NE.AND P0, PT, R6, RZ, PT ;  /* 0x000000ff0600720c */ /* 0x000fe40003f05270 */
[----:B------:R-:W-:Y:S02]  /*e460*/  FMNMX.FTZ R8, R191, R8, !PT ;  /* 0x00000008bf087209 */ /* 0x000fe40007810000 */
[C---:B------:R-:W-:Y:S02]  /*e470*/  ISETP.GT.AND P0, PT, R16.reuse, 0x9, !P0 ;  /* 0x000000091000780c */ /* 0x040fe40004704270 */
[----:B------:R-:W-:Y:S02]  /*e480*/  FMNMX.FTZ R8, R189, R8, !PT ;  /* 0x00000008bd087209 */ /* 0x000fe40007810000 */
[----:B------:R-:W-:Y:S02]  /*e490*/  ISETP.LT.OR P0, PT, R11, 0xa, P0 ;  /* 0x0000000a0b00780c */ /* 0x000fe40000701670 */
[----:B------:R-:W-:Y:S02]  /*e4a0*/  FMNMX.FTZ R8, R187, R8, !PT ;  /* 0x00000008bb087209 */ /* 0x000fe40007810000 */
[----:B------:R-:W-:Y:S02]  /*e4b0*/  FSEL R10, R179, -INF , !P0 ;  /* 0xff800000b30a7808 */ /* 0x000fe40004000000 */
[----:B------:R-:W-:Y:S02]  /*e4c0*/  ISETP.NE.AND P0, PT, R5, RZ, PT ;  /* 0x000000ff0500720c */ /* 0x000fe40003f05270 */
[----:B------:R-:W-:Y:S02]  /*e4d0*/  FMNMX.FTZ R6, R159, R8, !PT ;  /* 0x000000089f067209 */ /* 0x000fe40007810000 */
[----:B------:R-:W-:Y:S03]  /*e4e0*/  ISETP.GT.AND P0, PT, R16, 0x10, !P0 ;  /* 0x000000101000780c */ /* 0x000fe60004704270 */
[----:B------:R-:W1:Y:S01]  /*e4f0*/  SHFL.BFLY PT, R5, R6, 0x2, 0x1f ;  /* 0x0c401f0006057f89 */ /* 0x000e6200000e0000 */
[C---:B------:R-:W-:Y:S04]  /*e500*/  ISETP.LT.OR P0, PT, R11.reuse, 0x11, P0 ;  /* 0x000000110b00780c */ /* 0x040fe80000701670 */
[----:B------:R-:W-:Y:S02]  /*e510*/  FSEL R170, R182, -INF , !P0 ;  /* 0xff800000b6aa7808 */ /* 0x000fe40004000000 */
[----:B------:R-:W-:Y:S04]  /*e520*/  ISETP.NE.AND P0, PT, R4, RZ, PT ;  /* 0x000000ff0400720c */ /* 0x000fe80003f05270 */
[C---:B------:R-:W-:Y:S04]  /*e530*/  ISETP.GT.AND P0, PT, R16.reuse, 0x11, !P0 ;  /* 0x000000111000780c */ /* 0x040fe80004704270 */
[----:B------:R-:W-:Y:S04]  /*e540*/  ISETP.LT.OR P0, PT, R11, 0x12, P0 ;  /* 0x000000120b00780c */ /* 0x000fe80000701670 */
[----:B------:R-:W-:Y:S02]  /*e550*/  FSEL R168, R181, -INF , !P0 ;  /* 0xff800000b5a87808 */ /* 0x000fe40004000000 */
[----:B------:R-:W-:Y:S02]  /*e560*/  ISETP.GT.AND P0, PT, R16, 0x18, !P6 ;  /* 0x000000181000780c */ /* 0x000fe40007704270 */
[----:B-1----:R-:W-:Y:S02]  /*e570*/  FMNMX.FTZ R4, R6, R5, !PT ;  /* 0x0000000506047209 */ /* 0x002fe40007810000 */
[----:B------:R-:W-:Y:S02]  /*e580*/  ISETP.LT.OR P0, PT, R11, 0x19, P0 ;  /* 0x000000190b00780c */ /* 0x000fe40000701670 */
[----:B------:R-:W-:Y:S01]  /*e590*/  FMNMX.FTZ R5, R13, R2, !PT ;  /* 0x000000020d057209 */ /* 0x000fe20007810000 */
[----:B------:R-:W1:Y:S01]  /*e5a0*/  SHFL.BFLY PT, R157, R4, 0x1, 0x1f ;  /* 0x0c201f00049d7f89 */ /* 0x000e6200000e0000 */
[----:B------:R-:W-:Y:S02]  /*e5b0*/  FSEL R166, R193, -INF , !P0 ;  /* 0xff800000c1a67808 */ /* 0x000fe40004000000 */
[----:B------:R-:W-:Y:S02]  /*e5c0*/  ISETP.GT.AND P0, PT, R16, 0x19, !P5 ;  /* 0x000000191000780c */ /* 0x000fe40006f04270 */
[----:B------:R-:W-:Y:S02]  /*e5d0*/  FMNMX.FTZ R5, R14, R5, !PT ;  /* 0x000000050e057209 */ /* 0x000fe40007810000 */
[C---:B------:R-:W-:Y:S02]  /*e5e0*/  ISETP.LT.OR P0, PT, R11.reuse, 0x1a, P0 ;  /* 0x0000001a0b00780c */ /* 0x040fe40000701670 */
[----:B------:R-:W-:Y:S02]  /*e5f0*/  FMNMX.FTZ R5, R12, R5, !PT ;  /* 0x000000050c057209 */ /* 0x000fe40007810000 */
        /* <DEDUP_REMOVED lines=18> */
[----:B------:R-:W-:Y:S02]  /*e720*/  ISETP.LT.OR P0, PT, R11, 0x2a, P0 ;  /* 0x0000002a0b00780c */ /* 0x000fe40000701670 */
[----:B------:R-:W-:Y:S02]  /*e730*/  FMNMX.FTZ R5, R186, R5, !PT ;  /* 0x00000005ba057209 */ /* 0x000fe40007810000 */
[----:B------:R-:W-:Y:S02]  /*e740*/  FSEL R158, R23, -INF , !P0 ;  /* 0xff800000179e7808 */ /* 0x000fe40004000000 */
[----:B-1----:R-:W-:Y:S02]  /*e750*/  FMNMX.FTZ R157, R4, R157, !PT ;  /* 0x0000009d049d7209 */ /* 0x002fe40007810000 */
[----:B------:R-:W-:Y:S02]  /*e760*/  FMNMX.FTZ R11, R158, R5, !PT ;  /* 0x000000059e0b7209 */ /* 0x000fe40007810000 */
[C---:B------:R-:W-:Y:S01]  /*e770*/  FSETP.NEU.FTZ.AND P0, PT, R157.reuse, -INF , PT ;  /* 0xff8000009d00780b */ /* 0x040fe20003f1d000 */
[C---:B------:R-:W-:Y:S02]  /*e780*/  FMUL.FTZ R192, R157.reuse, c[0x0][0x2d0] ;  /* 0x0000b4009dc07a20 */ /* 0x040fe40000410000 */
[----:B------:R-:W1:Y:S01]  /*e790*/  SHFL.BFLY PT, R4, R11, 0x2, 0x1f ;  /* 0x0c401f000b047f89 */ /* 0x000e6200000e0000 */
[----:B------:R-:W-:Y:S02]  /*e7a0*/  FSEL R7, R157, RZ, P0 ;  /* 0x000000ff9d077208 */ /* 0x000fe40000000000 */
[----:B------:R-:W-:Y:S03]  /*e7b0*/  FSEL R192, R192, RZ, P0 ;  /* 0x000000ffc0c07208 */ /* 0x000fe60000000000 */
[----:B------:R-:W-:Y:S02]  /*e7c0*/  FADD.FTZ R7, -R7, R0 ;  /* 0x0000000007077221 */ /* 0x000fe40000010100 */
[--C-:B------:R-:W-:Y:S02]  /*e7d0*/  FFMA.FTZ R177, R15, c[0x0][0x2d0], -R192.reuse ;  /* 0x0000b4000fb17a23 */ /* 0x100fe400000108c0 */
[--C-:B------:R-:W-:Y:S02]  /*e7e0*/  FFMA.FTZ R180, R21, c[0x0][0x2d0], -R192.reuse ;  /* 0x0000b40015b47a23 */ /* 0x100fe400000108c0 */
[--C-:B------:R-:W-:Y:S01]  /*e7f0*/  FFMA.FTZ R179, R19, c[0x0][0x2d0], -R192.reuse ;  /* 0x0000b40013b37a23 */ /* 0x100fe200000108c0 */
[----:B------:R-:W-:Y:S01]  /*e800*/  LDSM.16.MT88.4 R20, [R214+0x4080] ;  /* 0x00408000d614783b */ /* 0x000fe20000004200 */
[--C-:B------:R-:W-:Y:S01]  /*e810*/  FFMA.FTZ R178, R17, c[0x0][0x2d0], -R192.reuse ;  /* 0x0000b40011b27a23 */ /* 0x100fe200000108c0 */
[----:B------:R-:W-:Y:S01]  /*e820*/  MUFU.EX2 R177, R177 ;  /* 0x000000b100b17308 */ /* 0x000fe20000000800 */
[----:B------:R-:W-:Y:S02]  /*e830*/  FMUL.FTZ R0, R7, c[0x0][0x2d0] ;  /* 0x0000b40007007a20 */ /* 0x000fe40000410000 */
[--C-:B------:R-:W-:Y:S02]  /*e840*/  FFMA.FTZ R193, R171, c[0x0][0x2d0], -R192.reuse ;  /* 0x0000b400abc17a23 */ /* 0x100fe400000108c0 */
[--C-:B------:R-:W-:Y:S02]  /*e850*/  FFMA.FTZ R194, R169, c[0x0][0x2d0], -R192.reuse ;  /* 0x0000b400a9c27a23 */ /* 0x100fe400000108c0 */
[--C-:B------:R-:W-:Y:S01]  /*e860*/  FFMA.FTZ R195, R167, c[0x0][0x2d0], -R192.reuse ;  /* 0x0000b400a7c37a23 */ /* 0x100fe200000108c0 */
[----:B-1----:R-:W-:Y:S02]  /*e870*/  FMNMX.FTZ R9, R11, R4, !PT ;  /* 0x000000040b097209 */ /* 0x002fe40007810000 */
[----:B------:R-:W-:Y:S01]  /*e880*/  MUFU.EX2 R180, R180 ;  /* 0x000000b400b47308 */ /* 0x000fe20000000800 */
[--C-:B------:R-:W-:Y:S02]  /*e890*/  FFMA.FTZ R250, R165, c[0x0][0x2d0], -R192.reuse ;  /* 0x0000b400a5fa7a23 */ /* 0x100fe400000108c0 */
[--C-:B------:R-:W-:Y:S01]  /*e8a0*/  FFMA.FTZ R191, R191, c[0x0][0x2d0], -R192.reuse ;  /* 0x0000b400bfbf7a23 */ /* 0x100fe200000108c0 */
[----:B------:R-:W1:Y:S01]  /*e8b0*/  SHFL.BFLY PT, R156, R9, 0x1, 0x1f ;  /* 0x0c201f00099c7f89 */ /* 0x000e6200000e0000 */
[--C-:B------:R-:W-:Y:S02]  /*e8c0*/  FFMA.FTZ R189, R189, c[0x0][0x2d0], -R192.reuse ;  /* 0x0000b400bdbd7a23 */ /* 0x100fe400000108c0 */
[--C-:B------:R-:W-:Y:S02]  /*e8d0*/  FFMA.FTZ R187, R187, c[0x0][0x2d0], -R192.reuse ;  /* 0x0000b400bbbb7a23 */ /* 0x100fe400000108c0 */
[----:B------:R-:W-:Y:S01]  /*e8e0*/  FFMA.FTZ R192, R159, c[0x0][0x2d0], -R192 ;  /* 0x0000b4009fc07a23 */ /* 0x000fe200000108c0 */
[----:B------:R-:W2:Y:S10]  /*e8f0*/  MUFU.EX2 R179, R179 ;  /* 0x000000b300b37308 */ /* 0x000eb40000000800 */
[----:B------:R-:W3:Y:S01]  /*e900*/  MUFU.EX2 R178, R178 ;  /* 0x000000b200b27308 */ /* 0x000ee20000000800 */
[----:B-1----:R-:W-:Y:S09]  /*e910*/  FMNMX.FTZ R156, R9, R156, !PT ;  /* 0x0000009c099c7209 */ /* 0x002ff20007810000 */
[----:B------:R-:W1:Y:S01]  /*e920*/  MUFU.EX2 R0, R0 ;  /* 0x0000000000007308 */ /* 0x000e620000000800 */
[C---:B------:R-:W-:Y:S01]  /*e930*/  FSETP.NEU.FTZ.AND P0, PT, R156.reuse, -INF , PT ;  /* 0xff8000009c00780b */ /* 0x040fe20003f1d000 */
[C---:B------:R-:W-:Y:S01]  /*e940*/  FMUL.FTZ R185, R156.reuse, c[0x0][0x2d0] ;  /* 0x0000b4009cb97a20 */ /* 0x040fe20000410000 */
[----:B--2---:R-:W-:Y:S02]  /*e950*/  F2FP.PACK_AB R160, R179, R180 ;  /* 0x000000b4b3a0723e */ /* 0x004fe400000000ff */
[----:B------:R-:W-:Y:S02]  /*e960*/  FSEL R5, R156, RZ, P0 ;  /* 0x000000ff9c057208 */ /* 0x000fe40000000000 */
[----:B------:R-:W-:Y:S03]  /*e970*/  FSEL R185, R185, RZ, P0 ;  /* 0x000000ffb9b97208 */ /* 0x000fe60000000000 */
[----:B------:R-:W-:Y:S01]  /*e980*/  MUFU.EX2 R193, R193 ;  /* 0x000000c100c17308 */ /* 0x000fe20000000800 */
[----:B------:R-:W-:Y:S01]  /*e990*/  FADD.FTZ R5, -R5, R2 ;  /* 0x0000000205057221 */ /* 0x000fe20000010100 */
[----:B------:R-:W-:Y:S01]  /*e9a0*/  ISETP.GT.AND P0, PT, R246, R199, PT ;  /* 0x000000c7f600720c */ /* 0x000fe20003f04270 */
[--C-:B------:R-:W-:Y:S01]  /*e9b0*/  FFMA.FTZ R184, R13, c[0x0][0x2d0], -R185.reuse ;  /* 0x0000b4000db87a23 */ /* 0x100fe200000108b9 */
[----:B---3--:R-:W-:Y:S01]  /*e9c0*/  F2FP.PACK_AB R162, R177, R178 ;  /* 0x000000b2b1a2723e */ /* 0x008fe200000000ff */
[--C-:B------:R-:W-:Y:S02]  /*e9d0*/  FFMA.FTZ R183, R14, c[0x0][0x2d0], -R185.reuse ;  /* 0x0000b4000eb77a23 */ /* 0x100fe400000108b9 */
[--C-:B------:R-:W-:Y:S02]  /*e9e0*/  FFMA.FTZ R182, R12, c[0x0][0x2d0], -R185.reuse ;  /* 0x0000b4000cb67a23 */ /* 0x100fe400000108b9 */
[----:B------:R-:W2:Y:S01]  /*e9f0*/  LDSM.16.MT88.4 R12, [R216+0x4080] ;  /* 0x00408000d80c783b */ /* 0x000ea20000004200 */
[--C-:B------:R-:W-:Y:S01]  /*ea00*/  FFMA.FTZ R181, R10, c[0x0][0x2d0], -R185.reuse ;  /* 0x0000b4000ab57a23 */ /* 0x100fe200000108b9 */
[----:B------:R-:W-:Y:S01]  /*ea10*/  MUFU.EX2 R184, R184 ;  /* 0x000000b800b87308 */ /* 0x000fe20000000800 */
[----:B------:R-:W-:Y:S02]  /*ea20*/  FMUL.FTZ R2, R5, c[0x0][0x2d0] ;  /* 0x0000b40005027a20 */ /* 0x000fe40000410000 */
[C---:B-1----:R-:W-:Y:S02]  /*ea30*/  FMUL.FTZ R4, R0.reuse, R152 ;  /* 0x0000009800047220 */ /* 0x042fe40000410000 */
[C---:B------:R-:W-:Y:S02]  /*ea40*/  FMUL.FTZ R5, R0.reuse, R153 ;  /* 0x0000009900057220 */ /* 0x040fe40000410000 */
[C---:B------:R-:W-:Y:S02]  /*ea50*/  FMUL.FTZ R8, R0.reuse, R148 ;  /* 0x0000009400087220 */ /* 0x040fe40000410000 */
[C---:B------:R-:W-:Y:S01]  /*ea60*/  FMUL.FTZ R9, R0.reuse, R149 ;  /* 0x0000009500097220 */ /* 0x040fe20000410000 */
[----:B------:R-:W1:Y:S01]  /*ea70*/  MUFU.EX2 R183, R183 ;  /* 0x000000b700b77308 */ /* 0x000e620000000800 */
[C---:B------:R-:W-:Y:S02]  /*ea80*/  FMUL.FTZ R16, R0.reuse, R140 ;  /* 0x0000008c00107220 */ /* 0x040fe40000410000 */
[C---:B------:R-:W-:Y:S02]  /*ea90*/  FMUL.FTZ R17, R0.reuse, R141 ;  /* 0x0000008d00117220 */ /* 0x040fe40000410000 */
[C---:B------:R-:W-:Y:S02]  /*eaa0*/  FMUL.FTZ R24, R0.reuse, R132 ;  /* 0x0000008400187220 */ /* 0x040fe40000410000 */
[----:B------:R-:W-:Y:S02]  /*eab0*/  FMUL.FTZ R25, R0, R133 ;  /* 0x0000008500197220 */ /* 0x000fe40000410000 */
[--C-:B------:R-:W-:Y:S01]  /*eac0*/  FFMA.FTZ R252, R170, c[0x0][0x2d0], -R185.reuse ;  /* 0x0000b400aafc7a23 */ /* 0x100fe200000108b9 */
[----:B------:R-:W-:Y:S01]  /*ead0*/  MUFU.EX2 R182, R182 ;  /* 0x000000b600b67308 */ /* 0x000fe20000000800 */
[--C-:B------:R-:W-:Y:S02]  /*eae0*/  FFMA.FTZ R249, R168, c[0x0][0x2d0], -R185.reuse ;  /* 0x0000b400a8f97a23 */ /* 0x100fe400000108b9 */
[----:B------:R-:W-:Y:S01]  /*eaf0*/  LDSM.16.MT88.4 R168, [R212+0x6080] ;  /* 0x00608000d4a8783b */ /* 0x000fe20000004200 */
[--C-:B------:R-:W-:Y:S02]  /*eb00*/  FFMA.FTZ R251, R166, c[0x0][0x2d0], -R185.reuse ;  /* 0x0000b400a6fb7a23 */ /* 0x100fe400000108b9 */
[C---:B------:R-:W-:Y:S02]  /*eb10*/  FMUL.FTZ R28, R0.reuse, R28 ;  /* 0x0000001c001c7220 */ /* 0x040fe40000410000 */
[C---:B------:R-:W-:Y:S02]  /*eb20*/  FMUL.FTZ R29, R0.reuse, R29 ;  /* 0x0000001d001d7220 */ /* 0x040fe40000410000 */
[----:B------:R-:W3:Y:S01]  /*eb30*/  MUFU.EX2 R181, R181 ;  /* 0x000000b500b57308 */ /* 0x000ee20000000800 */
[C---:B------:R-:W-:Y:S02]  /*eb40*/  FMUL.FTZ R32, R0.reuse, R32 ;  /* 0x0000002000207220 */ /* 0x040fe40000410000 */
[C---:B------:R-:W-:Y:S01]  /*eb50*/  FMUL.FTZ R33, R0.reuse, R33 ;  /* 0x0000002100217220 */ /* 0x040fe20000410000 */
[----:B-1----:R-:W-:Y:S01]  /*eb60*/  F2FP.PACK_AB R161, R183, R184 ;  /* 0x000000b8b7a1723e */ /* 0x002fe200000000ff */
[C---:B------:R-:W-:Y:S02]  /*eb70*/  FMUL.FTZ R36, R0.reuse, R36 ;  /* 0x0000002400247220 */ /* 0x040fe40000410000 */
[C---:B------:R-:W-:Y:S02]  /*eb80*/  FMUL.FTZ R37, R0.reuse, R37 ;  /* 0x0000002500257220 */ /* 0x040fe40000410000 */
[C---:B------:R-:W-:Y:S01]  /*eb90*/  FMUL.FTZ R40, R0.reuse, R40 ;  /* 0x0000002800287220 */ /* 0x040fe20000410000 */
[----:B------:R-:W1:Y:S01]  /*eba0*/  MUFU.EX2 R2, R2 ;  /* 0x0000000200027308 */ /* 0x000e620000000800 */
[C---:B------:R-:W-:Y:S02]  /*ebb0*/  FMUL.FTZ R41, R0.reuse, R41 ;  /* 0x0000002900297220 */ /* 0x040fe40000410000 */
[C---:B------:R-:W-:Y:S02]  /*ebc0*/  FMUL.FTZ R44, R0.reuse, R44 ;  /* 0x0000002c002c7220 */ /* 0x040fe40000410000 */
[C---:B------:R-:W-:Y:S02]  /*ebd0*/  FMUL.FTZ R45, R0.reuse, R45 ;  /* 0x0000002d002d7220 */ /* 0x040fe40000410000 */
[C---:B------:R-:W-:Y:S02]  /*ebe0*/  FMUL.FTZ R48, R0.reuse, R48 ;  /* 0x0000003000307220 */ /* 0x040fe40000410000 */
[C---:B------:R-:W-:Y:S01]  /*ebf0*/  FMUL.FTZ R49, R0.reuse, R49 ;  /* 0x0000003100317220 */ /* 0x040fe20000410000 */
[----:B------:R-:W-:Y:S01]  /*ec00*/  MUFU.EX2 R194, R194 ;  /* 0x000000c200c27308 */ /* 0x000fe20000000800 */
[C---:B------:R-:W-:Y:S02]  /*ec10*/  FMUL.FTZ R52, R0.reuse, R52 ;  /* 0x0000003400347220 */ /* 0x040fe40000410000 */
[C---:B------:R-:W-:Y:S01]  /*ec20*/  FMUL.FTZ R53, R0.reuse, R53 ;  /* 0x0000003500357220 */ /* 0x040fe20000410000 */
[----:B---3--:R-:W-:Y:S01]  /*ec30*/  F2FP.PACK_AB R163, R181, R182 ;  /* 0x000000b6b5a3723e */ /* 0x008fe200000000ff */
        /* <DEDUP_REMOVED lines=8> */
[----:B------:R-:W1:Y:S01]  /*ecc0*/  LDSM.16.MT88.4 R152, [R213+0x4080] ;  /* 0x00408000d598783b */ /* 0x000e620000004200 */
[C---:B------:R-:W-:Y:S01]  /*ecd0*/  FMUL.FTZ R10, R2.reuse, R150 ;  /* 0x00000096020a7220 */ /* 0x040fe20000410000 */
[----:B------:R-:W-:Y:S01]  /*ece0*/  MUFU.EX2 R250, R250 ;  /* 0x000000fa00fa7308 */ /* 0x000fe20000000800 */
[C---:B------:R-:W-:Y:S02]  /*ecf0*/  FMUL.FTZ R11, R2.reuse, R151 ;  /* 0x00000097020b7220 */ /* 0x040fe40000410000 */
[C---:B--2---:R-:W-:Y:S03]  /*ed00*/  HMMA.16816.F32 R4, R160.reuse, R12, R4 ;  /* 0x0000000ca004723c */ /* 0x044fe60000001804 */
[----:B------:R-:W-:Y:S02]  /*ed10*/  LDSM.16.MT88.4 R148, [R213+0x4880] ;  /* 0x00488000d594783b */ /* 0x000fe40000004200 */
[----:B------:R-:W-:Y:S02]  /*ed20*/  FMUL.FTZ R18, R2, R142 ;  /* 0x0000008e02127220 */ /* 0x000fe40000410000 */
[C---:B------:R-:W-:Y:S01]  /*ed30*/  FMUL.FTZ R12, R0.reuse, R144 ;  /* 0x00000090000c7220 */ /* 0x040fe20000410000 */
[C---:B------:R-:W-:Y:S01]  /*ed40*/  HMMA.16816.F32 R8, R160.reuse, R14, R8 ;  /* 0x0000000ea008723c */ /* 0x040fe20000001808 */
[----:B------:R-:W-:Y:S03]  /*ed50*/  MUFU.EX2 R252, R252 ;  /* 0x000000fc00fc7308 */ /* 0x000fe60000000800 */
[----:B------:R-:W-:Y:S02]  /*ed60*/  FMUL.FTZ R13, R0, R145 ;  /* 0x00000091000d7220 */ /* 0x000fe40000410000 */
[C---:B------:R-:W-:Y:S02]  /*ed70*/  FMUL.FTZ R19, R2.reuse, R143 ;  /* 0x0000008f02137220 */ /* 0x040fe40000410000 */
[C---:B------:R-:W-:Y:S01]  /*ed80*/  FMUL.FTZ R14, R2.reuse, R146 ;  /* 0x00000092020e7220 */ /* 0x040fe20000410000 */
[----:B------:R-:W-:Y:S02]  /*ed90*/  LDSM.16.MT88.4 R140, [R213+0x5880] ;  /* 0x00588000d58c783b */ /* 0x000fe40000004200 */
[----:B------:R-:W2:Y:S01]  /*eda0*/  MUFU.EX2 R249, R249 ;  /* 0x000000f900f97308 */ /* 0x000ea20000000800 */
[C---:B------:R-:W-:Y:S02]  /*edb0*/  FMUL.FTZ R15, R2.reuse, R147 ;  /* 0x00000093020f7220 */ /* 0x040fe40000410000 */
[C---:B------:R-:W-:Y:S02]  /*edc0*/  FMUL.FTZ R26, R2.reuse, R134 ;  /* 0x00000086021a7220 */ /* 0x040fe40000410000 */
[C---:B------:R-:W-:Y:S01]  /*edd0*/  FMUL.FTZ R27, R2.reuse, R135 ;  /* 0x00000087021b7220 */ /* 0x040fe20000410000 */
[----:B------:R-:W3:Y:S01]  /*ede0*/  LDSM.16.MT88.4 R144, [R212+0x4080] ;  /* 0x00408000d490783b */ /* 0x000ee20000004200 */
[C---:B------:R-:W-:Y:S01]  /*edf0*/  FMUL.FTZ R30, R2.reuse, R30 ;  /* 0x0000001e021e7220 */ /* 0x040fe20000410000 */
[C---:B------:R-:W-:Y:S02]  /*ee00*/  HMMA.16816.F32 R12, R160.reuse, R20, R12 ;  /* 0x00000014a00c723c */ /* 0x040fe4000000180c */
[----:B------:R-:W-:Y:S01]  /*ee10*/  MUFU.EX2 R251, R251 ;  /* 0x000000fb00fb7308 */ /* 0x000fe20000000800 */
[C---:B------:R-:W-:Y:S02]  /*ee20*/  FMUL.FTZ R31, R2.reuse, R31 ;  /* 0x0000001f021f7220 */ /* 0x040fe40000410000 */
[----:B------:R-:W-:Y:S01]  /*ee30*/  FMUL.FTZ R34, R2, R34 ;  /* 0x0000002202227220 */ /* 0x000fe20000410000 */
[----:B------:R-:W-:Y:S01]  /*ee40*/  LDSM.16.MT88.4 R132, [R214+0x5880] ;  /* 0x00588000d684783b */ /* 0x000fe20000004200 */
[C---:B------:R-:W-:Y:S01]  /*ee50*/  FMUL.FTZ R20, R0.reuse, R136 ;  /* 0x0000008800147220 */ /* 0x040fe20000410000 */
[C---:B------:R-:W-:Y:S04]  /*ee60*/  HMMA.16816.F32 R16, R160.reuse, R22, R16 ;  /* 0x00000016a010723c */ /* 0x040fe80000001810 */
[----:B------:R-:W-:Y:S01]  /*ee70*/  FMUL.FTZ R21, R0, R137 ;  /* 0x0000008900157220 */ /* 0x000fe20000410000 */
[----:B------:R-:W-:Y:S01]  /*ee80*/  MUFU.EX2 R191, R191 ;  /* 0x000000bf00bf7308 */ /* 0x000fe20000000800 */
[C---:B------:R-:W-:Y:S02]  /*ee90*/  FMUL.FTZ R35, R2.reuse, R35 ;  /* 0x0000002302237220 */ /* 0x040fe40000410000 */
[C---:B------:R-:W-:Y:S04]  /*eea0*/  FMUL.FTZ R22, R2.reuse, R138 ;  /* 0x0000008a02167220 */ /* 0x040fe80000410000 */
[C---:B------:R-:W-:Y:S02]  /*eeb0*/  FMUL.FTZ R23, R2.reuse, R139 ;  /* 0x0000008b02177220 */ /* 0x040fe40000410000 */
[----:B------:R-:W4:Y:S01]  /*eec0*/  LDSM.16.MT88.4 R136, [R216+0x5880] ;  /* 0x00588000d888783b */ /* 0x000f220000004200 */
[C---:B------:R-:W-:Y:S01]  /*eed0*/  FMUL.FTZ R38, R2.reuse, R38 ;  /* 0x0000002602267220 */ /* 0x040fe20000410000 */
[----:B------:R-:W-:Y:S01]  /*eee0*/  MUFU.EX2 R189, R189 ;  /* 0x000000bd00bd7308 */ /* 0x000fe20000000800 */
[C---:B------:R-:W-:Y:S02]  /*eef0*/  FMUL.FTZ R39, R2.reuse, R39 ;  /* 0x0000002702277220 */ /* 0x040fe40000410000 */
[C---:B-1----:R-:W-:Y:S03]  /*ef00*/  HMMA.16816.F32 R20, R160.reuse, R152, R20 ;  /* 0x00000098a014723c */ /* 0x042fe60000001814 */
[C---:B------:R-:W-:Y:S02]  /*ef10*/  FMUL.FTZ R42, R2.reuse, R42 ;  /* 0x0000002a022a7220 */ /* 0x040fe40000410000 */
[C---:B------:R-:W-:Y:S02]  /*ef20*/  FMUL.FTZ R43, R2.reuse, R43 ;  /* 0x0000002b022b7220 */ /* 0x040fe40000410000 */
[C---:B------:R-:W-:Y:S01]  /*ef30*/  FMUL.FTZ R46, R2.reuse, R46 ;  /* 0x0000002e022e7220 */ /* 0x040fe20000410000 */
[C---:B------:R-:W-:Y:S01]  /*ef40*/  HMMA.16816.F32 R24, R160.reuse, R154, R24 ;  /* 0x0000009aa018723c */ /* 0x040fe20000001818 */
[----:B------:R-:W-:Y:S01]  /*ef50*/  LDSM.16.MT88.4 R152, [R212+0x4880] ;  /* 0x00488000d498783b */ /* 0x000fe20000004200 */
[----:B------:R-:W-:Y:S02]  /*ef60*/  MUFU.EX2 R187, R187 ;  /* 0x000000bb00bb7308 */ /* 0x000fe40000000800 */
[C---:B------:R-:W-:Y:S02]  /*ef70*/  FMUL.FTZ R47, R2.reuse, R47 ;  /* 0x0000002f022f7220 */ /* 0x040fe40000410000 */
[C---:B------:R-:W-:Y:S02]  /*ef80*/  FMUL.FTZ R50, R2.reuse, R50 ;  /* 0x0000003202327220 */ /* 0x040fe40000410000 */
[C---:B---3--:R-:W-:Y:S04]  /*ef90*/  HMMA.16816.F32 R28, R160.reuse, R144, R28 ;  /* 0x00000090a01c723c */ /* 0x048fe8000000181c */
[C---:B------:R-:W-:Y:S01]  /*efa0*/  FMUL.FTZ R51, R2.reuse, R51 ;  /* 0x0000003302337220 */ /* 0x040fe20000410000 */
[----:B------:R-:W-:Y:S01]  /*efb0*/  MUFU.EX2 R192, R192 ;  /* 0x000000c000c07308 */ /* 0x000fe20000000800 */
[C---:B------:R-:W-:Y:S02]  /*efc0*/  FMUL.FTZ R54, R2.reuse, R54 ;  /* 0x0000003602367220 */ /* 0x040fe40000410000 */
[C---:B------:R-:W-:Y:S01]  /*efd0*/  HMMA.16816.F32 R32, R160.reuse, R146, R32 ;  /* 0x00000092a020723c */ /* 0x040fe20000001820 */
[----:B------:R-:W-:Y:S03]  /*efe0*/  LDSM.16.MT88.4 R144, [R214+0x4880] ;  /* 0x00488000d690783b */ /* 0x000fe60000004200 */
[C---:B------:R-:W-:Y:S02]  /*eff0*/  FMUL.FTZ R55, R2.reuse, R55 ;  /* 0x0000003702377220 */ /* 0x040fe40000410000 */
[C---:B------:R-:W-:Y:S02]  /*f000*/  FMUL.FTZ R58, R2.reuse, R58 ;  /* 0x0000003a023a7220 */ /* 0x040fe40000410000 */
[C---:B------:R-:W-:Y:S01]  /*f010*/  FMUL.FTZ R59, R2.reuse, R59 ;  /* 0x0000003b023b7220 */ /* 0x040fe20000410000 */
[C---:B----4-:R-:W-:Y:S03]  /*f020*/  HMMA.16816.F32 R36, R160.reuse, R136, R36 ;  /* 0x00000088a024723c */ /* 0x050fe60000001824 */
[C---:B------:R-:W-:Y:S02]  /*f030*/  FMUL.FTZ R62, R2.reuse, R62 ;  /* 0x0000003e023e7220 */ /* 0x040fe40000410000 */
[----:B------:R-:W-:Y:S02]  /*f040*/  FMUL.FTZ R63, R2, R63 ;  /* 0x0000003f023f7220 */ /* 0x000fe40000410000 */
[----:B------:R-:W-:Y:S01]  /*f050*/  FMUL.FTZ R65, R0, R65 ;  /* 0x0000004100417220 */ /* 0x000fe20000410000 */
        /* <DEDUP_REMOVED lines=8> */
[----:B------:R-:W3:Y:S03]  /*f0e0*/  LDSM.16.MT88.4 R132, [R216+0x7080] ;  /* 0x00708000d884783b */ /* 0x000ee60000004200 */
[C---:B------:R-:W-:Y:S02]  /*f0f0*/  FMUL.FTZ R70, R2.reuse, R70 ;  /* 0x0000004602467220 */ /* 0x040fe40000410000 */
[----:B------:R-:W-:Y:S02]  /*f100*/  FMUL.FTZ R71, R2, R71 ;  /* 0x0000004702477220 */ /* 0x000fe40000410000 */
[C---:B------:R-:W-:Y:S04]  /*f110*/  HMMA.16816.F32 R52, R160.reuse, R140, R52 ;  /* 0x0000008ca034723c */ /* 0x040fe80000001834 */
[C---:B------:R-:W-:Y:S02]  /*f120*/  FMUL.FTZ R72, R0.reuse, R72 ;  /* 0x0000004800487220 */ /* 0x040fe40000410000 */
[----:B------:R-:W-:Y:S02]  /*f130*/  FMUL.FTZ R73, R0, R73 ;  /* 0x0000004900497220 */ /* 0x000fe40000410000 */
[C---:B------:R-:W-:Y:S01]  /*f140*/  HMMA.16816.F32 R56, R160.reuse, R142, R56 ;  /* 0x0000008ea038723c */ /* 0x040fe20000001838 */
[----:B------:R-:W4:Y:S03]  /*f150*/  LDSM.16.MT88.4 R140, [R214+0x7080] ;  /* 0x00708000d68c783b */ /* 0x000f260000004200 */
        /* <DEDUP_REMOVED lines=9> */
[C---:B------:R-:W-:Y:S02]  /*f1f0*/  FMUL.FTZ R80, R0.reuse, R80 ;  /* 0x0000005000507220 */ /* 0x040fe40000410000 */
[----:B------:R-:W-:Y:S02]  /*f200*/  FMUL.FTZ R81, R0, R81 ;  /* 0x0000005100517220 */ /* 0x000fe40000410000 */
[C---:B---3--:R-:W-:Y:S04]  /*f210*/  HMMA.16816.F32 R68, R160.reuse, R132, R68 ;  /* 0x00000084a044723c */ /* 0x048fe80000001844 */
[C---:B------:R-:W-:Y:S02]  /*f220*/  FMUL.FTZ R82, R2.reuse, R82 ;  /* 0x0000005202527220 */ /* 0x040fe40000410000 */
[----:B------:R-:W-:Y:S02]  /*f230*/  FMUL.FTZ R83, R2, R83 ;  /* 0x0000005302537220 */ /* 0x000fe40000410000 */
[C---:B------:R-:W-:Y:S01]  /*f240*/  HMMA.16816.F32 R72, R160.reuse, R134, R72 ;  /* 0x00000086a048723c */ /* 0x040fe20000001848 */
[----:B------:R-:W3:Y:S03]  /*f250*/  LDSM.16.MT88.4 R132, [R212+0x7080] ;  /* 0x00708000d484783b */ /* 0x000ee60000004200 */
[C---:B------:R-:W-:Y:S02]  /*f260*/  FMUL.FTZ R84, R0.reuse, R84 ;  /* 0x0000005400547220 */ /* 0x040fe40000410000 */
[----:B------:R-:W-:Y:S02]  /*f270*/  FMUL.FTZ R85, R0, R85 ;  /* 0x0000005500557220 */ /* 0x000fe40000410000 */
[C---:B----4-:R-:W-:Y:S04]  /*f280*/  HMMA.16816.F32 R76, R160.reuse, R140, R76 ;  /* 0x0000008ca04c723c */ /* 0x050fe8000000184c */
        /* <DEDUP_REMOVED lines=10> */
[----:B------:R-:W-:Y:S02]  /*f330*/  FMUL.FTZ R93, R0, R93 ;  /* 0x0000005d005d7220 */ /* 0x000fe40000410000 */
[C---:B------:R-:W-:Y:S01]  /*f340*/  FMUL.FTZ R94, R2.reuse, R94 ;  /* 0x0000005e025e7220 */ /* 0x040fe20000410000 */
[C---:B------:R-:W-:Y:S01]  /*f350*/  HMMA.16816.F32 R88, R160.reuse, R138, R88 ;  /* 0x0000008aa058723c */ /* 0x040fe20000001858 */
[----:B------:R-:W1:Y:S02]  /*f360*/  LDSM.16.MT88.4 R136, [R214+0x8880] ;  /* 0x00888000d688783b */ /* 0x000e640000004200 */
[----:B------:R-:W-:Y:S02]  /*f370*/  FMUL.FTZ R95, R2, R95 ;  /* 0x0000005f025f7220 */ /* 0x000fe40000410000 */
[C---:B------:R-:W-:Y:S02]  /*f380*/  FMUL.FTZ R96, R0.reuse, R96 ;  /* 0x0000006000607220 */ /* 0x040fe40000410000 */
[----:B------:R-:W-:Y:S02]  /*f390*/  FMUL.FTZ R97, R0, R97 ;  /* 0x0000006100617220 */ /* 0x000fe40000410000 */
[C---:B------:R-:W-:Y:S01]  /*f3a0*/  FMUL.FTZ R98, R2.reuse, R98 ;  /* 0x0000006202627220 */ /* 0x040fe20000410000 */
[C---:B---3--:R-:W-:Y:S03]  /*f3b0*/  HMMA.16816.F32 R92, R160.reuse, R132, R92 ;  /* 0x00000084a05c723c */ /* 0x048fe6000000185c */
[----:B------:R-:W-:Y:S02]  /*f3c0*/  FMUL.FTZ R99, R2, R99 ;  /* 0x0000006302637220 */ /* 0x000fe40000410000 */
[C---:B------:R-:W-:Y:S02]  /*f3d0*/  FMUL.FTZ R100, R0.reuse, R100 ;  /* 0x0000006400647220 */ /* 0x040fe40000410000 */
[----:B------:R-:W-:Y:S02]  /*f3e0*/  FMUL.FTZ R101, R0, R101 ;  /* 0x0000006500657220 */ /* 0x000fe40000410000 */
[C---:B------:R-:W-:Y:S01]  /*f3f0*/  FMUL.FTZ R102, R2.reuse, R102 ;  /* 0x0000006602667220 */ /* 0x040fe20000410000 */
[C---:B------:R-:W-:Y:S01]  /*f400*/  HMMA.16816.F32 R96, R160.reuse, R134, R96 ;  /* 0x00000086a060723c */ /* 0x040fe20000001860 */
[----:B------:R-:W3:Y:S02]  /*f410*/  LDSM.16.MT88.4 R132, [R213+0x8880] ;  /* 0x00888000d584783b */ /* 0x000ee40000004200 */
[----:B------:R-:W-:Y:S02]  /*f420*/  FMUL.FTZ R103, R2, R103 ;  /* 0x0000006702677220 */ /* 0x000fe40000410000 */
[C---:B------:R-:W-:Y:S02]  /*f430*/  FMUL.FTZ R104, R0.reuse, R104 ;  /* 0x0000006800687220 */ /* 0x040fe40000410000 */
[----:B------:R-:W-:Y:S02]  /*f440*/  FMUL.FTZ R105, R0, R105 ;  /* 0x0000006900697220 */ /* 0x000fe40000410000 */
[C---:B------:R-:W-:Y:S01]  /*f450*/  FMUL.FTZ R106, R2.reuse, R106 ;  /* 0x0000006a026a7220 */ /* 0x040fe20000410000 */
[C---:B----4-:R-:W-:Y:S03]  /*f460*/  HMMA.16816.F32 R100, R160.reuse, R140, R100 ;  /* 0x0000008ca064723c */ /* 0x050fe60000001864 */
[----:B------:R-:W-:Y:S02]  /*f470*/  FMUL.FTZ R107, R2, R107 ;  /* 0x0000006b026b7220 */ /* 0x000fe40000410000 */
[C---:B------:R-:W-:Y:S02]  /*f480*/  FMUL.FTZ R108, R0.reuse, R108 ;  /* 0x0000006c006c7220 */ /* 0x040fe40000410000 */
[----:B------:R-:W-:Y:S02]  /*f490*/  FMUL.FTZ R109, R0, R109 ;  /* 0x0000006d006d7220 */ /* 0x000fe40000410000 */
[C---:B------:R-:W-:Y:S01]  /*f4a0*/  FMUL.FTZ R110, R2.reuse, R110 ;  /* 0x0000006e026e7220 */ /* 0x040fe20000410000 */
[C---:B------:R-:W-:Y:S01]  /*f4b0*/  HMMA.16816.F32 R104, R160.reuse, R142, R104 ;  /* 0x0000008ea068723c */ /* 0x040fe20000001868 */
[----:B------:R-:W4:Y:S02]  /*f4c0*/  LDSM.16.MT88.4 R140, [R212+0x8880] ;  /* 0x00888000d48c783b */ /* 0x000f240000004200 */
[----:B------:R-:W-:Y:S02]  /*f4d0*/  FMUL.FTZ R111, R2, R111 ;  /* 0x0000006f026f7220 */ /* 0x000fe40000410000 */
        /* <DEDUP_REMOVED lines=16> */
[----:B------:R-:W-:Y:S02]  /*f5e0*/  FMUL.FTZ R124, R0, R124 ;  /* 0x0000007c007c7220 */ /* 0x000fe40000410000 */
[--C-:B------:R-:W-:Y:S01]  /*f5f0*/  FFMA.FTZ R132, R164, c[0x0][0x2d0], -R185.reuse ;  /* 0x0000b400a4847a23 */ /* 0x100fe200000108b9 */
[----:B--2---:R-:W-:Y:S01]  /*f600*/  F2FP.PACK_AB R133, R249, R252 ;  /* 0x000000fcf985723e */ /* 0x004fe200000000ff */
[----:B------:R-:W2:Y:S01]  /*f610*/  LDSM.16.MT88.4 R164, [R216+0x6080] ;  /* 0x00608000d8a4783b */ /* 0x000ea20000004200 */
[C---:B------:R-:W-:Y:S01]  /*f620*/  HMMA.16816.F32 R120, R160.reuse, R134, R120 ;  /* 0x00000086a078723c */ /* 0x040fe20000001878 */
[----:B------:R3:W5:Y:S02]  /*f630*/  MUFU.EX2 R197, R132 ;  /* 0x0000008400c57308 */ /* 0x0007640000000800 */
[----:B------:R-:W-:Y:S02]  /*f640*/  FMUL.FTZ R125, R0, R125 ;  /* 0x0000007d007d7220 */ /* 0x000fe40000410000 */
[C---:B------:R-:W-:Y:S02]  /*f650*/  FMUL.FTZ R126, R2.reuse, R126 ;  /* 0x0000007e027e7220 */ /* 0x040fe40000410000 */
[----:B------:R-:W-:Y:S01]  /*f660*/  FMUL.FTZ R127, R2, R127 ;  /* 0x0000007f027f7220 */ /* 0x000fe20000410000 */
[----:B------:R-:W-:Y:S01]  /*f670*/  F2FP.PACK_AB R134, R250, R195 ;  /* 0x000000c3fa86723e */ /* 0x000fe200000000ff */
[C---:B------:R-:W-:Y:S03]  /*f680*/  FMUL.FTZ R128, R0.reuse, R128 ;  /* 0x0000008000807220 */ /* 0x040fe60000410000 */
[----:B------:R-:W-:Y:S02]  /*f690*/  FMUL.FTZ R129, R0, R129 ;  /* 0x0000008100817220 */ /* 0x000fe40000410000 */
[C---:B----4-:R-:W-:Y:S03]  /*f6a0*/  HMMA.16816.F32 R124, R160.reuse, R140, R124 ;  /* 0x0000008ca07c723c */ /* 0x050fe6000000187c */
[C---:B------:R-:W-:Y:S02]  /*f6b0*/  FMUL.FTZ R130, R2.reuse, R130 ;  /* 0x0000008202827220 */ /* 0x040fe40000410000 */
[----:B------:R-:W-:Y:S02]  /*f6c0*/  FMUL.FTZ R131, R2, R131 ;  /* 0x0000008302837220 */ /* 0x000fe40000410000 */
[--C-:B------:R-:W-:Y:S02]  /*f6d0*/  FFMA.FTZ R159, R190, c[0x0][0x2d0], -R185.reuse ;  /* 0x0000b400be9f7a23 */ /* 0x100fe400000108b9 */
[--C-:B------:R-:W-:Y:S03]  /*f6e0*/  FFMA.FTZ R188, R188, c[0x0][0x2d0], -R185.reuse ;  /* 0x0000b400bcbc7a23 */ /* 0x100fe600000108b9 */
[----:B------:R-:W-:Y:S01]  /*f6f0*/  HMMA.16816.F32 R128, R160, R142, R128 ;  /* 0x0000008ea080723c */ /* 0x000fe20000001880 */
[----:B------:R-:W4:Y:S01]  /*f700*/  LDSM.16.MT88.4 R140, [R214+0x6080] ;  /* 0x00608000d68c783b */ /* 0x000f220000004200 */
[----:B------:R-:W-:Y:S01]  /*f710*/  MUFU.EX2 R159, R159 ;  /* 0x0000009f009f7308 */ /* 0x000fe20000000800 */
[----:B---3--:R-:W-:Y:S01]  /*f720*/  F2FP.PACK_AB R132, R194, R193 ;  /* 0x000000c1c284723e */ /* 0x008fe200000000ff */
[--C-:B------:R-:W-:Y:S01]  /*f730*/  FFMA.FTZ R186, R186, c[0x0][0x2d0], -R185.reuse ;  /* 0x0000b400baba7a23 */ /* 0x100fe200000108b9 */
[----:B-----5:R-:W-:Y:S01]  /*f740*/  F2FP.PACK_AB R135, R197, R251 ;  /* 0x000000fbc587723e */ /* 0x020fe200000000ff */
[----:B------:R-:W-:Y:S02]  /*f750*/  FFMA.FTZ R185, R158, c[0x0][0x2d0], -R185 ;  /* 0x0000b4009eb97a23 */ /* 0x000fe400000108b9 */
[----:B------:R-:W-:Y:S01]  /*f760*/  FFMA.FTZ R180, R0, R247, R180 ;  /* 0x000000f700b47223 */ /* 0x000fe200000100b4 */
[----:B------:R-:W3:Y:S03]  /*f770*/  LDSM.16.MT88.4 R160, [R213+0x6080] ;  /* 0x00608000d5a0783b */ /* 0x000ee60000004200 */
[C---:B-1----:R-:W-:Y:S01]  /*f780*/  HMMA.16816.F32 R4, R132.reuse, R136, R4 ;  /* 0x000000888404723c */ /* 0x042fe20000001804 */
[----:B------:R-:W1:Y:S04]  /*f790*/  MUFU.EX2 R188, R188 ;  /* 0x000000bc00bc7308 */ /* 0x000e680000000800 */
[----:B------:R-:W-:Y:S01]  /*f7a0*/  FFMA.FTZ R184, R2, R243, R184 ;  /* 0x000000f302b87223 */ /* 0x000fe200000100b8 */
[----:B------:R-:W-:Y:S01]  /*f7b0*/  MOV R2, R156 ;  /* 0x0000009c00027202 */ /* 0x000fe20000000f00 */
[----:B------:R-:W-:Y:S01]  /*f7c0*/  FADD.FTZ R179, R179, R180 ;  /* 0x000000b4b3b37221 */ /* 0x000fe20000010000 */
[C---:B------:R-:W-:Y:S01]  /*f7d0*/  HMMA.16816.F32 R8, R132.reuse, R138, R8 ;  /* 0x0000008a8408723c */ /* 0x040fe20000001808 */
[----:B------:R-:W5:Y:S02]  /*f7e0*/  LDSM.16.MT88.4 R136, [R216+0x7880] ;  /* 0x00788000d888783b */ /* 0x000f640000004200 */
[----:B------:R-:W-:Y:S01]  /*f7f0*/  MUFU.EX2 R186, R186 ;  /* 0x000000ba00ba7308 */ /* 0x000fe20000000800 */
[----:B------:R-:W-:Y:S02]  /*f800*/  FADD.FTZ R183, R183, R184 ;  /* 0x000000b8b7b77221 */ /* 0x000fe40000010000 */
[----:B------:R-:W-:Y:S02]  /*f810*/  FADD.FTZ R0, R178, R179 ;  /* 0x000000b3b2007221 */ /* 0x000fe40000010000 */
[C---:B------:R-:W-:Y:S04]  /*f820*/  HMMA.16816.F32 R12, R132.reuse, R144, R12 ;  /* 0x00000090840c723c */ /* 0x040fe8000000180c */
[----:B------:R-:W-:Y:S01]  /*f830*/  FADD.FTZ R182, R182, R183 ;  /* 0x000000b7b6b67221 */ /* 0x000fe20000010000 */
[----:B------:R-:W1:Y:S01]  /*f840*/  MUFU.EX2 R185, R185 ;  /* 0x000000b900b97308 */ /* 0x000e620000000800 */
[----:B------:R-:W-:Y:S02]  /*f850*/  FADD.FTZ R0, R177, R0 ;  /* 0x00000000b1007221 */ /* 0x000fe40000010000 */
[C---:B------:R-:W-:Y:S01]  /*f860*/  HMMA.16816.F32 R16, R132.reuse, R146, R16 ;  /* 0x000000928410723c */ /* 0x040fe20000001810 */
[----:B------:R-:W1:Y:S03]  /*f870*/  LDSM.16.MT88.4 R144, [R213+0x7880] ;  /* 0x00788000d590783b */ /* 0x000e660000004200 */
[----:B------:R-:W-:Y:S02]  /*f880*/  FADD.FTZ R181, R181, R182 ;  /* 0x000000b6b5b57221 */ /* 0x000fe40000010000 */
[----:B------:R-:W-:Y:S02]  /*f890*/  FADD.FTZ R193, R193, R0 ;  /* 0x00000000c1c17221 */ /* 0x000fe40000010000 */
[C---:B------:R-:W-:Y:S04]  /*f8a0*/  HMMA.16816.F32 R20, R132.reuse, R148, R20 ;  /* 0x000000948414723c */ /* 0x040fe80000001814 */
[----:B------:R-:W-:Y:S02]  /*f8b0*/  FADD.FTZ R252, R252, R181 ;  /* 0x000000b5fcfc7221 */ /* 0x000fe40000010000 */
        /* <DEDUP_REMOVED lines=8> */
[C---:B------:R-:W-:Y:S04]  /*f940*/  HMMA.16816.F32 R32, R132.reuse, R154, R32 ;  /* 0x0000009a8420723c */ /* 0x040fe80000001820 */
[----:B------:R-:W-:Y:S01]  /*f950*/  FADD.FTZ R0, R197, R251 ;  /* 0x000000fbc5007221 */ /* 0x000fe20000010000 */
[----:B------:R-:W-:Y:S01]  /*f960*/  MOV R197, c[0x0][0x32c] ;  /* 0x0000cb0000c57a02 */ /* 0x000fe20000000f00 */
[----:B------:R-:W-:Y:S02]  /*f970*/  FADD.FTZ R250, R191, R250 ;  /* 0x000000fabffa7221 */ /* 0x000fe40000010000 */
[C---:B--2---:R-:W-:Y:S08]  /*f980*/  HMMA.16816.F32 R36, R132.reuse, R164, R36 ;  /* 0x000000a48424723c */ /* 0x044ff00000001824 */
[C---:B------:R-:W-:Y:S01]  /*f990*/  HMMA.16816.F32 R40, R132.reuse, R166, R40 ;  /* 0x000000a68428723c */ /* 0x040fe20000001828 */
[----:B------:R-:W-:Y:S07]  /*f9a0*/  LDSM.16.MT88.4 R164, [R213+0x5080] ;  /* 0x00508000d5a4783b */ /* 0x000fee0000004200 */
[C---:B----4-:R-:W-:Y:S08]  /*f9b0*/  HMMA.16816.F32 R44, R132.reuse, R140, R44 ;  /* 0x0000008c842c723c */ /* 0x050ff0000000182c */
[C---:B------:R-:W-:Y:S01]  /*f9c0*/  HMMA.16816.F32 R48, R132.reuse, R142, R48 ;  /* 0x0000008e8430723c */ /* 0x040fe20000001830 */
[----:B------:R-:W2:Y:S07]  /*f9d0*/  LDSM.16.MT88.4 R140, [R216+0x9080] ;  /* 0x00908000d88c783b */ /* 0x000eae0000004200 */
[C---:B---3--:R-:W-:Y:S07]  /*f9e0*/  HMMA.16816.F32 R52, R132.reuse, R160, R52 ;  /* 0x000000a08434723c */ /* 0x048fee0000001834 */
[----:B------:R-:W-:Y:S01]  /*f9f0*/  F2FP.PACK_AB R160, R189, R191 ;  /* 0x000000bfbda0723e */ /* 0x000fe200000000ff */
[C---:B------:R-:W-:Y:S04]  /*fa00*/  HMMA.16816.F32 R56, R132.reuse, R162, R56 ;  /* 0x000000a28438723c */ /* 0x040fe80000001838 */
[----:B-1----:R-:W-:Y:S01]  /*fa10*/  F2FP.PACK_AB R161, R188, R159 ;  /* 0x0000009fbca1723e */ /* 0x002fe200000000ff */
[----:B------:R-:W-:Y:S02]  /*fa20*/  FADD.FTZ R159, R159, R0 ;  /* 0x000000009f9f7221 */ /* 0x000fe40000010000 */
[----:B------:R-:W-:Y:S01]  /*fa30*/  F2FP.PACK_AB R162, R192, R187 ;  /* 0x000000bbc0a2723e */ /* 0x000fe200000000ff */
[C---:B------:R-:W-:Y:S04]  /*fa40*/  HMMA.16816.F32 R60, R132.reuse, R168, R60 ;  /* 0x000000a8843c723c */ /* 0x040fe8000000183c */
[----:B------:R-:W-:Y:S01]  /*fa50*/  F2FP.PACK_AB R163, R185, R186 ;  /* 0x000000bab9a3723e */ /* 0x000fe200000000ff */
[----:B------:R-:W-:Y:S02]  /*fa60*/  FADD.FTZ R0, R189, R250 ;  /* 0x000000fabd007221 */ /* 0x000fe40000010000 */
[----:B------:R-:W-:Y:S01]  /*fa70*/  FADD.FTZ R159, R188, R159 ;  /* 0x0000009fbc9f7221 */ /* 0x000fe20000010000 */
[C---:B------:R-:W-:Y:S01]  /*fa80*/  HMMA.16816.F32 R64, R132.reuse, R170, R64 ;  /* 0x000000aa8440723c */ /* 0x040fe20000001840 */
[----:B------:R-:W-:Y:S03]  /*fa90*/  LDSM.16.MT88.4 R168, [R212+0x5080] ;  /* 0x00508000d4a8783b */ /* 0x000fe60000004200 */
[----:B------:R-:W-:Y:S01]  /*faa0*/  FADD.FTZ R187, R187, R0 ;  /* 0x00000000bbbb7221 */ /* 0x000fe20000010000 */
[----:B------:R-:W-:Y:S01]  /*fab0*/  MOV R0, R157 ;  /* 0x0000009d00007202 */ /* 0x000fe20000000f00 */
[----:B------:R-:W-:Y:S02]  /*fac0*/  FADD.FTZ R186, R186, R159 ;  /* 0x0000009fbaba7221 */ /* 0x000fe40000010000 */
[C---:B-----5:R-:W-:Y:S04]  /*fad0*/  HMMA.16816.F32 R68, R132.reuse, R136, R68 ;  /* 0x000000888444723c */ /* 0x060fe80000001844 */
[----:B------:R-:W-:Y:S02]  /*fae0*/  FADD.FTZ R247, R192, R187 ;  /* 0x000000bbc0f77221 */ /* 0x000fe40000010000 */
[----:B------:R-:W-:Y:S02]  /*faf0*/  FADD.FTZ R243, R185, R186 ;  /* 0x000000bab9f37221 */ /* 0x000fe40000010000 */
[C---:B------:R-:W-:Y:S01]  /*fb00*/  HMMA.16816.F32 R72, R132.reuse, R138, R72 ;  /* 0x0000008a8448723c */ /* 0x040fe20000001848 */
[----:B------:R-:W1:Y:S07]  /*fb10*/  LDSM.16.MT88.4 R136, [R214+0x9080] ;  /* 0x00908000d688783b */ /* 0x000e6e0000004200 */
[C---:B------:R-:W-:Y:S08]  /*fb20*/  HMMA.16816.F32 R76, R132.reuse, R172, R76 ;  /* 0x000000ac844c723c */ /* 0x040ff0000000184c */
[C---:B------:R-:W-:Y:S01]  /*fb30*/  HMMA.16816.F32 R80, R132.reuse, R174, R80 ;  /* 0x000000ae8450723c */ /* 0x040fe20000001850 */
[----:B------:R-:W-:Y:S07]  /*fb40*/  LDSM.16.MT88.4 R172, [R216+0x6880] ;  /* 0x00688000d8ac783b */ /* 0x000fee0000004200 */
        /* <DEDUP_REMOVED lines=8> */
[----:B------:R-:W-:Y:S07]  /*fbd0*/  LDSM.16.MT88.4 R140, [R214+0x5080] ;  /* 0x00508000d68c783b */ /* 0x000fee0000004200 */
[C---:B-1----:R-:W-:Y:S08]  /*fbe0*/  HMMA.16816.F32 R108, R132.reuse, R136, R108 ;  /* 0x00000088846c723c */ /* 0x042ff0000000186c */
[C---:B------:R-:W-:Y:S01]  /*fbf0*/  HMMA.16816.F32 R112, R132.reuse, R138, R112 ;  /* 0x0000008a8470723c */ /* 0x040fe20000001870 */
[----:B------:R-:W1:Y:S07]  /*fc00*/  LDSM.16.MT88.4 R136, [R216+0x5080] ;  /* 0x00508000d888783b */ /* 0x000e6e0000004200 */
[C---:B---3--:R-:W-:Y:S08]  /*fc10*/  HMMA.16816.F32 R116, R132.reuse, R144, R116 ;  /* 0x000000908474723c */ /* 0x048ff00000001874 */
        /* <DEDUP_REMOVED lines=43> */
[----:B------:R-:W-:Y:S01]  /*fed0*/  IADD3 R4, R246, -0x1, RZ ;  /* 0xfffffffff6047810 */ /* 0x000fe20007ffe0ff */
[C---:B------:R-:W-:Y:S04]  /*fee0*/  HMMA.16816.F32 R120, R160.reuse, R6, R120 ;  /* 0x00000006a078723c */ /* 0x040fe80000001878 */
[----:B------:R-:W-:Y:S04]  /*fef0*/  MOV R246, R4 ;  /* 0x0000000400f67202 */ /* 0x000fe80000000f00 */
[C---:B--2---:R-:W-:Y:S08]  /*ff00*/  HMMA.16816.F32 R124, R160.reuse, R8, R124 ;  /* 0x00000008a07c723c */ /* 0x044ff0000000187c */
[----:B------:R-:W-:Y:S01]  /*ff10*/  HMMA.16816.F32 R128, R160, R10, R128 ;  /* 0x0000000aa080723c */ /* 0x000fe20000001880 */
[----:B------:R-:W-:-:S07]  /*ff20*/  @P0 BRA `(.L_x_1114) ;  /* 0xffffc9f000000947 */ /* 0x000fce000383ffff */
[----:B------:R-:W-:Y:S06]  /*ff30*/  @!UPT UIADD3 URZ, URZ, URZ, URZ ;  /* 0x0000003f3f3ff290 */ /* 0x000fec000fffe03f */
[----:B------:R-:W-:Y:S01]  /*ff40*/  IMAD.SHL.U32 R170, R176, 0x80, RZ ;  /* 0x00000080b0aa7824 */ /* 0x000fe200078e00ff */
[----:B------:R-:W-:Y:S01]  /*ff50*/  MOV R0, R157 ;  /* 0x0000009d00007202 */ /* 0x000fe20000000f00 */
[----:B------:R-:W-:Y:S01]  /*ff60*/  IMAD.MOV.U32 R2, RZ, RZ, R156 ;  /* 0x000000ffff027224 */ /* 0x000fe200078e009c */
[----:B------:R-:W-:-:S07]  /*ff70*/  MOV R246, R4 ;  /* 0x0000000400f67202 */ /* 0x000fce0000000f00 */
.L_x_1101:
[----:B------:R-:W2:Y:S04]  /*ff80*/  LDL R5, [R1+0x64] ;  /* 0x0000640001057983 */ /* 0x000ea80000100800 */
[----:B------:R-:W3:Y:S01]  /*ff90*/  LDL R4, [R1+0x58] ;  /* 0x0000580001047983 */ /* 0x000ee20000100800 */
[----:B------:R-:W-:Y:S01]  /*ffa0*/  IMAD.MOV.U32 R250, RZ, RZ, c[0x0][0x2c4] ;  /* 0x0000b100fffa7624 */ /* 0x000fe200078e00ff */
[----:B------:R-:W-:Y:S01]  /*ffb0*/  IADD3 R170, R170, 0x7f, RZ ;  /* 0x0000007faaaa7810 */ /* 0x000fe20007ffe0ff */
[----:B------:R-:W-:-:S03]  /*ffc0*/  IMAD.MOV.U32 R249, RZ, RZ, c[0x0][0x32c] ;  /* 0x0000cb00fff97624 */ /* 0x000fc600078e00ff */
[----:B------:R-:W-:-:S13]  /*ffd0*/  ISETP.NE.AND P0, PT, R250, 0x1, PT ;  /* 0x00000001fa00780c */ /* 0x000fda0003f05270 */
[----:B------:R-:W-:-:S05]  /*ffe0*/  @P0 IMAD.HI.U32 R6, R170, c[0x0][0x2c8], RZ ;  /* 0x0000b200aa060a27 */ /* 0x000fca00078e00ff */
[----:B------:R-:W-:Y:S02]  /*fff0*/  @P0 SHF.R.U32.HI R170, RZ, c[0x0][0x2cc], R6 ;  /* 0x0000b300ffaa0a19 */ /* 0x000fe40000011606 */
[----:B------:R-:W-:Y:S02]  /*10000*/  ISETP.GE.AND P0, PT, R249, 0x1, PT ;  /* 0x00000001f900780c */ /* 0x000fe40003f06270 */
[----:B--2---:R-:W-:-:S05]  /*10010*/  IADD3 R5, R170, 0x1, R5 ;  /* 0x00000001aa057810 */ /* 0x004fca0007ffe005 */
[----:B---3--:R-:W-:-:S05]  /*10020*/  IMAD.IADD R6, R5, 0x1, -R4 ;  /* 0x0000000105067824 */ /* 0x008fca00078e0a04 */
[----:B------:R-:W-:Y:S01]  /*10030*/  IADD3 R4, R6, -c[0x0][0x324], RZ ;  /* 0x8000c90006047a10 */ /* 0x000fe20007ffe0ff */
        /* <DEDUP_REMOVED lines=10> */
.L_x_1117:
[----:B------:R-:W-:-:S13]  /*100e0*/  ISETP.NE.AND P0, PT, R249, 0x1, PT ;  /* 0x00000001f900780c */ /* 0x000fda0003f05270 */
[----:B------:R-:W-:-:S05]  /*100f0*/  @P0 IMAD.HI.U32 R5, R6, c[0x0][0x330], RZ ;  /* 0x0000cc0006050a27 */ /* 0x000fca00078e00ff */
[----:B------:R-:W-:Y:S02]  /*10100*/  @P0 SHF.R.U32.HI R6, RZ, c[0x0][0x334], R5 ;  /* 0x0000cd00ff060a19 */ /* 0x000fe40000011605 */
.L_x_1118:
[----:B------:R-:W-:Y:S05]  /*10110*/  BSYNC B0 ;  /* 0x0000000000007941 */ /* 0x000fea0003800000 */
.L_x_1116:
[----:B------:R-:W-:-:S05]  /*10120*/  IMAD R5, R6, c[0x0][0x32c], RZ ;  /* 0x0000cb0006057a24 */ /* 0x000fca00078e02ff */
[----:B------:R-:W-:-:S04]  /*10130*/  IMNMX R4, R4, R5, !PT ;  /* 0x0000000504047217 */ /* 0x000fc80007800200 */
.L_x_1115:
[----:B------:R-:W-:-:S05]  /*10140*/  IADD3 R5, R4, 0x2f, RZ ;  /* 0x0000002f04057810 */ /* 0x000fca0007ffe0ff */
[----:B------:R-:W-:-:S05]  /*10150*/  IMAD.HI R5, R5, 0x2aaaaaab, RZ ;  /* 0x2aaaaaab05057827 */ /* 0x000fca00078e02ff */
[----:B------:R-:W-:-:S04]  /*10160*/  SHF.R.U32.HI R4, RZ, 0x1f, R5 ;  /* 0x0000001fff047819 */ /* 0x000fc80000011605 */
[----:B------:R-:W-:-:S04]  /*10170*/  LEA.HI.SX32 R4, R5, R4, 0x1d ;  /* 0x0000000405047211 */ /* 0x000fc800078feaff */
[----:B------:R-:W-:-:S04]  /*10180*/  IMNMX R252, R229, R4, !PT ;  /* 0x00000004e5fc7217 */ /* 0x000fc80007800200 */
[----:B------:R-:W-:-:S13]  /*10190*/  ISETP.GE.AND P0, PT, R246, R252, PT ;  /* 0x000000fcf600720c */ /* 0x000fda0003f06270 */
[----:B------:R-:W-:Y:S05]  /*101a0*/  @!P0 BRA `(.L_x_1119) ;  /* 0x00002b5000008947 */ /* 0x000fea0003800000 */
.L_x_1124:
[----:B------:R-:W-:Y:S04]  /*101b0*/  DEPBAR.LE SB0, 0x0 ;  /* 0x000080000000791a */ /* 0x000fe80000000000 */
[----:B------:R-:W-:Y:S01]  /*101c0*/  WARPSYNC 0xffffffff ;  /* 0xffffffff00007948 */ /* 0x000fe20003800000 */
[----:B------:R-:W-:Y:S01]  /*101d0*/  BAR.SYNC.DEFER_BLOCKING 0x0 ;  /* 0x0000000000007b1d */ /* 0x000fe20000010000 */
[----:B------:R-:W-:Y:S01]  /*101e0*/  ISETP.GT.AND P0, PT, R229, R246, PT ;  /* 0x000000f6e500720c */ /* 0x000fe20003f04270 */
[----:B------:R-:W-:Y:S01]  /*101f0*/  IMAD.MOV.U32 R157, RZ, RZ, R0 ;  /* 0x000000ffff9d7224 */ /* 0x000fe200078e0000 */
[----:B------:R-:W-:Y:S01]  /*10200*/  ISETP.GE.AND P3, PT, R225, c[0x0][0x1d4], PT ;  /* 0x00007500e1007a0c */ /* 0x000fe20003f66270 */
[----:B------:R-:W-:Y:S01]  /*10210*/  IMAD.MOV.U32 R251, RZ, RZ, R246 ;  /* 0x000000fffffb7224 */ /* 0x000fe200078e00f6 */
        /* <DEDUP_REMOVED lines=45> */
.L_x_1121:
[----:B------:R-:W-:Y:S05]  /*104f0*/  BSYNC B0 ;  /* 0x0000000000007941 */ /* 0x000fea0003800000 */
.L_x_1120:
        /* <DEDUP_REMOVED lines=204> */
[----:B------:R1:W1:Y:S01]  /*111c0*/  MUFU.TANH R158, R27 ;  /* 0x0000001b009e7308 */ /* 0x0002620000002400 */
[----:B------:R-:W-:-:S05]  /*111d0*/  @!P0 BRA `(.L_x_1123) ;  /* 0x0000020000008947 */ /* 0x000fca0003800000 */
[----:B--234-:R-:W-:Y:S04]  /*111e0*/  IADD3 R5, R246, -0x1, RZ ;  /* 0xfffffffff6057810 */ /* 0x01cfe80007ffe0ff */
[----:B------:R-:W-:Y:S01]  /*111f0*/  SHF.R.S32.HI R4, RZ, 0x1f, R5 ;  /* 0x0000001fff047819 */ /* 0x000fe20000011405 */
[C---:B-1----:R-:W-:Y:S04]  /*11200*/  IMAD.WIDE.U32 R12, R5.reuse, c[0x0][0x1e0], RZ ;  /* 0x00007800050c7a25 */ /* 0x042fe800078e00ff */
        /* <DEDUP_REMOVED lines=29> */
.L_x_1123:
[----:B--234-:R-:W-:Y:S05]  /*113e0*/  BSYNC B0 ;  /* 0x0000000000007941 */ /* 0x01cfea0003800000 */
.L_x_1122:
[----:B-1----:R-:W-:Y:S01]  /*113f0*/  FMNMX.FTZ R7, R177, R0, !PT ;  /* 0x00000000b1077209 */ /* 0x002fe20007810000 */
        /* <DEDUP_REMOVED lines=24> */
[----:B------:R-:W-:Y:S02]  /*11580*/  ISETP.GT.AND P0, PT, R251, R252, PT ;  /* 0x000000fcfb00720c */ /* 0x000fe40003f04270 */
[----:B------:R-:W-:Y:S02]  /*11590*/  FMNMX.FTZ R12, R184, R5, !PT ;  /* 0x00000005b80c7209 */ /* 0x000fe40007810000 */
[----:B------:R-:W-:Y:S02]  /*115a0*/  FMNMX.FTZ R5, R159, R0, !PT ;  /* 0x000000009f057209 */ /* 0x000fe40007810000 */
[----:B------:R-:W-:Y:S01]  /*115b0*/  IADD3 R246, R246, -0x1, RZ ;  /* 0xfffffffff6f67810 */ /* 0x000fe20007ffe0ff */
[----:B------:R-:W-:Y:S01]  /*115c0*/  SHFL.BFLY PT, R13, R12, 0x2, 0x1f ;  /* 0x0c401f000c0d7f89 */ /* 0x000fe200000e0000 */
[----:B------:R-:W-:Y:S07]  /*115d0*/  FMNMX.FTZ R7, R158, R5, !PT ;  /* 0x000000059e077209 */ /* 0x000fee0007810000 */
[----:B------:R-:W1:Y:S02]  /*115e0*/  SHFL.BFLY PT, R0, R7, 0x2, 0x1f ;  /* 0x0c401f0007007f89 */ /* 0x000e6400000e0000 */
[----:B-1----:R-:W-:Y:S02]  /*115f0*/  FMNMX.FTZ R6, R7, R0, !PT ;  /* 0x0000000007067209 */ /* 0x002fe40007810000 */
[----:B------:R-:W-:Y:S04]  /*11600*/  FMNMX.FTZ R11, R12, R13, !PT ;  /* 0x0000000d0c0b7209 */ /* 0x000fe80007810000 */
[----:B------:R-:W-:Y:S08]  /*11610*/  LDSM.16.MT88.4 R12, [R216+0x4080] ;  /* 0x00408000d80c783b */ /* 0x000ff00000004200 */
[----:B------:R-:W1:Y:S08]  /*11620*/  SHFL.BFLY PT, R4, R11, 0x1, 0x1f ;  /* 0x0c201f000b047f89 */ /* 0x000e7000000e0000 */
[----:B------:R-:W2:Y:S01]  /*11630*/  SHFL.BFLY PT, R5, R6, 0x1, 0x1f ;  /* 0x0c201f0006057f89 */ /* 0x000ea200000e0000 */
[----:B-1----:R-:W-:Y:S05]  /*11640*/  FMNMX.FTZ R0, R11, R4, !PT ;  /* 0x000000040b007209 */ /* 0x002fea0007810000 */
[C---:B------:R-:W-:Y:S02]  /*11650*/  FADD.FTZ R4, -R0.reuse, R157 ;  /* 0x0000009d00047221 */ /* 0x040fe40000010100 */
[----:B------:R-:W-:Y:S01]  /*11660*/  FMUL.FTZ R187, R0, c[0x0][0x2d0] ;  /* 0x0000b40000bb7a20 */ /* 0x000fe20000410000 */
[----:B--2---:R-:W-:Y:S01]  /*11670*/  FMNMX.FTZ R157, R6, R5, !PT ;  /* 0x00000005069d7209 */ /* 0x004fe20007810000 */
[----:B------:R-:W-:Y:S02]  /*11680*/  FMUL.FTZ R156, R4, c[0x0][0x2d0] ;  /* 0x0000b400049c7a20 */ /* 0x000fe40000410000 */
[----:B------:R-:W-:Y:S02]  /*11690*/  FFMA.FTZ R183, R177, c[0x0][0x2d0], -R187 ;  /* 0x0000b400b1b77a23 */ /* 0x000fe400000108bb */
[C---:B------:R-:W-:Y:S02]  /*116a0*/  FMUL.FTZ R185, R157.reuse, c[0x0][0x2d0] ;  /* 0x0000b4009db97a20 */ /* 0x040fe40000410000 */
[----:B------:R-:W-:Y:S01]  /*116b0*/  FADD.FTZ R4, -R157, R2 ;  /* 0x000000029d047221 */ /* 0x000fe20000010100 */
[----:B------:R-:W1:Y:S01]  /*116c0*/  MUFU.EX2 R156, R156 ;  /* 0x0000009c009c7308 */ /* 0x000e620000000800 */
[--C-:B------:R-:W-:Y:S02]  /*116d0*/  FFMA.FTZ R179, R175, c[0x0][0x2d0], -R185.reuse ;  /* 0x0000b400afb37a23 */ /* 0x100fe400000108b9 */
[----:B------:R-:W-:Y:S02]  /*116e0*/  FFMA.FTZ R177, R10, c[0x0][0x2d0], -R185 ;  /* 0x0000b4000ab17a23 */ /* 0x000fe400000108b9 */
[----:B------:R-:W-:Y:S02]  /*116f0*/  FMUL.FTZ R2, R4, c[0x0][0x2d0] ;  /* 0x0000b40004027a20 */ /* 0x000fe40000410000 */
[--C-:B------:R-:W-:Y:S02]  /*11700*/  FFMA.FTZ R182, R178, c[0x0][0x2d0], -R187.reuse ;  /* 0x0000b400b2b67a23 */ /* 0x100fe400000108bb */
[--C-:B------:R-:W-:Y:S01]  /*11710*/  FFMA.FTZ R181, R180, c[0x0][0x2d0], -R187.reuse ;  /* 0x0000b400b4b57a23 */ /* 0x100fe200000108bb */
[----:B------:R-:W-:Y:S01]  /*11720*/  MUFU.EX2 R183, R183 ;  /* 0x000000b700b77308 */ /* 0x000fe20000000800 */
[----:B------:R-:W-:Y:S02]  /*11730*/  FFMA.FTZ R180, R9, c[0x0][0x2d0], -R187 ;  /* 0x0000b40009b47a23 */ /* 0x000fe400000108bb */
[--C-:B------:R-:W-:Y:S02]  /*11740*/  FFMA.FTZ R178, R176, c[0x0][0x2d0], -R185.reuse ;  /* 0x0000b400b0b27a23 */ /* 0x100fe400000108b9 */
[----:B------:R-:W-:Y:S02]  /*11750*/  FFMA.FTZ R176, R8, c[0x0][0x2d0], -R185 ;  /* 0x0000b40008b07a23 */ /* 0x000fe400000108b9 */
[--C-:B------:R-:W-:Y:S02]  /*11760*/  FFMA.FTZ R189, R173, c[0x0][0x2d0], -R187.reuse ;  /* 0x0000b400adbd7a23 */ /* 0x100fe400000108bb */
[----:B------:R-:W-:Y:S01]  /*11770*/  FFMA.FTZ R194, R171, c[0x0][0x2d0], -R187 ;  /* 0x0000b400abc27a23 */ /* 0x000fe200000108bb */
[----:B------:R-:W2:Y:S01]  /*11780*/  MUFU.EX2 R2, R2 ;  /* 0x0000000200027308 */ /* 0x000ea20000000800 */
[----:B------:R-:W-:Y:S02]  /*11790*/  FFMA.FTZ R191, R169, c[0x0][0x2d0], -R185 ;  /* 0x0000b400a9bf7a23 */ /* 0x000fe400000108b9 */
[--C-:B------:R-:W-:Y:S02]  /*117a0*/  FFMA.FTZ R195, R174, c[0x0][0x2d0], -R187.reuse ;  /* 0x0000b400aec37a23 */ /* 0x100fe400000108bb */
[C---:B-1----:R-:W-:Y:S02]  /*117b0*/  FMUL.FTZ R4, R156.reuse, R152 ;  /* 0x000000989c047220 */ /* 0x042fe40000410000 */
[C---:B------:R-:W-:Y:S02]  /*117c0*/  FMUL.FTZ R5, R156.reuse, R153 ;  /* 0x000000999c057220 */ /* 0x040fe40000410000 */
[C---:B------:R-:W-:Y:S01]  /*117d0*/  FMUL.FTZ R8, R156.reuse, R148 ;  /* 0x000000949c087220 */ /* 0x040fe20000410000 */
[----:B------:R-:W1:Y:S01]  /*117e0*/  MUFU.EX2 R182, R182 ;  /* 0x000000b600b67308 */ /* 0x000e620000000800 */
[C---:B------:R-:W-:Y:S02]  /*117f0*/  FMUL.FTZ R9, R156.reuse, R149 ;  /* 0x000000959c097220 */ /* 0x040fe40000410000 */
[C---:B------:R-:W-:Y:S02]  /*11800*/  FMUL.FTZ R16, R156.reuse, R140 ;  /* 0x0000008c9c107220 */ /* 0x040fe40000410000 */
[C---:B------:R-:W-:Y:S02]  /*11810*/  FMUL.FTZ R17, R156.reuse, R141 ;  /* 0x0000008d9c117220 */ /* 0x040fe40000410000 */
[C---:B------:R-:W-:Y:S02]  /*11820*/  FMUL.FTZ R24, R156.reuse, R132 ;  /* 0x000000849c187220 */ /* 0x040fe40000410000 */
[----:B------:R-:W-:Y:S01]  /*11830*/  FMUL.FTZ R25, R156, R133 ;  /* 0x000000859c197220 */ /* 0x000fe20000410000 */
[----:B------:R-:W-:Y:S01]  /*11840*/  MUFU.EX2 R181, R181 ;  /* 0x000000b500b57308 */ /* 0x000fe20000000800 */
[----:B------:R-:W-:Y:S02]  /*11850*/  FFMA.FTZ R193, R172, c[0x0][0x2d0], -R187 ;  /* 0x0000b400acc17a23 */ /* 0x000fe400000108bb */
[----:B------:R-:W-:Y:S01]  /*11860*/  LDSM.16.MT88.4 R172, [R216+0x7880] ;  /* 0x00788000d8ac783b */ /* 0x000fe20000004200 */
[C---:B--2---:R-:W-:Y:S02]  /*11870*/  FMUL.FTZ R6, R2.reuse, R154 ;  /* 0x0000009a02067220 */ /* 0x044fe40000410000 */
[C---:B------:R-:W-:Y:S02]  /*11880*/  FMUL.FTZ R7, R2.reuse, R155 ;  /* 0x0000009b02077220 */ /* 0x040fe40000410000 */
[C---:B------:R-:W-:Y:S02]  /*11890*/  FMUL.FTZ R10, R2.reuse, R150 ;  /* 0x00000096020a7220 */ /* 0x040fe40000410000 */
[----:B------:R-:W2:Y:S01]  /*118a0*/  MUFU.EX2 R180, R180 ;  /* 0x000000b400b47308 */ /* 0x000ea20000000800 */
[C---:B------:R-:W-:Y:S02]  /*118b0*/  FMUL.FTZ R11, R2.reuse, R151 ;  /* 0x00000097020b7220 */ /* 0x040fe40000410000 */
[----:B------:R-:W-:Y:S01]  /*118c0*/  FMUL.FTZ R18, R2, R142 ;  /* 0x0000008e02127220 */ /* 0x000fe20000410000 */
[----:B-1----:R-:W-:Y:S01]  /*118d0*/  F2FP.PACK_AB R152, R182, R183 ;  /* 0x000000b7b698723e */ /* 0x002fe200000000ff */
[C---:B------:R-:W-:Y:S01]  /*118e0*/  FMUL.FTZ R19, R2.reuse, R143 ;  /* 0x0000008f02137220 */ /* 0x040fe20000410000 */
[----:B------:R-:W-:Y:S01]  /*118f0*/  LDSM.16.MT88.4 R148, [R213+0x4880] ;  /* 0x00488000d594783b */ /* 0x000fe20000004200 */
[C---:B------:R-:W-:Y:S02]  /*11900*/  FMUL.FTZ R26, R2.reuse, R134 ;  /* 0x00000086021a7220 */ /* 0x040fe40000410000 */
[----:B------:R-:W-:Y:S01]  /*11910*/  FMUL.FTZ R27, R2, R135 ;  /* 0x00000087021b7220 */ /* 0x000fe20000410000 */
[----:B------:R-:W-:Y:S01]  /*11920*/  MUFU.EX2 R179, R179 ;  /* 0x000000b300b37308 */ /* 0x000fe20000000800 */
[--C-:B------:R-:W-:Y:S02]  /*11930*/  FFMA.FTZ R197, R170, c[0x0][0x2d0], -R185.reuse ;  /* 0x0000b400aac57a23 */ /* 0x100fe400000108b9 */
[--C-:B------:R-:W-:Y:S01]  /*11940*/  FFMA.FTZ R199, R168, c[0x0][0x2d0], -R185.reuse ;  /* 0x0000b400a8c77a23 */ /* 0x100fe200000108b9 */
[----:B------:R-:W-:Y:S01]  /*11950*/  LDSM.16.MT88.4 R132, [R214+0x5880] ;  /* 0x00588000d684783b */ /* 0x000fe20000004200 */
[C---:B------:R-:W-:Y:S02]  /*11960*/  FMUL.FTZ R28, R156.reuse, R28 ;  /* 0x0000001c9c1c7220 */ /* 0x040fe40000410000 */
[----:B------:R-:W-:Y:S02]  /*11970*/  FMUL.FTZ R29, R156, R29 ;  /* 0x0000001d9c1d7220 */ /* 0x000fe40000410000 */
[C---:B------:R-:W-:Y:S01]  /*11980*/  FMUL.FTZ R30, R2.reuse, R30 ;  /* 0x0000001e021e7220 */ /* 0x040fe20000410000 */
[----:B------:R-:W1:Y:S01]  /*11990*/  MUFU.EX2 R178, R178 ;  /* 0x000000b200b27308 */ /* 0x000e620000000800 */
[----:B------:R-:W-:Y:S01]  /*119a0*/  FMUL.FTZ R31, R2, R31 ;  /* 0x0000001f021f7220 */ /* 0x000fe20000410000 */
[----:B------:R-:W-:Y:S01]  /*119b0*/  LDSM.16.MT88.4 R140, [R213+0x5880] ;  /* 0x00588000d58c783b */ /* 0x000fe20000004200 */
[----:B------:R-:W-:Y:S01]  /*119c0*/  FMUL.FTZ R32, R156, R32 ;  /* 0x000000209c207220 */ /* 0x000fe20000410000 */
[----:B--2---:R-:W-:Y:S01]  /*119d0*/  F2FP.PACK_AB R154, R180, R181 ;  /* 0x000000b5b49a723e */ /* 0x004fe200000000ff */
[----:B------:R-:W-:Y:S02]  /*119e0*/  FMUL.FTZ R33, R156, R33 ;  /* 0x000000219c217220 */ /* 0x000fe40000410000 */
[C---:B------:R-:W-:Y:S02]  /*119f0*/  FMUL.FTZ R34, R2.reuse, R34 ;  /* 0x0000002202227220 */ /* 0x040fe40000410000 */
[----:B------:R-:W-:Y:S01]  /*11a00*/  FMUL.FTZ R35, R2, R35 ;  /* 0x0000002302237220 */ /* 0x000fe20000410000 */
[----:B------:R-:W-:Y:S01]  /*11a10*/  MUFU.EX2 R177, R177 ;  /* 0x000000b100b17308 */ /* 0x000fe20000000800 */
[----:B------:R-:W-:Y:S01]  /*11a20*/  LDSM.16.MT88.4 R168, [R212+0x6080] ;  /* 0x00608000d4a8783b */ /* 0x000fe20000004200 */
[C---:B------:R-:W-:Y:S02]  /*11a30*/  FMUL.FTZ R36, R156.reuse, R36 ;  /* 0x000000249c247220 */ /* 0x040fe40000410000 */
[----:B------:R-:W-:Y:S02]  /*11a40*/  FMUL.FTZ R37, R156, R37 ;  /* 0x000000259c257220 */ /* 0x000fe40000410000 */
[C---:B------:R-:W-:Y:S02]  /*11a50*/  FMUL.FTZ R38, R2.reuse, R38 ;  /* 0x0000002602267220 */ /* 0x040fe40000410000 */
[----:B------:R-:W-:Y:S02]  /*11a60*/  FMUL.FTZ R39, R2, R39 ;  /* 0x0000002702277220 */ /* 0x000fe40000410000 */
[----:B------:R-:W2:Y:S01]  /*11a70*/  MUFU.EX2 R176, R176 ;  /* 0x000000b000b07308 */ /* 0x000ea20000000800 */
[C---:B------:R-:W-:Y:S02]  /*11a80*/  FMUL.FTZ R40, R156.reuse, R40 ;  /* 0x000000289c287220 */ /* 0x040fe40000410000 */
[----:B------:R-:W-:Y:S01]  /*11a90*/  FMUL.FTZ R41, R156, R41 ;  /* 0x000000299c297220 */ /* 0x000fe20000410000 */
[----:B-1----:R-:W-:Y:S01]  /*11aa0*/  F2FP.PACK_AB R153, R178, R179 ;  /* 0x000000b3b299723e */ /* 0x002fe200000000ff */
[C---:B------:R-:W-:Y:S02]  /*11ab0*/  FMUL.FTZ R42, R2.reuse, R42 ;  /* 0x0000002a022a7220 */ /* 0x040fe40000410000 */
[----:B------:R-:W-:Y:S02]  /*11ac0*/  FMUL.FTZ R43, R2, R43 ;  /* 0x0000002b022b7220 */ /* 0x000fe40000410000 */
[C---:B------:R-:W-:Y:S01]  /*11ad0*/  FMUL.FTZ R44, R156.reuse, R44 ;  /* 0x0000002c9c2c7220 */ /* 0x040fe20000410000 */
[----:B------:R-:W-:Y:S01]  /*11ae0*/  MUFU.EX2 R189, R189 ;  /* 0x000000bd00bd7308 */ /* 0x000fe20000000800 */
[----:B------:R-:W-:Y:S02]  /*11af0*/  FMUL.FTZ R45, R156, R45 ;  /* 0x0000002d9c2d7220 */ /* 0x000fe40000410000 */
[C---:B------:R-:W-:Y:S02]  /*11b00*/  FMUL.FTZ R46, R2.reuse, R46 ;  /* 0x0000002e022e7220 */ /* 0x040fe40000410000 */
[----:B------:R-:W-:Y:S02]  /*11b10*/  FMUL.FTZ R47, R2, R47 ;  /* 0x0000002f022f7220 */ /* 0x000fe40000410000 */
[C---:B------:R-:W-:Y:S02]  /*11b20*/  FMUL.FTZ R48, R156.reuse, R48 ;  /* 0x000000309c307220 */ /* 0x040fe40000410000 */
[----:B------:R-:W-:Y:S01]  /*11b30*/  FMUL.FTZ R49, R156, R49 ;  /* 0x000000319c317220 */ /* 0x000fe20000410000 */
[----:B------:R-:W1:Y:S01]  /*11b40*/  MUFU.EX2 R194, R194 ;  /* 0x000000c200c27308 */ /* 0x000e620000000800 */
[C---:B------:R-:W-:Y:S02]  /*11b50*/  FMUL.FTZ R50, R2.reuse, R50 ;  /* 0x0000003202327220 */ /* 0x040fe40000410000 */
[----:B------:R-:W-:Y:S01]  /*11b60*/  FMUL.FTZ R51, R2, R51 ;  /* 0x0000003302337220 */ /* 0x000fe20000410000 */
[----:B--2---:R-:W-:Y:S01]  /*11b70*/  F2FP.PACK_AB R155, R176, R177 ;  /* 0x000000b1b09b723e */ /* 0x004fe200000000ff */
[C---:B------:R-:W-:Y:S02]  /*11b80*/  FMUL.FTZ R52, R156.reuse, R52 ;  /* 0x000000349c347220 */ /* 0x040fe40000410000 */
[----:B------:R-:W-:Y:S02]  /*11b90*/  FMUL.FTZ R53, R156, R53 ;  /* 0x000000359c357220 */ /* 0x000fe40000410000 */
[C---:B------:R-:W-:Y:S01]  /*11ba0*/  FMUL.FTZ R54, R2.reuse, R54 ;  /* 0x0000003602367220 */ /* 0x040fe20000410000 */
[----:B------:R-:W-:Y:S01]  /*11bb0*/  MUFU.EX2 R191, R191 ;  /* 0x000000bf00bf7308 */ /* 0x000fe20000000800 */
[C---:B------:R-:W-:Y:S05]  /*11bc0*/  HMMA.16816.F32 R4, R152.reuse, R12, R4 ;  /* 0x0000000c9804723c */ /* 0x040fea0000001804 */
[----:B------:R-:W-:Y:S02]  /*11bd0*/  FMUL.FTZ R55, R2, R55 ;  /* 0x0000003702377220 */ /* 0x000fe40000410000 */
[C---:B------:R-:W-:Y:S01]  /*11be0*/  FMUL.FTZ R12, R156.reuse, R144 ;  /* 0x000000909c0c7220 */ /* 0x040fe20000410000 */
[C---:B------:R-:W-:Y:S01]  /*11bf0*/  HMMA.16816.F32 R8, R152.reuse, R14, R8 ;  /* 0x0000000e9808723c */ /* 0x040fe20000001808 */
[----:B------:R-:W-:Y:S03]  /*11c00*/  MUFU.EX2 R195, R195 ;  /* 0x000000c300c37308 */ /* 0x000fe60000000800 */
[C---:B------:R-:W-:Y:S02]  /*11c10*/  FMUL.FTZ R13, R156.reuse, R145 ;  /* 0x000000919c0d7220 */ /* 0x040fe40000410000 */
[----:B------:R-:W-:Y:S02]  /*11c20*/  FMUL.FTZ R56, R156, R56 ;  /* 0x000000389c387220 */ /* 0x000fe40000410000 */
[C---:B------:R-:W-:Y:S03]  /*11c30*/  FMUL.FTZ R14, R2.reuse, R146 ;  /* 0x00000092020e7220 */ /* 0x040fe60000410000 */
[----:B------:R-:W2:Y:S01]  /*11c40*/  MUFU.EX2 R193, R193 ;  /* 0x000000c100c17308 */ /* 0x000ea20000000800 */
[----:B------:R-:W-:Y:S02]  /*11c50*/  FMUL.FTZ R15, R2, R147 ;  /* 0x00000093020f7220 */ /* 0x000fe40000410000 */
[----:B------:R-:W3:Y:S01]  /*11c60*/  LDSM.16.MT88.4 R144, [R212+0x4080] ;  /* 0x00408000d490783b */ /* 0x000ee20000004200 */
[----:B------:R-:W-:Y:S02]  /*11c70*/  FMUL.FTZ R57, R156, R57 ;  /* 0x000000399c397220 */ /* 0x000fe40000410000 */
[C---:B------:R-:W-:Y:S02]  /*11c80*/  FMUL.FTZ R58, R2.reuse, R58 ;  /* 0x0000003a023a7220 */ /* 0x040fe40000410000 */
[C---:B------:R-:W-:Y:S02]  /*11c90*/  HMMA.16816.F32 R12, R152.reuse, R20, R12 ;  /* 0x00000014980c723c */ /* 0x040fe4000000180c */
[----:B------:R-:W-:Y:S01]  /*11ca0*/  MUFU.EX2 R197, R197 ;  /* 0x000000c500c57308 */ /* 0x000fe20000000800 */
[----:B------:R-:W-:Y:S02]  /*11cb0*/  FMUL.FTZ R59, R2, R59 ;  /* 0x0000003b023b7220 */ /* 0x000fe40000410000 */
[C---:B------:R-:W-:Y:S02]  /*11cc0*/  FMUL.FTZ R60, R156.reuse, R60 ;  /* 0x0000003c9c3c7220 */ /* 0x040fe40000410000 */
[C---:B------:R-:W-:Y:S01]  /*11cd0*/  FMUL.FTZ R20, R156.reuse, R136 ;  /* 0x000000889c147220 */ /* 0x040fe20000410000 */
[C---:B------:R-:W-:Y:S04]  /*11ce0*/  HMMA.16816.F32 R16, R152.reuse, R22, R16 ;  /* 0x000000169810723c */ /* 0x040fe80000001810 */
[C---:B------:R-:W-:Y:S01]  /*11cf0*/  FMUL.FTZ R21, R156.reuse, R137 ;  /* 0x000000899c157220 */ /* 0x040fe20000410000 */
[----:B------:R-:W-:Y:S01]  /*11d00*/  MUFU.EX2 R199, R199 ;  /* 0x000000c700c77308 */ /* 0x000fe20000000800 */
[----:B------:R-:W-:Y:S02]  /*11d10*/  FMUL.FTZ R61, R156, R61 ;  /* 0x0000003d9c3d7220 */ /* 0x000fe40000410000 */
[C---:B------:R-:W-:Y:S04]  /*11d20*/  FMUL.FTZ R22, R2.reuse, R138 ;  /* 0x0000008a02167220 */ /* 0x040fe80000410000 */
[C---:B------:R-:W-:Y:S02]  /*11d30*/  FMUL.FTZ R23, R2.reuse, R139 ;  /* 0x0000008b02177220 */ /* 0x040fe40000410000 */
[----:B------:R-:W4:Y:S01]  /*11d40*/  LDSM.16.MT88.4 R136, [R216+0x5880] ;  /* 0x00588000d888783b */ /* 0x000f220000004200 */
[C---:B------:R-:W-:Y:S02]  /*11d50*/  FMUL.FTZ R62, R2.reuse, R62 ;  /* 0x0000003e023e7220 */ /* 0x040fe40000410000 */
[----:B------:R-:W-:Y:S02]  /*11d60*/  FMUL.FTZ R63, R2, R63 ;  /* 0x0000003f023f7220 */ /* 0x000fe40000410000 */
[C---:B------:R-:W-:Y:S03]  /*11d70*/  HMMA.16816.F32 R20, R152.reuse, R160, R20 ;  /* 0x000000a09814723c */ /* 0x040fe60000001814 */
[C---:B------:R-:W-:Y:S02]  /*11d80*/  FMUL.FTZ R64, R156.reuse, R64 ;  /* 0x000000409c407220 */ /* 0x040fe40000410000 */
[----:B------:R-:W-:Y:S02]  /*11d90*/  FMUL.FTZ R65, R156, R65 ;  /* 0x000000419c417220 */ /* 0x000fe40000410000 */
[C---:B------:R-:W-:Y:S01]  /*11da0*/  FMUL.FTZ R66, R2.reuse, R66 ;  /* 0x0000004202427220 */ /* 0x040fe20000410000 */
[C---:B------:R-:W-:Y:S01]  /*11db0*/  HMMA.16816.F32 R24, R152.reuse, R162, R24 ;  /* 0x000000a29818723c */ /* 0x040fe20000001818 */
[----:B------:R-:W-:Y:S03]  /*11dc0*/  LDSM.16.MT88.4 R160, [R212+0x4880] ;  /* 0x00488000d4a0783b */ /* 0x000fe60000004200 */
[----:B------:R-:W-:Y:S02]  /*11dd0*/  FMUL.FTZ R67, R2, R67 ;  /* 0x0000004302437220 */ /* 0x000fe40000410000 */
[C---:B------:R-:W-:Y:S02]  /*11de0*/  FMUL.FTZ R68, R156.reuse, R68 ;  /* 0x000000449c447220 */ /* 0x040fe40000410000 */
[C---:B---3--:R-:W-:Y:S04]  /*11df0*/  HMMA.16816.F32 R28, R152.reuse, R144, R28 ;  /* 0x00000090981c723c */ /* 0x048fe8000000181c */
[----:B------:R-:W-:Y:S02]  /*11e00*/  FMUL.FTZ R69, R156, R69 ;  /* 0x000000459c457220 */ /* 0x000fe40000410000 */
[C---:B------:R-:W-:Y:S02]  /*11e10*/  FMUL.FTZ R70, R2.reuse, R70 ;  /* 0x0000004602467220 */ /* 0x040fe40000410000 */
[C---:B------:R-:W-:Y:S01]  /*11e20*/  HMMA.16816.F32 R32, R152.reuse, R146, R32 ;  /* 0x000000929820723c */ /* 0x040fe20000001820 */
[----:B------:R-:W-:Y:S03]  /*11e30*/  LDSM.16.MT88.4 R144, [R214+0x4880] ;  /* 0x00488000d690783b */ /* 0x000fe60000004200 */
        /* <DEDUP_REMOVED lines=8> */
[----:B------:R-:W3:Y:S03]  /*11ec0*/  LDSM.16.MT88.4 R136, [R212+0x5880] ;  /* 0x00588000d488783b */ /* 0x000ee60000004200 */
[----:B------:R-:W-:Y:S02]  /*11ed0*/  FMUL.FTZ R77, R156, R77 ;  /* 0x0000004d9c4d7220 */ /* 0x000fe40000410000 */
[C---:B------:R-:W-:Y:S02]  /*11ee0*/  FMUL.FTZ R78, R2.reuse, R78 ;  /* 0x0000004e024e7220 */ /* 0x040fe40000410000 */
[C---:B------:R-:W-:Y:S04]  /*11ef0*/  HMMA.16816.F32 R44, R152.reuse, R132, R44 ;  /* 0x00000084982c723c */ /* 0x040fe8000000182c */
[----:B------:R-:W-:Y:S02]  /*11f00*/  FMUL.FTZ R79, R2, R79 ;  /* 0x0000004f024f7220 */ /* 0x000fe40000410000 */
[C---:B------:R-:W-:Y:S02]  /*11f10*/  FMUL.FTZ R80, R156.reuse, R80 ;  /* 0x000000509c507220 */ /* 0x040fe40000410000 */
[C---:B------:R-:W-:Y:S01]  /*11f20*/  HMMA.16816.F32 R48, R152.reuse, R134, R48 ;  /* 0x000000869830723c */ /* 0x040fe20000001830 */
[----:B------:R-:W4:Y:S03]  /*11f30*/  LDSM.16.MT88.4 R132, [R216+0x7080] ;  /* 0x00708000d884783b */ /* 0x000f260000004200 */
[----:B------:R-:W-:Y:S02]  /*11f40*/  FMUL.FTZ R81, R156, R81 ;  /* 0x000000519c517220 */ /* 0x000fe40000410000 */
[C---:B------:R-:W-:Y:S02]  /*11f50*/  FMUL.FTZ R82, R2.reuse, R82 ;  /* 0x0000005202527220 */ /* 0x040fe40000410000 */
[C---:B------:R-:W-:Y:S04]  /*11f60*/  HMMA.16816.F32 R52, R152.reuse, R140, R52 ;  /* 0x0000008c9834723c */ /* 0x040fe80000001834 */
[----:B------:R-:W-:Y:S02]  /*11f70*/  FMUL.FTZ R83, R2, R83 ;  /* 0x0000005302537220 */ /* 0x000fe40000410000 */
[C---:B------:R-:W-:Y:S02]  /*11f80*/  FMUL.FTZ R84, R156.reuse, R84 ;  /* 0x000000549c547220 */ /* 0x040fe40000410000 */
[C---:B------:R-:W-:Y:S01]  /*11f90*/  HMMA.16816.F32 R56, R152.reuse, R142, R56 ;  /* 0x0000008e9838723c */ /* 0x040fe20000001838 */
[----:B------:R-:W5:Y:S03]  /*11fa0*/  LDSM.16.MT88.4 R140, [R214+0x7080] ;  /* 0x00708000d68c783b */ /* 0x000f660000004200 */
[----:B------:R-:W-:Y:S02]  /*11fb0*/  FMUL.FTZ R85, R156, R85 ;  /* 0x000000559c557220 */ /* 0x000fe40000410000 */
[C---:B------:R-:W-:Y:S02]  /*11fc0*/  FMUL.FTZ R86, R2.reuse, R86 ;  /* 0x0000005602567220 */ /* 0x040fe40000410000 */
[----:B------:R-:W-:Y:S01]  /*11fd0*/  FMUL.FTZ R87, R2, R87 ;  /* 0x0000005702577220 */ /* 0x000fe20000410000 */
[C---:B---3--:R-:W-:Y:S03]  /*11fe0*/  HMMA.16816.F32 R60, R152.reuse, R136, R60 ;  /* 0x00000088983c723c */ /* 0x048fe6000000183c */
[C---:B------:R-:W-:Y:S02]  /*11ff0*/  FMUL.FTZ R88, R156.reuse, R88 ;  /* 0x000000589c587220 */ /* 0x040fe40000410000 */
[----:B------:R-:W-:Y:S02]  /*12000*/  FMUL.FTZ R89, R156, R89 ;  /* 0x000000599c597220 */ /* 0x000fe40000410000 */
[C---:B------:R-:W-:Y:S01]  /*12010*/  FMUL.FTZ R90, R2.reuse, R90 ;  /* 0x0000005a025a7220 */ /* 0x040fe20000410000 */
        /* <DEDUP_REMOVED lines=9> */
[----:B------:R-:W-:Y:S02]  /*120b0*/  FMUL.FTZ R95, R2, R95 ;  /* 0x0000005f025f7220 */ /* 0x000fe40000410000 */
[C---:B------:R-:W-:Y:S02]  /*120c0*/  FMUL.FTZ R96, R156.reuse, R96 ;  /* 0x000000609c607220 */ /* 0x040fe40000410000 */
[C---:B-----5:R-:W-:Y:S04]  /*120d0*/  HMMA.16816.F32 R76, R152.reuse, R140, R76 ;  /* 0x0000008c984c723c */ /* 0x060fe8000000184c */
        /* <DEDUP_REMOVED lines=37> */
[----:B------:R-:W-:Y:S02]  /*12330*/  FFMA.FTZ R198, R198, c[0x0][0x2d0], -R185 ;  /* 0x0000b400c6c67a23 */ /* 0x000fe400000108b9 */
[C---:B------:R-:W-:Y:S03]  /*12340*/  FMUL.FTZ R120, R156.reuse, R120 ;  /* 0x000000789c787220 */ /* 0x040fe60000410000 */
[C---:B----4-:R-:W-:Y:S01]  /*12350*/  HMMA.16816.F32 R116, R152.reuse, R132, R116 ;  /* 0x000000849874723c */ /* 0x050fe20000001874 */
[----:B------:R-:W4:Y:S02]  /*12360*/  MUFU.EX2 R198, R198 ;  /* 0x000000c600c67308 */ /* 0x000f240000000800 */
[----:B------:R-:W-:Y:S02]  /*12370*/  FMUL.FTZ R121, R156, R121 ;  /* 0x000000799c797220 */ /* 0x000fe40000410000 */
[C---:B------:R-:W-:Y:S02]  /*12380*/  FMUL.FTZ R122, R2.reuse, R122 ;  /* 0x0000007a027a7220 */ /* 0x040fe40000410000 */
[----:B------:R-:W-:Y:S01]  /*12390*/  FMUL.FTZ R123, R2, R123 ;  /* 0x0000007b027b7220 */ /* 0x000fe20000410000 */
[----:B-1----:R-:W-:Y:S01]  /*123a0*/  F2FP.PACK_AB R132, R194, R189 ;  /* 0x000000bdc284723e */ /* 0x002fe200000000ff */
[C---:B------:R-:W-:Y:S03]  /*123b0*/  FMUL.FTZ R124, R156.reuse, R124 ;  /* 0x0000007c9c7c7220 */ /* 0x040fe60000410000 */
[----:B------:R-:W-:Y:S02]  /*123c0*/  FMUL.FTZ R125, R156, R125 ;  /* 0x0000007d9c7d7220 */ /* 0x000fe40000410000 */
[C---:B------:R-:W-:Y:S03]  /*123d0*/  HMMA.16816.F32 R120, R152.reuse, R134, R120 ;  /* 0x000000869878723c */ /* 0x040fe60000001878 */
[C---:B------:R-:W-:Y:S02]  /*123e0*/  FMUL.FTZ R126, R2.reuse, R126 ;  /* 0x0000007e027e7220 */ /* 0x040fe40000410000 */
[----:B------:R-:W-:Y:S02]  /*123f0*/  FMUL.FTZ R127, R2, R127 ;  /* 0x0000007f027f7220 */ /* 0x000fe40000410000 */
[C---:B------:R-:W-:Y:S01]  /*12400*/  FMUL.FTZ R128, R156.reuse, R128 ;  /* 0x000000809c807220 */ /* 0x040fe20000410000 */
[----:B--2---:R-:W-:Y:S01]  /*12410*/  F2FP.PACK_AB R134, R193, R195 ;  /* 0x000000c3c186723e */ /* 0x004fe200000000ff */
[----:B------:R-:W-:Y:S03]  /*12420*/  FMUL.FTZ R129, R156, R129 ;  /* 0x000000819c817220 */ /* 0x000fe60000410000 */
[C---:B-----5:R-:W-:Y:S03]  /*12430*/  HMMA.16816.F32 R124, R152.reuse, R140, R124 ;  /* 0x0000008c987c723c */ /* 0x060fe6000000187c */
[----:B------:R-:W-:Y:S01]  /*12440*/  FMUL.FTZ R130, R2, R130 ;  /* 0x0000008202827220 */ /* 0x000fe20000410000 */
[----:B----4-:R-:W-:Y:S01]  /*12450*/  F2FP.PACK_AB R133, R198, R191 ;  /* 0x000000bfc685723e */ /* 0x010fe200000000ff */
[----:B------:R-:W-:Y:S01]  /*12460*/  FMUL.FTZ R131, R2, R131 ;  /* 0x0000008302837220 */ /* 0x000fe20000410000 */
[----:B------:R-:W-:Y:S01]  /*12470*/  F2FP.PACK_AB R135, R199, R197 ;  /* 0x000000c5c787723e */ /* 0x000fe200000000ff */
[--C-:B------:R-:W-:Y:S02]  /*12480*/  FFMA.FTZ R196, R196, c[0x0][0x2d0], -R187.reuse ;  /* 0x0000b400c4c47a23 */ /* 0x100fe400000108bb */
[----:B------:R-:W-:Y:S03]  /*12490*/  FFMA.FTZ R192, R192, c[0x0][0x2d0], -R187 ;  /* 0x0000b400c0c07a23 */ /* 0x000fe600000108bb */
[----:B------:R-:W-:Y:S01]  /*124a0*/  HMMA.16816.F32 R128, R152, R142, R128 ;  /* 0x0000008e9880723c */ /* 0x000fe20000001880 */
[----:B------:R-:W1:Y:S01]  /*124b0*/  LDSM.16.MT88.4 R140, [R216+0x6080] ;  /* 0x00608000d88c783b */ /* 0x000e620000004200 */
[----:B------:R-:W-:Y:S01]  /*124c0*/  MUFU.EX2 R196, R196 ;  /* 0x000000c400c47308 */ /* 0x000fe20000000800 */
[--C-:B------:R-:W-:Y:S02]  /*124d0*/  FFMA.FTZ R190, R190, c[0x0][0x2d0], -R185.reuse ;  /* 0x0000b400bebe7a23 */ /* 0x100fe400000108b9 */
[----:B------:R-:W-:Y:S02]  /*124e0*/  FFMA.FTZ R188, R188, c[0x0][0x2d0], -R185 ;  /* 0x0000b400bcbc7a23 */ /* 0x000fe400000108b9 */
        /* <DEDUP_REMOVED lines=12> */
[----:B------:R-:W-:Y:S01]  /*125b0*/  FFMA.FTZ R179, R2, R243, R179 ;  /* 0x000000f302b37223 */ /* 0x000fe200000100b3 */
[----:B------:R-:W-:Y:S01]  /*125c0*/  MOV R2, R157 ;  /* 0x0000009d00027202 */ /* 0x000fe20000000f00 */
[----:B------:R-:W-:Y:S02]  /*125d0*/  FADD.FTZ R182, R182, R183 ;  /* 0x000000b7b6b67221 */ /* 0x000fe40000010000 */
[C---:B------:R-:W-:Y:S01]  /*125e0*/  HMMA.16816.F32 R16, R132.reuse, R146, R16 ;  /* 0x000000928410723c */ /* 0x040fe20000001810 */
[----:B------:R-:W5:Y:S01]  /*125f0*/  LDSM.16.MT88.4 R144, [R213+0x7880] ;  /* 0x00788000d590783b */ /* 0x000f620000004200 */
[----:B------:R-:W1:Y:S02]  /*12600*/  MUFU.EX2 R188, R188 ;  /* 0x000000bc00bc7308 */ /* 0x000e640000000800 */
[----:B------:R-:W-:Y:S02]  /*12610*/  FADD.FTZ R178, R178, R179 ;  /* 0x000000b3b2b27221 */ /* 0x000fe40000010000 */
[----:B------:R-:W-:Y:S02]  /*12620*/  FADD.FTZ R181, R181, R182 ;  /* 0x000000b6b5b57221 */ /* 0x000fe40000010000 */
[C---:B------:R-:W-:Y:S04]  /*12630*/  HMMA.16816.F32 R20, R132.reuse, R148, R20 ;  /* 0x000000948414723c */ /* 0x040fe80000001814 */
[----:B------:R-:W-:Y:S01]  /*12640*/  MUFU.EX2 R186, R186 ;  /* 0x000000ba00ba7308 */ /* 0x000fe20000000800 */
[----:B------:R-:W-:Y:S02]  /*12650*/  FADD.FTZ R177, R177, R178 ;  /* 0x000000b2b1b17221 */ /* 0x000fe40000010000 */
[----:B------:R-:W-:Y:S01]  /*12660*/  FADD.FTZ R180, R180, R181 ;  /* 0x000000b5b4b47221 */ /* 0x000fe20000010000 */
[C---:B------:R-:W-:Y:S01]  /*12670*/  HMMA.16816.F32 R24, R132.reuse, R150, R24 ;  /* 0x000000968418723c */ /* 0x040fe20000001818 */
[----:B------:R-:W-:Y:S03]  /*12680*/  LDSM.16.MT88.4 R148, [R216+0x9080] ;  /* 0x00908000d894783b */ /* 0x000fe60000004200 */
[----:B------:R-:W-:Y:S02]  /*12690*/  FADD.FTZ R176, R176, R177 ;  /* 0x000000b1b0b07221 */ /* 0x000fe40000010000 */
[----:B------:R-:W2:Y:S01]  /*126a0*/  MUFU.EX2 R187, R187 ;  /* 0x000000bb00bb7308 */ /* 0x000ea20000000800 */
[----:B------:R-:W-:Y:S01]  /*126b0*/  FADD.FTZ R189, R189, R180 ;  /* 0x000000b4bdbd7221 */ /* 0x000fe20000010000 */
[C---:B------:R-:W-:Y:S04]  /*126c0*/  HMMA.16816.F32 R28, R132.reuse, R160, R28 ;  /* 0x000000a0841c723c */ /* 0x040fe8000000181c */
[----:B------:R-:W-:Y:S02]  /*126d0*/  FADD.FTZ R191, R191, R176 ;  /* 0x000000b0bfbf7221 */ /* 0x000fe40000010000 */
[----:B------:R-:W-:Y:S01]  /*126e0*/  FADD.FTZ R194, R194, R189 ;  /* 0x000000bdc2c27221 */ /* 0x000fe20000010000 */
[----:B---3--:R-:W-:Y:S01]  /*126f0*/  F2FP.PACK_AB R160, R192, R196 ;  /* 0x000000c4c0a0723e */ /* 0x008fe200000000ff */
[C---:B------:R-:W-:Y:S01]  /*12700*/  HMMA.16816.F32 R32, R132.reuse, R162, R32 ;  /* 0x000000a28420723c */ /* 0x040fe20000001820 */
[----:B------:R-:W-:Y:S03]  /*12710*/  MUFU.EX2 R159, R159 ;  /* 0x0000009f009f7308 */ /* 0x000fe60000000800 */
[----:B-1----:R-:W-:Y:S01]  /*12720*/  F2FP.PACK_AB R161, R188, R190 ;  /* 0x000000bebca1723e */ /* 0x002fe200000000ff */
[----:B------:R-:W-:Y:S02]  /*12730*/  FADD.FTZ R198, R198, R191 ;  /* 0x000000bfc6c67221 */ /* 0x000fe40000010000 */
[----:B------:R-:W-:Y:S01]  /*12740*/  FADD.FTZ R194, R195, R194 ;  /* 0x000000c2c3c27221 */ /* 0x000fe20000010000 */
[C---:B------:R-:W-:Y:S03]  /*12750*/  HMMA.16816.F32 R36, R132.reuse, R140, R36 ;  /* 0x0000008c8424723c */ /* 0x040fe60000001824 */
[----:B------:R-:W1:Y:S01]  /*12760*/  MUFU.EX2 R158, R185 ;  /* 0x000000b9009e7308 */ /* 0x000e620000000800 */
[----:B------:R-:W-:Y:S01]  /*12770*/  FADD.FTZ R198, R197, R198 ;  /* 0x000000c6c5c67221 */ /* 0x000fe20000010000 */
[----:B--2---:R-:W-:Y:S01]  /*12780*/  F2FP.PACK_AB R162, R187, R186 ;  /* 0x000000babba2723e */ /* 0x004fe200000000ff */
[----:B------:R-:W-:Y:S02]  /*12790*/  FADD.FTZ R193, R193, R194 ;  /* 0x000000c2c1c17221 */ /* 0x000fe40000010000 */
[C---:B------:R-:W-:Y:S01]  /*127a0*/  HMMA.16816.F32 R40, R132.reuse, R142, R40 ;  /* 0x0000008e8428723c */ /* 0x040fe20000001828 */
[----:B------:R-:W2:Y:S03]  /*127b0*/  LDSM.16.MT88.4 R140, [R212+0x7880] ;  /* 0x00788000d48c783b */ /* 0x000ea60000004200 */
[----:B------:R-:W-:Y:S04]  /*127c0*/  FADD.FTZ R199, R199, R198 ;  /* 0x000000c6c7c77221 */ /* 0x000fe80000010000 */
[C---:B------:R-:W-:Y:S04]  /*127d0*/  HMMA.16816.F32 R44, R132.reuse, R152, R44 ;  /* 0x00000098842c723c */ /* 0x040fe8000000182c */
[----:B------:R-:W-:Y:S04]  /*127e0*/  FADD.FTZ R199, R190, R199 ;  /* 0x000000c7bec77221 */ /* 0x000fe80000010000 */
[C---:B------:R-:W-:Y:S04]  /*127f0*/  HMMA.16816.F32 R48, R132.reuse, R154, R48 ;  /* 0x0000009a8430723c */ /* 0x040fe80000001830 */
[----:B-1----:R-:W-:Y:S01]  /*12800*/  F2FP.PACK_AB R163, R158, R159 ;  /* 0x0000009f9ea3723e */ /* 0x002fe200000000ff */
[----:B------:R-:W-:Y:S03]  /*12810*/  FADD.FTZ R188, R188, R199 ;  /* 0x000000c7bcbc7221 */ /* 0x000fe60000010000 */
[C---:B------:R-:W-:Y:S04]  /*12820*/  HMMA.16816.F32 R52, R132.reuse, R164, R52 ;  /* 0x000000a48434723c */ /* 0x040fe80000001834 */
[----:B------:R-:W-:Y:S04]  /*12830*/  FADD.FTZ R159, R159, R188 ;  /* 0x000000bc9f9f7221 */ /* 0x000fe80000010000 */
[C---:B------:R-:W-:Y:S01]  /*12840*/  HMMA.16816.F32 R56, R132.reuse, R166, R56 ;  /* 0x000000a68438723c */ /* 0x040fe20000001838 */
[----:B------:R-:W-:Y:S03]  /*12850*/  LDSM.16.MT88.4 R164, [R213+0x5080] ;  /* 0x00508000d5a4783b */ /* 0x000fe60000004200 */
[----:B------:R-:W-:Y:S04]  /*12860*/  FADD.FTZ R243, R158, R159 ;  /* 0x0000009f9ef37221 */ /* 0x000fe80000010000 */
        /* <DEDUP_REMOVED lines=8> */
[----:B------:R-:W1:Y:S07]  /*128f0*/  LDSM.16.MT88.4 R136, [R214+0x9080] ;  /* 0x00908000d688783b */ /* 0x000e6e0000004200 */
[C---:B-----5:R-:W-:Y:S08]  /*12900*/  HMMA.16816.F32 R84, R132.reuse, R144, R84 ;  /* 0x000000908454723c */ /* 0x060ff00000001854 */
[C---:B------:R-:W-:Y:S01]  /*12910*/  HMMA.16816.F32 R88, R132.reuse, R146, R88 ;  /* 0x000000928458723c */ /* 0x040fe20000001858 */
[----:B------:R-:W3:Y:S07]  /*12920*/  LDSM.16.MT88.4 R144, [R213+0x9080] ;  /* 0x00908000d590783b */ /* 0x000eee0000004200 */
[C---:B--2---:R-:W-:Y:S08]  /*12930*/  HMMA.16816.F32 R92, R132.reuse, R140, R92 ;  /* 0x0000008c845c723c */ /* 0x044ff0000000185c */
[C---:B------:R-:W-:Y:S01]  /*12940*/  HMMA.16816.F32 R96, R132.reuse, R142, R96 ;  /* 0x0000008e8460723c */ /* 0x040fe20000001860 */
[----:B------:R-:W2:Y:S07]  /*12950*/  LDSM.16.MT88.4 R140, [R212+0x9080] ;  /* 0x00908000d48c783b */ /* 0x000eae0000004200 */
[C---:B------:R-:W-:Y:S08]  /*12960*/  HMMA.16816.F32 R100, R132.reuse, R148, R100 ;  /* 0x000000948464723c */ /* 0x040ff00000001864 */
        /* <DEDUP_REMOVED lines=8> */
[----:B------:R-:W-:Y:S08]  /*129f0*/  HMMA.16816.F32 R128, R132, R142, R128 ;  /* 0x0000008e8480723c */ /* 0x000ff00000001880 */
[C---:B----4-:R-:W-:Y:S01]  /*12a00*/  HMMA.16816.F32 R152, R160.reuse, R148, R4 ;  /* 0x00000094a098723c */ /* 0x050fe20000001804 */
[----:B------:R-:W2:Y:S07]  /*12a10*/  LDSM.16.MT88.4 R4, [R216+0x6880] ;  /* 0x00688000d804783b */ /* 0x000eae0000004200 */
[C---:B------:R-:W-:Y:S01]  /*12a20*/  HMMA.16816.F32 R148, R160.reuse, R150, R8 ;  /* 0x00000096a094723c */ /* 0x040fe20000001808 */
[----:B------:R-:W3:Y:S07]  /*12a30*/  LDSM.16.MT88.4 R8, [R214+0x6880] ;  /* 0x00688000d608783b */ /* 0x000eee0000004200 */
[C---:B-1----:R-:W-:Y:S01]  /*12a40*/  HMMA.16816.F32 R144, R160.reuse, R136, R12 ;  /* 0x00000088a090723c */ /* 0x042fe2000000180c */
[----:B------:R-:W1:Y:S07]  /*12a50*/  LDSM.16.MT88.4 R12, [R213+0x6880] ;  /* 0x00688000d50c783b */ /* 0x000e6e0000004200 */
        /* <DEDUP_REMOVED lines=31> */
[C---:B--2---:R-:W-:Y:S07]  /*12c50*/  HMMA.16816.F32 R108, R160.reuse, R4, R108 ;  /* 0x00000004a06c723c */ /* 0x044fee000000186c */
[----:B------:R-:W-:Y:S01]  /*12c60*/  FADD.FTZ R5, R196, R193 ;  /* 0x000000c1c4057221 */ /* 0x000fe20000010000 */
[C---:B------:R-:W-:Y:S04]  /*12c70*/  HMMA.16816.F32 R112, R160.reuse, R6, R112 ;  /* 0x00000006a070723c */ /* 0x040fe80000001870 */
[----:B------:R-:W-:Y:S04]  /*12c80*/  FADD.FTZ R5, R192, R5 ;  /* 0x00000005c0057221 */ /* 0x000fe80000010000 */
[C---:B---3--:R-:W-:Y:S04]  /*12c90*/  HMMA.16816.F32 R116, R160.reuse, R8, R116 ;  /* 0x00000008a074723c */ /* 0x048fe80000001874 */
[----:B------:R-:W-:Y:S04]  /*12ca0*/  FADD.FTZ R186, R186, R5 ;  /* 0x00000005baba7221 */ /* 0x000fe80000010000 */
[C---:B------:R-:W-:Y:S04]  /*12cb0*/  HMMA.16816.F32 R120, R160.reuse, R10, R120 ;  /* 0x0000000aa078723c */ /* 0x040fe80000001878 */
[----:B------:R-:W-:Y:S04]  /*12cc0*/  FADD.FTZ R247, R187, R186 ;  /* 0x000000babbf77221 */ /* 0x000fe80000010000 */
[C---:B-1----:R-:W-:Y:S08]  /*12cd0*/  HMMA.16816.F32 R124, R160.reuse, R12, R124 ;  /* 0x0000000ca07c723c */ /* 0x042ff0000000187c */
[----:B------:R-:W-:Y:S01]  /*12ce0*/  HMMA.16816.F32 R128, R160, R14, R128 ;  /* 0x0000000ea080723c */ /* 0x000fe20000001880 */
[----:B------:R-:W-:-:S07]  /*12cf0*/  @P0 BRA `(.L_x_1124) ;  /* 0xffffd4b000000947 */ /* 0x000fce000383ffff */
.L_x_1119:
[----:B------:R-:W-:-:S13]  /*12d00*/  ISETP.GE.AND P0, PT, R246, R229, PT ;  /* 0x000000e5f600720c */ /* 0x000fda0003f06270 */
[----:B------:R-:W-:Y:S05]  /*12d10*/  @!P0 BRA `(.L_x_1125) ;  /* 0x00003a0000008947 */ /* 0x000fea0003800000 */
[----:B------:R-:W-:Y:S01]  /*12d20*/  IMAD.MOV.U32 R159, RZ, RZ, c[0x0][0x20c] ;  /* 0x00008300ff9f7624 */ /* 0x000fe200078e00ff */
[----:B------:R-:W-:Y:S01]  /*12d30*/  ULDC UR4, c[0x0][0x208] ;  /* 0x0000820000047ab9 */ /* 0x000fe20000000800 */
[----:B------:R-:W-:Y:S01]  /*12d40*/  IADD3 R248, -R248, 0x30, RZ ;  /* 0x00000030f8f87810 */ /* 0x000fe20007ffe1ff */
[----:B------:R-:W-:Y:S01]  /*12d50*/  UIMAD.WIDE.U32 UR8, UR4, 0x30, URZ ;  /* 0x00000030040878a5 */ /* 0x000fe2000f8e003f */
[----:B------:R-:W-:Y:S01]  /*12d60*/  IMAD R159, R159, 0x30, RZ ;  /* 0x000000309f9f7824 */ /* 0x000fe200078e02ff */
[----:B------:R-:W-:Y:S01]  /*12d70*/  MOV R156, R2 ;  /* 0x00000002009c7202 */ /* 0x000fe20000000f00 */
[----:B------:R-:W-:-:S03]  /*12d80*/  IMAD.MOV.U32 R157, RZ, RZ, R0 ;  /* 0x000000ffff9d7224 */ /* 0x000fc600078e0000 */
[----:B------:R-:W-:Y:S02]  /*12d90*/  IADD3 R159, R159, UR9, RZ ;  /* 0x000000099f9f7c10 */ /* 0x000fe4000fffe0ff */
.L_x_1136:
[----:B------:R-:W-:Y:S01]  /*12da0*/  ISETP.GT.AND P1, PT, R224, 0x7f, PT ;  /* 0x0000007fe000780c */ /* 0x000fe20003f24270 */
[----:B------:R-:W-:Y:S01]  /*12db0*/  IMAD.MOV.U32 R11, RZ, RZ, c[0x0][0x208] ;  /* 0x00008200ff0b7624 */ /* 0x000fe200078e00ff */
[----:B------:R-:W-:Y:S01]  /*12dc0*/  SHF.R.S32.HI R0, RZ, 0x1f, R246 ;  /* 0x0000001fff007819 */ /* 0x000fe200000114f6 */
[----:B------:R-:W-:Y:S01]  /*12dd0*/  IMAD R5, R159, R246, RZ ;  /* 0x000000f69f057224 */ /* 0x000fe200078e02ff */
[----:B------:R-:W-:Y:S01]  /*12de0*/  IADD3 R10, P0, R232, 0x40, RZ ;  /* 0x00000040e80a7810 */ /* 0x000fe20007f1e0ff */
[----:B------:R-:W-:Y:S01]  /*12df0*/  IMAD R16, R11, 0x30, RZ ;  /* 0x000000300b107824 */ /* 0x000fe200078e02ff */
[----:B------:R-:W-:Y:S04]  /*12e00*/  DEPBAR.LE SB0, 0x0 ;  /* 0x000080000000791a */ /* 0x000fe80000000000 */
[----:B------:R-:W-:Y:S01]  /*12e10*/  IMAD R5, R0, R16, R5 ;  /* 0x0000001000057224 */ /* 0x000fe200078e0205 */
[----:B------:R-:W-:Y:S01]  /*12e20*/  WARPSYNC 0xffffffff ;  /* 0xffffffff00007948 */ /* 0x000fe20003800000 */
[----:B------:R-:W-:Y:S01]  /*12e30*/  IMAD.WIDE.U32 R16, R16, R246, RZ ;  /* 0x000000f610107225 */ /* 0x000fe200078e00ff */
[----:B------:R-:W-:Y:S01]  /*12e40*/  BAR.SYNC.DEFER_BLOCKING 0x0 ;  /* 0x0000000000007b1d */ /* 0x000fe20000010000 */
[----:B------:R-:W-:Y:S02]  /*12e50*/  ISETP.GE.AND P6, PT, R228, c[0x0][0x1d4], PT ;  /* 0x00007500e4007a0c */ /* 0x000fe40003fc6270 */
[----:B------:R-:W-:Y:S01]  /*12e60*/  @!P1 IMAD.MOV.U32 R0, RZ, RZ, c[0x0][0x20c] ;  /* 0x00008300ff009624 */ /* 0x000fe200078e00ff */
[----:B------:R-:W-:Y:S01]  /*12e70*/  IADD3 R5, R17, R5, RZ ;  /* 0x0000000511057210 */ /* 0x000fe20007ffe0ff */
[--C-:B------:R-:W-:Y:S01]  /*12e80*/  IMAD.X R4, RZ, RZ, R237.reuse, P0 ;  /* 0x000000ffff047224 */ /* 0x100fe200000e06ed */
[CC--:B------:R-:W-:Y:S02]  /*12e90*/  @!P1 LEA R17, P0, R11.reuse, R16.reuse, 0x5 ;  /* 0x000000100b119211 */ /* 0x0c0fe400078028ff */
[----:B------:R-:W-:Y:S02]  /*12ea0*/  ISETP.GE.AND P5, PT, R230, c[0x0][0x1d4], PT ;  /* 0x00007500e6007a0c */ /* 0x000fe40003fa6270 */
[----:B------:R-:W-:Y:S02]  /*12eb0*/  @!P1 LEA.HI.X R11, R11, R5, R0, 0x5, P0 ;  /* 0x000000050b0b9211 */ /* 0x000fe400000f2c00 */
[-C--:B------:R-:W-:Y:S02]  /*12ec0*/  IADD3 R9, P0, R232, R16.reuse, RZ ;  /* 0x00000010e8097210 */ /* 0x080fe40007f1e0ff */
[----:B------:R-:W-:Y:S02]  /*12ed0*/  ISETP.GE.AND P4, PT, R227, c[0x0][0x1d4], PT ;  /* 0x00007500e3007a0c */ /* 0x000fe40003f86270 */
[----:B------:R-:W-:Y:S01]  /*12ee0*/  ISETP.GE.AND P3, PT, R225, c[0x0][0x1d4], PT ;  /* 0x00007500e1007a0c */ /* 0x000fe20003f66270 */
[C-C-:B------:R-:W-:Y:S01]  /*12ef0*/  IMAD.X R2, R5.reuse, 0x1, R237.reuse, P0 ;  /* 0x0000000105027824 */ /* 0x140fe200000e06ed */
[-C--:B------:R-:W-:Y:S05]  /*12f00*/  IADD3 R7, P0, R10, R16.reuse, RZ ;  /* 0x000000100a077210 */ /* 0x080fea0007f1e0ff */
[----:B------:R-:W-:Y:S01]  /*12f10*/  IMAD.X R0, R5, 0x1, R4, P0 ;  /* 0x0000000105007824 */ /* 0x000fe200000e0604 */
[C---:B------:R-:W-:Y:S01]  /*12f20*/  LEA R14, P0, R9.reuse, c[0x0][0x1f8], 0x1 ;  /* 0x00007e00090e7a11 */ /* 0x040fe200078008ff */
[----:B------:R-:W-:Y:S01]  /*12f30*/  LDSM.16.M88.4 R24, [R222] ;  /* 0x00000000de18783b */ /* 0x000fe20000000200 */
[----:B------:R-:W-:Y:S02]  /*12f40*/  BSSY B0, `(.L_x_1126) ;  /* 0x000013d000007945 */ /* 0x000fe40003800000 */
[----:B------:R-:W-:Y:S02]  /*12f50*/  LEA.HI.X R15, R9, c[0x0][0x1fc], R2, 0x1, P0 ;  /* 0x00007f00090f7a11 */ /* 0x000fe400000f0c02 */
[C---:B------:R-:W-:Y:S01]  /*12f60*/  LEA R12, P0, R7.reuse, c[0x0][0x1f8], 0x1 ;  /* 0x00007e00070c7a11 */ /* 0x040fe200078008ff */
[----:B------:R-:W-:Y:S03]  /*12f70*/  LDSM.16.M88.4 R160, [R221+0xb080] ;  /* 0x00b08000dda0783b */ /* 0x000fe60000000200 */
[----:B------:R-:W-:Y:S02]  /*12f80*/  LEA.HI.X R13, R7, c[0x0][0x1fc], R0, 0x1, P0 ;  /* 0x00007f00070d7a11 */ /* 0x000fe400000f0c00 */
[----:B------:R-:W-:Y:S01]  /*12f90*/  IADD3 R8, P0, R232, 0x80, RZ ;  /* 0x00000080e8087810 */ /* 0x000fe20007f1e0ff */
[----:B------:R-:W-:Y:S03]  /*12fa0*/  LDSM.16.M88.4 R164, [R220] ;  /* 0x00000000dca4783b */ /* 0x000fe60000000200 */
[----:B------:R-:W-:Y:S02]  /*12fb0*/  IADD3.X R2, RZ, R237, RZ, P0, !PT ;  /* 0x000000edff027210 */ /* 0x000fe400007fe4ff */
[-C--:B------:R-:W-:Y:S01]  /*12fc0*/  IADD3 R7, P0, R8, R16.reuse, RZ ;  /* 0x0000001008077210 */ /* 0x080fe20007f1e0ff */
[----:B------:R-:W-:Y:S04]  /*12fd0*/  LDSM.16.M88.4 R168, [R219] ;  /* 0x00000000dba8783b */ /* 0x000fe80000000200 */
[----:B------:R-:W-:Y:S01]  /*12fe0*/  IMAD.X R0, R5, 0x1, R2, P0 ;  /* 0x0000000105007824 */ /* 0x000fe200000e0602 */
[C---:B------:R-:W-:Y:S01]  /*12ff0*/  LEA R22, P0, R7.reuse, c[0x0][0x1f8], 0x1 ;  /* 0x00007e0007167a11 */ /* 0x040fe200078008ff */
[----:B------:R-:W-:Y:S03]  /*13000*/  LDSM.16.M88.4 R172, [R211] ;  /* 0x00000000d3ac783b */ /* 0x000fe60000000200 */
[----:B------:R-:W-:Y:S02]  /*13010*/  LEA.HI.X R23, R7, c[0x0][0x1fc], R0, 0x1, P0 ;  /* 0x00007f0007177a11 */ /* 0x000fe400000f0c00 */
[----:B------:R-:W-:Y:S01]  /*13020*/  IADD3 R6, P0, R232, 0xc0, RZ ;  /* 0x000000c0e8067810 */ /* 0x000fe20007f1e0ff */
[----:B------:R-:W-:Y:S04]  /*13030*/  LDSM.16.M88.4 R176, [R210] ;  /* 0x00000000d2b0783b */ /* 0x000fe80000000200 */
[----:B------:R-:W-:Y:S01]  /*13040*/  IMAD.X R0, RZ, RZ, R237, P0 ;  /* 0x000000ffff007224 */ /* 0x000fe200000e06ed */
[----:B------:R-:W-:Y:S04]  /*13050*/  IADD3 R16, P0, R6, R16, RZ ;  /* 0x0000001006107210 */ /* 0x000fe80007f1e0ff */
[----:B------:R-:W-:Y:S02]  /*13060*/  IADD3.X R5, R5, R0, RZ, P0, !PT ;  /* 0x0000000005057210 */ /* 0x000fe400007fe4ff */
[C---:B------:R-:W-:Y:S04]  /*13070*/  LEA R20, P0, R16.reuse, c[0x0][0x1f8], 0x1 ;  /* 0x00007e0010147a11 */ /* 0x040fe800078008ff */
[----:B------:R-:W-:Y:S02]  /*13080*/  LEA.HI.X R21, R16, c[0x0][0x1fc], R5, 0x1, P0 ;  /* 0x00007f0010157a11 */ /* 0x000fe400000f0c05 */
[----:B------:R-:W-:Y:S05]  /*13090*/  @!P1 IADD3 R9, P0, R17, R10, RZ ;  /* 0x0000000a11099210 */ /* 0x000fea0007f1e0ff */
[----:B------:R-:W-:Y:S01]  /*130a0*/  @!P1 IMAD.X R4, R11, 0x1, R4, P0 ;  /* 0x000000010b049824 */ /* 0x000fe200000e0604 */
[----:B------:R-:W-:Y:S05]  /*130b0*/  @!P1 IADD3 R7, P0, R17, R8, RZ ;  /* 0x0000000811079210 */ /* 0x000fea0007f1e0ff */
[----:B------:R-:W-:Y:S01]  /*130c0*/  @!P1 IMAD.X R2, R11, 0x1, R2, P0 ;  /* 0x000000010b029824 */ /* 0x000fe200000e0602 */
[----:B------:R-:W-:Y:S04]  /*130d0*/  @!P1 IADD3 R5, P0, R17, R6, RZ ;  /* 0x0000000611059210 */ /* 0x000fe80007f1e0ff */
[----:B------:R-:W-:Y:S02]  /*130e0*/  @!P1 IADD3.X R0, R11, R0, RZ, P0, !PT ;  /* 0x000000000b009210 */ /* 0x000fe400007fe4ff */
[----:B------:R-:W-:Y:S05]  /*130f0*/  @!P1 IADD3 R17, P0, R17, R232, RZ ;  /* 0x000000e811119210 */ /* 0x000fea0007f1e0ff */
[----:B------:R-:W-:Y:S01]  /*13100*/  @!P1 IMAD.X R6, R11, 0x1, R237, P0 ;  /* 0x000000010b069824 */ /* 0x000fe200000e06ed */
[C---:B------:R-:W-:Y:S04]  /*13110*/  @!P1 LEA R194, P0, R17.reuse, c[0x0][0x1f8], 0x1 ;  /* 0x00007e0011c29a11 */ /* 0x040fe800078008ff */
[----:B------:R-:W-:Y:S02]  /*13120*/  @!P1 LEA.HI.X R195, R17, c[0x0][0x1fc], R6, 0x1, P0 ;  /* 0x00007f0011c39a11 */ /* 0x000fe400000f0c06 */
[C---:B------:R-:W-:Y:S01]  /*13130*/  @!P1 LEA R190, P0, R9.reuse, c[0x0][0x1f8], 0x1 ;  /* 0x00007e0009be9a11 */ /* 0x040fe200078008ff */
[----:B------:R-:W-:Y:S03]  /*13140*/  LDSM.16.M88.4 R16, [R221+0xa880] ;  /* 0x00a88000dd10783b */ /* 0x000fe60000000200 */
[----:B------:R-:W-:Y:S02]  /*13150*/  @!P1 LEA.HI.X R191, R9, c[0x0][0x1fc], R4, 0x1, P0 ;  /* 0x00007f0009bf9a11 */ /* 0x000fe400000f0c04 */
[C---:B------:R-:W-:Y:S01]  /*13160*/  @!P1 LEA R188, P0, R7.reuse, c[0x0][0x1f8], 0x1 ;  /* 0x00007e0007bc9a11 */ /* 0x040fe200078008ff */
[----:B------:R-:W1:Y:S03]  /*13170*/  LDSM.16.M88.4 R8, [R221+0xa080] ;  /* 0x00a08000dd08783b */ /* 0x000e660000000200 */
[----:B------:R-:W-:Y:S02]  /*13180*/  @!P1 LEA.HI.X R189, R7, c[0x0][0x1fc], R2, 0x1, P0 ;  /* 0x00007f0007bd9a11 */ /* 0x000fe400000f0c02 */
[C---:B------:R-:W-:Y:S01]  /*13190*/  @!P1 LEA R192, P0, R5.reuse, c[0x0][0x1f8], 0x1 ;  /* 0x00007e0005c09a11 */ /* 0x040fe200078008ff */
[----:B------:R-:W-:Y:S01]  /*131a0*/  @!PT LDS RZ, [RZ] ;  /* 0x00000000fffff984 */ /* 0x000fe20000000800 */
[----:B------:R-:W-:Y:S01]  /*131b0*/  @!PT LDS RZ, [RZ] ;  /* 0x00000000fffff984 */ /* 0x000fe20000000800 */
[----:B------:R-:W-:Y:S01]  /*131c0*/  @!PT LDS RZ, [RZ] ;  /* 0x00000000fffff984 */ /* 0x000fe20000000800 */
[----:B------:R2:W-:Y:S03]  /*131d0*/  LDGSTS.E.BYPASS.LTC128B.128 [R231+0x4080], [R14.64], !P6 ;  /* 0x040800000ee77fae */ /* 0x0005e6000f101d52 */
[----:B------:R-:W-:Y:S02]  /*131e0*/  @!P1 LEA.HI.X R193, R5, c[0x0][0x1fc], R0, 0x1, P0 ;  /* 0x00007f0005c19a11 */ /* 0x000fe400000f0c00 */
[----:B------:R-:W-:Y:S01]  /*131f0*/  ISETP.GT.AND P0, PT, R246, R229, PT ;  /* 0x000000e5f600720c */ /* 0x000fe20003f04270 */
[----:B------:R2:W-:Y:S06]  /*13200*/  LDGSTS.E.BYPASS.LTC128B.128 [R231+0x5880], [R12.64], !P5 ;  /* 0x058800000ce77fae */ /* 0x0005ec000e901d52 */
[----:B------:R3:W-:Y:S06]  /*13210*/  LDGSTS.E.BYPASS.LTC128B.128 [R231+0x7080], [R22.64], !P4 ;  /* 0x0708000016e77fae */ /* 0x0007ec000e101d52 */
[----:B------:R3:W-:Y:S06]  /*13220*/  LDGSTS.E.BYPASS.LTC128B.128 [R231+0x8880], [R20.64], !P3 ;  /* 0x0888000014e77fae */ /* 0x0007ec000d901d52 */
[----:B------:R4:W-:Y:S06]  /*13230*/  @!P1 LDGSTS.E.BYPASS.LTC128B.128 [R231+0x5080], [R194.64], !P6 ;  /* 0x05080000c2e79fae */ /* 0x0009ec000f101d52 */
[----:B------:R5:W-:Y:S01]  /*13240*/  @!P1 LDGSTS.E.BYPASS.LTC128B.128 [R231+0x6880], [R190.64], !P5 ;  /* 0x06880000bee79fae */ /* 0x000be2000e901d52 */
[C---:B-1----:R-:W-:Y:S05]  /*13250*/  HMMA.16816.F32 R4, R24.reuse, R8, RZ ;  /* 0x000000081804723c */ /* 0x042fea00000018ff */
[----:B------:R5:W-:Y:S03]  /*13260*/  @!P1 LDGSTS.E.BYPASS.LTC128B.128 [R231+0x8080], [R188.64], !P4 ;  /* 0x08080000bce79fae */ /* 0x000be6000e101d52 */
[C---:B------:R-:W-:Y:S03]  /*13270*/  HMMA.16816.F32 R8, R24.reuse, R10, RZ ;  /* 0x0000000a1808723c */ /* 0x040fe600000018ff */
[----:B------:R4:W-:Y:S06]  /*13280*/  @!P1 LDGSTS.E.BYPASS.LTC128B.128 [R231+0x9880], [R192.64], !P3 ;  /* 0x09880000c0e79fae */ /* 0x0009ec000d901d52 */
[----:B------:R-:W-:Y:S01]  /*13290*/  LDSM.16.M88.4 R180, [R218] ;  /* 0x00000000dab4783b */ /* 0x000fe20000000200 */
[C---:B--2---:R-:W-:Y:S05]  /*132a0*/  HMMA.16816.F32 R12, R24.reuse, R16, RZ ;  /* 0x00000010180c723c */ /* 0x044fea00000018ff */
[----:B------:R-:W0:Y:S03]  /*132b0*/  LDGDEPBAR ;  /* 0x00000000000079af */ /* 0x000e260000000000 */
[C---:B------:R-:W-:Y:S03]  /*132c0*/  HMMA.16816.F32 R16, R24.reuse, R18, RZ ;  /* 0x000000121810723c */ /* 0x040fe600000018ff */
[----:B------:R-:W1:Y:S05]  /*132d0*/  LDSM.16.M88.4 R184, [R215+0xa080] ;  /* 0x00a08000d7b8783b */ /* 0x000e6a0000000200 */
[C---:B---3--:R-:W-:Y:S01]  /*132e0*/  HMMA.16816.F32 R20, R24.reuse, R160, RZ ;  /* 0x000000a01814723c */ /* 0x048fe200000018ff */
[----:B-----5:R-:W-:Y:S06]  /*132f0*/  LDSM.16.M88.4 R188, [R215+0xb080] ;  /* 0x00b08000d7bc783b */ /* 0x020fec0000000200 */
[----:B----4-:R-:W-:Y:S01]  /*13300*/  LDSM.16.M88.4 R192, [R217] ;  /* 0x00000000d9c0783b */ /* 0x010fe20000000200 */
[----:B------:R-:W-:Y:S05]  /*13310*/  HMMA.16816.F32 R24, R24, R162, RZ ;  /* 0x000000a21818723c */ /* 0x000fea00000018ff */
[----:B------:R-:W2:Y:S03]  /*13320*/  LDSM.16.M88.4 R160, [R215+0xa880] ;  /* 0x00a88000d7a0783b */ /* 0x000ea60000000200 */
[C---:B------:R-:W-:Y:S03]  /*13330*/  HMMA.16816.F32 R4, R164.reuse, R168, R4 ;  /* 0x000000a8a404723c */ /* 0x040fe60000001804 */
[----:B------:R-:W3:Y:S05]  /*13340*/  LDSM.16.M88.4 R196, [R209] ;  /* 0x00000000d1c4783b */ /* 0x000eea0000000200 */
[C---:B------:R-:W-:Y:S01]  /*13350*/  HMMA.16816.F32 R8, R164.reuse, R170, R8 ;  /* 0x000000aaa408723c */ /* 0x040fe20000001808 */
[----:B------:R-:W-:Y:S07]  /*13360*/  LDSM.16.M88.4 R168, [R209+0x1000] ;  /* 0x00100000d1a8783b */ /* 0x000fee0000000200 */
[C---:B------:R-:W-:Y:S08]  /*13370*/  HMMA.16816.F32 R12, R164.reuse, R172, R12 ;  /* 0x000000aca40c723c */ /* 0x040ff0000000180c */
[C---:B------:R-:W-:Y:S01]  /*13380*/  HMMA.16816.F32 R16, R164.reuse, R174, R16 ;  /* 0x000000aea410723c */ /* 0x040fe20000001810 */
[----:B------:R-:W-:Y:S07]  /*13390*/  LDSM.16.M88.4 R172, [R222+0x4000] ;  /* 0x00400000deac783b */ /* 0x000fee0000000200 */
[C---:B------:R-:W-:Y:S08]  /*133a0*/  HMMA.16816.F32 R20, R164.reuse, R176, R20 ;  /* 0x000000b0a414723c */ /* 0x040ff00000001814 */
[----:B------:R-:W-:Y:S01]  /*133b0*/  HMMA.16816.F32 R24, R164, R178, R24 ;  /* 0x000000b2a418723c */ /* 0x000fe20000001818 */
[----:B------:R-:W4:Y:S06]  /*133c0*/  LDSM.16.M88.4 R164, [R209+0x800] ;  /* 0x00080000d1a4783b */ /* 0x000f2c0000000200 */
[----:B------:R-:W5:Y:S01]  /*133d0*/  LDSM.16.M88.4 R176, [R221+0xb880] ;  /* 0x00b88000ddb0783b */ /* 0x000f620000000200 */
[C---:B-1----:R-:W-:Y:S08]  /*133e0*/  HMMA.16816.F32 R4, R180.reuse, R184, R4 ;  /* 0x000000b8b404723c */ /* 0x042ff00000001804 */
[C---:B------:R-:W-:Y:S01]  /*133f0*/  HMMA.16816.F32 R8, R180.reuse, R186, R8 ;  /* 0x000000bab408723c */ /* 0x040fe20000001808 */
[----:B------:R-:W-:Y:S07]  /*13400*/  LDSM.16.M88.4 R184, [R220+0x4000] ;  /* 0x00400000dcb8783b */ /* 0x000fee0000000200 */
[C---:B--2---:R-:W-:Y:S08]  /*13410*/  HMMA.16816.F32 R12, R180.reuse, R160, R12 ;  /* 0x000000a0b40c723c */ /* 0x044ff0000000180c */
[C---:B------:R-:W-:Y:S01]  /*13420*/  HMMA.16816.F32 R16, R180.reuse, R162, R16 ;  /* 0x000000a2b410723c */ /* 0x040fe20000001810 */
[----:B------:R-:W1:Y:S07]  /*13430*/  LDSM.16.M88.4 R160, [R221+0xc080] ;  /* 0x00c08000dda0783b */ /* 0x000e6e0000000200 */
[C---:B------:R-:W-:Y:S08]  /*13440*/  HMMA.16816.F32 R20, R180.reuse, R188, R20 ;  /* 0x000000bcb414723c */ /* 0x040ff00000001814 */
[----:B------:R-:W-:Y:S01]  /*13450*/  HMMA.16816.F32 R24, R180, R190, R24 ;  /* 0x000000beb418723c */ /* 0x000fe20000001818 */
[----:B------:R-:W2:Y:S06]  /*13460*/  LDSM.16.M88.4 R180, [R221+0xc880] ;  /* 0x00c88000ddb4783b */ /* 0x000eac0000000200 */
[----:B------:R-:W1:Y:S01]  /*13470*/  LDSM.16.M88.4 R188, [R208] ;  /* 0x00000000d0bc783b */ /* 0x000e620000000200 */
[C---:B---3--:R-:W-:Y:S08]  /*13480*/  HMMA.16816.F32 R4, R192.reuse, R196, R4 ;  /* 0x000000c4c004723c */ /* 0x048ff00000001804 */
[C---:B------:R-:W-:Y:S01]  /*13490*/  HMMA.16816.F32 R8, R192.reuse, R198, R8 ;  /* 0x000000c6c008723c */ /* 0x040fe20000001808 */
[----:B------:R-:W-:Y:S07]  /*134a0*/  LDSM.16.M88.4 R196, [R215+0xb880] ;  /* 0x00b88000d7c4783b */ /* 0x000fee0000000200 */
[C---:B----4-:R-:W-:Y:S08]  /*134b0*/  HMMA.16816.F32 R12, R192.reuse, R164, R12 ;  /* 0x000000a4c00c723c */ /* 0x050ff0000000180c */
[C---:B------:R-:W-:Y:S01]  /*134c0*/  HMMA.16816.F32 R16, R192.reuse, R166, R16 ;  /* 0x000000a6c010723c */ /* 0x040fe20000001810 */
[----:B------:R-:W3:Y:S07]  /*134d0*/  LDSM.16.M88.4 R164, [R207] ;  /* 0x00000000cfa4783b */ /* 0x000eee0000000200 */
[C---:B------:R-:W-:Y:S08]  /*134e0*/  HMMA.16816.F32 R20, R192.reuse, R168, R20 ;  /* 0x000000a8c014723c */ /* 0x040ff00000001814 */
[----:B------:R-:W-:Y:S01]  /*134f0*/  HMMA.16816.F32 R24, R192, R170, R24 ;  /* 0x000000aac018723c */ /* 0x000fe20000001818 */
[----:B------:R-:W4:Y:S06]  /*13500*/  LDSM.16.M88.4 R168, [R206] ;  /* 0x00000000cea8783b */ /* 0x000f2c0000000200 */
[----:B------:R-:W3:Y:S01]  /*13510*/  LDSM.16.M88.4 R192, [R218+0x4000] ;  /* 0x00400000dac0783b */ /* 0x000ee20000000200 */
[C---:B-----5:R-:W-:Y:S08]  /*13520*/  HMMA.16816.F32 R4, R172.reuse, R176, R4 ;  /* 0x000000b0ac04723c */ /* 0x060ff00000001804 */
[C---:B------:R-:W-:Y:S01]  /*13530*/  HMMA.16816.F32 R8, R172.reuse, R178, R8 ;  /* 0x000000b2ac08723c */ /* 0x040fe20000001808 */
[----:B------:R-:W-:Y:S07]  /*13540*/  LDSM.16.M88.4 R176, [R217+0x4000] ;  /* 0x00400000d9b0783b */ /* 0x000fee0000000200 */
[C---:B-1----:R-:W-:Y:S08]  /*13550*/  HMMA.16816.F32 R12, R172.reuse, R160, R12 ;  /* 0x000000a0ac0c723c */ /* 0x042ff0000000180c */
[C---:B------:R-:W-:Y:S01]  /*13560*/  HMMA.16816.F32 R16, R172.reuse, R162, R16 ;  /* 0x000000a2ac10723c */ /* 0x040fe20000001810 */
[----:B------:R-:W1:Y:S07]  /*13570*/  LDSM.16.M88.4 R160, [R215+0xc080] ;  /* 0x00c08000d7a0783b */ /* 0x000e6e0000000200 */
[C---:B--2---:R-:W-:Y:S08]  /*13580*/  HMMA.16816.F32 R20, R172.reuse, R180, R20 ;  /* 0x000000b4ac14723c */ /* 0x044ff00000001814 */
[----:B------:R-:W-:Y:S01]  /*13590*/  HMMA.16816.F32 R24, R172, R182, R24 ;  /* 0x000000b6ac18723c */ /* 0x000fe20000001818 */
[----:B------:R-:W2:Y:S06]  /*135a0*/  LDSM.16.M88.4 R172, [R215+0xc880] ;  /* 0x00c88000d7ac783b */ /* 0x000eac0000000200 */
[----:B------:R-:W5:Y:S01]  /*135b0*/  LDSM.16.M88.4 R180, [R209+0x1800] ;  /* 0x00180000d1b4783b */ /* 0x000f620000000200 */
[C---:B------:R-:W-:Y:S08]  /*135c0*/  HMMA.16816.F32 R4, R184.reuse, R188, R4 ;  /* 0x000000bcb804723c */ /* 0x040ff00000001804 */
[C---:B------:R-:W-:Y:S01]  /*135d0*/  HMMA.16816.F32 R8, R184.reuse, R190, R8 ;  /* 0x000000beb808723c */ /* 0x040fe20000001808 */
[----:B------:R-:W-:Y:S07]  /*135e0*/  LDSM.16.M88.4 R188, [R221+0xd080] ;  /* 0x00d08000ddbc783b */ /* 0x000fee0000000200 */
[C---:B---3--:R-:W-:Y:S08]  /*135f0*/  HMMA.16816.F32 R12, R184.reuse, R164, R12 ;  /* 0x000000a4b80c723c */ /* 0x048ff0000000180c */
[C---:B------:R-:W-:Y:S01]  /*13600*/  HMMA.16816.F32 R16, R184.reuse, R166, R16 ;  /* 0x000000a6b810723c */ /* 0x040fe20000001810 */
[----:B------:R-:W3:Y:S07]  /*13610*/  LDSM.16.M88.4 R164, [R209+0x2000] ;  /* 0x00200000d1a4783b */ /* 0x000eee0000000200 */
[C---:B----4-:R-:W-:Y:S08]  /*13620*/  HMMA.16816.F32 R20, R184.reuse, R168, R20 ;  /* 0x000000a8b814723c */ /* 0x050ff00000001814 */
[----:B------:R-:W-:Y:S01]  /*13630*/  HMMA.16816.F32 R24, R184, R170, R24 ;  /* 0x000000aab818723c */ /* 0x000fe20000001818 */
[----:B------:R-:W4:Y:S06]  /*13640*/  LDSM.16.M88.4 R168, [R209+0x2800] ;  /* 0x00280000d1a8783b */ /* 0x000f2c0000000200 */
[----:B------:R-:W3:Y:S01]  /*13650*/  LDSM.16.M88.4 R184, [R222+0x8000] ;  /* 0x00800000deb8783b */ /* 0x000ee20000000200 */
[C---:B------:R-:W-:Y:S08]  /*13660*/  HMMA.16816.F32 R4, R192.reuse, R196, R4 ;  /* 0x000000c4c004723c */ /* 0x040ff00000001804 */
[C---:B------:R-:W-:Y:S01]  /*13670*/  HMMA.16816.F32 R8, R192.reuse, R198, R8 ;  /* 0x000000c6c008723c */ /* 0x040fe20000001808 */
[----:B------:R-:W-:Y:S07]  /*13680*/  LDSM.16.M88.4 R196, [R205] ;  /* 0x00000000cdc4783b */ /* 0x000fee0000000200 */
[C---:B-1----:R-:W-:Y:S08]  /*13690*/  HMMA.16816.F32 R12, R192.reuse, R160, R12 ;  /* 0x000000a0c00c723c */ /* 0x042ff0000000180c */
[C---:B------:R-:W-:Y:S01]  /*136a0*/  HMMA.16816.F32 R16, R192.reuse, R162, R16 ;  /* 0x000000a2c010723c */ /* 0x040fe20000001810 */
[----:B------:R-:W1:Y:S07]  /*136b0*/  LDSM.16.M88.4 R160, [R221+0xd880] ;  /* 0x00d88000dda0783b */ /* 0x000e6e0000000200 */
[C---:B--2---:R-:W-:Y:S08]  /*136c0*/  HMMA.16816.F32 R20, R192.reuse, R172, R20 ;  /* 0x000000acc014723c */ /* 0x044ff00000001814 */
[----:B------:R-:W-:Y:S01]  /*136d0*/  HMMA.16816.F32 R24, R192, R174, R24 ;  /* 0x000000aec018723c */ /* 0x000fe20000001818 */
[----:B------:R-:W2:Y:S06]  /*136e0*/  LDSM.16.M88.4 R172, [R221+0xe080] ;  /* 0x00e08000ddac783b */ /* 0x000eac0000000200 */
[----:B------:R-:W1:Y:S01]  /*136f0*/  LDSM.16.M88.4 R192, [R220+0x8000] ;  /* 0x00800000dcc0783b */ /* 0x000e620000000200 */
[C---:B-----5:R-:W-:Y:S08]  /*13700*/  HMMA.16816.F32 R4, R176.reuse, R180, R4 ;  /* 0x000000b4b004723c */ /* 0x060ff00000001804 */
[C---:B------:R-:W-:Y:S01]  /*13710*/  HMMA.16816.F32 R8, R176.reuse, R182, R8 ;  /* 0x000000b6b008723c */ /* 0x040fe20000001808 */
[----:B------:R-:W-:Y:S07]  /*13720*/  LDSM.16.M88.4 R180, [R215+0xd080] ;  /* 0x00d08000d7b4783b */ /* 0x000fee0000000200 */
[C---:B---3--:R-:W-:Y:S08]  /*13730*/  HMMA.16816.F32 R12, R176.reuse, R164, R12 ;  /* 0x000000a4b00c723c */ /* 0x048ff0000000180c */
[C---:B------:R-:W-:Y:S01]  /*13740*/  HMMA.16816.F32 R16, R176.reuse, R166, R16 ;  /* 0x000000a6b010723c */ /* 0x040fe20000001810 */
[----:B------:R-:W3:Y:S07]  /*13750*/  LDSM.16.M88.4 R164, [R204] ;  /* 0x00000000cca4783b */ /* 0x000eee0000000200 */
[C---:B----4-:R-:W-:Y:S08]  /*13760*/  HMMA.16816.F32 R20, R176.reuse, R168, R20 ;  /* 0x000000a8b014723c */ /* 0x050ff00000001814 */
[----:B------:R-:W-:Y:S01]  /*13770*/  HMMA.16816.F32 R24, R176, R170, R24 ;  /* 0x000000aab018723c */ /* 0x000fe20000001818 */
[----:B------:R-:W4:Y:S06]  /*13780*/  LDSM.16.M88.4 R168, [R203] ;  /* 0x00000000cba8783b */ /* 0x000f2c0000000200 */
[----:B------:R-:W5:Y:S01]  /*13790*/  LDSM.16.M88.4 R176, [R218+0x8000] ;  /* 0x00800000dab0783b */ /* 0x000f620000000200 */
[C---:B------:R-:W-:Y:S08]  /*137a0*/  HMMA.16816.F32 R4, R184.reuse, R188, R4 ;  /* 0x000000bcb804723c */ /* 0x040ff00000001804 */
        /* <DEDUP_REMOVED lines=8> */
[----:B------:R-:W1:Y:S01]  /*13830*/  LDSM.16.M88.4 R184, [R217+0x8000] ;  /* 0x00800000d9b8783b */ /* 0x000e620000000200 */
        /* <DEDUP_REMOVED lines=10> */
[C---:B-----5:R-:W-:Y:S08]  /*138e0*/  HMMA.16816.F32 R4, R176.reuse, R180, R4 ;  /* 0x000000b4b004723c */ /* 0x060ff00000001804 */
        /* <DEDUP_REMOVED lines=18> */
[----:B------:R-:W3:Y:S01]  /*13a10*/  LDSM.16.M88.4 R184, [R218+0xc000] ;  /* 0x00c00000dab8783b */ /* 0x000ee20000000200 */
        /* <DEDUP_REMOVED lines=11> */
[C---:B------:R-:W-:Y:S08]  /*13ad0*/  HMMA.16816.F32 R8, R176.reuse, R182, R8 ;  /* 0x000000b6b008723c */ /* 0x040ff00000001808 */
[C---:B---3--:R-:W-:Y:S08]  /*13ae0*/  HMMA.16816.F32 R12, R176.reuse, R164, R12 ;  /* 0x000000a4b00c723c */ /* 0x048ff0000000180c */
[C---:B------:R-:W-:Y:S08]  /*13af0*/  HMMA.16816.F32 R16, R176.reuse, R166, R16 ;  /* 0x000000a6b010723c */ /* 0x040ff00000001810 */
[C---:B----4-:R-:W-:Y:S08]  /*13b00*/  HMMA.16816.F32 R20, R176.reuse, R168, R20 ;  /* 0x000000a8b014723c */ /* 0x050ff00000001814 */
[----:B------:R-:W-:Y:S08]  /*13b10*/  HMMA.16816.F32 R24, R176, R170, R24 ;  /* 0x000000aab018723c */ /* 0x000ff00000001818 */
[C---:B------:R-:W-:Y:S08]  /*13b20*/  HMMA.16816.F32 R4, R184.reuse, R188, R4 ;  /* 0x000000bcb804723c */ /* 0x040ff00000001804 */
[C---:B------:R-:W-:Y:S08]  /*13b30*/  HMMA.16816.F32 R8, R184.reuse, R190, R8 ;  /* 0x000000beb808723c */ /* 0x040ff00000001808 */
[C---:B-1----:R-:W-:Y:S08]  /*13b40*/  HMMA.16816.F32 R12, R184.reuse, R160, R12 ;  /* 0x000000a0b80c723c */ /* 0x042ff0000000180c */
[C---:B------:R-:W-:Y:S01]  /*13b50*/  HMMA.16816.F32 R16, R184.reuse, R162, R16 ;  /* 0x000000a2b810723c */ /* 0x040fe20000001810 */
[----:B------:R-:W1:Y:S07]  /*13b60*/  LDSM.16.M88.4 R160, [R209+0x5000] ;  /* 0x00500000d1a0783b */ /* 0x000e6e0000000200 */
[C---:B--2---:R-:W-:Y:S08]  /*13b70*/  HMMA.16816.F32 R20, R184.reuse, R172, R20 ;  /* 0x000000acb814723c */ /* 0x044ff00000001814 */
[----:B------:R-:W-:Y:S08]  /*13b80*/  HMMA.16816.F32 R24, R184, R174, R24 ;  /* 0x000000aeb818723c */ /* 0x000ff00000001818 */
[C---:B------:R-:W-:Y:S08]  /*13b90*/  HMMA.16816.F32 R4, R192.reuse, R196, R4 ;  /* 0x000000c4c004723c */ /* 0x040ff00000001804 */
[C---:B------:R-:W-:Y:S08]  /*13ba0*/  HMMA.16816.F32 R8, R192.reuse, R198, R8 ;  /* 0x000000c6c008723c */ /* 0x040ff00000001808 */
[C---:B-1----:R-:W-:Y:S08]  /*13bb0*/  HMMA.16816.F32 R12, R192.reuse, R160, R12 ;  /* 0x000000a0c00c723c */ /* 0x042ff0000000180c */
[----:B------:R-:W-:Y:S01]  /*13bc0*/  FMUL.FTZ R0, R4, c[0x0][0x320] ;  /* 0x0000c80004007a20 */ /* 0x000fe20000410000 */
[C---:B------:R-:W-:Y:S03]  /*13bd0*/  HMMA.16816.F32 R16, R192.reuse, R162, R16 ;  /* 0x000000a2c010723c */ /* 0x040fe60000001810 */
[----:B------:R-:W-:Y:S02]  /*13be0*/  FMUL.FTZ R164, R5, c[0x0][0x320] ;  /* 0x0000c80005a47a20 */ /* 0x000fe40000410000 */
[----:B------:R-:W1:Y:S01]  /*13bf0*/  MUFU.TANH R0, R0 ;  /* 0x0000000000007308 */ /* 0x000e620000002400 */
[----:B------:R-:W-:Y:S02]  /*13c00*/  FMUL.FTZ R2, R6, c[0x0][0x320] ;  /* 0x0000c80006027a20 */ /* 0x000fe40000410000 */
[----:B------:R-:W-:Y:S02]  /*13c10*/  FMUL.FTZ R158, R7, c[0x0][0x320] ;  /* 0x0000c800079e7a20 */ /* 0x000fe40000410000 */
[----:B------:R-:W2:Y:S01]  /*13c20*/  LDSM.16.M88.4 R4, [R209+0x5800] ;  /* 0x00580000d104783b */ /* 0x000ea20000000200 */
[----:B------:R-:W-:Y:S04]  /*13c30*/  DEPBAR.LE SB0, 0x0 ;  /* 0x000080000000791a */ /* 0x000fe80000000000 */
[----:B------:R-:W3:Y:S01]  /*13c40*/  MUFU.TANH R164, R164 ;  /* 0x000000a400a47308 */ /* 0x000ee20000002400 */
[----:B------:R-:W-:Y:S01]  /*13c50*/  BAR.SYNC.DEFER_BLOCKING 0x0 ;  /* 0x0000000000007b1d */ /* 0x000fe20000010000 */
[----:B------:R-:W-:Y:S02]  /*13c60*/  FMUL.FTZ R165, R8, c[0x0][0x320] ;  /* 0x0000c80008a57a20 */ /* 0x000fe40000410000 */
[----:B------:R-:W-:Y:S02]  /*13c70*/  FMUL.FTZ R160, R9, c[0x0][0x320] ;  /* 0x0000c80009a07a20 */ /* 0x000fe40000410000 */
[----:B------:R-:W-:Y:S02]  /*13c80*/  FMUL.FTZ R8, R10, c[0x0][0x320] ;  /* 0x0000c8000a087a20 */ /* 0x000fe40000410000 */
[----:B------:R-:W-:Y:S02]  /*13c90*/  FMUL.FTZ R9, R11, c[0x0][0x320] ;  /* 0x0000c8000b097a20 */ /* 0x000fe40000410000 */
[----:B------:R-:W4:Y:S01]  /*13ca0*/  MUFU.TANH R2, R2 ;  /* 0x0000000200027308 */ /* 0x000f220000002400 */
[----:B------:R-:W-:Y:S02]  /*13cb0*/  FMUL.FTZ R171, R12, c[0x0][0x320] ;  /* 0x0000c8000cab7a20 */ /* 0x000fe40000410000 */
[----:B------:R-:W-:Y:S02]  /*13cc0*/  FMUL.FTZ R167, R16, c[0x0][0x320] ;  /* 0x0000c80010a77a20 */ /* 0x000fe40000410000 */
[----:B------:R-:W-:Y:S02]  /*13cd0*/  FMUL.FTZ R13, R13, c[0x0][0x320] ;  /* 0x0000c8000d0d7a20 */ /* 0x000fe40000410000 */
[----:B------:R-:W-:Y:S02]  /*13ce0*/  FMUL.FTZ R14, R14, c[0x0][0x320] ;  /* 0x0000c8000e0e7a20 */ /* 0x000fe40000410000 */
[----:B------:R-:W-:Y:S01]  /*13cf0*/  FMUL.FTZ R15, R15, c[0x0][0x320] ;  /* 0x0000c8000f0f7a20 */ /* 0x000fe20000410000 */
[----:B------:R-:W1:Y:S01]  /*13d00*/  MUFU.TANH R158, R158 ;  /* 0x0000009e009e7308 */ /* 0x000e620000002400 */
[----:B------:R-:W-:Y:S09]  /*13d10*/  FMUL.FTZ R18, R18, c[0x0][0x320] ;  /* 0x0000c80012127a20 */ /* 0x000ff20000410000 */
[----:B------:R-:W1:Y:S01]  /*13d20*/  MUFU.TANH R165, R165 ;  /* 0x000000a500a57308 */ /* 0x000e620000002400 */
[C---:B--2---:R-:W-:Y:S09]  /*13d30*/  HMMA.16816.F32 R20, R192.reuse, R4, R20 ;  /* 0x00000004c014723c */ /* 0x044ff20000001814 */
[----:B------:R-:W2:Y:S03]  /*13d40*/  MUFU.TANH R160, R160 ;  /* 0x000000a000a07308 */ /* 0x000ea60000002400 */
[----:B------:R-:W-:Y:S01]  /*13d50*/  FMUL.FTZ R5, R17, c[0x0][0x320] ;  /* 0x0000c80011057a20 */ /* 0x000fe20000410000 */
[----:B------:R-:W-:Y:S03]  /*13d60*/  HMMA.16816.F32 R24, R192, R6, R24 ;  /* 0x00000006c018723c */ /* 0x000fe60000001818 */
[----:B------:R-:W-:Y:S03]  /*13d70*/  FMUL.FTZ R4, R19, c[0x0][0x320] ;  /* 0x0000c80013047a20 */ /* 0x000fe60000410000 */
[----:B------:R-:W1:Y:S06]  /*13d80*/  MUFU.TANH R8, R8 ;  /* 0x0000000800087308 */ /* 0x000e6c0000002400 */
[----:B------:R-:W-:Y:S04]  /*13d90*/  FMUL.FTZ R191, R20, c[0x0][0x320] ;  /* 0x0000c80014bf7a20 */ /* 0x000fe80000410000 */
[----:B------:R-:W1:Y:S01]  /*13da0*/  MUFU.TANH R9, R9 ;  /* 0x0000000900097308 */ /* 0x000e620000002400 */
[----:B------:R-:W-:Y:S02]  /*13db0*/  FMUL.FTZ R21, R21, c[0x0][0x320] ;  /* 0x0000c80015157a20 */ /* 0x000fe40000410000 */
[----:B------:R-:W-:Y:S02]  /*13dc0*/  FMUL.FTZ R22, R22, c[0x0][0x320] ;  /* 0x0000c80016167a20 */ /* 0x000fe40000410000 */
[----:B------:R-:W-:Y:S03]  /*13dd0*/  FMUL.FTZ R23, R23, c[0x0][0x320] ;  /* 0x0000c80017177a20 */ /* 0x000fe60000410000 */
[----:B------:R-:W-:Y:S02]  /*13de0*/  FMUL.FTZ R187, R24, c[0x0][0x320] ;  /* 0x0000c80018bb7a20 */ /* 0x000fe40000410000 */
[----:B------:R-:W-:Y:S01]  /*13df0*/  FMUL.FTZ R7, R27, c[0x0][0x320] ;  /* 0x0000c8001b077a20 */ /* 0x000fe20000410000 */
[----:B------:R-:W1:Y:S01]  /*13e00*/  MUFU.TANH R171, R171 ;  /* 0x000000ab00ab7308 */ /* 0x000e620000002400 */
[----:B------:R-:W-:Y:S02]  /*13e10*/  FMUL.FTZ R25, R25, c[0x0][0x320] ;  /* 0x0000c80019197a20 */ /* 0x000fe40000410000 */
[----:B------:R-:W-:Y:S07]  /*13e20*/  FMUL.FTZ R26, R26, c[0x0][0x320] ;  /* 0x0000c8001a1a7a20 */ /* 0x000fee0000410000 */
[----:B------:R1:W1:Y:S10]  /*13e30*/  MUFU.TANH R169, R13 ;  /* 0x0000000d00a97308 */ /* 0x0002740000002400 */
[----:B------:R1:W1:Y:S10]  /*13e40*/  MUFU.TANH R170, R14 ;  /* 0x0000000e00aa7308 */ /* 0x0002740000002400 */
[----:B------:R1:W1:Y:S10]  /*13e50*/  MUFU.TANH R168, R15 ;  /* 0x0000000f00a87308 */ /* 0x0002740000002400 */
[----:B------:R-:W1:Y:S10]  /*13e60*/  MUFU.TANH R167, R167 ;  /* 0x000000a700a77308 */ /* 0x000e740000002400 */
[----:B------:R-:W1:Y:S10]  /*13e70*/  MUFU.TANH R5, R5 ;  /* 0x0000000500057308 */ /* 0x000e740000002400 */
[----:B------:R1:W1:Y:S10]  /*13e80*/  MUFU.TANH R166, R18 ;  /* 0x0000001200a67308 */ /* 0x0002740000002400 */
        /* <DEDUP_REMOVED lines=8> */
[----:B------:R-:W1:Y:S01]  /*13f10*/  MUFU.TANH R7, R7 ;  /* 0x0000000700077308 */ /* 0x000e620000002400 */
[----:B------:R-:W-:-:S05]  /*13f20*/  @!P0 BRA `(.L_x_1127) ;  /* 0x000003e000008947 */ /* 0x000fca0003800000 */
[----:B--234-:R-:W-:Y:S02]  /*13f30*/  IADD3 R6, R246, -0x1, RZ ;  /* 0xfffffffff6067810 */ /* 0x01cfe40007ffe0ff */
[----:B------:R-:W-:Y:S02]  /*13f40*/  ISETP.GE.AND P1, PT, R248, 0x1, PT ;  /* 0x00000001f800780c */ /* 0x000fe40003f26270 */
[----:B-1----:R-:W-:Y:S01]  /*13f50*/  SHF.R.S32.HI R15, RZ, 0x1f, R6 ;  /* 0x0000001fff0f7819 */ /* 0x002fe20000011406 */
[----:B------:R-:W-:Y:S01]  /*13f60*/  IMAD.WIDE.U32 R26, R6, c[0x0][0x1e0], RZ ;  /* 0x00007800061a7a25 */ /* 0x000fe200078e00ff */
[C---:B------:R-:W-:Y:S03]  /*13f70*/  IADD3 R14, P0, R234.reuse, 0x40, RZ ;  /* 0x00000040ea0e7810 */ /* 0x040fe60007f1e0ff */
[----:B------:R-:W-:Y:S02]  /*13f80*/  IMAD R15, R15, c[0x0][0x1e0], RZ ;  /* 0x000078000f0f7a24 */ /* 0x000fe400078e02ff */
[----:B------:R-:W-:Y:S01]  /*13f90*/  IMAD.X R11, RZ, RZ, R245, P0 ;  /* 0x000000ffff0b7224 */ /* 0x000fe200000e06f5 */
[----:B------:R-:W-:Y:S01]  /*13fa0*/  IADD3 R13, P0, R234, 0x80, RZ ;  /* 0x00000080ea0d7810 */ /* 0x000fe20007f1e0ff */
[----:B------:R-:W-:Y:S04]  /*13fb0*/  IMAD R15, R6, c[0x0][0x1e4], R15 ;  /* 0x00007900060f7a24 */ /* 0x000fe800078e020f */
[----:B------:R-:W-:Y:S02]  /*13fc0*/  IMAD.IADD R15, R27, 0x1, R15 ;  /* 0x000000011b0f7824 */ /* 0x000fe400078e020f */
[----:B------:R-:W-:Y:S04]  /*13fd0*/  IMAD.WIDE.U32 R26, R26, 0x30, RZ ;  /* 0x000000301a1a7825 */ /* 0x000fe800078e00ff */
[----:B------:R-:W-:Y:S02]  /*13fe0*/  IMAD R15, R15, 0x30, RZ ;  /* 0x000000300f0f7824 */ /* 0x000fe400078e02ff */
[----:B------:R-:W-:Y:S01]  /*13ff0*/  IMAD.X R10, RZ, RZ, R245, P0 ;  /* 0x000000ffff0a7224 */ /* 0x000fe200000e06f5 */
[-C--:B------:R-:W-:Y:S01]  /*14000*/  @P1 IADD3 R21, P0, R234, R26.reuse, RZ ;  /* 0x0000001aea151210 */ /* 0x080fe20007f1e0ff */
[----:B------:R-:W-:Y:S04]  /*14010*/  IMAD.IADD R15, R27, 0x1, R15 ;  /* 0x000000011b0f7824 */ /* 0x000fe800078e020f */
[C---:B------:R-:W-:Y:S01]  /*14020*/  @P1 IMAD.X R16, R15.reuse, 0x1, R245, P0 ;  /* 0x000000010f101824 */ /* 0x040fe200000e06f5 */
[-C--:B------:R-:W-:Y:S05]  /*14030*/  @P1 IADD3 R19, P0, R14, R26.reuse, RZ ;  /* 0x0000001a0e131210 */ /* 0x080fea0007f1e0ff */
[----:B------:R-:W-:Y:S01]  /*14040*/  @P1 IMAD.X R12, R15, 0x1, R11, P0 ;  /* 0x000000010f0c1824 */ /* 0x000fe200000e060b */
[-C--:B------:R-:W-:Y:S05]  /*14050*/  @P1 IADD3 R17, P0, R13, R26.reuse, RZ ;  /* 0x0000001a0d111210 */ /* 0x080fea0007f1e0ff */
        /* <DEDUP_REMOVED lines=9> */
[C---:B------:R-:W-:Y:S03]  /*140f0*/  @P1 LEA R20, P0, R17.reuse, c[0x0][0x1c8], 0x1 ;  /* 0x0000720011141a11 */ /* 0x040fe600078008ff */
[----:B------:R1:W-:Y:S01]  /*14100*/  @P1 LDGSTS.E.BYPASS.LTC128B.128 [R231+0xb880], [R22.64], !P5 ;  /* 0x0b88000016e71fae */ /* 0x0003e2000e901d52 */
[----:B------:R-:W-:Y:S02]  /*14110*/  @P1 LEA.HI.X R21, R17, c[0x0][0x1cc], R6, 0x1, P0 ;  /* 0x0000730011151a11 */ /* 0x000fe400000f0c06 */
[----:B------:R-:W-:Y:S03]  /*14120*/  IADD3 R12, P0, R234, 0xc0, RZ ;  /* 0x000000c0ea0c7810 */ /* 0x000fe60007f1e0ff */
[----:B------:R1:W-:Y:S02]  /*14130*/  @P1 LDGSTS.E.BYPASS.LTC128B.128 [R231+0xd080], [R20.64], !P4 ;  /* 0x0d08000014e71fae */ /* 0x0003e4000e101d52 */
[----:B------:R-:W-:Y:S01]  /*14140*/  IMAD.X R6, RZ, RZ, R245, P0 ;  /* 0x000000ffff067224 */ /* 0x000fe200000e06f5 */
[----:B------:R-:W-:Y:S05]  /*14150*/  @P1 IADD3 R17, P0, R12, R26, RZ ;  /* 0x0000001a0c111210 */ /* 0x000fea0007f1e0ff */
[----:B------:R-:W-:Y:S01]  /*14160*/  @P1 IMAD.X R16, R15, 0x1, R6, P0 ;  /* 0x000000010f101824 */ /* 0x000fe200000e0606 */
[C---:B------:R-:W-:Y:S04]  /*14170*/  @P1 LEA R18, P0, R17.reuse, c[0x0][0x1c8], 0x1 ;  /* 0x0000720011121a11 */ /* 0x040fe800078008ff */
[----:B------:R-:W-:Y:S02]  /*14180*/  @P1 LEA.HI.X R19, R17, c[0x0][0x1cc], R16, 0x1, P0 ;  /* 0x0000730011131a11 */ /* 0x000fe400000f0c10 */
[----:B------:R-:W-:Y:S03]  /*14190*/  ISETP.GE.AND P0, PT, R248, 0x21, PT ;  /* 0x00000021f800780c */ /* 0x000fe60003f06270 */
[----:B------:R1:W-:Y:S10]  /*141a0*/  @P1 LDGSTS.E.BYPASS.LTC128B.128 [R231+0xe880], [R18.64], !P3 ;  /* 0x0e88000012e71fae */ /* 0x0003f4000d901d52 */
[----:B------:R-:W-:Y:S04]  /*141b0*/  @P0 IADD3 R17, P2, R26, UR6, RZ ;  /* 0x000000061a110c10 */ /* 0x000fe8000ff5e0ff */
[----:B------:R-:W-:Y:S02]  /*141c0*/  @P0 IADD3.X R15, R15, UR5, RZ, P2, !PT ;  /* 0x000000050f0f0c10 */ /* 0x000fe400097fe4ff */
[----:B------:R-:W-:Y:S05]  /*141d0*/  @P0 IADD3 R14, P2, R17, R14, RZ ;  /* 0x0000000e110e0210 */ /* 0x000fea0007f5e0ff */
[----:B------:R-:W-:Y:S01]  /*141e0*/  @P0 IMAD.X R11, R15, 0x1, R11, P2 ;  /* 0x000000010f0b0824 */ /* 0x000fe200010e060b */
[----:B------:R-:W-:Y:S05]  /*141f0*/  @P0 IADD3 R13, P2, R17, R13, RZ ;  /* 0x0000000d110d0210 */ /* 0x000fea0007f5e0ff */
[----:B------:R-:W-:Y:S01]  /*14200*/  @P0 IMAD.X R10, R15, 0x1, R10, P2 ;  /* 0x000000010f0a0824 */ /* 0x000fe200010e060a */
[----:B------:R-:W-:Y:S05]  /*14210*/  @P0 IADD3 R12, P2, R17, R12, RZ ;  /* 0x0000000c110c0210 */ /* 0x000fea0007f5e0ff */
[----:B------:R-:W-:Y:S01]  /*14220*/  @P0 IMAD.X R27, R15, 0x1, R6, P2 ;  /* 0x000000010f1b0824 */ /* 0x000fe200010e0606 */
[----:B------:R-:W-:Y:S05]  /*14230*/  @P0 IADD3 R17, P2, R17, R234, RZ ;  /* 0x000000ea11110210 */ /* 0x000fea0007f5e0ff */
[----:B------:R-:W-:Y:S01]  /*14240*/  @P0 IMAD.X R6, R15, 0x1, R245, P2 ;  /* 0x000000010f060824 */ /* 0x000fe200010e06f5 */
[C---:B------:R-:W-:Y:S04]  /*14250*/  @P0 LEA R16, P2, R17.reuse, c[0x0][0x1c8], 0x1 ;  /* 0x0000720011100a11 */ /* 0x040fe800078408ff */
[----:B------:R-:W-:Y:S02]  /*14260*/  @P0 LEA.HI.X R17, R17, c[0x0][0x1cc], R6, 0x1, P2 ;  /* 0x0000730011110a11 */ /* 0x000fe400010f0c06 */
[C---:B------:R-:W-:Y:S03]  /*14270*/  @P0 LEA R162, P2, R14.reuse, c[0x0][0x1c8], 0x1 ;  /* 0x000072000ea20a11 */ /* 0x040fe600078408ff */
[----:B------:R1:W-:Y:S01]  /*14280*/  @P0 LDGSTS.E.BYPASS.LTC128B.128 [R231+0xb080], [R16.64], !P6 ;  /* 0x0b08000010e70fae */ /* 0x0003e2000f101d52 */
[----:B------:R-:W-:Y:S02]  /*14290*/  @P0 LEA.HI.X R163, R14, c[0x0][0x1cc], R11, 0x1, P2 ;  /* 0x000073000ea30a11 */ /* 0x000fe400010f0c0b */
[C---:B------:R-:W-:Y:S03]  /*142a0*/  @P0 LEA R14, P2, R13.reuse, c[0x0][0x1c8], 0x1 ;  /* 0x000072000d0e0a11 */ /* 0x040fe600078408ff */
[----:B------:R1:W-:Y:S01]  /*142b0*/  @P0 LDGSTS.E.BYPASS.LTC128B.128 [R231+0xc880], [R162.64], !P5 ;  /* 0x0c880000a2e70fae */ /* 0x0003e2000e901d52 */
[----:B------:R-:W-:Y:S02]  /*142c0*/  @P0 LEA.HI.X R15, R13, c[0x0][0x1cc], R10, 0x1, P2 ;  /* 0x000073000d0f0a11 */ /* 0x000fe400010f0c0a */
[C---:B------:R-:W-:Y:S03]  /*142d0*/  @P0 LEA R10, P2, R12.reuse, c[0x0][0x1c8], 0x1 ;  /* 0x000072000c0a0a11 */ /* 0x040fe600078408ff */
[----:B------:R1:W-:Y:S01]  /*142e0*/  @P0 LDGSTS.E.BYPASS.LTC128B.128 [R231+0xe080], [R14.64], !P4 ;  /* 0x0e0800000ee70fae */ /* 0x0003e2000e101d52 */
[----:B------:R-:W-:Y:S05]  /*142f0*/  @P0 LEA.HI.X R11, R12, c[0x0][0x1cc], R27, 0x1, P2 ;  /* 0x000073000c0b0a11 */ /* 0x000fea00010f0c1b */
[----:B------:R1:W-:Y:S04]  /*14300*/  @P0 LDGSTS.E.BYPASS.LTC128B.128 [R231+0xf880], [R10.64], !P3 ;  /* 0x0f8800000ae70fae */ /* 0x0003e8000d901d52 */
.L_x_1127:
[----:B--234-:R-:W-:Y:S05]  /*14310*/  BSYNC B0 ;  /* 0x0000000000007941 */ /* 0x01cfea0003800000 */
.L_x_1126:
[----:B------:R-:W-:Y:S01]  /*14320*/  ISETP.NE.AND P0, PT, R250, 0x1, PT ;  /* 0x00000001fa00780c */ /* 0x000fe20003f05270 */
[----:B------:R-:W2:Y:S01]  /*14330*/  LDL R6, [R1+0x4] ;  /* 0x0000040001067983 */ /* 0x000ea20000100800 */
[----:B-1----:R-:W-:Y:S01]  /*14340*/  IMAD R23, R246, -0x30, RZ ;  /* 0xffffffd0f6177824 */ /* 0x002fe200078e02ff */
[----:B------:R-:W-:Y:S02]  /*14350*/  ULDC UR4, c[0x0][0x324] ;  /* 0x0000c90000047ab9 */ /* 0x000fe40000000800 */
[----:B------:R-:W-:Y:S01]  /*14360*/  ULOP3.LUT UR4, URZ, UR4, URZ, 0x33, !UPT ;  /* 0x000000043f047292 */ /* 0x000fe2000f8e333f */
[----:B------:R-:W0:Y:S01]  /*14370*/  LDGDEPBAR ;  /* 0x00000000000079af */ /* 0x000e220000000000 */
[----:B------:R-:W-:Y:S01]  /*14380*/  IADD3 R19, -R240, 0x1, R23 ;  /* 0x00000001f0137810 */ /* 0x000fe20007ffe117 */
[----:B------:R-:W-:Y:S03]  /*14390*/  IMAD.IADD R12, R23, 0x1, -R240 ;  /* 0x00000001170c7824 */ /* 0x000fe600078e0af0 */
        /* <DEDUP_REMOVED lines=8> */
[----:B------:R-:W1:Y:S02]  /*14420*/  SHFL.IDX PT, R11, R21, RZ, 0x1c1f ;  /* 0x001c1fff150b7589 */ /* 0x000e6400000e0000 */
[--C-:B-1----:R-:W-:Y:S02]  /*14430*/  IMAD.IADD R24, R20, 0x1, R11.reuse ;  /* 0x0000000114187824 */ /* 0x102fe400078e020b */
        /* <DEDUP_REMOVED lines=15> */
.L_x_1130:
[----:B------:R-:W-:Y:S04]  /*14530*/  MOV R6, c[0x0][0x32c] ;  /* 0x0000cb0000067a02 */ /* 0x000fe80000000f00 */
[----:B------:R-:W-:Y:S11]  /*14540*/  ISETP.NE.AND P0, PT, R6, 0x1, PT ;  /* 0x000000010600780c */ /* 0x000ff60003f05270 */
[----:B------:R-:W-:Y:S02]  /*14550*/  @!UPT UIADD3 URZ, URZ, URZ, URZ ;  /* 0x0000003f3f3ff290 */ /* 0x000fe4000fffe03f */
[----:B------:R-:W-:Y:S05]  /*14560*/  @P0 IMAD.HI.U32 R6, R11, c[0x0][0x330], RZ ;  /* 0x0000cc000b060a27 */ /* 0x000fea00078e00ff */
[----:B------:R-:W-:Y:S02]  /*14570*/  @P0 SHF.R.U32.HI R11, RZ, c[0x0][0x334], R6 ;  /* 0x0000cd00ff0b0a19 */ /* 0x000fe40000011606 */
.L_x_1131:
[----:B------:R-:W-:Y:S05]  /*14580*/  BSYNC B0 ;  /* 0x0000000000007941 */ /* 0x000fea0003800000 */
.L_x_1129:
[----:B------:R-:W-:Y:S05]  /*14590*/  IMAD R13, R11, c[0x0][0x32c], R12 ;  /* 0x0000cb000b0d7a24 */ /* 0x000fea00078e020c */
[----:B------:R-:W-:Y:S02]  /*145a0*/  IADD3 R11, R13, c[0x0][0x32c], RZ ;  /* 0x0000cb000d0b7a10 */ /* 0x000fe40007ffe0ff */
[----:B------:R-:W-:Y:S02]  /*145b0*/  IMNMX R22, R22, R13, !PT ;  /* 0x0000000d16167217 */ /* 0x000fe40007800200 */
[----:B------:R-:W-:Y:S02]  /*145c0*/  IMNMX R24, R24, R11, PT ;  /* 0x0000000b18187217 */ /* 0x000fe40003800200 */
.L_x_1128:
[C---:B------:R-:W-:Y:S01]  /*145d0*/  ISETP.GE.AND P0, PT, R23.reuse, 0x2, PT ;  /* 0x000000021700780c */ /* 0x040fe20003f06270 */
[----:B------:R-:W1:Y:S01]  /*145e0*/  SHFL.IDX PT, R21, R21, 0x1, 0x1c1f ;  /* 0x003c1f0015157f89 */ /* 0x000e6200000e0000 */
[C---:B------:R-:W-:Y:S02]  /*145f0*/  ISETP.GE.AND P1, PT, R23.reuse, 0x9, PT ;  /* 0x000000091700780c */ /* 0x040fe40003f26270 */
[----:B------:R-:W-:Y:S02]  /*14600*/  P2R R10, PR, RZ, 0x1 ;  /* 0x00000001ff0a7803 */ /* 0x000fe40000000000 */
[----:B------:R-:W-:Y:S02]  /*14610*/  ISETP.GT.AND P0, PT, R22, 0x1, !P0 ;  /* 0x000000011600780c */ /* 0x000fe40004704270 */
[----:B------:R-:W-:Y:S02]  /*14620*/  P2R R18, PR, RZ, 0x2 ;  /* 0x00000002ff127803 */ /* 0x000fe40000000000 */
[----:B------:R-:W-:Y:S02]  /*14630*/  ISETP.LT.OR P0, PT, R24, 0x2, P0 ;  /* 0x000000021800780c */ /* 0x000fe40000701670 */
[C---:B------:R-:W-:Y:S02]  /*14640*/  ISETP.GE.AND P6, PT, R23.reuse, 0x19, PT ;  /* 0x000000191700780c */ /* 0x040fe40003fc6270 */
[----:B------:R-:W-:Y:S02]  /*14650*/  FSEL R15, R164, -INF , !P0 ;  /* 0xff800000a40f7808 */ /* 0x000fe40004000000 */
[----:B------:R-:W-:Y:S02]  /*14660*/  ISETP.GT.AND P0, PT, R22, 0x8, !P1 ;  /* 0x000000081600780c */ /* 0x000fe40004f04270 */
[----:B------:R-:W-:Y:S02]  /*14670*/  ISETP.GE.AND P1, PT, R23, 0xa, PT ;  /* 0x0000000a1700780c */ /* 0x000fe40003f26270 */
[----:B------:R-:W-:Y:S02]  /*14680*/  ISETP.LT.OR P0, PT, R24, 0x9, P0 ;  /* 0x000000091800780c */ /* 0x000fe40000701670 */
[----:B------:R-:W-:Y:S02]  /*14690*/  P2R R6, PR, RZ, 0x2 ;  /* 0x00000002ff067803 */ /* 0x000fe40000000000 */
[----:B------:R-:W-:Y:S01]  /*146a0*/  FSEL R13, R165, -INF , !P0 ;  /* 0xff800000a50d7808 */ /* 0x000fe20004000000 */
[--C-:B-1----:R-:W-:Y:S01]  /*146b0*/  IMAD.IADD R20, R20, 0x1, R21.reuse ;  /* 0x0000000114147824 */ /* 0x102fe200078e0215 */
[----:B------:R-:W-:Y:S01]  /*146c0*/  ISETP.GT.AND P0, PT, R22, 0x9, !P1 ;  /* 0x000000091600780c */ /* 0x000fe20004f04270 */
[----:B------:R-:W-:Y:S01]  /*146d0*/  IMAD.IADD R19, R19, 0x1, R21 ;  /* 0x0000000113137824 */ /* 0x000fe200078e0215 */
        /* <DEDUP_REMOVED lines=12> */
[----:B------:R-:W-:Y:S02]  /*147a0*/  ISETP.GE.AND P3, PT, R23, 0x22, PT ;  /* 0x000000221700780c */ /* 0x000fe40003f66270 */
        /* <DEDUP_REMOVED lines=25> */
[----:B------:R-:W-:Y:S04]  /*14940*/  ISETP.LT.OR P0, PT, R24, 0x2a, P0 ;  /* 0x0000002a1800780c */ /* 0x000fe80000701670 */
        /* <DEDUP_REMOVED lines=17> */
.L_x_1134:
[----:B------:R-:W-:Y:S04]  /*14a60*/  MOV R5, c[0x0][0x32c] ;  /* 0x0000cb0000057a02 */ /* 0x000fe80000000f00 */
[----:B------:R-:W-:Y:S11]  /*14a70*/  ISETP.NE.AND P0, PT, R5, 0x1, PT ;  /* 0x000000010500780c */ /* 0x000ff60003f05270 */
[----:B------:R-:W-:Y:S02]  /*14a80*/  @!UPT UIADD3 URZ, URZ, URZ, URZ ;  /* 0x0000003f3f3ff290 */ /* 0x000fe4000fffe03f */
[----:B------:R-:W-:Y:S05]  /*14a90*/  @P0 IMAD.HI.U32 R5, R21, c[0x0][0x330], RZ ;  /* 0x0000cc0015050a27 */ /* 0x000fea00078e00ff */
[----:B------:R-:W-:Y:S02]  /*14aa0*/  @P0 SHF.R.U32.HI R21, RZ, c[0x0][0x334], R5 ;  /* 0x0000cd00ff150a19 */ /* 0x000fe40000011605 */
.L_x_1135:
[----:B------:R-:W-:Y:S05]  /*14ab0*/  BSYNC B0 ;  /* 0x0000000000007941 */ /* 0x000fea0003800000 */
.L_x_1133:
[----:B------:R-:W-:Y:S05]  /*14ac0*/  IMAD R12, R21, c[0x0][0x32c], R12 ;  /* 0x0000cb00150c7a24 */ /* 0x000fea00078e020c */
[----:B------:R-:W-:Y:S02]  /*14ad0*/  IADD3 R5, R12, c[0x0][0x32c], RZ ;  /* 0x0000cb000c057a10 */ /* 0x000fe40007ffe0ff */
[----:B------:R-:W-:Y:S02]  /*14ae0*/  IMNMX R19, R19, R12, !PT ;  /* 0x0000000c13137217 */ /* 0x000fe40007800200 */
[----:B------:R-:W-:Y:S02]  /*14af0*/  IMNMX R20, R20, R5, PT ;  /* 0x0000000514147217 */ /* 0x000fe40003800200 */
.L_x_1132:
[----:B------:R-:W-:Y:S01]  /*14b00*/  ISETP.GT.AND P0, PT, R19, RZ, !P1 ;  /* 0x000000ff1300720c */ /* 0x000fe20004f04270 */
[----:B------:R-:W-:Y:S01]  /*14b10*/  LDSM.16.MT88.4 R172, [R214+0x7880] ;  /* 0x00788000d6ac783b */ /* 0x000fe20000004200 */
[----:B------:R-:W-:Y:S02]  /*14b20*/  ISETP.NE.AND P1, PT, R0, RZ, PT ;  /* 0x000000ff0000720c */ /* 0x000fe40003f25270 */
[----:B------:R-:W-:Y:S02]  /*14b30*/  ISETP.LT.OR P0, PT, R20, 0x1, P0 ;  /* 0x000000011400780c */ /* 0x000fe40000701670 */
[----:B------:R-:W-:Y:S02]  /*14b40*/  FMNMX.FTZ R0, R14, R157, !PT ;  /* 0x0000009d0e007209 */ /* 0x000fe40007810000 */
[----:B------:R-:W-:Y:S02]  /*14b50*/  FSEL R12, R2, -INF , !P0 ;  /* 0xff800000020c7808 */ /* 0x000fe40004000000 */
[----:B------:R-:W-:Y:S02]  /*14b60*/  ISETP.NE.AND P0, PT, R10, RZ, PT ;  /* 0x000000ff0a00720c */ /* 0x000fe40003f05270 */
[----:B------:R-:W-:Y:S02]  /*14b70*/  FMNMX.FTZ R0, R15, R0, !PT ;  /* 0x000000000f007209 */ /* 0x000fe40007810000 */
[----:B------:R-:W-:Y:S02]  /*14b80*/  ISETP.GT.AND P0, PT, R19, 0x1, !P0 ;  /* 0x000000011300780c */ /* 0x000fe40004704270 */
[----:B------:R-:W-:Y:S02]  /*14b90*/  FMNMX.FTZ R0, R13, R0, !PT ;  /* 0x000000000d007209 */ /* 0x000fe40007810000 */
        /* <DEDUP_REMOVED lines=31> */
[C---:B------:R-:W-:Y:S01]  /*14d90*/  ISETP.GT.AND P0, PT, R19.reuse, 0x18, !P6 ;  /* 0x000000181300780c */ /* 0x040fe20007704270 */
[----:B------:R-:W1:Y:S01]  /*14da0*/  SHFL.BFLY PT, R0, R9, 0x2, 0x1f ;  /* 0x0c401f0009007f89 */ /* 0x000e6200000e0000 */
[----:B------:R-:W-:Y:S02]  /*14db0*/  FMNMX.FTZ R5, R170, R5, !PT ;  /* 0x00000005aa057209 */ /* 0x000fe40007810000 */
[----:B------:R-:W-:Y:S02]  /*14dc0*/  ISETP.LT.OR P0, PT, R20, 0x19, P0 ;  /* 0x000000191400780c */ /* 0x000fe40000701670 */
[----:B------:R-:W-:Y:S02]  /*14dd0*/  FMNMX.FTZ R5, R168, R5, !PT ;  /* 0x00000005a8057209 */ /* 0x000fe40007810000 */
[----:B------:R-:W-:Y:S02]  /*14de0*/  FSEL R166, R166, -INF , !P0 ;  /* 0xff800000a6a67808 */ /* 0x000fe40004000000 */
[C---:B------:R-:W-:Y:S02]  /*14df0*/  ISETP.GT.AND P0, PT, R19.reuse, 0x19, !P5 ;  /* 0x000000191300780c */ /* 0x040fe40006f04270 */
[----:B------:R-:W-:Y:S02]  /*14e00*/  FMNMX.FTZ R5, R166, R5, !PT ;  /* 0x00000005a6057209 */ /* 0x000fe40007810000 */
[----:B------:R-:W-:Y:S04]  /*14e10*/  ISETP.LT.OR P0, PT, R20, 0x1a, P0 ;  /* 0x0000001a1400780c */ /* 0x000fe80000701670 */
        /* <DEDUP_REMOVED lines=13> */
[----:B------:R-:W-:Y:S02]  /*14ef0*/  ISETP.GT.AND P0, PT, R19, 0x29, !P1 ;  /* 0x000000291300780c */ /* 0x000fe40004f04270 */
[----:B------:R-:W-:Y:S02]  /*14f00*/  FMNMX.FTZ R5, R186, R5, !PT ;  /* 0x00000005ba057209 */ /* 0x000fe40007810000 */
[----:B------:R-:W-:Y:S02]  /*14f10*/  ISETP.LT.OR P0, PT, R20, 0x2a, P0 ;  /* 0x0000002a1400780c */ /* 0x000fe40000701670 */
[----:B------:R-:W-:Y:S02]  /*14f20*/  LDSM.16.MT88.4 R20, [R214+0x4080] ;  /* 0x00408000d614783b */ /* 0x000fe40000004200 */
[----:B------:R-:W-:Y:S02]  /*14f30*/  FSEL R158, R7, -INF , !P0 ;  /* 0xff800000079e7808 */ /* 0x000fe40004000000 */
[----:B-1----:R-:W-:Y:S02]  /*14f40*/  FMNMX.FTZ R7, R9, R0, !PT ;  /* 0x0000000009077209 */ /* 0x002fe40007810000 */
[----:B------:R-:W-:Y:S03]  /*14f50*/  FMNMX.FTZ R9, R158, R5, !PT ;  /* 0x000000059e097209 */ /* 0x000fe60007810000 */
[----:B------:R-:W1:Y:S08]  /*14f60*/  SHFL.BFLY PT, R0, R7, 0x1, 0x1f ;  /* 0x0c201f0007007f89 */ /* 0x000e7000000e0000 */
[----:B------:R-:W2:Y:S01]  /*14f70*/  SHFL.BFLY PT, R2, R9, 0x2, 0x1f ;  /* 0x0c401f0009027f89 */ /* 0x000ea200000e0000 */
[----:B-1----:R-:W-:Y:S04]  /*14f80*/  FMNMX.FTZ R0, R7, R0, !PT ;  /* 0x0000000007007209 */ /* 0x002fe80007810000 */
[C---:B------:R-:W-:Y:S01]  /*14f90*/  FSETP.NEU.FTZ.AND P0, PT, R0.reuse, -INF , PT ;  /* 0xff8000000000780b */ /* 0x040fe20003f1d000 */
[----:B------:R-:W-:Y:S01]  /*14fa0*/  FMUL.FTZ R192, R0, c[0x0][0x2d0] ;  /* 0x0000b40000c07a20 */ /* 0x000fe20000410000 */
[----:B--2---:R-:W-:Y:S04]  /*14fb0*/  FMNMX.FTZ R7, R9, R2, !PT ;  /* 0x0000000209077209 */ /* 0x004fe80007810000 */
[----:B------:R-:W-:Y:S02]  /*14fc0*/  FSEL R192, R192, RZ, P0 ;  /* 0x000000ffc0c07208 */ /* 0x000fe40000000000 */
[----:B------:R-:W-:Y:S01]  /*14fd0*/  FSEL R4, R0, RZ, P0 ;  /* 0x000000ff00047208 */ /* 0x000fe20000000000 */
[----:B------:R-:W1:Y:S02]  /*14fe0*/  SHFL.BFLY PT, R2, R7, 0x1, 0x1f ;  /* 0x0c201f0007027f89 */ /* 0x000e6400000e0000 */
[--C-:B------:R-:W-:Y:S02]  /*14ff0*/  FFMA.FTZ R180, R14, c[0x0][0x2d0], -R192.reuse ;  /* 0x0000b4000eb47a23 */ /* 0x100fe400000108c0 */
[--C-:B------:R-:W-:Y:S02]  /*15000*/  FFMA.FTZ R178, R15, c[0x0][0x2d0], -R192.reuse ;  /* 0x0000b4000fb27a23 */ /* 0x100fe400000108c0 */
[--C-:B------:R-:W-:Y:S02]  /*15010*/  FFMA.FTZ R177, R13, c[0x0][0x2d0], -R192.reuse ;  /* 0x0000b4000db17a23 */ /* 0x100fe400000108c0 */
[----:B------:R-:W-:Y:S01]  /*15020*/  FADD.FTZ R4, -R4, R157 ;  /* 0x0000009d04047221 */ /* 0x000fe20000010100 */
[----:B------:R-:W-:Y:S01]  /*15030*/  MUFU.EX2 R180, R180 ;  /* 0x000000b400b47308 */ /* 0x000fe20000000800 */
[--C-:B------:R-:W-:Y:S02]  /*15040*/  FFMA.FTZ R176, R11, c[0x0][0x2d0], -R192.reuse ;  /* 0x0000b4000bb07a23 */ /* 0x100fe400000108c0 */
        /* <DEDUP_REMOVED lines=8> */
[--C-:B------:R-:W-:Y:S02]  /*150d0*/  FFMA.FTZ R189, R189, c[0x0][0x2d0], -R192.reuse ;  /* 0x0000b400bdbd7a23 */ /* 0x100fe400000108c0 */
[--C-:B------:R-:W-:Y:S01]  /*150e0*/  FFMA.FTZ R187, R187, c[0x0][0x2d0], -R192.reuse ;  /* 0x0000b400bbbb7a23 */ /* 0x100fe200000108c0 */
[C---:B------:R-:W-:Y:S01]  /*150f0*/  FSETP.NEU.FTZ.AND P0, PT, R2.reuse, -INF , PT ;  /* 0xff8000000200780b */ /* 0x040fe20003f1d000 */
[C---:B------:R-:W-:Y:S01]  /*15100*/  FMUL.FTZ R183, R2.reuse, c[0x0][0x2d0] ;  /* 0x0000b40002b77a20 */ /* 0x040fe20000410000 */
[----:B------:R-:W-:Y:S01]  /*15110*/  MUFU.EX2 R177, R177 ;  /* 0x000000b100b17308 */ /* 0x000fe20000000800 */
[----:B------:R-:W-:Y:S01]  /*15120*/  FFMA.FTZ R192, R185, c[0x0][0x2d0], -R192 ;  /* 0x0000b400b9c07a23 */ /* 0x000fe200000108c0 */
[----:B------:R-:W-:Y:S02]  /*15130*/  FSEL R5, R2, RZ, P0 ;  /* 0x000000ff02057208 */ /* 0x000fe40000000000 */
[----:B------:R-:W-:Y:S02]  /*15140*/  FSEL R183, R183, RZ, P0 ;  /* 0x000000ffb7b77208 */ /* 0x000fe40000000000 */
[----:B------:R-:W-:Y:S01]  /*15150*/  ISETP.GT.AND P0, PT, R246, R229, PT ;  /* 0x000000e5f600720c */ /* 0x000fe20003f04270 */
[----:B------:R-:W-:Y:S02]  /*15160*/  FADD.FTZ R5, -R5, R156 ;  /* 0x0000009c05057221 */ /* 0x000fe40000010100 */
[--C-:B------:R-:W-:Y:S01]  /*15170*/  FFMA.FTZ R184, R12, c[0x0][0x2d0], -R183.reuse ;  /* 0x0000b4000cb87a23 */ /* 0x100fe200000108b7 */
[----:B------:R-:W1:Y:S01]  /*15180*/  MUFU.EX2 R176, R176 ;  /* 0x000000b000b07308 */ /* 0x000e620000000800 */
[----:B------:R-:W3:Y:S01]  /*15190*/  LDSM.16.MT88.4 R12, [R216+0x4080] ;  /* 0x00408000d80c783b */ /* 0x000ee20000004200 */
[--C-:B------:R-:W-:Y:S01]  /*151a0*/  FFMA.FTZ R181, R10, c[0x0][0x2d0], -R183.reuse ;  /* 0x0000b4000ab57a23 */ /* 0x100fe200000108b7 */
[----:B--2---:R-:W-:Y:S01]  /*151b0*/  F2FP.PACK_AB R160, R178, R180 ;  /* 0x000000b4b2a0723e */ /* 0x004fe200000000ff */
[--C-:B------:R-:W-:Y:S02]  /*151c0*/  FFMA.FTZ R179, R6, c[0x0][0x2d0], -R183.reuse ;  /* 0x0000b40006b37a23 */ /* 0x100fe400000108b7 */
[--C-:B------:R-:W-:Y:S02]  /*151d0*/  FFMA.FTZ R182, R8, c[0x0][0x2d0], -R183.reuse ;  /* 0x0000b40008b67a23 */ /* 0x100fe400000108b7 */
[----:B------:R-:W-:Y:S02]  /*151e0*/  FMUL.FTZ R8, R5, c[0x0][0x2d0] ;  /* 0x0000b40005087a20 */ /* 0x000fe40000410000 */
[----:B------:R-:W2:Y:S01]  /*151f0*/  MUFU.EX2 R157, R157 ;  /* 0x0000009d009d7308 */ /* 0x000ea20000000800 */
[--C-:B------:R-:W-:Y:S02]  /*15200*/  FFMA.FTZ R198, R170, c[0x0][0x2d0], -R183.reuse ;  /* 0x0000b400aac67a23 */ /* 0x100fe400000108b7 */
[--C-:B------:R-:W-:Y:S02]  /*15210*/  FFMA.FTZ R197, R168, c[0x0][0x2d0], -R183.reuse ;  /* 0x0000b400a8c57a23 */ /* 0x100fe400000108b7 */
[----:B------:R-:W-:Y:S01]  /*15220*/  LDSM.16.MT88.4 R168, [R212+0x6080] ;  /* 0x00608000d4a8783b */ /* 0x000fe20000004200 */
[--C-:B------:R-:W-:Y:S02]  /*15230*/  FFMA.FTZ R199, R166, c[0x0][0x2d0], -R183.reuse ;  /* 0x0000b400a6c77a23 */ /* 0x100fe400000108b7 */
[--C-:B------:R-:W-:Y:S02]  /*15240*/  FFMA.FTZ R252, R164, c[0x0][0x2d0], -R183.reuse ;  /* 0x0000b400a4fc7a23 */ /* 0x100fe400000108b7 */
[----:B------:R-:W-:Y:S01]  /*15250*/  MUFU.EX2 R184, R184 ;  /* 0x000000b800b87308 */ /* 0x000fe20000000800 */
[--C-:B------:R-:W-:Y:S02]  /*15260*/  FFMA.FTZ R185, R190, c[0x0][0x2d0], -R183.reuse ;  /* 0x0000b400beb97a23 */ /* 0x100fe400000108b7 */
[----:B------:R-:W-:Y:S01]  /*15270*/  LDSM.16.MT88.4 R164, [R216+0x6080] ;  /* 0x00608000d8a4783b */ /* 0x000fe20000004200 */
[----:B-1----:R-:W-:Y:S01]  /*15280*/  F2FP.PACK_AB R162, R176, R177 ;  /* 0x000000b1b0a2723e */ /* 0x002fe200000000ff */
[--C-:B------:R-:W-:Y:S02]  /*15290*/  FFMA.FTZ R188, R188, c[0x0][0x2d0], -R183.reuse ;  /* 0x0000b400bcbc7a23 */ /* 0x100fe400000108b7 */
[--C-:B------:R-:W-:Y:S02]  /*152a0*/  FFMA.FTZ R186, R186, c[0x0][0x2d0], -R183.reuse ;  /* 0x0000b400baba7a23 */ /* 0x100fe400000108b7 */
[----:B------:R-:W-:Y:S01]  /*152b0*/  FFMA.FTZ R183, R158, c[0x0][0x2d0], -R183 ;  /* 0x0000b4009eb77a23 */ /* 0x000fe200000108b7 */
[----:B------:R-:W1:Y:S01]  /*152c0*/  MUFU.EX2 R181, R181 ;  /* 0x000000b500b57308 */ /* 0x000e620000000800 */
[C---:B--2---:R-:W-:Y:S02]  /*152d0*/  FMUL.FTZ R4, R157.reuse, R152 ;  /* 0x000000989d047220 */ /* 0x044fe40000410000 */
[C---:B------:R-:W-:Y:S02]  /*152e0*/  FMUL.FTZ R5, R157.reuse, R153 ;  /* 0x000000999d057220 */ /* 0x040fe40000410000 */
[C---:B------:R-:W-:Y:S05]  /*152f0*/  FMUL.FTZ R9, R157.reuse, R149 ;  /* 0x000000959d097220 */ /* 0x040fea0000410000 */
[----:B------:R-:W-:Y:S01]  /*15300*/  MUFU.EX2 R182, R182 ;  /* 0x000000b600b67308 */ /* 0x000fe20000000800 */
[C---:B------:R-:W-:Y:S02]  /*15310*/  FMUL.FTZ R16, R157.reuse, R140 ;  /* 0x0000008c9d107220 */ /* 0x040fe40000410000 */
[C---:B------:R-:W-:Y:S02]  /*15320*/  FMUL.FTZ R17, R157.reuse, R141 ;  /* 0x0000008d9d117220 */ /* 0x040fe40000410000 */
[C---:B------:R-:W-:Y:S02]  /*15330*/  FMUL.FTZ R24, R157.reuse, R132 ;  /* 0x000000849d187220 */ /* 0x040fe40000410000 */
[C---:B------:R-:W-:Y:S02]  /*15340*/  FMUL.FTZ R25, R157.reuse, R133 ;  /* 0x000000859d197220 */ /* 0x040fe40000410000 */
[C---:B------:R-:W-:Y:S01]  /*15350*/  FMUL.FTZ R28, R157.reuse, R28 ;  /* 0x0000001c9d1c7220 */ /* 0x040fe20000410000 */
[----:B------:R-:W2:Y:S01]  /*15360*/  MUFU.EX2 R179, R179 ;  /* 0x000000b300b37308 */ /* 0x000ea20000000800 */
[C---:B------:R-:W-:Y:S02]  /*15370*/  FMUL.FTZ R29, R157.reuse, R29 ;  /* 0x0000001d9d1d7220 */ /* 0x040fe40000410000 */
[----:B------:R-:W-:Y:S01]  /*15380*/  FMUL.FTZ R32, R157, R32 ;  /* 0x000000209d207220 */ /* 0x000fe20000410000 */
        /* <DEDUP_REMOVED lines=12> */
[----:B------:R-:W-:Y:S01]  /*15450*/  FMUL.FTZ R52, R157, R52 ;  /* 0x000000349d347220 */ /* 0x000fe20000410000 */
[----:B--2---:R-:W-:Y:S01]  /*15460*/  F2FP.PACK_AB R163, R179, R182 ;  /* 0x000000b6b3a3723e */ /* 0x004fe200000000ff */
        /* <DEDUP_REMOVED lines=9> */
[C---:B------:R-:W-:Y:S01]  /*15500*/  FMUL.FTZ R8, R157.reuse, R148 ;  /* 0x000000949d087220 */ /* 0x040fe20000410000 */
[----:B------:R-:W-:Y:S01]  /*15510*/  MUFU.EX2 R195, R195 ;  /* 0x000000c300c37308 */ /* 0x000fe20000000800 */
[C---:B------:R-:W-:Y:S02]  /*15520*/  FMUL.FTZ R10, R156.reuse, R150 ;  /* 0x000000969c0a7220 */ /* 0x040fe40000410000 */
[C---:B---3--:R-:W-:Y:S05]  /*15530*/  HMMA.16816.F32 R4, R160.reuse, R12, R4 ;  /* 0x0000000ca004723c */ /* 0x048fea0000001804 */
[C---:B------:R-:W-:Y:S02]  /*15540*/  FMUL.FTZ R11, R156.reuse, R151 ;  /* 0x000000979c0b7220 */ /* 0x040fe40000410000 */
[----:B------:R-:W-:Y:S01]  /*15550*/  LDSM.16.MT88.4 R148, [R213+0x4880] ;  /* 0x00488000d594783b */ /* 0x000fe20000004200 */
[C---:B------:R-:W-:Y:S01]  /*15560*/  FMUL.FTZ R12, R157.reuse, R144 ;  /* 0x000000909d0c7220 */ /* 0x040fe20000410000 */
[----:B------:R-:W-:Y:S03]  /*15570*/  MUFU.EX2 R196, R196 ;  /* 0x000000c400c47308 */ /* 0x000fe60000000800 */
[C---:B------:R-:W-:Y:S03]  /*15580*/  HMMA.16816.F32 R8, R160.reuse, R14, R8 ;  /* 0x0000000ea008723c */ /* 0x040fe60000001808 */
[C---:B------:R-:W-:Y:S02]  /*15590*/  FMUL.FTZ R13, R157.reuse, R145 ;  /* 0x000000919d0d7220 */ /* 0x040fe40000410000 */
[C---:B------:R-:W-:Y:S02]  /*155a0*/  FMUL.FTZ R18, R156.reuse, R142 ;  /* 0x0000008e9c127220 */ /* 0x040fe40000410000 */
[C---:B------:R-:W-:Y:S01]  /*155b0*/  FMUL.FTZ R14, R156.reuse, R146 ;  /* 0x000000929c0e7220 */ /* 0x040fe20000410000 */
[----:B------:R-:W-:Y:S01]  /*155c0*/  MUFU.EX2 R198, R198 ;  /* 0x000000c600c67308 */ /* 0x000fe20000000800 */
[C---:B------:R-:W-:Y:S02]  /*155d0*/  FMUL.FTZ R15, R156.reuse, R147 ;  /* 0x000000939c0f7220 */ /* 0x040fe40000410000 */
[----:B------:R-:W3:Y:S01]  /*155e0*/  LDSM.16.MT88.4 R144, [R212+0x4080] ;  /* 0x00408000d490783b */ /* 0x000ee20000004200 */
[C---:B------:R-:W-:Y:S02]  /*155f0*/  FMUL.FTZ R19, R156.reuse, R143 ;  /* 0x0000008f9c137220 */ /* 0x040fe40000410000 */
[C---:B------:R-:W-:Y:S02]  /*15600*/  FMUL.FTZ R26, R156.reuse, R134 ;  /* 0x000000869c1a7220 */ /* 0x040fe40000410000 */
[C---:B------:R-:W-:Y:S02]  /*15610*/  HMMA.16816.F32 R12, R160.reuse, R20, R12 ;  /* 0x00000014a00c723c */ /* 0x040fe4000000180c */
[----:B------:R-:W4:Y:S01]  /*15620*/  MUFU.EX2 R197, R197 ;  /* 0x000000c500c57308 */ /* 0x000f220000000800 */
[----:B------:R-:W-:Y:S01]  /*15630*/  LDSM.16.MT88.4 R140, [R213+0x5880] ;  /* 0x00588000d58c783b */ /* 0x000fe20000004200 */
[C---:B------:R-:W-:Y:S02]  /*15640*/  FMUL.FTZ R27, R156.reuse, R135 ;  /* 0x000000879c1b7220 */ /* 0x040fe40000410000 */
[C---:B------:R-:W-:Y:S02]  /*15650*/  FMUL.FTZ R30, R156.reuse, R30 ;  /* 0x0000001e9c1e7220 */ /* 0x040fe40000410000 */
[C---:B------:R-:W-:Y:S03]  /*15660*/  HMMA.16816.F32 R16, R160.reuse, R22, R16 ;  /* 0x00000016a010723c */ /* 0x040fe60000001810 */
[----:B------:R-:W-:Y:S01]  /*15670*/  LDSM.16.MT88.4 R132, [R214+0x5880] ;  /* 0x00588000d684783b */ /* 0x000fe20000004200 */
[C---:B------:R-:W-:Y:S01]  /*15680*/  FMUL.FTZ R20, R157.reuse, R136 ;  /* 0x000000889d147220 */ /* 0x040fe20000410000 */
[----:B------:R-:W-:Y:S01]  /*15690*/  MUFU.EX2 R199, R199 ;  /* 0x000000c700c77308 */ /* 0x000fe20000000800 */
[C---:B------:R-:W-:Y:S02]  /*156a0*/  FMUL.FTZ R21, R157.reuse, R137 ;  /* 0x000000899d157220 */ /* 0x040fe40000410000 */
[C---:B------:R-:W-:Y:S04]  /*156b0*/  FMUL.FTZ R22, R156.reuse, R138 ;  /* 0x0000008a9c167220 */ /* 0x040fe80000410000 */
[C---:B------:R-:W-:Y:S02]  /*156c0*/  FMUL.FTZ R23, R156.reuse, R139 ;  /* 0x0000008b9c177220 */ /* 0x040fe40000410000 */
[----:B------:R-:W5:Y:S01]  /*156d0*/  LDSM.16.MT88.4 R136, [R216+0x5880] ;  /* 0x00588000d888783b */ /* 0x000f620000004200 */
[C---:B------:R-:W-:Y:S01]  /*156e0*/  FMUL.FTZ R31, R156.reuse, R31 ;  /* 0x0000001f9c1f7220 */ /* 0x040fe20000410000 */
[----:B------:R-:W2:Y:S01]  /*156f0*/  MUFU.EX2 R252, R252 ;  /* 0x000000fc00fc7308 */ /* 0x000ea20000000800 */
        /* <DEDUP_REMOVED lines=12> */
[----:B------:R-:W1:Y:S01]  /*157c0*/  MUFU.EX2 R189, R189 ;  /* 0x000000bd00bd7308 */ /* 0x000e620000000800 */
[C---:B------:R-:W-:Y:S02]  /*157d0*/  FMUL.FTZ R47, R156.reuse, R47 ;  /* 0x0000002f9c2f7220 */ /* 0x040fe40000410000 */
[C---:B------:R-:W-:Y:S01]  /*157e0*/  HMMA.16816.F32 R32, R160.reuse, R146, R32 ;  /* 0x00000092a020723c */ /* 0x040fe20000001820 */
[----:B------:R-:W-:Y:S03]  /*157f0*/  LDSM.16.MT88.4 R144, [R214+0x4880] ;  /* 0x00488000d690783b */ /* 0x000fe60000004200 */
[C---:B------:R-:W-:Y:S02]  /*15800*/  FMUL.FTZ R50, R156.reuse, R50 ;  /* 0x000000329c327220 */ /* 0x040fe40000410000 */
[C---:B------:R-:W-:Y:S01]  /*15810*/  FMUL.FTZ R51, R156.reuse, R51 ;  /* 0x000000339c337220 */ /* 0x040fe20000410000 */
[----:B------:R-:W-:Y:S01]  /*15820*/  MUFU.EX2 R187, R187 ;  /* 0x000000bb00bb7308 */ /* 0x000fe20000000800 */
[C---:B------:R-:W-:Y:S01]  /*15830*/  FMUL.FTZ R54, R156.reuse, R54 ;  /* 0x000000369c367220 */ /* 0x040fe20000410000 */
[C---:B-----5:R-:W-:Y:S03]  /*15840*/  HMMA.16816.F32 R36, R160.reuse, R136, R36 ;  /* 0x00000088a024723c */ /* 0x060fe60000001824 */
[C---:B------:R-:W-:Y:S02]  /*15850*/  FMUL.FTZ R55, R156.reuse, R55 ;  /* 0x000000379c377220 */ /* 0x040fe40000410000 */
[C---:B------:R-:W-:Y:S03]  /*15860*/  FMUL.FTZ R58, R156.reuse, R58 ;  /* 0x0000003a9c3a7220 */ /* 0x040fe60000410000 */
[----:B------:R-:W-:Y:S01]  /*15870*/  MUFU.EX2 R192, R192 ;  /* 0x000000c000c07308 */ /* 0x000fe20000000800 */
[C---:B------:R-:W-:Y:S01]  /*15880*/  FMUL.FTZ R59, R156.reuse, R59 ;  /* 0x0000003b9c3b7220 */ /* 0x040fe20000410000 */
[C---:B------:R-:W-:Y:S01]  /*15890*/  HMMA.16816.F32 R40, R160.reuse, R138, R40 ;  /* 0x0000008aa028723c */ /* 0x040fe20000001828 */
[----:B------:R-:W3:Y:S02]  /*158a0*/  LDSM.16.MT88.4 R136, [R212+0x5880] ;  /* 0x00588000d488783b */ /* 0x000ee40000004200 */
[C---:B------:R-:W-:Y:S02]  /*158b0*/  FMUL.FTZ R62, R156.reuse, R62 ;  /* 0x0000003e9c3e7220 */ /* 0x040fe40000410000 */
[C---:B------:R-:W-:Y:S03]  /*158c0*/  FMUL.FTZ R63, R156.reuse, R63 ;  /* 0x0000003f9c3f7220 */ /* 0x040fe60000410000 */
[C---:B------:R-:W-:Y:S01]  /*158d0*/  HMMA.16816.F32 R44, R160.reuse, R132, R44 ;  /* 0x00000084a02c723c */ /* 0x040fe2000000182c */
[----:B------:R-:W-:Y:S03]  /*158e0*/  MUFU.EX2 R185, R185 ;  /* 0x000000b900b97308 */ /* 0x000fe60000000800 */
[C---:B------:R-:W-:Y:S02]  /*158f0*/  FMUL.FTZ R64, R157.reuse, R64 ;  /* 0x000000409d407220 */ /* 0x040fe40000410000 */
[C---:B------:R-:W-:Y:S02]  /*15900*/  FMUL.FTZ R65, R157.reuse, R65 ;  /* 0x000000419d417220 */ /* 0x040fe40000410000 */
[C---:B------:R-:W-:Y:S01]  /*15910*/  HMMA.16816.F32 R48, R160.reuse, R134, R48 ;  /* 0x00000086a030723c */ /* 0x040fe20000001830 */
[----:B------:R-:W5:Y:S02]  /*15920*/  LDSM.16.MT88.4 R132, [R216+0x7080] ;  /* 0x00708000d884783b */ /* 0x000f640000004200 */
[----:B------:R-:W1:Y:S01]  /*15930*/  MUFU.EX2 R188, R188 ;  /* 0x000000bc00bc7308 */ /* 0x000e620000000800 */
[C---:B------:R-:W-:Y:S02]  /*15940*/  FMUL.FTZ R66, R156.reuse, R66 ;  /* 0x000000429c427220 */ /* 0x040fe40000410000 */
[C---:B------:R-:W-:Y:S02]  /*15950*/  FMUL.FTZ R67, R156.reuse, R67 ;  /* 0x000000439c437220 */ /* 0x040fe40000410000 */
[C---:B------:R-:W-:Y:S04]  /*15960*/  HMMA.16816.F32 R52, R160.reuse, R140, R52 ;  /* 0x0000008ca034723c */ /* 0x040fe80000001834 */
[C---:B------:R-:W-:Y:S01]  /*15970*/  FMUL.FTZ R68, R157.reuse, R68 ;  /* 0x000000449d447220 */ /* 0x040fe20000410000 */
[----:B------:R-:W-:Y:S01]  /*15980*/  MUFU.EX2 R186, R186 ;  /* 0x000000ba00ba7308 */ /* 0x000fe20000000800 */
[C---:B------:R-:W-:Y:S02]  /*15990*/  FMUL.FTZ R69, R157.reuse, R69 ;  /* 0x000000459d457220 */ /* 0x040fe40000410000 */
[C---:B------:R-:W-:Y:S01]  /*159a0*/  HMMA.16816.F32 R56, R160.reuse, R142, R56 ;  /* 0x0000008ea038723c */ /* 0x040fe20000001838 */
[----:B------:R-:W1:Y:S03]  /*159b0*/  LDSM.16.MT88.4 R140, [R214+0x7080] ;  /* 0x00708000d68c783b */ /* 0x000e660000004200 */
[C---:B------:R-:W-:Y:S02]  /*159c0*/  FMUL.FTZ R70, R156.reuse, R70 ;  /* 0x000000469c467220 */ /* 0x040fe40000410000 */
[C---:B------:R-:W-:Y:S01]  /*159d0*/  FMUL.FTZ R71, R156.reuse, R71 ;  /* 0x000000479c477220 */ /* 0x040fe20000410000 */
[----:B------:R-:W1:Y:S01]  /*159e0*/  MUFU.EX2 R183, R183 ;  /* 0x000000b700b77308 */ /* 0x000e620000000800 */
        /* <DEDUP_REMOVED lines=19> */
[C---:B------:R-:W-:Y:S04]  /*15b20*/  FMUL.FTZ R84, R157.reuse, R84 ;  /* 0x000000549d547220 */ /* 0x040fe80000410000 */
[C---:B------:R-:W-:Y:S01]  /*15b30*/  FMUL.FTZ R85, R157.reuse, R85 ;  /* 0x000000559d557220 */ /* 0x040fe20000410000 */
[C---:B------:R-:W-:Y:S01]  /*15b40*/  HMMA.16816.F32 R80, R160.reuse, R142, R80 ;  /* 0x0000008ea050723c */ /* 0x040fe20000001850 */
[----:B------:R-:W1:Y:S02]  /*15b50*/  LDSM.16.MT88.4 R140, [R216+0x8880] ;  /* 0x00888000d88c783b */ /* 0x000e640000004200 */
        /* <DEDUP_REMOVED lines=15> */
[C---:B-----5:R-:W-:Y:S03]  /*15c50*/  HMMA.16816.F32 R92, R160.reuse, R132, R92 ;  /* 0x00000084a05c723c */ /* 0x060fe6000000185c */
[C---:B------:R-:W-:Y:S02]  /*15c60*/  FMUL.FTZ R98, R156.reuse, R98 ;  /* 0x000000629c627220 */ /* 0x040fe40000410000 */
[C---:B------:R-:W-:Y:S02]  /*15c70*/  FMUL.FTZ R99, R156.reuse, R99 ;  /* 0x000000639c637220 */ /* 0x040fe40000410000 */
[C---:B------:R-:W-:Y:S02]  /*15c80*/  FMUL.FTZ R100, R157.reuse, R100 ;  /* 0x000000649d647220 */ /* 0x040fe40000410000 */
[C---:B------:R-:W-:Y:S03]  /*15c90*/  FMUL.FTZ R101, R157.reuse, R101 ;  /* 0x000000659d657220 */ /* 0x040fe60000410000 */
[C---:B------:R-:W-:Y:S01]  /*15ca0*/  HMMA.16816.F32 R96, R160.reuse, R134, R96 ;  /* 0x00000086a060723c */ /* 0x040fe20000001860 */
[----:B------:R-:W5:Y:S02]  /*15cb0*/  LDSM.16.MT88.4 R132, [R213+0x8880] ;  /* 0x00888000d584783b */ /* 0x000f640000004200 */
        /* <DEDUP_REMOVED lines=28> */
[----:B------:R-:W-:Y:S02]  /*15e80*/  FMUL.FTZ R123, R156, R123 ;  /* 0x0000007b9c7b7220 */ /* 0x000fe40000410000 */
[C---:B------:R-:W-:Y:S01]  /*15e90*/  FMUL.FTZ R124, R157.reuse, R124 ;  /* 0x0000007c9d7c7220 */ /* 0x040fe20000410000 */
[----:B--2---:R-:W-:Y:S01]  /*15ea0*/  F2FP.PACK_AB R132, R194, R193 ;  /* 0x000000c1c284723e */ /* 0x004fe200000000ff */
[----:B------:R-:W-:Y:S03]  /*15eb0*/  FMUL.FTZ R125, R157, R125 ;  /* 0x0000007d9d7d7220 */ /* 0x000fe60000410000 */
[C---:B------:R-:W-:Y:S03]  /*15ec0*/  HMMA.16816.F32 R120, R160.reuse, R134, R120 ;  /* 0x00000086a078723c */ /* 0x040fe60000001878 */
[C---:B------:R-:W-:Y:S01]  /*15ed0*/  FMUL.FTZ R126, R156.reuse, R126 ;  /* 0x0000007e9c7e7220 */ /* 0x040fe20000410000 */
[----:B----4-:R-:W-:Y:S01]  /*15ee0*/  F2FP.PACK_AB R133, R197, R198 ;  /* 0x000000c6c585723e */ /* 0x010fe200000000ff */
[----:B------:R-:W-:Y:S02]  /*15ef0*/  FMUL.FTZ R127, R156, R127 ;  /* 0x0000007f9c7f7220 */ /* 0x000fe40000410000 */
[C---:B------:R-:W-:Y:S01]  /*15f00*/  FMUL.FTZ R128, R157.reuse, R128 ;  /* 0x000000809d807220 */ /* 0x040fe20000410000 */
[----:B------:R-:W-:Y:S01]  /*15f10*/  F2FP.PACK_AB R134, R196, R195 ;  /* 0x000000c3c486723e */ /* 0x000fe200000000ff */
[C---:B------:R-:W-:Y:S03]  /*15f20*/  FMUL.FTZ R129, R157.reuse, R129 ;  /* 0x000000819d817220 */ /* 0x040fe60000410000 */
[C---:B-1----:R-:W-:Y:S03]  /*15f30*/  HMMA.16816.F32 R124, R160.reuse, R140, R124 ;  /* 0x0000008ca07c723c */ /* 0x042fe6000000187c */
[----:B------:R-:W-:Y:S01]  /*15f40*/  FMUL.FTZ R130, R156, R130 ;  /* 0x000000829c827220 */ /* 0x000fe20000410000 */
[----:B------:R-:W-:Y:S01]  /*15f50*/  F2FP.PACK_AB R135, R252, R199 ;  /* 0x000000c7fc87723e */ /* 0x000fe200000000ff */
[C---:B------:R-:W-:Y:S02]  /*15f60*/  FMUL.FTZ R131, R156.reuse, R131 ;  /* 0x000000839c837220 */ /* 0x040fe40000410000 */
[----:B------:R-:W-:Y:S01]  /*15f70*/  FFMA.FTZ R180, R157, R247, R180 ;  /* 0x000000f79db47223 */ /* 0x000fe200000100b4 */
[----:B------:R-:W-:Y:S01]  /*15f80*/  MOV R157, R0 ;  /* 0x00000000009d7202 */ /* 0x000fe20000000f00 */
[----:B------:R-:W-:Y:S03]  /*15f90*/  FFMA.FTZ R184, R156, R243, R184 ;  /* 0x000000f39cb87223 */ /* 0x000fe600000100b8 */
[----:B------:R-:W-:Y:S01]  /*15fa0*/  HMMA.16816.F32 R128, R160, R142, R128 ;  /* 0x0000008ea080723c */ /* 0x000fe20000001880 */
[----:B------:R-:W1:Y:S02]  /*15fb0*/  LDSM.16.MT88.4 R140, [R214+0x6080] ;  /* 0x00608000d68c783b */ /* 0x000e640000004200 */
[----:B------:R-:W-:Y:S01]  /*15fc0*/  FADD.FTZ R180, R178, R180 ;  /* 0x000000b4b2b47221 */ /* 0x000fe20000010000 */
[----:B------:R-:W-:Y:S01]  /*15fd0*/  MOV R156, R2 ;  /* 0x00000002009c7202 */ /* 0x000fe20000000f00 */
[----:B------:R-:W-:Y:S02]  /*15fe0*/  FADD.FTZ R181, R181, R184 ;  /* 0x000000b8b5b57221 */ /* 0x000fe40000010000 */
[----:B------:R-:W-:Y:S01]  /*15ff0*/  FADD.FTZ R177, R177, R180 ;  /* 0x000000b4b1b17221 */ /* 0x000fe20000010000 */
[C---:B---3--:R-:W-:Y:S01]  /*16000*/  HMMA.16816.F32 R4, R132.reuse, R136, R4 ;  /* 0x000000888404723c */ /* 0x048fe20000001804 */
[----:B------:R-:W2:Y:S04]  /*16010*/  LDSM.16.MT88.4 R160, [R213+0x6080] ;  /* 0x00608000d5a0783b */ /* 0x000ea80000004200 */
[----:B------:R-:W-:Y:S02]  /*16020*/  FADD.FTZ R182, R182, R181 ;  /* 0x000000b5b6b67221 */ /* 0x000fe40000010000 */
[----:B------:R-:W-:Y:S01]  /*16030*/  FADD.FTZ R176, R176, R177 ;  /* 0x000000b1b0b07221 */ /* 0x000fe20000010000 */
[C---:B------:R-:W-:Y:S01]  /*16040*/  HMMA.16816.F32 R8, R132.reuse, R138, R8 ;  /* 0x0000008a8408723c */ /* 0x040fe20000001808 */
[----:B------:R-:W3:Y:S03]  /*16050*/  LDSM.16.MT88.4 R136, [R216+0x7880] ;  /* 0x00788000d888783b */ /* 0x000ee60000004200 */
        /* <DEDUP_REMOVED lines=12> */
[C---:B------:R-:W-:Y:S01]  /*16120*/  HMMA.16816.F32 R24, R132.reuse, R150, R24 ;  /* 0x000000968418723c */ /* 0x040fe20000001818 */
[----:B------:R-:W5:Y:S03]  /*16130*/  LDSM.16.MT88.4 R148, [R212+0x7880] ;  /* 0x00788000d494783b */ /* 0x000f660000004200 */
[----:B------:R-:W-:Y:S04]  /*16140*/  FADD.FTZ R252, R252, R199 ;  /* 0x000000c7fcfc7221 */ /* 0x000fe80000010000 */
[C---:B------:R-:W-:Y:S08]  /*16150*/  HMMA.16816.F32 R28, R132.reuse, R152, R28 ;  /* 0x00000098841c723c */ /* 0x040ff0000000181c */
[C---:B------:R-:W-:Y:S08]  /*16160*/  HMMA.16816.F32 R32, R132.reuse, R154, R32 ;  /* 0x0000009a8420723c */ /* 0x040ff00000001820 */
[C---:B------:R-:W-:Y:S08]  /*16170*/  HMMA.16816.F32 R36, R132.reuse, R164, R36 ;  /* 0x000000a48424723c */ /* 0x040ff00000001824 */
[C---:B------:R-:W-:Y:S01]  /*16180*/  HMMA.16816.F32 R40, R132.reuse, R166, R40 ;  /* 0x000000a68428723c */ /* 0x040fe20000001828 */
[----:B------:R-:W-:Y:S07]  /*16190*/  LDSM.16.MT88.4 R164, [R213+0x5080] ;  /* 0x00508000d5a4783b */ /* 0x000fee0000004200 */
[C---:B-1----:R-:W-:Y:S08]  /*161a0*/  HMMA.16816.F32 R44, R132.reuse, R140, R44 ;  /* 0x0000008c842c723c */ /* 0x042ff0000000182c */
[C---:B------:R-:W-:Y:S01]  /*161b0*/  HMMA.16816.F32 R48, R132.reuse, R142, R48 ;  /* 0x0000008e8430723c */ /* 0x040fe20000001830 */
[----:B------:R-:W1:Y:S07]  /*161c0*/  LDSM.16.MT88.4 R140, [R216+0x9080] ;  /* 0x00908000d88c783b */ /* 0x000e6e0000004200 */
[C---:B--2---:R-:W-:Y:S07]  /*161d0*/  HMMA.16816.F32 R52, R132.reuse, R160, R52 ;  /* 0x000000a08434723c */ /* 0x044fee0000001834 */
[----:B------:R-:W-:Y:S01]  /*161e0*/  F2FP.PACK_AB R160, R189, R191 ;  /* 0x000000bfbda0723e */ /* 0x000fe200000000ff */
[C---:B------:R-:W-:Y:S04]  /*161f0*/  HMMA.16816.F32 R56, R132.reuse, R162, R56 ;  /* 0x000000a28438723c */ /* 0x040fe80000001838 */
[----:B------:R-:W-:Y:S01]  /*16200*/  F2FP.PACK_AB R161, R188, R185 ;  /* 0x000000b9bca1723e */ /* 0x000fe200000000ff */
[----:B------:R-:W-:Y:S02]  /*16210*/  FADD.FTZ R185, R185, R252 ;  /* 0x000000fcb9b97221 */ /* 0x000fe40000010000 */
[----:B------:R-:W-:Y:S01]  /*16220*/  F2FP.PACK_AB R162, R192, R187 ;  /* 0x000000bbc0a2723e */ /* 0x000fe200000000ff */
[C---:B------:R-:W-:Y:S04]  /*16230*/  HMMA.16816.F32 R60, R132.reuse, R168, R60 ;  /* 0x000000a8843c723c */ /* 0x040fe8000000183c */
[C---:B------:R-:W-:Y:S01]  /*16240*/  F2FP.PACK_AB R163, R183.reuse, R186 ;  /* 0x000000bab7a3723e */ /* 0x040fe200000000ff */
[----:B------:R-:W-:Y:S03]  /*16250*/  FADD.FTZ R185, R188, R185 ;  /* 0x000000b9bcb97221 */ /* 0x000fe60000010000 */
[C---:B------:R-:W-:Y:S01]  /*16260*/  HMMA.16816.F32 R64, R132.reuse, R170, R64 ;  /* 0x000000aa8440723c */ /* 0x040fe20000001840 */
[----:B------:R-:W-:Y:S03]  /*16270*/  LDSM.16.MT88.4 R168, [R212+0x5080] ;  /* 0x00508000d4a8783b */ /* 0x000fe60000004200 */
[----:B------:R-:W-:Y:S04]  /*16280*/  FADD.FTZ R186, R186, R185 ;  /* 0x000000b9baba7221 */ /* 0x000fe80000010000 */
[C---:B---3--:R-:W-:Y:S04]  /*16290*/  HMMA.16816.F32 R68, R132.reuse, R136, R68 ;  /* 0x000000888444723c */ /* 0x048fe80000001844 */
[----:B------:R-:W-:Y:S04]  /*162a0*/  FADD.FTZ R243, R183, R186 ;  /* 0x000000bab7f37221 */ /* 0x000fe80000010000 */
[C---:B------:R-:W-:Y:S01]  /*162b0*/  HMMA.16816.F32 R72, R132.reuse, R138, R72 ;  /* 0x0000008a8448723c */ /* 0x040fe20000001848 */
[----:B------:R-:W2:Y:S07]  /*162c0*/  LDSM.16.MT88.4 R136, [R214+0x9080] ;  /* 0x00908000d688783b */ /* 0x000eae0000004200 */
[C---:B------:R-:W-:Y:S08]  /*162d0*/  HMMA.16816.F32 R76, R132.reuse, R172, R76 ;  /* 0x000000ac844c723c */ /* 0x040ff0000000184c */
[C---:B------:R-:W-:Y:S01]  /*162e0*/  HMMA.16816.F32 R80, R132.reuse, R174, R80 ;  /* 0x000000ae8450723c */ /* 0x040fe20000001850 */
[----:B------:R-:W-:Y:S07]  /*162f0*/  LDSM.16.MT88.4 R172, [R216+0x6880] ;  /* 0x00688000d8ac783b */ /* 0x000fee0000004200 */
[C---:B----4-:R-:W-:Y:S08]  /*16300*/  HMMA.16816.F32 R84, R132.reuse, R144, R84 ;  /* 0x000000908454723c */ /* 0x050ff00000001854 */
[C---:B------:R-:W-:Y:S01]  /*16310*/  HMMA.16816.F32 R88, R132.reuse, R146, R88 ;  /* 0x000000928458723c */ /* 0x040fe20000001858 */
[----:B------:R-:W3:Y:S07]  /*16320*/  LDSM.16.MT88.4 R144, [R213+0x9080] ;  /* 0x00908000d590783b */ /* 0x000eee0000004200 */
[C---:B-----5:R-:W-:Y:S08]  /*16330*/  HMMA.16816.F32 R92, R132.reuse, R148, R92 ;  /* 0x00000094845c723c */ /* 0x060ff0000000185c */
[C---:B------:R-:W-:Y:S01]  /*16340*/  HMMA.16816.F32 R96, R132.reuse, R150, R96 ;  /* 0x000000968460723c */ /* 0x040fe20000001860 */
[----:B------:R-:W4:Y:S07]  /*16350*/  LDSM.16.MT88.4 R148, [R212+0x9080] ;  /* 0x00908000d494783b */ /* 0x000f2e0000004200 */
[C---:B-1----:R-:W-:Y:S08]  /*16360*/  HMMA.16816.F32 R100, R132.reuse, R140, R100 ;  /* 0x0000008c8464723c */ /* 0x042ff00000001864 */
[C---:B------:R-:W-:Y:S01]  /*16370*/  HMMA.16816.F32 R104, R132.reuse, R142, R104 ;  /* 0x0000008e8468723c */ /* 0x040fe20000001868 */
[----:B------:R-:W-:Y:S07]  /*16380*/  LDSM.16.MT88.4 R140, [R214+0x5080] ;  /* 0x00508000d68c783b */ /* 0x000fee0000004200 */
[C---:B--2---:R-:W-:Y:S08]  /*16390*/  HMMA.16816.F32 R108, R132.reuse, R136, R108 ;  /* 0x00000088846c723c */ /* 0x044ff0000000186c */
        /* <DEDUP_REMOVED lines=50> */
[----:B------:R-:W-:Y:S01]  /*166c0*/  FADD.FTZ R187, R187, R4 ;  /* 0x00000004bbbb7221 */ /* 0x000fe20000010000 */
[----:B------:R-:W-:Y:S03]  /*166d0*/  IADD3 R4, R246, -0x1, RZ ;  /* 0xfffffffff6047810 */ /* 0x000fe60007ffe0ff */
[----:B------:R-:W-:Y:S04]  /*166e0*/  HMMA.16816.F32 R128, R160, R10, R128 ;  /* 0x0000000aa080723c */ /* 0x000fe80000001880 */
[----:B------:R-:W-:Y:S01]  /*166f0*/  MOV R246, R4 ;  /* 0x0000000400f67202 */ /* 0x000fe20000000f00 */
[----:B------:R-:W-:Y:S03]  /*16700*/  FADD.FTZ R247, R192, R187 ;  /* 0x000000bbc0f77221 */ /* 0x000fe60000010000 */
[----:B------:R-:W-:-:S05]  /*16710*/  @P0 BRA `(.L_x_1136) ;  /* 0xffffc68000000947 */ /* 0x000fca000383ffff */
.L_x_1125:
[----:B------:R-:W-:Y:S02]  /*16720*/  @!UPT UIADD3 URZ, URZ, URZ, URZ ;  /* 0x0000003f3f3ff290 */ /* 0x000fe4000fffe03f */
[----:B------:R-:W-:Y:S02]  /*16730*/  MOV R4, 0x1f ;  /* 0x0000001f00047802 */ /* 0x000fe40000000f00 */
[----:B------:R-:W-:Y:S01]  /*16740*/  MOV R3, 0xffffffff ;  /* 0xffffffff00037802 */ /* 0x000fe20000000f00 */
[----:B------:R-:W-:Y:S06]  /*16750*/  BRA.DIV ~URZ, `(.L_x_1137) ;  /* 0x000036327f007947 */ /* 0x000fec000b800000 */
[----:B------:R1:W2:Y:S02]  /*16760*/  SHFL.BFLY PT, R6, R247, 0x2, 0x1f ;  /* 0x0c401f00f7067f89 */ /* 0x0002a400000e0000 */
.L_x_1168:
[----:B-12---:R-:W-:Y:S01]  /*16770*/  FADD.FTZ R247, R6, R247 ;  /* 0x000000f706f77221 */ /* 0x006fe20000010000 */
[----:B------:R-:W-:Y:S05]  /*16780*/  BRA.DIV ~URZ, `(.L_x_1138) ;  /* 0x000036427f007947 */ /* 0x000fea000b800000 */
[----:B------:R-:W1:Y:S04]  /*16790*/  SHFL.BFLY PT, R6, R243, 0x2, 0x1f ;  /* 0x0c401f00f3067f89 */ /* 0x000e6800000e0000 */
[----:B------:R-:W2:Y:S01]  /*167a0*/  SHFL.BFLY PT, R4, R247, 0x1, 0x1f ;  /* 0x0c201f00f7047f89 */ /* 0x000ea200000e0000 */
[----:B-1----:R-:W-:-:S02]  /*167b0*/  FADD.FTZ R5, R6, R243 ;  /* 0x000000f306057221 */ /* 0x002fc40000010000 */
[----:B--2---:R-:W-:-:S03]  /*167c0*/  FADD.FTZ R9, R247, R4 ;  /* 0x00000004f7097221 */ /* 0x004fc60000010000 */
[----:B------:R1:W2:Y:S04]  /*167d0*/  SHFL.BFLY PT, R6, R5, 0x1, 0x1f ;  /* 0x0c201f0005067f89 */ /* 0x0002a800000e0000 */
.L_x_1169:
[----:B--2---:R-:W-:Y:S01]  /*167e0*/  FADD.FTZ R3, R6, R5 ;  /* 0x0000000506037221 */ /* 0x004fe20000010000 */
[----:B------:R-:W-:Y:S02]  /*167f0*/  FSETP.NE.FTZ.AND P1, PT, R9, RZ, PT ;  /* 0x000000ff0900720b */ /* 0x000fe40003f35000 */
[----:B------:R-:W-:Y:S02]  /*16800*/  MOV R6, RZ ;  /* 0x000000ff00067202 */ /* 0x000fe40000000f00 */
[----:B------:R-:W-:Y:S02]  /*16810*/  FSETP.NE.FTZ.AND P0, PT, R3, RZ, PT ;  /* 0x000000ff0300720b */ /* 0x000fe40003f15000 */
[----:B------:R-:W-:Y:S02]  /*16820*/  MOV R8, RZ ;  /* 0x000000ff00087202 */ /* 0x000fe40000000f00 */
[----:B------:R-:W-:-:S05]  /*16830*/  MOV R4, 0xff800000 ;  /* 0xff80000000047802 */ /* 0x000fca0000000f00 */
[----:B------:R-:W2:Y:S01]  /*16840*/  @P1 MUFU.LG2 R7, R9 ;  /* 0x0000000900071308 */ /* 0x000ea20000000c00 */
[----:B-1----:R-:W-:-:S03]  /*16850*/  @P1 MOV R5, 0x3f317218 ;  /* 0x3f31721800051802 */ /* 0x002fc60000000f00 */
[----:B------:R-:W-:Y:S02]  /*16860*/  @P0 MOV R10, 0x3f317218 ;  /* 0x3f317218000a0802 */ /* 0x000fe40000000f00 */
[----:B------:R-:W-:Y:S02]  /*16870*/  @P1 FMUL.FTZ R5, R5, c[0x0][0x2d0] ;  /* 0x0000b40005051a20 */ /* 0x000fe40000410000 */
[----:B------:R-:W1:Y:S08]  /*16880*/  @P0 MUFU.RCP R6, R3 ;  /* 0x0000000300060308 */ /* 0x000e700000001000 */
[----:B------:R-:W3:Y:S01]  /*16890*/  @P0 MUFU.LG2 R3, R3 ;  /* 0x0000000300030308 */ /* 0x000ee20000000c00 */
[----:B--2---:R-:W-:-:S04]  /*168a0*/  @P1 FMUL.FTZ R7, R7, 0.69314718246459960938 ;  /* 0x3f31721807071820 */ /* 0x004fc80000410000 */
[----:B------:R-:W-:Y:S01]  /*168b0*/  @P1 FFMA.FTZ R4, R5, R0, R7 ;  /* 0x0000000005041223 */ /* 0x000fe20000010007 */
[----:B------:R-:W-:Y:S02]  /*168c0*/  MOV R7, 0xff800000 ;  /* 0xff80000000077802 */ /* 0x000fe40000000f00 */
[----:B------:R-:W2:Y:S01]  /*168d0*/  @P1 MUFU.RCP R8, R9 ;  /* 0x0000000900081308 */ /* 0x000ea20000001000 */
[C---:B-1----:R-:W-:Y:S01]  /*168e0*/  FMUL.FTZ R154, R6.reuse, R154 ;  /* 0x0000009a069a7220 */ /* 0x042fe20000410000 */
[----:B------:R-:W-:Y:S01]  /*168f0*/  PLOP3.LUT P1, PT, PT, PT, PT, 0x8, 0x0 ;  /* 0x000000000000781c */ /* 0x000fe20003f2e170 */
[C---:B------:R-:W-:Y:S02]  /*16900*/  FMUL.FTZ R155, R6.reuse, R155 ;  /* 0x0000009b069b7220 */ /* 0x040fe40000410000 */
[C---:B------:R-:W-:Y:S02]  /*16910*/  FMUL.FTZ R150, R6.reuse, R150 ;  /* 0x0000009606967220 */ /* 0x040fe40000410000 */
[----:B------:R-:W-:-:S02]  /*16920*/  FMUL.FTZ R151, R6, R151 ;  /* 0x0000009706977220 */ /* 0x000fc40000410000 */
[----:B---3--:R-:W-:Y:S02]  /*16930*/  @P0 FMUL.FTZ R0, R3, 0.69314718246459960938 ;  /* 0x3f31721803000820 */ /* 0x008fe40000410000 */
[----:B------:R-:W-:Y:S02]  /*16940*/  @P0 FMUL.FTZ R3, R10, c[0x0][0x2d0] ;  /* 0x0000b4000a030a20 */ /* 0x000fe40000410000 */
[C---:B------:R-:W-:Y:S02]  /*16950*/  FMUL.FTZ R146, R6.reuse, R146 ;  /* 0x0000009206927220 */ /* 0x040fe40000410000 */
[----:B------:R-:W-:Y:S02]  /*16960*/  FMUL.FTZ R147, R6, R147 ;  /* 0x0000009306937220 */ /* 0x000fe40000410000 */
[C---:B--2---:R-:W-:Y:S02]  /*16970*/  FMUL.FTZ R152, R8.reuse, R152 ;  /* 0x0000009808987220 */ /* 0x044fe40000410000 */
        /* <DEDUP_REMOVED lines=121> */
[----:B------:R-:W-:Y:S02]  /*17110*/  @P0 FFMA.FTZ R7, R3, R2, R0 ;  /* 0x0000000203070223 */ /* 0x000fe40000010000 */
.L_x_1071:
[----:B--2---:R-:W-:Y:S01]  /*17120*/  SHF.R.S32.HI R0, RZ, 0x1f, R223 ;  /* 0x0000001fff007819 */ /* 0x004fe200000114df */
[----:B------:R-:W-:Y:S05]  /*17130*/  @P1 BRA `(.L_x_1139) ;  /* 0x00001a9000001947 */ /* 0x000fea0003800000 */
[----:B------:R-:W1:Y:S01]  /*17140*/  S2R R2, SR_TID.X ;  /* 0x0000000000027919 */ /* 0x000e620000002100 */
[----:B------:R-:W-:Y:S01]  /*17150*/  F2FP.PACK_AB R5, R8, R5 ;  /* 0x000000050805723e */ /* 0x000fe200000000ff */
[----:B------:R-:W-:Y:S01]  /*17160*/  WARPSYNC 0xffffffff ;  /* 0xffffffff00007948 */ /* 0x000fe20003800000 */
        /* <DEDUP_REMOVED lines=18> */
[----:B------:R-:W-:Y:S02]  /*17290*/  F2FP.PACK_AB R28, R29, R28 ;  /* 0x0000001c1d1c723e */ /* 0x000fe400000000ff */
[----:B------:R-:W-:Y:S02]  /*172a0*/  LEA.HI R10, R10, R11, RZ, 0x3 ;  /* 0x0000000b0a0a7211 */ /* 0x000fe400078f18ff */
[----:B------:R-:W-:Y:S02]  /*172b0*/  F2FP.PACK_AB R30, R31, R30 ;  /* 0x0000001e1f1e723e */ /* 0x000fe400000000ff */
[----:B------:R-:W-:Y:S02]  /*172c0*/  LOP3.LUT R10, R10, 0xfffffff8, RZ, 0xc0, !PT ;  /* 0xfffffff80a0a7812 */ /* 0x000fe400078ec0ff */
[----:B------:R-:W-:-:S02]  /*172d0*/  F2FP.PACK_AB R32, R33, R32 ;  /* 0x000000202120723e */ /* 0x000fc400000000ff */
[----:B------:R-:W-:Y:S01]  /*172e0*/  F2FP.PACK_AB R34, R35, R34 ;  /* 0x000000222322723e */ /* 0x000fe200000000ff */
[----:B------:R-:W-:Y:S01]  /*172f0*/  IMAD.IADD R10, R11, 0x1, -R10 ;  /* 0x000000010b0a7824 */ /* 0x000fe200078e0a0a */
[----:B------:R-:W-:Y:S02]  /*17300*/  LOP3.LUT R11, R6, 0xfffffffc, RZ, 0xc0, !PT ;  /* 0xfffffffc060b7812 */ /* 0x000fe400078ec0ff */
[----:B------:R-:W-:Y:S01]  /*17310*/  SHF.R.S32.HI R6, RZ, 0x5, R8 ;  /* 0x00000005ff067819 */ /* 0x000fe20000011408 */
        /* <DEDUP_REMOVED lines=126> */
[----:B------:R1:W-:Y:S04]  /*17b00*/  STS [R15+0xc400], R106 ;  /* 0x00c4006a0f007388 */ /* 0x0003e80000000800 */
[----:B------:R-:W-:Y:S04]  /*17b10*/  STS [R17+0xc080], R108 ;  /* 0x00c0806c11007388 */ /* 0x000fe80000000800 */
[----:B------:R-:W-:Y:S04]  /*17b20*/  STS [R17+0xc480], R110 ;  /* 0x00c4806e11007388 */ /* 0x000fe80000000800 */
        /* <DEDUP_REMOVED lines=20> */
[----:B---3--:R-:W-:Y:S05]  /*17c70*/  @!P0 BRA `(.L_x_1140) ;  /* 0x0000003000008947 */ /* 0x008fea0003800000 */
[----:B-----5:R-:W2:Y:S04]  /*17c80*/  LDG.E R5, [R14.64] ;  /* 0x000000120e057981 */ /* 0x020ea8000c1e1900 */
[----:B------:R-:W2:Y:S02]  /*17c90*/  LDG.E R10, [R14.64+0x4] ;  /* 0x000004120e0a7981 */ /* 0x000ea4000c1e1900 */
[----:B--2---:R-:W-:-:S02]  /*17ca0*/  IADD3 R5, -R5, R10, RZ ;  /* 0x0000000a05057210 */ /* 0x004fc40007ffe1ff */
.L_x_1140:
[----:B---3--:R-:W-:Y:S01]  /*17cb0*/  LOP3.LUT R9, R8, 0xffffffe0, RZ, 0xc0, !PT ;  /* 0xffffffe008097812 */ /* 0x008fe200078ec0ff */
[----:B------:R-:W1:Y:S01]  /*17cc0*/  S2R R75, SR_CTAID.X ;  /* 0x00000000004b7919 */ /* 0x000e620000002500 */
[----:B------:R-:W-:Y:S01]  /*17cd0*/  SHF.R.S32.HI R15, RZ, 0x1f, R6 ;  /* 0x0000001fff0f7819 */ /* 0x000fe20000011406 */
[----:B------:R-:W-:Y:S01]  /*17ce0*/  IMAD.MOV.U32 R8, RZ, RZ, c[0x0][0x4e8] ;  /* 0x00013a00ff087624 */ /* 0x000fe200078e00ff */
[----:B------:R-:W-:Y:S01]  /*17cf0*/  MOV R18, R12 ;  /* 0x0000000c00127202 */ /* 0x000fe20000000f00 */
[----:B------:R-:W-:Y:S01]  /*17d00*/  IMAD.IADD R14, R2, 0x1, -R9 ;  /* 0x00000001020e7824 */ /* 0x000fe200078e0a09 */
[----:B------:R-:W-:Y:S01]  /*17d10*/  LEA.HI R15, R15, R6, RZ, 0x3 ;  /* 0x000000060f0f7211 */ /* 0x000fe200078f18ff */
[----:B------:R-:W-:Y:S01]  /*17d20*/  IMAD.MOV.U32 R19, RZ, RZ, R13 ;  /* 0x000000ffff137224 */ /* 0x000fe200078e000d */
[----:B------:R-:W-:Y:S01]  /*17d30*/  LEA.HI R9, R11, R11, RZ, 0x1 ;  /* 0x0000000b0b097211 */ /* 0x000fe200078f08ff */
[----:B------:R-:W-:Y:S01]  /*17d40*/  BSSY B0, `(.L_x_1141) ;  /* 0x000008b000007945 */ /* 0x000fe20003800000 */
[----:B------:R-:W-:Y:S01]  /*17d50*/  SHF.R.S32.HI R17, RZ, 0x1f, R14 ;  /* 0x0000001fff117819 */ /* 0x000fe2000001140e */
[----:B------:R-:W-:Y:S01]  /*17d60*/  IMAD.WIDE.U32 R18, R223, c[0x0][0x490], R18 ;  /* 0x00012400df127a25 */ /* 0x000fe200078e0012 */
[----:B------:R-:W-:-:S02]  /*17d70*/  LOP3.LUT R15, R15, 0xffffff8, RZ, 0xc0, !PT ;  /* 0x0ffffff80f0f7812 */ /* 0x000fc400078ec0ff */
[----:B------:R-:W-:Y:S02]  /*17d80*/  LEA.HI R10, R17, R14, RZ, 0x2 ;  /* 0x0000000e110a7211 */ /* 0x000fe400078f10ff */
[----:B------:R-:W-:Y:S02]  /*17d90*/  IADD3 R6, R6, -R15, RZ ;  /* 0x8000000f06067210 */ /* 0x000fe40007ffe0ff */
[----:B------:R-:W-:Y:S02]  /*17da0*/  LOP3.LUT R16, R9, 0x1ffffffe, RZ, 0xc0, !PT ;  /* 0x1ffffffe09107812 */ /* 0x000fe400078ec0ff */
[----:B------:R-:W-:Y:S02]  /*17db0*/  SHF.R.S32.HI R15, RZ, 0x2, R10 ;  /* 0x00000002ff0f7819 */ /* 0x000fe4000001140a */
[----:B------:R-:W-:Y:S01]  /*17dc0*/  ISETP.NE.AND P1, PT, R8, 0x1, PT ;  /* 0x000000010800780c */ /* 0x000fe20003f25270 */
[----:B------:R-:W-:Y:S01]  /*17dd0*/  IMAD.IADD R9, R11, 0x1, -R16 ;  /* 0x000000010b097824 */ /* 0x000fe200078e0a10 */
[CC--:B------:R-:W-:Y:S01]  /*17de0*/  LEA.HI R16, R3.reuse, R2.reuse, RZ, 0x3 ;  /* 0x0000000203107211 */ /* 0x0c0fe200078f18ff */
[----:B------:R-:W-:Y:S01]  /*17df0*/  IMAD R6, R6, 0x10, R15 ;  /* 0x0000001006067824 */ /* 0x000fe200078e020f */
[----:B------:R-:W-:Y:S01]  /*17e00*/  LEA.HI R3, R3, R2, RZ, 0x6 ;  /* 0x0000000203037211 */ /* 0x000fe200078f30ff */
[----:B------:R-:W-:Y:S01]  /*17e10*/  IMAD R11, R13, c[0x0][0x3a0], RZ ;  /* 0x0000e8000d0b7a24 */ /* 0x000fe200078e02ff */
[----:B------:R-:W-:Y:S01]  /*17e20*/  LOP3.LUT P2, RZ, R14, 0x3, RZ, 0xc0, !PT ;  /* 0x000000030eff7812 */ /* 0x000fe2000784c0ff */
[----:B------:R-:W-:Y:S01]  /*17e30*/  IMAD R10, R9, 0x8, R6 ;  /* 0x00000008090a7824 */ /* 0x000fe200078e0206 */
[----:B------:R-:W-:Y:S01]  /*17e40*/  LOP3.LUT R9, R16, 0xfffffff8, RZ, 0xc0, !PT ;  /* 0xfffffff810097812 */ /* 0x000fe200078ec0ff */
[C---:B------:R-:W-:Y:S01]  /*17e50*/  IMAD R11, R12.reuse, c[0x0][0x3a4], R11 ;  /* 0x0000e9000c0b7a24 */ /* 0x040fe200078e020b */
[----:B------:R-:W-:Y:S01]  /*17e60*/  SHF.R.S32.HI R16, RZ, 0x3, R16 ;  /* 0x00000003ff107819 */ /* 0x000fe20000011410 */
[----:B------:R-:W-:Y:S01]  /*17e70*/  IMAD.WIDE.U32 R12, R12, c[0x0][0x3a0], RZ ;  /* 0x0000e8000c0c7a25 */ /* 0x000fe200078e00ff */
[----:B-1----:R-:W-:-:S03]  /*17e80*/  LEA R10, R75, R10, 0x7 ;  /* 0x0000000a4b0a7211 */ /* 0x002fc600078e38ff */
[----:B------:R-:W-:Y:S01]  /*17e90*/  IMAD R8, R0, c[0x0][0x490], RZ ;  /* 0x0001240000087a24 */ /* 0x000fe200078e02ff */
[----:B------:R-:W-:Y:S01]  /*17ea0*/  IADD3 R13, R13, R11, RZ ;  /* 0x0000000b0d0d7210 */ /* 0x000fe20007ffe0ff */
[----:B------:R-:W-:-:S04]  /*17eb0*/  @P1 IMAD.HI.U32 R11, R10, c[0x0][0x4ec], RZ ;  /* 0x00013b000a0b1a27 */ /* 0x000fc800078e00ff */
[----:B------:R-:W-:Y:S02]  /*17ec0*/  IMAD R15, R223, c[0x0][0x494], R8 ;  /* 0x00012500df0f7a24 */ /* 0x000fe400078e0208 */
[----:B------:R-:W-:Y:S01]  /*17ed0*/  IMAD.IADD R9, R2, 0x1, -R9 ;  /* 0x0000000102097824 */ /* 0x000fe200078e0a09 */
[----:B------:R-:W-:Y:S01]  /*17ee0*/  SHF.R.S32.HI R2, RZ, 0x1f, R226 ;  /* 0x0000001fff027819 */ /* 0x000fe200000114e2 */
[----:B------:R-:W-:Y:S01]  /*17ef0*/  IMAD.MOV.U32 R8, RZ, RZ, R10 ;  /* 0x000000ffff087224 */ /* 0x000fe200078e000a */
[----:B------:R-:W-:Y:S01]  /*17f00*/  @P1 SHF.R.U32.HI R8, RZ, c[0x0][0x4f0], R11 ;  /* 0x00013c00ff081a19 */ /* 0x000fe2000001160b */
[----:B------:R-:W-:Y:S01]  /*17f10*/  IMAD.IADD R19, R19, 0x1, R15 ;  /* 0x0000000113137824 */ /* 0x000fe200078e020f */
[----:B------:R-:W-:Y:S01]  /*17f20*/  SEL R226, R226, RZ, !P0 ;  /* 0x000000ffe2e27207 */ /* 0x000fe20004000000 */
[----:B------:R-:W-:Y:S01]  /*17f30*/  IMAD R0, R0, c[0x0][0x3e8], RZ ;  /* 0x0000fa0000007a24 */ /* 0x000fe200078e02ff */
[----:B------:R-:W-:Y:S01]  /*17f40*/  SEL R2, R2, RZ, !P0 ;  /* 0x000000ff02027207 */ /* 0x000fe20004000000 */
[----:B------:R-:W-:-:S02]  /*17f50*/  IMAD.MOV R11, RZ, RZ, -R8 ;  /* 0x000000ffff0b7224 */ /* 0x000fc400078e0a08 */
[----:B------:R-:W-:Y:S01]  /*17f60*/  IMAD R15, R223, c[0x0][0x3ec], R0 ;  /* 0x0000fb00df0f7a24 */ /* 0x000fe200078e0200 */
[----:B------:R-:W-:Y:S01]  /*17f70*/  LEA R0, R9, R16, 0x5 ;  /* 0x0000001009007211 */ /* 0x000fe200078e28ff */
[----:B------:R-:W-:-:S04]  /*17f80*/  IMAD.WIDE.U32 R12, R223, c[0x0][0x3e8], R12 ;  /* 0x0000fa00df0c7a25 */ /* 0x000fc800078e000c */
[----:B------:R-:W-:Y:S01]  /*17f90*/  IMAD.WIDE.U32 R18, R226, c[0x0][0x498], R18 ;  /* 0x00012600e2127a25 */ /* 0x000fe200078e0012 */
[----:B------:R-:W-:Y:S02]  /*17fa0*/  IADD3 R13, R13, R15, RZ ;  /* 0x0000000f0d0d7210 */ /* 0x000fe40007ffe0ff */
[----:B------:R-:W-:Y:S01]  /*17fb0*/  SHF.R.S32.HI R15, RZ, 0x1f, R8 ;  /* 0x0000001fff0f7819 */ /* 0x000fe20000011408 */
[----:B------:R-:W-:Y:S01]  /*17fc0*/  IMAD R11, R11, c[0x0][0x4e8], R10 ;  /* 0x00013a000b0b7a24 */ /* 0x000fe200078e020a */
[----:B------:R-:W-:Y:S01]  /*17fd0*/  IADD3 R20, P0, R8, R18, RZ ;  /* 0x0000001208147210 */ /* 0x000fe20007f1e0ff */
[----:B------:R-:W-:Y:S02]  /*17fe0*/  IMAD R17, R2, c[0x0][0x498], RZ ;  /* 0x0001260002117a24 */ /* 0x000fe400078e02ff */
[----:B------:R-:W-:Y:S01]  /*17ff0*/  IMAD R10, R75, 0x80, R0 ;  /* 0x000000804b0a7824 */ /* 0x000fe200078e0200 */
[----:B------:R-:W-:Y:S01]  /*18000*/  SHF.R.S32.HI R18, RZ, 0x1f, R11 ;  /* 0x0000001fff127819 */ /* 0x000fe2000001140b */
[----:B------:R-:W-:-:S02]  /*18010*/  IMAD R14, R226, c[0x0][0x49c], R17 ;  /* 0x00012700e20e7a24 */ /* 0x000fc400078e0211 */
        /* <DEDUP_REMOVED lines=31> */
[----:B------:R-:W-:-:S02]  /*18210*/  IMAD R19, R19, c[0x0][0x4e8], R10 ;  /* 0x00013a0013137a24 */ /* 0x000fc400078e020a */
[C---:B------:R-:W-:Y:S01]  /*18220*/  IMAD R21, R8.reuse, c[0x0][0x3e4], R21 ;  /* 0x0000f90008157a24 */ /* 0x040fe200078e0215 */
[-C--:B------:R-:W-:Y:S01]  /*18230*/  ISETP.GE.OR P1, PT, R9, R2.reuse, P2 ;  /* 0x000000020900720c */ /* 0x080fe20001726670 */
[----:B------:R-:W-:Y:S01]  /*18240*/  IMAD.WIDE.U32 R12, R8, c[0x0][0x3e0], R12 ;  /* 0x0000f800080c7a25 */ /* 0x000fe200078e000c */
[----:B------:R-:W-:Y:S02]  /*18250*/  ISETP.GE.OR P0, PT, R5, R2, P2 ;  /* 0x000000020500720c */ /* 0x000fe40001706670 */
[----:B------:R-:W-:Y:S01]  /*18260*/  SHF.L.U32 R8, R3, 0x3, RZ ;  /* 0x0000000303087819 */ /* 0x000fe200000006ff */
[----:B------:R-:W-:Y:S01]  /*18270*/  IMAD.IADD R13, R13, 0x1, R21 ;  /* 0x000000010d0d7824 */ /* 0x000fe200078e0215 */
[----:B------:R-:W-:Y:S02]  /*18280*/  SHF.R.S32.HI R6, RZ, 0x1f, R19 ;  /* 0x0000001fff067819 */ /* 0x000fe40000011413 */
[----:B------:R-:W-:-:S03]  /*18290*/  LOP3.LUT R8, R15, 0x7ffffe00, R8, 0xf8, !PT ;  /* 0x7ffffe000f087812 */ /* 0x000fc600078ef808 */
[----:B------:R-:W-:Y:S01]  /*182a0*/  IMAD R6, R6, c[0x0][0x3d8], RZ ;  /* 0x0000f60006067a24 */ /* 0x000fe200078e02ff */
[----:B------:R-:W-:Y:S01]  /*182b0*/  SHF.L.U32 R76, R8, 0x1, RZ ;  /* 0x00000001084c7819 */ /* 0x000fe200000006ff */
[----:B-1----:R1:W-:Y:S02]  /*182c0*/  @!P1 ST.E [R32.64], R4 ;  /* 0x0000000420009985 */ /* 0x0023e4000c101912 */
[C---:B------:R-:W-:Y:S02]  /*182d0*/  IMAD R3, R19.reuse, c[0x0][0x3dc], R6 ;  /* 0x0000f70013037a24 */ /* 0x040fe400078e0206 */
[----:B------:R-:W-:Y:S01]  /*182e0*/  IMAD.WIDE.U32 R18, R19, c[0x0][0x3d8], R12 ;  /* 0x0000f60013127a25 */ /* 0x000fe200078e000c */
[----:B--2---:R1:W-:Y:S03]  /*182f0*/  @!P0 ST.E [R34.64], R7 ;  /* 0x0000000722008985 */ /* 0x0043e6000c101912 */
[----:B------:R-:W-:Y:S01]  /*18300*/  IMAD.IADD R3, R19, 0x1, R3 ;  /* 0x0000000113037824 */ /* 0x000fe200078e0203 */
[----:B------:R1:W2:Y:S01]  /*18310*/  LDS.128 R60, [R76+0x1080] ;  /* 0x001080004c3c7984 */ /* 0x0002a20000000c00 */
[----:B------:R-:W-:-:S03]  /*18320*/  LEA R74, P0, R18, c[0x0][0x380], 0x1 ;  /* 0x0000e000124a7a11 */ /* 0x000fc600078008ff */
[----:B------:R1:W3:Y:S01]  /*18330*/  LDS.128 R56, [R76+0x2080] ;  /* 0x002080004c387984 */ /* 0x0002e20000000c00 */
[----:B------:R-:W-:Y:S02]  /*18340*/  LEA.HI.X R73, R18, c[0x0][0x384], R3, 0x1, P0 ;  /* 0x0000e10012497a11 */ /* 0x000fe400000f0c03 */
[----:B------:R-:W-:Y:S01]  /*18350*/  ISETP.GE.AND P0, PT, R75, R2, PT ;  /* 0x000000024b00720c */ /* 0x000fe20003f06270 */
        /* <DEDUP_REMOVED lines=41> */
.L_x_1142:
[----:B--234-:R-:W-:Y:S05]  /*185f0*/  BSYNC B0 ;  /* 0x0000000000007941 */ /* 0x01cfea0003800000 */
.L_x_1141:
        /* <DEDUP_REMOVED lines=30> */
.L_x_1144:
[----:B------:R-:W-:Y:S05]  /*187e0*/  BSYNC B0 ;  /* 0x0000000000007941 */ /* 0x000fea0003800000 */
.L_x_1143:
        /* <DEDUP_REMOVED lines=30> */
.L_x_1146:
[----:B------:R-:W-:Y:S05]  /*189d0*/  BSYNC B0 ;  /* 0x0000000000007941 */ /* 0x000fea0003800000 */
.L_x_1145:
        /* <DEDUP_REMOVED lines=31> */
.L_x_1139:
        /* <DEDUP_REMOVED lines=18> */
.L_x_1147:
        /* <DEDUP_REMOVED lines=41> */
.L_x_1149:
[----:B------:R-:W-:Y:S05]  /*18f80*/  BSYNC B0 ;  /* 0x0000000000007941 */ /* 0x000fea0003800000 */
.L_x_1148:
[----:B-1----:R-:W1:Y:S01]  /*18f90*/  S2R R4, SR_CTAID.X ;  /* 0x0000000000047919 */ /* 0x002e620000002500 */
[----:B------:R-:W-:Y:S01]  /*18fa0*/  SHF.R.S32.HI R6, RZ, 0x1f, R3 ;  /* 0x0000001fff067819 */ /* 0x000fe20000011403 */
[----:B------:R-:W-:Y:S01]  /*18fb0*/  IMAD R7, R11, c[0x0][0x3a0], RZ ;  /* 0x0000e8000b077a24 */ /* 0x000fe200078e02ff */
[----:B------:R-:W-:Y:S01]  /*18fc0*/  MOV R8, c[0x0][0x4e8] ;  /* 0x00013a0000087a02 */ /* 0x000fe20000000f00 */
[----:B------:R-:W-:Y:S01]  /*18fd0*/  IMAD.WIDE.U32 R12, R10, c[0x0][0x3a0], RZ ;  /* 0x0000e8000a0c7a25 */ /* 0x000fe200078e00ff */
[----:B------:R-:W-:Y:S02]  /*18fe0*/  LEA.HI R6, R6, R3, RZ, 0x3 ;  /* 0x0000000306067211 */ /* 0x000fe400078f18ff */
[----:B------:R-:W-:Y:S01]  /*18ff0*/  ISETP.NE.AND P0, PT, R8, 0x1, PT ;  /* 0x000000010800780c */ /* 0x000fe20003f05270 */
[----:B------:R-:W-:Y:S01]  /*19000*/  IMAD R7, R10, c[0x0][0x3a4], R7 ;  /* 0x0000e9000a077a24 */ /* 0x000fe200078e0207 */
[----:B------:R-:W-:Y:S01]  /*19010*/  LOP3.LUT R10, R6, 0xfffffff8, RZ, 0xc0, !PT ;  /* 0xfffffff8060a7812 */ /* 0x000fe200078ec0ff */
[----:B------:R-:W-:-:S02]  /*19020*/  IMAD R0, R0, c[0x0][0x3e8], RZ ;  /* 0x0000fa0000007a24 */ /* 0x000fc400078e02ff */
[----:B------:R-:W-:Y:S01]  /*19030*/  IMAD R5, R5, c[0x0][0x3f0], RZ ;  /* 0x0000fc0005057a24 */ /* 0x000fe200078e02ff */
[----:B------:R-:W-:Y:S01]  /*19040*/  IADD3 R13, R13, R7, RZ ;  /* 0x000000070d0d7210 */ /* 0x000fe20007ffe0ff */
[----:B------:R-:W-:Y:S01]  /*19050*/  IMAD.IADD R10, R3, 0x1, -R10 ;  /* 0x00000001030a7824 */ /* 0x000fe200078e0a0a */
[----:B------:R-:W-:Y:S01]  /*19060*/  SHF.R.S32.HI R3, RZ, 0x3, R6 ;  /* 0x00000003ff037819 */ /* 0x000fe20000011406 */
[C---:B------:R-:W-:Y:S02]  /*19070*/  IMAD R0, R223.reuse, c[0x0][0x3ec], R0 ;  /* 0x0000fb00df007a24 */ /* 0x040fe400078e0200 */
[----:B------:R-:W-:Y:S01]  /*19080*/  IMAD.WIDE.U32 R12, R223, c[0x0][0x3e8], R12 ;  /* 0x0000fa00df0c7a25 */ /* 0x000fe200078e000c */
[----:B------:R-:W-:-:S03]  /*19090*/  LEA R7, R10, R3, 0x5 ;  /* 0x000000030a077211 */ /* 0x000fc600078e28ff */
[----:B------:R-:W-:Y:S01]  /*190a0*/  IMAD R5, R226, c[0x0][0x3f4], R5 ;  /* 0x0000fd00e2057a24 */ /* 0x000fe200078e0205 */
[----:B------:R-:W-:Y:S01]  /*190b0*/  IADD3 R13, R0, R13, RZ ;  /* 0x0000000d000d7210 */ /* 0x000fe20007ffe0ff */
[----:B-1----:R-:W-:-:S04]  /*190c0*/  IMAD R7, R4, 0x80, R7 ;  /* 0x0000008004077824 */ /* 0x002fc800078e0207 */
[----:B------:R-:W-:Y:S01]  /*190d0*/  @P0 IMAD.HI.U32 R0, R7, c[0x0][0x4ec], RZ ;  /* 0x00013b0007000a27 */ /* 0x000fe200078e00ff */
[----:B------:R-:W-:-:S03]  /*190e0*/  MOV R6, R7 ;  /* 0x0000000700067202 */ /* 0x000fc60000000f00 */
[----:B------:R-:W-:Y:S01]  /*190f0*/  IMAD.WIDE.U32 R12, R226, c[0x0][0x3f0], R12 ;  /* 0x0000fc00e20c7a25 */ /* 0x000fe200078e000c */
[----:B------:R-:W-:-:S04]  /*19100*/  @P0 SHF.R.U32.HI R6, RZ, c[0x0][0x4f0], R0 ;  /* 0x00013c00ff060a19 */ /* 0x000fc80000011600 */
[--C-:B------:R-:W-:Y:S01]  /*19110*/  SHF.R.S32.HI R8, RZ, 0x1f, R6.reuse ;  /* 0x0000001fff087819 */ /* 0x100fe20000011406 */
[----:B------:R-:W-:Y:S01]  /*19120*/  IMAD.MOV R0, RZ, RZ, -R6 ;  /* 0x000000ffff007224 */ /* 0x000fe200078e0a06 */
[----:B------:R-:W-:-:S03]  /*19130*/  IADD3 R13, R13, R5, RZ ;  /* 0x000000050d0d7210 */ /* 0x000fc60007ffe0ff */
[----:B------:R-:W-:Y:S02]  /*19140*/  IMAD R5, R8, c[0x0][0x3e0], RZ ;  /* 0x0000f80008057a24 */ /* 0x000fe400078e02ff */
[----:B------:R-:W-:Y:S02]  /*19150*/  IMAD R0, R0, c[0x0][0x4e8], R7 ;  /* 0x00013a0000007a24 */ /* 0x000fe400078e0207 */
[----:B------:R-:W-:-:S03]  /*19160*/  IMAD.WIDE.U32 R12, R6, c[0x0][0x3e0], R12 ;  /* 0x0000f800060c7a25 */ /* 0x000fc600078e000c */
[----:B------:R-:W-:Y:S01]  /*19170*/  SHF.R.S32.HI R7, RZ, 0x1f, R0 ;  /* 0x0000001fff077819 */ /* 0x000fe20000011400 */
[----:B------:R-:W-:Y:S02]  /*19180*/  IMAD R5, R6, c[0x0][0x3e4], R5 ;  /* 0x0000f90006057a24 */ /* 0x000fe400078e0205 */
[----:B------:R-:W-:Y:S02]  /*19190*/  IMAD.SHL.U32 R6, R10, 0x8, RZ ;  /* 0x000000080a067824 */ /* 0x000fe400078e00ff */
[----:B------:R-:W-:Y:S01]  /*191a0*/  IMAD R7, R7, c[0x0][0x3d8], RZ ;  /* 0x0000f60007077a24 */ /* 0x000fe200078e02ff */
[----:B------:R-:W-:Y:S02]  /*191b0*/  IADD3 R13, R13, R5, RZ ;  /* 0x000000050d0d7210 */ /* 0x000fe40007ffe0ff */
[----:B------:R-:W-:Y:S01]  /*191c0*/  IADD3 R5, R6, 0x40, RZ ;  /* 0x0000004006057810 */ /* 0x000fe20007ffe0ff */
[C---:B------:R-:W-:Y:S02]  /*191d0*/  IMAD R7, R0.reuse, c[0x0][0x3dc], R7 ;  /* 0x0000f70000077a24 */ /* 0x040fe400078e0207 */
[----:B------:R-:W-:Y:S01]  /*191e0*/  IMAD.WIDE.U32 R12, R0, c[0x0][0x3d8], R12 ;  /* 0x0000f600000c7a25 */ /* 0x000fe200078e000c */
[----:B------:R-:W-:-:S02]  /*191f0*/  LEA R0, R4, R3, 0x7 ;  /* 0x0000000304007211 */ /* 0x000fc400078e38ff */
[----:B------:R-:W-:Y:S02]  /*19200*/  IADD3 R4, R6, 0x80, RZ ;  /* 0x0000008006047810 */ /* 0x000fe40007ffe0ff */
[----:B------:R-:W-:Y:S02]  /*19210*/  IADD3 R7, R13, R7, RZ ;  /* 0x000000070d077210 */ /* 0x000fe40007ffe0ff */
[----:B------:R-:W-:Y:S02]  /*19220*/  LEA R8, P0, R12, c[0x0][0x380], 0x1 ;  /* 0x0000e0000c087a11 */ /* 0x000fe400078008ff */
[----:B------:R-:W-:Y:S02]  /*19230*/  IADD3 R3, R6, 0xc0, RZ ;  /* 0x000000c006037810 */ /* 0x000fe40007ffe0ff */
[----:B------:R-:W-:Y:S01]  /*19240*/  LEA.HI.X R7, R12, c[0x0][0x384], R7, 0x1, P0 ;  /* 0x0000e1000c077a11 */ /* 0x000fe200000f0c07 */
[----:B------:R-:W-:Y:S06]  /*19250*/  BRA.DIV ~URZ, `(.L_x_1150) ;  /* 0x00000c527f007947 */ /* 0x000fec000b800000 */
[----:B------:R1:W2:Y:S02]  /*19260*/  SHFL.IDX PT, R9, R7, RZ, 0x181f ;  /* 0x00181fff07097589 */ /* 0x0002a400000e0000 */
.L_x_1170:
[----:B------:R-:W-:Y:S05]  /*19270*/  BRA.DIV ~URZ, `(.L_x_1151) ;  /* 0x00000cb27f007947 */ /* 0x000fea000b800000 */
[----:B------:R3:W4:Y:S02]  /*19280*/  SHFL.IDX PT, R12, R8, RZ, 0x181f ;  /* 0x00181fff080c7589 */ /* 0x00072400000e0000 */
.L_x_1171:
[----:B-----5:R-:W-:Y:S01]  /*19290*/  IMAD R15, R2, c[0x0][0x4e8], RZ ;  /* 0x00013a00020f7a24 */ /* 0x020fe200078e02ff */
[----:B------:R-:W-:Y:S01]  /*192a0*/  BSSY B0, `(.L_x_1152) ;  /* 0x0000019000007945 */ /* 0x000fe20003800000 */
[----:B--2---:R-:W-:-:S03]  /*192b0*/  MOV R13, R9 ;  /* 0x00000009000d7202 */ /* 0x004fc60000000f00 */
[----:B------:R-:W-:-:S13]  /*192c0*/  ISETP.GE.AND P0, PT, R0, R15, PT ;  /* 0x0000000f0000720c */ /* 0x000fda0003f06270 */
        /* <DEDUP_REMOVED lines=9> */
[----:B----4-:R-:W-:Y:S01]  /*19360*/  @!P3 IMAD.WIDE R16, R6, 0x2, R12 ;  /* 0x000000020610b825 */ /* 0x010fe200078e020c */
        /* <DEDUP_REMOVED lines=12> */
.L_x_1153:
[----:B------:R-:W-:Y:S05]  /*19430*/  BSYNC B0 ;  /* 0x0000000000007941 */ /* 0x000fea0003800000 */
.L_x_1152:
[----:B------:R-:W-:Y:S05]  /*19440*/  BRA.DIV ~URZ, `(.L_x_1154) ;  /* 0x00000b627f007947 */ /* 0x000fea000b800000 */
[----:B------:R1:W2:Y:S04]  /*19450*/  SHFL.IDX PT, R9, R7, 0x1, 0x181f ;  /* 0x00381f0007097f89 */ /* 0x0002a800000e0000 */
[----:B--2-4-:R1:W2:Y:S02]  /*19460*/  SHFL.IDX PT, R12, R8, 0x1, 0x181f ;  /* 0x00381f00080c7f89 */ /* 0x0142a400000e0000 */
.L_x_1172:
[----:B------:R-:W-:Y:S01]  /*19470*/  IADD3 R2, R0, 0x20, RZ ;  /* 0x0000002000027810 */ /* 0x000fe20007ffe0ff */
[----:B------:R-:W-:Y:S01]  /*19480*/  BSSY B0, `(.L_x_1155) ;  /* 0x0000019000007945 */ /* 0x000fe20003800000 */
[----:B------:R-:W-:-:S02]  /*19490*/  IMAD.MOV.U32 R13, RZ, RZ, R9 ;  /* 0x000000ffff0d7224 */ /* 0x000fc400078e0009 */
        /* <DEDUP_REMOVED lines=10> */
[----:B--2---:R-:W-:Y:S01]  /*19540*/  @!P3 IMAD.WIDE R16, R6, 0x2, R12 ;  /* 0x000000020610b825 */ /* 0x004fe200078e020c */
        /* <DEDUP_REMOVED lines=12> */
.L_x_1156:
[----:B------:R-:W-:Y:S05]  /*19610*/  BSYNC B0 ;  /* 0x0000000000007941 */ /* 0x000fea0003800000 */
.L_x_1155:
[----:B------:R-:W-:Y:S05]  /*19620*/  BRA.DIV ~URZ, `(.L_x_1157) ;  /* 0x00000a727f007947 */ /* 0x000fea000b800000 */
[----:B------:R4:W1:Y:S02]  /*19630*/  SHFL.IDX PT, R9, R7, 0x2, 0x181f ;  /* 0x00581f0007097f89 */ /* 0x00086400000e0000 */
.L_x_1173:
[----:B------:R-:W-:Y:S05]  /*19640*/  BRA.DIV ~URZ, `(.L_x_1158) ;  /* 0x00000ad27f007947 */ /* 0x000fea000b800000 */
[----:B--2---:R2:W3:Y:S02]  /*19650*/  SHFL.IDX PT, R12, R8, 0x2, 0x181f ;  /* 0x00581f00080c7f89 */ /* 0x0044e400000e0000 */
.L_x_1174:
[----:B------:R-:W-:Y:S01]  /*19660*/  IADD3 R2, R0, 0x40, RZ ;  /* 0x0000004000027810 */ /* 0x000fe20007ffe0ff */
[----:B------:R-:W-:Y:S01]  /*19670*/  BSSY B0, `(.L_x_1159) ;  /* 0x0000019000007945 */ /* 0x000fe20003800000 */
[----:B-1----:R-:W-:-:S02]  /*19680*/  IMAD.MOV.U32 R13, RZ, RZ, R9 ;  /* 0x000000ffff0d7224 */ /* 0x002fc400078e0009 */
        /* <DEDUP_REMOVED lines=10> */
[----:B---3--:R-:W-:Y:S01]  /*19730*/  @!P3 IMAD.WIDE R16, R6, 0x2, R12 ;  /* 0x000000020610b825 */ /* 0x008fe200078e020c */
        /* <DEDUP_REMOVED lines=12> */
.L_x_1160:
[----:B------:R-:W-:Y:S05]  /*19800*/  BSYNC B0 ;  /* 0x0000000000007941 */ /* 0x000fea0003800000 */
.L_x_1159:
[----:B------:R-:W-:Y:S05]  /*19810*/  BRA.DIV ~URZ, `(.L_x_1161) ;  /* 0x000009827f007947 */ /* 0x000fea000b800000 */
[----:B----4-:R-:W4:Y:S04]  /*19820*/  SHFL.IDX PT, R7, R7, 0x3, 0x181f ;  /* 0x00781f0007077f89 */ /* 0x010f2800000e0000 */
[----:B-1----:R1:W2:Y:S02]  /*19830*/  SHFL.IDX PT, R16, R8, 0x3, 0x181f ;  /* 0x00781f0008107f89 */ /* 0x0022a400000e0000 */
.L_x_1175:
[----:B------:R-:W-:Y:S01]  /*19840*/  IADD3 R0, R0, 0x60, RZ ;  /* 0x0000006000007810 */ /* 0x000fe20007ffe0ff */
[----:B----4-:R-:W-:-:S03]  /*19850*/  IMAD.MOV.U32 R17, RZ, RZ, R7 ;  /* 0x000000ffff117224 */ /* 0x010fc600078e0007 */
[----:B------:R-:W-:-:S13]  /*19860*/  ISETP.GE.AND P0, PT, R0, R15, PT ;  /* 0x0000000f0000720c */ /* 0x000fda0003f06270 */
[----:B------:R-:W-:Y:S05]  /*19870*/  @P0 EXIT ;  /* 0x000000000000094d */ /* 0x000fea0003800000 */
[----:B------:R-:W-:Y:S02]  /*19880*/  ISETP.GE.AND P1, PT, R5, c[0x0][0x3c8], PT ;  /* 0x0000f20005007a0c */ /* 0x000fe40003f26270 */
[----:B------:R-:W-:Y:S02]  /*19890*/  ISETP.GE.AND P0, PT, R4, c[0x0][0x3c8], PT ;  /* 0x0000f20004007a0c */ /* 0x000fe40003f06270 */
[----:B------:R-:W-:-:S09]  /*198a0*/  ISETP.GE.AND P2, PT, R6, c[0x0][0x3c8], PT ;  /* 0x0000f20006007a0c */ /* 0x000fd20003f46270 */
[----:B------:R-:W-:Y:S02]  /*198b0*/  @!P1 SHF.R.S32.HI R0, RZ, 0x1f, R5 ;  /* 0x0000001fff009819 */ /* 0x000fe40000011405 */
[----:B------:R-:W-:Y:S02]  /*198c0*/  @!P0 SHF.R.S32.HI R7, RZ, 0x1f, R4 ;  /* 0x0000001fff078819 */ /* 0x000fe40000011404 */
[----:B------:R-:W-:Y:S01]  /*198d0*/  @!P1 LEA.HI R0, R0, R5, RZ, 0x3 ;  /* 0x0000000500009211 */ /* 0x000fe200078f18ff */
[--C-:B-123--:R-:W-:Y:S01]  /*198e0*/  @!P2 IMAD.WIDE R8, R6, 0x2, R16.reuse ;  /* 0x000000020608a825 */ /* 0x10efe200078e0210 */
        /* <DEDUP_REMOVED lines=16> */
.L_x_1072:
[----:B--2---:R-:W-:Y:S01]  /*199f0*/  IMAD.MOV.U32 R14, RZ, RZ, R15 ;  /* 0x000000ffff0e7224 */ /* 0x004fe200078e000f */
[----:B------:R-:W-:Y:S01]  /*19a00*/  MOV R12, 0x181f ;  /* 0x0000181f000c7802 */ /* 0x000fe20000000f00 */
[----:B------:R-:W-:Y:S01]  /*19a10*/  IMAD.MOV.U32 R13, RZ, RZ, RZ ;  /* 0x000000ffff0d7224 */ /* 0x000fe200078e00ff */
[----:B------:R-:W-:Y:S02]  /*19a20*/  MOV R11, 0xffffffff ;  /* 0xffffffff000b7802 */ /* 0x000fe40000000f00 */
[----:B------:R-:W-:Y:S02]  /*19a30*/  MOV R10, 0x19a50 ;  /* 0x00019a50000a7802 */ /* 0x000fe40000000f00 */
[----:B------:R-:W-:Y:S05]  /*19a40*/  CALL.REL.NOINC `($__internal_3_$__cuda_sm70_shflsync_idx_p) ;  /* 0x0000ad0000007944 */ /* 0x000fea0003c00000 */
[----:B--2---:R-:W-:Y:S01]  /*19a50*/  MOV R17, R16 ;  /* 0x0000001000117202 */ /* 0x004fe20000000f00 */
[----:B-1----:R-:W-:Y:S05]  /*19a60*/  BRA `(.L_x_1162) ;  /* 0xfffeee3000007947 */ /* 0x002fea000383ffff */
.L_x_1073:
[----:B------:R-:W-:Y:S01]  /*19a70*/  IMAD.MOV.U32 R14, RZ, RZ, R2 ;  /* 0x000000ffff0e7224 */ /* 0x000fe200078e0002 */
[----:B------:R-:W-:Y:S01]  /*19a80*/  MOV R12, 0x181f ;  /* 0x0000181f000c7802 */ /* 0x000fe20000000f00 */
[----:B------:R-:W-:Y:S01]  /*19a90*/  IMAD.MOV.U32 R13, RZ, RZ, RZ ;  /* 0x000000ffff0d7224 */ /* 0x000fe200078e00ff */
[----:B------:R-:W-:-:S02]  /*19aa0*/  MOV R11, 0xffffffff ;  /* 0xffffffff000b7802 */ /* 0x000fc40000000f00 */
[----:B------:R-:W-:Y:S02]  /*19ab0*/  MOV R10, 0x19ad0 ;  /* 0x00019ad0000a7802 */ /* 0x000fe40000000f00 */
[----:B-12---:R-:W-:Y:S05]  /*19ac0*/  CALL.REL.NOINC `($__internal_3_$__cuda_sm70_shflsync_idx_p) ;  /* 0x0000ac8000007944 */ /* 0x006fea0003c00000 */
[----:B-12---:R-:W-:Y:S05]  /*19ad0*/  BRA `(.L_x_1163) ;  /* 0xfffeede000007947 */ /* 0x006fea000383ffff */
.L_x_1076:
[----:B------:R-:W-:Y:S01]  /*19ae0*/  IMAD.MOV.U32 R14, RZ, RZ, R15 ;  /* 0x000000ffff0e7224 */ /* 0x000fe200078e000f */
[----:B--2---:R-:W-:Y:S01]  /*19af0*/  MOV R12, 0x181f ;  /* 0x0000181f000c7802 */ /* 0x004fe20000000f00 */
[----:B------:R-:W-:Y:S01]  /*19b00*/  IMAD.MOV.U32 R13, RZ, RZ, 0x1 ;  /* 0x00000001ff0d7424 */ /* 0x000fe200078e00ff */
[----:B------:R-:W-:Y:S02]  /*19b10*/  MOV R11, 0xffffffff ;  /* 0xffffffff000b7802 */ /* 0x000fe40000000f00 */
[----:B------:R-:W-:Y:S02]  /*19b20*/  MOV R10, 0x19b40 ;  /* 0x00019b40000a7802 */ /* 0x000fe40000000f00 */
[----:B-1-34-:R-:W-:Y:S05]  /*19b30*/  CALL.REL.NOINC `($__internal_3_$__cuda_sm70_shflsync_idx_p) ;  /* 0x0000ac1000007944 */ /* 0x01afea0003c00000 */
[----:B--2---:R-:W-:Y:S01]  /*19b40*/  IMAD.MOV.U32 R17, RZ, RZ, R16 ;  /* 0x000000ffff117224 */ /* 0x004fe200078e0010 */
[----:B-1----:R-:W-:Y:S01]  /*19b50*/  MOV R14, R2 ;  /* 0x00000002000e7202 */ /* 0x002fe20000000f00 */
[----:B------:R-:W-:Y:S01]  /*19b60*/  IMAD.MOV.U32 R13, RZ, RZ, 0x1 ;  /* 0x00000001ff0d7424 */ /* 0x000fe200078e00ff */
[----:B------:R-:W-:Y:S01]  /*19b70*/  MOV R12, 0x181f ;  /* 0x0000181f000c7802 */ /* 0x000fe20000000f00 */
[----:B------:R-:W-:Y:S01]  /*19b80*/  IMAD.MOV.U32 R11, RZ, RZ, -0x1 ;  /* 0xffffffffff0b7424 */ /* 0x000fe200078e00ff */
[----:B------:R-:W-:-:S02]  /*19b90*/  MOV R10, 0x19bb0 ;  /* 0x00019bb0000a7802 */ /* 0x000fc40000000f00 */
[----:B------:R-:W-:Y:S05]  /*19ba0*/  CALL.REL.NOINC `($__internal_3_$__cuda_sm70_shflsync_idx_p) ;  /* 0x0000aba000007944 */ /* 0x000fea0003c00000 */
[----:B-12---:R-:W-:Y:S05]  /*19bb0*/  BRA `(.L_x_1164) ;  /* 0xfffeef3000007947 */ /* 0x006fea000383ffff */
.L_x_1079:
[----:B------:R-:W-:Y:S01]  /*19bc0*/  IMAD.MOV.U32 R14, RZ, RZ, R15 ;  /* 0x000000ffff0e7224 */ /* 0x000fe200078e000f */
[----:B-1----:R-:W-:Y:S01]  /*19bd0*/  MOV R12, 0x181f ;  /* 0x0000181f000c7802 */ /* 0x002fe20000000f00 */
[----:B------:R-:W-:Y:S01]  /*19be0*/  IMAD.MOV.U32 R13, RZ, RZ, 0x2 ;  /* 0x00000002ff0d7424 */ /* 0x000fe200078e00ff */
[----:B------:R-:W-:-:S02]  /*19bf0*/  MOV R11, 0xffffffff ;  /* 0xffffffff000b7802 */ /* 0x000fc40000000f00 */
[----:B------:R-:W-:Y:S02]  /*19c00*/  MOV R10, 0x19c20 ;  /* 0x00019c20000a7802 */ /* 0x000fe40000000f00 */
[----:B--234-:R-:W-:Y:S05]  /*19c10*/  CALL.REL.NOINC `($__internal_3_$__cuda_sm70_shflsync_idx_p) ;  /* 0x0000ab3000007944 */ /* 0x01cfea0003c00000 */
[----:B--2---:R-:W-:Y:S01]  /*19c20*/  MOV R17, R16 ;  /* 0x0000001000117202 */ /* 0x004fe20000000f00 */
[----:B-1----:R-:W-:Y:S05]  /*19c30*/  BRA `(.L_x_1165) ;  /* 0xfffef0a000007947 */ /* 0x002fea000383ffff */
.L_x_1080:
[----:B------:R-:W-:Y:S01]  /*19c40*/  IMAD.MOV.U32 R14, RZ, RZ, R2 ;  /* 0x000000ffff0e7224 */ /* 0x000fe200078e0002 */
[----:B------:R-:W-:Y:S01]  /*19c50*/  MOV R12, 0x181f ;  /* 0x0000181f000c7802 */ /* 0x000fe20000000f00 */
[----:B------:R-:W-:Y:S01]  /*19c60*/  IMAD.MOV.U32 R13, RZ, RZ, 0x2 ;  /* 0x00000002ff0d7424 */ /* 0x000fe200078e00ff */
[----:B------:R-:W-:Y:S02]  /*19c70*/  MOV R11, 0xffffffff ;  /* 0xffffffff000b7802 */ /* 0x000fe40000000f00 */
[----:B------:R-:W-:Y:S02]  /*19c80*/  MOV R10, 0x19ca0 ;  /* 0x00019ca0000a7802 */ /* 0x000fe40000000f00 */
[----:B-1234-:R-:W-:Y:S05]  /*19c90*/  CALL.REL.NOINC `($__internal_3_$__cuda_sm70_shflsync_idx_p) ;  /* 0x0000aab000007944 */ /* 0x01efea0003c00000 */
[----:B-12---:R-:W-:Y:S05]  /*19ca0*/  BRA `(.L_x_1166) ;  /* 0xfffef05000007947 */ /* 0x006fea000383ffff */
.L_x_1083:
[----:B------:R-:W-:Y:S01]  /*19cb0*/  IMAD.MOV.U32 R14, RZ, RZ, R15 ;  /* 0x000000ffff0e7224 */ /* 0x000fe200078e000f */
[----:B-1----:R-:W-:Y:S01]  /*19cc0*/  MOV R12, 0x181f ;  /* 0x0000181f000c7802 */ /* 0x002fe20000000f00 */
[----:B------:R-:W-:Y:S01]  /*19cd0*/  IMAD.MOV.U32 R13, RZ, RZ, 0x3 ;  /* 0x00000003ff0d7424 */ /* 0x000fe200078e00ff */
[----:B------:R-:W-:Y:S02]  /*19ce0*/  MOV R11, 0xffffffff ;  /* 0xffffffff000b7802 */ /* 0x000fe40000000f00 */
[----:B------:R-:W-:-:S02]  /*19cf0*/  MOV R10, 0x19d10 ;  /* 0x00019d10000a7802 */ /* 0x000fc40000000f00 */
[----:B--234-:R-:W-:Y:S05]  /*19d00*/  CALL.REL.NOINC `($__internal_3_$__cuda_sm70_shflsync_idx_p) ;  /* 0x0000aa4000007944 */ /* 0x01cfea0003c00000 */
        /* <DEDUP_REMOVED lines=8> */
.L_x_1137:
[----:B------:R-:W-:Y:S02]  /*19d90*/  MOV R6, 0x2 ;  /* 0x0000000200067802 */ /* 0x000fe40000000f00 */
[----:B------:R-:W-:-:S02]  /*19da0*/  MOV R10, 0x19dc0 ;  /* 0x00019dc0000a7802 */ /* 0x000fc40000000f00 */
[----:B------:R-:W-:Y:S05]  /*19db0*/  CALL.REL.NOINC `($__internal_2_$__cuda_sm70_shflsync_bfly_p) ;  /* 0x0000a95000007944 */ /* 0x000fea0003c00000 */
[----:B-12---:R-:W-:Y:S05]  /*19dc0*/  BRA `(.L_x_1168) ;  /* 0xffffc9a000007947 */ /* 0x006fea000383ffff */
.L_x_1138:
[----:B------:R-:W-:Y:S02]  /*19dd0*/  MOV R6, 0x1 ;  /* 0x0000000100067802 */ /* 0x000fe40000000f00 */
[----:B------:R-:W-:-:S02]  /*19de0*/  MOV R10, 0x19e00 ;  /* 0x00019e00000a7802 */ /* 0x000fc40000000f00 */
[----:B------:R-:W-:Y:S05]  /*19df0*/  CALL.REL.NOINC `($__internal_2_$__cuda_sm70_shflsync_bfly_p) ;  /* 0x0000a91000007944 */ /* 0x000fea0003c00000 */
[----:B--2---:R-:W-:Y:S01]  /*19e00*/  FADD.FTZ R9, R247, R6 ;  /* 0x00000006f7097221 */ /* 0x004fe20000010000 */
[----:B-1----:R-:W-:-:S02]  /*19e10*/  MOV R247, R243 ;  /* 0x000000f300f77202 */ /* 0x002fc40000000f00 */
[----:B------:R-:W-:Y:S02]  /*19e20*/  MOV R6, 0x2 ;  /* 0x0000000200067802 */ /* 0x000fe40000000f00 */
[----:B------:R-:W-:Y:S02]  /*19e30*/  MOV R10, 0x19e50 ;  /* 0x00019e50000a7802 */ /* 0x000fe40000000f00 */
[----:B------:R-:W-:Y:S05]  /*19e40*/  CALL.REL.NOINC `($__internal_2_$__cuda_sm70_shflsync_bfly_p) ;  /* 0x0000a8c000007944 */ /* 0x000fea0003c00000 */
[----:B--2---:R-:W-:Y:S01]  /*19e50*/  FADD.FTZ R5, R243, R6 ;  /* 0x00000006f3057221 */ /* 0x004fe20000010000 */
[----:B------:R-:W-:Y:S02]  /*19e60*/  MOV R6, 0x1 ;  /* 0x0000000100067802 */ /* 0x000fe40000000f00 */
[----:B------:R-:W-:Y:S02]  /*19e70*/  MOV R10, 0x19ea0 ;  /* 0x00019ea0000a7802 */ /* 0x000fe40000000f00 */
[----:B-1----:R-:W-:Y:S02]  /*19e80*/  MOV R247, R5 ;  /* 0x0000000500f77202 */ /* 0x002fe40000000f00 */
[----:B------:R-:W-:Y:S05]  /*19e90*/  CALL.REL.NOINC `($__internal_2_$__cuda_sm70_shflsync_bfly_p) ;  /* 0x0000a87000007944 */ /* 0x000fea0003c00000 */
[----:B-12---:R-:W-:Y:S05]  /*19ea0*/  BRA `(.L_x_1169) ;  /* 0xffffc93000007947 */ /* 0x006fea000383ffff */
.L_x_1150:
[----:B------:R-:W-:Y:S01]  /*19eb0*/  IMAD.MOV.U32 R14, RZ, RZ, R7 ;  /* 0x000000ffff0e7224 */ /* 0x000fe200078e0007 */
[----:B------:R-:W-:Y:S01]  /*19ec0*/  MOV R12, 0x181f ;  /* 0x0000181f000c7802 */ /* 0x000fe20000000f00 */
[----:B------:R-:W-:Y:S01]  /*19ed0*/  IMAD.MOV.U32 R13, RZ, RZ, RZ ;  /* 0x000000ffff0d7224 */ /* 0x000fe200078e00ff */
[----:B------:R-:W-:-:S02]  /*19ee0*/  MOV R11, 0xffffffff ;  /* 0xffffffff000b7802 */ /* 0x000fc40000000f00 */
[----:B------:R-:W-:Y:S02]  /*19ef0*/  MOV R10, 0x19f10 ;  /* 0x00019f10000a7802 */ /* 0x000fe40000000f00 */
[----:B-----5:R-:W-:Y:S05]  /*19f00*/  CALL.REL.NOINC `($__internal_3_$__cuda_sm70_shflsync_idx_p) ;  /* 0x0000a84000007944 */ /* 0x020fea0003c00000 */
[----:B--2---:R-:W-:Y:S01]  /*19f10*/  MOV R9, R16 ;  /* 0x0000001000097202 */ /* 0x004fe20000000f00 */
[----:B-1----:R-:W-:Y:S05]  /*19f20*/  BRA `(.L_x_1170) ;  /* 0xfffff34000007947 */ /* 0x002fea000383ffff */
.L_x_1151:
[----:B------:R-:W-:Y:S01]  /*19f30*/  IMAD.MOV.U32 R14, RZ, RZ, R8 ;  /* 0x000000ffff0e7224 */ /* 0x000fe200078e0008 */
[----:B------:R-:W-:Y:S01]  /*19f40*/  MOV R12, 0x181f ;  /* 0x0000181f000c7802 */ /* 0x000fe20000000f00 */
[----:B------:R-:W-:Y:S01]  /*19f50*/  IMAD.MOV.U32 R13, RZ, RZ, RZ ;  /* 0x000000ffff0d7224 */ /* 0x000fe200078e00ff */
[----:B------:R-:W-:Y:S02]  /*19f60*/  MOV R11, 0xffffffff ;  /* 0xffffffff000b7802 */ /* 0x000fe40000000f00 */
[----:B------:R-:W-:Y:S02]  /*19f70*/  MOV R10, 0x19f90 ;  /* 0x00019f90000a7802 */ /* 0x000fe40000000f00 */
[----:B-12--5:R-:W-:Y:S05]  /*19f80*/  CALL.REL.NOINC `($__internal_3_$__cuda_sm70_shflsync_idx_p) ;  /* 0x0000a7c000007944 */ /* 0x026fea0003c00000 */
[----:B-12---:R-:W-:Y:S01]  /*19f90*/  MOV R12, R16 ;  /* 0x00000010000c7202 */ /* 0x006fe20000000f00 */
[----:B------:R-:W-:Y:S05]  /*19fa0*/  BRA `(.L_x_1171) ;  /* 0xfffff2e000007947 */ /* 0x000fea000383ffff */
.L_x_1154:
[----:B------:R-:W-:Y:S01]  /*19fb0*/  IMAD.MOV.U32 R14, RZ, RZ, R7 ;  /* 0x000000ffff0e7224 */ /* 0x000fe200078e0007 */
[----:B--2-4-:R-:W-:Y:S01]  /*19fc0*/  MOV R12, 0x181f ;  /* 0x0000181f000c7802 */ /* 0x014fe20000000f00 */
[----:B------:R-:W-:Y:S01]  /*19fd0*/  IMAD.MOV.U32 R13, RZ, RZ, 0x1 ;  /* 0x00000001ff0d7424 */ /* 0x000fe200078e00ff */
[----:B------:R-:W-:-:S02]  /*19fe0*/  MOV R11, 0xffffffff ;  /* 0xffffffff000b7802 */ /* 0x000fc40000000f00 */
[----:B------:R-:W-:Y:S02]  /*19ff0*/  MOV R10, 0x1a010 ;  /* 0x0001a010000a7802 */ /* 0x000fe40000000f00 */
[----:B-1-3--:R-:W-:Y:S05]  /*1a000*/  CALL.REL.NOINC `($__internal_3_$__cuda_sm70_shflsync_idx_p) ;  /* 0x0000a74000007944 */ /* 0x00afea0003c00000 */
[----:B--2---:R-:W-:Y:S01]  /*1a010*/  IMAD.MOV.U32 R9, RZ, RZ, R16 ;  /* 0x000000ffff097224 */ /* 0x004fe200078e0010 */
[----:B-1----:R-:W-:Y:S01]  /*1a020*/  MOV R14, R8 ;  /* 0x00000008000e7202 */ /* 0x002fe20000000f00 */
[----:B------:R-:W-:Y:S01]  /*1a030*/  IMAD.MOV.U32 R13, RZ, RZ, 0x1 ;  /* 0x00000001ff0d7424 */ /* 0x000fe200078e00ff */
[----:B------:R-:W-:Y:S01]  /*1a040*/  MOV R12, 0x181f ;  /* 0x0000181f000c7802 */ /* 0x000fe20000000f00 */
[----:B------:R-:W-:Y:S01]  /*1a050*/  IMAD.MOV.U32 R11, RZ, RZ, -0x1 ;  /* 0xffffffffff0b7424 */ /* 0x000fe200078e00ff */
[----:B------:R-:W-:Y:S02]  /*1a060*/  MOV R10, 0x1a080 ;  /* 0x0001a080000a7802 */ /* 0x000fe40000000f00 */
[----:B------:R-:W-:Y:S05]  /*1a070*/  CALL.REL.NOINC `($__internal_3_$__cuda_sm70_shflsync_idx_p) ;  /* 0x0000a6d000007944 */ /* 0x000fea0003c00000 */
[----:B-12---:R-:W-:Y:S01]  /*1a080*/  MOV R12, R16 ;  /* 0x00000010000c7202 */ /* 0x006fe20000000f00 */
[----:B------:R-:W-:Y:S05]  /*1a090*/  BRA `(.L_x_1172) ;  /* 0xfffff3d000007947 */ /* 0x000fea000383ffff */
.L_x_1157:
[----:B------:R-:W-:Y:S01]  /*1a0a0*/  IMAD.MOV.U32 R14, RZ, RZ, R7 ;  /* 0x000000ffff0e7224 */ /* 0x000fe200078e0007 */
[----:B--2---:R-:W-:Y:S01]  /*1a0b0*/  MOV R12, 0x181f ;  /* 0x0000181f000c7802 */ /* 0x004fe20000000f00 */
[----:B------:R-:W-:Y:S01]  /*1a0c0*/  IMAD.MOV.U32 R13, RZ, RZ, 0x2 ;  /* 0x00000002ff0d7424 */ /* 0x000fe200078e00ff */
[----:B------:R-:W-:Y:S02]  /*1a0d0*/  MOV R11, 0xffffffff ;  /* 0xffffffff000b7802 */ /* 0x000fe40000000f00 */
[----:B------:R-:W-:-:S02]  /*1a0e0*/  MOV R10, 0x1a100 ;  /* 0x0001a100000a7802 */ /* 0x000fc40000000f00 */
[----:B-1-3--:R-:W-:Y:S05]  /*1a0f0*/  CALL.REL.NOINC `($__internal_3_$__cuda_sm70_shflsync_idx_p) ;  /* 0x0000a65000007944 */ /* 0x00afea0003c00000 */
[----:B--2---:R-:W-:Y:S01]  /*1a100*/  MOV R9, R16 ;  /* 0x0000001000097202 */ /* 0x004fe20000000f00 */
[----:B-1----:R-:W-:Y:S05]  /*1a110*/  BRA `(.L_x_1173) ;  /* 0xfffff52000007947 */ /* 0x002fea000383ffff */
.L_x_1158:
[----:B------:R-:W-:Y:S01]  /*1a120*/  IMAD.MOV.U32 R14, RZ, RZ, R8 ;  /* 0x000000ffff0e7224 */ /* 0x000fe200078e0008 */
[----:B--2---:R-:W-:Y:S01]  /*1a130*/  MOV R12, 0x181f ;  /* 0x0000181f000c7802 */ /* 0x004fe20000000f00 */
[----:B------:R-:W-:Y:S01]  /*1a140*/  IMAD.MOV.U32 R13, RZ, RZ, 0x2 ;  /* 0x00000002ff0d7424 */ /* 0x000fe200078e00ff */
[----:B------:R-:W-:-:S02]  /*1a150*/  MOV R11, 0xffffffff ;  /* 0xffffffff000b7802 */ /* 0x000fc40000000f00 */
[----:B------:R-:W-:Y:S02]  /*1a160*/  MOV R10, 0x1a180 ;  /* 0x0001a180000a7802 */ /* 0x000fe40000000f00 */
[----:B-1-34-:R-:W-:Y:S05]  /*1a170*/  CALL.REL.NOINC `($__internal_3_$__cuda_sm70_shflsync_idx_p) ;  /* 0x0000a5d000007944 */ /* 0x01afea0003c00000 */
[----:B-12---:R-:W-:Y:S01]  /*1a180*/  MOV R12, R16 ;  /* 0x00000010000c7202 */ /* 0x006fe20000000f00 */
[----:B------:R-:W-:Y:S05]  /*1a190*/  BRA `(.L_x_1174) ;  /* 0xfffff4c000007947 */ /* 0x000fea000383ffff */
.L_x_1161:
[----:B------:R-:W-:Y:S01]  /*1a1a0*/  IMAD.MOV.U32 R14, RZ, RZ, R7 ;  /* 0x000000ffff0e7224 */ /* 0x000fe200078e0007 */
[----:B-1-3--:R-:W-:Y:S01]  /*1a1b0*/  MOV R12, 0x181f ;  /* 0x0000181f000c7802 */ /* 0x00afe20000000f00 */
[----:B------:R-:W-:Y:S01]  /*1a1c0*/  IMAD.MOV.U32 R13, RZ, RZ, 0x3 ;  /* 0x00000003ff0d7424 */ /* 0x000fe200078e00ff */
[----:B------:R-:W-:Y:S02]  /*1a1d0*/  MOV R11, 0xffffffff ;  /* 0xffffffff000b7802 */ /* 0x000fe40000000f00 */
[----:B------:R-:W-:Y:S02]  /*1a1e0*/  MOV R10, 0x1a200 ;  /* 0x0001a200000a7802 */ /* 0x000fe40000000f00 */
[----:B--2-4-:R-:W-:Y:S05]  /*1a1f0*/  CALL.REL.NOINC `($__internal_3_$__cuda_sm70_shflsync_idx_p) ;  /* 0x0000a55000007944 */ /* 0x014fea0003c00000 */
        /* <DEDUP_REMOVED lines=8> */
        .type           $_ZN7cutlass13device_kernelIN5flash19enable_sm80_to_sm89INS1_16FlashAttnFwdSm80INS1_25CollectiveMainloopFwdSm80ILi8ELi1ELb0EN4cute5tupleIJNS5_1CILi128EEENS7_ILi48EEENS7_ILi256EEEEEELi256ENS_6half_tEfNS_4arch4Sm80ELb0ELb1ELb1ELb1ELb0ELb1ELb1ELb0EEENS1_21CollectiveEpilogueFwdINS6_IJS8_SA_S9_EEENS6_IJNS7_ILi1EEESI_SI_EEESC_SE_Li256ELb1ELb1ELb0ELb0EEENS1_19SingleTileSchedulerILb1ELb0ELb1ELi128EEEEEEEEEvNT_6ParamsE$_ZZN5flash25CollectiveMainloopFwdSm80ILi8ELi1ELb0EN4cute5tupleIJNS1_1CILi128EEENS3_ILi48EEENS3_ILi256EEEEEELi256EN7cutlass6half_tEfNS8_4arch4Sm80ELb0ELb1ELb1ELb1ELb0ELb1ELb1ELb0EE3mmaINS_16FlashAttnFwdSm80ISC_NS_21CollectiveEpilogueFwdINS2_IJS4_S6_S5_EEENS2_IJNS3_ILi1EEESH_SH_EEES9_SB_Li256ELb1ELb1ELb0ELb0EEENS_19SingleTileSchedulerILb1ELb0ELb1ELi128EEEE13SharedStorageENS1_6TensorINS1_11ArrayEngineIfLm128EEENS1_6LayoutINS2_IJNS2_IJNS3_ILi2EEESS_EEESH_NS3_ILi32EEEEEENS2_IJNS2_IJSH_SS_EEENS3_ILi0EEENS3_ILi4EEEEEEEEEENS_7SoftmaxILi2ELi0EEEEEbRKNSC_6ParamsERT0_RT1_iRKNS_16SeqlenInfoQKNewKILb1ELb1EEENS2_IJiiiiEEERT_ENKUlvE_clEv,@function
        .size           $_ZN7cutlass13device_kernelIN5flash19enable_sm80_to_sm89INS1_16FlashAttnFwdSm80INS1_25CollectiveMainloopFwdSm80ILi8ELi1ELb0EN4cute5tupleIJNS5_1CILi128EEENS7_ILi48EEENS7_ILi256EEEEEELi256ENS_6half_tEfNS_4arch4Sm80ELb0ELb1ELb1ELb1ELb0ELb1ELb1ELb0EEENS1_21CollectiveEpilogueFwdINS6_IJS8_SA_S9_EEENS6_IJNS7_ILi1EEESI_SI_EEESC_SE_Li256ELb1ELb1ELb0ELb0EEENS1_19SingleTileSchedulerILb1ELb0ELb1ELi128EEEEEEEEEvNT_6ParamsE$_ZZN5flash25CollectiveMainloopFwdSm80ILi8ELi1ELb0EN4cute5tupleIJNS1_1CILi128EEENS3_ILi48EEENS3_ILi256EEEEEELi256EN7cutlass6half_tEfNS8_4arch4Sm80ELb0ELb1ELb1ELb1ELb0ELb1ELb1ELb0EE3mmaINS_16FlashAttnFwdSm80ISC_NS_21CollectiveEpilogueFwdINS2_IJS4_S6_S5_EEENS2_IJNS3_ILi1EEESH_SH_EEES9_SB_Li256ELb1ELb1ELb0ELb0EEENS_19SingleTileSchedulerILb1ELb0ELb1ELi128EEEE13SharedStorageENS1_6TensorINS1_11ArrayEngineIfLm128EEENS1_6LayoutINS2_IJNS2_IJNS3_ILi2EEESS_EEESH_NS3_ILi32EEEEEENS2_IJNS2_IJSH_SS_EEENS3_ILi0EEENS3_ILi4EEEEEEEEEENS_7SoftmaxILi2ELi0EEEEEbRKNSC_6ParamsERT0_RT1_iRKNS_16SeqlenInfoQKNewKILb1ELb1EEENS2_IJiiiiEEERT_ENKUlvE_clEv,($__internal_2_$__cuda_sm70_shflsync_bfly_p - $_ZN7cutlass13device_kernelIN5flash19enable_sm80_to_sm89INS1_16FlashAttnFwdSm80INS1_25CollectiveMainloopFwdSm80ILi8ELi1ELb0EN4cute5tupleIJNS5_1CILi128EEENS7_ILi48EEENS7_ILi256EEEEEELi256ENS_6half_tEfNS_4arch4Sm80ELb0ELb1ELb1ELb1ELb0ELb1ELb1ELb0EEENS1_21CollectiveEpilogueFwdINS6_IJS8_SA_S9_EEENS6_IJNS7_ILi1EEESI_SI_EEESC_SE_Li256ELb1ELb1ELb0ELb0EEENS1_19SingleTileSchedulerILb1ELb0ELb1ELi128EEEEEEEEEvNT_6ParamsE$_ZZN5flash25CollectiveMainloopFwdSm80ILi8ELi1ELb0EN4cute5tupleIJNS1_1CILi128EEENS3_ILi48EEENS3_ILi256EEEEEELi256EN7cutlass6half_tEfNS8_4arch4Sm80ELb0ELb1ELb1ELb1ELb0ELb1ELb1ELb0EE3mmaINS_16FlashAttnFwdSm80ISC_NS_21CollectiveEpilogueFwdINS2_IJS4_S6_S5_EEENS2_IJNS3_ILi1EEESH_SH_EEES9_SB_Li256ELb1ELb1ELb0ELb0EEENS_19SingleTileSchedulerILb1ELb0ELb1ELi128EEEE13SharedStorageENS1_6TensorINS1_11ArrayEngineIfLm128EEENS1_6LayoutINS2_IJNS2_IJNS3_ILi2EEESS_EEESH_NS3_ILi32EEEEEENS2_IJNS2_IJSH_SS_EEENS3_ILi0EEENS3_ILi4EEEEEEEEEENS_7SoftmaxILi2ELi0EEEEEbRKNSC_6ParamsERT0_RT1_iRKNS_16SeqlenInfoQKNewKILb1ELb1EEENS2_IJiiiiEEERT_ENKUlvE_clEv)
$_ZN7cutlass13device_kernelIN5flash19enable_sm80_to_sm89INS1_16FlashAttnFwdSm80INS1_25CollectiveMainloopFwdSm80ILi8ELi1ELb0EN4cute5tupleIJNS5_1CILi128EEENS7_ILi48EEENS7_ILi256EEEEEELi256ENS_6half_tEfNS_4arch4Sm80ELb0ELb1ELb1ELb1ELb0ELb1ELb1ELb0EEENS1_21CollectiveEpilogueFwdINS6_IJS8_SA_S9_EEENS6_IJNS7_ILi1EEESI_SI_EEESC_SE_Li256ELb1ELb1ELb0ELb0EEENS1_19SingleTileSchedulerILb1ELb0ELb1ELi128EEEEEEEEEvNT_6ParamsE$_ZZN5flash25CollectiveMainloopFwdSm80ILi8ELi1ELb0EN4cute5tupleIJNS1_1CILi128EEENS3_ILi48EEENS3_ILi256EEEEEELi256EN7cutlass6half_tEfNS8_4arch4Sm80ELb0ELb1ELb1ELb1ELb0ELb1ELb1ELb0EE3mmaINS_16FlashAttnFwdSm80ISC_NS_21CollectiveEpilogueFwdINS2_IJS4_S6_S5_EEENS2_IJNS3_ILi1EEESH_SH_EEES9_SB_Li256ELb1ELb1ELb0ELb0EEENS_19SingleTileSchedulerILb1ELb0ELb1ELi128EEEE13SharedStorageENS1_6TensorINS1_11ArrayEngineIfLm128EEENS1_6LayoutINS2_IJNS2_IJNS3_ILi2EEESS_EEESH_NS3_ILi32EEEEEENS2_IJNS2_IJSH_SS_EEENS3_ILi0EEENS3_ILi4EEEEEEEEEENS_7SoftmaxILi2ELi0EEEEEbRKNSC_6ParamsERT0_RT1_iRKNS_16SeqlenInfoQKNewKILb1ELb1EEENS2_IJiiiiEEERT_ENKUlvE_clEv:
[----:B------:R-:W-:-:S05]  /*1a280*/  IADD3 R11, R9, -c[0x0][0x20], RZ ;  /* 0x80000800090b7a10 */ /* 0x000fca0007ffe0ff */
[----:B------:R-:W2:Y:S01]  /*1a290*/  LDL.64 R34, [R11] ;  /* 0x000000000b227983 */ /* 0x000ea20000100a00 */
[----:B------:R-:W-:-:S03]  /*1a2a0*/  ULDC.64 UR8, c[0x0][0x118] ;  /* 0x0000460000087ab9 */ /* 0x000fc60000000a00 */
[----:B--2---:R-:W2:Y:S02]  /*1a2b0*/  LD.E R70, [R34.64+0x11c] ;  /* 0x00011c0822467980 */ /* 0x004ea4000c101900 */
[----:B--2---:R-:W-:-:S13]  /*1a2c0*/  ISETP.GT.AND P0, PT, R70, RZ, PT ;  /* 0x000000ff4600720c */ /* 0x004fda0003f04270 */
[----:B------:R-:W-:Y:S05]  /*1a2d0*/  @P0 BRA `(.L_x_1176) ;  /* 0x0000004000000947 */ /* 0x000fea0003800000 */
[----:B------:R-:W-:Y:S01]  /*1a2e0*/  MOV R8, R64 ;  /* 0x0000004000087202 */ /* 0x000fe20000000f00 */
[----:B------:R-:W-:-:S04]  /*1a2f0*/  DEPBAR.LE SB0, 0x1 ;  /* 0x000080400000791a */ /* 0x000fc80000000000 */
[----:B------:R-:W-:-:S04]  /*1a300*/  MOV R9, 0x0 ;  /* 0x0000000000097802 */ /* 0x000fc80000000f00 */
[----:B------:R-:W-:Y:S05]  /*1a310*/  RET.REL.NODEC R8 `(_ZN7cutlass13device_kernelIN5flash19enable_sm80_to_sm89INS1_16FlashAttnFwdSm80INS1_25CollectiveMainloopFwdSm80ILi8ELi1ELb0EN4cute5tupleIJNS5_1CILi128EEENS7_ILi48EEENS7_ILi256EEEEEELi256ENS_6half_tEfNS_4arch4Sm80ELb0ELb1ELb1ELb1ELb0ELb1ELb1ELb0EEENS1_21CollectiveEpilogueFwdINS6_IJS8_SA_S9_EEENS6_IJNS7_ILi1EEESI_SI_EEESC_SE_Li256ELb1ELb1ELb0ELb0EEENS1_19SingleTileSchedulerILb1ELb0ELb1ELi128EEEEEEEEEvNT_6ParamsE) ;  /* 0xfffe5ce008007950 */ /* 0x000fea0003c3ffff */
.L_x_1176:
[----:B------:R-:W2:Y:S04]  /*1a320*/  LDL.64 R12, [R11+0x8] ;  /* 0x000008000b0c7983 */ /* 0x000ea80000100a00 */
[----:B------:R-:W3:Y:S04]  /*1a330*/  LDL.64 R18, [R11+0x20] ;  /* 0x000020000b127983 */ /* 0x000ee80000100a00 */
[----:B------:R-:W4:Y:S04]  /*1a340*/  LDL.64 R16, [R11+0x18] ;  /* 0x000018000b107983 */ /* 0x000f280000100a00 */
[----:B------:R-:W4:Y:S04]  /*1a350*/  LDL.64 R26, [R11+0x10] ;  /* 0x000010000b1a7983 */ /* 0x000f280000100a00 */
[----:B------:R-:W4:Y:S04]  /*1a360*/  LD.E.U8 R10, [R34.64+0x138] ;  /* 0x00013808220a7980 */ /* 0x000f28000c101100 */
[----:B------:R1:W5:Y:S04]  /*1a370*/  LD.E R15, [R34.64+0x164] ;  /* 0x00016408220f7980 */ /* 0x000368000c101900 */
[----:B------:R1:W5:Y:S04]  /*1a380*/  LD.E.64 R28, [R34.64+0x110] ;  /* 0x00011008221c7980 */ /* 0x000368000c101b00 */
[----:B------:R1:W5:Y:S04]  /*1a390*/  LD.E.64 R22, [R34.64+0x128] ;  /* 0x0001280822167980 */ /* 0x000368000c101b00 */
[----:B------:R1:W5:Y:S04]  /*1a3a0*/  LD.E.64 R32, [R34.64+0x120] ;  /* 0x0001200822207980 */ /* 0x000368000c101b00 */
[----:B------:R1:W5:Y:S04]  /*1a3b0*/  LD.E.64 R30, [R34.64+0x130] ;  /* 0x00013008221e7980 */ /* 0x000368000c101b00 */
[----:B--2---:R-:W2:Y:S04]  /*1a3c0*/  LD.E R8, [R12.64] ;  /* 0x000000080c087980 */ /* 0x004ea8000c101900 */
[----:B---3--:R-:W3:Y:S04]  /*1a3d0*/  LD.E R18, [R18.64] ;  /* 0x0000000812127980 */ /* 0x008ee8000c101900 */
[----:B----4-:R-:W4:Y:S04]  /*1a3e0*/  LD.E R16, [R16.64+0x20] ;  /* 0x0000200810107980 */ /* 0x010f28000c101900 */
[----:B------:R1:W5:Y:S01]  /*1a3f0*/  LD.E R26, [R26.64] ;  /* 0x000000081a1a7980 */ /* 0x000362000c101900 */
[----:B------:R-:W-:-:S02]  /*1a400*/  ISETP.NE.AND P0, PT, R10, RZ, PT ;  /* 0x000000ff0a00720c */ /* 0x000fc40003f05270 */
[----:B--2---:R-:W-:-:S04]  /*1a410*/  SHF.R.S32.HI R97, RZ, 0x1f, R8 ;  /* 0x0000001fff617819 */ /* 0x004fc80000011408 */
[----:B------:R-:W-:-:S04]  /*1a420*/  LEA.HI R97, R97, R8, RZ, 0x3 ;  /* 0x0000000861617211 */ /* 0x000fc800078f18ff */
[----:B------:R-:W-:Y:S02]  /*1a430*/  LOP3.LUT R11, R97, 0xfffffff8, RZ, 0xc0, !PT ;  /* 0xfffffff8610b7812 */ /* 0x000fe400078ec0ff */
[----:B------:R-:W-:-:S03]  /*1a440*/  SHF.R.S32.HI R97, RZ, 0x3, R97 ;  /* 0x00000003ff617819 */ /* 0x000fc60000011461 */
[----:B------:R-:W-:Y:S02]  /*1a450*/  IMAD.IADD R11, R8, 0x1, -R11 ;  /* 0x00000001080b7824 */ /* 0x000fe400078e0a0b */
[----:B---3--:R-:W-:Y:S01]  /*1a460*/  IMAD R20, R18, 0x80, R97 ;  /* 0x0000008012147824 */ /* 0x008fe200078e0261 */
[----:B----4-:R-:W-:-:S03]  /*1a470*/  SHF.R.S32.HI R12, RZ, 0x1f, R16 ;  /* 0x0000001fff0c7819 */ /* 0x010fc60000011410 */
[----:B------:R-:W-:Y:S01]  /*1a480*/  IMAD R14, R11, 0x20, R20 ;  /* 0x000000200b0e7824 */ /* 0x000fe200078e0214 */
[----:B------:R-:W-:Y:S05]  /*1a490*/  @!P0 BRA `(.L_x_1177) ;  /* 0x000048c000008947 */ /* 0x000fea0003800000 */
[----:B-1---5:R-:W-:-:S13]  /*1a4a0*/  ISETP.NE.AND P0, PT, R15, 0x1, PT ;  /* 0x000000010f00780c */ /* 0x022fda0003f05270 */
[----:B------:R-:W2:Y:S04]  /*1a4b0*/  @P0 LD.E R11, [R34.64+0x168] ;  /* 0x00016808220b0980 */ /* 0x000ea8000c101900 */
[----:B------:R-:W3:Y:S01]  /*1a4c0*/  @P0 LD.E R10, [R34.64+0x16c] ;  /* 0x00016c08220a0980 */ /* 0x000ee2000c101900 */
[----:B--2---:R-:W-:-:S05]  /*1a4d0*/  @P0 IMAD.HI.U32 R11, R14, R11, RZ ;  /* 0x0000000b0e0b0227 */ /* 0x004fca00078e00ff */
[----:B---3--:R-:W-:-:S04]  /*1a4e0*/  @P0 SHF.R.U32.HI R14, RZ, R10, R11 ;  /* 0x0000000aff0e0219 */ /* 0x008fc8000001160b */
[----:B------:R-:W-:Y:S01]  /*1a4f0*/  SHF.R.S32.HI R13, RZ, 0x1f, R14 ;  /* 0x0000001fff0d7819 */ /* 0x000fe2000001140e */
[-C--:B------:R-:W-:Y:S02]  /*1a500*/  IMAD R24, R33, R14.reuse, RZ ;  /* 0x0000000e21187224 */ /* 0x080fe400078e02ff */
[-C--:B------:R-:W-:Y:S02]  /*1a510*/  IMAD R10, R31, R14.reuse, RZ ;  /* 0x0000000e1f0a7224 */ /* 0x080fe400078e02ff */
[----:B------:R-:W-:-:S04]  /*1a520*/  IMAD.WIDE.U32 R36, R32, R14, RZ ;  /* 0x0000000e20247225 */ /* 0x000fc800078e00ff */
[-C--:B------:R-:W-:Y:S02]  /*1a530*/  IMAD R11, R32, R13.reuse, R24 ;  /* 0x0000000d200b7224 */ /* 0x080fe400078e0218 */
[C---:B------:R-:W-:Y:S02]  /*1a540*/  IMAD R10, R30.reuse, R13, R10 ;  /* 0x0000000d1e0a7224 */ /* 0x040fe400078e020a */
[----:B------:R-:W-:Y:S01]  /*1a550*/  IMAD.WIDE.U32 R24, R30, R14, RZ ;  /* 0x0000000e1e187225 */ /* 0x000fe200078e00ff */
[----:B------:R-:W-:-:S03]  /*1a560*/  IADD3 R37, R37, R11, RZ ;  /* 0x0000000b25257210 */ /* 0x000fc60007ffe0ff */
[----:B------:R-:W-:Y:S01]  /*1a570*/  IMAD R13, R33, R16, RZ ;  /* 0x00000010210d7224 */ /* 0x000fe200078e02ff */
[----:B------:R-:W-:Y:S01]  /*1a580*/  IADD3 R25, R25, R10, RZ ;  /* 0x0000000a19197210 */ /* 0x000fe20007ffe0ff */
[----:B------:R-:W-:Y:S02]  /*1a590*/  IMAD R11, R31, R16, RZ ;  /* 0x000000101f0b7224 */ /* 0x000fe400078e02ff */
[----:B------:R-:W-:-:S04]  /*1a5a0*/  IMAD.WIDE.U32 R34, R16, R32, R36 ;  /* 0x0000002010227225 */ /* 0x000fc800078e0024 */
[----:B------:R-:W-:Y:S01]  /*1a5b0*/  IMAD.WIDE.U32 R16, R16, R30, R24 ;  /* 0x0000001e10107225 */ /* 0x000fe200078e0018 */
[----:B------:R-:W-:-:S03]  /*1a5c0*/  LEA R24, P1, R34, R28, 0x1 ;  /* 0x0000001c22187211 */ /* 0x000fc600078208ff */
[----:B------:R-:W-:Y:S01]  /*1a5d0*/  IMAD R13, R32, R12, R13 ;  /* 0x0000000c200d7224 */ /* 0x000fe200078e020d */
[----:B------:R-:W-:Y:S01]  /*1a5e0*/  LEA R19, P0, R16, R22, 0x1 ;  /* 0x0000001610137211 */ /* 0x000fe200078008ff */
[----:B------:R-:W-:-:S03]  /*1a5f0*/  IMAD R11, R30, R12, R11 ;  /* 0x0000000c1e0b7224 */ /* 0x000fc600078e020b */
[----:B------:R-:W-:Y:S02]  /*1a600*/  IADD3 R13, R35, R13, RZ ;  /* 0x0000000d230d7210 */ /* 0x000fe40007ffe0ff */
[----:B------:R-:W-:Y:S02]  /*1a610*/  IADD3 R11, R17, R11, RZ ;  /* 0x0000000b110b7210 */ /* 0x000fe40007ffe0ff */
[----:B------:R-:W-:Y:S02]  /*1a620*/  LEA.HI.X R27, R34, R29, R13, 0x1, P1 ;  /* 0x0000001d221b7211 */ /* 0x000fe400008f0c0d */
[----:B------:R-:W-:Y:S01]  /*1a630*/  LEA.HI.X R25, R16, R23, R11, 0x1, P0 ;  /* 0x0000001710197211 */ /* 0x000fe200000f0c0b */
[----:B------:R-:W-:Y:S05]  /*1a640*/  BRA.DIV ~URZ, `(.L_x_1178) ;  /* 0x000092127f007947 */ /* 0x000fea000b800000 */
[----:B------:R1:W2:Y:S02]  /*1a650*/  SHFL.IDX PT, R29, R27, RZ, 0x181f ;  /* 0x00181fff1b1d7589 */ /* 0x0002a400000e0000 */
.L_x_1252:
[----:B------:R-:W-:Y:S05]  /*1a660*/  BRA.DIV ~URZ, `(.L_x_1179) ;  /* 0x000092727f007947 */ /* 0x000fea000b800000 */
[----:B------:R3:W4:Y:S04]  /*1a670*/  SHFL.IDX PT, R28, R24, RZ, 0x181f ;  /* 0x00181fff181c7589 */ /* 0x00072800000e0000 */
[----:B------:R3:W1:Y:S04]  /*1a680*/  SHFL.IDX PT, R21, R25, RZ, 0x181f ;  /* 0x00181fff19157589 */ /* 0x00066800000e0000 */
[----:B------:R3:W2:Y:S02]  /*1a690*/  SHFL.IDX PT, R16, R19, RZ, 0x181f ;  /* 0x00181fff13107589 */ /* 0x0006a400000e0000 */
.L_x_1253:
[----:B------:R-:W-:Y:S01]  /*1a6a0*/  IMAD R15, R26, R15, RZ ;  /* 0x0000000f1a0f7224 */ /* 0x000fe200078e02ff */
[----:B------:R-:W-:Y:S01]  /*1a6b0*/  SHF.R.S32.HI R17, RZ, 0x1f, R8 ;  /* 0x0000001fff117819 */ /* 0x000fe20000011408 */
[----:B------:R-:W-:Y:S01]  /*1a6c0*/  BSSY B0, `(.L_x_1180) ;  /* 0x000003a000007945 */ /* 0x000fe20003800000 */
[----:B------:R-:W-:Y:S01]  /*1a6d0*/  CS2R R88, SRZ ;  /* 0x0000000000587805 */ /* 0x000fe2000001ff00 */
[----:B------:R-:W-:Y:S01]  /*1a6e0*/  CS2R R114, SRZ ;  /* 0x0000000000727805 */ /* 0x000fe2000001ff00 */
[----:B------:R-:W-:Y:S01]  /*1a6f0*/  ISETP.GE.AND P0, PT, R20, R15, PT ;  /* 0x0000000f1400720c */ /* 0x000fe20003f06270 */
[----:B------:R-:W-:Y:S01]  /*1a700*/  CS2R R128, SRZ ;  /* 0x0000000000807805 */ /* 0x000fe2000001ff00 */
[----:B------:R-:W-:Y:S01]  /*1a710*/  LEA.HI R17, R17, R8, RZ, 0x3 ;  /* 0x0000000811117211 */ /* 0x000fe200078f18ff */
[----:B------:R-:W-:Y:S01]  /*1a720*/  CS2R R134, SRZ ;  /* 0x0000000000867805 */ /* 0x000fe2000001ff00 */
[----:B------:R-:W-:Y:S01]  /*1a730*/  CS2R R116, SRZ ;  /* 0x0000000000747805 */ /* 0x000fe2000001ff00 */
[----:B------:R-:W-:Y:S01]  /*1a740*/  CS2R R112, SRZ ;  /* 0x0000000000707805 */ /* 0x000fe2000001ff00 */
[----:B------:R-:W-:Y:S01]  /*1a750*/  LOP3.LUT R17, R17, 0xfffffff8, RZ, 0xc0, !PT ;  /* 0xfffffff811117812 */ /* 0x000fe200078ec0ff */
[----:B------:R-:W-:Y:S01]  /*1a760*/  CS2R R124, SRZ ;  /* 0x00000000007c7805 */ /* 0x000fe2000001ff00 */
[----:B------:R-:W-:Y:S01]  /*1a770*/  CS2R R132, SRZ ;  /* 0x0000000000847805 */ /* 0x000fe2000001ff00 */
[----:B------:R-:W-:Y:S01]  /*1a780*/  CS2R R118, SRZ ;  /* 0x0000000000767805 */ /* 0x000fe2000001ff00 */
[----:B--2---:R-:W-:Y:S01]  /*1a790*/  MOV R22, R16 ;  /* 0x0000001000167202 */ /* 0x004fe20000000f00 */
[----:B------:R-:W-:-:S02]  /*1a7a0*/  IMAD.IADD R17, R8, 0x1, -R17 ;  /* 0x0000000108117824 */ /* 0x000fc400078e0a11 */
[----:B-1----:R-:W-:Y:S02]  /*1a7b0*/  IMAD.MOV.U32 R23, RZ, RZ, R21 ;  /* 0x000000ffff177224 */ /* 0x002fe400078e0015 */
[----:B------:R-:W-:Y:S01]  /*1a7c0*/  IMAD.SHL.U32 R17, R17, 0x4, RZ ;  /* 0x0000000411117824 */ /* 0x000fe200078e00ff */
[----:B------:R-:W-:Y:S05]  /*1a7d0*/  @P0 BRA `(.L_x_1181) ;  /* 0x0000028000000947 */ /* 0x000fea0003800000 */
[C---:B------:R-:W-:Y:S01]  /*1a7e0*/  ISETP.GE.AND P0, PT, R17.reuse, R70, PT ;  /* 0x000000461100720c */ /* 0x040fe20003f06270 */
[----:B------:R-:W-:Y:S01]  /*1a7f0*/  CS2R R116, SRZ ;  /* 0x0000000000747805 */ /* 0x000fe2000001ff00 */
[----:B------:R-:W-:Y:S01]  /*1a800*/  CS2R R118, SRZ ;  /* 0x0000000000767805 */ /* 0x000fe2000001ff00 */
[C---:B------:R-:W-:Y:S02]  /*1a810*/  IADD3 R13, R17.reuse, 0x40, RZ ;  /* 0x00000040110d7810 */ /* 0x040fe40007ffe0ff */
[C---:B------:R-:W-:Y:S02]  /*1a820*/  IADD3 R21, R17.reuse, 0x20, RZ ;  /* 0x0000002011157810 */ /* 0x040fe40007ffe0ff */
[----:B------:R-:W-:-:S02]  /*1a830*/  IADD3 R11, R17, 0x60, RZ ;  /* 0x00000060110b7810 */ /* 0x000fc40007ffe0ff */
[----:B------:R-:W-:-:S04]  /*1a840*/  ISETP.GE.AND P1, PT, R13, R70, PT ;  /* 0x000000460d00720c */ /* 0x000fc80003f26270 */
[----:B----4-:R-:W-:-:S04]  /*1a850*/  @!P0 IMAD.WIDE R32, R17, 0x2, R28 ;  /* 0x0000000211208825 */ /* 0x010fc800078e021c */
[----:B------:R-:W-:Y:S01]  /*1a860*/  @!P0 IMAD.WIDE R30, R17, 0x2, R22 ;  /* 0x00000002111e8825 */ /* 0x000fe200078e0216 */
[----:B------:R1:W5:Y:S01]  /*1a870*/  @!P0 LD.E.64 R116, [R32.64] ;  /* 0x0000000820748980 */ /* 0x000362000c101b00 */
[----:B------:R-:W-:-:S03]  /*1a880*/  ISETP.GE.AND P2, PT, R21, R70, PT ;  /* 0x000000461500720c */ /* 0x000fc60003f46270 */
[----:B------:R2:W5:Y:S01]  /*1a890*/  @!P0 LD.E.64 R118, [R30.64] ;  /* 0x000000081e768980 */ /* 0x000562000c101b00 */
[----:B------:R-:W-:Y:S01]  /*1a8a0*/  ISETP.GE.AND P0, PT, R11, R70, PT ;  /* 0x000000460b00720c */ /* 0x000fe20003f06270 */
[----:B------:R-:W-:Y:S01]  /*1a8b0*/  CS2R R134, SRZ ;  /* 0x0000000000867805 */ /* 0x000fe2000001ff00 */
[----:B------:R-:W-:-:S04]  /*1a8c0*/  @!P1 SHF.R.S32.HI R12, RZ, 0x1f, R13 ;  /* 0x0000001fff0c9819 */ /* 0x000fc8000001140d */
[----:B------:R-:W-:-:S03]  /*1a8d0*/  @!P1 LEA.HI R13, R12, R13, RZ, 0x2 ;  /* 0x0000000d0c0d9211 */ /* 0x000fc600078f10ff */
[----:B------:R-:W-:Y:S02]  /*1a8e0*/  @!P2 SHF.R.S32.HI R14, RZ, 0x1f, R21 ;  /* 0x0000001fff0ea819 */ /* 0x000fe40000011415 */
[----:B------:R-:W-:Y:S02]  /*1a8f0*/  @!P1 LOP3.LUT R13, R13, 0xfffffffc, RZ, 0xc0, !PT ;  /* 0xfffffffc0d0d9812 */ /* 0x000fe400078ec0ff */
[----:B------:R-:W-:Y:S02]  /*1a900*/  @!P0 SHF.R.S32.HI R10, RZ, 0x1f, R11 ;  /* 0x0000001fff0a8819 */ /* 0x000fe4000001140b */
[----:B------:R-:W-:Y:S02]  /*1a910*/  @!P2 LEA.HI R21, R14, R21, RZ, 0x2 ;  /* 0x000000150e15a211 */ /* 0x000fe400078f10ff */
[----:B------:R-:W-:Y:S02]  /*1a920*/  @!P0 LEA.HI R11, R10, R11, RZ, 0x2 ;  /* 0x0000000b0a0b8211 */ /* 0x000fe400078f10ff */
[----:B------:R-:W-:-:S02]  /*1a930*/  @!P2 LOP3.LUT R21, R21, 0xfffffffc, RZ, 0xc0, !PT ;  /* 0xfffffffc1515a812 */ /* 0x000fc400078ec0ff */
[----:B------:R-:W-:Y:S01]  /*1a940*/  @!P0 LOP3.LUT R11, R11, 0xfffffffc, RZ, 0xc0, !PT ;  /* 0xfffffffc0b0b8812 */ /* 0x000fe200078ec0ff */
[----:B------:R-:W-:Y:S01]  /*1a950*/  CS2R R132, SRZ ;  /* 0x0000000000847805 */ /* 0x000fe2000001ff00 */
[----:B------:R-:W-:Y:S01]  /*1a960*/  CS2R R128, SRZ ;  /* 0x0000000000807805 */ /* 0x000fe2000001ff00 */
[--C-:B--2---:R-:W-:Y:S01]  /*1a970*/  @!P1 IMAD.WIDE R30, R13, 0x2, R28.reuse ;  /* 0x000000020d1e9825 */ /* 0x104fe200078e021c */
[----:B------:R-:W-:Y:S01]  /*1a980*/  CS2R R114, SRZ ;  /* 0x0000000000727805 */ /* 0x000fe2000001ff00 */
[----:B------:R-:W-:Y:S01]  /*1a990*/  CS2R R124, SRZ ;  /* 0x00000000007c7805 */ /* 0x000fe2000001ff00 */
[----:B------:R-:W-:Y:S01]  /*1a9a0*/  CS2R R112, SRZ ;  /* 0x0000000000707805 */ /* 0x000fe2000001ff00 */
[C---:B------:R-:W-:Y:S01]  /*1a9b0*/  @!P2 IMAD.WIDE R34, R21.reuse, 0x2, R28 ;  /* 0x000000021522a825 */ /* 0x040fe200078e021c */
[----:B------:R2:W5:Y:S03]  /*1a9c0*/  @!P1 LD.E.64 R128, [R30.64] ;  /* 0x000000081e809980 */ /* 0x000566000c101b00 */
[--C-:B-1----:R-:W-:Y:S01]  /*1a9d0*/  @!P2 IMAD.WIDE R32, R21, 0x2, R22.reuse ;  /* 0x000000021520a825 */ /* 0x102fe200078e0216 */
[----:B------:R2:W5:Y:S03]  /*1a9e0*/  @!P2 LD.E.64 R134, [R34.64] ;  /* 0x000000082286a980 */ /* 0x000566000c101b00 */
[----:B------:R-:W-:Y:S01]  /*1a9f0*/  @!P1 IMAD.WIDE R12, R13, 0x2, R22 ;  /* 0x000000020d0c9825 */ /* 0x000fe200078e0216 */
[----:B------:R2:W5:Y:S03]  /*1aa00*/  @!P2 LD.E.64 R132, [R32.64] ;  /* 0x000000082084a980 */ /* 0x000566000c101b00 */
[C---:B------:R-:W-:Y:S01]  /*1aa10*/  @!P0 IMAD.WIDE R28, R11.reuse, 0x2, R28 ;  /* 0x000000020b1c8825 */ /* 0x040fe200078e021c */
[----:B------:R2:W5:Y:S03]  /*1aa20*/  @!P1 LD.E.64 R124, [R12.64] ;  /* 0x000000080c7c9980 */ /* 0x000566000c101b00 */
[----:B------:R-:W-:Y:S01]  /*1aa30*/  @!P0 IMAD.WIDE R22, R11, 0x2, R22 ;  /* 0x000000020b168825 */ /* 0x000fe200078e0216 */
[----:B------:R2:W5:Y:S04]  /*1aa40*/  @!P0 LD.E.64 R114, [R28.64] ;  /* 0x000000081c728980 */ /* 0x000568000c101b00 */
[----:B------:R2:W5:Y:S02]  /*1aa50*/  @!P0 LD.E.64 R112, [R22.64] ;  /* 0x0000000816708980 */ /* 0x000564000c101b00 */
.L_x_1181:
[----:B------:R-:W-:Y:S05]  /*1aa60*/  BSYNC B0 ;  /* 0x0000000000007941 */ /* 0x000fea0003800000 */
.L_x_1180:
[----:B--2--5:R-:W-:Y:S01]  /*1aa70*/  IMAD.MOV.U32 R13, RZ, RZ, R114 ;  /* 0x000000ffff0d7224 */ /* 0x024fe200078e0072 */
[----:B------:R-:W-:Y:S01]  /*1aa80*/  MOV R10, R129 ;  /* 0x00000081000a7202 */ /* 0x000fe20000000f00 */
[----:B------:R-:W-:-:S02]  /*1aa90*/  IMAD.MOV.U32 R12, RZ, RZ, R115 ;  /* 0x000000ffff0c7224 */ /* 0x000fc400078e0073 */
[----:B------:R-:W-:-:S03]  /*1aaa0*/  IMAD.MOV.U32 R11, RZ, RZ, R128 ;  /* 0x000000ffff0b7224 */ /* 0x000fc600078e0080 */
[----:B------:R-:W-:Y:S01]  /*1aab0*/  PRMT R91, R12, 0x5410, R13 ;  /* 0x000054100c5b7816 */ /* 0x000fe2000000000d */
[----:B------:R-:W-:Y:S01]  /*1aac0*/  IMAD.MOV.U32 R13, RZ, RZ, R134 ;  /* 0x000000ffff0d7224 */ /* 0x000fe200078e0086 */
[----:B------:R-:W-:Y:S01]  /*1aad0*/  PRMT R98, R10, 0x5410, R11 ;  /* 0x000054100a627816 */ /* 0x000fe2000000000b */
[----:B------:R-:W-:Y:S01]  /*1aae0*/  IMAD.MOV.U32 R12, RZ, RZ, R135 ;  /* 0x000000ffff0c7224 */ /* 0x000fe200078e0087 */
[----:B------:R-:W-:Y:S01]  /*1aaf0*/  MOV R11, R116 ;  /* 0x00000074000b7202 */ /* 0x000fe20000000f00 */
        /* <DEDUP_REMOVED lines=15> */
[----:B------:R-:W-:Y:S05]  /*1abf0*/  BRA.DIV ~URZ, `(.L_x_1182) ;  /* 0x00008e327f007947 */ /* 0x000fea000b800000 */
[----:B------:R1:W2:Y:S04]  /*1ac00*/  SHFL.IDX PT, R29, R27, 0x1, 0x181f ;  /* 0x00381f001b1d7f89 */ /* 0x0002a800000e0000 */
[----:B----4-:R1:W4:Y:S04]  /*1ac10*/  SHFL.IDX PT, R28, R24, 0x1, 0x181f ;  /* 0x00381f00181c7f89 */ /* 0x01032800000e0000 */
[----:B------:R1:W3:Y:S04]  /*1ac20*/  SHFL.IDX PT, R21, R25, 0x1, 0x181f ;  /* 0x00381f0019157f89 */ /* 0x0002e800000e0000 */
[----:B------:R1:W1:Y:S02]  /*1ac30*/  SHFL.IDX PT, R16, R19, 0x1, 0x181f ;  /* 0x00381f0013107f89 */ /* 0x00026400000e0000 */
.L_x_1254:
[----:B------:R-:W-:Y:S01]  /*1ac40*/  IADD3 R10, R20, 0x20, RZ ;  /* 0x00000020140a7810 */ /* 0x000fe20007ffe0ff */
[----:B------:R-:W-:Y:S01]  /*1ac50*/  BSSY B0, `(.L_x_1183) ;  /* 0x0000034000007945 */ /* 0x000fe20003800000 */
[----:B------:R-:W-:Y:S01]  /*1ac60*/  CS2R R94, SRZ ;  /* 0x00000000005e7805 */ /* 0x000fe2000001ff00 */
[----:B------:R-:W-:Y:S01]  /*1ac70*/  CS2R R102, SRZ ;  /* 0x0000000000667805 */ /* 0x000fe2000001ff00 */
[----:B------:R-:W-:Y:S01]  /*1ac80*/  ISETP.GE.AND P0, PT, R10, R15, PT ;  /* 0x0000000f0a00720c */ /* 0x000fe20003f06270 */
[----:B------:R-:W-:Y:S01]  /*1ac90*/  CS2R R110, SRZ ;  /* 0x00000000006e7805 */ /* 0x000fe2000001ff00 */
[----:B------:R-:W-:Y:S01]  /*1aca0*/  CS2R R84, SRZ ;  /* 0x0000000000547805 */ /* 0x000fe2000001ff00 */
[----:B------:R-:W-:Y:S01]  /*1acb0*/  CS2R R92, SRZ ;  /* 0x00000000005c7805 */ /* 0x000fe2000001ff00 */
[----:B------:R-:W-:Y:S01]  /*1acc0*/  CS2R R100, SRZ ;  /* 0x0000000000647805 */ /* 0x000fe2000001ff00 */
[----:B------:R-:W-:Y:S01]  /*1acd0*/  CS2R R106, SRZ ;  /* 0x00000000006a7805 */ /* 0x000fe2000001ff00 */
[----:B-1----:R-:W-:-:S02]  /*1ace0*/  IMAD.MOV.U32 R22, RZ, RZ, R16 ;  /* 0x000000ffff167224 */ /* 0x002fc400078e0010 */
[----:B---3--:R-:W-:-:S05]  /*1acf0*/  IMAD.MOV.U32 R23, RZ, RZ, R21 ;  /* 0x000000ffff177224 */ /* 0x008fca00078e0015 */
[----:B------:R-:W-:Y:S05]  /*1ad00*/  @P0 BRA `(.L_x_1184) ;  /* 0x0000028000000947 */ /* 0x000fea0003800000 */
[CC--:B------:R-:W-:Y:S01]  /*1ad10*/  ISETP.GE.AND P0, PT, R17.reuse, R70.reuse, PT ;  /* 0x000000461100720c */ /* 0x0c0fe20003f06270 */
[----:B------:R-:W-:Y:S01]  /*1ad20*/  CS2R R110, SRZ ;  /* 0x00000000006e7805 */ /* 0x000fe2000001ff00 */
[----:B------:R-:W-:Y:S01]  /*1ad30*/  CS2R R106, SRZ ;  /* 0x00000000006a7805 */ /* 0x000fe2000001ff00 */
[C---:B------:R-:W-:Y:S02]  /*1ad40*/  IADD3 R13, R17.reuse, 0x40, RZ ;  /* 0x00000040110d7810 */ /* 0x040fe40007ffe0ff */
[C---:B------:R-:W-:Y:S02]  /*1ad50*/  IADD3 R21, R17.reuse, 0x20, RZ ;  /* 0x0000002011157810 */ /* 0x040fe40007ffe0ff */
[----:B------:R-:W-:Y:S02]  /*1ad60*/  IADD3 R11, R17, 0x60, RZ ;  /* 0x00000060110b7810 */ /* 0x000fe40007ffe0ff */
[----:B------:R-:W-:-:S04]  /*1ad70*/  ISETP.GE.AND P1, PT, R13, R70, PT ;  /* 0x000000460d00720c */ /* 0x000fc80003f26270 */
[----:B--2-4-:R-:W-:-:S04]  /*1ad80*/  @!P0 IMAD.WIDE R32, R17, 0x2, R28 ;  /* 0x0000000211208825 */ /* 0x014fc800078e021c */
        /* <DEDUP_REMOVED lines=32> */
.L_x_1184:
[----:B------:R-:W-:Y:S05]  /*1af90*/  BSYNC B0 ;  /* 0x0000000000007941 */ /* 0x000fea0003800000 */
.L_x_1183:
        /* <DEDUP_REMOVED lines=25> */
[----:B------:R1:W2:Y:S02]  /*1b130*/  SHFL.IDX PT, R29, R27, 0x2, 0x181f ;  /* 0x00581f001b1d7f89 */ /* 0x0002a400000e0000 */
.L_x_1255:
[----:B------:R-:W-:Y:S05]  /*1b140*/  BRA.DIV ~URZ, `(.L_x_1186) ;  /* 0x00008b327f007947 */ /* 0x000fea000b800000 */
[----:B----4-:R3:W4:Y:S04]  /*1b150*/  SHFL.IDX PT, R28, R24, 0x2, 0x181f ;  /* 0x00581f00181c7f89 */ /* 0x01072800000e0000 */
[----:B------:R3:W1:Y:S04]  /*1b160*/  SHFL.IDX PT, R21, R25, 0x2, 0x181f ;  /* 0x00581f0019157f89 */ /* 0x00066800000e0000 */
[----:B------:R3:W2:Y:S02]  /*1b170*/  SHFL.IDX PT, R16, R19, 0x2, 0x181f ;  /* 0x00581f0013107f89 */ /* 0x0006a400000e0000 */
.L_x_1256:
        /* <DEDUP_REMOVED lines=10> */
[----:B------:R-:W-:Y:S01]  /*1b220*/  CS2R R74, SRZ ;  /* 0x00000000004a7805 */ /* 0x000fe2000001ff00 */
[----:B--2---:R-:W-:-:S02]  /*1b230*/  IMAD.MOV.U32 R22, RZ, RZ, R16 ;  /* 0x000000ffff167224 */ /* 0x004fc400078e0010 */
[----:B-1----:R-:W-:-:S04]  /*1b240*/  IMAD.MOV.U32 R23, RZ, RZ, R21 ;  /* 0x000000ffff177224 */ /* 0x002fc800078e0015 */
[----:B------:R-:W-:Y:S05]  /*1b250*/  @P0 BRA `(.L_x_1188) ;  /* 0x0000028000000947 */ /* 0x000fea0003800000 */
[C---:B------:R-:W-:Y:S01]  /*1b260*/  ISETP.GE.AND P0, PT, R17.reuse, R70, PT ;  /* 0x000000461100720c */ /* 0x040fe20003f06270 */
[----:B------:R-:W-:Y:S01]  /*1b270*/  CS2R R82, SRZ ;  /* 0x0000000000527805 */ /* 0x000fe2000001ff00 */
[----:B------:R-:W-:Y:S01]  /*1b280*/  CS2R R74, SRZ ;  /* 0x00000000004a7805 */ /* 0x000fe2000001ff00 */
[C---:B------:R-:W-:Y:S02]  /*1b290*/  IADD3 R21, R17.reuse, 0x20, RZ ;  /* 0x0000002011157810 */ /* 0x040fe40007ffe0ff */
[C---:B------:R-:W-:Y:S02]  /*1b2a0*/  IADD3 R13, R17.reuse, 0x40, RZ ;  /* 0x00000040110d7810 */ /* 0x040fe40007ffe0ff */
[----:B------:R-:W-:-:S06]  /*1b2b0*/  IADD3 R11, R17, 0x60, RZ ;  /* 0x00000060110b7810 */ /* 0x000fcc0007ffe0ff */
[----:B----4-:R-:W-:-:S04]  /*1b2c0*/  @!P0 IMAD.WIDE R32, R17, 0x2, R28 ;  /* 0x0000000211208825 */ /* 0x010fc800078e021c */
[----:B------:R-:W-:Y:S01]  /*1b2d0*/  @!P0 IMAD.WIDE R30, R17, 0x2, R22 ;  /* 0x00000002111e8825 */ /* 0x000fe200078e0216 */
[----:B------:R1:W5:Y:S01]  /*1b2e0*/  @!P0 LD.E.64 R82, [R32.64] ;  /* 0x0000000820528980 */ /* 0x000362000c101b00 */
[-C--:B------:R-:W-:Y:S02]  /*1b2f0*/  ISETP.GE.AND P2, PT, R21, R70.reuse, PT ;  /* 0x000000461500720c */ /* 0x080fe40003f46270 */
[-C--:B------:R-:W-:Y:S01]  /*1b300*/  ISETP.GE.AND P1, PT, R13, R70.reuse, PT ;  /* 0x000000460d00720c */ /* 0x080fe20003f26270 */
[----:B------:R2:W5:Y:S01]  /*1b310*/  @!P0 LD.E.64 R74, [R30.64] ;  /* 0x000000081e4a8980 */ /* 0x000562000c101b00 */
[----:B------:R-:W-:Y:S01]  /*1b320*/  ISETP.GE.AND P0, PT, R11, R70, PT ;  /* 0x000000460b00720c */ /* 0x000fe20003f06270 */
        /* <DEDUP_REMOVED lines=10> */
[--C-:B-1----:R-:W-:Y:S01]  /*1b3d0*/  @!P2 IMAD.WIDE R32, R12, 0x2, R28.reuse ;  /* 0x000000020c20a825 */ /* 0x102fe200078e021c */
[----:B------:R-:W-:Y:S01]  /*1b3e0*/  CS2R R62, SRZ ;  /* 0x00000000003e7805 */ /* 0x000fe2000001ff00 */
[----:B------:R-:W-:Y:S01]  /*1b3f0*/  CS2R R54, SRZ ;  /* 0x0000000000367805 */ /* 0x000fe2000001ff00 */
[----:B------:R-:W-:Y:S01]  /*1b400*/  CS2R R52, SRZ ;  /* 0x0000000000347805 */ /* 0x000fe2000001ff00 */
[--C-:B------:R-:W-:Y:S01]  /*1b410*/  @!P1 IMAD.WIDE R20, R11, 0x2, R28.reuse ;  /* 0x000000020b149825 */ /* 0x100fe200078e021c */
[----:B------:R-:W-:Y:S01]  /*1b420*/  CS2R R48, SRZ ;  /* 0x0000000000307805 */ /* 0x000fe2000001ff00 */
[----:B------:R-:W-:Y:S01]  /*1b430*/  CS2R R44, SRZ ;  /* 0x00000000002c7805 */ /* 0x000fe2000001ff00 */
[----:B------:R1:W5:Y:S01]  /*1b440*/  @!P2 LD.E.64 R72, [R32.64] ;  /* 0x000000082048a980 */ /* 0x000362000c101b00 */
[----:B------:R-:W-:-:S03]  /*1b450*/  @!P0 IMAD.WIDE R28, R10, 0x2, R28 ;  /* 0x000000020a1c8825 */ /* 0x000fc600078e021c */
[----:B------:R1:W5:Y:S01]  /*1b460*/  @!P1 LD.E.64 R54, [R20.64] ;  /* 0x0000000814369980 */ /* 0x000362000c101b00 */
[----:B--2---:R-:W-:-:S03]  /*1b470*/  @!P1 IMAD.WIDE R30, R11, 0x2, R22 ;  /* 0x000000020b1e9825 */ /* 0x004fc600078e0216 */
[----:B------:R1:W5:Y:S01]  /*1b480*/  @!P0 LD.E.64 R48, [R28.64] ;  /* 0x000000081c308980 */ /* 0x000362000c101b00 */
[----:B------:R-:W-:-:S03]  /*1b490*/  @!P2 IMAD.WIDE R12, R12, 0x2, R22 ;  /* 0x000000020c0ca825 */ /* 0x000fc600078e0216 */
[----:B------:R1:W5:Y:S01]  /*1b4a0*/  @!P1 LD.E.64 R52, [R30.64] ;  /* 0x000000081e349980 */ /* 0x000362000c101b00 */
[----:B------:R-:W-:-:S03]  /*1b4b0*/  @!P0 IMAD.WIDE R10, R10, 0x2, R22 ;  /* 0x000000020a0a8825 */ /* 0x000fc600078e0216 */
[----:B------:R1:W5:Y:S04]  /*1b4c0*/  @!P2 LD.E.64 R62, [R12.64] ;  /* 0x000000080c3ea980 */ /* 0x000368000c101b00 */
[----:B------:R1:W5:Y:S02]  /*1b4d0*/  @!P0 LD.E.64 R44, [R10.64] ;  /* 0x000000080a2c8980 */ /* 0x000364000c101b00 */
.L_x_1188:
[----:B------:R-:W-:Y:S05]  /*1b4e0*/  BSYNC B0 ;  /* 0x0000000000007941 */ /* 0x000fea0003800000 */
.L_x_1187:
[----:B-1---5:R-:W-:Y:S01]  /*1b4f0*/  IMAD.MOV.U32 R13, RZ, RZ, R48 ;  /* 0x000000ffff0d7224 */ /* 0x022fe200078e0030 */
[----:B------:R-:W-:Y:S01]  /*1b500*/  MOV R10, R55 ;  /* 0x00000037000a7202 */ /* 0x000fe20000000f00 */
[----:B------:R-:W-:Y:S01]  /*1b510*/  IMAD.MOV.U32 R12, RZ, RZ, R49 ;  /* 0x000000ffff0c7224 */ /* 0x000fe200078e0031 */
[----:B------:R-:W-:Y:S01]  /*1b520*/  CS2R R20, SRZ ;  /* 0x0000000000147805 */ /* 0x000fe2000001ff00 */
        /* <DEDUP_REMOVED lines=22> */
[----:B------:R-:W1:Y:S02]  /*1b690*/  SHFL.IDX PT, R27, R27, 0x3, 0x181f ;  /* 0x00781f001b1b7f89 */ /* 0x000e6400000e0000 */
.L_x_1257:
[----:B------:R-:W-:Y:S01]  /*1b6a0*/  SHF.R.S32.HI R11, RZ, 0x1f, R8 ;  /* 0x0000001fff0b7819 */ /* 0x000fe20000011408 */
[----:B------:R-:W-:-:S03]  /*1b6b0*/  IMAD.SHL.U32 R18, R18, 0x80, RZ ;  /* 0x0000008012127824 */ /* 0x000fc600078e00ff */
[----:B------:R-:W-:-:S04]  /*1b6c0*/  LEA.HI R11, R11, R8, RZ, 0x3 ;  /* 0x000000080b0b7211 */ /* 0x000fc800078f18ff */
[----:B------:R-:W-:Y:S01]  /*1b6d0*/  LEA.HI.SX32 R18, R11, R18, 0x1d ;  /* 0x000000120b127211 */ /* 0x000fe200078feaff */
[----:B------:R-:W-:Y:S05]  /*1b6e0*/  BRA.DIV ~URZ, `(.L_x_1190) ;  /* 0x000087627f007947 */ /* 0x000fea000b800000 */
[----:B------:R2:W3:Y:S01]  /*1b6f0*/  SHFL.IDX PT, R120, R24, 0x3, 0x181f ;  /* 0x00781f0018787f89 */ /* 0x0004e200000e0000 */
[----:B-1----:R-:W-:-:S03]  /*1b700*/  MOV R121, R27 ;  /* 0x0000001b00797202 */ /* 0x002fc60000000f00 */
[----:B---3--:R-:W1:Y:S04]  /*1b710*/  SHFL.IDX PT, R25, R25, 0x3, 0x181f ;  /* 0x00781f0019197f89 */ /* 0x008e6800000e0000 */
[----:B------:R2:W3:Y:S02]  /*1b720*/  SHFL.IDX PT, R16, R19, 0x3, 0x181f ;  /* 0x00781f0013107f89 */ /* 0x0004e400000e0000 */
.L_x_1258:
[----:B------:R-:W-:Y:S01]  /*1b730*/  IADD3 R18, R18, 0x60, RZ ;  /* 0x0000006012127810 */ /* 0x000fe20007ffe0ff */
[----:B------:R-:W-:Y:S01]  /*1b740*/  BSSY B0, `(.L_x_1191) ;  /* 0x0000033000007945 */ /* 0x000fe20003800000 */
[----:B----4-:R-:W-:Y:S01]  /*1b750*/  CS2R R28, SRZ ;  /* 0x00000000001c7805 */ /* 0x010fe2000001ff00 */
[----:B------:R-:W-:Y:S01]  /*1b760*/  CS2R R34, SRZ ;  /* 0x0000000000227805 */ /* 0x000fe2000001ff00 */
[----:B------:R-:W-:Y:S01]  /*1b770*/  ISETP.GE.AND P0, PT, R18, R15, PT ;  /* 0x0000000f1200720c */ /* 0x000fe20003f06270 */
[----:B------:R-:W-:Y:S01]  /*1b780*/  CS2R R40, SRZ ;  /* 0x0000000000287805 */ /* 0x000fe2000001ff00 */
[----:B--2---:R-:W-:Y:S01]  /*1b790*/  CS2R R18, SRZ ;  /* 0x0000000000127805 */ /* 0x004fe2000001ff00 */
[----:B------:R-:W-:Y:S01]  /*1b7a0*/  CS2R R26, SRZ ;  /* 0x00000000001a7805 */ /* 0x000fe2000001ff00 */
[----:B------:R-:W-:Y:S01]  /*1b7b0*/  CS2R R32, SRZ ;  /* 0x0000000000207805 */ /* 0x000fe2000001ff00 */
[----:B------:R-:W-:Y:S01]  /*1b7c0*/  CS2R R38, SRZ ;  /* 0x0000000000267805 */ /* 0x000fe2000001ff00 */
[----:B---3--:R-:W-:-:S07]  /*1b7d0*/  IMAD.MOV.U32 R24, RZ, RZ, R16 ;  /* 0x000000ffff187224 */ /* 0x008fce00078e0010 */
[----:B------:R-:W-:Y:S05]  /*1b7e0*/  @P0 BRA `(.L_x_1192) ;  /* 0x0000028000000947 */ /* 0x000fea0003800000 */
[C---:B------:R-:W-:Y:S01]  /*1b7f0*/  ISETP.GE.AND P0, PT, R17.reuse, R70, PT ;  /* 0x000000461100720c */ /* 0x040fe20003f06270 */
[----:B------:R-:W-:Y:S01]  /*1b800*/  CS2R R40, SRZ ;  /* 0x0000000000287805 */ /* 0x000fe2000001ff00 */
[----:B------:R-:W-:Y:S01]  /*1b810*/  CS2R R38, SRZ ;  /* 0x0000000000267805 */ /* 0x000fe2000001ff00 */
[C---:B------:R-:W-:Y:S02]  /*1b820*/  IADD3 R19, R17.reuse, 0x20, RZ ;  /* 0x0000002011137810 */ /* 0x040fe40007ffe0ff */
[C---:B------:R-:W-:Y:S02]  /*1b830*/  IADD3 R13, R17.reuse, 0x40, RZ ;  /* 0x00000040110d7810 */ /* 0x040fe40007ffe0ff */
[----:B------:R-:W-:-:S06]  /*1b840*/  IADD3 R11, R17, 0x60, RZ ;  /* 0x00000060110b7810 */ /* 0x000fcc0007ffe0ff */
[----:B------:R-:W-:-:S04]  /*1b850*/  @!P0 IMAD.WIDE R22, R17, 0x2, R120 ;  /* 0x0000000211168825 */ /* 0x000fc800078e0278 */
[----:B-1----:R-:W-:Y:S01]  /*1b860*/  @!P0 IMAD.WIDE R20, R17, 0x2, R24 ;  /* 0x0000000211148825 */ /* 0x002fe200078e0218 */
        /* <DEDUP_REMOVED lines=19> */
[--C-:B-1----:R-:W-:Y:S01]  /*1b9a0*/  @!P1 IMAD.WIDE R22, R11, 0x2, R120.reuse ;  /* 0x000000020b169825 */ /* 0x102fe200078e0278 */
[----:B--2---:R-:W-:Y:S01]  /*1b9b0*/  CS2R R20, SRZ ;  /* 0x0000000000147805 */ /* 0x004fe2000001ff00 */
[----:B------:R-:W-:Y:S01]  /*1b9c0*/  CS2R R18, SRZ ;  /* 0x0000000000127805 */ /* 0x000fe2000001ff00 */
        /* <DEDUP_REMOVED lines=10> */
.L_x_1192:
[----:B------:R-:W-:Y:S05]  /*1ba70*/  BSYNC B0 ;  /* 0x0000000000007941 */ /* 0x000fea0003800000 */
.L_x_1191:
[----:B-1----:R-:W-:Y:S01]  /*1ba80*/  IADD3 R10, R9, -c[0x0][0x20], RZ ;  /* 0x80000800090a7a10 */ /* 0x002fe20007ffe0ff */
[----:B------:R-:W-:-:S04]  /*1ba90*/  DEPBAR.LE SB0, 0x1 ;  /* 0x000080400000791a */ /* 0x000fc80000000000 */
[----:B------:R-:W2:Y:S04]  /*1baa0*/  LDL.64 R22, [R10+0x20] ;  /* 0x000020000a167983 */ /* 0x000ea80000100a00 */
[----:B------:R-:W3:Y:S01]  /*1bab0*/  LDL.64 R120, [R10+0x28] ;  /* 0x000028000a787983 */ /* 0x000ee20000100a00 */
[----:B------:R-:W-:Y:S03]  /*1bac0*/  WARPSYNC 0xffffffff ;  /* 0xffffffff00007948 */ /* 0x000fe60003800000 */
[----:B------:R-:W-:Y:S01]  /*1bad0*/  BAR.SYNC.DEFER_BLOCKING 0x0 ;  /* 0x0000000000007b1d */ /* 0x000fe20000010000 */
[----:B-----5:R-:W-:Y:S02]  /*1bae0*/  IMAD.MOV.U32 R9, RZ, RZ, R20 ;  /* 0x000000ffff097224 */ /* 0x020fe400078e0014 */
[----:B------:R-:W-:-:S03]  /*1baf0*/  IMAD.MOV.U32 R11, RZ, RZ, R21 ;  /* 0x000000ffff0b7224 */ /* 0x000fc600078e0015 */
[----:B------:R-:W-:Y:S01]  /*1bb00*/  PRMT R12, R12, 0x5410, R9 ;  /* 0x000054100c0c7816 */ /* 0x000fe20000000009 */
[----:B--2---:R1:W2:Y:S04]  /*1bb10*/  LD.E R36, [R22.64] ;  /* 0x0000000816247980 */ /* 0x0042a8000c101900 */
[----:B---3--:R-:W3:Y:S01]  /*1bb20*/  LD.E.64 R120, [R120.64] ;  /* 0x0000000878787980 */ /* 0x008ee2000c101b00 */
[----:B------:R-:W-:Y:S01]  /*1bb30*/  SHF.R.S32.HI R9, RZ, 0x1f, R8 ;  /* 0x0000001fff097819 */ /* 0x000fe20000011408 */
[----:B------:R-:W-:Y:S01]  /*1bb40*/  IMAD.MOV.U32 R13, RZ, RZ, R28 ;  /* 0x000000ffff0d7224 */ /* 0x000fe200078e001c */
[----:B------:R-:W-:Y:S01]  /*1bb50*/  PRMT R12, R11, 0x7610, R12 ;  /* 0x000076100b0c7816 */ /* 0x000fe2000000000c */
[----:B------:R-:W-:Y:S01]  /*1bb60*/  IMAD.MOV.U32 R10, RZ, RZ, R29 ;  /* 0x000000ffff0a7224 */ /* 0x000fe200078e001d */
[-C--:B------:R-:W-:Y:S01]  /*1bb70*/  LEA.HI R11, R9, R8.reuse, RZ, 0x3 ;  /* 0x00000008090b7211 */ /* 0x080fe200078f18ff */
[----:B------:R-:W-:Y:S01]  /*1bb80*/  IMAD.SHL.U32 R14, R97, 0x40, RZ ;  /* 0x00000040610e7824 */ /* 0x000fe200078e00ff */
[----:B------:R-:W-:Y:S01]  /*1bb90*/  LEA.HI R9, R9, R8, RZ, 0x6 ;  /* 0x0000000809097211 */ /* 0x000fe200078f30ff */
[----:B------:R-:W-:Y:S01]  /*1bba0*/  BSSY B1, `(.L_x_1193) ;  /* 0x00000dc000017945 */ /* 0x000fe20003800000 */
[----:B------:R-:W-:-:S02]  /*1bbb0*/  LOP3.LUT R11, R11, 0xfffffff8, RZ, 0xc0, !PT ;  /* 0xfffffff80b0b7812 */ /* 0x000fc400078ec0ff */
[----:B------:R-:W-:Y:S01]  /*1bbc0*/  PRMT R16, R10, 0x5410, R13 ;  /* 0x000054100a107816 */ /* 0x000fe2000000000d */
[----:B------:R-:W-:Y:S01]  /*1bbd0*/  IMAD.MOV.U32 R13, RZ, RZ, R34 ;  /* 0x000000ffff0d7224 */ /* 0x000fe200078e0022 */
[----:B------:R-:W-:Y:S01]  /*1bbe0*/  LOP3.LUT R14, R14, 0x1c0, RZ, 0xc0, !PT ;  /* 0x000001c00e0e7812 */ /* 0x000fe200078ec0ff */
[----:B------:R-:W-:Y:S02]  /*1bbf0*/  IMAD.IADD R11, R8, 0x1, -R11 ;  /* 0x00000001080b7824 */ /* 0x000fe400078e0a0b */
[----:B------:R-:W-:Y:S02]  /*1bc00*/  IMAD.MOV.U32 R10, RZ, RZ, R35 ;  /* 0x000000ffff0a7224 */ /* 0x000fe400078e0023 */
[----:B------:R-:W-:Y:S02]  /*1bc10*/  IMAD.SHL.U32 R11, R11, 0x8, RZ ;  /* 0x000000080b0b7824 */ /* 0x000fe400078e00ff */
[----:B------:R-:W-:Y:S01]  /*1bc20*/  IMAD.MOV.U32 R8, RZ, RZ, R18 ;  /* 0x000000ffff087224 */ /* 0x000fe200078e0012 */
[----:B------:R-:W-:Y:S01]  /*1bc30*/  PRMT R24, R10, 0x5410, R13 ;  /* 0x000054100a187816 */ /* 0x000fe2000000000d */
[----:B------:R-:W-:Y:S01]  /*1bc40*/  IMAD.MOV.U32 R13, RZ, RZ, R40 ;  /* 0x000000ffff0d7224 */ /* 0x000fe200078e0028 */
[----:B------:R-:W-:Y:S01]  /*1bc50*/  LOP3.LUT R11, R14, 0x38, R11, 0xf8, !PT ;  /* 0x000000380e0b7812 */ /* 0x000fe200078ef80b */
[----:B------:R-:W-:Y:S01]  /*1bc60*/  IMAD.MOV.U32 R10, RZ, RZ, R41 ;  /* 0x000000ffff0a7224 */ /* 0x000fe200078e0029 */
[----:B------:R-:W-:Y:S01]  /*1bc70*/  SHF.R.U32.HI R14, RZ, 0x3, R14 ;  /* 0x00000003ff0e7819 */ /* 0x000fe2000001160e */
[----:B------:R-:W-:-:S03]  /*1bc80*/  IMAD.SHL.U32 R9, R9, 0x8, RZ ;  /* 0x0000000809097824 */ /* 0x000fc600078e00ff */
[----:B------:R-:W-:Y:S01]  /*1bc90*/  PRMT R30, R10, 0x5410, R13 ;  /* 0x000054100a1e7816 */ /* 0x000fe2000000000d */
[----:B------:R-:W-:Y:S01]  /*1bca0*/  IMAD.MOV.U32 R10, RZ, RZ, R26 ;  /* 0x000000ffff0a7224 */ /* 0x000fe200078e001a */
[----:B------:R-:W-:Y:S01]  /*1bcb0*/  PRMT R13, R13, 0x5410, R8 ;  /* 0x000054100d0d7816 */ /* 0x000fe20000000008 */
[----:B------:R-:W-:Y:S01]  /*1bcc0*/  IMAD.MOV.U32 R8, RZ, RZ, R27 ;  /* 0x000000ffff087224 */ /* 0x000fe200078e001b */
[----:B------:R-:W-:Y:S01]  /*1bcd0*/  LOP3.LUT R14, R11, R14, RZ, 0x3c, !PT ;  /* 0x0000000e0b0e7212 */ /* 0x000fe200078e3cff */
[----:B------:R-:W-:-:S03]  /*1bce0*/  IMAD.MOV.U32 R11, RZ, RZ, R19 ;  /* 0x000000ffff0b7224 */ /* 0x000fc600078e0013 */
[----:B-1----:R-:W-:Y:S01]  /*1bcf0*/  PRMT R22, R8, 0x5410, R10 ;  /* 0x0000541008167816 */ /* 0x002fe2000000000a */
[----:B------:R-:W-:Y:S01]  /*1bd00*/  IMAD.MOV.U32 R10, RZ, RZ, R33 ;  /* 0x000000ffff0a7224 */ /* 0x000fe200078e0021 */
[----:B------:R-:W-:Y:S01]  /*1bd10*/  PRMT R13, R11, 0x7610, R13 ;  /* 0x000076100b0d7816 */ /* 0x000fe2000000000d */
[----:B------:R-:W-:Y:S01]  /*1bd20*/  IMAD.MOV.U32 R11, RZ, RZ, R32 ;  /* 0x000000ffff0b7224 */ /* 0x000fe200078e0020 */
[----:B------:R-:W-:Y:S01]  /*1bd30*/  LOP3.LUT R14, R14, 0xfffffe00, R9, 0xf8, !PT ;  /* 0xfffffe000e0e7812 */ /* 0x000fe200078ef809 */
[----:B------:R-:W-:Y:S02]  /*1bd40*/  IMAD.MOV.U32 R9, RZ, RZ, R38 ;  /* 0x000000ffff097224 */ /* 0x000fe400078e0026 */
[----:B------:R-:W-:Y:S01]  /*1bd50*/  IMAD.MOV.U32 R8, RZ, RZ, R39 ;  /* 0x000000ffff087224 */ /* 0x000fe200078e0027 */
[----:B------:R-:W-:-:S04]  /*1bd60*/  PRMT R23, R10, 0x5410, R11 ;  /* 0x000054100a177816 */ /* 0x000fc8000000000b */
[----:B------:R-:W-:Y:S01]  /*1bd70*/  PRMT R25, R8, 0x5410, R9 ;  /* 0x0000541008197816 */ /* 0x000fe20000000009 */
[----:B--2---:R-:W-:Y:S02]  /*1bd80*/  IMAD R36, R36, -0x80, R15 ;  /* 0xffffff8024247824 */ /* 0x004fe400078e020f */
[----:B---3--:R-:W-:-:S03]  /*1bd90*/  IMAD.WIDE.U32 R14, R14, 0x2, R120 ;  /* 0x000000020e0e7825 */ /* 0x008fc600078e0078 */
[----:B------:R-:W-:-:S04]  /*1bda0*/  IMNMX R36, R36, 0x80, PT ;  /* 0x0000008024247817 */ /* 0x000fc80003800200 */
[----:B------:R-:W-:-:S13]  /*1bdb0*/  ISETP.GE.AND P0, PT, R97, R36, PT ;  /* 0x000000246100720c */ /* 0x000fda0003f06270 */
[----:B------:R-:W-:Y:S05]  /*1bdc0*/  @P0 BRA `(.L_x_1194) ;  /* 0x00000b9000000947 */ /* 0x000fea0003800000 */
[----:B------:R-:W-:Y:S01]  /*1bdd0*/  ISETP.GE.AND P0, PT, R17, R70, PT ;  /* 0x000000461100720c */ /* 0x000fe20003f06270 */
[----:B------:R-:W-:-:S12]  /*1bde0*/  BSSY B0, `(.L_x_1195) ;  /* 0x000002c000007945 */ /* 0x000fd80003800000 */
[----:B------:R-:W-:Y:S05]  /*1bdf0*/  @P0 BRA `(.L_x_1196) ;  /* 0x000002a000000947 */ /* 0x000fea0003800000 */
[----:B------:R-:W2:Y:S01]  /*1be00*/  LD.E.128 R8, [R14.64] ;  /* 0x000000080e087980 */ /* 0x000ea2000c101d00 */
        /* <DEDUP_REMOVED lines=12> */
[--C-:B--2---:R-:W-:Y:S02]  /*1bed0*/  HADD2.F32 R121, -RZ, R11.reuse.H0_H0 ;  /* 0x2000000bff797230 */ /* 0x104fe40000004100 */
[----:B------:R-:W-:Y:S02]  /*1bee0*/  HADD2.F32 R11, -RZ, R11.H1_H1 ;  /* 0x3000000bff0b7230 */ /* 0x000fe40000004100 */
[----:B------:R-:W-:-:S02]  /*1bef0*/  HADD2.F32 R122, -RZ, R8.H0_H0 ;  /* 0x20000008ff7a7230 */ /* 0x000fc40000004100 */
[----:B------:R-:W-:Y:S02]  /*1bf00*/  HADD2.F32 R8, -RZ, R8.H1_H1 ;  /* 0x30000008ff087230 */ /* 0x000fe40000004100 */
[--C-:B------:R-:W-:Y:S02]  /*1bf10*/  HADD2.F32 R123, -RZ, R10.reuse.H0_H0 ;  /* 0x2000000aff7b7230 */ /* 0x100fe40000004100 */
[----:B------:R-:W-:Y:S01]  /*1bf20*/  HADD2.F32 R126, -RZ, R10.H1_H1 ;  /* 0x3000000aff7e7230 */ /* 0x000fe20000004100 */
[C---:B------:R-:W-:Y:S01]  /*1bf30*/  FMUL.FTZ R10, R11.reuse, R118 ;  /* 0x000000760b0a7220 */ /* 0x040fe20000410000 */
[--C-:B------:R-:W-:Y:S01]  /*1bf40*/  HADD2.F32 R127, -RZ, R9.reuse.H0_H0 ;  /* 0x20000009ff7f7230 */ /* 0x100fe20000004100 */
[----:B------:R-:W-:Y:S01]  /*1bf50*/  FMUL.FTZ R11, R11, R116 ;  /* 0x000000740b0b7220 */ /* 0x000fe20000410000 */
[----:B------:R-:W-:Y:S01]  /*1bf60*/  HADD2.F32 R130, -RZ, R9.H1_H1 ;  /* 0x30000009ff827230 */ /* 0x000fe20000004100 */
[----:B------:R-:W-:Y:S02]  /*1bf70*/  FMUL.FTZ R9, R8, R120 ;  /* 0x0000007808097220 */ /* 0x000fe40000410000 */
[----:B------:R-:W-:-:S02]  /*1bf80*/  FFMA.FTZ R10, R121, R116, -R10 ;  /* 0x00000074790a7223 */ /* 0x000fc4000001080a */
[----:B------:R-:W-:Y:S02]  /*1bf90*/  FFMA.FTZ R11, R121, R118, R11 ;  /* 0x00000076790b7223 */ /* 0x000fe4000001000b */
[-C--:B------:R-:W-:Y:S02]  /*1bfa0*/  FMUL.FTZ R121, R8, R119.reuse ;  /* 0x0000007708797220 */ /* 0x080fe40000410000 */
[----:B------:R-:W-:Y:S01]  /*1bfb0*/  FFMA.FTZ R8, R122, R119, -R9 ;  /* 0x000000777a087223 */ /* 0x000fe20000010809 */
[----:B------:R-:W-:Y:S01]  /*1bfc0*/  F2FP.PACK_AB R11, R11, R10 ;  /* 0x0000000a0b0b723e */ /* 0x000fe200000000ff */
[C---:B------:R-:W-:Y:S02]  /*1bfd0*/  FMUL.FTZ R9, R126.reuse, R105 ;  /* 0x000000697e097220 */ /* 0x040fe40000410000 */
[----:B------:R-:W-:Y:S02]  /*1bfe0*/  FMUL.FTZ R126, R126, R108 ;  /* 0x0000006c7e7e7220 */ /* 0x000fe40000410000 */
[----:B------:R-:W-:-:S02]  /*1bff0*/  FMUL.FTZ R116, R130, R117 ;  /* 0x0000007582747220 */ /* 0x000fc40000410000 */
[----:B------:R-:W-:Y:S02]  /*1c000*/  FMUL.FTZ R130, R130, R109 ;  /* 0x0000006d82827220 */ /* 0x000fe40000410000 */
[C---:B------:R-:W-:Y:S02]  /*1c010*/  FFMA.FTZ R9, R123.reuse, R108, -R9 ;  /* 0x0000006c7b097223 */ /* 0x040fe40000010809 */
[----:B------:R-:W-:Y:S02]  /*1c020*/  FFMA.FTZ R126, R123, R105, R126 ;  /* 0x000000697b7e7223 */ /* 0x000fe4000001007e */
[----:B------:R-:W-:Y:S02]  /*1c030*/  FFMA.FTZ R121, R122, R120, R121 ;  /* 0x000000787a797223 */ /* 0x000fe40000010079 */
[C---:B------:R-:W-:Y:S01]  /*1c040*/  FFMA.FTZ R116, R127.reuse, R109, -R116 ;  /* 0x0000006d7f747223 */ /* 0x040fe20000010874 */
[----:B------:R-:W-:Y:S01]  /*1c050*/  F2FP.PACK_AB R10, R126, R9 ;  /* 0x000000097e0a723e */ /* 0x000fe200000000ff */
[----:B------:R-:W-:Y:S01]  /*1c060*/  FFMA.FTZ R117, R127, R117, R130 ;  /* 0x000000757f757223 */ /* 0x000fe20000010082 */
[----:B------:R-:W-:-:S04]  /*1c070*/  F2FP.PACK_AB R8, R121, R8 ;  /* 0x000000087908723e */ /* 0x000fc800000000ff */
[----:B------:R-:W-:-:S05]  /*1c080*/  F2FP.PACK_AB R9, R117, R116 ;  /* 0x000000747509723e */ /* 0x000fca00000000ff */
[----:B------:R1:W-:Y:S02]  /*1c090*/  ST.E.128 [R14.64], R8 ;  /* 0x000000080e007985 */ /* 0x0003e4000c101d08 */
.L_x_1196:
[----:B------:R-:W-:Y:S05]  /*1c0a0*/  BSYNC B0 ;  /* 0x0000000000007941 */ /* 0x000fea0003800000 */
.L_x_1195:
[----:B-1----:R-:W-:Y:S01]  /*1c0b0*/  IADD3 R9, R17, 0x20, RZ ;  /* 0x0000002011097810 */ /* 0x002fe20007ffe0ff */
[----:B------:R-:W-:Y:S03]  /*1c0c0*/  BSSY B0, `(.L_x_1197) ;  /* 0x000002d000007945 */ /* 0x000fe60003800000 */
[----:B------:R-:W-:-:S13]  /*1c0d0*/  ISETP.GE.AND P0, PT, R9, R70, PT ;  /* 0x000000460900720c */ /* 0x000fda0003f06270 */
[----:B------:R-:W-:Y:S05]  /*1c0e0*/  @P0 BRA `(.L_x_1198) ;  /* 0x000002a000000947 */ /* 0x000fea0003800000 */
[----:B------:R-:W2:Y:S01]  /*1c0f0*/  LD.E.128 R8, [R14.64+0x4000] ;  /* 0x004000080e087980 */ /* 0x000ea2000c101d00 */
[----:B------:R-:W-:Y:S01]  /*1c100*/  SHF.R.U64 R108, R132, 0x10, R133 ;  /* 0x00000010846c7819 */ /* 0x000fe20000001285 */
[--C-:B------:R-:W-:Y:S01]  /*1c110*/  HADD2.F32 R116, -RZ, R99.reuse.H1_H1 ;  /* 0x30000063ff747230 */ /* 0x100fe20000004100 */
[----:B------:R-:W-:Y:S01]  /*1c120*/  SHF.R.U64 R105, R134, 0x10, R135 ;  /* 0x0000001086697819 */ /* 0x000fe20000001287 */
[--C-:B------:R-:W-:Y:S01]  /*1c130*/  HADD2.F32 R109, -RZ, R104.reuse.H1_H1 ;  /* 0x30000068ff6d7230 */ /* 0x100fe20000004100 */
[----:B------:R-:W-:Y:S01]  /*1c140*/  SHF.R.U32.HI R132, RZ, 0x10, R133 ;  /* 0x00000010ff847819 */ /* 0x000fe20000011685 */
[----:B------:R-:W-:Y:S01]  /*1c150*/  HADD2.F32 R99, -RZ, R99.H0_H0 ;  /* 0x20000063ff637230 */ /* 0x000fe20000004100 */
[----:B------:R-:W-:Y:S01]  /*1c160*/  SHF.R.U32.HI R134, RZ, 0x10, R135 ;  /* 0x00000010ff867819 */ /* 0x000fe20000011687 */
[----:B------:R-:W-:Y:S02]  /*1c170*/  HADD2.F32 R104, -RZ, R104.H0_H0 ;  /* 0x20000068ff687230 */ /* 0x000fe40000004100 */
[----:B------:R-:W-:-:S02]  /*1c180*/  HADD2.F32 R132, -RZ, R132.H0_H0 ;  /* 0x20000084ff847230 */ /* 0x000fc40000004100 */
[----:B------:R-:W-:Y:S02]  /*1c190*/  HADD2.F32 R134, -RZ, R134.H0_H0 ;  /* 0x20000086ff867230 */ /* 0x000fe40000004100 */
[----:B------:R-:W-:Y:S02]  /*1c1a0*/  HADD2.F32 R108, -RZ, R108.H0_H0 ;  /* 0x2000006cff6c7230 */ /* 0x000fe40000004100 */
[----:B------:R-:W-:Y:S02]  /*1c1b0*/  HADD2.F32 R105, -RZ, R105.H0_H0 ;  /* 0x20000069ff697230 */ /* 0x000fe40000004100 */
[--C-:B--2---:R-:W-:Y:S02]  /*1c1c0*/  HADD2.F32 R117, -RZ, R11.reuse.H0_H0 ;  /* 0x2000000bff757230 */ /* 0x104fe40000004100 */
[----:B------:R-:W-:Y:S02]  /*1c1d0*/  HADD2.F32 R11, -RZ, R11.H1_H1 ;  /* 0x3000000bff0b7230 */ /* 0x000fe40000004100 */
[----:B------:R-:W-:-:S02]  /*1c1e0*/  HADD2.F32 R118, -RZ, R8.H0_H0 ;  /* 0x20000008ff767230 */ /* 0x000fc40000004100 */
[--C-:B------:R-:W-:Y:S02]  /*1c1f0*/  HADD2.F32 R119, -RZ, R10.reuse.H0_H0 ;  /* 0x2000000aff777230 */ /* 0x100fe40000004100 */
[----:B------:R-:W-:Y:S01]  /*1c200*/  HADD2.F32 R120, -RZ, R10.H1_H1 ;  /* 0x3000000aff787230 */ /* 0x000fe20000004100 */
[C---:B------:R-:W-:Y:S01]  /*1c210*/  FMUL.FTZ R10, R11.reuse, R132 ;  /* 0x000000840b0a7220 */ /* 0x040fe20000410000 */
[----:B------:R-:W-:Y:S01]  /*1c220*/  HADD2.F32 R8, -RZ, R8.H1_H1 ;  /* 0x30000008ff087230 */ /* 0x000fe20000004100 */
[-C--:B------:R-:W-:Y:S01]  /*1c230*/  FMUL.FTZ R11, R11, R134.reuse ;  /* 0x000000860b0b7220 */ /* 0x080fe20000410000 */
[--C-:B------:R-:W-:Y:S01]  /*1c240*/  HADD2.F32 R121, -RZ, R9.reuse.H0_H0 ;  /* 0x20000009ff797230 */ /* 0x100fe20000004100 */
[C---:B------:R-:W-:Y:S01]  /*1c250*/  FFMA.FTZ R10, R117.reuse, R134, -R10 ;  /* 0x00000086750a7223 */ /* 0x040fe2000001080a */
[----:B------:R-:W-:Y:S01]  /*1c260*/  HADD2.F32 R122, -RZ, R9.H1_H1 ;  /* 0x30000009ff7a7230 */ /* 0x000fe20000004100 */
[----:B------:R-:W-:Y:S02]  /*1c270*/  FMUL.FTZ R9, R8, R116 ;  /* 0x0000007408097220 */ /* 0x000fe40000410000 */
[----:B------:R-:W-:-:S02]  /*1c280*/  FFMA.FTZ R11, R117, R132, R11 ;  /* 0x00000084750b7223 */ /* 0x000fc4000001000b */
[-C--:B------:R-:W-:Y:S02]  /*1c290*/  FMUL.FTZ R117, R8, R109.reuse ;  /* 0x0000006d08757220 */ /* 0x080fe40000410000 */
[C---:B------:R-:W-:Y:S01]  /*1c2a0*/  FFMA.FTZ R8, R118.reuse, R109, -R9 ;  /* 0x0000006d76087223 */ /* 0x040fe20000010809 */
[----:B------:R-:W-:Y:S01]  /*1c2b0*/  F2FP.PACK_AB R11, R11, R10 ;  /* 0x0000000a0b0b723e */ /* 0x000fe200000000ff */
[----:B------:R-:W-:Y:S02]  /*1c2c0*/  FFMA.FTZ R117, R118, R116, R117 ;  /* 0x0000007476757223 */ /* 0x000fe40000010075 */
[C---:B------:R-:W-:Y:S02]  /*1c2d0*/  FMUL.FTZ R9, R120.reuse, R99 ;  /* 0x0000006378097220 */ /* 0x040fe40000410000 */
[----:B------:R-:W-:Y:S01]  /*1c2e0*/  FMUL.FTZ R120, R120, R104 ;  /* 0x0000006878787220 */ /* 0x000fe20000410000 */
[----:B------:R-:W-:Y:S01]  /*1c2f0*/  F2FP.PACK_AB R8, R117, R8 ;  /* 0x000000087508723e */ /* 0x000fe200000000ff */
[----:B------:R-:W-:-:S02]  /*1c300*/  FMUL.FTZ R116, R122, R108 ;  /* 0x0000006c7a747220 */ /* 0x000fc40000410000 */
[----:B------:R-:W-:Y:S02]  /*1c310*/  FMUL.FTZ R122, R122, R105 ;  /* 0x000000697a7a7220 */ /* 0x000fe40000410000 */
[C---:B------:R-:W-:Y:S02]  /*1c320*/  FFMA.FTZ R9, R119.reuse, R104, -R9 ;  /* 0x0000006877097223 */ /* 0x040fe40000010809 */
[----:B------:R-:W-:Y:S02]  /*1c330*/  FFMA.FTZ R120, R119, R99, R120 ;  /* 0x0000006377787223 */ /* 0x000fe40000010078 */
[C---:B------:R-:W-:Y:S02]  /*1c340*/  FFMA.FTZ R116, R121.reuse, R105, -R116 ;  /* 0x0000006979747223 */ /* 0x040fe40000010874 */
[----:B------:R-:W-:Y:S01]  /*1c350*/  FFMA.FTZ R121, R121, R108, R122 ;  /* 0x0000006c79797223 */ /* 0x000fe2000001007a */
[----:B------:R-:W-:-:S04]  /*1c360*/  F2FP.PACK_AB R10, R120, R9 ;  /* 0x00000009780a723e */ /* 0x000fc800000000ff */
[----:B------:R-:W-:-:S05]  /*1c370*/  F2FP.PACK_AB R9, R121, R116 ;  /* 0x000000747909723e */ /* 0x000fca00000000ff */
[----:B------:R1:W-:Y:S02]  /*1c380*/  ST.E.128 [R14.64+0x4000], R8 ;  /* 0x004000080e007985 */ /* 0x0003e4000c101d08 */
.L_x_1198:
[----:B------:R-:W-:Y:S05]  /*1c390*/  BSYNC B0 ;  /* 0x0000000000007941 */ /* 0x000fea0003800000 */
.L_x_1197:
[----:B-1----:R-:W-:Y:S01]  /*1c3a0*/  IADD3 R9, R17, 0x40, RZ ;  /* 0x0000004011097810 */ /* 0x002fe20007ffe0ff */
[----:B------:R-:W-:Y:S03]  /*1c3b0*/  BSSY B0, `(.L_x_1199) ;  /* 0x000002d000007945 */ /* 0x000fe60003800000 */
[----:B------:R-:W-:-:S13]  /*1c3c0*/  ISETP.GE.AND P0, PT, R9, R70, PT ;  /* 0x000000460900720c */ /* 0x000fda0003f06270 */
[----:B------:R-:W-:Y:S05]  /*1c3d0*/  @P0 BRA `(.L_x_1200) ;  /* 0x000002a000000947 */ /* 0x000fea0003800000 */
[----:B------:R-:W2:Y:S01]  /*1c3e0*/  LD.E.128 R8, [R14.64+0x8000] ;  /* 0x008000080e087980 */ /* 0x000ea2000c101d00 */
[----:B------:R-:W-:Y:S01]  /*1c3f0*/  SHF.R.U64 R104, R124, 0x10, R125 ;  /* 0x000000107c687819 */ /* 0x000fe2000000127d */
[----:B------:R-:W-:Y:S01]  /*1c400*/  HADD2.F32 R108, -RZ, R96.H1_H1 ;  /* 0x30000060ff6c7230 */ /* 0x000fe20000004100 */
[----:B------:R-:W-:Y:S01]  /*1c410*/  SHF.R.U64 R99, R128, 0x10, R129 ;  /* 0x0000001080637819 */ /* 0x000fe20000001281 */
[----:B------:R-:W-:Y:S01]  /*1c420*/  HADD2.F32 R105, -RZ, R98.H1_H1 ;  /* 0x30000062ff697230 */ /* 0x000fe20000004100 */
        /* <DEDUP_REMOVED lines=29> */
[-C--:B------:R-:W-:Y:S02]  /*1c600*/  FMUL.FTZ R120, R120, R99.reuse ;  /* 0x0000006378787220 */ /* 0x080fe40000410000 */
[C---:B------:R-:W-:Y:S02]  /*1c610*/  FFMA.FTZ R9, R117.reuse, R98, -R9 ;  /* 0x0000006275097223 */ /* 0x040fe40000010809 */
[----:B------:R-:W-:Y:S02]  /*1c620*/  FFMA.FTZ R118, R117, R96, R118 ;  /* 0x0000006075767223 */ /* 0x000fe40000010076 */
[C---:B------:R-:W-:Y:S02]  /*1c630*/  FFMA.FTZ R108, R119.reuse, R99, -R108 ;  /* 0x00000063776c7223 */ /* 0x040fe4000001086c */
[----:B------:R-:W-:Y:S01]  /*1c640*/  FFMA.FTZ R119, R119, R104, R120 ;  /* 0x0000006877777223 */ /* 0x000fe20000010078 */
[----:B------:R-:W-:-:S04]  /*1c650*/  F2FP.PACK_AB R10, R118, R9 ;  /* 0x00000009760a723e */ /* 0x000fc800000000ff */
[----:B------:R-:W-:-:S05]  /*1c660*/  F2FP.PACK_AB R9, R119, R108 ;  /* 0x0000006c7709723e */ /* 0x000fca00000000ff */
[----:B------:R1:W-:Y:S02]  /*1c670*/  ST.E.128 [R14.64+0x8000], R8 ;  /* 0x008000080e007985 */ /* 0x0003e4000c101d08 */
.L_x_1200:
[----:B------:R-:W-:Y:S05]  /*1c680*/  BSYNC B0 ;  /* 0x0000000000007941 */ /* 0x000fea0003800000 */
.L_x_1199:
[----:B-1----:R-:W-:-:S04]  /*1c690*/  IADD3 R9, R17, 0x60, RZ ;  /* 0x0000006011097810 */ /* 0x002fc80007ffe0ff */
[----:B------:R-:W-:-:S13]  /*1c6a0*/  ISETP.GE.AND P0, PT, R9, R70, PT ;  /* 0x000000460900720c */ /* 0x000fda0003f06270 */
[----:B------:R-:W-:Y:S05]  /*1c6b0*/  @P0 BRA `(.L_x_1194) ;  /* 0x000002a000000947 */ /* 0x000fea0003800000 */
[----:B------:R-:W2:Y:S01]  /*1c6c0*/  LD.E.128 R8, [R14.64+0xc000] ;  /* 0x00c000080e087980 */ /* 0x000ea2000c101d00 */
[----:B------:R-:W-:Y:S01]  /*1c6d0*/  SHF.R.U64 R98, R112, 0x10, R113 ;  /* 0x0000001070627819 */ /* 0x000fe20000001271 */
[--C-:B------:R-:W-:Y:S01]  /*1c6e0*/  HADD2.F32 R104, -RZ, R90.reuse.H1_H1 ;  /* 0x3000005aff687230 */ /* 0x100fe20000004100 */
        /* <DEDUP_REMOVED lines=9> */
[--C-:B--2---:R-:W-:Y:S02]  /*1c780*/  HADD2.F32 R105, -RZ, R11.reuse.H0_H0 ;  /* 0x2000000bff697230 */ /* 0x104fe40000004100 */
[----:B------:R-:W-:Y:S02]  /*1c790*/  HADD2.F32 R11, -RZ, R11.H1_H1 ;  /* 0x3000000bff0b7230 */ /* 0x000fe40000004100 */
[----:B------:R-:W-:Y:S02]  /*1c7a0*/  HADD2.F32 R108, -RZ, R8.H0_H0 ;  /* 0x20000008ff6c7230 */ /* 0x000fe40000004100 */
[----:B------:R-:W-:-:S02]  /*1c7b0*/  HADD2.F32 R109, -RZ, R10.H0_H0 ;  /* 0x2000000aff6d7230 */ /* 0x000fc40000004100 */
[----:B------:R-:W-:Y:S01]  /*1c7c0*/  HADD2.F32 R113, -RZ, R10.H1_H1 ;  /* 0x3000000aff717230 */ /* 0x000fe20000004100 */
[C---:B------:R-:W-:Y:S01]  /*1c7d0*/  FMUL.FTZ R10, R11.reuse, R112 ;  /* 0x000000700b0a7220 */ /* 0x040fe20000410000 */
[----:B------:R-:W-:Y:S01]  /*1c7e0*/  HADD2.F32 R8, -RZ, R8.H1_H1 ;  /* 0x30000008ff087230 */ /* 0x000fe20000004100 */
[-C--:B------:R-:W-:Y:S01]  /*1c7f0*/  FMUL.FTZ R11, R11, R114.reuse ;  /* 0x000000720b0b7220 */ /* 0x080fe20000410000 */
[--C-:B------:R-:W-:Y:S01]  /*1c800*/  HADD2.F32 R115, -RZ, R9.reuse.H0_H0 ;  /* 0x20000009ff737230 */ /* 0x100fe20000004100 */
[C---:B------:R-:W-:Y:S01]  /*1c810*/  FFMA.FTZ R10, R105.reuse, R114, -R10 ;  /* 0x00000072690a7223 */ /* 0x040fe2000001080a */
[----:B------:R-:W-:Y:S01]  /*1c820*/  HADD2.F32 R116, -RZ, R9.H1_H1 ;  /* 0x30000009ff747230 */ /* 0x000fe20000004100 */
[C---:B------:R-:W-:Y:S02]  /*1c830*/  FMUL.FTZ R9, R8.reuse, R104 ;  /* 0x0000006808097220 */ /* 0x040fe40000410000 */
[----:B------:R-:W-:Y:S01]  /*1c840*/  FFMA.FTZ R11, R105, R112, R11 ;  /* 0x00000070690b7223 */ /* 0x000fe2000001000b */
[----:B------:R-:W-:Y:S01]  /*1c850*/  HADD2.F32 R112, -RZ, R91.H0_H0 ;  /* 0x2000005bff707230 */ /* 0x000fe20000004100 */
[----:B------:R-:W-:-:S02]  /*1c860*/  FMUL.FTZ R105, R8, R99 ;  /* 0x0000006308697220 */ /* 0x000fc40000410000 */
[----:B------:R-:W-:Y:S01]  /*1c870*/  FFMA.FTZ R8, R108, R99, -R9 ;  /* 0x000000636c087223 */ /* 0x000fe20000010809 */
[----:B------:R-:W-:Y:S01]  /*1c880*/  F2FP.PACK_AB R11, R11, R10 ;  /* 0x0000000a0b0b723e */ /* 0x000fe200000000ff */
[C---:B------:R-:W-:Y:S02]  /*1c890*/  FMUL.FTZ R9, R113.reuse, R90 ;  /* 0x0000005a71097220 */ /* 0x040fe40000410000 */
[----:B------:R-:W-:Y:S02]  /*1c8a0*/  FMUL.FTZ R113, R113, R112 ;  /* 0x0000007071717220 */ /* 0x000fe40000410000 */
[C---:B------:R-:W-:Y:S02]  /*1c8b0*/  FMUL.FTZ R91, R116.reuse, R98 ;  /* 0x00000062745b7220 */ /* 0x040fe40000410000 */
[----:B------:R-:W-:Y:S02]  /*1c8c0*/  FMUL.FTZ R116, R116, R96 ;  /* 0x0000006074747220 */ /* 0x000fe40000410000 */
[----:B------:R-:W-:-:S02]  /*1c8d0*/  FFMA.FTZ R9, R109, R112, -R9 ;  /* 0x000000706d097223 */ /* 0x000fc40000010809 */
[----:B------:R-:W-:Y:S02]  /*1c8e0*/  FFMA.FTZ R90, R109, R90, R113 ;  /* 0x0000005a6d5a7223 */ /* 0x000fe40000010071 */
[----:B------:R-:W-:Y:S02]  /*1c8f0*/  FFMA.FTZ R105, R108, R104, R105 ;  /* 0x000000686c697223 */ /* 0x000fe40000010069 */
[C---:B------:R-:W-:Y:S01]  /*1c900*/  FFMA.FTZ R91, R115.reuse, R96, -R91 ;  /* 0x00000060735b7223 */ /* 0x040fe2000001085b */
[----:B------:R-:W-:Y:S01]  /*1c910*/  F2FP.PACK_AB R10, R90, R9 ;  /* 0x000000095a0a723e */ /* 0x000fe200000000ff */
[----:B------:R-:W-:Y:S01]  /*1c920*/  FFMA.FTZ R116, R115, R98, R116 ;  /* 0x0000006273747223 */ /* 0x000fe20000010074 */
[----:B------:R-:W-:-:S04]  /*1c930*/  F2FP.PACK_AB R8, R105, R8 ;  /* 0x000000086908723e */ /* 0x000fc800000000ff */
[----:B------:R-:W-:-:S05]  /*1c940*/  F2FP.PACK_AB R9, R116, R91 ;  /* 0x0000005b7409723e */ /* 0x000fca00000000ff */
[----:B------:R1:W-:Y:S02]  /*1c950*/  ST.E.128 [R14.64+0xc000], R8 ;  /* 0x00c000080e007985 */ /* 0x0003e4000c101d08 */
.L_x_1194:
[----:B------:R-:W-:Y:S05]  /*1c960*/  BSYNC B1 ;  /* 0x0000000000017941 */ /* 0x000fea0003800000 */
.L_x_1193:
[----:B-1----:R-:W-:Y:S01]  /*1c970*/  IADD3 R9, R97, 0x20, RZ ;  /* 0x0000002061097810 */ /* 0x002fe20007ffe0ff */
[----:B------:R-:W-:Y:S03]  /*1c980*/  BSSY B1, `(.L_x_1201) ;  /* 0x00000bc000017945 */ /* 0x000fe60003800000 */
[----:B------:R-:W-:-:S13]  /*1c990*/  ISETP.GE.AND P0, PT, R9, R36, PT ;  /* 0x000000240900720c */ /* 0x000fda0003f06270 */
[----:B------:R-:W-:Y:S05]  /*1c9a0*/  @P0 BRA `(.L_x_1202) ;  /* 0x00000b9000000947 */ /* 0x000fea0003800000 */
[----:B------:R-:W-:Y:S01]  /*1c9b0*/  ISETP.GE.AND P0, PT, R17, R70, PT ;  /* 0x000000461100720c */ /* 0x000fe20003f06270 */
[----:B------:R-:W-:-:S12]  /*1c9c0*/  BSSY B0, `(.L_x_1203) ;  /* 0x000002c000007945 */ /* 0x000fd80003800000 */
        /* <DEDUP_REMOVED lines=15> */
[--C-:B------:R-:W-:Y:S02]  /*1cac0*/  HADD2.F32 R105, -RZ, R8.reuse.H0_H0 ;  /* 0x20000008ff697230 */ /* 0x100fe40000004100 */
[----:B------:R-:W-:-:S02]  /*1cad0*/  HADD2.F32 R107, -RZ, R8.H1_H1 ;  /* 0x30000008ff6b7230 */ /* 0x000fc40000004100 */
[--C-:B------:R-:W-:Y:S02]  /*1cae0*/  HADD2.F32 R8, -RZ, R10.reuse.H0_H0 ;  /* 0x2000000aff087230 */ /* 0x100fe40000004100 */
[----:B------:R-:W-:Y:S01]  /*1caf0*/  HADD2.F32 R104, -RZ, R10.H1_H1 ;  /* 0x3000000aff687230 */ /* 0x000fe20000004100 */
[C---:B------:R-:W-:Y:S01]  /*1cb00*/  FMUL.FTZ R10, R11.reuse, R106 ;  /* 0x0000006a0b0a7220 */ /* 0x040fe20000410000 */
[--C-:B------:R-:W-:Y:S01]  /*1cb10*/  HADD2.F32 R108, -RZ, R9.reuse.H0_H0 ;  /* 0x20000009ff6c7230 */ /* 0x100fe20000004100 */
[----:B------:R-:W-:Y:S01]  /*1cb20*/  FMUL.FTZ R11, R11, R110 ;  /* 0x0000006e0b0b7220 */ /* 0x000fe20000410000 */
[----:B------:R-:W-:Y:S01]  /*1cb30*/  HADD2.F32 R109, -RZ, R9.H1_H1 ;  /* 0x30000009ff6d7230 */ /* 0x000fe20000004100 */
[----:B------:R-:W-:Y:S02]  /*1cb40*/  FMUL.FTZ R9, R107, R98 ;  /* 0x000000626b097220 */ /* 0x000fe40000410000 */
[C---:B------:R-:W-:Y:S02]  /*1cb50*/  FFMA.FTZ R10, R99.reuse, R110, -R10 ;  /* 0x0000006e630a7223 */ /* 0x040fe4000001080a */
[----:B------:R-:W-:Y:S01]  /*1cb60*/  FFMA.FTZ R11, R99, R106, R11 ;  /* 0x0000006a630b7223 */ /* 0x000fe2000001000b */
[----:B------:R-:W-:Y:S01]  /*1cb70*/  HADD2.F32 R99, -RZ, R86.H0_H0 ;  /* 0x20000056ff637230 */ /* 0x000fe20000004100 */
[----:B------:R-:W-:-:S02]  /*1cb80*/  FMUL.FTZ R107, R107, R96 ;  /* 0x000000606b6b7220 */ /* 0x000fc40000410000 */
[----:B------:R-:W-:Y:S01]  /*1cb90*/  FFMA.FTZ R9, R105, R96, -R9 ;  /* 0x0000006069097223 */ /* 0x000fe20000010809 */
[----:B------:R-:W-:Y:S01]  /*1cba0*/  F2FP.PACK_AB R11, R11, R10 ;  /* 0x0000000a0b0b723e */ /* 0x000fe200000000ff */
[----:B------:R-:W-:Y:S02]  /*1cbb0*/  FFMA.FTZ R98, R105, R98, R107 ;  /* 0x0000006269627223 */ /* 0x000fe4000001006b */
[C---:B------:R-:W-:Y:S02]  /*1cbc0*/  FMUL.FTZ R86, R104.reuse, R99 ;  /* 0x0000006368567220 */ /* 0x040fe40000410000 */
[C---:B------:R-:W-:Y:S02]  /*1cbd0*/  FMUL.FTZ R105, R109.reuse, R91 ;  /* 0x0000005b6d697220 */ /* 0x040fe40000410000 */
[----:B------:R-:W-:Y:S02]  /*1cbe0*/  FMUL.FTZ R104, R104, R87 ;  /* 0x0000005768687220 */ /* 0x000fe40000410000 */
[----:B------:R-:W-:-:S02]  /*1cbf0*/  FMUL.FTZ R109, R109, R90 ;  /* 0x0000005a6d6d7220 */ /* 0x000fc40000410000 */
[----:B------:R-:W-:Y:S02]  /*1cc00*/  FFMA.FTZ R105, R108, R90, -R105 ;  /* 0x0000005a6c697223 */ /* 0x000fe40000010869 */
[C---:B------:R-:W-:Y:S02]  /*1cc10*/  FFMA.FTZ R86, R8.reuse, R87, -R86 ;  /* 0x0000005708567223 */ /* 0x040fe40000010856 */
[----:B------:R-:W-:Y:S01]  /*1cc20*/  FFMA.FTZ R99, R8, R99, R104 ;  /* 0x0000006308637223 */ /* 0x000fe20000010068 */
[----:B------:R-:W-:Y:S01]  /*1cc30*/  F2FP.PACK_AB R8, R98, R9 ;  /* 0x000000096208723e */ /* 0x000fe200000000ff */
[----:B------:R-:W-:-:S03]  /*1cc40*/  FFMA.FTZ R108, R108, R91, R109 ;  /* 0x0000005b6c6c7223 */ /* 0x000fc6000001006d */
[----:B------:R-:W-:Y:S02]  /*1cc50*/  F2FP.PACK_AB R10, R99, R86 ;  /* 0x00000056630a723e */ /* 0x000fe400000000ff */
[----:B------:R-:W-:-:S05]  /*1cc60*/  F2FP.PACK_AB R9, R108, R105 ;  /* 0x000000696c09723e */ /* 0x000fca00000000ff */
[----:B------:R1:W-:Y:S02]  /*1cc70*/  ST.E.128 [R14.64+0x1000], R8 ;  /* 0x001000080e007985 */ /* 0x0003e4000c101d08 */
.L_x_1204:
[----:B------:R-:W-:Y:S05]  /*1cc80*/  BSYNC B0 ;  /* 0x0000000000007941 */ /* 0x000fea0003800000 */
.L_x_1203:
        /* <DEDUP_REMOVED lines=20> */
[----:B------:R-:W-:Y:S01]  /*1cdd0*/  HADD2.F32 R8, -RZ, R8.H1_H1 ;  /* 0x30000008ff087230 */ /* 0x000fe20000004100 */
[C---:B------:R-:W-:Y:S01]  /*1cde0*/  FMUL.FTZ R101, R11.reuse, R100 ;  /* 0x000000640b657220 */ /* 0x040fe20000410000 */
[--C-:B------:R-:W-:Y:S01]  /*1cdf0*/  HADD2.F32 R99, -RZ, R10.reuse.H0_H0 ;  /* 0x2000000aff637230 */ /* 0x100fe20000004100 */
[-C--:B------:R-:W-:Y:S01]  /*1ce00*/  FMUL.FTZ R11, R11, R102.reuse ;  /* 0x000000660b0b7220 */ /* 0x080fe20000410000 */
[--C-:B------:R-:W-:Y:S01]  /*1ce10*/  HADD2.F32 R103, -RZ, R9.reuse.H0_H0 ;  /* 0x20000009ff677230 */ /* 0x100fe20000004100 */
[----:B------:R-:W-:Y:S01]  /*1ce20*/  FFMA.FTZ R101, R96, R102, -R101 ;  /* 0x0000006660657223 */ /* 0x000fe20000010865 */
[----:B------:R-:W-:Y:S01]  /*1ce30*/  HADD2.F32 R104, -RZ, R9.H1_H1 ;  /* 0x30000009ff687230 */ /* 0x000fe20000004100 */
[----:B------:R-:W-:Y:S01]  /*1ce40*/  FMUL.FTZ R9, R8, R91 ;  /* 0x0000005b08097220 */ /* 0x000fe20000410000 */
[----:B------:R-:W-:Y:S01]  /*1ce50*/  HADD2.F32 R10, -RZ, R10.H1_H1 ;  /* 0x3000000aff0a7230 */ /* 0x000fe20000004100 */
[----:B------:R-:W-:Y:S02]  /*1ce60*/  FFMA.FTZ R96, R96, R100, R11 ;  /* 0x0000006460607223 */ /* 0x000fe4000001000b */
[----:B------:R-:W-:-:S02]  /*1ce70*/  FMUL.FTZ R8, R8, R90 ;  /* 0x0000005a08087220 */ /* 0x000fc40000410000 */
[----:B------:R-:W-:Y:S02]  /*1ce80*/  FFMA.FTZ R9, R98, R90, -R9 ;  /* 0x0000005a62097223 */ /* 0x000fe40000010809 */
[----:B------:R-:W-:Y:S02]  /*1ce90*/  FMUL.FTZ R11, R10, R76 ;  /* 0x0000004c0a0b7220 */ /* 0x000fe40000410000 */
[----:B------:R-:W-:Y:S02]  /*1cea0*/  FMUL.FTZ R90, R104, R87 ;  /* 0x00000057685a7220 */ /* 0x000fe40000410000 */
[----:B------:R-:W-:Y:S02]  /*1ceb0*/  FMUL.FTZ R10, R10, R80 ;  /* 0x000000500a0a7220 */ /* 0x000fe40000410000 */
[----:B------:R-:W-:Y:S02]  /*1cec0*/  FMUL.FTZ R104, R104, R86 ;  /* 0x0000005668687220 */ /* 0x000fe40000410000 */
[----:B------:R-:W-:-:S02]  /*1ced0*/  FFMA.FTZ R8, R98, R91, R8 ;  /* 0x0000005b62087223 */ /* 0x000fc40000010008 */
[C---:B------:R-:W-:Y:S01]  /*1cee0*/  FFMA.FTZ R80, R99.reuse, R80, -R11 ;  /* 0x0000005063507223 */ /* 0x040fe2000001080b */
[----:B------:R-:W-:Y:S01]  /*1cef0*/  F2FP.PACK_AB R11, R96, R101 ;  /* 0x00000065600b723e */ /* 0x000fe200000000ff */
[----:B------:R-:W-:Y:S01]  /*1cf00*/  FFMA.FTZ R99, R99, R76, R10 ;  /* 0x0000004c63637223 */ /* 0x000fe2000001000a */
[----:B------:R-:W-:Y:S01]  /*1cf10*/  F2FP.PACK_AB R8, R8, R9 ;  /* 0x000000090808723e */ /* 0x000fe200000000ff */
[C---:B------:R-:W-:Y:S02]  /*1cf20*/  FFMA.FTZ R90, R103.reuse, R86, -R90 ;  /* 0x00000056675a7223 */ /* 0x040fe4000001085a */
[----:B------:R-:W-:Y:S01]  /*1cf30*/  FFMA.FTZ R87, R103, R87, R104 ;  /* 0x0000005767577223 */ /* 0x000fe20000010068 */
[----:B------:R-:W-:-:S04]  /*1cf40*/  F2FP.PACK_AB R10, R99, R80 ;  /* 0x00000050630a723e */ /* 0x000fc800000000ff */
[----:B------:R-:W-:-:S05]  /*1cf50*/  F2FP.PACK_AB R9, R87, R90 ;  /* 0x0000005a5709723e */ /* 0x000fca00000000ff */
[----:B------:R1:W-:Y:S02]  /*1cf60*/  ST.E.128 [R14.64+0x5000], R8 ;  /* 0x005000080e007985 */ /* 0x0003e4000c101d08 */
.L_x_1206:
[----:B------:R-:W-:Y:S05]  /*1cf70*/  BSYNC B0 ;  /* 0x0000000000007941 */ /* 0x000fea0003800000 */
.L_x_1205:
        /* <DEDUP_REMOVED lines=19> */
[----:B------:R-:W-:Y:S01]  /*1d0b0*/  HADD2.F32 R8, -RZ, R8.H1_H1 ;  /* 0x30000008ff087230 */ /* 0x000fe20000004100 */
[C---:B------:R-:W-:Y:S01]  /*1d0c0*/  FMUL.FTZ R95, R11.reuse, R92 ;  /* 0x0000005c0b5f7220 */ /* 0x040fe20000410000 */
[--C-:B------:R-:W-:Y:S01]  /*1d0d0*/  HADD2.F32 R93, -RZ, R10.reuse.H0_H0 ;  /* 0x2000000aff5d7230 */ /* 0x100fe20000004100 */
[-C--:B------:R-:W-:Y:S01]  /*1d0e0*/  FMUL.FTZ R11, R11, R94.reuse ;  /* 0x0000005e0b0b7220 */ /* 0x080fe20000410000 */
[----:B------:R-:W-:Y:S01]  /*1d0f0*/  HADD2.F32 R10, -RZ, R10.H1_H1 ;  /* 0x3000000aff0a7230 */ /* 0x000fe20000004100 */
[C---:B------:R-:W-:Y:S01]  /*1d100*/  FFMA.FTZ R95, R90.reuse, R94, -R95 ;  /* 0x0000005e5a5f7223 */ /* 0x040fe2000001085f */
[--C-:B------:R-:W-:Y:S01]  /*1d110*/  HADD2.F32 R98, -RZ, R9.reuse.H1_H1 ;  /* 0x30000009ff627230 */ /* 0x100fe20000004100 */
[----:B------:R-:W-:Y:S01]  /*1d120*/  FFMA.FTZ R90, R90, R92, R11 ;  /* 0x0000005c5a5a7223 */ /* 0x000fe2000001000b */
[----:B------:R-:W-:Y:S01]  /*1d130*/  HADD2.F32 R11, -RZ, R80.H0_H0 ;  /* 0x20000050ff0b7230 */ /* 0x000fe20000004100 */
[----:B------:R-:W-:Y:S01]  /*1d140*/  FMUL.FTZ R76, R10, R69 ;  /* 0x000000450a4c7220 */ /* 0x000fe20000410000 */
[----:B------:R-:W-:Y:S01]  /*1d150*/  HADD2.F32 R96, -RZ, R9.H0_H0 ;  /* 0x20000009ff607230 */ /* 0x000fe20000004100 */
[----:B------:R-:W-:-:S02]  /*1d160*/  FMUL.FTZ R9, R8, R87 ;  /* 0x0000005708097220 */ /* 0x000fc40000410000 */
[-C--:B------:R-:W-:Y:S02]  /*1d170*/  FMUL.FTZ R8, R8, R86.reuse ;  /* 0x0000005608087220 */ /* 0x080fe40000410000 */
[----:B------:R-:W-:Y:S02]  /*1d180*/  FMUL.FTZ R80, R98, R11 ;  /* 0x0000000b62507220 */ /* 0x000fe40000410000 */
[----:B------:R-:W-:Y:S02]  /*1d190*/  FMUL.FTZ R10, R10, R71 ;  /* 0x000000470a0a7220 */ /* 0x000fe40000410000 */
[----:B------:R-:W-:Y:S02]  /*1d1a0*/  FMUL.FTZ R98, R98, R99 ;  /* 0x0000006362627220 */ /* 0x000fe40000410000 */
[C---:B------:R-:W-:Y:S02]  /*1d1b0*/  FFMA.FTZ R9, R91.reuse, R86, -R9 ;  /* 0x000000565b097223 */ /* 0x040fe40000010809 */
[----:B------:R-:W-:-:S02]  /*1d1c0*/  FFMA.FTZ R8, R91, R87, R8 ;  /* 0x000000575b087223 */ /* 0x000fc40000010008 */
[C---:B------:R-:W-:Y:S02]  /*1d1d0*/  FFMA.FTZ R76, R93.reuse, R71, -R76 ;  /* 0x000000475d4c7223 */ /* 0x040fe4000001084c */
[----:B------:R-:W-:Y:S01]  /*1d1e0*/  FFMA.FTZ R69, R93, R69, R10 ;  /* 0x000000455d457223 */ /* 0x000fe2000001000a */
[----:B------:R-:W-:Y:S01]  /*1d1f0*/  F2FP.PACK_AB R8, R8, R9 ;  /* 0x000000090808723e */ /* 0x000fe200000000ff */
[C---:B------:R-:W-:Y:S02]  /*1d200*/  FFMA.FTZ R80, R96.reuse, R99, -R80 ;  /* 0x0000006360507223 */ /* 0x040fe40000010850 */
[----:B------:R-:W-:Y:S01]  /*1d210*/  FFMA.FTZ R71, R96, R11, R98 ;  /* 0x0000000b60477223 */ /* 0x000fe20000010062 */
[----:B------:R-:W-:Y:S02]  /*1d220*/  F2FP.PACK_AB R11, R90, R95 ;  /* 0x0000005f5a0b723e */ /* 0x000fe400000000ff */
[----:B------:R-:W-:Y:S02]  /*1d230*/  F2FP.PACK_AB R10, R69, R76 ;  /* 0x0000004c450a723e */ /* 0x000fe400000000ff */
[----:B------:R-:W-:-:S05]  /*1d240*/  F2FP.PACK_AB R9, R71, R80 ;  /* 0x000000504709723e */ /* 0x000fca00000000ff */
[----:B------:R1:W-:Y:S02]  /*1d250*/  ST.E.128 [R14.64+0x9000], R8 ;  /* 0x009000080e007985 */ /* 0x0003e4000c101d08 */
.L_x_1208:
[----:B------:R-:W-:Y:S05]  /*1d260*/  BSYNC B0 ;  /* 0x0000000000007941 */ /* 0x000fea0003800000 */
.L_x_1207:
[----:B-1----:R-:W-:-:S04]  /*1d270*/  IADD3 R9, R17, 0x60, RZ ;  /* 0x0000006011097810 */ /* 0x002fc80007ffe0ff */
        /* <DEDUP_REMOVED lines=22> */
[-C--:B------:R-:W-:Y:S01]  /*1d3e0*/  FMUL.FTZ R11, R11, R88.reuse ;  /* 0x000000580b0b7220 */ /* 0x080fe20000410000 */
[----:B------:R-:W-:Y:S01]  /*1d3f0*/  HADD2.F32 R91, -RZ, R9.H1_H1 ;  /* 0x30000009ff5b7230 */ /* 0x000fe20000004100 */
[C---:B------:R-:W-:Y:S02]  /*1d400*/  FFMA.FTZ R10, R85.reuse, R88, -R10 ;  /* 0x00000058550a7223 */ /* 0x040fe4000001080a */
[----:B------:R-:W-:Y:S01]  /*1d410*/  FFMA.FTZ R11, R85, R84, R11 ;  /* 0x00000054550b7223 */ /* 0x000fe2000001000b */
[----:B------:R-:W-:Y:S01]  /*1d420*/  HADD2.F32 R85, -RZ, R60.H0_H0 ;  /* 0x2000003cff557230 */ /* 0x000fe20000004100 */
[----:B------:R-:W-:-:S02]  /*1d430*/  FMUL.FTZ R9, R89, R80 ;  /* 0x0000005059097220 */ /* 0x000fc40000410000 */
[----:B------:R-:W-:Y:S01]  /*1d440*/  FMUL.FTZ R89, R89, R76 ;  /* 0x0000004c59597220 */ /* 0x000fe20000410000 */
[----:B------:R-:W-:Y:S01]  /*1d450*/  F2FP.PACK_AB R11, R11, R10 ;  /* 0x0000000a0b0b723e */ /* 0x000fe200000000ff */
[----:B------:R-:W-:Y:S02]  /*1d460*/  FFMA.FTZ R9, R87, R76, -R9 ;  /* 0x0000004c57097223 */ /* 0x000fe40000010809 */
[C---:B------:R-:W-:Y:S02]  /*1d470*/  FMUL.FTZ R60, R86.reuse, R85 ;  /* 0x00000055563c7220 */ /* 0x040fe40000410000 */
[C---:B------:R-:W-:Y:S02]  /*1d480*/  FMUL.FTZ R76, R91.reuse, R71 ;  /* 0x000000475b4c7220 */ /* 0x040fe40000410000 */
[----:B------:R-:W-:Y:S02]  /*1d490*/  FMUL.FTZ R86, R86, R61 ;  /* 0x0000003d56567220 */ /* 0x000fe40000410000 */
[----:B------:R-:W-:-:S02]  /*1d4a0*/  FMUL.FTZ R91, R91, R69 ;  /* 0x000000455b5b7220 */ /* 0x000fc40000410000 */
[----:B------:R-:W-:Y:S02]  /*1d4b0*/  FFMA.FTZ R80, R87, R80, R89 ;  /* 0x0000005057507223 */ /* 0x000fe40000010059 */
[C---:B------:R-:W-:Y:S02]  /*1d4c0*/  FFMA.FTZ R60, R8.reuse, R61, -R60 ;  /* 0x0000003d083c7223 */ /* 0x040fe4000001083c */
[----:B------:R-:W-:Y:S01]  /*1d4d0*/  FFMA.FTZ R85, R8, R85, R86 ;  /* 0x0000005508557223 */ /* 0x000fe20000010056 */
[----:B------:R-:W-:Y:S01]  /*1d4e0*/  F2FP.PACK_AB R8, R80, R9 ;  /* 0x000000095008723e */ /* 0x000fe200000000ff */
[C---:B------:R-:W-:Y:S02]  /*1d4f0*/  FFMA.FTZ R76, R90.reuse, R69, -R76 ;  /* 0x000000455a4c7223 */ /* 0x040fe4000001084c */
[----:B------:R-:W-:Y:S01]  /*1d500*/  FFMA.FTZ R91, R90, R71, R91 ;  /* 0x000000475a5b7223 */ /* 0x000fe2000001005b */
[----:B------:R-:W-:-:S04]  /*1d510*/  F2FP.PACK_AB R10, R85, R60 ;  /* 0x0000003c550a723e */ /* 0x000fc800000000ff */
[----:B------:R-:W-:-:S05]  /*1d520*/  F2FP.PACK_AB R9, R91, R76 ;  /* 0x0000004c5b09723e */ /* 0x000fca00000000ff */
[----:B------:R1:W-:Y:S02]  /*1d530*/  ST.E.128 [R14.64+0xd000], R8 ;  /* 0x00d000080e007985 */ /* 0x0003e4000c101d08 */
.L_x_1202:
[----:B------:R-:W-:Y:S05]  /*1d540*/  BSYNC B1 ;  /* 0x0000000000017941 */ /* 0x000fea0003800000 */
.L_x_1201:
        /* <DEDUP_REMOVED lines=28> */
[--C-:B------:R-:W-:Y:S01]  /*1d710*/  HADD2.F32 R83, -RZ, R10.reuse.H1_H1 ;  /* 0x3000000aff537230 */ /* 0x100fe20000004100 */
[C---:B------:R-:W-:Y:S01]  /*1d720*/  FFMA.FTZ R9, R76.reuse, R69, -R9 ;  /* 0x000000454c097223 */ /* 0x040fe20000010809 */
[----:B------:R-:W-:Y:S01]  /*1d730*/  HADD2.F32 R80, -RZ, R10.H0_H0 ;  /* 0x2000000aff507230 */ /* 0x000fe20000004100 */
[----:B------:R-:W-:Y:S02]  /*1d740*/  FMUL.FTZ R10, R11, R74 ;  /* 0x0000004a0b0a7220 */ /* 0x000fe40000410000 */
[----:B------:R-:W-:-:S02]  /*1d750*/  FFMA.FTZ R8, R76, R71, R8 ;  /* 0x000000474c087223 */ /* 0x000fc40000010008 */
[----:B------:R-:W-:Y:S02]  /*1d760*/  FMUL.FTZ R11, R11, R82 ;  /* 0x000000520b0b7220 */ /* 0x000fe40000410000 */
[----:B------:R-:W-:Y:S01]  /*1d770*/  FMUL.FTZ R69, R83, R50 ;  /* 0x0000003253457220 */ /* 0x000fe20000410000 */
[----:B------:R-:W-:Y:S01]  /*1d780*/  F2FP.PACK_AB R8, R8, R9 ;  /* 0x000000090808723e */ /* 0x000fe200000000ff */
[----:B------:R-:W-:Y:S02]  /*1d790*/  FMUL.FTZ R71, R85, R61 ;  /* 0x0000003d55477220 */ /* 0x000fe40000410000 */
[----:B------:R-:W-:Y:S02]  /*1d7a0*/  FMUL.FTZ R83, R83, R51 ;  /* 0x0000003353537220 */ /* 0x000fe40000410000 */
[----:B------:R-:W-:Y:S02]  /*1d7b0*/  FMUL.FTZ R85, R85, R60 ;  /* 0x0000003c55557220 */ /* 0x000fe40000410000 */
[----:B------:R-:W-:-:S02]  /*1d7c0*/  FFMA.FTZ R10, R75, R82, -R10 ;  /* 0x000000524b0a7223 */ /* 0x000fc4000001080a */
[----:B------:R-:W-:Y:S02]  /*1d7d0*/  FFMA.FTZ R11, R75, R74, R11 ;  /* 0x0000004a4b0b7223 */ /* 0x000fe4000001000b */
[----:B------:R-:W-:Y:S02]  /*1d7e0*/  FFMA.FTZ R71, R84, R60, -R71 ;  /* 0x0000003c54477223 */ /* 0x000fe40000010847 */
[C---:B------:R-:W-:Y:S01]  /*1d7f0*/  FFMA.FTZ R69, R80.reuse, R51, -R69 ;  /* 0x0000003350457223 */ /* 0x040fe20000010845 */
[----:B------:R-:W-:Y:S01]  /*1d800*/  F2FP.PACK_AB R11, R11, R10 ;  /* 0x0000000a0b0b723e */ /* 0x000fe200000000ff */
[----:B------:R-:W-:Y:S02]  /*1d810*/  FFMA.FTZ R50, R80, R50, R83 ;  /* 0x0000003250327223 */ /* 0x000fe40000010053 */
[----:B------:R-:W-:-:S03]  /*1d820*/  FFMA.FTZ R84, R84, R61, R85 ;  /* 0x0000003d54547223 */ /* 0x000fc60000010055 */
[----:B------:R-:W-:Y:S02]  /*1d830*/  F2FP.PACK_AB R10, R50, R69 ;  /* 0x00000045320a723e */ /* 0x000fe400000000ff */
[----:B------:R-:W-:-:S05]  /*1d840*/  F2FP.PACK_AB R9, R84, R71 ;  /* 0x000000475409723e */ /* 0x000fca00000000ff */
[----:B------:R1:W-:Y:S02]  /*1d850*/  ST.E.128 [R14.64+0x2000], R8 ;  /* 0x002000080e007985 */ /* 0x0003e4000c101d08 */
.L_x_1212:
[----:B------:R-:W-:Y:S05]  /*1d860*/  BSYNC B0 ;  /* 0x0000000000007941 */ /* 0x000fea0003800000 */
.L_x_1211:
[----:B-1----:R-:W-:Y:S01]  /*1d870*/  IADD3 R9, R17, 0x20, RZ ;  /* 0x0000002011097810 */ /* 0x002fe20007ffe0ff */
[----:B------:R-:W-:Y:S03]  /*1d880*/  BSSY B0, `(.L_x_1213) ;  /* 0x000002d000007945 */ /* 0x000fe60003800000 */
[----:B------:R-:W-:-:S13]  /*1d890*/  ISETP.GE.AND P0, PT, R9, R70, PT ;  /* 0x000000460900720c */ /* 0x000fda0003f06270 */
[----:B------:R-:W-:Y:S05]  /*1d8a0*/  @P0 BRA `(.L_x_1214) ;  /* 0x000002a000000947 */ /* 0x000fea0003800000 */
[----:B------:R-:W2:Y:S01]  /*1d8b0*/  LD.E.128 R8, [R14.64+0x6000] ;  /* 0x006000080e087980 */ /* 0x000ea2000c101d00 */
[--C-:B------:R-:W-:Y:S01]  /*1d8c0*/  HADD2.F32 R61, -RZ, R46.reuse.H1_H1 ;  /* 0x3000002eff3d7230 */ /* 0x100fe20000004100 */
[----:B------:R-:W-:Y:S01]  /*1d8d0*/  SHF.R.U64 R51, R62, 0x10, R63 ;  /* 0x000000103e337819 */ /* 0x000fe2000000123f */
[----:B------:R-:W-:Y:S01]  /*1d8e0*/  HADD2.F32 R60, -RZ, R47.H1_H1 ;  /* 0x3000002fff3c7230 */ /* 0x000fe20000004100 */
[----:B------:R-:W-:Y:S01]  /*1d8f0*/  SHF.R.U64 R50, R72, 0x10, R73 ;  /* 0x0000001048327819 */ /* 0x000fe20000001249 */
[----:B------:R-:W-:Y:S01]  /*1d900*/  HADD2.F32 R46, -RZ, R46.H0_H0 ;  /* 0x2000002eff2e7230 */ /* 0x000fe20000004100 */
[----:B------:R-:W-:Y:S01]  /*1d910*/  SHF.R.U32.HI R62, RZ, 0x10, R63 ;  /* 0x00000010ff3e7819 */ /* 0x000fe2000001163f */
[----:B------:R-:W-:Y:S01]  /*1d920*/  HADD2.F32 R51, -RZ, R51.H0_H0 ;  /* 0x20000033ff337230 */ /* 0x000fe20000004100 */
[----:B------:R-:W-:Y:S01]  /*1d930*/  SHF.R.U32.HI R72, RZ, 0x10, R73 ;  /* 0x00000010ff487819 */ /* 0x000fe20000011649 */
[----:B------:R-:W-:Y:S02]  /*1d940*/  HADD2.F32 R50, -RZ, R50.H0_H0 ;  /* 0x20000032ff327230 */ /* 0x000fe40000004100 */
[----:B------:R-:W-:-:S02]  /*1d950*/  HADD2.F32 R62, -RZ, R62.H0_H0 ;  /* 0x2000003eff3e7230 */ /* 0x000fc40000004100 */
[----:B------:R-:W-:Y:S02]  /*1d960*/  HADD2.F32 R72, -RZ, R72.H0_H0 ;  /* 0x20000048ff487230 */ /* 0x000fe40000004100 */
[--C-:B--2---:R-:W-:Y:S02]  /*1d970*/  HADD2.F32 R69, -RZ, R8.reuse.H0_H0 ;  /* 0x20000008ff457230 */ /* 0x104fe40000004100 */
[----:B------:R-:W-:Y:S02]  /*1d980*/  HADD2.F32 R8, -RZ, R8.H1_H1 ;  /* 0x30000008ff087230 */ /* 0x000fe40000004100 */
[--C-:B------:R-:W-:Y:S02]  /*1d990*/  HADD2.F32 R74, -RZ, R9.reuse.H0_H0 ;  /* 0x20000009ff4a7230 */ /* 0x100fe40000004100 */
[----:B------:R-:W-:Y:S01]  /*1d9a0*/  HADD2.F32 R75, -RZ, R9.H1_H1 ;  /* 0x30000009ff4b7230 */ /* 0x000fe20000004100 */
[CC--:B------:R-:W-:Y:S01]  /*1d9b0*/  FMUL.FTZ R9, R8.reuse, R61.reuse ;  /* 0x0000003d08097220 */ /* 0x0c0fe20000410000 */
        /* <DEDUP_REMOVED lines=9> */
[C---:B------:R-:W-:Y:S01]  /*1da50*/  FMUL.FTZ R10, R11.reuse, R62 ;  /* 0x0000003e0b0a7220 */ /* 0x040fe20000410000 */
[----:B------:R-:W-:Y:S01]  /*1da60*/  F2FP.PACK_AB R8, R8, R9 ;  /* 0x000000090808723e */ /* 0x000fe200000000ff */
[----:B------:R-:W-:-:S02]  /*1da70*/  FMUL.FTZ R11, R11, R72 ;  /* 0x000000480b0b7220 */ /* 0x000fc40000410000 */
[C---:B------:R-:W-:Y:S02]  /*1da80*/  FMUL.FTZ R47, R73.reuse, R46 ;  /* 0x0000002e492f7220 */ /* 0x040fe40000410000 */
[----:B------:R-:W-:Y:S02]  /*1da90*/  FMUL.FTZ R73, R73, R60 ;  /* 0x0000003c49497220 */ /* 0x000fe40000410000 */
[----:B------:R-:W-:Y:S02]  /*1daa0*/  FMUL.FTZ R75, R75, R50 ;  /* 0x000000324b4b7220 */ /* 0x000fe40000410000 */
[C---:B------:R-:W-:Y:S02]  /*1dab0*/  FFMA.FTZ R10, R63.reuse, R72, -R10 ;  /* 0x000000483f0a7223 */ /* 0x040fe4000001080a */
[----:B------:R-:W-:Y:S02]  /*1dac0*/  FFMA.FTZ R11, R63, R62, R11 ;  /* 0x0000003e3f0b7223 */ /* 0x000fe4000001000b */
[----:B------:R-:W-:-:S02]  /*1dad0*/  FFMA.FTZ R61, R74, R50, -R61 ;  /* 0x000000324a3d7223 */ /* 0x000fc4000001083d */
[----:B------:R-:W-:Y:S01]  /*1dae0*/  FFMA.FTZ R47, R71, R60, -R47 ;  /* 0x0000003c472f7223 */ /* 0x000fe2000001082f */
[----:B------:R-:W-:Y:S01]  /*1daf0*/  F2FP.PACK_AB R11, R11, R10 ;  /* 0x0000000a0b0b723e */ /* 0x000fe200000000ff */
[----:B------:R-:W-:Y:S02]  /*1db00*/  FFMA.FTZ R46, R71, R46, R73 ;  /* 0x0000002e472e7223 */ /* 0x000fe40000010049 */
[----:B------:R-:W-:-:S03]  /*1db10*/  FFMA.FTZ R74, R74, R51, R75 ;  /* 0x000000334a4a7223 */ /* 0x000fc6000001004b */
[----:B------:R-:W-:Y:S02]  /*1db20*/  F2FP.PACK_AB R10, R46, R47 ;  /* 0x0000002f2e0a723e */ /* 0x000fe400000000ff */
[----:B------:R-:W-:-:S05]  /*1db30*/  F2FP.PACK_AB R9, R74, R61 ;  /* 0x0000003d4a09723e */ /* 0x000fca00000000ff */
[----:B------:R1:W-:Y:S02]  /*1db40*/  ST.E.128 [R14.64+0x6000], R8 ;  /* 0x006000080e007985 */ /* 0x0003e4000c101d08 */
.L_x_1214:
[----:B------:R-:W-:Y:S05]  /*1db50*/  BSYNC B0 ;  /* 0x0000000000007941 */ /* 0x000fea0003800000 */
.L_x_1213:
[----:B-1----:R-:W-:Y:S01]  /*1db60*/  IADD3 R9, R17, 0x40, RZ ;  /* 0x0000004011097810 */ /* 0x002fe20007ffe0ff */
[----:B------:R-:W-:Y:S03]  /*1db70*/  BSSY B0, `(.L_x_1215) ;  /* 0x000002d000007945 */ /* 0x000fe60003800000 */
[----:B------:R-:W-:-:S13]  /*1db80*/  ISETP.GE.AND P0, PT, R9, R70, PT ;  /* 0x000000460900720c */ /* 0x000fda0003f06270 */
[----:B------:R-:W-:Y:S05]  /*1db90*/  @P0 BRA `(.L_x_1216) ;  /* 0x000002a000000947 */ /* 0x000fea0003800000 */
[----:B------:R-:W2:Y:S01]  /*1dba0*/  LD.E.128 R8, [R14.64+0xa000] ;  /* 0x00a000080e087980 */ /* 0x000ea2000c101d00 */
        /* <DEDUP_REMOVED lines=17> */
[CC--:B------:R-:W-:Y:S01]  /*1dcc0*/  FMUL.FTZ R9, R8.reuse, R51.reuse ;  /* 0x0000003308097220 */ /* 0x0c0fe20000410000 */
[----:B------:R-:W-:Y:S01]  /*1dcd0*/  HADD2.F32 R11, -RZ, R11.H1_H1 ;  /* 0x3000000bff0b7230 */ /* 0x000fe20000004100 */
[-C--:B------:R-:W-:Y:S01]  /*1dce0*/  FMUL.FTZ R8, R8, R50.reuse ;  /* 0x0000003208087220 */ /* 0x080fe20000410000 */
[--C-:B------:R-:W-:Y:S01]  /*1dcf0*/  HADD2.F32 R61, -RZ, R10.reuse.H1_H1 ;  /* 0x3000000aff3d7230 */ /* 0x100fe20000004100 */
[----:B------:R-:W-:Y:S01]  /*1dd00*/  FFMA.FTZ R9, R55, R50, -R9 ;  /* 0x0000003237097223 */ /* 0x000fe20000010809 */
        /* <DEDUP_REMOVED lines=19> */
.L_x_1216:
[----:B------:R-:W-:Y:S05]  /*1de40*/  BSYNC B0 ;  /* 0x0000000000007941 */ /* 0x000fea0003800000 */
.L_x_1215:
[----:B-1----:R-:W-:-:S04]  /*1de50*/  IADD3 R9, R17, 0x60, RZ ;  /* 0x0000006011097810 */ /* 0x002fc80007ffe0ff */
[----:B------:R-:W-:-:S13]  /*1de60*/  ISETP.GE.AND P0, PT, R9, R70, PT ;  /* 0x000000460900720c */ /* 0x000fda0003f06270 */
[----:B------:R-:W-:Y:S05]  /*1de70*/  @P0 BRA `(.L_x_1210) ;  /* 0x000002a000000947 */ /* 0x000fea0003800000 */
[----:B------:R-:W2:Y:S01]  /*1de80*/  LD.E.128 R8, [R14.64+0xe000] ;  /* 0x00e000080e087980 */ /* 0x000ea2000c101d00 */
[--C-:B------:R-:W-:Y:S01]  /*1de90*/  SHF.R.U64 R42, R48, 0x10, R49.reuse ;  /* 0x00000010302a7819 */ /* 0x100fe20000001231 */
[--C-:B------:R-:W-:Y:S01]  /*1dea0*/  HADD2.F32 R46, -RZ, R31.reuse.H1_H1 ;  /* 0x3000001fff2e7230 */ /* 0x100fe20000004100 */
[----:B------:R-:W-:Y:S01]  /*1deb0*/  SHF.R.U32.HI R48, RZ, 0x10, R49 ;  /* 0x00000010ff307819 */ /* 0x000fe20000011631 */
[----:B------:R-:W-:Y:S01]  /*1dec0*/  HADD2.F32 R31, -RZ, R31.H0_H0 ;  /* 0x2000001fff1f7230 */ /* 0x000fe20000004100 */
[--C-:B------:R-:W-:Y:S01]  /*1ded0*/  SHF.R.U64 R43, R44, 0x10, R45.reuse ;  /* 0x000000102c2b7819 */ /* 0x100fe2000000122d */
[----:B------:R-:W-:Y:S01]  /*1dee0*/  HADD2.F32 R42, -RZ, R42.H0_H0 ;  /* 0x2000002aff2a7230 */ /* 0x000fe20000004100 */
[----:B------:R-:W-:Y:S01]  /*1def0*/  SHF.R.U32.HI R44, RZ, 0x10, R45 ;  /* 0x00000010ff2c7819 */ /* 0x000fe2000001162d */
[----:B------:R-:W-:Y:S02]  /*1df00*/  HADD2.F32 R45, -RZ, R37.H1_H1 ;  /* 0x30000025ff2d7230 */ /* 0x000fe40000004100 */
        /* <DEDUP_REMOVED lines=8> */
[CC--:B------:R-:W-:Y:S01]  /*1df90*/  FMUL.FTZ R54, R8.reuse, R46.reuse ;  /* 0x0000002e08367220 */ /* 0x0c0fe20000410000 */
[--C-:B------:R-:W-:Y:S01]  /*1dfa0*/  HADD2.F32 R51, -RZ, R10.reuse.H1_H1 ;  /* 0x3000000aff337230 */ /* 0x100fe20000004100 */
[-C--:B------:R-:W-:Y:S01]  /*1dfb0*/  FMUL.FTZ R8, R8, R45.reuse ;  /* 0x0000002d08087220 */ /* 0x080fe20000410000 */
[--C-:B------:R-:W-:Y:S01]  /*1dfc0*/  HADD2.F32 R52, -RZ, R9.reuse.H0_H0 ;  /* 0x20000009ff347230 */ /* 0x100fe20000004100 */
[C---:B------:R-:W-:Y:S01]  /*1dfd0*/  FFMA.FTZ R54, R49.reuse, R45, -R54 ;  /* 0x0000002d31367223 */ /* 0x040fe20000010836 */
[----:B------:R-:W-:Y:S01]  /*1dfe0*/  HADD2.F32 R9, -RZ, R9.H1_H1 ;  /* 0x30000009ff097230 */ /* 0x000fe20000004100 */
[----:B------:R-:W-:Y:S01]  /*1dff0*/  FFMA.FTZ R49, R49, R46, R8 ;  /* 0x0000002e31317223 */ /* 0x000fe20000010008 */
[----:B------:R-:W-:Y:S01]  /*1e000*/  HADD2.F32 R50, -RZ, R10.H0_H0 ;  /* 0x2000000aff327230 */ /* 0x000fe20000004100 */
[C---:B------:R-:W-:Y:S02]  /*1e010*/  FMUL.FTZ R10, R11.reuse, R44 ;  /* 0x0000002c0b0a7220 */ /* 0x040fe40000410000 */
[----:B------:R-:W-:-:S02]  /*1e020*/  FMUL.FTZ R11, R11, R48 ;  /* 0x000000300b0b7220 */ /* 0x000fc40000410000 */
[C---:B------:R-:W-:Y:S02]  /*1e030*/  FMUL.FTZ R8, R51.reuse, R31 ;  /* 0x0000001f33087220 */ /* 0x040fe40000410000 */
[----:B------:R-:W-:Y:S02]  /*1e040*/  FMUL.FTZ R51, R51, R37 ;  /* 0x0000002533337220 */ /* 0x000fe40000410000 */
[C---:B------:R-:W-:Y:S02]  /*1e050*/  FMUL.FTZ R45, R9.reuse, R43 ;  /* 0x0000002b092d7220 */ /* 0x040fe40000410000 */
        /* <DEDUP_REMOVED lines=12> */
.L_x_1210:
[----:B------:R-:W-:Y:S05]  /*1e120*/  BSYNC B1 ;  /* 0x0000000000017941 */ /* 0x000fea0003800000 */
.L_x_1209:
[----:B------:R-:W-:Y:S01]  /*1e130*/  IADD3 R97, R97, 0x60, RZ ;  /* 0x0000006061617810 */ /* 0x000fe20007ffe0ff */
[----:B-1----:R-:W-:Y:S02]  /*1e140*/  IMAD.MOV.U32 R8, RZ, RZ, R64 ;  /* 0x000000ffff087224 */ /* 0x002fe400078e0040 */
[----:B------:R-:W-:Y:S01]  /*1e150*/  IMAD.MOV.U32 R9, RZ, RZ, 0x0 ;  /* 0x00000000ff097424 */ /* 0x000fe200078e00ff */
[----:B------:R-:W-:-:S13]  /*1e160*/  ISETP.GE.AND P0, PT, R97, R36, PT ;  /* 0x000000246100720c */ /* 0x000fda0003f06270 */
[----:B------:R-:W-:Y:S05]  /*1e170*/  @P0 RET.REL.NODEC R8 `(_ZN7cutlass13device_kernelIN5flash19enable_sm80_to_sm89INS1_16FlashAttnFwdSm80INS1_25CollectiveMainloopFwdSm80ILi8ELi1ELb0EN4cute5tupleIJNS5_1CILi128EEENS7_ILi48EEENS7_ILi256EEEEEELi256ENS_6half_tEfNS_4arch4Sm80ELb0ELb1ELb1ELb1ELb0ELb1ELb1ELb0EEENS1_21CollectiveEpilogueFwdINS6_IJS8_SA_S9_EEENS6_IJNS7_ILi1EEESI_SI_EEESC_SE_Li256ELb1ELb1ELb0ELb0EEENS1_19SingleTileSchedulerILb1ELb0ELb1ELi128EEEEEEEEEvNT_6ParamsE) ;  /* 0xfffe1e8008000950 */ /* 0x000fea0003c3ffff */
[----:B------:R-:W-:Y:S01]  /*1e180*/  ISETP.GE.AND P0, PT, R17, R70, PT ;  /* 0x000000461100720c */ /* 0x000fe20003f06270 */
[----:B------:R-:W-:-:S12]  /*1e190*/  BSSY B0, `(.L_x_1217) ;  /* 0x000002c000007945 */ /* 0x000fd80003800000 */
[----:B------:R-:W-:Y:S05]  /*1e1a0*/  @P0 BRA `(.L_x_1218) ;  /* 0x000002a000000947 */ /* 0x000fea0003800000 */
[----:B------:R-:W2:Y:S01]  /*1e1b0*/  LD.E.128 R8, [R14.64+0x3000] ;  /* 0x003000080e087980 */ /* 0x000ea2000c101d00 */
[----:B------:R-:W-:Y:S01]  /*1e1c0*/  SHF.R.U64 R36, R38, 0x10, R39 ;  /* 0x0000001026247819 */ /* 0x000fe20000001227 */
[--C-:B------:R-:W-:Y:S01]  /*1e1d0*/  HADD2.F32 R37, -RZ, R30.reuse.H1_H1 ;  /* 0x3000001eff257230 */ /* 0x100fe20000004100 */
[----:B------:R-:W-:Y:S01]  /*1e1e0*/  SHF.R.U64 R31, R40, 0x10, R41 ;  /* 0x00000010281f7819 */ /* 0x000fe20000001229 */
[----:B------:R-:W-:Y:S01]  /*1e1f0*/  HADD2.F32 R30, -RZ, R30.H0_H0 ;  /* 0x2000001eff1e7230 */ /* 0x000fe20000004100 */
[----:B------:R-:W-:Y:S01]  /*1e200*/  SHF.R.U32.HI R38, RZ, 0x10, R39 ;  /* 0x00000010ff267819 */ /* 0x000fe20000011627 */
[--C-:B------:R-:W-:Y:S01]  /*1e210*/  HADD2.F32 R39, -RZ, R25.reuse.H1_H1 ;  /* 0x30000019ff277230 */ /* 0x100fe20000004100 */
        /* <DEDUP_REMOVED lines=17> */
[----:B------:R-:W-:-:S02]  /*1e330*/  FFMA.FTZ R11, R41, R38, R11 ;  /* 0x00000026290b7223 */ /* 0x000fc4000001000b */
[-C--:B------:R-:W-:Y:S02]  /*1e340*/  FMUL.FTZ R8, R8, R37.reuse ;  /* 0x0000002508087220 */ /* 0x080fe40000410000 */
[----:B------:R-:W-:Y:S02]  /*1e350*/  FFMA.FTZ R9, R42, R37, -R9 ;  /* 0x000000252a097223 */ /* 0x000fe40000010809 */
[----:B------:R-:W-:Y:S02]  /*1e360*/  FMUL.FTZ R37, R44, R25 ;  /* 0x000000192c257220 */ /* 0x000fe40000410000 */
[----:B------:R-:W-:Y:S02]  /*1e370*/  FMUL.FTZ R38, R46, R36 ;  /* 0x000000242e267220 */ /* 0x000fe40000410000 */
[----:B------:R-:W-:Y:S02]  /*1e380*/  FMUL.FTZ R44, R44, R30 ;  /* 0x0000001e2c2c7220 */ /* 0x000fe40000410000 */
[----:B------:R-:W-:-:S02]  /*1e390*/  FMUL.FTZ R46, R46, R31 ;  /* 0x0000001f2e2e7220 */ /* 0x000fc40000410000 */
[----:B------:R-:W-:Y:S02]  /*1e3a0*/  FFMA.FTZ R10, R41, R40, -R10 ;  /* 0x00000028290a7223 */ /* 0x000fe4000001080a */
[----:B------:R-:W-:Y:S02]  /*1e3b0*/  FFMA.FTZ R8, R42, R39, R8 ;  /* 0x000000272a087223 */ /* 0x000fe40000010008 */
[----:B------:R-:W-:Y:S01]  /*1e3c0*/  FFMA.FTZ R38, R45, R31, -R38 ;  /* 0x0000001f2d267223 */ /* 0x000fe20000010826 */
[----:B------:R-:W-:Y:S01]  /*1e3d0*/  F2FP.PACK_AB R11, R11, R10 ;  /* 0x0000000a0b0b723e */ /* 0x000fe200000000ff */
[C---:B------:R-:W-:Y:S01]  /*1e3e0*/  FFMA.FTZ R37, R43.reuse, R30, -R37 ;  /* 0x0000001e2b257223 */ /* 0x040fe20000010825 */
[----:B------:R-:W-:Y:S01]  /*1e3f0*/  F2FP.PACK_AB R8, R8, R9 ;  /* 0x000000090808723e */ /* 0x000fe200000000ff */
[----:B------:R-:W-:Y:S02]  /*1e400*/  FFMA.FTZ R44, R43, R25, R44 ;  /* 0x000000192b2c7223 */ /* 0x000fe4000001002c */
[----:B------:R-:W-:-:S03]  /*1e410*/  FFMA.FTZ R45, R45, R36, R46 ;  /* 0x000000242d2d7223 */ /* 0x000fc6000001002e */
[----:B------:R-:W-:Y:S02]  /*1e420*/  F2FP.PACK_AB R10, R44, R37 ;  /* 0x000000252c0a723e */ /* 0x000fe400000000ff */
[----:B------:R-:W-:-:S05]  /*1e430*/  F2FP.PACK_AB R9, R45, R38 ;  /* 0x000000262d09723e */ /* 0x000fca00000000ff */
[----:B------:R1:W-:Y:S02]  /*1e440*/  ST.E.128 [R14.64+0x3000], R8 ;  /* 0x003000080e007985 */ /* 0x0003e4000c101d08 */
.L_x_1218:
[----:B------:R-:W-:Y:S05]  /*1e450*/  BSYNC B0 ;  /* 0x0000000000007941 */ /* 0x000fea0003800000 */
.L_x_1217:
        /* <DEDUP_REMOVED lines=46> */
.L_x_1220:
[----:B------:R-:W-:Y:S05]  /*1e740*/  BSYNC B0 ;  /* 0x0000000000007941 */ /* 0x000fea0003800000 */
.L_x_1219:
        /* <DEDUP_REMOVED lines=46> */
.L_x_1222:
[----:B------:R-:W-:Y:S05]  /*1ea30*/  BSYNC B0 ;  /* 0x0000000000007941 */ /* 0x000fea0003800000 */
.L_x_1221:
[----:B------:R-:W-:Y:S01]  /*1ea40*/  IADD3 R17, R17, 0x60, RZ ;  /* 0x0000006011117810 */ /* 0x000fe20007ffe0ff */
[----:B-1----:R-:W-:Y:S02]  /*1ea50*/  IMAD.MOV.U32 R8, RZ, RZ, R64 ;  /* 0x000000ffff087224 */ /* 0x002fe400078e0040 */
[----:B------:R-:W-:Y:S01]  /*1ea60*/  IMAD.MOV.U32 R9, RZ, RZ, 0x0 ;  /* 0x00000000ff097424 */ /* 0x000fe200078e00ff */
[----:B------:R-:W-:-:S13]  /*1ea70*/  ISETP.GE.AND P0, PT, R17, R70, PT ;  /* 0x000000461100720c */ /* 0x000fda0003f06270 */
[----:B------:R-:W-:Y:S05]  /*1ea80*/  @P0 RET.REL.NODEC R8 `(_ZN7cutlass13device_kernelIN5flash19enable_sm80_to_sm89INS1_16FlashAttnFwdSm80INS1_25CollectiveMainloopFwdSm80ILi8ELi1ELb0EN4cute5tupleIJNS5_1CILi128EEENS7_ILi48EEENS7_ILi256EEEEEELi256ENS_6half_tEfNS_4arch4Sm80ELb0ELb1ELb1ELb1ELb0ELb1ELb1ELb0EEENS1_21CollectiveEpilogueFwdINS6_IJS8_SA_S9_EEENS6_IJNS7_ILi1EEESI_SI_EEESC_SE_Li256ELb1ELb1ELb0ELb0EEENS1_19SingleTileSchedulerILb1ELb0ELb1ELi128EEEEEEEEEvNT_6ParamsE) ;  /* 0xfffe157008000950 */ /* 0x000fea0003c3ffff */
[----:B------:R-:W2:Y:S01]  /*1ea90*/  LD.E.128 R8, [R14.64+0xf000] ;  /* 0x00f000080e087980 */ /* 0x000ea2000c101d00 */
[----:B------:R-:W-:Y:S02]  /*1eaa0*/  SHF.R.U64 R17, R18, 0x10, R19 ;  /* 0x0000001012117819 */ /* 0x000fe40000001213 */
[----:B------:R-:W-:Y:S02]  /*1eab0*/  SHF.R.U64 R16, R20, 0x10, R21 ;  /* 0x0000001014107819 */ /* 0x000fe40000001215 */
[----:B------:R-:W-:Y:S01]  /*1eac0*/  SHF.R.U32.HI R18, RZ, 0x10, R19 ;  /* 0x00000010ff127819 */ /* 0x000fe20000011613 */
[----:B------:R-:W-:Y:S01]  /*1ead0*/  HADD2.F32 R19, -RZ, R12.H1_H1 ;  /* 0x3000000cff137230 */ /* 0x000fe20000004100 */
[----:B------:R-:W-:Y:S01]  /*1eae0*/  SHF.R.U32.HI R20, RZ, 0x10, R21 ;  /* 0x00000010ff147819 */ /* 0x000fe20000011615 */
[----:B------:R-:W-:Y:S02]  /*1eaf0*/  HADD2.F32 R21, -RZ, R13.H1_H1 ;  /* 0x3000000dff157230 */ /* 0x000fe40000004100 */
[----:B------:R-:W-:-:S02]  /*1eb00*/  HADD2.F32 R18, -RZ, R18.H0_H0 ;  /* 0x20000012ff127230 */ /* 0x000fc40000004100 */
[----:B------:R-:W-:Y:S02]  /*1eb10*/  HADD2.F32 R20, -RZ, R20.H0_H0 ;  /* 0x20000014ff147230 */ /* 0x000fe40000004100 */
[----:B------:R-:W-:Y:S02]  /*1eb20*/  HADD2.F32 R13, -RZ, R13.H0_H0 ;  /* 0x2000000dff0d7230 */ /* 0x000fe40000004100 */
[----:B------:R-:W-:Y:S02]  /*1eb30*/  HADD2.F32 R17, -RZ, R17.H0_H0 ;  /* 0x20000011ff117230 */ /* 0x000fe40000004100 */
[----:B------:R-:W-:Y:S02]  /*1eb40*/  HADD2.F32 R12, -RZ, R12.H0_H0 ;  /* 0x2000000cff0c7230 */ /* 0x000fe40000004100 */
[----:B------:R-:W-:Y:S02]  /*1eb50*/  HADD2.F32 R16, -RZ, R16.H0_H0 ;  /* 0x20000010ff107230 */ /* 0x000fe40000004100 */
[----:B--2---:R-:W-:-:S02]  /*1eb60*/  HADD2.F32 R22, -RZ, R11.H0_H0 ;  /* 0x2000000bff167230 */ /* 0x004fc40000004100 */
[----:B------:R-:W-:Y:S02]  /*1eb70*/  HADD2.F32 R11, -RZ, R11.H1_H1 ;  /* 0x3000000bff0b7230 */ /* 0x000fe40000004100 */
[--C-:B------:R-:W-:Y:S02]  /*1eb80*/  HADD2.F32 R24, -RZ, R8.reuse.H0_H0 ;  /* 0x20000008ff187230 */ /* 0x100fe40000004100 */
        /* <DEDUP_REMOVED lines=9> */
[----:B------:R-:W-:-:S02]  /*1ec20*/  FFMA.FTZ R18, R22, R18, R11 ;  /* 0x0000001216127223 */ /* 0x000fc4000001000b */
[-C--:B------:R-:W-:Y:S02]  /*1ec30*/  FMUL.FTZ R8, R8, R19.reuse ;  /* 0x0000001308087220 */ /* 0x080fe40000410000 */
[----:B------:R-:W-:Y:S02]  /*1ec40*/  FFMA.FTZ R9, R24, R19, -R9 ;  /* 0x0000001318097223 */ /* 0x000fe40000010809 */
[C---:B------:R-:W-:Y:S02]  /*1ec50*/  FMUL.FTZ R11, R10.reuse, R13 ;  /* 0x0000000d0a0b7220 */ /* 0x040fe40000410000 */
[C---:B------:R-:W-:Y:S02]  /*1ec60*/  FMUL.FTZ R19, R27.reuse, R17 ;  /* 0x000000111b137220 */ /* 0x040fe40000410000 */
[----:B------:R-:W-:Y:S02]  /*1ec70*/  FMUL.FTZ R10, R10, R12 ;  /* 0x0000000c0a0a7220 */ /* 0x000fe40000410000 */
[----:B------:R-:W-:-:S02]  /*1ec80*/  FMUL.FTZ R27, R27, R16 ;  /* 0x000000101b1b7220 */ /* 0x000fc40000410000 */
[----:B------:R-:W-:Y:S02]  /*1ec90*/  FFMA.FTZ R8, R24, R21, R8 ;  /* 0x0000001518087223 */ /* 0x000fe40000010008 */
[----:B------:R-:W-:Y:S02]  /*1eca0*/  FFMA.FTZ R19, R26, R16, -R19 ;  /* 0x000000101a137223 */ /* 0x000fe40000010813 */
[C---:B------:R-:W-:Y:S01]  /*1ecb0*/  FFMA.FTZ R12, R23.reuse, R12, -R11 ;  /* 0x0000000c170c7223 */ /* 0x040fe2000001080b */
[----:B------:R-:W-:Y:S01]  /*1ecc0*/  F2FP.PACK_AB R8, R8, R9 ;  /* 0x000000090808723e */ /* 0x000fe200000000ff */
[----:B------:R-:W-:Y:S01]  /*1ecd0*/  FFMA.FTZ R13, R23, R13, R10 ;  /* 0x0000000d170d7223 */ /* 0x000fe2000001000a */
[----:B------:R-:W-:Y:S01]  /*1ece0*/  F2FP.PACK_AB R11, R18, R25 ;  /* 0x00000019120b723e */ /* 0x000fe200000000ff */
[----:B------:R-:W-:-:S03]  /*1ecf0*/  FFMA.FTZ R26, R26, R17, R27 ;  /* 0x000000111a1a7223 */ /* 0x000fc6000001001b */
[----:B------:R-:W-:Y:S02]  /*1ed00*/  F2FP.PACK_AB R10, R13, R12 ;  /* 0x0000000c0d0a723e */ /* 0x000fe400000000ff */
[----:B------:R-:W-:Y:S02]  /*1ed10*/  F2FP.PACK_AB R9, R26, R19 ;  /* 0x000000131a09723e */ /* 0x000fe400000000ff */
[----:B------:R-:W-:Y:S02]  /*1ed20*/  MOV R12, R64 ;  /* 0x00000040000c7202 */ /* 0x000fe40000000f00 */
[----:B------:R-:W-:Y:S01]  /*1ed30*/  MOV R13, 0x0 ;  /* 0x00000000000d7802 */ /* 0x000fe20000000f00 */
[----:B------:R1:W-:Y:S03]  /*1ed40*/  ST.E.128 [R14.64+0xf000], R8 ;  /* 0x00f000080e007985 */ /* 0x0003e6000c101d08 */
[----:B------:R-:W-:Y:S05]  /*1ed50*/  RET.REL.NODEC R12 `(_ZN7cutlass13device_kernelIN5flash19enable_sm80_to_sm89INS1_16FlashAttnFwdSm80INS1_25CollectiveMainloopFwdSm80ILi8ELi1ELb0EN4cute5tupleIJNS5_1CILi128EEENS7_ILi48EEENS7_ILi256EEEEEELi256ENS_6half_tEfNS_4arch4Sm80ELb0ELb1ELb1ELb1ELb0ELb1ELb1ELb0EEENS1_21CollectiveEpilogueFwdINS6_IJS8_SA_S9_EEENS6_IJNS7_ILi1EEESI_SI_EEESC_SE_Li256ELb1ELb1ELb0ELb0EEENS1_19SingleTileSchedulerILb1ELb0ELb1ELi128EEEEEEEEEvNT_6ParamsE) ;  /* 0xfffe12a00c007950 */ /* 0x000fea0003c3ffff */
.L_x_1177:
        /* <DEDUP_REMOVED lines=15> */
[----:B------:R-:W-:Y:S01]  /*1ee50*/  IMAD R11, R31, R16, RZ ;  /* 0x000000101f0b7224 */ /* 0x000fe200078e02ff */
[----:B------:R-:W-:Y:S01]  /*1ee60*/  MOV R34, R24 ;  /* 0x0000001800227202 */ /* 0x000fe20000000f00 */
        /* <DEDUP_REMOVED lines=12> */
.L_x_1259:
[----:B------:R-:W-:Y:S05]  /*1ef30*/  BRA.DIV ~URZ, `(.L_x_1224) ;  /* 0x000050f27f007947 */ /* 0x000fea000b800000 */
[----:B------:R3:W4:Y:S04]  /*1ef40*/  SHFL.IDX PT, R24, R19, RZ, 0x181f ;  /* 0x00181fff13187589 */ /* 0x00072800000e0000 */
[----:B------:R3:W1:Y:S04]  /*1ef50*/  SHFL.IDX PT, R21, R61, RZ, 0x181f ;  /* 0x00181fff3d157589 */ /* 0x00066800000e0000 */
[----:B------:R3:W2:Y:S02]  /*1ef60*/  SHFL.IDX PT, R16, R60, RZ, 0x181f ;  /* 0x00181fff3c107589 */ /* 0x0006a400000e0000 */
.L_x_1260:
        /* <DEDUP_REMOVED lines=20> */
[C---:B------:R-:W-:Y:S01]  /*1f0b0*/  IADD3 R10, R69.reuse, 0x40, RZ ;  /* 0x00000040450a7810 */ /* 0x040fe20007ffe0ff */
[----:B------:R-:W-:Y:S01]  /*1f0c0*/  CS2R R110, SRZ ;  /* 0x00000000006e7805 */ /* 0x000fe2000001ff00 */
[-C--:B------:R-:W-:Y:S01]  /*1f0d0*/  ISETP.GE.AND P1, PT, R69, R70.reuse, PT ;  /* 0x000000464500720c */ /* 0x080fe20003f26270 */
[----:B------:R-:W-:Y:S01]  /*1f0e0*/  CS2R R108, SRZ ;  /* 0x00000000006c7805 */ /* 0x000fe2000001ff00 */
[----:B------:R-:W-:Y:S01]  /*1f0f0*/  ISETP.GE.AND P0, PT, R10, R70, PT ;  /* 0x000000460a00720c */ /* 0x000fe20003f06270 */
[----:B------:R-:W-:Y:S01]  /*1f100*/  CS2R R106, SRZ ;  /* 0x00000000006a7805 */ /* 0x000fe2000001ff00 */
[----:B------:R-:W-:Y:S01]  /*1f110*/  CS2R R104, SRZ ;  /* 0x0000000000687805 */ /* 0x000fe2000001ff00 */
[----:B------:R-:W-:Y:S01]  /*1f120*/  CS2R R94, SRZ ;  /* 0x00000000005e7805 */ /* 0x000fe2000001ff00 */
[----:B------:R-:W-:Y:S01]  /*1f130*/  CS2R R92, SRZ ;  /* 0x00000000005c7805 */ /* 0x000fe2000001ff00 */
[----:B------:R-:W-:Y:S01]  /*1f140*/  CS2R R90, SRZ ;  /* 0x00000000005a7805 */ /* 0x000fe2000001ff00 */
[----:B------:R-:W-:-:S05]  /*1f150*/  CS2R R88, SRZ ;  /* 0x0000000000587805 */ /* 0x000fca000001ff00 */
[----:B----4-:R-:W-:Y:S02]  /*1f160*/  @!P1 IMAD.WIDE R22, R69, 0x2, R24 ;  /* 0x0000000245169825 */ /* 0x010fe400078e0218 */
[----:B------:R-:W-:-:S03]  /*1f170*/  @!P0 SHF.R.S32.HI R11, RZ, 0x1f, R10 ;  /* 0x0000001fff0b8819 */ /* 0x000fc6000001140a */
[----:B------:R1:W5:Y:S01]  /*1f180*/  @!P1 LD.E.128 R108, [R22.64] ;  /* 0x00000008166c9980 */ /* 0x000362000c101d00 */
[----:B------:R-:W-:-:S04]  /*1f190*/  @!P0 LEA.HI R11, R11, R10, RZ, 0x3 ;  /* 0x0000000a0b0b8211 */ /* 0x000fc800078f18ff */
[----:B------:R-:W-:-:S05]  /*1f1a0*/  @!P0 LOP3.LUT R11, R11, 0xfffffff8, RZ, 0xc0, !PT ;  /* 0xfffffff80b0b8812 */ /* 0x000fca00078ec0ff */
[----:B------:R-:W-:-:S04]  /*1f1b0*/  @!P0 IMAD.WIDE R24, R11, 0x2, R24 ;  /* 0x000000020b188825 */ /* 0x000fc800078e0218 */
[--C-:B------:R-:W-:Y:S01]  /*1f1c0*/  @!P0 IMAD.WIDE R10, R11, 0x2, R12.reuse ;  /* 0x000000020b0a8825 */ /* 0x100fe200078e020c */
[----:B------:R1:W5:Y:S03]  /*1f1d0*/  @!P0 LD.E.128 R92, [R24.64] ;  /* 0x00000008185c8980 */ /* 0x000366000c101d00 */
[----:B------:R-:W-:Y:S01]  /*1f1e0*/  @!P1 IMAD.WIDE R12, R69, 0x2, R12 ;  /* 0x00000002450c9825 */ /* 0x000fe200078e020c */
[----:B------:R1:W5:Y:S04]  /*1f1f0*/  @!P0 LD.E.128 R88, [R10.64] ;  /* 0x000000080a588980 */ /* 0x000368000c101d00 */
[----:B------:R1:W5:Y:S02]  /*1f200*/  @!P1 LD.E.128 R104, [R12.64] ;  /* 0x000000080c689980 */ /* 0x000364000c101d00 */
.L_x_1226:
[----:B------:R-:W-:Y:S05]  /*1f210*/  BSYNC B0 ;  /* 0x0000000000007941 */ /* 0x000fea0003800000 */
.L_x_1225:
[----:B-1---5:R-:W-:Y:S01]  /*1f220*/  IMAD.MOV.U32 R13, RZ, RZ, R94 ;  /* 0x000000ffff0d7224 */ /* 0x022fe200078e005e */
        /* <DEDUP_REMOVED lines=28> */
.L_x_1261:
        /* <DEDUP_REMOVED lines=24> */
[----:B--2-4-:R-:W-:Y:S02]  /*1f570*/  @!P1 IMAD.WIDE R22, R69, 0x2, R24 ;  /* 0x0000000245169825 */ /* 0x014fe400078e0218 */
        /* <DEDUP_REMOVED lines=10> */
.L_x_1229:
[----:B------:R-:W-:Y:S05]  /*1f620*/  BSYNC B0 ;  /* 0x0000000000007941 */ /* 0x000fea0003800000 */
.L_x_1228:
        /* <DEDUP_REMOVED lines=25> */
[----:B--2---:R1:W2:Y:S02]  /*1f7c0*/  SHFL.IDX PT, R25, R17, 0x2, 0x181f ;  /* 0x00581f0011197f89 */ /* 0x0042a400000e0000 */
.L_x_1262:
[----:B------:R-:W-:Y:S05]  /*1f7d0*/  BRA.DIV ~URZ, `(.L_x_1231) ;  /* 0x00004bf27f007947 */ /* 0x000fea000b800000 */
[----:B----4-:R3:W4:Y:S04]  /*1f7e0*/  SHFL.IDX PT, R24, R19, 0x2, 0x181f ;  /* 0x00581f0013187f89 */ /* 0x01072800000e0000 */
[----:B------:R3:W1:Y:S04]  /*1f7f0*/  SHFL.IDX PT, R21, R61, 0x2, 0x181f ;  /* 0x00581f003d157f89 */ /* 0x00066800000e0000 */
[----:B------:R3:W2:Y:S02]  /*1f800*/  SHFL.IDX PT, R16, R60, 0x2, 0x181f ;  /* 0x00581f003c107f89 */ /* 0x0006a400000e0000 */
.L_x_1263:
        /* <DEDUP_REMOVED lines=11> */
[----:B--2---:R-:W-:-:S06]  /*1f8c0*/  IMAD.MOV.U32 R20, RZ, RZ, R16 ;  /* 0x000000ffff147224 */ /* 0x004fcc00078e0010 */
        /* <DEDUP_REMOVED lines=18> */
[--C-:B-1----:R-:W-:Y:S01]  /*1f9f0*/  @!P0 IMAD.WIDE R10, R10, 0x2, R20.reuse ;  /* 0x000000020a0a8825 */ /* 0x102fe200078e0214 */
[----:B------:R2:W5:Y:S03]  /*1fa00*/  @!P0 LD.E.128 R36, [R24.64] ;  /* 0x0000000818248980 */ /* 0x000566000c101d00 */
[----:B------:R-:W-:Y:S01]  /*1fa10*/  @!P1 IMAD.WIDE R20, R69, 0x2, R20 ;  /* 0x0000000245149825 */ /* 0x000fe200078e0214 */
[----:B------:R2:W5:Y:S04]  /*1fa20*/  @!P0 LD.E.128 R32, [R10.64] ;  /* 0x000000080a208980 */ /* 0x000568000c101d00 */
[----:B------:R2:W5:Y:S02]  /*1fa30*/  @!P1 LD.E.128 R40, [R20.64] ;  /* 0x0000000814289980 */ /* 0x000564000c101d00 */
.L_x_1233:
[----:B------:R-:W-:Y:S05]  /*1fa40*/  BSYNC B0 ;  /* 0x0000000000007941 */ /* 0x000fea0003800000 */
.L_x_1232:
[----:B--2--5:R-:W-:Y:S01]  /*1fa50*/  IMAD.MOV.U32 R13, RZ, RZ, R38 ;  /* 0x000000ffff0d7224 */ /* 0x024fe200078e0026 */
        /* <DEDUP_REMOVED lines=25> */
[----:B-1----:R-:W1:Y:S02]  /*1fbf0*/  SHFL.IDX PT, R17, R17, 0x3, 0x181f ;  /* 0x00781f0011117f89 */ /* 0x002e6400000e0000 */
.L_x_1264:
        /* <DEDUP_REMOVED lines=8> */
[----:B------:R-:W3:Y:S02]  /*1fc80*/  SHFL.IDX PT, R60, R60, 0x3, 0x181f ;  /* 0x00781f003c3c7f89 */ /* 0x000ee400000e0000 */
.L_x_1265:
[----:B------:R-:W-:Y:S01]  /*1fc90*/  IADD3 R18, R18, 0x60, RZ ;  /* 0x0000006012127810 */ /* 0x000fe20007ffe0ff */
[----:B------:R-:W-:Y:S01]  /*1fca0*/  BSSY B0, `(.L_x_1236) ;  /* 0x0000020000007945 */ /* 0x000fe20003800000 */
[----:B------:R-:W-:Y:S01]  /*1fcb0*/  CS2R R28, SRZ ;  /* 0x00000000001c7805 */ /* 0x000fe2000001ff00 */
[----:B------:R-:W-:Y:S01]  /*1fcc0*/  CS2R R26, SRZ ;  /* 0x00000000001a7805 */ /* 0x000fe2000001ff00 */
[----:B------:R-:W-:Y:S01]  /*1fcd0*/  ISETP.GE.AND P0, PT, R18, R15, PT ;  /* 0x0000000f1200720c */ /* 0x000fe20003f06270 */
[----:B----4-:R-:W-:Y:S01]  /*1fce0*/  CS2R R24, SRZ ;  /* 0x0000000000187805 */ /* 0x010fe2000001ff00 */
[----:B------:R-:W-:Y:S01]  /*1fcf0*/  CS2R R22, SRZ ;  /* 0x0000000000167805 */ /* 0x000fe2000001ff00 */
[----:B------:R-:W-:Y:S01]  /*1fd00*/  CS2R R20, SRZ ;  /* 0x0000000000147805 */ /* 0x000fe2000001ff00 */
[----:B--2---:R-:W-:Y:S01]  /*1fd10*/  CS2R R18, SRZ ;  /* 0x0000000000127805 */ /* 0x004fe2000001ff00 */
[----:B------:R-:W-:-:S08]  /*1fd20*/  CS2R R16, SRZ ;  /* 0x0000000000107805 */ /* 0x000fd0000001ff00 */
        /* <DEDUP_REMOVED lines=12> */
[----:B------:R-:W-:Y:S02]  /*1fdf0*/  @!P1 IMAD.WIDE R12, R69, 0x2, R62 ;  /* 0x00000002450c9825 */ /* 0x000fe400078e023e */
[----:B------:R-:W-:-:S03]  /*1fe00*/  @!P0 SHF.R.S32.HI R10, RZ, 0x1f, R11 ;  /* 0x0000001fff0a8819 */ /* 0x000fc6000001140b */
[----:B------:R2:W5:Y:S01]  /*1fe10*/  @!P1 LD.E.128 R24, [R12.64] ;  /* 0x000000080c189980 */ /* 0x000562000c101d00 */
[----:B------:R-:W-:-:S04]  /*1fe20*/  @!P0 LEA.HI R10, R10, R11, RZ, 0x3 ;  /* 0x0000000b0a0a8211 */ /* 0x000fc800078f18ff */
[----:B------:R-:W-:-:S05]  /*1fe30*/  @!P0 LOP3.LUT R10, R10, 0xfffffff8, RZ, 0xc0, !PT ;  /* 0xfffffff80a0a8812 */ /* 0x000fca00078ec0ff */
[----:B------:R-:W-:-:S04]  /*1fe40*/  @!P0 IMAD.WIDE R62, R10, 0x2, R62 ;  /* 0x000000020a3e8825 */ /* 0x000fc800078e023e */
[--C-:B-1-3--:R-:W-:Y:S01]  /*1fe50*/  @!P0 IMAD.WIDE R10, R10, 0x2, R60.reuse ;  /* 0x000000020a0a8825 */ /* 0x10afe200078e023c */
[----:B------:R2:W5:Y:S03]  /*1fe60*/  @!P0 LD.E.128 R28, [R62.64] ;  /* 0x000000083e1c8980 */ /* 0x000566000c101d00 */
[----:B------:R-:W-:Y:S01]  /*1fe70*/  @!P1 IMAD.WIDE R60, R69, 0x2, R60 ;  /* 0x00000002453c9825 */ /* 0x000fe200078e023c */
[----:B------:R2:W5:Y:S04]  /*1fe80*/  @!P0 LD.E.128 R20, [R10.64] ;  /* 0x000000080a148980 */ /* 0x000568000c101d00 */
[----:B------:R2:W5:Y:S02]  /*1fe90*/  @!P1 LD.E.128 R16, [R60.64] ;  /* 0x000000083c109980 */ /* 0x000564000c101d00 */
.L_x_1237:
[----:B------:R-:W-:Y:S05]  /*1fea0*/  BSYNC B0 ;  /* 0x0000000000007941 */ /* 0x000fea0003800000 */
.L_x_1236:
[----:B--2---:R-:W-:Y:S01]  /*1feb0*/  IADD3 R13, R9, -c[0x0][0x20], RZ ;  /* 0x80000800090d7a10 */ /* 0x004fe20007ffe0ff */
[----:B------:R-:W-:-:S04]  /*1fec0*/  DEPBAR.LE SB0, 0x1 ;  /* 0x000080400000791a */ /* 0x000fc80000000000 */
[----:B-1-3--:R-:W2:Y:S04]  /*1fed0*/  LDL.64 R60, [R13+0x20] ;  /* 0x000020000d3c7983 */ /* 0x00aea80000100a00 */
[----:B------:R-:W3:Y:S01]  /*1fee0*/  LDL.64 R102, [R13+0x28] ;  /* 0x000028000d667983 */ /* 0x000ee20000100a00 */
[----:B------:R-:W-:Y:S03]  /*1fef0*/  WARPSYNC 0xffffffff ;  /* 0xffffffff00007948 */ /* 0x000fe60003800000 */
[----:B------:R-:W-:Y:S06]  /*1ff00*/  BAR.SYNC.DEFER_BLOCKING 0x0 ;  /* 0x0000000000007b1d */ /* 0x000fec0000010000 */
[----:B--2---:R1:W2:Y:S04]  /*1ff10*/  LD.E R96, [R60.64] ;  /* 0x000000083c607980 */ /* 0x0042a8000c101900 */
[----:B---3--:R-:W5:Y:S02]  /*1ff20*/  LD.E.64 R102, [R102.64] ;  /* 0x0000000866667980 */ /* 0x008f64000c101b00 */
[----:B-----5:R-:W-:Y:S01]  /*1ff30*/  IMAD.MOV.U32 R12, RZ, RZ, R30 ;  /* 0x000000ffff0c7224 */ /* 0x020fe200078e001e */
[----:B------:R-:W-:Y:S01]  /*1ff40*/  BSSY B1, `(.L_x_1238) ;  /* 0x00000f5000017945 */ /* 0x000fe20003800000 */
[----:B------:R-:W-:-:S02]  /*1ff50*/  IMAD.MOV.U32 R11, RZ, RZ, R31 ;  /* 0x000000ffff0b7224 */ /* 0x000fc400078e001f */
[----:B------:R-:W-:Y:S02]  /*1ff60*/  IMAD.MOV.U32 R10, RZ, RZ, R28 ;  /* 0x000000ffff0a7224 */ /* 0x000fe400078e001c */
[----:B------:R-:W-:Y:S01]  /*1ff70*/  IMAD.MOV.U32 R9, RZ, RZ, R29 ;  /* 0x000000ffff097224 */ /* 0x000fe200078e001d */
[----:B------:R-:W-:Y:S01]  /*1ff80*/  PRMT R63, R11, 0x5410, R12 ;  /* 0x000054100b3f7816 */ /* 0x000fe2000000000c */
[----:B------:R-:W-:Y:S01]  /*1ff90*/  IMAD.MOV.U32 R11, RZ, RZ, R27 ;  /* 0x000000ffff0b7224 */ /* 0x000fe200078e001b */
[----:B------:R-:W-:Y:S02]  /*1ffa0*/  MOV R12, R26 ;  /* 0x0000001a000c7202 */ /* 0x000fe40000000f00 */
[----:B------:R-:W-:Y:S01]  /*1ffb0*/  PRMT R62, R9, 0x5410, R10 ;  /* 0x00005410093e7816 */ /* 0x000fe2000000000a */
[----:B------:R-:W-:Y:S01]  /*1ffc0*/  IMAD.MOV.U32 R10, RZ, RZ, R24 ;  /* 0x000000ffff0a7224 */ /* 0x000fe200078e0018 */
[----:B------:R-:W-:Y:S01]  /*1ffd0*/  PRMT R82, R11, 0x5410, R12 ;  /* 0x000054100b527816 */ /* 0x000fe2000000000c */
[----:B------:R-:W-:-:S02]  /*1ffe0*/  IMAD.MOV.U32 R9, RZ, RZ, R25 ;  /* 0x000000ffff097224 */ /* 0x000fc400078e0019 */
[----:B------:R-:W-:Y:S02]  /*1fff0*/  IMAD.MOV.U32 R11, RZ, RZ, R23 ;  /* 0x000000ffff0b7224 */ /* 0x000fe400078e0017 */
[----:B------:R-:W-:Y:S01]  /*20000*/  IMAD.MOV.U32 R12, RZ, RZ, R18 ;  /* 0x000000ffff0c7224 */ /* 0x000fe200078e0012 */
[----:B------:R-:W-:Y:S01]  /*20010*/  PRMT R80, R9, 0x5410, R10 ;  /* 0x0000541009507816 */ /* 0x000fe2000000000a */
[----:B------:R-:W-:Y:S01]  /*20020*/  IMAD.MOV.U32 R10, RZ, RZ, R20 ;  /* 0x000000ffff0a7224 */ /* 0x000fe200078e0014 */
[----:B------:R-:W-:-:S04]  /*20030*/  MOV R9, R22 ;  /* 0x0000001600097202 */ /* 0x000fc80000000f00 */
[----:B-1----:R-:W-:Y:S01]  /*20040*/  PRMT R61, R11, 0x5410, R9 ;  /* 0x000054100b3d7816 */ /* 0x002fe20000000009 */
[----:B------:R-:W-:Y:S01]  /*20050*/  IMAD.MOV.U32 R11, RZ, RZ, R19 ;  /* 0x000000ffff0b7224 */ /* 0x000fe200078e0013 */
[----:B------:R-:W-:-:S04]  /*20060*/  MOV R9, R21 ;  /* 0x0000001500097202 */ /* 0x000fc80000000f00 */
[----:B------:R-:W-:Y:S01]  /*20070*/  PRMT R60, R9, 0x5410, R10 ;  /* 0x00005410093c7816 */ /* 0x000fe2000000000a */
[----:B------:R-:W-:Y:S01]  /*20080*/  IMAD.MOV.U32 R9, RZ, RZ, R17 ;  /* 0x000000ffff097224 */ /* 0x000fe200078e0011 */
[----:B------:R-:W-:Y:S02]  /*20090*/  MOV R10, R16 ;  /* 0x00000010000a7202 */ /* 0x000fe40000000f00 */
[----:B------:R-:W-:Y:S02]  /*200a0*/  PRMT R76, R11, 0x5410, R12 ;  /* 0x000054100b4c7816 */ /* 0x000fe4000000000c */
[----:B------:R-:W-:Y:S01]  /*200b0*/  PRMT R71, R9, 0x5410, R10 ;  /* 0x0000541009477816 */ /* 0x000fe2000000000a */
[----:B--2---:R-:W-:-:S05]  /*200c0*/  IMAD R96, R96, -0x80, R15 ;  /* 0xffffff8060607824 */ /* 0x004fca00078e020f */
[----:B------:R-:W-:-:S04]  /*200d0*/  IMNMX R96, R96, 0x80, PT ;  /* 0x0000008060607817 */ /* 0x000fc80003800200 */
[----:B------:R-:W-:-:S13]  /*200e0*/  ISETP.GE.AND P0, PT, R97, R96, PT ;  /* 0x000000606100720c */ /* 0x000fda0003f06270 */
[----:B------:R-:W-:Y:S05]  /*200f0*/  @P0 BRA `(.L_x_1239) ;  /* 0x00000d9000000947 */ /* 0x000fea0003800000 */
[----:B------:R-:W-:Y:S01]  /*20100*/  ISETP.GE.AND P0, PT, R69, R70, PT ;  /* 0x000000464500720c */ /* 0x000fe20003f06270 */
[----:B------:R-:W-:Y:S01]  /*20110*/  IMAD.SHL.U32 R130, R97, 0x40, RZ ;  /* 0x0000004061827824 */ /* 0x000fe200078e00ff */
[----:B------:R-:W-:Y:S01]  /*20120*/  SHF.R.S32.HI R9, RZ, 0x1f, R8 ;  /* 0x0000001fff097819 */ /* 0x000fe20000011408 */
[----:B------:R-:W-:Y:S03]  /*20130*/  BSSY B0, `(.L_x_1240) ;  /* 0x0000069000007945 */ /* 0x000fe60003800000 */
[----:B------:R-:W-:Y:S02]  /*20140*/  LEA.HI R128, R9, R8, RZ, 0x6 ;  /* 0x0000000809807211 */ /* 0x000fe400078f30ff */
[----:B------:R-:W-:-:S03]  /*20150*/  LOP3.LUT R130, R130, 0x1c0, RZ, 0xc0, !PT ;  /* 0x000001c082827812 */ /* 0x000fc600078ec0ff */
[----:B------:R-:W-:-:S05]  /*20160*/  IMAD.SHL.U32 R128, R128, 0x8, RZ ;  /* 0x0000000880807824 */ /* 0x000fca00078e00ff */
[----:B------:R-:W-:Y:S01]  /*20170*/  LOP3.LUT R128, R128, 0xfffffe00, RZ, 0xc0, !PT ;  /* 0xfffffe0080807812 */ /* 0x000fe200078ec0ff */
[----:B------:R-:W-:Y:S05]  /*20180*/  @P0 BRA `(.L_x_1241) ;  /* 0x0000063000000947 */ /* 0x000fea0003800000 */
[----:B------:R-:W-:Y:S02]  /*20190*/  LEA.HI R13, R70, R83, RZ, 0x1d ;  /* 0x00000053460d7211 */ /* 0x000fe400078fe8ff */
[----:B------:R-:W-:Y:S02]  /*201a0*/  SHF.R.U32.HI R9, RZ, 0x3, R130 ;  /* 0x00000003ff097819 */ /* 0x000fe40000011682 */
[----:B------:R-:W-:Y:S02]  /*201b0*/  SHF.R.S32.HI R8, RZ, 0x1f, R13 ;  /* 0x0000001fff087819 */ /* 0x000fe4000001140d */
[----:B------:R-:W-:Y:S02]  /*201c0*/  LOP3.LUT R10, R130, 0x38, R69, 0xf8, !PT ;  /* 0x00000038820a7812 */ /* 0x000fe400078ef845 */
[----:B------:R-:W-:Y:S02]  /*201d0*/  SHF.L.U32 R11, R13, 0x3, RZ ;  /* 0x000000030d0b7819 */ /* 0x000fe400000006ff */
[----:B------:R-:W-:-:S02]  /*201e0*/  LEA.HI R8, R8, R13, RZ, 0x3 ;  /* 0x0000000d08087211 */ /* 0x000fc400078f18ff */
[-C--:B------:R-:W-:Y:S02]  /*201f0*/  LOP3.LUT R151, R10, R9.reuse, RZ, 0x3c, !PT ;  /* 0x000000090a977212 */ /* 0x080fe400078e3cff */
[----:B------:R-:W-:Y:S02]  /*20200*/  LOP3.LUT R10, R130, 0x38, R11, 0xf8, !PT ;  /* 0x00000038820a7812 */ /* 0x000fe400078ef80b */
[----:B------:R-:W-:Y:S02]  /*20210*/  SHF.L.U32 R8, R8, 0xa, RZ ;  /* 0x0000000a08087819 */ /* 0x000fe400000006ff */
[----:B------:R-:W-:Y:S02]  /*20220*/  LOP3.LUT R9, R10, R9, RZ, 0x3c, !PT ;  /* 0x000000090a097212 */ /* 0x000fe400078e3cff */
[----:B------:R-:W-:Y:S02]  /*20230*/  LOP3.LUT R8, R8, 0xffffe000, RZ, 0xc0, !PT ;  /* 0xffffe00008087812 */ /* 0x000fe400078ec0ff */
[----:B------:R-:W-:-:S02]  /*20240*/  IADD3 R151, R128, R151, RZ ;  /* 0x0000009780977210 */ /* 0x000fc40007ffe0ff */
[----:B------:R-:W-:-:S03]  /*20250*/  IADD3 R9, R9, R8, R128 ;  /* 0x0000000809097210 */ /* 0x000fc60007ffe080 */
[----:B------:R-:W-:-:S04]  /*20260*/  IMAD.WIDE.U32 R150, R151, 0x2, R102 ;  /* 0x0000000297967825 */ /* 0x000fc800078e0066 */
[----:B------:R-:W-:Y:S01]  /*20270*/  IMAD.WIDE.U32 R148, R9, 0x2, R102 ;  /* 0x0000000209947825 */ /* 0x000fe200078e0066 */
[----:B------:R-:W2:Y:S04]  /*20280*/  LD.E.128 R12, [R150.64] ;  /* 0x00000008960c7980 */ /* 0x000ea8000c101d00 */
[----:B------:R-:W3:Y:S01]  /*20290*/  LD.E.128 R8, [R148.64] ;  /* 0x0000000894087980 */ /* 0x000ee2000c101d00 */
[----:B------:R-:W-:Y:S01]  /*202a0*/  HADD2.F32 R140, -RZ, R129.H0_H0 ;  /* 0x20000081ff8c7230 */ /* 0x000fe20000004100 */
[--C-:B------:R-:W-:Y:S01]  /*202b0*/  SHF.R.U64 R104, R104, 0x10, R105.reuse ;  /* 0x0000001068687819 */ /* 0x100fe20000001269 */
[----:B------:R-:W-:Y:S01]  /*202c0*/  HADD2.F32 R138, -RZ, R132.H0_H0 ;  /* 0x20000084ff8a7230 */ /* 0x000fe20000004100 */
[----:B------:R-:W-:Y:S01]  /*202d0*/  SHF.R.U32.HI R134, RZ, 0x10, R105 ;  /* 0x00000010ff867819 */ /* 0x000fe20000011669 */
[----:B------:R-:W-:Y:S01]  /*202e0*/  HADD2.F32 R146, -RZ, R131.H0_H0 ;  /* 0x20000083ff927230 */ /* 0x000fe20000004100 */
[--C-:B------:R-:W-:Y:S01]  /*202f0*/  SHF.R.U64 R105, R110, 0x10, R111.reuse ;  /* 0x000000106e697819 */ /* 0x100fe2000000126f */
[----:B------:R-:W-:Y:S01]  /*20300*/  HADD2.F32 R129, -RZ, R129.H1_H1 ;  /* 0x30000081ff817230 */ /* 0x000fe20000004100 */
[----:B------:R-:W-:Y:S01]  /*20310*/  SHF.R.U32.HI R110, RZ, 0x10, R111 ;  /* 0x00000010ff6e7819 */ /* 0x000fe2000001166f */
[----:B------:R-:W-:Y:S01]  /*20320*/  HADD2.F32 R134, -RZ, R134.H0_H0 ;  /* 0x20000086ff867230 */ /* 0x000fe20000004100 */
        /* <DEDUP_REMOVED lines=9> */
[--C-:B--2---:R-:W-:Y:S02]  /*203c0*/  HADD2.F32 R111, -RZ, R13.reuse.H0_H0 ;  /* 0x2000000dff6f7230 */ /* 0x104fe40000004100 */
[----:B------:R-:W-:Y:S02]  /*203d0*/  HADD2.F32 R135, -RZ, R13.H1_H1 ;  /* 0x3000000dff877230 */ /* 0x000fe40000004100 */
[--C-:B---3--:R-:W-:Y:S02]  /*203e0*/  HADD2.F32 R139, -RZ, R9.reuse.H0_H0 ;  /* 0x20000009ff8b7230 */ /* 0x108fe40000004100 */
[--C-:B------:R-:W-:Y:S02]  /*203f0*/  HADD2.F32 R142, -RZ, R8.reuse.H0_H0 ;  /* 0x20000008ff8e7230 */ /* 0x100fe40000004100 */
[----:B------:R-:W-:Y:S01]  /*20400*/  HADD2.F32 R144, -RZ, R8.H1_H1 ;  /* 0x30000008ff907230 */ /* 0x000fe20000004100 */
[C---:B------:R-:W-:Y:S01]  /*20410*/  FMUL.FTZ R8, R139.reuse, R140 ;  /* 0x0000008c8b087220 */ /* 0x040fe20000410000 */
[----:B------:R-:W-:Y:S01]  /*20420*/  HADD2.F32 R141, -RZ, R9.H1_H1 ;  /* 0x30000009ff8d7230 */ /* 0x000fe20000004100 */
[-C--:B------:R-:W-:Y:S01]  /*20430*/  FMUL.FTZ R139, R139, R138.reuse ;  /* 0x0000008a8b8b7220 */ /* 0x080fe20000410000 */
[----:B------:R-:W-:Y:S01]  /*20440*/  HADD2.F32 R9, -RZ, R11.H0_H0 ;  /* 0x2000000bff097230 */ /* 0x000fe20000004100 */
[----:B------:R-:W-:Y:S01]  /*20450*/  FFMA.FTZ R8, R111, R138, -R8 ;  /* 0x0000008a6f087223 */ /* 0x000fe20000010808 */
[----:B------:R-:W-:Y:S01]  /*20460*/  HADD2.F32 R138, -RZ, R109.H0_H0 ;  /* 0x2000006dff8a7230 */ /* 0x000fe20000004100 */
[----:B------:R-:W-:Y:S01]  /*20470*/  FMUL.FTZ R109, R141, R134 ;  /* 0x000000868d6d7220 */ /* 0x000fe20000410000 */
[----:B------:R-:W-:Y:S01]  /*20480*/  HADD2.F32 R13, -RZ, R15.H0_H0 ;  /* 0x2000000fff0d7230 */ /* 0x000fe20000004100 */
[----:B------:R-:W-:Y:S01]  /*20490*/  FFMA.FTZ R139, R111, R140, R139 ;  /* 0x0000008c6f8b7223 */ /* 0x000fe2000001008b */
[----:B------:R-:W-:Y:S01]  /*204a0*/  HADD2.F32 R140, -RZ, R133.H0_H0 ;  /* 0x20000085ff8c7230 */ /* 0x000fe20000004100 */
[-C--:B------:R-:W-:Y:S01]  /*204b0*/  FFMA.FTZ R111, R135, R138.reuse, -R109 ;  /* 0x0000008a876f7223 */ /* 0x080fe2000001086d */
[----:B------:R-:W-:Y:S01]  /*204c0*/  HADD2.F32 R11, -RZ, R11.H1_H1 ;  /* 0x3000000bff0b7230 */ /* 0x000fe20000004100 */
[----:B------:R-:W-:Y:S01]  /*204d0*/  FMUL.FTZ R141, R141, R138 ;  /* 0x0000008a8d8d7220 */ /* 0x000fe20000410000 */
[----:B------:R-:W-:Y:S01]  /*204e0*/  HADD2.F32 R138, -RZ, R107.H0_H0 ;  /* 0x2000006bff8a7230 */ /* 0x000fe20000004100 */
[C---:B------:R-:W-:Y:S01]  /*204f0*/  FMUL.FTZ R109, R9.reuse, R146 ;  /* 0x00000092096d7220 */ /* 0x040fe20000410000 */
[----:B------:R-:W-:Y:S01]  /*20500*/  HADD2.F32 R15, -RZ, R15.H1_H1 ;  /* 0x3000000fff0f7230 */ /* 0x000fe20000004100 */
[-C--:B------:R-:W-:Y:S01]  /*20510*/  FMUL.FTZ R9, R9, R140.reuse ;  /* 0x0000008c09097220 */ /* 0x080fe20000410000 */
[----:B------:R-:W-:Y:S01]  /*20520*/  HADD2.F32 R143, -RZ, R10.H0_H0 ;  /* 0x2000000aff8f7230 */ /* 0x000fe20000004100 */
[C---:B------:R-:W-:Y:S01]  /*20530*/  FFMA.FTZ R109, R13.reuse, R140, -R109 ;  /* 0x0000008c0d6d7223 */ /* 0x040fe2000001086d */
[----:B------:R-:W-:Y:S01]  /*20540*/  HADD2.F32 R136, -RZ, R12.H0_H0 ;  /* 0x2000000cff887230 */ /* 0x000fe20000004100 */
[----:B------:R-:W-:Y:S01]  /*20550*/  FFMA.FTZ R146, R13, R146, R9 ;  /* 0x000000920d927223 */ /* 0x000fe20000010009 */
[----:B------:R-:W-:Y:S01]  /*20560*/  HADD2.F32 R13, -RZ, R132.H1_H1 ;  /* 0x30000084ff0d7230 */ /* 0x000fe20000004100 */
[C---:B------:R-:W-:Y:S01]  /*20570*/  FMUL.FTZ R9, R11.reuse, R138 ;  /* 0x0000008a0b097220 */ /* 0x040fe20000410000 */
[----:B------:R-:W-:Y:S01]  /*20580*/  HADD2.F32 R133, -RZ, R133.H1_H1 ;  /* 0x30000085ff857230 */ /* 0x000fe20000004100 */
[-C--:B------:R-:W-:Y:S01]  /*20590*/  FMUL.FTZ R11, R11, R110.reuse ;  /* 0x0000006e0b0b7220 */ /* 0x080fe20000410000 */
[----:B------:R-:W-:Y:S01]  /*205a0*/  HADD2.F32 R137, -RZ, R12.H1_H1 ;  /* 0x3000000cff897230 */ /* 0x000fe20000004100 */
[C---:B------:R-:W-:Y:S01]  /*205b0*/  FFMA.FTZ R110, R15.reuse, R110, -R9 ;  /* 0x0000006e0f6e7223 */ /* 0x040fe20000010809 */
[----:B------:R-:W-:Y:S01]  /*205c0*/  HADD2.F32 R12, -RZ, R14.H0_H0 ;  /* 0x2000000eff0c7230 */ /* 0x000fe20000004100 */
[----:B------:R-:W-:Y:S01]  /*205d0*/  FMUL.FTZ R9, R142, R129 ;  /* 0x000000818e097220 */ /* 0x000fe20000410000 */
[----:B------:R-:W-:Y:S01]  /*205e0*/  HADD2.F32 R10, -RZ, R10.H1_H1 ;  /* 0x3000000aff0a7230 */ /* 0x000fe20000004100 */
[----:B------:R-:W-:Y:S01]  /*205f0*/  FFMA.FTZ R11, R15, R138, R11 ;  /* 0x0000008a0f0b7223 */ /* 0x000fe2000001000b */
[----:B------:R-:W-:Y:S01]  /*20600*/  HADD2.F32 R14, -RZ, R14.H1_H1 ;  /* 0x3000000eff0e7230 */ /* 0x000fe20000004100 */
[----:B------:R-:W-:-:S02]  /*20610*/  FMUL.FTZ R15, R143, R131 ;  /* 0x000000838f0f7220 */ /* 0x000fc40000410000 */
[----:B------:R-:W-:Y:S01]  /*20620*/  FFMA.FTZ R107, R136, R13, -R9 ;  /* 0x0000000d886b7223 */ /* 0x000fe20000010809 */
[----:B------:R-:W-:Y:S01]  /*20630*/  HADD2.F32 R9, -RZ, R106.H0_H0 ;  /* 0x2000006aff097230 */ /* 0x000fe20000004100 */
[-C--:B------:R-:W-:Y:S01]  /*20640*/  FMUL.FTZ R143, R143, R133.reuse ;  /* 0x000000858f8f7220 */ /* 0x080fe20000410000 */
[----:B------:R-:W-:Y:S01]  /*20650*/  F2FP.PACK_AB R11, R11, R146 ;  /* 0x000000920b0b723e */ /* 0x000fe200000000ff */
[C---:B------:R-:W-:Y:S02]  /*20660*/  FFMA.FTZ R133, R12.reuse, R133, -R15 ;  /* 0x000000850c857223 */ /* 0x040fe4000001080f */
[----:B------:R-:W-:Y:S02]  /*20670*/  FFMA.FTZ R143, R12, R131, R143 ;  /* 0x000000830c8f7223 */ /* 0x000fe4000001008f */
[----:B------:R-:W-:Y:S02]  /*20680*/  FMUL.FTZ R12, R144, R104 ;  /* 0x00000068900c7220 */ /* 0x000fe40000410000 */
[----:B------:R-:W-:-:S02]  /*20690*/  FMUL.FTZ R142, R142, R13 ;  /* 0x0000000d8e8e7220 */ /* 0x000fc40000410000 */
[-C--:B------:R-:W-:Y:S02]  /*206a0*/  FMUL.FTZ R144, R144, R108.reuse ;  /* 0x0000006c90907220 */ /* 0x080fe40000410000 */
[C---:B------:R-:W-:Y:S02]  /*206b0*/  FMUL.FTZ R15, R10.reuse, R9 ;  /* 0x000000090a0f7220 */ /* 0x040fe40000410000 */
[-C--:B------:R-:W-:Y:S02]  /*206c0*/  FMUL.FTZ R13, R10, R105.reuse ;  /* 0x000000690a0d7220 */ /* 0x080fe40000410000 */
[C---:B------:R-:W-:Y:S02]  /*206d0*/  FFMA.FTZ R12, R137.reuse, R108, -R12 ;  /* 0x0000006c890c7223 */ /* 0x040fe4000001080c */
[----:B------:R-:W-:Y:S02]  /*206e0*/  FFMA.FTZ R137, R137, R104, R144 ;  /* 0x0000006889897223 */ /* 0x000fe40000010090 */
[----:B------:R-:W-:Y:S01]  /*206f0*/  FFMA.FTZ R10, R14, R105, -R15 ;  /* 0x000000690e0a7223 */ /* 0x000fe2000001080f */
[----:B------:R-:W-:Y:S01]  /*20700*/  F2FP.PACK_AB R15, R110, R109 ;  /* 0x0000006d6e0f723e */ /* 0x000fe200000000ff */
[----:B------:R-:W-:Y:S01]  /*20710*/  FFMA.FTZ R134, R135, R134, R141 ;  /* 0x0000008687867223 */ /* 0x000fe2000001008d */
[----:B------:R-:W-:Y:S01]  /*20720*/  F2FP.PACK_AB R12, R12, R107 ;  /* 0x0000006b0c0c723e */ /* 0x000fe200000000ff */
[----:B------:R-:W-:-:S02]  /*20730*/  FFMA.FTZ R142, R136, R129, R142 ;  /* 0x00000081888e7223 */ /* 0x000fc4000001008e */
[----:B------:R-:W-:Y:S01]  /*20740*/  FFMA.FTZ R104, R14, R9, R13 ;  /* 0x000000090e687223 */ /* 0x000fe2000001000d */
[----:B------:R-:W-:Y:S02]  /*20750*/  F2FP.PACK_AB R13, R111, R8 ;  /* 0x000000086f0d723e */ /* 0x000fe400000000ff */
[----:B------:R-:W-:Y:S02]  /*20760*/  F2FP.PACK_AB R14, R10, R133 ;  /* 0x000000850a0e723e */ /* 0x000fe400000000ff */
[----:B------:R-:W-:Y:S02]  /*20770*/  F2FP.PACK_AB R9, R134, R139 ;  /* 0x0000008b8609723e */ /* 0x000fe400000000ff */
[----:B------:R-:W-:Y:S01]  /*20780*/  F2FP.PACK_AB R8, R137, R142 ;  /* 0x0000008e8908723e */ /* 0x000fe200000000ff */
[----:B------:R1:W-:Y:S01]  /*20790*/  ST.E.128 [R150.64], R12 ;  /* 0x0000000c96007985 */ /* 0x0003e2000c101d08 */
[----:B------:R-:W-:-:S05]  /*207a0*/  F2FP.PACK_AB R10, R104, R143 ;  /* 0x0000008f680a723e */ /* 0x000fca00000000ff */
[----:B------:R1:W-:Y:S02]  /*207b0*/  ST.E.128 [R148.64], R8 ;  /* 0x0000000894007985 */ /* 0x0003e4000c101d08 */
.L_x_1241:
[----:B------:R-:W-:Y:S05]  /*207c0*/  BSYNC B0 ;  /* 0x0000000000007941 */ /* 0x000fea0003800000 */
.L_x_1240:
[----:B-1----:R-:W-:-:S04]  /*207d0*/  IADD3 R9, R69, 0x40, RZ ;  /* 0x0000004045097810 */ /* 0x002fc80007ffe0ff */
[----:B------:R-:W-:-:S13]  /*207e0*/  ISETP.GE.AND P0, PT, R9, R70, PT ;  /* 0x000000460900720c */ /* 0x000fda0003f06270 */
[----:B------:R-:W-:Y:S05]  /*207f0*/  @P0 BRA `(.L_x_1239) ;  /* 0x0000069000000947 */ /* 0x000fea0003800000 */
[----:B------:R-:W-:-:S04]  /*20800*/  SHF.R.S32.HI R10, RZ, 0x1f, R9 ;  /* 0x0000001fff0a7819 */ /* 0x000fc80000011409 */
[CC--:B------:R-:W-:Y:S02]  /*20810*/  LEA.HI R11, R10.reuse, R9.reuse, RZ, 0x3 ;  /* 0x000000090a0b7211 */ /* 0x0c0fe400078f18ff */
[----:B------:R-:W-:Y:S02]  /*20820*/  LEA.HI R10, R10, R9, RZ, 0x6 ;  /* 0x000000090a0a7211 */ /* 0x000fe400078f30ff */
[--C-:B------:R-:W-:Y:S02]  /*20830*/  SHF.R.S32.HI R13, RZ, 0x3, R11.reuse ;  /* 0x00000003ff0d7819 */ /* 0x100fe4000001140b */
[----:B------:R-:W-:Y:S02]  /*20840*/  LOP3.LUT R12, R130, 0x38, R11, 0xf8, !PT ;  /* 0x00000038820c7812 */ /* 0x000fe400078ef80b */
[----:B------:R-:W-:Y:S02]  /*20850*/  LEA.HI R13, R70, R13, RZ, 0x1d ;  /* 0x0000000d460d7211 */ /* 0x000fe400078fe8ff */
[----:B------:R-:W-:-:S02]  /*20860*/  SHF.R.U32.HI R9, RZ, 0x3, R130 ;  /* 0x00000003ff097819 */ /* 0x000fc40000011682 */
[----:B------:R-:W-:Y:S02]  /*20870*/  SHF.R.S32.HI R8, RZ, 0x1f, R13 ;  /* 0x0000001fff087819 */ /* 0x000fe4000001140d */
[----:B------:R-:W-:Y:S02]  /*20880*/  SHF.L.U32 R11, R13, 0x3, RZ ;  /* 0x000000030d0b7819 */ /* 0x000fe400000006ff */
[----:B------:R-:W-:Y:S02]  /*20890*/  LEA.HI R8, R8, R13, RZ, 0x3 ;  /* 0x0000000d08087211 */ /* 0x000fe400078f18ff */
[----:B------:R-:W-:Y:S02]  /*208a0*/  LOP3.LUT R130, R130, 0x38, R11, 0xf8, !PT ;  /* 0x0000003882827812 */ /* 0x000fe400078ef80b */
[----:B------:R-:W-:Y:S02]  /*208b0*/  SHF.L.U32 R8, R8, 0xa, RZ ;  /* 0x0000000a08087819 */ /* 0x000fe400000006ff */
[----:B------:R-:W-:-:S02]  /*208c0*/  LOP3.LUT R15, R12, R9, RZ, 0x3c, !PT ;  /* 0x000000090c0f7212 */ /* 0x000fc400078e3cff */
[----:B------:R-:W-:Y:S02]  /*208d0*/  SHF.L.U32 R10, R10, 0x7, RZ ;  /* 0x000000070a0a7819 */ /* 0x000fe400000006ff */
[----:B------:R-:W-:Y:S02]  /*208e0*/  LOP3.LUT R9, R130, R9, RZ, 0x3c, !PT ;  /* 0x0000000982097212 */ /* 0x000fe400078e3cff */
[----:B------:R-:W-:Y:S02]  /*208f0*/  LOP3.LUT R8, R8, 0xffffe000, RZ, 0xc0, !PT ;  /* 0xffffe00008087812 */ /* 0x000fe400078ec0ff */
[----:B------:R-:W-:Y:S02]  /*20900*/  LOP3.LUT R10, R10, 0xffffe000, RZ, 0xc0, !PT ;  /* 0xffffe0000a0a7812 */ /* 0x000fe400078ec0ff */
[--C-:B------:R-:W-:Y:S02]  /*20910*/  IADD3 R9, R9, R8, R128.reuse ;  /* 0x0000000809097210 */ /* 0x100fe40007ffe080 */
        /* <DEDUP_REMOVED lines=8> */
[----:B------:R-:W-:Y:S02]  /*209a0*/  SHF.R.U32.HI R104, RZ, 0x10, R89 ;  /* 0x00000010ff687819 */ /* 0x000fe40000011659 */
[----:B------:R-:W-:-:S02]  /*209b0*/  SHF.R.U64 R89, R94, 0x10, R95 ;  /* 0x000000105e597819 */ /* 0x000fc4000000125f */
[----:B------:R-:W-:Y:S02]  /*209c0*/  SHF.R.U32.HI R94, RZ, 0x10, R95 ;  /* 0x00000010ff5e7819 */ /* 0x000fe4000001165f */
[--C-:B------:R-:W-:Y:S01]  /*209d0*/  SHF.R.U64 R92, R92, 0x10, R93.reuse ;  /* 0x000000105c5c7819 */ /* 0x100fe2000000125d */
[----:B------:R-:W-:Y:S01]  /*209e0*/  HADD2.F32 R104, -RZ, R104.H0_H0 ;  /* 0x20000068ff687230 */ /* 0x000fe20000004100 */
[----:B------:R-:W-:Y:S01]  /*209f0*/  SHF.R.U32.HI R93, RZ, 0x10, R93 ;  /* 0x00000010ff5d7819 */ /* 0x000fe2000001165d */
[--C-:B------:R-:W-:Y:S01]  /*20a00*/  HADD2.F32 R132, -RZ, R125.reuse.H0_H0 ;  /* 0x2000007dff847230 */ /* 0x100fe20000004100 */
[--C-:B------:R-:W-:Y:S02]  /*20a10*/  SHF.R.U64 R90, R90, 0x10, R91.reuse ;  /* 0x000000105a5a7819 */ /* 0x100fe4000000125b */
[----:B------:R-:W-:Y:S01]  /*20a20*/  SHF.R.U32.HI R91, RZ, 0x10, R91 ;  /* 0x00000010ff5b7819 */ /* 0x000fe2000001165b */
[----:B------:R-:W-:Y:S02]  /*20a30*/  HADD2.F32 R94, -RZ, R94.H0_H0 ;  /* 0x2000005eff5e7230 */ /* 0x000fe40000004100 */
[----:B------:R-:W-:-:S02]  /*20a40*/  HADD2.F32 R125, -RZ, R125.H1_H1 ;  /* 0x3000007dff7d7230 */ /* 0x000fc40000004100 */
[----:B------:R-:W-:Y:S02]  /*20a50*/  HADD2.F32 R88, -RZ, R88.H0_H0 ;  /* 0x20000058ff587230 */ /* 0x000fe40000004100 */
[----:B------:R-:W-:Y:S02]  /*20a60*/  HADD2.F32 R92, -RZ, R92.H0_H0 ;  /* 0x2000005cff5c7230 */ /* 0x000fe40000004100 */
[----:B------:R-:W-:Y:S02]  /*20a70*/  HADD2.F32 R89, -RZ, R89.H0_H0 ;  /* 0x20000059ff597230 */ /* 0x000fe40000004100 */
[----:B--2---:R-:W-:Y:S02]  /*20a80*/  HADD2.F32 R109, -RZ, R9.H0_H0 ;  /* 0x20000009ff6d7230 */ /* 0x004fe40000004100 */
[----:B------:R-:W-:Y:S02]  /*20a90*/  HADD2.F32 R128, -RZ, R8.H0_H0 ;  /* 0x20000008ff807230 */ /* 0x000fe40000004100 */
[----:B---3--:R-:W-:-:S02]  /*20aa0*/  HADD2.F32 R95, -RZ, R13.H0_H0 ;  /* 0x2000000dff5f7230 */ /* 0x008fc40000004100 */
[----:B------:R-:W-:Y:S01]  /*20ab0*/  HADD2.F32 R130, -RZ, R8.H1_H1 ;  /* 0x30000008ff827230 */ /* 0x000fe20000004100 */
[C---:B------:R-:W-:Y:S01]  /*20ac0*/  FMUL.FTZ R8, R109.reuse, R110 ;  /* 0x0000006e6d087220 */ /* 0x040fe20000410000 */
[----:B------:R-:W-:Y:S01]  /*20ad0*/  HADD2.F32 R111, -RZ, R9.H1_H1 ;  /* 0x30000009ff6f7230 */ /* 0x000fe20000004100 */
[-C--:B------:R-:W-:Y:S01]  /*20ae0*/  FMUL.FTZ R109, R109, R108.reuse ;  /* 0x0000006c6d6d7220 */ /* 0x080fe20000410000 */
[----:B------:R-:W-:Y:S01]  /*20af0*/  HADD2.F32 R105, -RZ, R13.H1_H1 ;  /* 0x3000000dff697230 */ /* 0x000fe20000004100 */
[----:B------:R-:W-:Y:S01]  /*20b00*/  FFMA.FTZ R8, R95, R108, -R8 ;  /* 0x0000006c5f087223 */ /* 0x000fe20000010808 */
[----:B------:R-:W-:Y:S01]  /*20b10*/  HADD2.F32 R108, -RZ, R93.H0_H0 ;  /* 0x2000005dff6c7230 */ /* 0x000fe20000004100 */
[----:B------:R-:W-:Y:S01]  /*20b20*/  FMUL.FTZ R93, R111, R104 ;  /* 0x000000686f5d7220 */ /* 0x000fe20000410000 */
[----:B------:R-:W-:Y:S01]  /*20b30*/  HADD2.F32 R9, -RZ, R11.H0_H0 ;  /* 0x2000000bff097230 */ /* 0x000fe20000004100 */
[----:B------:R-:W-:Y:S01]  /*20b40*/  FFMA.FTZ R109, R95, R110, R109 ;  /* 0x0000006e5f6d7223 */ /* 0x000fe2000001006d */
[----:B------:R-:W-:Y:S01]  /*20b50*/  HADD2.F32 R110, -RZ, R127.H0_H0 ;  /* 0x2000007fff6e7230 */ /* 0x000fe20000004100 */
[-C--:B------:R-:W-:Y:S01]  /*20b60*/  FFMA.FTZ R95, R105, R108.reuse, -R93 ;  /* 0x0000006c695f7223 */ /* 0x080fe2000001085d */
[----:B------:R-:W-:Y:S01]  /*20b70*/  HADD2.F32 R13, -RZ, R15.H0_H0 ;  /* 0x2000000fff0d7230 */ /* 0x000fe20000004100 */
[----:B------:R-:W-:Y:S01]  /*20b80*/  FMUL.FTZ R111, R111, R108 ;  /* 0x0000006c6f6f7220 */ /* 0x000fe20000410000 */
[----:B------:R-:W-:Y:S01]  /*20b90*/  HADD2.F32 R11, -RZ, R11.H1_H1 ;  /* 0x3000000bff0b7230 */ /* 0x000fe20000004100 */
[C---:B------:R-:W-:Y:S01]  /*20ba0*/  FMUL.FTZ R93, R9.reuse, R132 ;  /* 0x00000084095d7220 */ /* 0x040fe20000410000 */
[----:B------:R-:W-:Y:S01]  /*20bb0*/  HADD2.F32 R108, -RZ, R91.H0_H0 ;  /* 0x2000005bff6c7230 */ /* 0x000fe20000004100 */
[----:B------:R-:W-:Y:S01]  /*20bc0*/  FMUL.FTZ R9, R9, R110 ;  /* 0x0000006e09097220 */ /* 0x000fe20000410000 */
[----:B------:R-:W-:-:S02]  /*20bd0*/  HADD2.F32 R15, -RZ, R15.H1_H1 ;  /* 0x3000000fff0f7230 */ /* 0x000fc40000004100 */
[----:B------:R-:W-:Y:S01]  /*20be0*/  HADD2.F32 R91, -RZ, R124.H1_H1 ;  /* 0x3000007cff5b7230 */ /* 0x000fe20000004100 */
[----:B------:R-:W-:Y:S02]  /*20bf0*/  FFMA.FTZ R132, R13, R132, R9 ;  /* 0x000000840d847223 */ /* 0x000fe40000010009 */
[----:B------:R-:W-:Y:S01]  /*20c00*/  FMUL.FTZ R9, R11, R108 ;  /* 0x0000006c0b097220 */ /* 0x000fe20000410000 */
[----:B------:R-:W-:Y:S01]  /*20c10*/  HADD2.F32 R129, -RZ, R10.H0_H0 ;  /* 0x2000000aff817230 */ /* 0x000fe20000004100 */
[----:B------:R-:W-:Y:S01]  /*20c20*/  FFMA.FTZ R93, R13, R110, -R93 ;  /* 0x0000006e0d5d7223 */ /* 0x000fe2000001085d */
[----:B------:R-:W-:Y:S01]  /*20c30*/  HADD2.F32 R106, -RZ, R12.H0_H0 ;  /* 0x2000000cff6a7230 */ /* 0x000fe20000004100 */
[-C--:B------:R-:W-:Y:S01]  /*20c40*/  FMUL.FTZ R11, R11, R94.reuse ;  /* 0x0000005e0b0b7220 */ /* 0x080fe20000410000 */
[----:B------:R-:W-:Y:S01]  /*20c50*/  HADD2.F32 R13, -RZ, R126.H1_H1 ;  /* 0x3000007eff0d7230 */ /* 0x000fe20000004100 */
[C---:B------:R-:W-:Y:S01]  /*20c60*/  FFMA.FTZ R94, R15.reuse, R94, -R9 ;  /* 0x0000005e0f5e7223 */ /* 0x040fe20000010809 */
[----:B------:R-:W-:Y:S01]  /*20c70*/  HADD2.F32 R127, -RZ, R127.H1_H1 ;  /* 0x3000007fff7f7230 */ /* 0x000fe20000004100 */
[----:B------:R-:W-:Y:S01]  /*20c80*/  FMUL.FTZ R9, R128, R91 ;  /* 0x0000005b80097220 */ /* 0x000fe20000410000 */
[----:B------:R-:W-:Y:S01]  /*20c90*/  HADD2.F32 R107, -RZ, R12.H1_H1 ;  /* 0x3000000cff6b7230 */ /* 0x000fe20000004100 */
[----:B------:R-:W-:Y:S01]  /*20ca0*/  FFMA.FTZ R11, R15, R108, R11 ;  /* 0x0000006c0f0b7223 */ /* 0x000fe2000001000b */
[----:B------:R-:W-:Y:S01]  /*20cb0*/  HADD2.F32 R12, -RZ, R14.H0_H0 ;  /* 0x2000000eff0c7230 */ /* 0x000fe20000004100 */
[----:B------:R-:W-:-:S02]  /*20cc0*/  FFMA.FTZ R104, R105, R104, R111 ;  /* 0x0000006869687223 */ /* 0x000fc4000001006f */
[C---:B------:R-:W-:Y:S01]  /*20cd0*/  FMUL.FTZ R15, R129.reuse, R125 ;  /* 0x0000007d810f7220 */ /* 0x040fe20000410000 */
[----:B------:R-:W-:Y:S01]  /*20ce0*/  HADD2.F32 R10, -RZ, R10.H1_H1 ;  /* 0x3000000aff0a7230 */ /* 0x000fe20000004100 */
[----:B------:R-:W-:Y:S01]  /*20cf0*/  FFMA.FTZ R105, R106, R13, -R9 ;  /* 0x0000000d6a697223 */ /* 0x000fe20000010809 */
[----:B------:R-:W-:Y:S01]  /*20d00*/  HADD2.F32 R9, -RZ, R90.H0_H0 ;  /* 0x2000005aff097230 */ /* 0x000fe20000004100 */
[-C--:B------:R-:W-:Y:S01]  /*20d10*/  FMUL.FTZ R129, R129, R127.reuse ;  /* 0x0000007f81817220 */ /* 0x080fe20000410000 */
[----:B------:R-:W-:Y:S01]  /*20d20*/  HADD2.F32 R14, -RZ, R14.H1_H1 ;  /* 0x3000000eff0e7230 */ /* 0x000fe20000004100 */
[C---:B------:R-:W-:Y:S02]  /*20d30*/  FFMA.FTZ R127, R12.reuse, R127, -R15 ;  /* 0x0000007f0c7f7223 */ /* 0x040fe4000001080f */
[----:B------:R-:W-:Y:S02]  /*20d40*/  FFMA.FTZ R129, R12, R125, R129 ;  /* 0x0000007d0c817223 */ /* 0x000fe40000010081 */
[----:B------:R-:W-:-:S02]  /*20d50*/  FMUL.FTZ R12, R130, R88 ;  /* 0x00000058820c7220 */ /* 0x000fc40000410000 */
[----:B------:R-:W-:Y:S02]  /*20d60*/  FMUL.FTZ R128, R128, R13 ;  /* 0x0000000d80807220 */ /* 0x000fe40000410000 */
[-C--:B------:R-:W-:Y:S02]  /*20d70*/  FMUL.FTZ R130, R130, R92.reuse ;  /* 0x0000005c82827220 */ /* 0x080fe40000410000 */
[C---:B------:R-:W-:Y:S02]  /*20d80*/  FMUL.FTZ R15, R10.reuse, R9 ;  /* 0x000000090a0f7220 */ /* 0x040fe40000410000 */
[----:B------:R-:W-:Y:S02]  /*20d90*/  FMUL.FTZ R13, R10, R89 ;  /* 0x000000590a0d7220 */ /* 0x000fe40000410000 */
[C---:B------:R-:W-:Y:S02]  /*20da0*/  FFMA.FTZ R12, R107.reuse, R92, -R12 ;  /* 0x0000005c6b0c7223 */ /* 0x040fe4000001080c */
[----:B------:R-:W-:-:S02]  /*20db0*/  FFMA.FTZ R107, R107, R88, R130 ;  /* 0x000000586b6b7223 */ /* 0x000fc40000010082 */
[----:B------:R-:W-:Y:S02]  /*20dc0*/  FFMA.FTZ R10, R14, R89, -R15 ;  /* 0x000000590e0a7223 */ /* 0x000fe4000001080f */
[----:B------:R-:W-:Y:S02]  /*20dd0*/  FFMA.FTZ R128, R106, R91, R128 ;  /* 0x0000005b6a807223 */ /* 0x000fe40000010080 */
[----:B------:R-:W-:Y:S01]  /*20de0*/  FFMA.FTZ R88, R14, R9, R13 ;  /* 0x000000090e587223 */ /* 0x000fe2000001000d */
[----:B------:R-:W-:Y:S02]  /*20df0*/  F2FP.PACK_AB R13, R95, R8 ;  /* 0x000000085f0d723e */ /* 0x000fe400000000ff */
[----:B------:R-:W-:Y:S02]  /*20e00*/  F2FP.PACK_AB R15, R94, R93 ;  /* 0x0000005d5e0f723e */ /* 0x000fe400000000ff */
[----:B------:R-:W-:Y:S02]  /*20e10*/  F2FP.PACK_AB R12, R12, R105 ;  /* 0x000000690c0c723e */ /* 0x000fe400000000ff */
[----:B------:R-:W-:-:S02]  /*20e20*/  F2FP.PACK_AB R14, R10, R127 ;  /* 0x0000007f0a0e723e */ /* 0x000fc400000000ff */
[----:B------:R-:W-:Y:S02]  /*20e30*/  F2FP.PACK_AB R9, R104, R109 ;  /* 0x0000006d6809723e */ /* 0x000fe400000000ff */
[----:B------:R-:W-:Y:S02]  /*20e40*/  F2FP.PACK_AB R11, R11, R132 ;  /* 0x000000840b0b723e */ /* 0x000fe400000000ff */
[----:B------:R-:W-:Y:S02]  /*20e50*/  F2FP.PACK_AB R8, R107, R128 ;  /* 0x000000806b08723e */ /* 0x000fe400000000ff */
[----:B------:R-:W-:Y:S01]  /*20e60*/  F2FP.PACK_AB R10, R88, R129 ;  /* 0x00000081580a723e */ /* 0x000fe200000000ff */
[----:B------:R1:W-:Y:S04]  /*20e70*/  ST.E.128 [R134.64], R12 ;  /* 0x0000000c86007985 */ /* 0x0003e8000c101d08 */
[----:B------:R1:W-:Y:S02]  /*20e80*/  ST.E.128 [R136.64], R8 ;  /* 0x0000000888007985 */ /* 0x0003e4000c101d08 */
.L_x_1239:
[----:B------:R-:W-:Y:S05]  /*20e90*/  BSYNC B1 ;  /* 0x0000000000017941 */ /* 0x000fea0003800000 */
.L_x_1238:
[----:B-1----:R-:W-:Y:S01]  /*20ea0*/  IADD3 R9, R97, 0x20, RZ ;  /* 0x0000002061097810 */ /* 0x002fe20007ffe0ff */
[----:B------:R-:W-:Y:S03]  /*20eb0*/  BSSY B1, `(.L_x_1242) ;  /* 0x00000db000017945 */ /* 0x000fe60003800000 */
        /* <DEDUP_REMOVED lines=8> */
[----:B------:R-:W-:Y:S01]  /*20f40*/  IMAD.SHL.U32 R88, R88, 0x40, RZ ;  /* 0x0000004058587824 */ /* 0x000fe200078e00ff */
[----:B------:R-:W-:-:S04]  /*20f50*/  SHF.R.U32.HI R89, RZ, 0x3, R90 ;  /* 0x00000003ff597819 */ /* 0x000fc8000001165a */
[----:B------:R-:W-:Y:S01]  /*20f60*/  LOP3.LUT R88, R88, 0xfffffe00, RZ, 0xc0, !PT ;  /* 0xfffffe0058587812 */ /* 0x000fe200078ec0ff */
[----:B------:R-:W-:Y:S05]  /*20f70*/  @P0 BRA `(.L_x_1245) ;  /* 0x0000062000000947 */ /* 0x000fea0003800000 */
[----:B------:R-:W-:Y:S02]  /*20f80*/  LEA.HI R8, R70, R83, RZ, 0x1d ;  /* 0x0000005346087211 */ /* 0x000fe400078fe8ff */
[----:B------:R-:W-:Y:S02]  /*20f90*/  LOP3.LUT R10, R90, 0x38, R69, 0xf8, !PT ;  /* 0x000000385a0a7812 */ /* 0x000fe400078ef845 */
[----:B------:R-:W-:Y:S02]  /*20fa0*/  SHF.R.S32.HI R9, RZ, 0x1f, R8 ;  /* 0x0000001fff097819 */ /* 0x000fe40000011408 */
[----:B------:R-:W-:Y:S02]  /*20fb0*/  SHF.L.U32 R11, R8, 0x3, RZ ;  /* 0x00000003080b7819 */ /* 0x000fe400000006ff */
[----:B------:R-:W-:Y:S02]  /*20fc0*/  LEA.HI R9, R9, R8, RZ, 0x3 ;  /* 0x0000000809097211 */ /* 0x000fe400078f18ff */
[----:B------:R-:W-:-:S02]  /*20fd0*/  LOP3.LUT R8, R90, 0x38, R11, 0xf8, !PT ;  /* 0x000000385a087812 */ /* 0x000fc400078ef80b */
[----:B------:R-:W-:Y:S02]  /*20fe0*/  SHF.L.U32 R9, R9, 0xa, RZ ;  /* 0x0000000a09097819 */ /* 0x000fe400000006ff */
[-C--:B------:R-:W-:Y:S02]  /*20ff0*/  LOP3.LUT R8, R8, R89.reuse, RZ, 0x3c, !PT ;  /* 0x0000005908087212 */ /* 0x080fe400078e3cff */
[----:B------:R-:W-:Y:S02]  /*21000*/  LOP3.LUT R9, R9, 0xffffe000, RZ, 0xc0, !PT ;  /* 0xffffe00009097812 */ /* 0x000fe400078ec0ff */
[----:B------:R-:W-:Y:S02]  /*21010*/  LOP3.LUT R127, R10, R89, RZ, 0x3c, !PT ;  /* 0x000000590a7f7212 */ /* 0x000fe400078e3cff */
[----:B------:R-:W-:Y:S02]  /*21020*/  IADD3 R9, R8, R9, R88 ;  /* 0x0000000908097210 */ /* 0x000fe40007ffe058 */
[----:B------:R-:W-:-:S03]  /*21030*/  IADD3 R127, R88, R127, RZ ;  /* 0x0000007f587f7210 */ /* 0x000fc60007ffe0ff */
[----:B------:R-:W-:-:S04]  /*21040*/  IMAD.WIDE.U32 R124, R9, 0x2, R102 ;  /* 0x00000002097c7825 */ /* 0x000fc800078e0066 */
[----:B------:R-:W-:Y:S01]  /*21050*/  IMAD.WIDE.U32 R126, R127, 0x2, R102 ;  /* 0x000000027f7e7825 */ /* 0x000fe200078e0066 */
[----:B------:R-:W2:Y:S04]  /*21060*/  LD.E.128 R8, [R124.64] ;  /* 0x000000087c087980 */ /* 0x000ea8000c101d00 */
[----:B------:R-:W3:Y:S01]  /*21070*/  LD.E.128 R12, [R126.64] ;  /* 0x000000087e0c7980 */ /* 0x000ee2000c101d00 */
[----:B------:R-:W-:Y:S01]  /*21080*/  HADD2.F32 R106, -RZ, R120.H0_H0 ;  /* 0x20000078ff6a7230 */ /* 0x000fe20000004100 */
[--C-:B------:R-:W-:Y:S02]  /*21090*/  SHF.R.U64 R72, R72, 0x10, R73.reuse ;  /* 0x0000001048487819 */ /* 0x100fe40000001249 */
[----:B------:R-:W-:Y:S02]  /*210a0*/  SHF.R.U32.HI R91, RZ, 0x10, R73 ;  /* 0x00000010ff5b7819 */ /* 0x000fe40000011649 */
[--C-:B------:R-:W-:Y:S01]  /*210b0*/  SHF.R.U64 R73, R86, 0x10, R87.reuse ;  /* 0x0000001056497819 */ /* 0x100fe20000001257 */
[----:B------:R-:W-:Y:S01]  /*210c0*/  HADD2.F32 R104, -RZ, R122.H0_H0 ;  /* 0x2000007aff687230 */ /* 0x000fe20000004100 */
[----:B------:R-:W-:-:S02]  /*210d0*/  SHF.R.U32.HI R86, RZ, 0x10, R87 ;  /* 0x00000010ff567819 */ /* 0x000fc40000011657 */
[--C-:B------:R-:W-:Y:S02]  /*210e0*/  SHF.R.U64 R84, R84, 0x10, R85.reuse ;  /* 0x0000001054547819 */ /* 0x100fe40000001255 */
[----:B------:R-:W-:Y:S01]  /*210f0*/  SHF.R.U32.HI R85, RZ, 0x10, R85 ;  /* 0x00000010ff557819 */ /* 0x000fe20000011655 */
[----:B------:R-:W-:Y:S02]  /*21100*/  HADD2.F32 R110, -RZ, R91.H0_H0 ;  /* 0x2000005bff6e7230 */ /* 0x000fe40000004100 */
[----:B------:R-:W-:Y:S02]  /*21110*/  HADD2.F32 R120, -RZ, R120.H1_H1 ;  /* 0x30000078ff787230 */ /* 0x000fe40000004100 */
[----:B------:R-:W-:Y:S01]  /*21120*/  HADD2.F32 R122, -RZ, R122.H1_H1 ;  /* 0x3000007aff7a7230 */ /* 0x000fe20000004100 */
[--C-:B------:R-:W-:Y:S01]  /*21130*/  SHF.R.U64 R74, R74, 0x10, R75.reuse ;  /* 0x000000104a4a7819 */ /* 0x100fe2000000124b */
[--C-:B------:R-:W-:Y:S01]  /*21140*/  HADD2.F32 R91, -RZ, R121.reuse.H1_H1 ;  /* 0x30000079ff5b7230 */ /* 0x100fe20000004100 */
[----:B------:R-:W-:Y:S01]  /*21150*/  SHF.R.U32.HI R75, RZ, 0x10, R75 ;  /* 0x00000010ff4b7819 */ /* 0x000fe2000001164b */
[----:B------:R-:W-:-:S02]  /*21160*/  HADD2.F32 R121, -RZ, R121.H0_H0 ;  /* 0x20000079ff797230 */ /* 0x000fc40000004100 */
[----:B------:R-:W-:Y:S02]  /*21170*/  HADD2.F32 R72, -RZ, R72.H0_H0 ;  /* 0x20000048ff487230 */ /* 0x000fe40000004100 */
[----:B------:R-:W-:Y:S02]  /*21180*/  HADD2.F32 R74, -RZ, R74.H0_H0 ;  /* 0x2000004aff4a7230 */ /* 0x000fe40000004100 */
[----:B------:R-:W-:Y:S02]  /*21190*/  HADD2.F32 R86, -RZ, R86.H0_H0 ;  /* 0x20000056ff567230 */ /* 0x000fe40000004100 */
[----:B------:R-:W-:Y:S02]  /*211a0*/  HADD2.F32 R84, -RZ, R84.H0_H0 ;  /* 0x20000054ff547230 */ /* 0x000fe40000004100 */
[----:B------:R-:W-:Y:S02]  /*211b0*/  HADD2.F32 R73, -RZ, R73.H0_H0 ;  /* 0x20000049ff497230 */ /* 0x000fe40000004100 */
[----:B--2---:R-:W-:-:S02]  /*211c0*/  HADD2.F32 R95, -RZ, R9.H0_H0 ;  /* 0x20000009ff5f7230 */ /* 0x004fc40000004100 */
[--C-:B------:R-:W-:Y:S02]  /*211d0*/  HADD2.F32 R105, -RZ, R8.reuse.H0_H0 ;  /* 0x20000008ff697230 */ /* 0x100fe40000004100 */
[----:B------:R-:W-:Y:S02]  /*211e0*/  HADD2.F32 R107, -RZ, R8.H1_H1 ;  /* 0x30000008ff6b7230 */ /* 0x000fe40000004100 */
[----:B---3--:R-:W-:Y:S02]  /*211f0*/  HADD2.F32 R87, -RZ, R13.H0_H0 ;  /* 0x2000000dff577230 */ /* 0x008fe40000004100 */
[--C-:B------:R-:W-:Y:S02]  /*21200*/  HADD2.F32 R8, -RZ, R10.reuse.H0_H0 ;  /* 0x2000000aff087230 */ /* 0x100fe40000004100 */
[----:B------:R-:W-:Y:S01]  /*21210*/  HADD2.F32 R109, -RZ, R10.H1_H1 ;  /* 0x3000000aff6d7230 */ /* 0x000fe20000004100 */
[C---:B------:R-:W-:Y:S01]  /*21220*/  FMUL.FTZ R10, R95.reuse, R106 ;  /* 0x0000006a5f0a7220 */ /* 0x040fe20000410000 */
[----:B------:R-:W-:Y:S01]  /*21230*/  HADD2.F32 R9, -RZ, R9.H1_H1 ;  /* 0x30000009ff097230 */ /* 0x000fe20000004100 */
[----:B------:R-:W-:-:S02]  /*21240*/  FMUL.FTZ R95, R95, R104 ;  /* 0x000000685f5f7220 */ /* 0x000fc40000410000 */
[----:B------:R-:W-:Y:S01]  /*21250*/  FFMA.FTZ R10, R87, R104, -R10 ;  /* 0x00000068570a7223 */ /* 0x000fe2000001080a */
[----:B------:R-:W-:Y:S01]  /*21260*/  HADD2.F32 R104, -RZ, R85.H0_H0 ;  /* 0x20000055ff687230 */ /* 0x000fe20000004100 */
[----:B------:R-:W-:Y:S01]  /*21270*/  FMUL.FTZ R85, R9, R110 ;  /* 0x0000006e09557220 */ /* 0x000fe20000410000 */
[----:B------:R-:W-:Y:S01]  /*21280*/  HADD2.F32 R13, -RZ, R13.H1_H1 ;  /* 0x3000000dff0d7230 */ /* 0x000fe20000004100 */
[----:B------:R-:W-:Y:S02]  /*21290*/  FFMA.FTZ R95, R87, R106, R95 ;  /* 0x0000006a575f7223 */ /* 0x000fe4000001005f */
[----:B------:R-:W-:Y:S01]  /*212a0*/  FMUL.FTZ R9, R9, R104 ;  /* 0x0000006809097220 */ /* 0x000fe20000410000 */
[----:B------:R-:W-:Y:S01]  /*212b0*/  HADD2.F32 R92, -RZ, R12.H0_H0 ;  /* 0x2000000cff5c7230 */ /* 0x000fe20000004100 */
[C---:B------:R-:W-:Y:S02]  /*212c0*/  FMUL.FTZ R87, R105.reuse, R120 ;  /* 0x0000007869577220 */ /* 0x040fe40000410000 */
[----:B------:R-:W-:-:S02]  /*212d0*/  FMUL.FTZ R105, R105, R122 ;  /* 0x0000007a69697220 */ /* 0x000fc40000410000 */
[C---:B------:R-:W-:Y:S01]  /*212e0*/  FFMA.FTZ R110, R13.reuse, R110, R9 ;  /* 0x0000006e0d6e7223 */ /* 0x040fe20000010009 */
[----:B------:R-:W-:Y:S01]  /*212f0*/  HADD2.F32 R9, -RZ, R123.H1_H1 ;  /* 0x3000007bff097230 */ /* 0x000fe20000004100 */
[C---:B------:R-:W-:Y:S01]  /*21300*/  FFMA.FTZ R87, R92.reuse, R122, -R87 ;  /* 0x0000007a5c577223 */ /* 0x040fe20000010857 */
[----:B------:R-:W-:Y:S01]  /*21310*/  HADD2.F32 R93, -RZ, R12.H1_H1 ;  /* 0x3000000cff5d7230 */ /* 0x000fe20000004100 */
[----:B------:R-:W-:Y:S01]  /*21320*/  FFMA.FTZ R105, R92, R120, R105 ;  /* 0x000000785c697223 */ /* 0x000fe20000010069 */
[----:B------:R-:W-:Y:S01]  /*21330*/  HADD2.F32 R12, -RZ, R14.H0_H0 ;  /* 0x2000000eff0c7230 */ /* 0x000fe20000004100 */
[----:B------:R-:W-:Y:S01]  /*21340*/  FFMA.FTZ R85, R13, R104, -R85 ;  /* 0x000000680d557223 */ /* 0x000fe20000010855 */
[--C-:B------:R-:W-:Y:S01]  /*21350*/  HADD2.F32 R108, -RZ, R11.reuse.H0_H0 ;  /* 0x2000000bff6c7230 */ /* 0x100fe20000004100 */
[C---:B------:R-:W-:Y:S01]  /*21360*/  FMUL.FTZ R92, R8.reuse, R91 ;  /* 0x0000005b085c7220 */ /* 0x040fe20000410000 */
[----:B------:R-:W-:Y:S01]  /*21370*/  HADD2.F32 R11, -RZ, R11.H1_H1 ;  /* 0x3000000bff0b7230 */ /* 0x000fe20000004100 */
[----:B------:R-:W-:Y:S01]  /*21380*/  FMUL.FTZ R8, R8, R9 ;  /* 0x0000000908087220 */ /* 0x000fe20000410000 */
[----:B------:R-:W-:-:S02]  /*21390*/  HADD2.F32 R104, -RZ, R75.H0_H0 ;  /* 0x2000004bff687230 */ /* 0x000fc40000004100 */
[----:B------:R-:W-:Y:S02]  /*213a0*/  HADD2.F32 R123, -RZ, R123.H0_H0 ;  /* 0x2000007bff7b7230 */ /* 0x000fe40000004100 */
[----:B------:R-:W-:Y:S01]  /*213b0*/  HADD2.F32 R94, -RZ, R14.H1_H1 ;  /* 0x3000000eff5e7230 */ /* 0x000fe20000004100 */
[C---:B------:R-:W-:Y:S01]  /*213c0*/  FFMA.FTZ R92, R12.reuse, R9, -R92 ;  /* 0x000000090c5c7223 */ /* 0x040fe2000001085c */
[--C-:B------:R-:W-:Y:S01]  /*213d0*/  HADD2.F32 R14, -RZ, R15.reuse.H0_H0 ;  /* 0x2000000fff0e7230 */ /* 0x100fe20000004100 */
[----:B------:R-:W-:Y:S01]  /*213e0*/  FFMA.FTZ R91, R12, R91, R8 ;  /* 0x0000005b0c5b7223 */ /* 0x000fe20000010008 */
[----:B------:R-:W-:Y:S01]  /*213f0*/  HADD2.F32 R15, -RZ, R15.H1_H1 ;  /* 0x3000000fff0f7230 */ /* 0x000fe20000004100 */
[----:B------:R-:W-:Y:S02]  /*21400*/  FMUL.FTZ R9, R108, R121 ;  /* 0x000000796c097220 */ /* 0x000fe40000410000 */
[----:B------:R-:W-:Y:S02]  /*21410*/  FMUL.FTZ R8, R11, R104 ;  /* 0x000000680b087220 */ /* 0x000fe40000410000 */
[----:B------:R-:W-:-:S02]  /*21420*/  FMUL.FTZ R12, R107, R72 ;  /* 0x000000486b0c7220 */ /* 0x000fc40000410000 */
[----:B------:R-:W-:Y:S02]  /*21430*/  FMUL.FTZ R13, R109, R74 ;  /* 0x0000004a6d0d7220 */ /* 0x000fe40000410000 */
        /* <DEDUP_REMOVED lines=8> */
[----:B------:R-:W-:Y:S02]  /*214c0*/  FFMA.FTZ R108, R14, R121, R108 ;  /* 0x000000790e6c7223 */ /* 0x000fe4000001006c */
[----:B------:R-:W-:Y:S02]  /*214d0*/  FFMA.FTZ R11, R15, R104, R11 ;  /* 0x000000680f0b7223 */ /* 0x000fe4000001000b */
[----:B------:R-:W-:-:S02]  /*214e0*/  FFMA.FTZ R72, R93, R72, R107 ;  /* 0x000000485d487223 */ /* 0x000fc4000001006b */
[----:B------:R-:W-:Y:S01]  /*214f0*/  FFMA.FTZ R74, R94, R74, R109 ;  /* 0x0000004a5e4a7223 */ /* 0x000fe2000001006d */
[----:B------:R-:W-:Y:S02]  /*21500*/  F2FP.PACK_AB R15, R8, R9 ;  /* 0x00000009080f723e */ /* 0x000fe400000000ff */
[----:B------:R-:W-:Y:S02]  /*21510*/  F2FP.PACK_AB R13, R85, R10 ;  /* 0x0000000a550d723e */ /* 0x000fe400000000ff */
[----:B------:R-:W-:Y:S02]  /*21520*/  F2FP.PACK_AB R12, R12, R87 ;  /* 0x000000570c0c723e */ /* 0x000fe400000000ff */
[----:B------:R-:W-:Y:S02]  /*21530*/  F2FP.PACK_AB R14, R73, R92 ;  /* 0x0000005c490e723e */ /* 0x000fe400000000ff */
[----:B------:R-:W-:Y:S02]  /*21540*/  F2FP.PACK_AB R11, R11, R108 ;  /* 0x0000006c0b0b723e */ /* 0x000fe400000000ff */
[----:B------:R-:W-:-:S02]  /*21550*/  F2FP.PACK_AB R9, R110, R95 ;  /* 0x0000005f6e09723e */ /* 0x000fc400000000ff */
[----:B------:R-:W-:Y:S02]  /*21560*/  F2FP.PACK_AB R8, R72, R105 ;  /* 0x000000694808723e */ /* 0x000fe400000000ff */
[----:B------:R-:W-:Y:S01]  /*21570*/  F2FP.PACK_AB R10, R74, R91 ;  /* 0x0000005b4a0a723e */ /* 0x000fe200000000ff */
[----:B------:R1:W-:Y:S04]  /*21580*/  ST.E.128 [R126.64], R12 ;  /* 0x0000000c7e007985 */ /* 0x0003e8000c101d08 */
[----:B------:R1:W-:Y:S02]  /*21590*/  ST.E.128 [R124.64], R8 ;  /* 0x000000087c007985 */ /* 0x0003e4000c101d08 */
.L_x_1245:
[----:B------:R-:W-:Y:S05]  /*215a0*/  BSYNC B0 ;  /* 0x0000000000007941 */ /* 0x000fea0003800000 */
.L_x_1244:
        /* <DEDUP_REMOVED lines=9> */
[----:B------:R-:W-:-:S02]  /*21640*/  LOP3.LUT R10, R10, R89, RZ, 0x3c, !PT ;  /* 0x000000590a0a7212 */ /* 0x000fc400078e3cff */
[----:B------:R-:W-:Y:S02]  /*21650*/  SHF.R.S32.HI R8, RZ, 0x1f, R11 ;  /* 0x0000001fff087819 */ /* 0x000fe4000001140b */
[----:B------:R-:W-:Y:S02]  /*21660*/  SHF.L.U32 R9, R11, 0x3, RZ ;  /* 0x000000030b097819 */ /* 0x000fe400000006ff */
[----:B------:R-:W-:Y:S02]  /*21670*/  LEA.HI R8, R8, R11, RZ, 0x3 ;  /* 0x0000000b08087211 */ /* 0x000fe400078f18ff */
[----:B------:R-:W-:Y:S02]  /*21680*/  LOP3.LUT R90, R90, 0x38, R9, 0xf8, !PT ;  /* 0x000000385a5a7812 */ /* 0x000fe400078ef809 */
[----:B------:R-:W-:Y:S02]  /*21690*/  SHF.L.U32 R8, R8, 0xa, RZ ;  /* 0x0000000a08087819 */ /* 0x000fe400000006ff */
[----:B------:R-:W-:-:S02]  /*216a0*/  SHF.L.U32 R13, R13, 0x7, RZ ;  /* 0x000000070d0d7819 */ /* 0x000fc400000006ff */
        /* <DEDUP_REMOVED lines=91> */
.L_x_1243:
[----:B------:R-:W-:Y:S05]  /*21c60*/  BSYNC B1 ;  /* 0x0000000000017941 */ /* 0x000fea0003800000 */
.L_x_1242:
[----:B-1----:R-:W-:Y:S01]  /*21c70*/  IADD3 R9, R97, 0x40, RZ ;  /* 0x0000004061097810 */ /* 0x002fe20007ffe0ff */
[----:B------:R-:W-:Y:S03]  /*21c80*/  BSSY B1, `(.L_x_1246) ;  /* 0x00000db000017945 */ /* 0x000fe60003800000 */
[----:B------:R-:W-:-:S13]  /*21c90*/  ISETP.GE.AND P0, PT, R9, R96, PT ;  /* 0x000000600900720c */ /* 0x000fda0003f06270 */
[----:B------:R-:W-:Y:S05]  /*21ca0*/  @P0 BRA `(.L_x_1247) ;  /* 0x00000d8000000947 */ /* 0x000fea0003800000 */
[----:B------:R-:W-:Y:S01]  /*21cb0*/  ISETP.GE.AND P0, PT, R69, R70, PT ;  /* 0x000000464500720c */ /* 0x000fe20003f06270 */
[----:B------:R-:W-:Y:S01]  /*21cc0*/  IMAD.SHL.U32 R50, R9, 0x40, RZ ;  /* 0x0000004009327824 */ /* 0x000fe200078e00ff */
[----:B------:R-:W-:Y:S01]  /*21cd0*/  SHF.R.S32.HI R48, RZ, 0x1f, R9 ;  /* 0x0000001fff307819 */ /* 0x000fe20000011409 */
[----:B------:R-:W-:Y:S01]  /*21ce0*/  BSSY B0, `(.L_x_1248) ;  /* 0x000006a000007945 */ /* 0x000fe20003800000 */
[----:B------:R-:W-:Y:S02]  /*21cf0*/  SHF.R.U32.HI R52, RZ, 0x3, R70 ;  /* 0x00000003ff347819 */ /* 0x000fe40000011646 */
[----:B------:R-:W-:Y:S02]  /*21d00*/  LEA.HI R48, R48, R9, RZ, 0x3 ;  /* 0x0000000930307211 */ /* 0x000fe400078f18ff */
[----:B------:R-:W-:-:S03]  /*21d10*/  LOP3.LUT R50, R50, 0x1c0, RZ, 0xc0, !PT ;  /* 0x000001c032327812 */ /* 0x000fc600078ec0ff */
[----:B------:R-:W-:Y:S01]  /*21d20*/  IMAD.SHL.U32 R48, R48, 0x40, RZ ;  /* 0x0000004030307824 */ /* 0x000fe200078e00ff */
[----:B------:R-:W-:-:S04]  /*21d30*/  SHF.R.U32.HI R49, RZ, 0x3, R50 ;  /* 0x00000003ff317819 */ /* 0x000fc80000011632 */
[----:B------:R-:W-:Y:S01]  /*21d40*/  LOP3.LUT R48, R48, 0xfffffe00, RZ, 0xc0, !PT ;  /* 0xfffffe0030307812 */ /* 0x000fe200078ec0ff */
[----:B------:R-:W-:Y:S05]  /*21d50*/  @P0 BRA `(.L_x_1249) ;  /* 0x0000062000000947 */ /* 0x000fea0003800000 */
[----:B------:R-:W-:Y:S02]  /*21d60*/  IADD3 R11, R83, R52, RZ ;  /* 0x00000034530b7210 */ /* 0x000fe40007ffe0ff */
[----:B------:R-:W-:Y:S02]  /*21d70*/  LOP3.LUT R10, R50, 0x38, R69, 0xf8, !PT ;  /* 0x00000038320a7812 */ /* 0x000fe400078ef845 */
[----:B------:R-:W-:Y:S02]  /*21d80*/  SHF.R.S32.HI R8, RZ, 0x1f, R11 ;  /* 0x0000001fff087819 */ /* 0x000fe4000001140b */
[----:B------:R-:W-:Y:S02]  /*21d90*/  SHF.L.U32 R9, R11, 0x3, RZ ;  /* 0x000000030b097819 */ /* 0x000fe400000006ff */
[----:B------:R-:W-:Y:S02]  /*21da0*/  LEA.HI R8, R8, R11, RZ, 0x3 ;  /* 0x0000000b08087211 */ /* 0x000fe400078f18ff */
[----:B------:R-:W-:-:S02]  /*21db0*/  LOP3.LUT R89, R10, R49, RZ, 0x3c, !PT ;  /* 0x000000310a597212 */ /* 0x000fc400078e3cff */
[----:B------:R-:W-:Y:S02]  /*21dc0*/  LOP3.LUT R10, R50, 0x38, R9, 0xf8, !PT ;  /* 0x00000038320a7812 */ /* 0x000fe400078ef809 */
[----:B------:R-:W-:Y:S02]  /*21dd0*/  SHF.L.U32 R8, R8, 0xa, RZ ;  /* 0x0000000a08087819 */ /* 0x000fe400000006ff */
[----:B------:R-:W-:Y:S02]  /*21de0*/  LOP3.LUT R9, R10, R49, RZ, 0x3c, !PT ;  /* 0x000000310a097212 */ /* 0x000fe400078e3cff */
[----:B------:R-:W-:Y:S02]  /*21df0*/  LOP3.LUT R8, R8, 0xffffe000, RZ, 0xc0, !PT ;  /* 0xffffe00008087812 */ /* 0x000fe400078ec0ff */
[----:B------:R-:W-:Y:S02]  /*21e00*/  IADD3 R89, R48, R89, RZ ;  /* 0x0000005930597210 */ /* 0x000fe40007ffe0ff */
        /* <DEDUP_REMOVED lines=9> */
[----:B------:R-:W-:Y:S01]  /*21ea0*/  HADD2.F32 R112, -RZ, R112.H1_H1 ;  /* 0x30000070ff707230 */ /* 0x000fe20000004100 */
[--C-:B------:R-:W-:Y:S01]  /*21eb0*/  SHF.R.U64 R41, R46, 0x10, R47.reuse ;  /* 0x000000102e297819 */ /* 0x100fe2000000122f */
[----:B------:R-:W-:Y:S01]  /*21ec0*/  HADD2.F32 R114, -RZ, R114.H1_H1 ;  /* 0x30000072ff727230 */ /* 0x000fe20000004100 */
[----:B------:R-:W-:Y:S01]  /*21ed0*/  SHF.R.U32.HI R46, RZ, 0x10, R47 ;  /* 0x00000010ff2e7819 */ /* 0x000fe2000001162f */
[----:B------:R-:W-:Y:S01]  /*21ee0*/  HADD2.F32 R92, -RZ, R51.H0_H0 ;  /* 0x20000033ff5c7230 */ /* 0x000fe20000004100 */
[--C-:B------:R-:W-:Y:S01]  /*21ef0*/  SHF.R.U64 R44, R44, 0x10, R45.reuse ;  /* 0x000000102c2c7819 */ /* 0x100fe2000000122d */
[--C-:B------:R-:W-:Y:S01]  /*21f00*/  HADD2.F32 R51, -RZ, R113.reuse.H1_H1 ;  /* 0x30000071ff337230 */ /* 0x100fe20000004100 */
        /* <DEDUP_REMOVED lines=9> */
[----:B---3--:R-:W-:Y:S02]  /*21fa0*/  HADD2.F32 R73, -RZ, R9.H0_H0 ;  /* 0x20000009ff497230 */ /* 0x008fe40000004100 */
[--C-:B------:R-:W-:Y:S02]  /*21fb0*/  HADD2.F32 R75, -RZ, R8.reuse.H0_H0 ;  /* 0x20000008ff4b7230 */ /* 0x100fe40000004100 */
[----:B------:R-:W-:-:S02]  /*21fc0*/  HADD2.F32 R86, -RZ, R8.H1_H1 ;  /* 0x30000008ff567230 */ /* 0x000fc40000004100 */
[--C-:B------:R-:W-:Y:S02]  /*21fd0*/  HADD2.F32 R8, -RZ, R10.reuse.H0_H0 ;  /* 0x2000000aff087230 */ /* 0x100fe40000004100 */
[----:B------:R-:W-:Y:S01]  /*21fe0*/  HADD2.F32 R90, -RZ, R10.H1_H1 ;  /* 0x3000000aff5a7230 */ /* 0x000fe20000004100 */
[C---:B------:R-:W-:Y:S01]  /*21ff0*/  FMUL.FTZ R10, R73.reuse, R74 ;  /* 0x0000004a490a7220 */ /* 0x040fe20000410000 */
[----:B------:R-:W-:Y:S01]  /*22000*/  HADD2.F32 R9, -RZ, R9.H1_H1 ;  /* 0x30000009ff097230 */ /* 0x000fe20000004100 */
[-C--:B------:R-:W-:Y:S01]  /*22010*/  FMUL.FTZ R73, R73, R72.reuse ;  /* 0x0000004849497220 */ /* 0x080fe20000410000 */
[--C-:B------:R-:W-:Y:S01]  /*22020*/  HADD2.F32 R53, -RZ, R12.reuse.H0_H0 ;  /* 0x2000000cff357230 */ /* 0x100fe20000004100 */
[----:B------:R-:W-:Y:S01]  /*22030*/  FFMA.FTZ R10, R47, R72, -R10 ;  /* 0x000000482f0a7223 */ /* 0x000fe2000001080a */
[----:B------:R-:W-:Y:S01]  /*22040*/  HADD2.F32 R72, -RZ, R45.H0_H0 ;  /* 0x2000002dff487230 */ /* 0x000fe20000004100 */
[----:B------:R-:W-:Y:S01]  /*22050*/  FMUL.FTZ R45, R9, R92 ;  /* 0x0000005c092d7220 */ /* 0x000fe20000410000 */
[----:B------:R-:W-:Y:S01]  /*22060*/  HADD2.F32 R54, -RZ, R12.H1_H1 ;  /* 0x3000000cff367230 */ /* 0x000fe20000004100 */
[----:B------:R-:W-:Y:S01]  /*22070*/  FFMA.FTZ R73, R47, R74, R73 ;  /* 0x0000004a2f497223 */ /* 0x000fe20000010049 */
[--C-:B------:R-:W-:Y:S01]  /*22080*/  HADD2.F32 R12, -RZ, R14.reuse.H0_H0 ;  /* 0x2000000eff0c7230 */ /* 0x100fe20000004100 */
[----:B------:R-:W-:Y:S01]  /*22090*/  FMUL.FTZ R9, R9, R72 ;  /* 0x0000004809097220 */ /* 0x000fe20000410000 */
[----:B------:R-:W-:Y:S01]  /*220a0*/  HADD2.F32 R87, -RZ, R11.H0_H0 ;  /* 0x2000000bff577230 */ /* 0x000fe20000004100 */
[C---:B------:R-:W-:Y:S01]  /*220b0*/  FMUL.FTZ R47, R75.reuse, R112 ;  /* 0x000000704b2f7220 */ /* 0x040fe20000410000 */
[----:B------:R-:W-:Y:S01]  /*220c0*/  HADD2.F32 R55, -RZ, R14.H1_H1 ;  /* 0x3000000eff377230 */ /* 0x000fe20000004100 */
[----:B------:R-:W-:Y:S01]  /*220d0*/  FMUL.FTZ R75, R75, R114 ;  /* 0x000000724b4b7220 */ /* 0x000fe20000410000 */
[----:B------:R-:W-:Y:S01]  /*220e0*/  HADD2.F32 R14, -RZ, R15.H0_H0 ;  /* 0x2000000fff0e7230 */ /* 0x000fe20000004100 */
[----:B------:R-:W-:Y:S01]  /*220f0*/  FFMA.FTZ R92, R13, R92, R9 ;  /* 0x0000005c0d5c7223 */ /* 0x000fe20000010009 */
[--C-:B------:R-:W-:Y:S01]  /*22100*/  HADD2.F32 R9, -RZ, R115.reuse.H1_H1 ;  /* 0x30000073ff097230 */ /* 0x100fe20000004100 */
[C---:B------:R-:W-:Y:S01]  /*22110*/  FFMA.FTZ R47, R53.reuse, R114, -R47 ;  /* 0x00000072352f7223 */ /* 0x040fe2000001082f */
[----:B------:R-:W-:Y:S01]  /*22120*/  HADD2.F32 R115, -RZ, R115.H0_H0 ;  /* 0x20000073ff737230 */ /* 0x000fe20000004100 */
[----:B------:R-:W-:Y:S01]  /*22130*/  FFMA.FTZ R75, R53, R112, R75 ;  /* 0x00000070354b7223 */ /* 0x000fe2000001004b */
[----:B------:R-:W-:Y:S01]  /*22140*/  HADD2.F32 R11, -RZ, R11.H1_H1 ;  /* 0x3000000bff0b7230 */ /* 0x000fe20000004100 */
[C---:B------:R-:W-:Y:S01]  /*22150*/  FMUL.FTZ R53, R8.reuse, R51 ;  /* 0x0000003308357220 */ /* 0x040fe20000410000 */
[----:B------:R-:W-:Y:S01]  /*22160*/  HADD2.F32 R15, -RZ, R15.H1_H1 ;  /* 0x3000000fff0f7230 */ /* 0x000fe20000004100 */
[----:B------:R-:W-:-:S02]  /*22170*/  FMUL.FTZ R8, R8, R9 ;  /* 0x0000000908087220 */ /* 0x000fc40000410000 */
[C---:B------:R-:W-:Y:S02]  /*22180*/  FFMA.FTZ R53, R12.reuse, R9, -R53 ;  /* 0x000000090c357223 */ /* 0x040fe40000010835 */
[----:B------:R-:W-:Y:S01]  /*22190*/  FFMA.FTZ R45, R13, R72, -R45 ;  /* 0x000000480d2d7223 */ /* 0x000fe2000001082d */
[----:B------:R-:W-:Y:S01]  /*221a0*/  HADD2.F32 R72, -RZ, R43.H0_H0 ;  /* 0x2000002bff487230 */ /* 0x000fe20000004100 */
[C---:B------:R-:W-:Y:S01]  /*221b0*/  FMUL.FTZ R9, R87.reuse, R113 ;  /* 0x0000007157097220 */ /* 0x040fe20000410000 */
[----:B------:R-:W-:Y:S01]  /*221c0*/  HADD2.F32 R13, -RZ, R40.H0_H0 ;  /* 0x20000028ff0d7230 */ /* 0x000fe20000004100 */
[----:B------:R-:W-:Y:S01]  /*221d0*/  FMUL.FTZ R87, R87, R115 ;  /* 0x0000007357577220 */ /* 0x000fe20000410000 */
[----:B------:R-:W-:Y:S01]  /*221e0*/  HADD2.F32 R43, -RZ, R44.H0_H0 ;  /* 0x2000002cff2b7230 */ /* 0x000fe20000004100 */
[----:B------:R-:W-:Y:S02]  /*221f0*/  FFMA.FTZ R51, R12, R51, R8 ;  /* 0x000000330c337223 */ /* 0x000fe40000010008 */
[----:B------:R-:W-:-:S02]  /*22200*/  FFMA.FTZ R9, R14, R115, -R9 ;  /* 0x000000730e097223 */ /* 0x000fc40000010809 */
[----:B------:R-:W-:Y:S02]  /*22210*/  FFMA.FTZ R87, R14, R113, R87 ;  /* 0x000000710e577223 */ /* 0x000fe40000010057 */
[C---:B------:R-:W-:Y:S02]  /*22220*/  FMUL.FTZ R8, R11.reuse, R72 ;  /* 0x000000480b087220 */ /* 0x040fe40000410000 */
        /* <DEDUP_REMOVED lines=8> */
[----:B------:R-:W-:Y:S01]  /*222b0*/  FFMA.FTZ R72, R15, R72, R11 ;  /* 0x000000480f487223 */ /* 0x000fe2000001000b */
[----:B------:R-:W-:Y:S01]  /*222c0*/  F2FP.PACK_AB R15, R8, R9 ;  /* 0x00000009080f723e */ /* 0x000fe200000000ff */
[----:B------:R-:W-:Y:S01]  /*222d0*/  FFMA.FTZ R54, R54, R13, R86 ;  /* 0x0000000d36367223 */ /* 0x000fe20000010056 */
[----:B------:R-:W-:Y:S01]  /*222e0*/  F2FP.PACK_AB R13, R45, R10 ;  /* 0x0000000a2d0d723e */ /* 0x000fe200000000ff */
[----:B------:R-:W-:Y:S01]  /*222f0*/  FFMA.FTZ R90, R55, R42, R90 ;  /* 0x0000002a375a7223 */ /* 0x000fe2000001005a */
[----:B------:R-:W-:-:S02]  /*22300*/  F2FP.PACK_AB R12, R12, R47 ;  /* 0x0000002f0c0c723e */ /* 0x000fc400000000ff */
[----:B------:R-:W-:Y:S02]  /*22310*/  F2FP.PACK_AB R14, R14, R53 ;  /* 0x000000350e0e723e */ /* 0x000fe400000000ff */
[----:B------:R-:W-:Y:S02]  /*22320*/  F2FP.PACK_AB R11, R72, R87 ;  /* 0x00000057480b723e */ /* 0x000fe400000000ff */
[----:B------:R-:W-:Y:S01]  /*22330*/  F2FP.PACK_AB R9, R92, R73 ;  /* 0x000000495c09723e */ /* 0x000fe200000000ff */
[----:B------:R1:W-:Y:S01]  /*22340*/  ST.E.128 [R88.64], R12 ;  /* 0x0000000c58007985 */ /* 0x0003e2000c101d08 */
[----:B------:R-:W-:Y:S02]  /*22350*/  F2FP.PACK_AB R8, R54, R75 ;  /* 0x0000004b3608723e */ /* 0x000fe400000000ff */
[----:B------:R-:W-:-:S05]  /*22360*/  F2FP.PACK_AB R10, R90, R51 ;  /* 0x000000335a0a723e */ /* 0x000fca00000000ff */
[----:B------:R1:W-:Y:S02]  /*22370*/  ST.E.128 [R84.64], R8 ;  /* 0x0000000854007985 */ /* 0x0003e4000c101d08 */
.L_x_1249:
[----:B------:R-:W-:Y:S05]  /*22380*/  BSYNC B0 ;  /* 0x0000000000007941 */ /* 0x000fea0003800000 */
.L_x_1248:
[----:B-1----:R-:W-:-:S04]  /*22390*/  IADD3 R8, R69, 0x40, RZ ;  /* 0x0000004045087810 */ /* 0x002fc80007ffe0ff */
[----:B------:R-:W-:-:S13]  /*223a0*/  ISETP.GE.AND P0, PT, R8, R70, PT ;  /* 0x000000460800720c */ /* 0x000fda0003f06270 */
[----:B------:R-:W-:Y:S05]  /*223b0*/  @P0 BRA `(.L_x_1247) ;  /* 0x0000067000000947 */ /* 0x000fea0003800000 */
[----:B------:R-:W-:-:S04]  /*223c0*/  SHF.R.S32.HI R11, RZ, 0x1f, R8 ;  /* 0x0000001fff0b7819 */ /* 0x000fc80000011408 */
[CC--:B------:R-:W-:Y:S02]  /*223d0*/  LEA.HI R9, R11.reuse, R8.reuse, RZ, 0x6 ;  /* 0x000000080b097211 */ /* 0x0c0fe400078f30ff */
[----:B------:R-:W-:Y:S02]  /*223e0*/  LEA.HI R11, R11, R8, RZ, 0x3 ;  /* 0x000000080b0b7211 */ /* 0x000fe400078f18ff */
[----:B------:R-:W-:Y:S02]  /*223f0*/  SHF.L.U32 R9, R9, 0x7, RZ ;  /* 0x0000000709097819 */ /* 0x000fe400000006ff */
[----:B------:R-:W-:Y:S02]  /*22400*/  LEA.HI.SX32 R13, R11, R52, 0x1d ;  /* 0x000000340b0d7211 */ /* 0x000fe400078feaff */
[----:B------:R-:W-:Y:S02]  /*22410*/  LOP3.LUT R10, R50, 0x38, R11, 0xf8, !PT ;  /* 0x00000038320a7812 */ /* 0x000fe400078ef80b */
[----:B------:R-:W-:-:S02]  /*22420*/  SHF.R.S32.HI R8, RZ, 0x1f, R13 ;  /* 0x0000001fff087819 */ /* 0x000fc4000001140d */
[----:B------:R-:W-:Y:S02]  /*22430*/  SHF.L.U32 R11, R13, 0x3, RZ ;  /* 0x000000030d0b7819 */ /* 0x000fe400000006ff */
[----:B------:R-:W-:Y:S02]  /*22440*/  LEA.HI R8, R8, R13, RZ, 0x3 ;  /* 0x0000000d08087211 */ /* 0x000fe400078f18ff */
[----:B------:R-:W-:Y:S02]  /*22450*/  LOP3.LUT R50, R50, 0x38, R11, 0xf8, !PT ;  /* 0x0000003832327812 */ /* 0x000fe400078ef80b */
[----:B------:R-:W-:Y:S02]  /*22460*/  SHF.L.U32 R8, R8, 0xa, RZ ;  /* 0x0000000a08087819 */ /* 0x000fe400000006ff */
[-C--:B------:R-:W-:Y:S02]  /*22470*/  LOP3.LUT R10, R10, R49.reuse, RZ, 0x3c, !PT ;  /* 0x000000310a0a7212 */ /* 0x080fe400078e3cff */
[----:B------:R-:W-:-:S02]  /*22480*/  LOP3.LUT R49, R50, R49, RZ, 0x3c, !PT ;  /* 0x0000003132317212 */ /* 0x000fc400078e3cff */
[----:B------:R-:W-:Y:S02]  /*22490*/  LOP3.LUT R8, R8, 0xffffe000, RZ, 0xc0, !PT ;  /* 0xffffe00008087812 */ /* 0x000fe400078ec0ff */
[----:B------:R-:W-:Y:S02]  /*224a0*/  LOP3.LUT R9, R9, 0xffffe000, RZ, 0xc0, !PT ;  /* 0xffffe00009097812 */ /* 0x000fe400078ec0ff */
[--C-:B------:R-:W-:Y:S02]  /*224b0*/  IADD3 R47, R49, R8, R48.reuse ;  /* 0x00000008312f7210 */ /* 0x100fe40007ffe030 */
[----:B------:R-:W-:-:S03]  /*224c0*/  IADD3 R9, R10, R9, R48 ;  /* 0x000000090a097210 */ /* 0x000fc60007ffe030 */
[----:B------:R-:W-:-:S04]  /*224d0*/  IMAD.WIDE.U32 R46, R47, 0x2, R102 ;  /* 0x000000022f2e7825 */ /* 0x000fc800078e0066 */
[----:B------:R-:W-:Y:S02]  /*224e0*/  IMAD.WIDE.U32 R42, R9, 0x2, R102 ;  /* 0x00000002092a7825 */ /* 0x000fe400078e0066 */
[----:B------:R-:W2:Y:S04]  /*224f0*/  LD.E.128 R8, [R46.64] ;  /* 0x000000082e087980 */ /* 0x000ea8000c101d00 */
[----:B------:R-:W3:Y:S01]  /*22500*/  LD.E.128 R12, [R42.64] ;  /* 0x000000082a0c7980 */ /* 0x000ee2000c101d00 */
[----:B------:R-:W-:Y:S01]  /*22510*/  HADD2.F32 R50, -RZ, R99.H0_H0 ;  /* 0x20000063ff327230 */ /* 0x000fe20000004100 */
[--C-:B------:R-:W-:Y:S02]  /*22520*/  SHF.R.U64 R34, R34, 0x10, R35.reuse ;  /* 0x0000001022227819 */ /* 0x100fe40000001223 */
[----:B------:R-:W-:-:S02]  /*22530*/  SHF.R.U32.HI R40, RZ, 0x10, R35 ;  /* 0x00000010ff287819 */ /* 0x000fc40000011623 */
[--C-:B------:R-:W-:Y:S01]  /*22540*/  SHF.R.U64 R35, R36, 0x10, R37.reuse ;  /* 0x0000001024237819 */ /* 0x100fe20000001225 */
[----:B------:R-:W-:Y:S01]  /*22550*/  HADD2.F32 R48, -RZ, R101.H0_H0 ;  /* 0x20000065ff307230 */ /* 0x000fe20000004100 */
[----:B------:R-:W-:Y:S02]  /*22560*/  SHF.R.U32.HI R36, RZ, 0x10, R37 ;  /* 0x00000010ff247819 */ /* 0x000fe40000011625 */
[--C-:B------:R-:W-:Y:S01]  /*22570*/  SHF.R.U64 R38, R38, 0x10, R39.reuse ;  /* 0x0000001026267819 */ /* 0x100fe20000001227 */
[----:B------:R-:W-:Y:S01]  /*22580*/  HADD2.F32 R40, -RZ, R40.H0_H0 ;  /* 0x20000028ff287230 */ /* 0x000fe20000004100 */
[----:B------:R-:W-:Y:S02]  /*22590*/  SHF.R.U32.HI R39, RZ, 0x10, R39 ;  /* 0x00000010ff277819 */ /* 0x000fe40000011627 */
[--C-:B------:R-:W-:Y:S02]  /*225a0*/  SHF.R.U64 R32, R32, 0x10, R33.reuse ;  /* 0x0000001020207819 */ /* 0x100fe40000001221 */
[----:B------:R-:W-:Y:S01]  /*225b0*/  SHF.R.U32.HI R33, RZ, 0x10, R33 ;  /* 0x00000010ff217819 */ /* 0x000fe20000011621 */
[----:B------:R-:W-:-:S02]  /*225c0*/  HADD2.F32 R36, -RZ, R36.H0_H0 ;  /* 0x20000024ff247230 */ /* 0x000fc40000004100 */
[----:B------:R-:W-:Y:S02]  /*225d0*/  HADD2.F32 R72, -RZ, R98.H0_H0 ;  /* 0x20000062ff487230 */ /* 0x000fe40000004100 */
[----:B------:R-:W-:Y:S02]  /*225e0*/  HADD2.F32 R99, -RZ, R99.H1_H1 ;  /* 0x30000063ff637230 */ /* 0x000fe40000004100 */
[----:B------:R-:W-:Y:S02]  /*225f0*/  HADD2.F32 R101, -RZ, R101.H1_H1 ;  /* 0x30000065ff657230 */ /* 0x000fe40000004100 */
[----:B------:R-:W-:Y:S02]  /*22600*/  HADD2.F32 R32, -RZ, R32.H0_H0 ;  /* 0x20000020ff207230 */ /* 0x000fe40000004100 */
[----:B------:R-:W-:Y:S02]  /*22610*/  HADD2.F32 R35, -RZ, R35.H0_H0 ;  /* 0x20000023ff237230 */ /* 0x000fe40000004100 */
[----:B--2---:R-:W-:-:S02]  /*22620*/  HADD2.F32 R49, -RZ, R11.H0_H0 ;  /* 0x2000000bff317230 */ /* 0x004fc40000004100 */
[--C-:B------:R-:W-:Y:S02]  /*22630*/  HADD2.F32 R52, -RZ, R8.reuse.H0_H0 ;  /* 0x20000008ff347230 */ /* 0x100fe40000004100 */
[----:B---3--:R-:W-:Y:S02]  /*22640*/  HADD2.F32 R37, -RZ, R15.H0_H0 ;  /* 0x2000000fff257230 */ /* 0x008fe40000004100 */
        /* <DEDUP_REMOVED lines=8> */
[----:B------:R-:W-:-:S02]  /*226d0*/  HADD2.F32 R51, -RZ, R9.H0_H0 ;  /* 0x20000009ff337230 */ /* 0x000fc40000004100 */
[----:B------:R-:W-:Y:S01]  /*226e0*/  HADD2.F32 R9, -RZ, R9.H1_H1 ;  /* 0x30000009ff097230 */ /* 0x000fe20000004100 */
[-C--:B------:R-:W-:Y:S02]  /*226f0*/  FMUL.FTZ R11, R11, R48.reuse ;  /* 0x000000300b0b7220 */ /* 0x080fe40000410000 */
[C---:B------:R-:W-:Y:S01]  /*22700*/  FFMA.FTZ R39, R15.reuse, R48, -R39 ;  /* 0x000000300f277223 */ /* 0x040fe20000010827 */
[----:B------:R-:W-:Y:S01]  /*22710*/  HADD2.F32 R48, -RZ, R33.H0_H0 ;  /* 0x20000021ff307230 */ /* 0x000fe20000004100 */
[----:B------:R-:W-:Y:S01]  /*22720*/  FFMA.FTZ R40, R15, R40, R11 ;  /* 0x000000280f287223 */ /* 0x000fe2000001000b */
[--C-:B------:R-:W-:Y:S01]  /*22730*/  HADD2.F32 R41, -RZ, R13.reuse.H0_H0 ;  /* 0x2000000dff297230 */ /* 0x100fe20000004100 */
[----:B------:R-:W-:Y:S01]  /*22740*/  FFMA.FTZ R49, R37, R50, R49 ;  /* 0x0000003225317223 */ /* 0x000fe20000010031 */
[----:B------:R-:W-:Y:S01]  /*22750*/  HADD2.F32 R13, -RZ, R13.H1_H1 ;  /* 0x3000000dff0d7230 */ /* 0x000fe20000004100 */
[C---:B------:R-:W-:Y:S01]  /*22760*/  FMUL.FTZ R11, R9.reuse, R48 ;  /* 0x00000030090b7220 */ /* 0x040fe20000410000 */
[----:B------:R-:W-:Y:S01]  /*22770*/  HADD2.F32 R53, -RZ, R10.H0_H0 ;  /* 0x2000000aff357230 */ /* 0x000fe20000004100 */
[----:B------:R-:W-:Y:S01]  /*22780*/  FMUL.FTZ R9, R9, R36 ;  /* 0x0000002409097220 */ /* 0x000fe20000410000 */
[----:B------:R-:W-:-:S02]  /*22790*/  HADD2.F32 R50, -RZ, R100.H0_H0 ;  /* 0x20000064ff327230 */ /* 0x000fc40000004100 */
[----:B------:R-:W-:Y:S01]  /*227a0*/  HADD2.F32 R33, -RZ, R98.H1_H1 ;  /* 0x30000062ff217230 */ /* 0x000fe20000004100 */
[----:B------:R-:W-:Y:S01]  /*227b0*/  FMUL.FTZ R37, R51, R72 ;  /* 0x0000004833257220 */ /* 0x000fe20000410000 */
[--C-:B------:R-:W-:Y:S01]  /*227c0*/  HADD2.F32 R44, -RZ, R12.reuse.H0_H0 ;  /* 0x2000000cff2c7230 */ /* 0x100fe20000004100 */
[----:B------:R-:W-:Y:S01]  /*227d0*/  FFMA.FTZ R48, R13, R48, R9 ;  /* 0x000000300d307223 */ /* 0x000fe20000010009 */
[----:B------:R-:W-:Y:S01]  /*227e0*/  HADD2.F32 R45, -RZ, R12.H1_H1 ;  /* 0x3000000cff2d7230 */ /* 0x000fe20000004100 */
[----:B------:R-:W-:Y:S01]  /*227f0*/  FMUL.FTZ R51, R51, R50 ;  /* 0x0000003233337220 */ /* 0x000fe20000410000 */
[----:B------:R-:W-:Y:S01]  /*22800*/  HADD2.F32 R12, -RZ, R14.H0_H0 ;  /* 0x2000000eff0c7230 */ /* 0x000fe20000004100 */
[----:B------:R-:W-:Y:S01]  /*22810*/  FFMA.FTZ R36, R13, R36, -R11 ;  /* 0x000000240d247223 */ /* 0x000fe2000001080b */
[----:B------:R-:W-:Y:S01]  /*22820*/  HADD2.F32 R15, -RZ, R100.H1_H1 ;  /* 0x30000064ff0f7230 */ /* 0x000fe20000004100 */
[----:B------:R-:W-:Y:S02]  /*22830*/  FMUL.FTZ R9, R53, R99 ;  /* 0x0000006335097220 */ /* 0x000fe40000410000 */
[----:B------:R-:W-:-:S02]  /*22840*/  FMUL.FTZ R11, R52, R33 ;  /* 0x00000021340b7220 */ /* 0x000fc40000410000 */
[-C--:B------:R-:W-:Y:S01]  /*22850*/  FMUL.FTZ R53, R53, R101.reuse ;  /* 0x0000006535357220 */ /* 0x080fe20000410000 */
[----:B------:R-:W-:Y:S01]  /*22860*/  HADD2.F32 R10, -RZ, R10.H1_H1 ;  /* 0x3000000aff0a7230 */ /* 0x000fe20000004100 */
[C---:B------:R-:W-:Y:S02]  /*22870*/  FFMA.FTZ R37, R41.reuse, R50, -R37 ;  /* 0x0000003229257223 */ /* 0x040fe40000010825 */
[----:B------:R-:W-:Y:S02]  /*22880*/  FFMA.FTZ R51, R41, R72, R51 ;  /* 0x0000004829337223 */ /* 0x000fe40000010033 */
[----:B------:R-:W-:Y:S01]  /*22890*/  FFMA.FTZ R101, R12, R101, -R9 ;  /* 0x000000650c657223 */ /* 0x000fe20000010809 */
[----:B------:R-:W-:Y:S01]  /*228a0*/  HADD2.F32 R9, -RZ, R34.H0_H0 ;  /* 0x20000022ff097230 */ /* 0x000fe20000004100 */
[----:B------:R-:W-:Y:S01]  /*228b0*/  FFMA.FTZ R41, R44, R15, -R11 ;  /* 0x0000000f2c297223 */ /* 0x000fe2000001080b */
[----:B------:R-:W-:Y:S01]  /*228c0*/  HADD2.F32 R11, -RZ, R38.H0_H0 ;  /* 0x20000026ff0b7230 */ /* 0x000fe20000004100 */
[----:B------:R-:W-:Y:S01]  /*228d0*/  FFMA.FTZ R53, R12, R99, R53 ;  /* 0x000000630c357223 */ /* 0x000fe20000010035 */
[----:B------:R-:W-:Y:S01]  /*228e0*/  HADD2.F32 R14, -RZ, R14.H1_H1 ;  /* 0x3000000eff0e7230 */ /* 0x000fe20000004100 */
[----:B------:R-:W-:-:S02]  /*228f0*/  FMUL.FTZ R52, R52, R15 ;  /* 0x0000000f34347220 */ /* 0x000fc40000410000 */
[CC--:B------:R-:W-:Y:S02]  /*22900*/  FMUL.FTZ R12, R54.reuse, R32.reuse ;  /* 0x00000020360c7220 */ /* 0x0c0fe40000410000 */
[----:B------:R-:W-:Y:S02]  /*22910*/  FMUL.FTZ R54, R54, R35 ;  /* 0x0000002336367220 */ /* 0x000fe40000410000 */
        /* <DEDUP_REMOVED lines=17> */
.L_x_1247:
[----:B------:R-:W-:Y:S05]  /*22a30*/  BSYNC B1 ;  /* 0x0000000000017941 */ /* 0x000fea0003800000 */
.L_x_1246:
[----:B------:R-:W-:Y:S01]  /*22a40*/  IADD3 R97, R97, 0x60, RZ ;  /* 0x0000006061617810 */ /* 0x000fe20007ffe0ff */
[----:B-1----:R-:W-:-:S02]  /*22a50*/  IMAD.MOV.U32 R8, RZ, RZ, R64 ;  /* 0x000000ffff087224 */ /* 0x002fc400078e0040 */
[----:B------:R-:W-:Y:S01]  /*22a60*/  IMAD.MOV.U32 R9, RZ, RZ, 0x0 ;  /* 0x00000000ff097424 */ /* 0x000fe200078e00ff */
[----:B------:R-:W-:-:S13]  /*22a70*/  ISETP.GE.AND P0, PT, R97, R96, PT ;  /* 0x000000606100720c */ /* 0x000fda0003f06270 */
[----:B------:R-:W-:Y:S05]  /*22a80*/  @P0 RET.REL.NODEC R8 `(_ZN7cutlass13device_kernelIN5flash19enable_sm80_to_sm89INS1_16FlashAttnFwdSm80INS1_25CollectiveMainloopFwdSm80ILi8ELi1ELb0EN4cute5tupleIJNS5_1CILi128EEENS7_ILi48EEENS7_ILi256EEEEEELi256ENS_6half_tEfNS_4arch4Sm80ELb0ELb1ELb1ELb1ELb0ELb1ELb1ELb0EEENS1_21CollectiveEpilogueFwdINS6_IJS8_SA_S9_EEENS6_IJNS7_ILi1EEESI_SI_EEESC_SE_Li256ELb1ELb1ELb0ELb0EEENS1_19SingleTileSchedulerILb1ELb0ELb1ELi128EEEEEEEEEvNT_6ParamsE) ;  /* 0xfffdd57008000950 */ /* 0x000fea0003c3ffff */
        /* <DEDUP_REMOVED lines=37> */
[----:B------:R-:W-:Y:S02]  /*22ce0*/  HADD2.F32 R80, -RZ, R80.H1_H1 ;  /* 0x30000050ff507230 */ /* 0x000fe40000004100 */
[--C-:B------:R-:W-:Y:S01]  /*22cf0*/  HADD2.F32 R35, -RZ, R76.reuse.H1_H1 ;  /* 0x3000004cff237230 */ /* 0x100fe20000004100 */
[--C-:B------:R-:W-:Y:S01]  /*22d00*/  SHF.R.U64 R18, R18, 0x10, R19.reuse ;  /* 0x0000001012127819 */ /* 0x100fe20000001213 */
[----:B------:R-:W-:Y:S01]  /*22d10*/  HADD2.F32 R76, -RZ, R76.H0_H0 ;  /* 0x2000004cff4c7230 */ /* 0x000fe20000004100 */
[----:B------:R-:W-:Y:S01]  /*22d20*/  SHF.R.U32.HI R19, RZ, 0x10, R19 ;  /* 0x00000010ff137819 */ /* 0x000fe20000011613 */
[----:B------:R-:W-:-:S02]  /*22d30*/  HADD2.F32 R26, -RZ, R26.H0_H0 ;  /* 0x2000001aff1a7230 */ /* 0x000fc40000004100 */
[----:B------:R-:W-:Y:S02]  /*22d40*/  HADD2.F32 R18, -RZ, R18.H0_H0 ;  /* 0x20000012ff127230 */ /* 0x000fe40000004100 */
[----:B------:R-:W-:Y:S02]  /*22d50*/  HADD2.F32 R17, -RZ, R17.H0_H0 ;  /* 0x20000011ff117230 */ /* 0x000fe40000004100 */
[----:B--2---:R-:W-:Y:S02]  /*22d60*/  HADD2.F32 R45, -RZ, R9.H0_H0 ;  /* 0x20000009ff2d7230 */ /* 0x004fe40000004100 */
[--C-:B------:R-:W-:Y:S02]  /*22d70*/  HADD2.F32 R47, -RZ, R8.reuse.H0_H0 ;  /* 0x20000008ff2f7230 */ /* 0x100fe40000004100 */
[----:B------:R-:W-:Y:S02]  /*22d80*/  HADD2.F32 R48, -RZ, R8.H1_H1 ;  /* 0x30000008ff307230 */ /* 0x000fe40000004100 */
[----:B---3--:R-:W-:-:S02]  /*22d90*/  HADD2.F32 R27, -RZ, R13.H0_H0 ;  /* 0x2000000dff1b7230 */ /* 0x008fc40000004100 */
[--C-:B------:R-:W-:Y:S02]  /*22da0*/  HADD2.F32 R8, -RZ, R10.reuse.H0_H0 ;  /* 0x2000000aff087230 */ /* 0x100fe40000004100 */
[----:B------:R-:W-:Y:S01]  /*22db0*/  HADD2.F32 R50, -RZ, R10.H1_H1 ;  /* 0x3000000aff327230 */ /* 0x000fe20000004100 */
[C---:B------:R-:W-:Y:S01]  /*22dc0*/  FMUL.FTZ R10, R45.reuse, R46 ;  /* 0x0000002e2d0a7220 */ /* 0x040fe20000410000 */
[----:B------:R-:W-:Y:S01]  /*22dd0*/  HADD2.F32 R9, -RZ, R9.H1_H1 ;  /* 0x30000009ff097230 */ /* 0x000fe20000004100 */
[-C--:B------:R-:W-:Y:S02]  /*22de0*/  FMUL.FTZ R45, R45, R44.reuse ;  /* 0x0000002c2d2d7220 */ /* 0x080fe40000410000 */
[----:B------:R-:W-:Y:S01]  /*22df0*/  FFMA.FTZ R10, R27, R44, -R10 ;  /* 0x0000002c1b0a7223 */ /* 0x000fe2000001080a */
[----:B------:R-:W-:Y:S01]  /*22e00*/  HADD2.F32 R44, -RZ, R25.H0_H0 ;  /* 0x20000019ff2c7230 */ /* 0x000fe20000004100 */
[----:B------:R-:W-:Y:S01]  /*22e10*/  FMUL.FTZ R25, R9, R52 ;  /* 0x0000003409197220 */ /* 0x000fe20000410000 */
[----:B------:R-:W-:Y:S01]  /*22e20*/  HADD2.F32 R13, -RZ, R13.H1_H1 ;  /* 0x3000000dff0d7230 */ /* 0x000fe20000004100 */
[----:B------:R-:W-:Y:S01]  /*22e30*/  FFMA.FTZ R45, R27, R46, R45 ;  /* 0x0000002e1b2d7223 */ /* 0x000fe2000001002d */
[----:B------:R-:W-:Y:S01]  /*22e40*/  HADD2.F32 R37, -RZ, R12.H0_H0 ;  /* 0x2000000cff257230 */ /* 0x000fe20000004100 */
[----:B------:R-:W-:-:S02]  /*22e50*/  FMUL.FTZ R9, R9, R44 ;  /* 0x0000002c09097220 */ /* 0x000fc40000410000 */
[C---:B------:R-:W-:Y:S02]  /*22e60*/  FMUL.FTZ R27, R47.reuse, R54 ;  /* 0x000000362f1b7220 */ /* 0x040fe40000410000 */
[----:B------:R-:W-:Y:S01]  /*22e70*/  FMUL.FTZ R47, R47, R80 ;  /* 0x000000502f2f7220 */ /* 0x000fe20000410000 */
[----:B------:R-:W-:Y:S01]  /*22e80*/  HADD2.F32 R42, -RZ, R12.H1_H1 ;  /* 0x3000000cff2a7230 */ /* 0x000fe20000004100 */
[----:B------:R-:W-:Y:S01]  /*22e90*/  FFMA.FTZ R52, R13, R52, R9 ;  /* 0x000000340d347223 */ /* 0x000fe20000010009 */
[----:B------:R-:W-:Y:S01]  /*22ea0*/  HADD2.F32 R12, -RZ, R14.H0_H0 ;  /* 0x2000000eff0c7230 */ /* 0x000fe20000004100 */
[C---:B------:R-:W-:Y:S01]  /*22eb0*/  FFMA.FTZ R27, R37.reuse, R80, -R27 ;  /* 0x00000050251b7223 */ /* 0x040fe2000001081b */
[--C-:B------:R-:W-:Y:S01]  /*22ec0*/  HADD2.F32 R9, -RZ, R82.reuse.H1_H1 ;  /* 0x30000052ff097230 */ /* 0x100fe20000004100 */
[----:B------:R-:W-:Y:S01]  /*22ed0*/  FFMA.FTZ R47, R37, R54, R47 ;  /* 0x00000036252f7223 */ /* 0x000fe2000001002f */
[----:B------:R-:W-:Y:S01]  /*22ee0*/  HADD2.F32 R49, -RZ, R11.H0_H0 ;  /* 0x2000000bff317230 */ /* 0x000fe20000004100 */
[C---:B------:R-:W-:Y:S01]  /*22ef0*/  FMUL.FTZ R37, R8.reuse, R35 ;  /* 0x0000002308257220 */ /* 0x040fe20000410000 */
[----:B------:R-:W-:Y:S01]  /*22f00*/  HADD2.F32 R82, -RZ, R82.H0_H0 ;  /* 0x20000052ff527230 */ /* 0x000fe20000004100 */
[-C--:B------:R-:W-:Y:S01]  /*22f10*/  FMUL.FTZ R8, R8, R9.reuse ;  /* 0x0000000908087220 */ /* 0x080fe20000410000 */
[----:B------:R-:W-:Y:S01]  /*22f20*/  HADD2.F32 R43, -RZ, R14.H1_H1 ;  /* 0x3000000eff2b7230 */ /* 0x000fe20000004100 */
[----:B------:R-:W-:Y:S01]  /*22f30*/  FFMA.FTZ R37, R12, R9, -R37 ;  /* 0x000000090c257223 */ /* 0x000fe20000010825 */
[----:B------:R-:W-:Y:S01]  /*22f40*/  HADD2.F32 R14, -RZ, R15.H0_H0 ;  /* 0x2000000fff0e7230 */ /* 0x000fe20000004100 */
[----:B------:R-:W-:Y:S01]  /*22f50*/  FFMA.FTZ R25, R13, R44, -R25 ;  /* 0x0000002c0d197223 */ /* 0x000fe20000010819 */
[----:B------:R-:W-:Y:S01]  /*22f60*/  HADD2.F32 R11, -RZ, R11.H1_H1 ;  /* 0x3000000bff0b7230 */ /* 0x000fe20000004100 */
[C---:B------:R-:W-:Y:S01]  /*22f70*/  FMUL.FTZ R9, R49.reuse, R76 ;  /* 0x0000004c31097220 */ /* 0x040fe20000410000 */
[----:B------:R-:W-:Y:S01]  /*22f80*/  HADD2.F32 R44, -RZ, R19.H0_H0 ;  /* 0x20000013ff2c7230 */ /* 0x000fe20000004100 */
[----:B------:R-:W-:Y:S01]  /*22f90*/  FMUL.FTZ R49, R49, R82 ;  /* 0x0000005231317220 */ /* 0x000fe20000410000 */
[----:B------:R-:W-:-:S02]  /*22fa0*/  HADD2.F32 R13, -RZ, R16.H0_H0 ;  /* 0x20000010ff0d7230 */ /* 0x000fc40000004100 */
[----:B------:R-:W-:Y:S01]  /*22fb0*/  HADD2.F32 R19, -RZ, R24.H0_H0 ;  /* 0x20000018ff137230 */ /* 0x000fe20000004100 */
[----:B------:R-:W-:Y:S01]  /*22fc0*/  FFMA.FTZ R35, R12, R35, R8 ;  /* 0x000000230c237223 */ /* 0x000fe20000010008 */
[----:B------:R-:W-:Y:S01]  /*22fd0*/  HADD2.F32 R15, -RZ, R15.H1_H1 ;  /* 0x3000000fff0f7230 */ /* 0x000fe20000004100 */
[C---:B------:R-:W-:Y:S02]  /*22fe0*/  FFMA.FTZ R9, R14.reuse, R82, -R9 ;  /* 0x000000520e097223 */ /* 0x040fe40000010809 */
[----:B------:R-:W-:Y:S02]  /*22ff0*/  FFMA.FTZ R49, R14, R76, R49 ;  /* 0x0000004c0e317223 */ /* 0x000fe40000010031 */
[----:B------:R-:W-:Y:S02]  /*23000*/  FMUL.FTZ R8, R11, R44 ;  /* 0x0000002c0b087220 */ /* 0x000fe40000410000 */
[----:B------:R-:W-:Y:S02]  /*23010*/  FMUL.FTZ R12, R48, R13 ;  /* 0x0000000d300c7220 */ /* 0x000fe40000410000 */
[----:B------:R-:W-:-:S02]  /*23020*/  FMUL.FTZ R14, R50, R18 ;  /* 0x00000012320e7220 */ /* 0x000fc40000410000 */
[-C--:B------:R-:W-:Y:S02]  /*23030*/  FMUL.FTZ R11, R11, R26.reuse ;  /* 0x0000001a0b0b7220 */ /* 0x080fe40000410000 */
[----:B------:R-:W-:Y:S02]  /*23040*/  FMUL.FTZ R48, R48, R19 ;  /* 0x0000001330307220 */ /* 0x000fe40000410000 */
[----:B------:R-:W-:Y:S02]  /*23050*/  FMUL.FTZ R50, R50, R17 ;  /* 0x0000001132327220 */ /* 0x000fe40000410000 */
[----:B------:R-:W-:Y:S02]  /*23060*/  FFMA.FTZ R8, R15, R26, -R8 ;  /* 0x0000001a0f087223 */ /* 0x000fe40000010808 */
[----:B------:R-:W-:Y:S02]  /*23070*/  FFMA.FTZ R12, R42, R19, -R12 ;  /* 0x000000132a0c7223 */ /* 0x000fe4000001080c */
[----:B------:R-:W-:-:S02]  /*23080*/  FFMA.FTZ R14, R43, R17, -R14 ;  /* 0x000000112b0e7223 */ /* 0x000fc4000001080e */
[----:B------:R-:W-:Y:S02]  /*23090*/  FFMA.FTZ R44, R15, R44, R11 ;  /* 0x0000002c0f2c7223 */ /* 0x000fe4000001000b */
        /* <DEDUP_REMOVED lines=12> */
.L_x_1251:
[----:B------:R-:W-:Y:S05]  /*23160*/  BSYNC B0 ;  /* 0x0000000000007941 */ /* 0x000fea0003800000 */
.L_x_1250:
[----:B-1----:R-:W-:Y:S01]  /*23170*/  IADD3 R9, R69, 0x40, RZ ;  /* 0x0000004045097810 */ /* 0x002fe20007ffe0ff */
[----:B------:R-:W-:-:S02]  /*23180*/  IMAD.MOV.U32 R10, RZ, RZ, R64 ;  /* 0x000000ffff0a7224 */ /* 0x000fc400078e0040 */
[----:B------:R-:W-:Y:S01]  /*23190*/  IMAD.MOV.U32 R11, RZ, RZ, 0x0 ;  /* 0x00000000ff0b7424 */ /* 0x000fe200078e00ff */
[----:B------:R-:W-:-:S13]  /*231a0*/  ISETP.GE.AND P0, PT, R9, R70, PT ;  /* 0x000000460900720c */ /* 0x000fda0003f06270 */
[----:B------:R-:W-:Y:S05]  /*231b0*/  @P0 RET.REL.NODEC R10 `(_ZN7cutlass13device_kernelIN5flash19enable_sm80_to_sm89INS1_16FlashAttnFwdSm80INS1_25CollectiveMainloopFwdSm80ILi8ELi1ELb0EN4cute5tupleIJNS5_1CILi128EEENS7_ILi48EEENS7_ILi256EEEEEELi256ENS_6half_tEfNS_4arch4Sm80ELb0ELb1ELb1ELb1ELb0ELb1ELb1ELb0EEENS1_21CollectiveEpilogueFwdINS6_IJS8_SA_S9_EEENS6_IJNS7_ILi1EEESI_SI_EEESC_SE_Li256ELb1ELb1ELb0ELb0EEENS1_19SingleTileSchedulerILb1ELb0ELb1ELi128EEEEEEEEEvNT_6ParamsE) ;  /* 0xfffdce400a000950 */ /* 0x000fea0003c3ffff */
        /* <DEDUP_REMOVED lines=11> */
[----:B------:R-:W-:Y:S02]  /*23270*/  LOP3.LUT R13, R13, 0xffffe000, RZ, 0xc0, !PT ;  /* 0xffffe0000d0d7812 */ /* 0x000fe400078ec0ff */
[----:B------:R-:W-:-:S02]  /*23280*/  LOP3.LUT R10, R10, R33, RZ, 0x3c, !PT ;  /* 0x000000210a0a7212 */ /* 0x000fc400078e3cff */
[----:B------:R-:W-:Y:S02]  /*23290*/  LOP3.LUT R33, R36, R33, RZ, 0x3c, !PT ;  /* 0x0000002124217212 */ /* 0x000fe400078e3cff */
[----:B------:R-:W-:Y:S02]  /*232a0*/  LOP3.LUT R9, R8, 0xffffe000, RZ, 0xc0, !PT ;  /* 0xffffe00008097812 */ /* 0x000fe400078ec0ff */
[--C-:B------:R-:W-:Y:S02]  /*232b0*/  IADD3 R13, R10, R13, R32.reuse ;  /* 0x0000000d0a0d7210 */ /* 0x100fe40007ffe020 */
[----:B------:R-:W-:-:S03]  /*232c0*/  IADD3 R9, R33, R9, R32 ;  /* 0x0000000921097210 */ /* 0x000fc60007ffe020 */
[----:B------:R-:W-:-:S04]  /*232d0*/  IMAD.WIDE.U32 R16, R13, 0x2, R102 ;  /* 0x000000020d107825 */ /* 0x000fc800078e0066 */
[----:B------:R-:W-:Y:S01]  /*232e0*/  IMAD.WIDE.U32 R102, R9, 0x2, R102 ;  /* 0x0000000209667825 */ /* 0x000fe200078e0066 */
[----:B------:R-:W2:Y:S04]  /*232f0*/  LD.E.128 R12, [R16.64] ;  /* 0x00000008100c7980 */ /* 0x000ea8000c101d00 */
[----:B------:R-:W3:Y:S01]  /*23300*/  LD.E.128 R8, [R102.64] ;  /* 0x0000000866087980 */ /* 0x000ee2000c101d00 */
[----:B------:R-:W-:Y:S01]  /*23310*/  SHF.R.U64 R19, R20, 0x10, R21 ;  /* 0x0000001014137819 */ /* 0x000fe20000001215 */
[--C-:B------:R-:W-:Y:S01]  /*23320*/  HADD2.F32 R40, -RZ, R61.reuse.H0_H0 ;  /* 0x2000003dff287230 */ /* 0x100fe20000004100 */
[----:B------:R-:W-:Y:S01]  /*23330*/  SHF.R.U64 R20, R30, 0x10, R31 ;  /* 0x000000101e147819 */ /* 0x000fe2000000121f */
[----:B------:R-:W-:Y:S01]  /*23340*/  HADD2.F32 R61, -RZ, R61.H1_H1 ;  /* 0x3000003dff3d7230 */ /* 0x000fe20000004100 */
[----:B------:R-:W-:Y:S01]  /*23350*/  SHF.R.U64 R18, R28, 0x10, R29 ;  /* 0x000000101c127819 */ /* 0x000fe2000000121d */
[----:B------:R-:W-:Y:S01]  /*23360*/  HADD2.F32 R19, -RZ, R19.H0_H0 ;  /* 0x20000013ff137230 */ /* 0x000fe20000004100 */
[----:B------:R-:W-:Y:S01]  /*23370*/  SHF.R.U32.HI R30, RZ, 0x10, R31 ;  /* 0x00000010ff1e7819 */ /* 0x000fe2000001161f */
[----:B------:R-:W-:Y:S01]  /*23380*/  HADD2.F32 R31, -RZ, R60.H0_H0 ;  /* 0x2000003cff1f7230 */ /* 0x000fe20000004100 */
[----:B------:R-:W-:Y:S01]  /*23390*/  SHF.R.U32.HI R28, RZ, 0x10, R29 ;  /* 0x00000010ff1c7819 */ /* 0x000fe2000001161d */
        /* <DEDUP_REMOVED lines=17> */
[C---:B------:R-:W-:Y:S01]  /*234b0*/  FFMA.FTZ R8, R24.reuse, R29, -R8 ;  /* 0x0000001d18087223 */ /* 0x040fe20000010808 */
[----:B------:R-:W-:Y:S01]  /*234c0*/  HADD2.F32 R13, -RZ, R15.H0_H0 ;  /* 0x2000000fff0d7230 */ /* 0x000fe20000004100 */
[----:B------:R-:W-:Y:S01]  /*234d0*/  FMUL.FTZ R21, R33, R38 ;  /* 0x0000002621157220 */ /* 0x000fe20000410000 */
[----:B------:R-:W-:Y:S01]  /*234e0*/  HADD2.F32 R11, -RZ, R11.H1_H1 ;  /* 0x3000000bff0b7230 */ /* 0x000fe20000004100 */
[----:B------:R-:W-:Y:S01]  /*234f0*/  FFMA.FTZ R32, R24, R31, R32 ;  /* 0x0000001f18207223 */ /* 0x000fe20000010020 */
[----:B------:R-:W-:Y:S01]  /*23500*/  HADD2.F32 R24, -RZ, R63.H0_H0 ;  /* 0x2000003fff187230 */ /* 0x000fe20000004100 */
[-C--:B------:R-:W-:Y:S01]  /*23510*/  FFMA.FTZ R29, R25, R28.reuse, -R21 ;  /* 0x0000001c191d7223 */ /* 0x080fe20000010815 */
[----:B------:R-:W-:Y:S01]  /*23520*/  HADD2.F32 R15, -RZ, R15.H1_H1 ;  /* 0x3000000fff0f7230 */ /* 0x000fe20000004100 */
[----:B------:R-:W-:Y:S01]  /*23530*/  FMUL.FTZ R33, R33, R28 ;  /* 0x0000001c21217220 */ /* 0x000fe20000410000 */
[----:B------:R-:W-:Y:S01]  /*23540*/  HADD2.F32 R28, -RZ, R23.H0_H0 ;  /* 0x20000017ff1c7230 */ /* 0x000fe20000004100 */
[C---:B------:R-:W-:Y:S01]  /*23550*/  FMUL.FTZ R21, R9.reuse, R40 ;  /* 0x0000002809157220 */ /* 0x040fe20000410000 */
[----:B------:R-:W-:Y:S01]  /*23560*/  HADD2.F32 R35, -RZ, R10.H0_H0 ;  /* 0x2000000aff237230 */ /* 0x000fe20000004100 */
[-C--:B------:R-:W-:Y:S01]  /*23570*/  FMUL.FTZ R9, R9, R24.reuse ;  /* 0x0000001809097220 */ /* 0x080fe20000410000 */
[----:B------:R-:W-:Y:S01]  /*23580*/  HADD2.F32 R23, -RZ, R60.H1_H1 ;  /* 0x3000003cff177230 */ /* 0x000fe20000004100 */
[C---:B------:R-:W-:Y:S01]  /*23590*/  FFMA.FTZ R21, R13.reuse, R24, -R21 ;  /* 0x000000180d157223 */ /* 0x040fe20000010815 */
[--C-:B------:R-:W-:Y:S01]  /*235a0*/  HADD2.F32 R26, -RZ, R12.reuse.H0_H0 ;  /* 0x2000000cff1a7230 */ /* 0x100fe20000004100 */
[----:B------:R-:W-:Y:S01]  /*235b0*/  FFMA.FTZ R40, R13, R40, R9 ;  /* 0x000000280d287223 */ /* 0x000fe20000010009 */
[----:B------:R-:W-:Y:S01]  /*235c0*/  HADD2.F32 R27, -RZ, R12.H1_H1 ;  /* 0x3000000cff1b7230 */ /* 0x000fe20000004100 */
[C---:B------:R-:W-:Y:S01]  /*235d0*/  FMUL.FTZ R9, R11.reuse, R28 ;  /* 0x0000001c0b097220 */ /* 0x040fe20000410000 */
[----:B------:R-:W-:Y:S01]  /*235e0*/  HADD2.F32 R63, -RZ, R63.H1_H1 ;  /* 0x3000003fff3f7230 */ /* 0x000fe20000004100 */
[-C--:B------:R-:W-:Y:S01]  /*235f0*/  FMUL.FTZ R11, R11, R30.reuse ;  /* 0x0000001e0b0b7220 */ /* 0x080fe20000410000 */
[----:B------:R-:W-:Y:S01]  /*23600*/  HADD2.F32 R12, -RZ, R14.H0_H0 ;  /* 0x2000000eff0c7230 */ /* 0x000fe20000004100 */
[----:B------:R-:W-:Y:S01]  /*23610*/  FFMA.FTZ R30, R15, R30, -R9 ;  /* 0x0000001e0f1e7223 */ /* 0x000fe20000010809 */
[----:B------:R-:W-:Y:S01]  /*23620*/  HADD2.F32 R13, -RZ, R62.H1_H1 ;  /* 0x3000003eff0d7230 */ /* 0x000fe20000004100 */
[C---:B------:R-:W-:Y:S01]  /*23630*/  FMUL.FTZ R9, R35.reuse, R61 ;  /* 0x0000003d23097220 */ /* 0x040fe20000410000 */
[----:B------:R-:W-:Y:S01]  /*23640*/  HADD2.F32 R10, -RZ, R10.H1_H1 ;  /* 0x3000000aff0a7230 */ /* 0x000fe20000004100 */
[----:B------:R-:W-:Y:S01]  /*23650*/  FMUL.FTZ R24, R34, R23 ;  /* 0x0000001722187220 */ /* 0x000fe20000410000 */
[----:B------:R-:W-:Y:S01]  /*23660*/  HADD2.F32 R14, -RZ, R14.H1_H1 ;  /* 0x3000000eff0e7230 */ /* 0x000fe20000004100 */
[----:B------:R-:W-:-:S02]  /*23670*/  FMUL.FTZ R35, R35, R63 ;  /* 0x0000003f23237220 */ /* 0x000fc40000410000 */
[----:B------:R-:W-:Y:S01]  /*23680*/  FFMA.FTZ R63, R12, R63, -R9 ;  /* 0x0000003f0c3f7223 */ /* 0x000fe20000010809 */
[----:B------:R-:W-:Y:S01]  /*23690*/  HADD2.F32 R9, -RZ, R22.H0_H0 ;  /* 0x20000016ff097230 */ /* 0x000fe20000004100 */
[-C--:B------:R-:W-:Y:S02]  /*236a0*/  FMUL.FTZ R34, R34, R13.reuse ;  /* 0x0000000d22227220 */ /* 0x080fe40000410000 */
[----:B------:R-:W-:Y:S01]  /*236b0*/  FFMA.FTZ R24, R26, R13, -R24 ;  /* 0x0000000d1a187223 */ /* 0x000fe20000010818 */
[----:B------:R-:W-:Y:S01]  /*236c0*/  HADD2.F32 R13, -RZ, R20.H0_H0 ;  /* 0x20000014ff0d7230 */ /* 0x000fe20000004100 */
[----:B------:R-:W-:Y:S02]  /*236d0*/  FFMA.FTZ R35, R12, R61, R35 ;  /* 0x0000003d0c237223 */ /* 0x000fe40000010023 */
[----:B------:R-:W-:Y:S02]  /*236e0*/  FMUL.FTZ R20, R10, R9 ;  /* 0x000000090a147220 */ /* 0x000fe40000410000 */
[----:B------:R-:W-:-:S02]  /*236f0*/  FFMA.FTZ R11, R15, R28, R11 ;  /* 0x0000001c0f0b7223 */ /* 0x000fc4000001000b */
[----:B------:R-:W-:Y:S02]  /*23700*/  FMUL.FTZ R12, R10, R13 ;  /* 0x0000000d0a0c7220 */ /* 0x000fe40000410000 */
[C---:B------:R-:W-:Y:S01]  /*23710*/  FMUL.FTZ R15, R36.reuse, R19 ;  /* 0x00000013240f7220 */ /* 0x040fe20000410000 */
[----:B------:R-:W-:Y:S01]  /*23720*/  F2FP.PACK_AB R11, R11, R40 ;  /* 0x000000280b0b723e */ /* 0x000fe200000000ff */
[----:B------:R-:W-:Y:S02]  /*23730*/  FMUL.FTZ R36, R36, R18 ;  /* 0x0000001224247220 */ /* 0x000fe40000410000 */
[C---:B------:R-:W-:Y:S01]  /*23740*/  FFMA.FTZ R10, R14.reuse, R13, -R20 ;  /* 0x0000000d0e0a7223 */ /* 0x040fe20000010814 */
[----:B------:R-:W-:Y:S01]  /*23750*/  F2FP.PACK_AB R13, R29, R8 ;  /* 0x000000081d0d723e */ /* 0x000fe200000000ff */
[----:B------:R-:W-:Y:S02]  /*23760*/  FFMA.FTZ R33, R25, R38, R33 ;  /* 0x0000002619217223 */ /* 0x000fe40000010021 */
[----:B------:R-:W-:Y:S01]  /*23770*/  FFMA.FTZ R12, R14, R9, R12 ;  /* 0x000000090e0c7223 */ /* 0x000fe2000001000c */
[----:B------:R-:W-:Y:S01]  /*23780*/  F2FP.PACK_AB R14, R10, R63 ;  /* 0x0000003f0a0e723e */ /* 0x000fe200000000ff */
[C---:B------:R-:W-:Y:S01]  /*23790*/  FFMA.FTZ R25, R27.reuse, R18, -R15 ;  /* 0x000000121b197223 */ /* 0x040fe2000001080f */
[----:B------:R-:W-:Y:S01]  /*237a0*/  F2FP.PACK_AB R15, R30, R21 ;  /* 0x000000151e0f723e */ /* 0x000fe200000000ff */
[----:B------:R-:W-:Y:S01]  /*237b0*/  FFMA.FTZ R23, R26, R23, R34 ;  /* 0x000000171a177223 */ /* 0x000fe20000010022 */
[----:B------:R-:W-:Y:S01]  /*237c0*/  F2FP.PACK_AB R10, R12, R35 ;  /* 0x000000230c0a723e */ /* 0x000fe200000000ff */
[----:B------:R-:W-:Y:S01]  /*237d0*/  FFMA.FTZ R36, R27, R19, R36 ;  /* 0x000000131b247223 */ /* 0x000fe20000010024 */
[----:B------:R-:W-:-:S02]  /*237e0*/  F2FP.PACK_AB R12, R25, R24 ;  /* 0x00000018190c723e */ /* 0x000fc400000000ff */
[----:B------:R-:W-:Y:S02]  /*237f0*/  F2FP.PACK_AB R9, R33, R32 ;  /* 0x000000202109723e */ /* 0x000fe400000000ff */
[----:B------:R-:W-:Y:S01]  /*23800*/  F2FP.PACK_AB R8, R36, R23 ;  /* 0x000000172408723e */ /* 0x000fe200000000ff */
[----:B------:R1:W-:Y:S01]  /*23810*/  ST.E.128 [R16.64], R12 ;  /* 0x0000000c10007985 */ /* 0x0003e2000c101d08 */
[----:B------:R-:W-:Y:S02]  /*23820*/  MOV R18, R64 ;  /* 0x0000004000127202 */ /* 0x000fe40000000f00 */
[----:B------:R-:W-:Y:S01]  /*23830*/  MOV R19, 0x0 ;  /* 0x0000000000137802 */ /* 0x000fe20000000f00 */
[----:B------:R1:W-:Y:S03]  /*23840*/  ST.E.128 [R102.64], R8 ;  /* 0x0000000866007985 */ /* 0x0003e6000c101d08 */
[----:B------:R-:W-:Y:S05]  /*23850*/  RET.REL.NODEC R18 `(_ZN7cutlass13device_kernelIN5flash19enable_sm80_to_sm89INS1_16FlashAttnFwdSm80INS1_25CollectiveMainloopFwdSm80ILi8ELi1ELb0EN4cute5tupleIJNS5_1CILi128EEENS7_ILi48EEENS7_ILi256EEEEEELi256ENS_6half_tEfNS_4arch4Sm80ELb0ELb1ELb1ELb1ELb0ELb1ELb1ELb0EEENS1_21CollectiveEpilogueFwdINS6_IJS8_SA_S9_EEENS6_IJNS7_ILi1EEESI_SI_EEESC_SE_Li256ELb1ELb1ELb0ELb0EEENS1_19SingleTileSchedulerILb1ELb0ELb1ELi128EEEEEEEEEvNT_6ParamsE) ;  /* 0xfffdc7a012007950 */ /* 0x000fea0003c3ffff */
.L_x_1178:
[----:B------:R-:W-:Y:S01]  /*23860*/  IMAD.MOV.U32 R14, RZ, RZ, R27 ;  /* 0x000000ffff0e7224 */ /* 0x000fe200078e001b */
[----:B------:R-:W-:Y:S01]  /*23870*/  MOV R12, 0x181f ;  /* 0x0000181f000c7802 */ /* 0x000fe20000000f00 */
[----:B------:R-:W-:Y:S01]  /*23880*/  IMAD.MOV.U32 R13, RZ, RZ, RZ ;  /* 0x000000ffff0d7224 */ /* 0x000fe200078e00ff */
[----:B------:R-:W-:-:S02]  /*23890*/  MOV R11, 0xffffffff ;  /* 0xffffffff000b7802 */ /* 0x000fc40000000f00 */
[----:B------:R-:W-:Y:S02]  /*238a0*/  MOV R10, 0x238c0 ;  /* 0x000238c0000a7802 */ /* 0x000fe40000000f00 */
[----:B------:R-:W-:Y:S05]  /*238b0*/  CALL.REL.NOINC `($__internal_3_$__cuda_sm70_shflsync_idx_p) ;  /* 0x00000e9000007944 */ /* 0x000fea0003c00000 */
[----:B--2---:R-:W-:Y:S01]  /*238c0*/  MOV R29, R16 ;  /* 0x00000010001d7202 */ /* 0x004fe20000000f00 */
[----:B-1----:R-:W-:Y:S05]  /*238d0*/  BRA `(.L_x_1252) ;  /* 0xffff6d8000007947 */ /* 0x002fea000383ffff */
.L_x_1179:
[----:B------:R-:W-:Y:S01]  /*238e0*/  IMAD.MOV.U32 R14, RZ, RZ, R24 ;  /* 0x000000ffff0e7224 */ /* 0x000fe200078e0018 */
[----:B------:R-:W-:Y:S01]  /*238f0*/  MOV R12, 0x181f ;  /* 0x0000181f000c7802 */ /* 0x000fe20000000f00 */
[----:B------:R-:W-:Y:S01]  /*23900*/  IMAD.MOV.U32 R13, RZ, RZ, RZ ;  /* 0x000000ffff0d7224 */ /* 0x000fe200078e00ff */
[----:B------:R-:W-:Y:S02]  /*23910*/  MOV R11, 0xffffffff ;  /* 0xffffffff000b7802 */ /* 0x000fe40000000f00 */
[----:B------:R-:W-:Y:S02]  /*23920*/  MOV R10, 0x23940 ;  /* 0x00023940000a7802 */ /* 0x000fe40000000f00 */
[----:B-12---:R-:W-:Y:S05]  /*23930*/  CALL.REL.NOINC `($__internal_3_$__cuda_sm70_shflsync_idx_p) ;  /* 0x00000e1000007944 */ /* 0x006fea0003c00000 */
[----:B-1----:R-:W-:Y:S01]  /*23940*/  IMAD.MOV.U32 R14, RZ, RZ, R25 ;  /* 0x000000ffff0e7224 */ /* 0x002fe200078e0019 */
[----:B------:R-:W-:Y:S01]  /*23950*/  MOV R13, RZ ;  /* 0x000000ff000d7202 */ /* 0x000fe20000000f00 */
[----:B------:R-:W-:Y:S01]  /*23960*/  IMAD.MOV.U32 R12, RZ, RZ, 0x181f ;  /* 0x0000181fff0c7424 */ /* 0x000fe200078e00ff */
[----:B------:R-:W-:Y:S01]  /*23970*/  MOV R11, 0xffffffff ;  /* 0xffffffff000b7802 */ /* 0x000fe20000000f00 */
[----:B--2---:R-:W-:Y:S01]  /*23980*/  IMAD.MOV.U32 R28, RZ, RZ, R16 ;  /* 0x000000ffff1c7224 */ /* 0x004fe200078e0010 */
[----:B------:R-:W-:-:S02]  /*23990*/  MOV R10, 0x239b0 ;  /* 0x000239b0000a7802 */ /* 0x000fc40000000f00 */
[----:B------:R-:W-:Y:S05]  /*239a0*/  CALL.REL.NOINC `($__internal_3_$__cuda_sm70_shflsync_idx_p) ;  /* 0x00000da000007944 */ /* 0x000fea0003c00000 */
[----:B--2---:R-:W-:Y:S01]  /*239b0*/  IMAD.MOV.U32 R21, RZ, RZ, R16 ;  /* 0x000000ffff157224 */ /* 0x004fe200078e0010 */
[----:B-1----:R-:W-:Y:S01]  /*239c0*/  MOV R14, R19 ;  /* 0x00000013000e7202 */ /* 0x002fe20000000f00 */
[----:B------:R-:W-:Y:S01]  /*239d0*/  IMAD.MOV.U32 R13, RZ, RZ, RZ ;  /* 0x000000ffff0d7224 */ /* 0x000fe200078e00ff */
[----:B------:R-:W-:Y:S01]  /*239e0*/  MOV R12, 0x181f ;  /* 0x0000181f000c7802 */ /* 0x000fe20000000f00 */
[----:B------:R-:W-:Y:S01]  /*239f0*/  IMAD.MOV.U32 R11, RZ, RZ, -0x1 ;  /* 0xffffffffff0b7424 */ /* 0x000fe200078e00ff */
[----:B------:R-:W-:-:S02]  /*23a00*/  MOV R10, 0x23a20 ;  /* 0x00023a20000a7802 */ /* 0x000fc40000000f00 */
[----:B------:R-:W-:Y:S05]  /*23a10*/  CALL.REL.NOINC `($__internal_3_$__cuda_sm70_shflsync_idx_p) ;  /* 0x00000d3000007944 */ /* 0x000fea0003c00000 */
[----:B-12---:R-:W-:Y:S05]  /*23a20*/  BRA `(.L_x_1253) ;  /* 0xffff6c7000007947 */ /* 0x006fea000383ffff */
.L_x_1182:
[----:B------:R-:W-:Y:S01]  /*23a30*/  IMAD.MOV.U32 R14, RZ, RZ, R27 ;  /* 0x000000ffff0e7224 */ /* 0x000fe200078e001b */
[----:B------:R-:W-:Y:S01]  /*23a40*/  MOV R12, 0x181f ;  /* 0x0000181f000c7802 */ /* 0x000fe20000000f00 */
[----:B------:R-:W-:Y:S01]  /*23a50*/  IMAD.MOV.U32 R13, RZ, RZ, 0x1 ;  /* 0x00000001ff0d7424 */ /* 0x000fe200078e00ff */
[----:B------:R-:W-:-:S02]  /*23a60*/  MOV R11, 0xffffffff ;  /* 0xffffffff000b7802 */ /* 0x000fc40000000f00 */
[----:B------:R-:W-:Y:S02]  /*23a70*/  MOV R10, 0x23a90 ;  /* 0x00023a90000a7802 */ /* 0x000fe40000000f00 */
[----:B---34-:R-:W-:Y:S05]  /*23a80*/  CALL.REL.NOINC `($__internal_3_$__cuda_sm70_shflsync_idx_p) ;  /* 0x00000cc000007944 */ /* 0x018fea0003c00000 */
[----:B--2---:R-:W-:Y:S01]  /*23a90*/  IMAD.MOV.U32 R21, RZ, RZ, R16 ;  /* 0x000000ffff157224 */ /* 0x004fe200078e0010 */
[----:B-1----:R-:W-:Y:S01]  /*23aa0*/  MOV R14, R24 ;  /* 0x00000018000e7202 */ /* 0x002fe20000000f00 */
[----:B------:R-:W-:Y:S01]  /*23ab0*/  IMAD.MOV.U32 R13, RZ, RZ, 0x1 ;  /* 0x00000001ff0d7424 */ /* 0x000fe200078e00ff */
[----:B------:R-:W-:Y:S01]  /*23ac0*/  MOV R12, 0x181f ;  /* 0x0000181f000c7802 */ /* 0x000fe20000000f00 */
[----:B------:R-:W-:Y:S01]  /*23ad0*/  IMAD.MOV.U32 R11, RZ, RZ, -0x1 ;  /* 0xffffffffff0b7424 */ /* 0x000fe200078e00ff */
[----:B------:R-:W-:Y:S02]  /*23ae0*/  MOV R10, 0x23b00 ;  /* 0x00023b00000a7802 */ /* 0x000fe40000000f00 */
[----:B------:R-:W-:Y:S05]  /*23af0*/  CALL.REL.NOINC `($__internal_3_$__cuda_sm70_shflsync_idx_p) ;  /* 0x00000c5000007944 */ /* 0x000fea0003c00000 */
[----:B-1----:R-:W-:Y:S01]  /*23b00*/  IMAD.MOV.U32 R14, RZ, RZ, R25 ;  /* 0x000000ffff0e7224 */ /* 0x002fe200078e0019 */
[----:B------:R-:W-:Y:S01]  /*23b10*/  MOV R12, 0x181f ;  /* 0x0000181f000c7802 */ /* 0x000fe20000000f00 */
[----:B------:R-:W-:Y:S01]  /*23b20*/  IMAD.MOV.U32 R13, RZ, RZ, 0x1 ;  /* 0x00000001ff0d7424 */ /* 0x000fe200078e00ff */
[----:B--2---:R-:W-:Y:S01]  /*23b30*/  MOV R28, R16 ;  /* 0x00000010001c7202 */ /* 0x004fe20000000f00 */
[----:B------:R-:W-:Y:S01]  /*23b40*/  IMAD.MOV.U32 R11, RZ, RZ, -0x1 ;  /* 0xffffffffff0b7424 */ /* 0x000fe200078e00ff */
[----:B------:R-:W-:-:S02]  /*23b50*/  MOV R29, R21 ;  /* 0x00000015001d7202 */ /* 0x000fc40000000f00 */
[----:B------:R-:W-:Y:S02]  /*23b60*/  MOV R10, 0x23b80 ;  /* 0x00023b80000a7802 */ /* 0x000fe40000000f00 */
[----:B------:R-:W-:Y:S05]  /*23b70*/  CALL.REL.NOINC `($__internal_3_$__cuda_sm70_shflsync_idx_p) ;  /* 0x00000bd000007944 */ /* 0x000fea0003c00000 */
[----:B--2---:R-:W-:Y:S01]  /*23b80*/  IMAD.MOV.U32 R21, RZ, RZ, R16 ;  /* 0x000000ffff157224 */ /* 0x004fe200078e0010 */
[----:B-1----:R-:W-:Y:S01]  /*23b90*/  MOV R14, R19 ;  /* 0x00000013000e7202 */ /* 0x002fe20000000f00 */
[----:B------:R-:W-:Y:S01]  /*23ba0*/  IMAD.MOV.U32 R13, RZ, RZ, 0x1 ;  /* 0x00000001ff0d7424 */ /* 0x000fe200078e00ff */
[----:B------:R-:W-:Y:S01]  /*23bb0*/  MOV R12, 0x181f ;  /* 0x0000181f000c7802 */ /* 0x000fe20000000f00 */
[----:B------:R-:W-:Y:S01]  /*23bc0*/  IMAD.MOV.U32 R11, RZ, RZ, -0x1 ;  /* 0xffffffffff0b7424 */ /* 0x000fe200078e00ff */
[----:B------:R-:W-:Y:S02]  /*23bd0*/  MOV R10, 0x23bf0 ;  /* 0x00023bf0000a7802 */ /* 0x000fe40000000f00 */
[----:B------:R-:W-:Y:S05]  /*23be0*/  CALL.REL.NOINC `($__internal_3_$__cuda_sm70_shflsync_idx_p) ;  /* 0x00000b6000007944 */ /* 0x000fea0003c00000 */
[----:B-12---:R-:W-:Y:S05]  /*23bf0*/  BRA `(.L_x_1254) ;  /* 0xffff704000007947 */ /* 0x006fea000383ffff */
.L_x_1185:
[----:B------:R-:W-:Y:S01]  /*23c00*/  IMAD.MOV.U32 R14, RZ, RZ, R27 ;  /* 0x000000ffff0e7224 */ /* 0x000fe200078e001b */
[----:B------:R-:W-:Y:S01]  /*23c10*/  MOV R12, 0x181f ;  /* 0x0000181f000c7802 */ /* 0x000fe20000000f00 */
[----:B------:R-:W-:Y:S01]  /*23c20*/  IMAD.MOV.U32 R13, RZ, RZ, 0x2 ;  /* 0x00000002ff0d7424 */ /* 0x000fe200078e00ff */
[----:B------:R-:W-:Y:S02]  /*23c30*/  MOV R11, 0xffffffff ;  /* 0xffffffff000b7802 */ /* 0x000fe40000000f00 */
[----:B------:R-:W-:-:S02]  /*23c40*/  MOV R10, 0x23c60 ;  /* 0x00023c60000a7802 */ /* 0x000fc40000000f00 */
[----:B----4-:R-:W-:Y:S05]  /*23c50*/  CALL.REL.NOINC `($__internal_3_$__cuda_sm70_shflsync_idx_p) ;  /* 0x00000af000007944 */ /* 0x010fea0003c00000 */
[----:B--2---:R-:W-:Y:S01]  /*23c60*/  MOV R29, R16 ;  /* 0x00000010001d7202 */ /* 0x004fe20000000f00 */
[----:B-1----:R-:W-:Y:S05]  /*23c70*/  BRA `(.L_x_1255) ;  /* 0xffff74c000007947 */ /* 0x002fea000383ffff */
.L_x_1186:
[----:B------:R-:W-:Y:S01]  /*23c80*/  IMAD.MOV.U32 R14, RZ, RZ, R24 ;  /* 0x000000ffff0e7224 */ /* 0x000fe200078e0018 */
[----:B------:R-:W-:Y:S01]  /*23c90*/  MOV R12, 0x181f ;  /* 0x0000181f000c7802 */ /* 0x000fe20000000f00 */
[----:B------:R-:W-:Y:S01]  /*23ca0*/  IMAD.MOV.U32 R13, RZ, RZ, 0x2 ;  /* 0x00000002ff0d7424 */ /* 0x000fe200078e00ff */
[----:B------:R-:W-:-:S02]  /*23cb0*/  MOV R11, 0xffffffff ;  /* 0xffffffff000b7802 */ /* 0x000fc40000000f00 */
[----:B------:R-:W-:Y:S02]  /*23cc0*/  MOV R10, 0x23ce0 ;  /* 0x00023ce0000a7802 */ /* 0x000fe40000000f00 */
[----:B-12-4-:R-:W-:Y:S05]  /*23cd0*/  CALL.REL.NOINC `($__internal_3_$__cuda_sm70_shflsync_idx_p) ;  /* 0x00000a7000007944 */ /* 0x016fea0003c00000 */
[----:B-1----:R-:W-:Y:S01]  /*23ce0*/  IMAD.MOV.U32 R14, RZ, RZ, R25 ;  /* 0x000000ffff0e7224 */ /* 0x002fe200078e0019 */
[----:B------:R-:W-:Y:S01]  /*23cf0*/  MOV R13, 0x2 ;  /* 0x00000002000d7802 */ /* 0x000fe20000000f00 */
[----:B------:R-:W-:Y:S01]  /*23d00*/  IMAD.MOV.U32 R12, RZ, RZ, 0x181f ;  /* 0x0000181fff0c7424 */ /* 0x000fe200078e00ff */
[----:B------:R-:W-:Y:S01]  /*23d10*/  MOV R11, 0xffffffff ;  /* 0xffffffff000b7802 */ /* 0x000fe20000000f00 */
[----:B--2---:R-:W-:Y:S01]  /*23d20*/  IMAD.MOV.U32 R28, RZ, RZ, R16 ;  /* 0x000000ffff1c7224 */ /* 0x004fe200078e0010 */
[----:B------:R-:W-:Y:S02]  /*23d30*/  MOV R10, 0x23d50 ;  /* 0x00023d50000a7802 */ /* 0x000fe40000000f00 */
[----:B------:R-:W-:Y:S05]  /*23d40*/  CALL.REL.NOINC `($__internal_3_$__cuda_sm70_shflsync_idx_p) ;  /* 0x00000a0000007944 */ /* 0x000fea0003c00000 */
        /* <DEDUP_REMOVED lines=8> */
.L_x_1189:
[----:B------:R-:W-:Y:S01]  /*23dd0*/  IMAD.MOV.U32 R14, RZ, RZ, R27 ;  /* 0x000000ffff0e7224 */ /* 0x000fe200078e001b */
[----:B------:R-:W-:Y:S01]  /*23de0*/  MOV R12, 0x181f ;  /* 0x0000181f000c7802 */ /* 0x000fe20000000f00 */
[----:B------:R-:W-:Y:S01]  /*23df0*/  IMAD.MOV.U32 R13, RZ, RZ, 0x3 ;  /* 0x00000003ff0d7424 */ /* 0x000fe200078e00ff */
[----:B------:R-:W-:-:S02]  /*23e00*/  MOV R11, 0xffffffff ;  /* 0xffffffff000b7802 */ /* 0x000fc40000000f00 */
[----:B------:R-:W-:Y:S02]  /*23e10*/  MOV R10, 0x23e30 ;  /* 0x00023e30000a7802 */ /* 0x000fe40000000f00 */
[----:B---34-:R-:W-:Y:S05]  /*23e20*/  CALL.REL.NOINC `($__internal_3_$__cuda_sm70_shflsync_idx_p) ;  /* 0x0000092000007944 */ /* 0x018fea0003c00000 */
[----:B--2---:R-:W-:Y:S01]  /*23e30*/  MOV R27, R16 ;  /* 0x00000010001b7202 */ /* 0x004fe20000000f00 */
[----:B-1----:R-:W-:Y:S05]  /*23e40*/  BRA `(.L_x_1257) ;  /* 0xffff785000007947 */ /* 0x002fea000383ffff */
.L_x_1190:
[----:B------:R-:W-:Y:S01]  /*23e50*/  IMAD.MOV.U32 R14, RZ, RZ, R24 ;  /* 0x000000ffff0e7224 */ /* 0x000fe200078e0018 */
[----:B------:R-:W-:Y:S01]  /*23e60*/  MOV R12, 0x181f ;  /* 0x0000181f000c7802 */ /* 0x000fe20000000f00 */
[----:B------:R-:W-:Y:S01]  /*23e70*/  IMAD.MOV.U32 R13, RZ, RZ, 0x3 ;  /* 0x00000003ff0d7424 */ /* 0x000fe200078e00ff */
[----:B------:R-:W-:Y:S02]  /*23e80*/  MOV R11, 0xffffffff ;  /* 0xffffffff000b7802 */ /* 0x000fe40000000f00 */
[----:B------:R-:W-:Y:S02]  /*23e90*/  MOV R10, 0x23eb0 ;  /* 0x00023eb0000a7802 */ /* 0x000fe40000000f00 */
[----:B-1-34-:R-:W-:Y:S05]  /*23ea0*/  CALL.REL.NOINC `($__internal_3_$__cuda_sm70_shflsync_idx_p) ;  /* 0x000008a000007944 */ /* 0x01afea0003c00000 */
        /* <DEDUP_REMOVED lines=16> */
.L_x_1223:
[----:B------:R-:W-:Y:S01]  /*23fb0*/  IMAD.MOV.U32 R14, RZ, RZ, R17 ;  /* 0x000000ffff0e7224 */ /* 0x000fe200078e0011 */
[----:B------:R-:W-:Y:S01]  /*23fc0*/  MOV R12, 0x181f ;  /* 0x0000181f000c7802 */ /* 0x000fe20000000f00 */
[----:B------:R-:W-:Y:S01]  /*23fd0*/  IMAD.MOV.U32 R13, RZ, RZ, RZ ;  /* 0x000000ffff0d7224 */ /* 0x000fe200078e00ff */
[----:B------:R-:W-:Y:S02]  /*23fe0*/  MOV R11, 0xffffffff ;  /* 0xffffffff000b7802 */ /* 0x000fe40000000f00 */
[----:B------:R-:W-:-:S02]  /*23ff0*/  MOV R10, 0x24010 ;  /* 0x00024010000a7802 */ /* 0x000fc40000000f00 */
[----:B------:R-:W-:Y:S05]  /*24000*/  CALL.REL.NOINC `($__internal_3_$__cuda_sm70_shflsync_idx_p) ;  /* 0x0000074000007944 */ /* 0x000fea0003c00000 */
[----:B--2---:R-:W-:Y:S01]  /*24010*/  MOV R25, R16 ;  /* 0x0000001000197202 */ /* 0x004fe20000000f00 */
[----:B-1----:R-:W-:Y:S05]  /*24020*/  BRA `(.L_x_1259) ;  /* 0xffffaf0000007947 */ /* 0x002fea000383ffff */
.L_x_1224:
[----:B------:R-:W-:Y:S01]  /*24030*/  IMAD.MOV.U32 R14, RZ, RZ, R19 ;  /* 0x000000ffff0e7224 */ /* 0x000fe200078e0013 */
[----:B------:R-:W-:Y:S01]  /*24040*/  MOV R12, 0x181f ;  /* 0x0000181f000c7802 */ /* 0x000fe20000000f00 */
[----:B------:R-:W-:Y:S01]  /*24050*/  IMAD.MOV.U32 R13, RZ, RZ, RZ ;  /* 0x000000ffff0d7224 */ /* 0x000fe200078e00ff */
[----:B------:R-:W-:-:S02]  /*24060*/  MOV R11, 0xffffffff ;  /* 0xffffffff000b7802 */ /* 0x000fc40000000f00 */
[----:B------:R-:W-:Y:S02]  /*24070*/  MOV R10, 0x24090 ;  /* 0x00024090000a7802 */ /* 0x000fe40000000f00 */
[----:B-12---:R-:W-:Y:S05]  /*24080*/  CALL.REL.NOINC `($__internal_3_$__cuda_sm70_shflsync_idx_p) ;  /* 0x000006c000007944 */ /* 0x006fea0003c00000 */
[----:B-1----:R-:W-:Y:S01]  /*24090*/  IMAD.MOV.U32 R14, RZ, RZ, R61 ;  /* 0x000000ffff0e7224 */ /* 0x002fe200078e003d */
[----:B------:R-:W-:Y:S01]  /*240a0*/  MOV R13, RZ ;  /* 0x000000ff000d7202 */ /* 0x000fe20000000f00 */
[----:B------:R-:W-:Y:S01]  /*240b0*/  IMAD.MOV.U32 R12, RZ, RZ, 0x181f ;  /* 0x0000181fff0c7424 */ /* 0x000fe200078e00ff */
[----:B------:R-:W-:Y:S01]  /*240c0*/  MOV R11, 0xffffffff ;  /* 0xffffffff000b7802 */ /* 0x000fe20000000f00 */
[----:B--2---:R-:W-:Y:S01]  /*240d0*/  IMAD.MOV.U32 R24, RZ, RZ, R16 ;  /* 0x000000ffff187224 */ /* 0x004fe200078e0010 */
[----:B------:R-:W-:Y:S02]  /*240e0*/  MOV R10, 0x24100 ;  /* 0x00024100000a7802 */ /* 0x000fe40000000f00 */
        /* <DEDUP_REMOVED lines=9> */
.L_x_1227:
        /* <DEDUP_REMOVED lines=29> */
.L_x_1230:
[----:B------:R-:W-:Y:S01]  /*24350*/  IMAD.MOV.U32 R14, RZ, RZ, R17 ;  /* 0x000000ffff0e7224 */ /* 0x000fe200078e0011 */
[----:B------:R-:W-:Y:S01]  /*24360*/  MOV R12, 0x181f ;  /* 0x0000181f000c7802 */ /* 0x000fe20000000f00 */
[----:B------:R-:W-:Y:S01]  /*24370*/  IMAD.MOV.U32 R13, RZ, RZ, 0x2 ;  /* 0x00000002ff0d7424 */ /* 0x000fe200078e00ff */
[----:B------:R-:W-:Y:S02]  /*24380*/  MOV R11, 0xffffffff ;  /* 0xffffffff000b7802 */ /* 0x000fe40000000f00 */
[----:B------:R-:W-:-:S02]  /*24390*/  MOV R10, 0x243b0 ;  /* 0x000243b0000a7802 */ /* 0x000fc40000000f00 */
[----:B--2-4-:R-:W-:Y:S05]  /*243a0*/  CALL.REL.NOINC `($__internal_3_$__cuda_sm70_shflsync_idx_p) ;  /* 0x000003a000007944 */ /* 0x014fea0003c00000 */
[----:B--2---:R-:W-:Y:S01]  /*243b0*/  MOV R25, R16 ;  /* 0x0000001000197202 */ /* 0x004fe20000000f00 */
[----:B-1----:R-:W-:Y:S05]  /*243c0*/  BRA `(.L_x_1262) ;  /* 0xffffb40000007947 */ /* 0x002fea000383ffff */
.L_x_1231:
        /* <DEDUP_REMOVED lines=21> */
.L_x_1234:
[----:B------:R-:W-:Y:S01]  /*24520*/  IMAD.MOV.U32 R14, RZ, RZ, R17 ;  /* 0x000000ffff0e7224 */ /* 0x000fe200078e0011 */
[----:B------:R-:W-:Y:S01]  /*24530*/  MOV R12, 0x181f ;  /* 0x0000181f000c7802 */ /* 0x000fe20000000f00 */
[----:B------:R-:W-:Y:S01]  /*24540*/  IMAD.MOV.U32 R13, RZ, RZ, 0x3 ;  /* 0x00000003ff0d7424 */ /* 0x000fe200078e00ff */
[----:B------:R-:W-:-:S02]  /*24550*/  MOV R11, 0xffffffff ;  /* 0xffffffff000b7802 */ /* 0x000fc40000000f00 */
[----:B------:R-:W-:Y:S02]  /*24560*/  MOV R10, 0x24580 ;  /* 0x00024580000a7802 */ /* 0x000fe40000000f00 */
[----:B-1-34-:R-:W-:Y:S05]  /*24570*/  CALL.REL.NOINC `($__internal_3_$__cuda_sm70_shflsync_idx_p) ;  /* 0x000001d000007944 */ /* 0x01afea0003c00000 */
[----:B--2---:R-:W-:Y:S01]  /*24580*/  MOV R17, R16 ;  /* 0x0000001000117202 */ /* 0x004fe20000000f00 */
[----:B-1----:R-:W-:Y:S05]  /*24590*/  BRA `(.L_x_1264) ;  /* 0xffffb66000007947 */ /* 0x002fea000383ffff */
.L_x_1235:
        /* <DEDUP_REMOVED lines=21> */
[----:B--2---:R-:W-:Y:S01]  /*246f0*/  MOV R60, R16 ;  /* 0x00000010003c7202 */ /* 0x004fe20000000f00 */
[----:B-1----:R-:W-:Y:S05]  /*24700*/  BRA `(.L_x_1265) ;  /* 0xffffb58000007947 */ /* 0x002fea000383ffff */
        .weak           $__internal_2_$__cuda_sm70_shflsync_bfly_p
        .type           $__internal_2_$__cuda_sm70_shflsync_bfly_p,@function
        .size           $__internal_2_$__cuda_sm70_shflsync_bfly_p,($__internal_3_$__cuda_sm70_shflsync_idx_p - $__internal_2_$__cuda_sm70_shflsync_bfly_p)
$__internal_2_$__cuda_sm70_shflsync_bfly_p:
[----:B------:R-:W-:Y:S01]  /*24710*/  MOV R11, 0x0 ;  /* 0x00000000000b7802 */ /* 0x000fe20000000f00 */
[----:B------:R-:W-:Y:S04]  /*24720*/  WARPSYNC R3 ;  /* 0x0000000300007348 */ /* 0x000fe80003800000 */
[----:B------:R1:W2:Y:S01]  /*24730*/  SHFL.BFLY PT, R6, R247, R6, R4 ;  /* 0x0c000006f7067389 */ /* 0x0002a200000e0004 */
[----:B------:R-:W-:Y:S05]  /*24740*/  RET.REL.NODEC R10 `(_ZN7cutlass13device_kernelIN5flash19enable_sm80_to_sm89INS1_16FlashAttnFwdSm80INS1_25CollectiveMainloopFwdSm80ILi8ELi1ELb0EN4cute5tupleIJNS5_1CILi128EEENS7_ILi48EEENS7_ILi256EEEEEELi256ENS_6half_tEfNS_4arch4Sm80ELb0ELb1ELb1ELb1ELb0ELb1ELb1ELb0EEENS1_21CollectiveEpilogueFwdINS6_IJS8_SA_S9_EEENS6_IJNS7_ILi1EEESI_SI_EEESC_SE_Li256ELb1ELb1ELb0ELb0EEENS1_19SingleTileSchedulerILb1ELb0ELb1ELi128EEEEEEEEEvNT_6ParamsE) ;  /* 0xfffdb8b00a007950 */ /* 0x000fea0003c3ffff */
        .weak           $__internal_3_$__cuda_sm70_shflsync_idx_p
        .type           $__internal_3_$__cuda_sm70_shflsync_idx_p,@function
        .size           $__internal_3_$__cuda_sm70_shflsync_idx_p,(.L_x_1544 - $__internal_3_$__cuda_sm70_shflsync_idx_p)
$__internal_3_$__cuda_sm70_shflsync_idx_p:
[----:B------:R-:W-:Y:S01]  /*24750*/  MOV R22, R10 ;  /* 0x0000000a00167202 */ /* 0x000fe20000000f00 */
[----:B------:R-:W-:Y:S04]  /*24760*/  WARPSYNC R11 ;  /* 0x0000000b00007348 */ /* 0x000fe80003800000 */
[----:B------:R-:W-:Y:S01]  /*24770*/  MOV R23, 0x0 ;  /* 0x0000000000177802 */ /* 0x000fe20000000f00 */
[----:B------:R1:W2:Y:S03]  /*24780*/  SHFL.IDX PT, R16, R14, R13, R12 ;  /* 0x0000000d0e107389 */ /* 0x0002a600000e000c */
[----:B------:R-:W-:Y:S05]  /*24790*/  RET.REL.NODEC R22 `(_ZN7cutlass13device_kernelIN5flash19enable_sm80_to_sm89INS1_16FlashAttnFwdSm80INS1_25CollectiveMainloopFwdSm80ILi8ELi1ELb0EN4cute5tupleIJNS5_1CILi128EEENS7_ILi48EEENS7_ILi256EEEEEELi256ENS_6half_tEfNS_4arch4Sm80ELb0ELb1ELb1ELb1ELb0ELb1ELb1ELb0EEENS1_21CollectiveEpilogueFwdINS6_IJS8_SA_S9_EEENS6_IJNS7_ILi1EEESI_SI_EEESC_SE_Li256ELb1ELb1ELb0ELb0EEENS1_19SingleTileSchedulerILb1ELb0ELb1ELi128EEEEEEEEEvNT_6ParamsE) ;  /* 0xfffdb86016007950 */ /* 0x000fea0003c3ffff */
.L_x_1266:
        /* <DEDUP_REMOVED lines=14> */
.L_x_1544:


//--------------------- .text._ZN7cutlass13device_kernelIN5flash19enable_sm80_to_sm89INS1_16FlashAttnFwdSm80INS1_25CollectiveMainloopFwdSm80ILi8ELi1ELb0EN4cute5tupleIJNS5_1CILi128EEENS7_ILi96EEENS7_ILi256EEEEEELi256ENS_6half_tEfNS_4arch4Sm80ELb1ELb0ELb1ELb0ELb0ELb0ELb1ELb0EEENS1_21CollectiveEpilogueFwdINS6_IJS8_SA_S9_EEENS6_IJNS7_ILi1EEESI_SI_EEESC_SE_Li256ELb0ELb1ELb0ELb0EEENS1_30DynamicPersistentTileSchedulerILi256ELi256ELb0ELb1ELb0EEEEEEEEEvNT_6ParamsE --------------------------
	.section	.text._ZN7cutlass13device_kernelIN5flash19enable_sm80_to_sm89INS1_16FlashAttnFwdSm80INS1_25CollectiveMainloopFwdSm80ILi8ELi1ELb0EN4cute5tupleIJNS5_1CILi128EEENS7_ILi96EEENS7_ILi256EEEEEELi256ENS_6half_tEfNS_4arch4Sm80ELb1ELb0ELb1ELb0ELb0ELb0ELb1ELb0EEENS1_21CollectiveEpilogueFwdINS6_IJS8_SA_S9_EEENS6_IJNS7_ILi1EEESI_SI_EEESC_SE_Li256ELb0ELb1ELb0ELb0EEENS1_30DynamicPersistentTileSchedulerILi256ELi256ELb0ELb1ELb0EEEEEEEEEvNT_6ParamsE,"ax",@progbits
	.sectioninfo	@"SHI_REGISTERS=255"
	.align	128
.text._ZN7cutlass13device_kernelIN5flash19enable_sm80_to_sm89INS1_16FlashAttnFwdSm80INS1_25CollectiveMainloopFwdSm80ILi8ELi1ELb0EN4cute5tupleIJNS5_1CILi128EEENS7_ILi96EEENS7_ILi256EEEEEELi256ENS_6half_tEfNS_4arch4Sm80ELb1ELb0ELb1ELb0ELb0ELb0ELb1ELb0EEENS1_21CollectiveEpilogueFwdINS6_IJS8_SA_S9_EEENS6_IJNS7_ILi1EEESI_SI_EEESC_SE_Li256ELb0ELb1ELb0ELb0EEENS1_30DynamicPersistentTileSchedulerILi256ELi256ELb0ELb1ELb0EEEEEEEEEvNT_6ParamsE:
        .type           _ZN7cutlass13device_kernelIN5flash19enable_sm80_to_sm89INS1_16FlashAttnFwdSm80INS1_25CollectiveMainloopFwdSm80ILi8ELi1ELb0EN4cute5tupleIJNS5_1CILi128EEENS7_ILi96EEENS7_ILi256EEEEEELi256ENS_6half_tEfNS_4arch4Sm80ELb1ELb0ELb1ELb0ELb0ELb0ELb1ELb0EEENS1_21CollectiveEpilogueFwdINS6_IJS8_SA_S9_EEENS6_IJNS7_ILi1EEESI_SI_EEESC_SE_Li256ELb0ELb1ELb0ELb0EEENS1_30DynamicPersistentTileSchedulerILi256ELi256ELb0ELb1ELb0EEEEEEEEEvNT_6ParamsE,@function
        .size           _ZN7cutlass13device_kernelIN5flash19enable_sm80_to_sm89INS1_16FlashAttnFwdSm80INS1_25CollectiveMainloopFwdSm80ILi8ELi1ELb0EN4cute5tupleIJNS5_1CILi128EEENS7_ILi96EEENS7_ILi256EEEEEELi256ENS_6half_tEfNS_4arch4Sm80ELb1ELb0ELb1ELb0ELb0ELb0ELb1ELb0EEENS1_21CollectiveEpilogueFwdINS6_IJS8_SA_S9_EEENS6_IJNS7_ILi1EEESI_SI_EEESC_SE_Li256ELb0ELb1ELb0ELb0EEENS1_30DynamicPersistentTileSchedulerILi256ELi256ELb0ELb1ELb0EEEEEEEEEvNT_6ParamsE,(.L_x_1548 - _ZN7cutlass13device_kernelIN5flash19enable_sm80_to_sm89INS1_16FlashAttnFwdSm80INS1_25CollectiveMainloopFwdSm80ILi8ELi1ELb0EN4cute5tupleIJNS5_1CILi128EEENS7_ILi96EEENS7_ILi256EEEEEELi256ENS_6half_tEfNS_4arch4Sm80ELb1ELb0ELb1ELb0ELb0ELb0ELb1ELb0EEENS1_21CollectiveEpilogueFwdINS6_IJS8_SA_S9_EEENS6_IJNS7_ILi1EEESI_SI_EEESC_SE_Li256ELb0ELb1ELb0ELb0EEENS1_30DynamicPersistentTileSchedulerILi256ELi256ELb0ELb1ELb0EEEEEEEEEvNT_6ParamsE)
        .other          _ZN7cutlass13device_kernelIN5flash19enable_sm80_to_sm89INS1_16FlashAttnFwdSm80INS1_25CollectiveMainloopFwdSm80ILi8ELi1ELb0EN4cute5tupleIJNS5_1CILi128EEENS7_ILi96EEENS7_ILi256EEEEEELi256ENS_6half_tEfNS_4arch4Sm80ELb1ELb0ELb1ELb0ELb0ELb0ELb1ELb0EEENS1_21CollectiveEpilogueFwdINS6_IJS8_SA_S9_EEENS6_IJNS7_ILi1EEESI_SI_EEESC_SE_Li256ELb0ELb1ELb0ELb0EEENS1_30DynamicPersistentTileSchedulerILi256ELi256ELb0ELb1ELb0EEEEEEEEEvNT_6ParamsE,@"STO_CUDA_ENTRY STV_DEFAULT"
_ZN7cutlass13device_kernelIN5flash19enable_sm80_to_sm89INS1_16FlashAttnFwdSm80INS1_25CollectiveMainloopFwdSm80ILi8ELi1ELb0EN4cute5tupleIJNS5_1CILi128EEENS7_ILi96EEENS7_ILi256EEEEEELi256ENS_6half_tEfNS_4arch4Sm80ELb1ELb0ELb1ELb0ELb0ELb0ELb1ELb0EEENS1_21CollectiveEpilogueFwdINS6_IJS8_SA_S9_EEENS6_IJNS7_ILi1EEESI_SI_EEESC_SE_Li256ELb0ELb1ELb0ELb0EEENS1_30DynamicPersistentTileSchedulerILi256ELi256ELb0ELb1ELb0EEEEEEEEEvNT_6ParamsE:
[----:B------:R-:W-:-:S03]  /*0000*/  MOV R1, c[0x0][0x28] ;  /* 0x00000a0000017a02 */ /* 0x000fc60000000f00 */
[----:B------:R-:W1:Y:S01]  /*0010*/  S2R R18, SR_TID.X ;  /* 0x0000000000127919 */ /* 0x000e620000002100 */
[----:B------:R-:W-:-:S03]  /*0020*/  IADD3 R1, R1, -0xa8, RZ ;  /* 0xffffff5801017810 */ /* 0x000fc60007ffe0ff */
[----:B------:R-:W2:Y:S01]  /*0030*/  S2R R13, SR_CTAID.X ;  /* 0x00000000000d7919 */ /* 0x000ea20000002500 */
[----:B-1----:R-:W-:-:S05]  /*0040*/  SHF.R.U32.HI R0, RZ, 0x5, R18 ;  /* 0x00000005ff007819 */ /* 0x002fca0000011612 */
[----:B------:R-:W1:Y:S04]  /*0050*/  SHFL.IDX PT, R2, R0, RZ, 0x1f ;  /* 0x00001fff00027589 */ /* 0x000e6800000e0000 */
[----:B------:R-:W3:Y:S01]  /*0060*/  SHFL.IDX PT, R0, R0, RZ, 0x1f ;  /* 0x00001fff00007589 */ /* 0x000ee200000e0000 */
[----:B-1----:R-:W-:Y:S01]  /*0070*/  ISETP.GE.AND P0, PT, R2, 0x1, PT ;  /* 0x000000010200780c */ /* 0x002fe20003f06270 */
[----:B---3--:R1:W3:-:S12]  /*0080*/  R2UR UR6, R0 ;  /* 0x00000000000673c2 */ /* 0x0082d800000e0000 */
[----:B------:R-:W-:Y:S06]  /*0090*/  @P0 BAR.ARV 0x4, 0x100 ;  /* 0x0104000000000b1d */ /* 0x000fec0000002000 */
[----:B--2---:R-:W-:-:S13]  /*00a0*/  ISETP.GE.AND P0, PT, R13, c[0x0][0x538], PT ;  /* 0x00014e000d007a0c */ /* 0x004fda0003f06270 */
[----:B------:R-:W-:Y:S05]  /*00b0*/  @P0 EXIT ;  /* 0x000000000000094d */ /* 0x000fea0003800000 */
[----:B-1-3--:R-:W-:Y:S01]  /*00c0*/  SHF.R.S32.HI R11, RZ, 0x1f, R18 ;  /* 0x0000001fff0b7819 */ /* 0x00afe20000011412 */
[----:B------:R-:W-:Y:S01]  /*00d0*/  IMAD.MOV.U32 R220, RZ, RZ, 0x40 ;  /* 0x00000040ffdc7424 */ /* 0x000fe200078e00ff */
[----:B------:R-:W-:Y:S01]  /*00e0*/  ULDC.64 UR8, c[0x0][0x118] ;  /* 0x0000460000087ab9 */ /* 0x000fe20000000a00 */
[----:B------:R-:W-:Y:S01]  /*00f0*/  IMAD.MOV.U32 R218, RZ, RZ, 0x20 ;  /* 0x00000020ffda7424 */ /* 0x000fe200078e00ff */
[CC--:B------:R-:W-:Y:S02]  /*0100*/  LEA.HI R2, R11.reuse, R18.reuse, RZ, 0x4 ;  /* 0x000000120b027211 */ /* 0x0c0fe400078f20ff */
[----:B------:R-:W-:Y:S02]  /*0110*/  LEA.HI R9, R11, R18, RZ, 0x3 ;  /* 0x000000120b097211 */ /* 0x000fe400078f18ff */
[----:B------:R-:W-:Y:S02]  /*0120*/  SHF.R.S32.HI R3, RZ, 0x4, R2 ;  /* 0x00000004ff037819 */ /* 0x000fe40000011402 */
[----:B------:R-:W-:-:S02]  /*0130*/  LOP3.LUT R5, R9, 0xfffffff8, RZ, 0xc0, !PT ;  /* 0xfffffff809057812 */ /* 0x000fc400078ec0ff */
[----:B------:R-:W-:Y:S02]  /*0140*/  LEA.HI R0, R2, R3, RZ, 0x1 ;  /* 0x0000000302007211 */ /* 0x000fe400078f08ff */
[----:B------:R-:W-:Y:S01]  /*0150*/  SHF.R.S32.HI R15, RZ, 0x3, R9 ;  /* 0x00000003ff0f7819 */ /* 0x000fe20000011409 */
[----:B------:R-:W-:Y:S01]  /*0160*/  IMAD.IADD R8, R18, 0x1, -R5 ;  /* 0x0000000112087824 */ /* 0x000fe200078e0a05 */
[----:B------:R-:W-:Y:S02]  /*0170*/  LOP3.LUT R0, R0, 0xfffffffe, RZ, 0xc0, !PT ;  /* 0xfffffffe00007812 */ /* 0x000fe400078ec0ff */
[----:B------:R-:W-:Y:S01]  /*0180*/  LEA.HI R12, R11, R18, RZ, 0x2 ;  /* 0x000000120b0c7211 */ /* 0x000fe200078f10ff */
[----:B------:R-:W-:Y:S02]  /*0190*/  IMAD.SHL.U32 R4, R15, 0x40, RZ ;  /* 0x000000400f047824 */ /* 0x000fe400078e00ff */
[----:B------:R-:W-:Y:S01]  /*01a0*/  IMAD.IADD R216, R3, 0x1, -R0 ;  /* 0x0000000103d87824 */ /* 0x000fe200078e0a00 */
[----:B------:R-:W-:Y:S01]  /*01b0*/  LOP3.LUT R0, R2, 0xfffffff0, RZ, 0xc0, !PT ;  /* 0xfffffff002007812 */ /* 0x000fe200078ec0ff */
[C---:B------:R-:W-:Y:S01]  /*01c0*/  IMAD.SHL.U32 R16, R8.reuse, 0x8, RZ ;  /* 0x0000000808107824 */ /* 0x040fe200078e00ff */
[--C-:B------:R-:W-:Y:S01]  /*01d0*/  SHF.R.S32.HI R10, RZ, 0x2, R12.reuse ;  /* 0x00000002ff0a7819 */ /* 0x100fe2000001140c */
[----:B------:R-:W-:Y:S01]  /*01e0*/  IMAD.SHL.U32 R6, R8, 0x40, RZ ;  /* 0x0000004008067824 */ /* 0x000fe200078e00ff */
[----:B------:R-:W-:Y:S01]  /*01f0*/  SHF.R.S32.HI R3, RZ, 0x1f, R12 ;  /* 0x0000001fff037819 */ /* 0x000fe2000001140c */
[----:B------:R-:W-:Y:S01]  /*0200*/  IMAD.IADD R2, R18, 0x1, -R0 ;  /* 0x0000000112027824 */ /* 0x000fe200078e0a00 */
[----:B------:R-:W-:-:S02]  /*0210*/  LOP3.LUT R0, R4, 0x1c0, RZ, 0xc0, !PT ;  /* 0x000001c004007812 */ /* 0x000fc400078ec0ff */
[----:B------:R-:W-:Y:S02]  /*0220*/  LEA.HI R3, R3, R10, RZ, 0x3 ;  /* 0x0000000a03037211 */ /* 0x000fe400078f18ff */
[----:B------:R-:W-:Y:S02]  /*0230*/  LOP3.LUT R5, R0, 0x38, R16, 0xf8, !PT ;  /* 0x0000003800057812 */ /* 0x000fe400078ef810 */
[----:B------:R-:W-:Y:S02]  /*0240*/  LOP3.LUT R4, R3, 0xfffffff8, RZ, 0xc0, !PT ;  /* 0xfffffff803047812 */ /* 0x000fe400078ec0ff */
[----:B------:R-:W-:Y:S02]  /*0250*/  SHF.R.U32.HI R3, RZ, 0x3, R0 ;  /* 0x00000003ff037819 */ /* 0x000fe40000011600 */
[----:B------:R-:W-:Y:S02]  /*0260*/  SHF.R.S32.HI R7, RZ, 0x1f, R2 ;  /* 0x0000001fff077819 */ /* 0x000fe40000011402 */
[----:B------:R-:W-:-:S02]  /*0270*/  LOP3.LUT R0, R6, 0x1c0, RZ, 0xc0, !PT ;  /* 0x000001c006007812 */ /* 0x000fc400078ec0ff */
[----:B------:R-:W-:Y:S02]  /*0280*/  LOP3.LUT R5, R5, R3, RZ, 0x3c, !PT ;  /* 0x0000000305057212 */ /* 0x000fe400078e3cff */
[----:B------:R-:W-:Y:S01]  /*0290*/  LEA.HI R217, R7, R2, RZ, 0x3 ;  /* 0x0000000207d97211 */ /* 0x000fe200078f18ff */
[----:B------:R-:W-:Y:S01]  /*02a0*/  IMAD.IADD R7, R10, 0x1, -R4 ;  /* 0x000000010a077824 */ /* 0x000fe200078e0a04 */
[----:B------:R-:W-:Y:S02]  /*02b0*/  LOP3.LUT R3, R0, 0x8, R9, 0xf8, !PT ;  /* 0x0000000800037812 */ /* 0x000fe400078ef809 */
[----:B------:R-:W-:Y:S02]  /*02c0*/  SHF.R.U32.HI R0, RZ, 0x3, R0 ;  /* 0x00000003ff007819 */ /* 0x000fe40000011600 */
[-C--:B------:R-:W-:Y:S02]  /*02d0*/  LEA.HI R6, R11, R18.reuse, RZ, 0x5 ;  /* 0x000000120b067211 */ /* 0x080fe400078f28ff */
[C---:B------:R-:W-:Y:S01]  /*02e0*/  LOP3.LUT R4, R217.reuse, 0xfffffff8, RZ, 0xc0, !PT ;  /* 0xfffffff8d9047812 */ /* 0x040fe200078ec0ff */
[----:B------:R-:W-:Y:S01]  /*02f0*/  IMAD.SHL.U32 R217, R217, 0x40, RZ ;  /* 0x00000040d9d97824 */ /* 0x000fe200078e00ff */
[----:B------:R-:W-:-:S02]  /*0300*/  LEA.HI R10, R11, R18, RZ, 0x6 ;  /* 0x000000120b0a7211 */ /* 0x000fc400078f30ff */
[----:B------:R-:W-:Y:S01]  /*0310*/  LOP3.LUT R11, R3, R0, RZ, 0x3c, !PT ;  /* 0x00000000030b7212 */ /* 0x000fe200078e3cff */
[----:B------:R-:W-:Y:S01]  /*0320*/  IMAD.IADD R9, R2, 0x1, -R4 ;  /* 0x0000000102097824 */ /* 0x000fe200078e0a04 */
[----:B------:R-:W-:Y:S01]  /*0330*/  LOP3.LUT R0, R6, 0xffffffe0, RZ, 0xc0, !PT ;  /* 0xffffffe006007812 */ /* 0x000fe200078ec0ff */
[----:B------:R-:W-:Y:S01]  /*0340*/  IMAD.SHL.U32 R4, R10, 0x8, RZ ;  /* 0x000000080a047824 */ /* 0x000fe200078e00ff */
[--C-:B------:R-:W-:Y:S02]  /*0350*/  SHF.R.S32.HI R223, RZ, 0x5, R6.reuse ;  /* 0x00000005ffdf7819 */ /* 0x100fe40000011406 */
[----:B------:R-:W-:Y:S01]  /*0360*/  SHF.R.S32.HI R2, RZ, 0x1f, R6 ;  /* 0x0000001fff027819 */ /* 0x000fe20000011406 */
[----:B------:R-:W-:Y:S01]  /*0370*/  IMAD.IADD R14, R18, 0x1, -R0 ;  /* 0x00000001120e7824 */ /* 0x000fe200078e0a00 */
[----:B------:R-:W-:Y:S01]  /*0380*/  LOP3.LUT R251, R5, 0x7ffffe00, R4, 0xf8, !PT ;  /* 0x7ffffe0005fb7812 */ /* 0x000fe200078ef804 */
[----:B------:R-:W-:Y:S01]  /*0390*/  IMAD.SHL.U32 R5, R216, 0x8, RZ ;  /* 0x00000008d8057824 */ /* 0x000fe200078e00ff */
[----:B------:R-:W-:Y:S01]  /*03a0*/  LEA.HI R0, R2, R223, RZ, 0x3 ;  /* 0x000000df02007211 */ /* 0x000fe200078f18ff */
[----:B------:R-:W-:Y:S01]  /*03b0*/  IMAD.SHL.U32 R2, R9, 0x40, RZ ;  /* 0x0000004009027824 */ /* 0x000fe200078e00ff */
[----:B------:R-:W-:Y:S01]  /*03c0*/  SHF.R.S32.HI R4, RZ, 0x1f, R14 ;  /* 0x0000001fff047819 */ /* 0x000fe2000001140e */
[----:B------:R-:W-:Y:S01]  /*03d0*/  IMAD R216, R216, 0x200, R11 ;  /* 0x00000200d8d87824 */ /* 0x000fe200078e020b */
[----:B------:R-:W-:Y:S01]  /*03e0*/  LOP3.LUT R3, R12, 0xfffffffc, RZ, 0xc0, !PT ;  /* 0xfffffffc0c037812 */ /* 0x000fe200078ec0ff */
[----:B------:R-:W-:Y:S01]  /*03f0*/  IMAD.SHL.U32 R251, R251, 0x2, RZ ;  /* 0x00000002fbfb7824 */ /* 0x000fe200078e00ff */
[----:B------:R-:W-:-:S02]  /*0400*/  LOP3.LUT R0, R0, 0xffffff8, RZ, 0xc0, !PT ;  /* 0x0ffffff800007812 */ /* 0x000fc400078ec0ff */
[----:B------:R-:W-:Y:S01]  /*0410*/  LEA.HI R10, R4, R14, RZ, 0x2 ;  /* 0x0000000e040a7211 */ /* 0x000fe200078f10ff */
[----:B------:R-:W-:Y:S01]  /*0420*/  IMAD.IADD R6, R18, 0x1, -R3 ;  /* 0x0000000112067824 */ /* 0x000fe200078e0a03 */
[----:B------:R-:W-:Y:S01]  /*0430*/  LOP3.LUT R2, R2, 0x1c0, RZ, 0xc0, !PT ;  /* 0x000001c002027812 */ /* 0x000fe200078ec0ff */
[C---:B------:R-:W-:Y:S01]  /*0440*/  IMAD.IADD R3, R223.reuse, 0x1, -R0 ;  /* 0x00000001df037824 */ /* 0x040fe200078e0a00 */
[----:B------:R-:W-:Y:S01]  /*0450*/  SHF.R.S32.HI R0, RZ, 0x2, R10 ;  /* 0x00000002ff007819 */ /* 0x000fe2000001140a */
[----:B------:R-:W-:Y:S01]  /*0460*/  IMAD.SHL.U32 R223, R223, 0x400, RZ ;  /* 0x00000400dfdf7824 */ /* 0x000fe200078e00ff */
[----:B------:R-:W-:Y:S02]  /*0470*/  LOP3.LUT R5, R2, 0x8, R5, 0xf8, !PT ;  /* 0x0000000802057812 */ /* 0x000fe400078ef805 */
[----:B------:R-:W-:Y:S01]  /*0480*/  SHF.R.U32.HI R2, RZ, 0x3, R2 ;  /* 0x00000003ff027819 */ /* 0x000fe20000011602 */
[----:B------:R-:W-:Y:S01]  /*0490*/  IMAD R12, R3, 0x10, R0 ;  /* 0x00000010030c7824 */ /* 0x000fe200078e0200 */
[C---:B------:R-:W-:Y:S01]  /*04a0*/  LEA.HI R0, R6.reuse, R6, RZ, 0x1 ;  /* 0x0000000606007211 */ /* 0x040fe200078f08ff */
[----:B------:R-:W-:Y:S01]  /*04b0*/  IMAD R3, R6, 0x2, R223 ;  /* 0x0000000206037824 */ /* 0x000fe200078e02df */
[----:B------:R-:W-:Y:S01]  /*04c0*/  LOP3.LUT R5, R5, R2, RZ, 0x3c, !PT ;  /* 0x0000000205057212 */ /* 0x000fe200078e3cff */
[C---:B------:R-:W-:Y:S01]  /*04d0*/  IMAD.SHL.U32 R2, R7.reuse, 0x40, RZ ;  /* 0x0000004007027824 */ /* 0x040fe200078e00ff */
[----:B------:R-:W-:Y:S01]  /*04e0*/  LOP3.LUT R4, R7, 0x1, RZ, 0xc0, !PT ;  /* 0x0000000107047812 */ /* 0x000fe200078ec0ff */
[----:B------:R-:W-:Y:S01]  /*04f0*/  STL [R1+0x94], R12 ;  /* 0x0000940c01007387 */ /* 0x000fe20000100800 */
[----:B------:R-:W-:-:S02]  /*0500*/  LOP3.LUT R0, R0, 0x1ffffffe, RZ, 0xc0, !PT ;  /* 0x1ffffffe00007812 */ /* 0x000fc400078ec0ff */
[----:B------:R-:W-:Y:S01]  /*0510*/  LOP3.LUT R2, R2, 0x1c0, RZ, 0xc0, !PT ;  /* 0x000001c002027812 */ /* 0x000fe200078ec0ff */
[----:B------:R-:W-:Y:S01]  /*0520*/  STL [R1+0x68], R13 ;  /* 0x0000680d01007387 */ /* 0x000fe20000100800 */
[----:B------:R-:W-:Y:S01]  /*0530*/  ISETP.NE.U32.AND P0, PT, R4, 0x1, PT ;  /* 0x000000010400780c */ /* 0x000fe20003f05070 */
[----:B------:R-:W-:Y:S01]  /*0540*/  IMAD.IADD R4, R6, 0x1, -R0 ;  /* 0x0000000106047824 */ /* 0x000fe200078e0a00 */
[----:B------:R-:W-:Y:S02]  /*0550*/  LEA.HI R0, R2, R2, RZ, 0x1d ;  /* 0x0000000202007211 */ /* 0x000fe400078fe8ff */
[----:B------:R-:W-:Y:S02]  /*0560*/  LOP3.LUT R217, R217, 0xfffffe00, RZ, 0xc0, !PT ;  /* 0xfffffe00d9d97812 */ /* 0x000fe400078ec0ff */
[----:B------:R-:W-:Y:S01]  /*0570*/  SHF.R.S32.HI R17, RZ, 0x1f, R16 ;  /* 0x0000001fff117819 */ /* 0x000fe20000011410 */
[----:B------:R-:W-:Y:S01]  /*0580*/  IMAD.IADD R3, R3, 0x1, R0 ;  /* 0x0000000103037824 */ /* 0x000fe200078e0200 */
[----:B------:R-:W-:Y:S01]  /*0590*/  IADD3 R6, R16, 0x40, RZ ;  /* 0x0000004010067810 */ /* 0x000fe20007ffe0ff */
[----:B------:R-:W-:Y:S01]  /*05a0*/  IMAD R0, R8, 0x20, R15 ;  /* 0x0000002008007824 */ /* 0x000fe200078e020f */
[----:B------:R-:W-:-:S02]  /*05b0*/  IADD3 R223, R5, R217, R223 ;  /* 0x000000d905df7210 */ /* 0x000fc40007ffe0df */
[----:B------:R-:W-:Y:S02]  /*05c0*/  LOP3.LUT R217, R5, R217, RZ, 0xfc, !PT ;  /* 0x000000d905d97212 */ /* 0x000fe400078efcff */
[----:B------:R1:W-:Y:S01]  /*05d0*/  STL [R1+0x90], R0 ;  /* 0x0000900001007387 */ /* 0x0003e20000100800 */
[C---:B------:R-:W-:Y:S02]  /*05e0*/  IADD3 R5, R16.reuse, 0x80, RZ ;  /* 0x0000008010057810 */ /* 0x040fe40007ffe0ff */
[----:B------:R-:W-:Y:S01]  /*05f0*/  IADD3 R2, R16, 0xc0, RZ ;  /* 0x000000c010027810 */ /* 0x000fe20007ffe0ff */
[----:B------:R-:W-:Y:S01]  /*0600*/  STL.64 [R1+0x38], R16 ;  /* 0x0000381001007387 */ /* 0x000fe20000100a00 */
[----:B------:R-:W-:Y:S02]  /*0610*/  R2P PR, R7, 0x6 ;  /* 0x0000000607007804 */ /* 0x000fe40000000000 */
[----:B------:R-:W-:Y:S01]  /*0620*/  LEA R3, R3, 0x80, 0x1 ;  /* 0x0000008003037811 */ /* 0x000fe200078e08ff */
[----:B------:R2:W-:Y:S01]  /*0630*/  STL [R1+0x44], R6 ;  /* 0x0000440601007387 */ /* 0x0005e20000100800 */
[----:B------:R-:W-:-:S02]  /*0640*/  LOP3.LUT P4, RZ, R8, 0x2, RZ, 0xc0, !PT ;  /* 0x0000000208ff7812 */ /* 0x000fc4000788c0ff */
[C---:B------:R-:W-:Y:S01]  /*0650*/  LOP3.LUT P6, RZ, R9.reuse, 0x2, RZ, 0xc0, !PT ;  /* 0x0000000209ff7812 */ /* 0x040fe200078cc0ff */
[----:B------:R3:W-:Y:S01]  /*0660*/  STL [R1+0x40], R5 ;  /* 0x0000400501007387 */ /* 0x0007e20000100800 */
[----:B------:R-:W-:Y:S02]  /*0670*/  LOP3.LUT P3, RZ, R8, 0x4, RZ, 0xc0, !PT ;  /* 0x0000000408ff7812 */ /* 0x000fe4000786c0ff */
[----:B------:R-:W-:Y:S02]  /*0680*/  LOP3.LUT P5, RZ, R9, 0x4, RZ, 0xc0, !PT ;  /* 0x0000000409ff7812 */ /* 0x000fe400078ac0ff */
[----:B------:R-:W-:Y:S02]  /*0690*/  LEA R216, R216, 0xc100, 0x1 ;  /* 0x0000c100d8d87811 */ /* 0x000fe400078e08ff */
[----:B------:R-:W-:Y:S02]  /*06a0*/  LEA R223, R223, 0x18100, 0x1 ;  /* 0x00018100dfdf7811 */ /* 0x000fe400078e08ff */
[----:B------:R-:W-:-:S02]  /*06b0*/  LEA R217, R217, 0x100, 0x1 ;  /* 0x00000100d9d97811 */ /* 0x000fc400078e08ff */
[----:B------:R-:W-:Y:S02]  /*06c0*/  SEL R219, R220, 0xffffffc0, !P3 ;  /* 0xffffffc0dcdb7807 */ /* 0x000fe40005800000 */
[----:B-1----:R-:W-:Y:S02]  /*06d0*/  LOP3.LUT R0, R10, 0x7ffffffc, RZ, 0xc0, !PT ;  /* 0x7ffffffc0a007812 */ /* 0x002fe400078ec0ff */
[C---:B------:R-:W-:Y:S01]  /*06e0*/  IADD3 R227, R216.reuse, 0x20, RZ ;  /* 0x00000020d8e37810 */ /* 0x040fe20007ffe0ff */
[C---:B------:R-:W-:Y:S01]  /*06f0*/  IMAD.IADD R222, R216.reuse, 0x1, R219 ;  /* 0x00000001d8de7824 */ /* 0x040fe200078e02db */
[----:B------:R-:W-:Y:S01]  /*0700*/  @P4 IADD3 R227, R216, -0x20, RZ ;  /* 0xffffffe0d8e34810 */ /* 0x000fe20007ffe0ff */
[----:B------:R-:W-:Y:S01]  /*0710*/  IMAD.IADD R0, R14, 0x1, -R0 ;  /* 0x000000010e007824 */ /* 0x000fe200078e0a00 */
[----:B--2---:R-:W-:-:S03]  /*0720*/  SHF.R.S32.HI R6, RZ, 0x1f, R6 ;  /* 0x0000001fff067819 */ /* 0x004fc60000011406 */
[----:B------:R-:W-:Y:S01]  /*0730*/  IMAD.IADD R219, R219, 0x1, R227 ;  /* 0x00000001dbdb7824 */ /* 0x000fe200078e02e3 */
[C---:B------:R-:W-:Y:S02]  /*0740*/  IADD3 R250, R227.reuse, 0x800, RZ ;  /* 0x00000800e3fa7810 */ /* 0x040fe40007ffe0ff */
[----:B---3--:R-:W-:Y:S01]  /*0750*/  SHF.R.S32.HI R5, RZ, 0x1f, R5 ;  /* 0x0000001fff057819 */ /* 0x008fe20000011405 */
[----:B------:R1:W-:Y:S01]  /*0760*/  STL [R1+0x64], R6 ;  /* 0x0000640601007387 */ /* 0x0003e20000100800 */
[C---:B------:R-:W-:Y:S02]  /*0770*/  IADD3 R249, R227.reuse, 0x1000, RZ ;  /* 0x00001000e3f97810 */ /* 0x040fe40007ffe0ff */
[C---:B------:R-:W-:Y:S01]  /*0780*/  IADD3 R248, R227.reuse, 0x1800, RZ ;  /* 0x00001800e3f87810 */ /* 0x040fe20007ffe0ff */
[----:B------:R2:W-:Y:S01]  /*0790*/  STL [R1+0x48], R2 ;  /* 0x0000480201007387 */ /* 0x0005e20000100800 */
[C---:B------:R-:W-:Y:S02]  /*07a0*/  IADD3 R247, R227.reuse, 0x2000, RZ ;  /* 0x00002000e3f77810 */ /* 0x040fe40007ffe0ff */
[C---:B------:R-:W-:Y:S01]  /*07b0*/  IADD3 R246, R227.reuse, 0x2800, RZ ;  /* 0x00002800e3f67810 */ /* 0x040fe20007ffe0ff */
[----:B------:R3:W-:Y:S01]  /*07c0*/  STL [R1+0x60], R5 ;  /* 0x0000600501007387 */ /* 0x0007e20000100800 */
[----:B------:R-:W-:-:S02]  /*07d0*/  IADD3 R245, R227, 0x3000, RZ ;  /* 0x00003000e3f57810 */ /* 0x000fc40007ffe0ff */
[C---:B------:R-:W-:Y:S02]  /*07e0*/  IADD3 R244, R227.reuse, 0x3800, RZ ;  /* 0x00003800e3f47810 */ /* 0x040fe40007ffe0ff */
[C---:B------:R-:W-:Y:S02]  /*07f0*/  IADD3 R243, R227.reuse, 0x4000, RZ ;  /* 0x00004000e3f37810 */ /* 0x040fe40007ffe0ff */
[C---:B------:R-:W-:Y:S02]  /*0800*/  IADD3 R242, R227.reuse, 0x4800, RZ ;  /* 0x00004800e3f27810 */ /* 0x040fe40007ffe0ff */
[C---:B------:R-:W-:Y:S02]  /*0810*/  IADD3 R241, R227.reuse, 0x5000, RZ ;  /* 0x00005000e3f17810 */ /* 0x040fe40007ffe0ff */
[C---:B------:R-:W-:Y:S02]  /*0820*/  IADD3 R240, R227.reuse, 0x5800, RZ ;  /* 0x00005800e3f07810 */ /* 0x040fe40007ffe0ff */
[----:B------:R-:W-:-:S02]  /*0830*/  IADD3 R239, R227, 0x6000, RZ ;  /* 0x00006000e3ef7810 */ /* 0x000fc40007ffe0ff */
[C---:B------:R-:W-:Y:S01]  /*0840*/  IADD3 R238, R227.reuse, 0x6800, RZ ;  /* 0x00006800e3ee7810 */ /* 0x040fe20007ffe0ff */
[----:B-1----:R-:W-:Y:S01]  /*0850*/  IMAD.SHL.U32 R6, R0, 0x2, RZ ;  /* 0x0000000200067824 */ /* 0x002fe200078e00ff */
[C---:B------:R-:W-:Y:S01]  /*0860*/  IADD3 R237, R227.reuse, 0x7000, RZ ;  /* 0x00007000e3ed7810 */ /* 0x040fe20007ffe0ff */
[----:B------:R-:W-:Y:S01]  /*0870*/  IMAD R0, R4, 0x8, R12 ;  /* 0x0000000804007824 */ /* 0x000fe200078e020c */
[C---:B------:R-:W-:Y:S02]  /*0880*/  IADD3 R236, R227.reuse, 0x7800, RZ ;  /* 0x00007800e3ec7810 */ /* 0x040fe40007ffe0ff */
[----:B--2---:R-:W-:Y:S02]  /*0890*/  SHF.R.S32.HI R2, RZ, 0x1f, R2 ;  /* 0x0000001fff027819 */ /* 0x004fe40000011402 */
[----:B------:R-:W-:Y:S02]  /*08a0*/  IADD3 R235, R227, 0x8000, RZ ;  /* 0x00008000e3eb7810 */ /* 0x000fe40007ffe0ff */
[C---:B---3--:R-:W-:Y:S01]  /*08b0*/  SEL R5, R218.reuse, 0xffffffe0, !P1 ;  /* 0xffffffe0da057807 */ /* 0x048fe20004800000 */
[----:B------:R1:W-:Y:S01]  /*08c0*/  STL [R1+0x5c], R2 ;  /* 0x00005c0201007387 */ /* 0x0003e20000100800 */
[----:B------:R-:W-:-:S02]  /*08d0*/  SEL R218, R218, 0xffffffe0, !P6 ;  /* 0xffffffe0dada7807 */ /* 0x000fc40007000000 */
[C---:B------:R-:W-:Y:S01]  /*08e0*/  IADD3 R234, R227.reuse, 0x8800, RZ ;  /* 0x00008800e3ea7810 */ /* 0x040fe20007ffe0ff */
[----:B------:R2:W-:Y:S01]  /*08f0*/  STL [R1+0x54], R6 ;  /* 0x0000540601007387 */ /* 0x0005e20000100800 */
[----:B------:R-:W-:Y:S01]  /*0900*/  IADD3 R233, R227, 0x9000, RZ ;  /* 0x00009000e3e97810 */ /* 0x000fe20007ffe0ff */
[----:B------:R-:W-:Y:S01]  /*0910*/  IMAD.IADD R224, R223, 0x1, R218 ;  /* 0x00000001dfe07824 */ /* 0x000fe200078e02da */
[C---:B------:R-:W-:Y:S01]  /*0920*/  IADD3 R232, R227.reuse, 0x9800, RZ ;  /* 0x00009800e3e87810 */ /* 0x040fe20007ffe0ff */
[----:B------:R3:W-:Y:S01]  /*0930*/  STL [R1+0x8c], R0 ;  /* 0x00008c0001007387 */ /* 0x0007e20000100800 */
[----:B------:R-:W-:Y:S01]  /*0940*/  IMAD.IADD R218, R218, 0x1, R217 ;  /* 0x00000001dada7824 */ /* 0x000fe200078e02d9 */
[C---:B------:R-:W-:Y:S02]  /*0950*/  IADD3 R231, R227.reuse, 0xa000, RZ ;  /* 0x0000a000e3e77810 */ /* 0x040fe40007ffe0ff */
[----:B------:R4:W-:Y:S01]  /*0960*/  STL [R1+0x6c], R3 ;  /* 0x00006c0301007387 */ /* 0x0009e20000100800 */
[----:B------:R-:W-:-:S02]  /*0970*/  IADD3 R230, R227, 0xa800, RZ ;  /* 0x0000a800e3e67810 */ /* 0x000fc40007ffe0ff */
[C---:B------:R-:W-:Y:S02]  /*0980*/  IADD3 R229, R227.reuse, 0xb000, RZ ;  /* 0x0000b000e3e57810 */ /* 0x040fe40007ffe0ff */
[----:B------:R-:W-:Y:S02]  /*0990*/  IADD3 R228, R227, 0xb800, RZ ;  /* 0x0000b800e3e47810 */ /* 0x000fe40007ffe0ff */
[C---:B-1----:R-:W-:Y:S02]  /*09a0*/  SEL R2, R220.reuse, 0xffffffc0, !P2 ;  /* 0xffffffc0dc027807 */ /* 0x042fe40005000000 */
[----:B------:R-:W-:Y:S02]  /*09b0*/  SEL R220, R220, 0xffffffc0, !P5 ;  /* 0xffffffc0dcdc7807 */ /* 0x000fe40006800000 */
[C---:B--2---:R-:W-:Y:S01]  /*09c0*/  IADD3 R6, R3.reuse, -0x10, RZ ;  /* 0xfffffff003067810 */ /* 0x044fe20007ffe0ff */
[C---:B------:R-:W-:Y:S01]  /*09d0*/  IMAD.IADD R4, R3.reuse, 0x1, R2 ;  /* 0x0000000103047824 */ /* 0x040fe200078e0202 */
[----:B------:R-:W-:Y:S01]  /*09e0*/  @P0 IADD3 R6, R3, 0x10, RZ ;  /* 0x0000001003060810 */ /* 0x000fe20007ffe0ff */
[----:B------:R-:W-:-:S02]  /*09f0*/  IMAD.IADD R226, R223, 0x1, R220 ;  /* 0x00000001dfe27824 */ /* 0x000fc400078e02dc */
[----:B---3--:R-:W-:Y:S01]  /*0a00*/  IMAD.IADD R0, R3, 0x1, R5 ;  /* 0x0000000103007824 */ /* 0x008fe200078e0205 */
[----:B------:R-:W-:Y:S01]  /*0a10*/  STL [R1+0x88], R4 ;  /* 0x0000880401007387 */ /* 0x000fe20000100800 */
[----:B------:R-:W-:Y:S02]  /*0a20*/  IMAD.IADD R221, R220, 0x1, R217 ;  /* 0x00000001dcdd7824 */ /* 0x000fe400078e02d9 */
[----:B----4-:R-:W-:Y:S01]  /*0a30*/  IMAD.IADD R3, R2, 0x1, R6 ;  /* 0x0000000102037824 */ /* 0x010fe200078e0206 */
[----:B------:R1:W-:Y:S01]  /*0a40*/  STL [R1+0x78], R0 ;  /* 0x0000780001007387 */ /* 0x0003e20000100800 */
[----:B------:R-:W-:Y:S02]  /*0a50*/  IMAD.IADD R225, R224, 0x1, R220 ;  /* 0x00000001e0e17824 */ /* 0x000fe400078e02dc */
[----:B------:R-:W-:Y:S02]  /*0a60*/  IMAD.IADD R220, R220, 0x1, R218 ;  /* 0x00000001dcdc7824 */ /* 0x000fe400078e02da */
[----:B-1----:R-:W-:-:S05]  /*0a70*/  IMAD.IADD R0, R0, 0x1, R2 ;  /* 0x0000000100007824 */ /* 0x002fca00078e0202 */
[----:B------:R1:W-:Y:S04]  /*0a80*/  STL [R1+0x84], R0 ;  /* 0x0000840001007387 */ /* 0x0003e80000100800 */
[----:B------:R-:W-:Y:S04]  /*0a90*/  STL [R1+0x70], R6 ;  /* 0x0000700601007387 */ /* 0x000fe80000100800 */
[----:B------:R-:W-:Y:S01]  /*0aa0*/  STL [R1+0x80], R3 ;  /* 0x0000800301007387 */ /* 0x000fe20000100800 */
[----:B-1----:R-:W-:-:S05]  /*0ab0*/  IMAD.IADD R0, R5, 0x1, R6 ;  /* 0x0000000105007824 */ /* 0x002fca00078e0206 */
[----:B------:R1:W-:Y:S02]  /*0ac0*/  STL [R1+0x74], R0 ;  /* 0x0000740001007387 */ /* 0x0003e40000100800 */
[----:B-1----:R-:W-:-:S05]  /*0ad0*/  IMAD.IADD R0, R0, 0x1, R2 ;  /* 0x0000000100007824 */ /* 0x002fca00078e0202 */
[----:B------:R1:W-:Y:S02]  /*0ae0*/  STL [R1+0x7c], R0 ;  /* 0x00007c0001007387 */ /* 0x0003e40000100800 */
.L_x_1320:
[----:B------:R-:W2:Y:S01]  /*0af0*/  LDL R4, [R1+0x68] ;  /* 0x0000680001047983 */ /* 0x000ea20000100800 */
[----:B-1----:R-:W-:Y:S01]  /*0b00*/  IMAD.MOV.U32 R0, RZ, RZ, c[0x0][0x560] ;  /* 0x00015800ff007624 */ /* 0x002fe200078e00ff */
        /* <DEDUP_REMOVED lines=17> */
.L_x_1268:
[----:B------:R-:W-:-:S04]  /*0c20*/  MOV R0, c[0x0][0x554] ;  /* 0x0001550000007a02 */ /* 0x000fc80000000f00 */
[----:B------:R-:W-:Y:S02]  /*0c30*/  ISETP.NE.AND P0, PT, R0, 0x1, PT ;  /* 0x000000010000780c */ /* 0x000fe40003f05270 */
[----:B------:R-:W-:-:S11]  /*0c40*/  MOV R0, R2 ;  /* 0x0000000200007202 */ /* 0x000fd60000000f00 */
[----:B------:R-:W-:-:S05]  /*0c50*/  @P0 IMAD.HI.U32 R4, R2, c[0x0][0x558], RZ ;  /* 0x0001560002040a27 */ /* 0x000fca00078e00ff */
[----:B------:R-:W-:-:S05]  /*0c60*/  @P0 SHF.R.U32.HI R0, RZ, c[0x0][0x55c], R4 ;  /* 0x00015700ff000a19 */ /* 0x000fca0000011604 */
[----:B------:R-:W-:Y:S02]  /*0c70*/  IMAD R4, R0, c[0x0][0x554], RZ ;  /* 0x0001550000047a24 */ /* 0x000fe400078e02ff */
.L_x_1269:
[----:B------:R-:W-:Y:S05]  /*0c80*/  BSYNC B0 ;  /* 0x0000000000007941 */ /* 0x000fea0003800000 */
.L_x_1267:
[----:B------:R-:W2:Y:S01]  /*0c90*/  LDL.LU R55, [R1+0xc] ;  /* 0x00000c0001377983 */ /* 0x000ea20000300800 */
        /* <DEDUP_REMOVED lines=8> */
[----:B------:R-:W-:Y:S01]  /*0d20*/  MOV R5, c[0x0][0x548] ;  /* 0x0001520000057a02 */ /* 0x000fe20000000f00 */
[----:B------:R-:W-:Y:S01]  /*0d30*/  IMAD.SHL.U32 R54, R0, 0x80, RZ ;  /* 0x0000008000367824 */ /* 0x000fe200078e00ff */
[----:B------:R-:W-:Y:S01]  /*0d40*/  UIMAD.WIDE UR4, UR4, 0x2aaaaaab, URZ ;  /* 0x2aaaaaab040478a5 */ /* 0x000fe2000f8e023f */
[----:B------:R-:W-:Y:S01]  /*0d50*/  CS2R R130, SRZ ;  /* 0x0000000000827805 */ /* 0x000fe2000001ff00 */
[----:B------:R-:W-:Y:S01]  /*0d60*/  ISETP.NE.AND P0, PT, R5, 0x1, PT ;  /* 0x000000010500780c */ /* 0x000fe20003f05270 */
[----:B------:R-:W-:Y:S01]  /*0d70*/  IMAD.MOV.U32 R5, RZ, RZ, c[0x0][0x168] ;  /* 0x00005a00ff057624 */ /* 0x000fe200078e00ff */
[----:B------:R-:W-:Y:S01]  /*0d80*/  IADD3 R0, R54, 0x7f, RZ ;  /* 0x0000007f36007810 */ /* 0x000fe20007ffe0ff */
[----:B------:R-:W-:Y:S01]  /*0d90*/  USHF.R.U32.HI UR4, URZ, 0x1f, UR5 ;  /* 0x0000001f3f047899 */ /* 0x000fe20008011605 */
[----:B------:R-:W-:Y:S01]  /*0da0*/  MOV R56, R2 ;  /* 0x0000000200387202 */ /* 0x000fe20000000f00 */
[----:B------:R1:W-:Y:S01]  /*0db0*/  STL [R1+0x58], R54 ;  /* 0x0000583601007387 */ /* 0x0003e20000100800 */
[----:B------:R-:W-:Y:S01]  /*0dc0*/  CS2R R128, SRZ ;  /* 0x0000000000807805 */ /* 0x000fe2000001ff00 */
[----:B------:R-:W-:Y:S01]  /*0dd0*/  @P1 IMAD.HI.U32 R4, R0, c[0x0][0x2c8], RZ ;  /* 0x0000b20000041a27 */ /* 0x000fe200078e00ff */
[----:B------:R-:W-:Y:S01]  /*0de0*/  ULEA.HI.SX32 UR4, UR5, UR4, 0x1c ;  /* 0x0000000405047291 */ /* 0x000fe2000f8fe23f */
[----:B------:R-:W-:Y:S01]  /*0df0*/  CS2R R126, SRZ ;  /* 0x00000000007e7805 */ /* 0x000fe2000001ff00 */
[----:B------:R-:W-:Y:S01]  /*0e00*/  CS2R R124, SRZ ;  /* 0x00000000007c7805 */ /* 0x000fe2000001ff00 */
[----:B------:R-:W-:Y:S01]  /*0e10*/  IMAD.MOV.U32 R122, RZ, RZ, RZ ;  /* 0x000000ffff7a7224 */ /* 0x000fe200078e00ff */
[----:B------:R-:W-:Y:S01]  /*0e20*/  @P1 SHF.R.U32.HI R0, RZ, c[0x0][0x2cc], R4 ;  /* 0x0000b300ff001a19 */ /* 0x000fe20000011604 */
[----:B------:R-:W-:Y:S01]  /*0e30*/  @P0 IMAD.HI.U32 R3, R2, c[0x0][0x54c], RZ ;  /* 0x0001530002030a27 */ /* 0x000fe200078e00ff */
[----:B------:R-:W-:Y:S01]  /*0e40*/  IADD3 R4, -R5, 0x60, RZ ;  /* 0x0000006005047810 */ /* 0x000fe20007ffe1ff */
[----:B------:R-:W-:Y:S01]  /*0e50*/  CS2R R120, SRZ ;  /* 0x0000000000787805 */ /* 0x000fe2000001ff00 */
[----:B------:R-:W-:Y:S01]  /*0e60*/  CS2R R6, SRZ ;  /* 0x0000000000067805 */ /* 0x000fe2000001ff00 */
[----:B------:R-:W-:Y:S01]  /*0e70*/  MOV R118, RZ ;  /* 0x000000ff00767202 */ /* 0x000fe20000000f00 */
[----:B------:R-:W-:Y:S01]  /*0e80*/  CS2R R116, SRZ ;  /* 0x0000000000747805 */ /* 0x000fe2000001ff00 */
[----:B------:R-:W-:Y:S01]  /*0e90*/  IADD3 R0, R0, c[0x0][0x1d0], R4 ;  /* 0x0000740000007a10 */ /* 0x000fe20007ffe004 */
[----:B------:R-:W-:Y:S01]  /*0ea0*/  CS2R R8, SRZ ;  /* 0x0000000000087805 */ /* 0x000fe2000001ff00 */
[----:B------:R-:W-:Y:S01]  /*0eb0*/  @P0 SHF.R.U32.HI R56, RZ, c[0x0][0x550], R3 ;  /* 0x00015400ff380a19 */ /* 0x000fe20000011603 */
[----:B------:R-:W-:Y:S01]  /*0ec0*/  IMAD.MOV.U32 R114, RZ, RZ, RZ ;  /* 0x000000ffff727224 */ /* 0x000fe200078e00ff */
[----:B------:R-:W-:Y:S01]  /*0ed0*/  CS2R R10, SRZ ;  /* 0x00000000000a7805 */ /* 0x000fe2000001ff00 */
[----:B------:R-:W-:Y:S01]  /*0ee0*/  IMAD.HI R3, R0, 0x2aaaaaab, RZ ;  /* 0x2aaaaaab00037827 */ /* 0x000fe200078e02ff */
[----:B------:R-:W-:Y:S01]  /*0ef0*/  MOV R110, RZ ;  /* 0x000000ff006e7202 */ /* 0x000fe20000000f00 */
[----:B------:R-:W-:Y:S01]  /*0f00*/  CS2R R12, SRZ ;  /* 0x00000000000c7805 */ /* 0x000fe2000001ff00 */
[----:B------:R-:W-:Y:S01]  /*0f10*/  CS2R R14, SRZ ;  /* 0x00000000000e7805 */ /* 0x000fe2000001ff00 */
[----:B------:R-:W-:Y:S01]  /*0f20*/  IMAD.MOV R0, RZ, RZ, -R56 ;  /* 0x000000ffff007224 */ /* 0x000fe200078e0a38 */
[----:B------:R-:W-:Y:S01]  /*0f30*/  SHF.R.U32.HI R4, RZ, 0x1f, R3 ;  /* 0x0000001fff047819 */ /* 0x000fe20000011603 */
[----:B------:R-:W-:Y:S01]  /*0f40*/  IMAD.MOV.U32 R112, RZ, RZ, RZ ;  /* 0x000000ffff707224 */ /* 0x000fe200078e00ff */
[----:B------:R-:W-:Y:S01]  /*0f50*/  MOV R104, RZ ;  /* 0x000000ff00687202 */ /* 0x000fe20000000f00 */
[----:B------:R-:W-:Y:S01]  /*0f60*/  IMAD R60, R0, c[0x0][0x548], R2 ;  /* 0x00015200003c7a24 */ /* 0x000fe200078e0202 */
[----:B------:R-:W-:Y:S01]  /*0f70*/  LEA.HI.SX32 R3, R3, R4, 0x1c ;  /* 0x0000000403037211 */ /* 0x000fe200078fe2ff */
[----:B------:R-:W-:Y:S01]  /*0f80*/  IMAD.MOV.U32 R108, RZ, RZ, RZ ;  /* 0x000000ffff6c7224 */ /* 0x000fe200078e00ff */
[----:B------:R-:W-:Y:S01]  /*0f90*/  PRMT R0, RZ, 0x7610, R0 ;  /* 0x00007610ff007816 */ /* 0x000fe20000000000 */
[----:B------:R-:W-:Y:S01]  /*0fa0*/  CS2R R4, SRZ ;  /* 0x0000000000047805 */ /* 0x000fe2000001ff00 */
[----:B------:R-:W-:Y:S01]  /*0fb0*/  IMNMX R52, R3, UR4, PT ;  /* 0x0000000403347c17 */ /* 0x000fe2000b800200 */
[----:B------:R-:W-:Y:S01]  /*0fc0*/  IMAD.MOV.U32 R106, RZ, RZ, RZ ;  /* 0x000000ffff6a7224 */ /* 0x000fe200078e00ff */
[----:B------:R-:W-:Y:S01]  /*0fd0*/  CS2R R16, SRZ ;  /* 0x0000000000107805 */ /* 0x000fe2000001ff00 */
[----:B------:R-:W-:Y:S01]  /*0fe0*/  IMAD.MOV.U32 R102, RZ, RZ, RZ ;  /* 0x000000ffff667224 */ /* 0x000fe200078e00ff */
[----:B------:R-:W-:Y:S01]  /*0ff0*/  ISETP.GE.AND P0, PT, R52, 0x1, PT ;  /* 0x000000013400780c */ /* 0x000fe20003f06270 */
        /* <DEDUP_REMOVED lines=70> */
[----:B------:R1:W-:Y:S04]  /*1460*/  STL [R1+0x4c], R60 ;  /* 0x00004c3c01007387 */ /* 0x0003e80000100800 */
[----:B------:R1:W-:Y:S01]  /*1470*/  STL [R1+0x14], R52 ;  /* 0x0000143401007387 */ /* 0x0003e20000100800 */
[----:B------:R-:W-:Y:S05]  /*1480*/  @!P0 BRA `(.L_x_1270) ;  /* 0x000117a000008947 */ /* 0x000fea0003800000 */
[----:B-1----:R-:W2:Y:S01]  /*1490*/  LDL R52, [R1+0x90] ;  /* 0x0000900001347983 */ /* 0x002ea20000100800 */
[----:B------:R-:W-:Y:S01]  /*14a0*/  IMAD.MOV.U32 R62, RZ, RZ, R55 ;  /* 0x000000ffff3e7224 */ /* 0x000fe200078e0037 */
[----:B------:R-:W-:-:S02]  /*14b0*/  ISETP.NE.U32.AND P0, PT, RZ, c[0x0][0x340], PT ;  /* 0x0000d000ff007a0c */ /* 0x000fc40003f05070 */
[----:B------:R-:W3:Y:S02]  /*14c0*/  LDL R55, [R1+0x44] ;  /* 0x0000440001377983 */ /* 0x000ee40000100800 */
[----:B------:R-:W-:Y:S02]  /*14d0*/  ISETP.NE.AND.EX P0, PT, RZ, c[0x0][0x344], PT, P0 ;  /* 0x0000d100ff007a0c */ /* 0x000fe40003f05300 */
[----:B------:R-:W4:Y:S04]  /*14e0*/  LDL.64 R58, [R1+0x38] ;  /* 0x00003800013a7983 */ /* 0x000f280000100a00 */
[----:B------:R-:W5:Y:S04]  /*14f0*/  LDL R18, [R1+0x40] ;  /* 0x0000400001127983 */ /* 0x000f680000100800 */
[----:B------:R-:W3:Y:S03]  /*1500*/  LDL R17, [R1+0x48] ;  /* 0x0000480001117983 */ /* 0x000ee60000100800 */
[----:B------:R-:W-:-:S04]  /*1510*/  @P0 IMAD.MOV.U32 R2, RZ, RZ, 0x4 ;  /* 0x00000004ff020424 */ /* 0x000fc800078e00ff */
[----:B------:R-:W-:-:S05]  /*1520*/  @P0 IMAD.WIDE R2, R56, R2, c[0x0][0x340] ;  /* 0x0000d00038020625 */ /* 0x000fca00078e0202 */
[----:B------:R1:W4:Y:S04]  /*1530*/  @P0 LDG.E R16, [R2.64] ;  /* 0x0000000802100981 */ /* 0x000328000c1e1900 */
[----:B------:R-:W2:Y:S01]  /*1540*/  S2R R63, SR_TID.X ;  /* 0x00000000003f7919 */ /* 0x000ea20000002100 */
[----:B------:R-:W-:-:S05]  /*1550*/  SHF.R.S32.HI R13, RZ, 0x1f, R60 ;  /* 0x0000001fff0d7819 */ /* 0x000fca000001143c */
[----:B------:R-:W-:Y:S01]  /*1560*/  IMAD R5, R13, c[0x0][0x1b8], RZ ;  /* 0x00006e000d057a24 */ /* 0x000fe200078e02ff */
[----:B------:R-:W-:-:S03]  /*1570*/  SHF.R.S32.HI R15, RZ, 0x1f, R56 ;  /* 0x0000001fff0f7819 */ /* 0x000fc60000011438 */
[C---:B------:R-:W-:Y:S02]  /*1580*/  IMAD R5, R60.reuse, c[0x0][0x1bc], R5 ;  /* 0x00006f003c057a24 */ /* 0x040fe400078e0205 */
[----:B-1----:R-:W-:-:S05]  /*1590*/  IMAD.WIDE.U32 R2, R60, c[0x0][0x1b8], RZ ;  /* 0x00006e003c027a25 */ /* 0x002fca00078e00ff */
[----:B------:R-:W-:Y:S01]  /*15a0*/  IADD3 R3, R3, R5, RZ ;  /* 0x0000000503037210 */ /* 0x000fe20007ffe0ff */
[----:B------:R-:W-:-:S04]  /*15b0*/  IMAD R5, R15, c[0x0][0x1c0], RZ ;  /* 0x000070000f057a24 */ /* 0x000fc800078e02ff */
[C---:B------:R-:W-:Y:S02]  /*15c0*/  IMAD R5, R56.reuse, c[0x0][0x1c4], R5 ;  /* 0x0000710038057a24 */ /* 0x040fe400078e0205 */
[----:B------:R-:W-:-:S05]  /*15d0*/  IMAD.WIDE.U32 R2, R56, c[0x0][0x1c0], R2 ;  /* 0x0000700038027a25 */ /* 0x000fca00078e0002 */
[----:B------:R-:W-:Y:S02]  /*15e0*/  IADD3 R3, R3, R5, RZ ;  /* 0x0000000503037210 */ /* 0x000fe40007ffe0ff */
[----:B------:R-:W-:Y:S02]  /*15f0*/  LOP3.LUT R62, R62, 0xfffffffe, RZ, 0xc0, !PT ;  /* 0xfffffffe3e3e7812 */ /* 0x000fe400078ec0ff */
[----:B--2---:R-:W-:Y:S02]  /*1600*/  IADD3 R4, R52, R54, RZ ;  /* 0x0000003634047210 */ /* 0x004fe40007ffe0ff */
[----:B------:R-:W-:-:S03]  /*1610*/  SHF.R.S32.HI R52, RZ, 0x1f, R63 ;  /* 0x0000001fff347819 */ /* 0x000fc6000001143f */
[----:B------:R-:W-:Y:S01]  /*1620*/  @P1 IMAD.HI.U32 R6, R4, c[0x0][0x2c8], RZ ;  /* 0x0000b20004061a27 */ /* 0x000fe200078e00ff */
[----:B------:R-:W-:-:S03]  /*1630*/  LEA.HI R52, R52, R63, RZ, 0x3 ;  /* 0x0000003f34347211 */ /* 0x000fc600078f18ff */
[----:B------:R-:W-:Y:S01]  /*1640*/  IMAD.MOV.U32 R0, RZ, RZ, R4 ;  /* 0x000000ffff007224 */ /* 0x000fe200078e0004 */
[----:B------:R-:W-:Y:S02]  /*1650*/  @P1 SHF.R.U32.HI R0, RZ, c[0x0][0x2cc], R6 ;  /* 0x0000b300ff001a19 */ /* 0x000fe40000011606 */
[----:B------:R-:W-:Y:S02]  /*1660*/  SHF.R.S32.HI R52, RZ, 0x3, R52 ;  /* 0x00000003ff347819 */ /* 0x000fe40000011434 */
[--C-:B------:R-:W-:Y:S01]  /*1670*/  SHF.R.S32.HI R6, RZ, 0x1f, R0.reuse ;  /* 0x0000001fff067819 */ /* 0x100fe20000011400 */
[----:B------:R-:W-:Y:S01]  /*1680*/  IMAD.MOV R8, RZ, RZ, -R0 ;  /* 0x000000ffff087224 */ /* 0x000fe200078e0a00 */
[----:B------:R-:W-:Y:S02]  /*1690*/  SHF.R.S32.HI R9, RZ, 0x1f, R52 ;  /* 0x0000001fff097819 */ /* 0x000fe40000011434 */
[----:B---3--:R-:W-:Y:S01]  /*16a0*/  ISETP.GE.AND P2, PT, R55, c[0x0][0x1d4], PT ;  /* 0x0000750037007a0c */ /* 0x008fe20003f46270 */
[----:B------:R-:W-:-:S02]  /*16b0*/  IMAD R5, R6, c[0x0][0x1b0], RZ ;  /* 0x00006c0006057a24 */ /* 0x000fc400078e02ff */
[----:B------:R-:W-:Y:S01]  /*16c0*/  IMAD.WIDE.U32 R2, R0, c[0x0][0x1b0], R2 ;  /* 0x00006c0000027a25 */ /* 0x000fe200078e0002 */
[----:B------:R-:W-:-:S03]  /*16d0*/  SEL R10, RZ, 0xffffffff, P2 ;  /* 0xffffffffff0a7807 */ /* 0x000fc60001000000 */
[----:B------:R-:W-:Y:S02]  /*16e0*/  IMAD R12, R0, c[0x0][0x1b4], R5 ;  /* 0x00006d00000c7a24 */ /* 0x000fe400078e0205 */
[----:B------:R-:W-:Y:S02]  /*16f0*/  IMAD R8, R8, c[0x0][0x2c4], R4 ;  /* 0x0000b10008087a24 */ /* 0x000fe400078e0204 */
[----:B------:R-:W-:Y:S02]  /*1700*/  IMAD R0, R9, c[0x0][0x1e0], RZ ;  /* 0x0000780009007a24 */ /* 0x000fe400078e02ff */
[----:B----4-:R-:W-:-:S04]  /*1710*/  IMAD.WIDE.U32 R6, R52, c[0x0][0x1e0], R58 ;  /* 0x0000780034067a25 */ /* 0x010fc800078e003a */
[----:B------:R-:W-:Y:S02]  /*1720*/  IMAD R0, R52, c[0x0][0x1e4], R0 ;  /* 0x0000790034007a24 */ /* 0x000fe400078e0200 */
[----:B------:R-:W-:Y:S01]  /*1730*/  IMAD.SHL.U32 R14, R10, 0x2, RZ ;  /* 0x000000020a0e7824 */ /* 0x000fe200078e00ff */
[----:B------:R-:W-:Y:S01]  /*1740*/  SHF.R.S32.HI R10, RZ, 0x1f, R8 ;  /* 0x0000001fff0a7819 */ /* 0x000fe20000011408 */
[----:B------:R-:W-:Y:S01]  /*1750*/  IMAD R9, R9, c[0x0][0x208], RZ ;  /* 0x0000820009097a24 */ /* 0x000fe200078e02ff */
[----:B------:R-:W-:Y:S01]  /*1760*/  IADD3 R7, R7, R0, RZ ;  /* 0x0000000007077210 */ /* 0x000fe20007ffe0ff */
[----:B------:R-:W-:Y:S01]  /*1770*/  IMAD.WIDE.U32 R4, R52, c[0x0][0x208], R58 ;  /* 0x0000820034047a25 */ /* 0x000fe200078e003a */
[----:B------:R-:W-:-:S03]  /*1780*/  IADD3 R3, R3, R12, RZ ;  /* 0x0000000c03037210 */ /* 0x000fc60007ffe0ff */
[----:B------:R-:W-:Y:S02]  /*1790*/  IMAD R9, R52, c[0x0][0x20c], R9 ;  /* 0x0000830034097a24 */ /* 0x000fe400078e0209 */
[----:B------:R-:W-:Y:S02]  /*17a0*/  IMAD R0, R10, c[0x0][0x1a8], RZ ;  /* 0x00006a000a007a24 */ /* 0x000fe400078e02ff */
[----:B------:R-:W-:Y:S02]  /*17b0*/  IMAD.IADD R5, R5, 0x1, R9 ;  /* 0x0000000105057824 */ /* 0x000fe400078e0209 */
[C---:B------:R-:W-:Y:S02]  /*17c0*/  IMAD R12, R8.reuse, c[0x0][0x1ac], R0 ;  /* 0x00006b00080c7a24 */ /* 0x040fe400078e0200 */
[----:B------:R-:W-:Y:S01]  /*17d0*/  IMAD.WIDE.U32 R8, R8, c[0x0][0x1a8], R2 ;  /* 0x00006a0008087a25 */ /* 0x000fe200078e0002 */
[----:B------:R-:W-:-:S03]  /*17e0*/  ISETP.GE.AND P1, PT, R58, c[0x0][0x1d4], PT ;  /* 0x000075003a007a0c */ /* 0x000fc60003f26270 */
[C---:B------:R-:W-:Y:S02]  /*17f0*/  IMAD R2, R13.reuse, c[0x0][0x210], RZ ;  /* 0x000084000d027a24 */ /* 0x040fe400078e02ff */
[----:B------:R-:W-:Y:S02]  /*1800*/  IMAD R0, R13, c[0x0][0x1e8], RZ ;  /* 0x00007a000d007a24 */ /* 0x000fe400078e02ff */
[C---:B------:R-:W-:Y:S02]  /*1810*/  IMAD R2, R60.reuse, c[0x0][0x214], R2 ;  /* 0x000085003c027a24 */ /* 0x040fe400078e0202 */
[----:B------:R-:W-:Y:S01]  /*1820*/  IMAD.WIDE.U32 R4, R60, c[0x0][0x210], R4 ;  /* 0x000084003c047a25 */ /* 0x000fe200078e0004 */
[----:B------:R-:W-:Y:S02]  /*1830*/  @P2 LOP3.LUT R62, R62, 0x1, RZ, 0xfc, !PT ;  /* 0x000000013e3e2812 */ /* 0x000fe400078efcff */
[----:B------:R-:W-:Y:S01]  /*1840*/  @P0 SHF.R.S32.HI R3, RZ, 0x1f, R16 ;  /* 0x0000001fff030819 */ /* 0x000fe20000011410 */
[C---:B------:R-:W-:Y:S01]  /*1850*/  IMAD R0, R60.reuse, c[0x0][0x1ec], R0 ;  /* 0x00007b003c007a24 */ /* 0x040fe200078e0200 */
[----:B------:R-:W-:Y:S01]  /*1860*/  @!P0 MOV R3, R15 ;  /* 0x0000000f00038202 */ /* 0x000fe20000000f00 */
[----:B------:R-:W-:Y:S01]  /*1870*/  IMAD.WIDE.U32 R6, R60, c[0x0][0x1e8], R6 ;  /* 0x00007a003c067a25 */ /* 0x000fe200078e0006 */
[----:B------:R-:W-:-:S02]  /*1880*/  IADD3 R5, R5, R2, RZ ;  /* 0x0000000205057210 */ /* 0x000fc40007ffe0ff */
[----:B------:R-:W-:Y:S01]  /*1890*/  LOP3.LUT R62, R62, 0xfffffffd, RZ, 0xc0, !PT ;  /* 0xfffffffd3e3e7812 */ /* 0x000fe200078ec0ff */
[----:B------:R-:W-:Y:S01]  /*18a0*/  IMAD.IADD R7, R7, 0x1, R0 ;  /* 0x0000000107077824 */ /* 0x000fe200078e0200 */
[----:B------:R-:W-:Y:S01]  /*18b0*/  @P0 MOV R2, R16 ;  /* 0x0000001000020202 */ /* 0x000fe20000000f00 */
[----:B------:R-:W-:Y:S02]  /*18c0*/  @!P0 IMAD.MOV.U32 R2, RZ, RZ, R56 ;  /* 0x000000ffff028224 */ /* 0x000fe400078e0038 */
[C---:B------:R-:W-:Y:S01]  /*18d0*/  IMAD R0, R3.reuse, c[0x0][0x1f0], RZ ;  /* 0x00007c0003007a24 */ /* 0x040fe200078e02ff */
[----:B------:R-:W-:Y:S01]  /*18e0*/  @P1 LOP3.LUT R62, R62, 0x2, RZ, 0xfc, !PT ;  /* 0x000000023e3e1812 */ /* 0x000fe200078efcff */
[----:B------:R-:W-:Y:S02]  /*18f0*/  IMAD R3, R3, c[0x0][0x218], RZ ;  /* 0x0000860003037a24 */ /* 0x000fe400078e02ff */
[----:B------:R-:W-:-:S04]  /*1900*/  IMAD.WIDE.U32 R6, R2, c[0x0][0x1f0], R6 ;  /* 0x00007c0002067a25 */ /* 0x000fc800078e0006 */
[C---:B------:R-:W-:Y:S01]  /*1910*/  IMAD.WIDE.U32 R4, R2.reuse, c[0x0][0x218], R4 ;  /* 0x0000860002047a25 */ /* 0x040fe200078e0004 */
[----:B------:R-:W-:Y:S03]  /*1920*/  STL [R1+0xc], R62 ;  /* 0x00000c3e01007387 */ /* 0x000fe60000100800 */
[C---:B------:R-:W-:Y:S02]  /*1930*/  IMAD R0, R2.reuse, c[0x0][0x1f4], R0 ;  /* 0x00007d0002007a24 */ /* 0x040fe400078e0200 */
[----:B------:R-:W-:Y:S01]  /*1940*/  IMAD R2, R2, c[0x0][0x21c], R3 ;  /* 0x0000870002027a24 */ /* 0x000fe200078e0203 */
[----:B------:R1:W-:Y:S04]  /*1950*/  STL.64 [R1+0x20], R6 ;  /* 0x0000200601007387 */ /* 0x0003e80000100a00 */
[----:B------:R2:W-:Y:S01]  /*1960*/  STL.64 [R1+0x28], R4 ;  /* 0x0000280401007387 */ /* 0x0005e20000100a00 */
[----:B------:R-:W-:-:S02]  /*1970*/  SEL R11, RZ, 0x1, P1 ;  /* 0x00000001ff0b7807 */ /* 0x000fc40000800000 */
[----:B-----5:R-:W-:Y:S02]  /*1980*/  ISETP.GE.AND P6, PT, R18, c[0x0][0x1d4], PT ;  /* 0x0000750012007a0c */ /* 0x020fe40003fc6270 */
[----:B------:R-:W-:Y:S02]  /*1990*/  ISETP.GE.AND P5, PT, R17, c[0x0][0x1d4], PT ;  /* 0x0000750011007a0c */ /* 0x000fe40003fa6270 */
[----:B-1----:R-:W-:Y:S02]  /*19a0*/  IADD3 R6, R7, R0, RZ ;  /* 0x0000000007067210 */ /* 0x002fe40007ffe0ff */
[----:B------:R-:W-:-:S03]  /*19b0*/  IADD3 R0, R5, R2, RZ ;  /* 0x0000000205007210 */ /* 0x000fc60007ffe0ff */
[----:B------:R2:W-:Y:S04]  /*19c0*/  STL [R1+0x30], R6 ;  /* 0x0000300601007387 */ /* 0x0005e80000100800 */
[----:B------:R2:W-:Y:S01]  /*19d0*/  STL [R1+0x34], R0 ;  /* 0x0000340001007387 */ /* 0x0005e20000100800 */
[----:B------:R-:W-:Y:S01]  /*19e0*/  LOP3.LUT R20, R14, 0x2, R11, 0xe2, !PT ;  /* 0x000000020e147812 */ /* 0x000fe200078ee20b */
[----:B------:R-:W-:Y:S01]  /*19f0*/  IMAD.IADD R12, R9, 0x1, R12 ;  /* 0x00000001090c7824 */ /* 0x000fe200078e020c */
[----:B------:R-:W-:Y:S02]  /*1a00*/  SEL R11, RZ, 0x4, P6 ;  /* 0x00000004ff0b7807 */ /* 0x000fe40003000000 */
[----:B------:R-:W-:Y:S02]  /*1a10*/  SEL R10, RZ, 0x8, P5 ;  /* 0x00000008ff0a7807 */ /* 0x000fe40002800000 */
[----:B------:R-:W-:-:S02]  /*1a20*/  LEA R14, P1, R8, c[0x0][0x160], 0x1 ;  /* 0x00005800080e7a11 */ /* 0x000fc400078208ff */
[----:B------:R-:W-:Y:S01]  /*1a30*/  ISETP.GE.AND P0, PT, R55, c[0x0][0x198], PT ;  /* 0x0000660037007a0c */ /* 0x000fe20003f06270 */
[----:B------:R-:W-:Y:S01]  /*1a40*/  IMAD.IADD R3, R52, 0x1, R54 ;  /* 0x0000000134037824 */ /* 0x000fe200078e0236 */
[----:B------:R-:W-:Y:S02]  /*1a50*/  LOP3.LUT R20, R10, R20, R11, 0xfe, !PT ;  /* 0x000000140a147212 */ /* 0x000fe400078efe0b */
[----:B------:R-:W-:Y:S02]  /*1a60*/  LEA.HI.X R12, R8, c[0x0][0x164], R12, 0x1, P1 ;  /* 0x00005900080c7a11 */ /* 0x000fe400008f0c0c */
[----:B------:R-:W-:Y:S02]  /*1a70*/  ISETP.GE.AND P2, PT, R58, c[0x0][0x198], PT ;  /* 0x000066003a007a0c */ /* 0x000fe40003f46270 */
[----:B------:R-:W-:Y:S02]  /*1a80*/  P2R R13, PR, RZ, 0x1 ;  /* 0x00000001ff0d7803 */ /* 0x000fe40000000000 */
[----:B------:R-:W-:-:S02]  /*1a90*/  ISETP.GE.AND P4, PT, R18, c[0x0][0x198], PT ;  /* 0x0000660012007a0c */ /* 0x000fc40003f86270 */
[----:B------:R-:W-:Y:S01]  /*1aa0*/  ISETP.GE.AND P3, PT, R17, c[0x0][0x198], PT ;  /* 0x0000660011007a0c */ /* 0x000fe20003f66270 */
[----:B------:R-:W-:Y:S10]  /*1ab0*/  BRA.DIV ~URZ, `(.L_x_1271) ;  /* 0x000136627f007947 */ /* 0x000ff4000b800000 */
[----:B------:R1:W3:Y:S02]  /*1ac0*/  SHFL.IDX PT, R2, R12, RZ, 0x181f ;  /* 0x00181fff0c027589 */ /* 0x0002e400000e0000 */
.L_x_1321:
[----:B------:R-:W-:Y:S05]  /*1ad0*/  BRA.DIV ~URZ, `(.L_x_1272) ;  /* 0x000136b27f007947 */ /* 0x000fea000b800000 */
[----:B--2---:R2:W4:Y:S02]  /*1ae0*/  SHFL.IDX PT, R0, R14, RZ, 0x181f ;  /* 0x00181fff0e007589 */ /* 0x00452400000e0000 */
.L_x_1322:
        /* <DEDUP_REMOVED lines=12> */
[----:B------:R-:W-:-:S02]  /*1bb0*/  ISETP.NE.AND P1, PT, R13, RZ, PT ;  /* 0x000000ff0d00720c */ /* 0x000fc40003f25270 */
[----:B-----5:R-:W-:-:S04]  /*1bc0*/  LEA R10, P0, R8, R0, 0x1 ;  /* 0x00000000080a7211 */ /* 0x020fc800078008ff */
[----:B------:R-:W-:Y:S02]  /*1bd0*/  LEA.HI.X R11, R8, R2, R9, 0x1, P0 ;  /* 0x00000002080b7211 */ /* 0x000fe400000f0c09 */
[----:B--2---:R-:W-:-:S03]  /*1be0*/  LEA R8, P0, R6, R0, 0x1 ;  /* 0x0000000006087211 */ /* 0x004fc600078008ff */
[----:B------:R-:W-:Y:S01]  /*1bf0*/  @!PT LDS RZ, [RZ] ;  /* 0x00000000fffff984 */ /* 0x000fe20000000800 */
[----:B------:R-:W-:Y:S01]  /*1c00*/  @!PT LDS RZ, [RZ] ;  /* 0x00000000fffff984 */ /* 0x000fe20000000800 */
[----:B------:R-:W-:Y:S01]  /*1c10*/  @!PT LDS RZ, [RZ] ;  /* 0x00000000fffff984 */ /* 0x000fe20000000800 */
[----:B------:R2:W-:Y:S01]  /*1c20*/  LDGSTS.E.BYPASS.LTC128B.128 [R251+0x18100], [R10.64], !P2 ;  /* 0x181000000afb7fae */ /* 0x0005e2000d101d48 */
[----:B----4-:R-:W-:Y:S02]  /*1c30*/  LEA.HI.X R9, R6, R2, R7, 0x1, P0 ;  /* 0x0000000206097211 */ /* 0x010fe400000f0c07 */
[----:B---3--:R-:W-:-:S03]  /*1c40*/  LEA R6, P0, R4, R0, 0x1 ;  /* 0x0000000004067211 */ /* 0x008fc600078008ff */
[----:B------:R2:W-:Y:S01]  /*1c50*/  LDGSTS.E.BYPASS.LTC128B.128 [R251+0x1c100], [R8.64], !P1 ;  /* 0x1c10000008fb7fae */ /* 0x0005e2000c901d48 */
[----:B------:R-:W-:Y:S02]  /*1c60*/  LEA.HI.X R7, R4, R2, R5, 0x1, P0 ;  /* 0x0000000204077211 */ /* 0x000fe400000f0c05 */
[----:B------:R-:W-:-:S03]  /*1c70*/  LEA R4, P0, R16, R0, 0x1 ;  /* 0x0000000010047211 */ /* 0x000fc600078008ff */
[----:B------:R2:W-:Y:S01]  /*1c80*/  LDGSTS.E.BYPASS.LTC128B.128 [R251+0x20100], [R6.64], !P4 ;  /* 0x2010000006fb7fae */ /* 0x0005e2000e101d48 */
[----:B------:R-:W-:-:S05]  /*1c90*/  LEA.HI.X R5, R16, R2, R17, 0x1, P0 ;  /* 0x0000000210057211 */ /* 0x000fca00000f0c11 */
[----:B------:R2:W-:Y:S04]  /*1ca0*/  LDGSTS.E.BYPASS.LTC128B.128 [R251+0x24100], [R4.64], !P3 ;  /* 0x2410000004fb7fae */ /* 0x0005e8000d901d48 */
.L_x_1274:
[----:B------:R-:W-:Y:S05]  /*1cb0*/  BSYNC B0 ;  /* 0x0000000000007941 */ /* 0x000fea0003800000 */
.L_x_1273:
[----:B------:R-:W-:Y:S05]  /*1cc0*/  BRA.DIV ~URZ, `(.L_x_1275) ;  /* 0x000135227f007947 */ /* 0x000fea000b800000 */
[----:B---3--:R3:W1:Y:S04]  /*1cd0*/  SHFL.IDX PT, R2, R12, 0x1, 0x181f ;  /* 0x00381f000c027f89 */ /* 0x00866800000e0000 */
[----:B----4-:R3:W4:Y:S02]  /*1ce0*/  SHFL.IDX PT, R0, R14, 0x1, 0x181f ;  /* 0x00381f000e007f89 */ /* 0x01072400000e0000 */
.L_x_1323:
[----:B--2---:R-:W-:Y:S01]  /*1cf0*/  IADD3 R4, R3, 0x20, RZ ;  /* 0x0000002003047810 */ /* 0x004fe20007ffe0ff */
[----:B------:R-:W-:Y:S03]  /*1d00*/  BSSY B0, `(.L_x_1276) ;  /* 0x000001a000007945 */ /* 0x000fe60003800000 */
[----:B------:R-:W-:-:S13]  /*1d10*/  ISETP.GE.AND P0, PT, R4, R15, PT ;  /* 0x0000000f0400720c */ /* 0x000fda0003f06270 */
[----:B------:R-:W-:Y:S05]  /*1d20*/  @P0 BRA `(.L_x_1277) ;  /* 0x0000017000000947 */ /* 0x000fea0003800000 */
[----:B------:R-:W2:Y:S04]  /*1d30*/  LDL.64 R8, [R1+0x38] ;  /* 0x0000380001087983 */ /* 0x000ea80000100a00 */
[----:B------:R-:W5:Y:S04]  /*1d40*/  LDL R6, [R1+0x44] ;  /* 0x0000440001067983 */ /* 0x000f680000100800 */
[----:B---3--:R-:W3:Y:S04]  /*1d50*/  LDL R7, [R1+0x64] ;  /* 0x0000640001077983 */ /* 0x008ee80000100800 */
[----:B----4-:R-:W4:Y:S04]  /*1d60*/  LDL R5, [R1+0x40] ;  /* 0x0000400001057983 */ /* 0x010f280000100800 */
[----:B------:R-:W4:Y:S04]  /*1d70*/  LDL R18, [R1+0x60] ;  /* 0x0000600001127983 */ /* 0x000f280000100800 */
[----:B------:R-:W4:Y:S04]  /*1d80*/  LDL R16, [R1+0x48] ;  /* 0x0000480001107983 */ /* 0x000f280000100800 */
[----:B------:R-:W4:Y:S01]  /*1d90*/  LDL R17, [R1+0x5c] ;  /* 0x00005c0001117983 */ /* 0x000f220000100800 */
[----:B------:R-:W-:-:S02]  /*1da0*/  ISETP.NE.AND P1, PT, R13, RZ, PT ;  /* 0x000000ff0d00720c */ /* 0x000fc40003f25270 */
[----:B--2---:R-:W-:-:S04]  /*1db0*/  LEA R10, P0, R8, R0, 0x1 ;  /* 0x00000000080a7211 */ /* 0x004fc800078008ff */
[----:B-1----:R-:W-:Y:S02]  /*1dc0*/  LEA.HI.X R11, R8, R2, R9, 0x1, P0 ;  /* 0x00000002080b7211 */ /* 0x002fe400000f0c09 */
[----:B-----5:R-:W-:-:S03]  /*1dd0*/  LEA R8, P0, R6, R0, 0x1 ;  /* 0x0000000006087211 */ /* 0x020fc600078008ff */
[----:B------:R-:W-:Y:S01]  /*1de0*/  @!PT LDS RZ, [RZ] ;  /* 0x00000000fffff984 */ /* 0x000fe20000000800 */
[----:B------:R-:W-:Y:S01]  /*1df0*/  @!PT LDS RZ, [RZ] ;  /* 0x00000000fffff984 */ /* 0x000fe20000000800 */
[----:B------:R-:W-:Y:S01]  /*1e00*/  @!PT LDS RZ, [RZ] ;  /* 0x00000000fffff984 */ /* 0x000fe20000000800 */
[----:B------:R1:W-:Y:S01]  /*1e10*/  LDGSTS.E.BYPASS.LTC128B.128 [R251+0x19100], [R10.64], !P2 ;  /* 0x191000000afb7fae */ /* 0x0003e2000d101d48 */
[----:B---3--:R-:W-:Y:S02]  /*1e20*/  LEA.HI.X R9, R6, R2, R7, 0x1, P0 ;  /* 0x0000000206097211 */ /* 0x008fe400000f0c07 */
[----:B----4-:R-:W-:-:S03]  /*1e30*/  LEA R6, P0, R5, R0, 0x1 ;  /* 0x0000000005067211 */ /* 0x010fc600078008ff */
[----:B------:R1:W-:Y:S01]  /*1e40*/  LDGSTS.E.BYPASS.LTC128B.128 [R251+0x1d100], [R8.64], !P1 ;  /* 0x1d10000008fb7fae */ /* 0x0003e2000c901d48 */
[----:B------:R-:W-:Y:S02]  /*1e50*/  LEA.HI.X R7, R5, R2, R18, 0x1, P0 ;  /* 0x0000000205077211 */ /* 0x000fe400000f0c12 */
[----:B------:R-:W-:-:S03]  /*1e60*/  LEA R4, P0, R16, R0, 0x1 ;  /* 0x0000000010047211 */ /* 0x000fc600078008ff */
[----:B------:R1:W-:Y:S01]  /*1e70*/  LDGSTS.E.BYPASS.LTC128B.128 [R251+0x21100], [R6.64], !P4 ;  /* 0x2110000006fb7fae */ /* 0x0003e2000e101d48 */
[----:B------:R-:W-:-:S05]  /*1e80*/  LEA.HI.X R5, R16, R2, R17, 0x1, P0 ;  /* 0x0000000210057211 */ /* 0x000fca00000f0c11 */
[----:B------:R1:W-:Y:S04]  /*1e90*/  LDGSTS.E.BYPASS.LTC128B.128 [R251+0x25100], [R4.64], !P3 ;  /* 0x2510000004fb7fae */ /* 0x0003e8000d901d48 */
.L_x_1277:
[----:B------:R-:W-:Y:S05]  /*1ea0*/  BSYNC B0 ;  /* 0x0000000000007941 */ /* 0x000fea0003800000 */
.L_x_1276:
[----:B------:R-:W-:Y:S05]  /*1eb0*/  BRA.DIV ~URZ, `(.L_x_1278) ;  /* 0x000133f27f007947 */ /* 0x000fea000b800000 */
[----:B-1----:R1:W2:Y:S02]  /*1ec0*/  SHFL.IDX PT, R2, R12, 0x2, 0x181f ;  /* 0x00581f000c027f89 */ /* 0x0022a400000e0000 */
.L_x_1324:
[----:B------:R-:W-:Y:S05]  /*1ed0*/  BRA.DIV ~URZ, `(.L_x_1279) ;  /* 0x000134427f007947 */ /* 0x000fea000b800000 */
[----:B----4-:R4:W1:Y:S02]  /*1ee0*/  SHFL.IDX PT, R0, R14, 0x2, 0x181f ;  /* 0x00581f000e007f89 */ /* 0x01086400000e0000 */
.L_x_1325:
        /* <DEDUP_REMOVED lines=11> */
[----:B------:R-:W-:-:S02]  /*1fa0*/  ISETP.NE.AND P1, PT, R13, RZ, PT ;  /* 0x000000ff0d00720c */ /* 0x000fc40003f25270 */
[----:B-1---5:R-:W-:-:S04]  /*1fb0*/  LEA R10, P0, R8, R0, 0x1 ;  /* 0x00000000080a7211 */ /* 0x022fc800078008ff */
[----:B------:R-:W-:Y:S02]  /*1fc0*/  LEA.HI.X R11, R8, R2, R9, 0x1, P0 ;  /* 0x00000002080b7211 */ /* 0x000fe400000f0c09 */
[----:B---3--:R-:W-:-:S03]  /*1fd0*/  LEA R8, P0, R6, R0, 0x1 ;  /* 0x0000000006087211 */ /* 0x008fc600078008ff */
[----:B------:R-:W-:Y:S01]  /*1fe0*/  @!PT LDS RZ, [RZ] ;  /* 0x00000000fffff984 */ /* 0x000fe20000000800 */
[----:B------:R-:W-:Y:S01]  /*1ff0*/  @!PT LDS RZ, [RZ] ;  /* 0x00000000fffff984 */ /* 0x000fe20000000800 */
[----:B------:R-:W-:Y:S01]  /*2000*/  @!PT LDS RZ, [RZ] ;  /* 0x00000000fffff984 */ /* 0x000fe20000000800 */
[----:B------:R1:W-:Y:S01]  /*2010*/  LDGSTS.E.BYPASS.LTC128B.128 [R251+0x1a100], [R10.64], !P2 ;  /* 0x1a1000000afb7fae */ /* 0x0003e2000d101d48 */
[----:B----4-:R-:W-:Y:S02]  /*2020*/  LEA.HI.X R9, R6, R2, R7, 0x1, P0 ;  /* 0x0000000206097211 */ /* 0x010fe400000f0c07 */
[----:B--2---:R-:W-:-:S03]  /*2030*/  LEA R6, P0, R5, R0, 0x1 ;  /* 0x0000000005067211 */ /* 0x004fc600078008ff */
[----:B------:R1:W-:Y:S01]  /*2040*/  LDGSTS.E.BYPASS.LTC128B.128 [R251+0x1e100], [R8.64], !P1 ;  /* 0x1e10000008fb7fae */ /* 0x0003e2000c901d48 */
[----:B------:R-:W-:Y:S02]  /*2050*/  LEA.HI.X R7, R5, R2, R18, 0x1, P0 ;  /* 0x0000000205077211 */ /* 0x000fe400000f0c12 */
[----:B------:R-:W-:-:S03]  /*2060*/  LEA R4, P0, R16, R0, 0x1 ;  /* 0x0000000010047211 */ /* 0x000fc600078008ff */
[----:B------:R1:W-:Y:S01]  /*2070*/  LDGSTS.E.BYPASS.LTC128B.128 [R251+0x22100], [R6.64], !P4 ;  /* 0x2210000006fb7fae */ /* 0x0003e2000e101d48 */
[----:B------:R-:W-:-:S05]  /*2080*/  LEA.HI.X R5, R16, R2, R17, 0x1, P0 ;  /* 0x0000000210057211 */ /* 0x000fca00000f0c11 */
[----:B------:R1:W-:Y:S04]  /*2090*/  LDGSTS.E.BYPASS.LTC128B.128 [R251+0x26100], [R4.64], !P3 ;  /* 0x2610000004fb7fae */ /* 0x0003e8000d901d48 */
.L_x_1281:
[----:B------:R-:W-:Y:S05]  /*20a0*/  BSYNC B0 ;  /* 0x0000000000007941 */ /* 0x000fea0003800000 */
.L_x_1280:
[----:B------:R-:W-:Y:S05]  /*20b0*/  BRA.DIV ~URZ, `(.L_x_1282) ;  /* 0x000132c27f007947 */ /* 0x000fea000b800000 */
[----:B--2---:R2:W3:Y:S04]  /*20c0*/  SHFL.IDX PT, R2, R12, 0x3, 0x181f ;  /* 0x00781f000c027f89 */ /* 0x0044e800000e0000 */
[----:B-1----:R2:W1:Y:S02]  /*20d0*/  SHFL.IDX PT, R0, R14, 0x3, 0x181f ;  /* 0x00781f000e007f89 */ /* 0x00246400000e0000 */
.L_x_1326:
[----:B------:R-:W5:Y:S04]  /*20e0*/  LDL.64 R8, [R1+0x38] ;  /* 0x0000380001087983 */ /* 0x000f680000100a00 */
[----:B--2---:R-:W2:Y:S04]  /*20f0*/  LDL R6, [R1+0x44] ;  /* 0x0000440001067983 */ /* 0x004ea80000100800 */
[----:B----4-:R-:W4:Y:S04]  /*2100*/  LDL R7, [R1+0x64] ;  /* 0x0000640001077983 */ /* 0x010f280000100800 */
[----:B---3--:R-:W3:Y:S04]  /*2110*/  LDL R12, [R1+0x40] ;  /* 0x00004000010c7983 */ /* 0x008ee80000100800 */
[----:B------:R-:W3:Y:S04]  /*2120*/  LDL R14, [R1+0x60] ;  /* 0x00006000010e7983 */ /* 0x000ee80000100800 */
[----:B------:R-:W3:Y:S04]  /*2130*/  LDL R10, [R1+0x48] ;  /* 0x00004800010a7983 */ /* 0x000ee80000100800 */
[----:B------:R-:W3:Y:S04]  /*2140*/  LDL R11, [R1+0x5c] ;  /* 0x00005c00010b7983 */ /* 0x000ee80000100800 */
[----:B------:R-:W3:Y:S01]  /*2150*/  LDL R154, [R1+0x14] ;  /* 0x00001400019a7983 */ /* 0x000ee20000100800 */
[----:B------:R-:W-:-:S04]  /*2160*/  IADD3 R3, R3, 0x60, RZ ;  /* 0x0000006003037810 */ /* 0x000fc80007ffe0ff */
[----:B------:R-:W-:-:S13]  /*2170*/  ISETP.GE.AND P0, PT, R3, R15, PT ;  /* 0x0000000f0300720c */ /* 0x000fda0003f06270 */
[----:B-1---5:R-:W-:-:S04]  /*2180*/  @!P0 LEA R4, P1, R8, R0, 0x1 ;  /* 0x0000000008048211 */ /* 0x022fc800078208ff */
[----:B------:R-:W-:Y:S02]  /*2190*/  @!P0 LEA.HI.X R5, R8, R2, R9, 0x1, P1 ;  /* 0x0000000208058211 */ /* 0x000fe400008f0c09 */
[----:B--2---:R-:W-:-:S03]  /*21a0*/  @!P0 LEA R8, P1, R6, R0, 0x1 ;  /* 0x0000000006088211 */ /* 0x004fc600078208ff */
[----:B------:R-:W-:Y:S01]  /*21b0*/  @!PT LDS RZ, [RZ] ;  /* 0x00000000fffff984 */ /* 0x000fe20000000800 */
[----:B------:R-:W-:Y:S01]  /*21c0*/  @!PT LDS RZ, [RZ] ;  /* 0x00000000fffff984 */ /* 0x000fe20000000800 */
[----:B------:R-:W-:Y:S01]  /*21d0*/  @!PT LDS RZ, [RZ] ;  /* 0x00000000fffff984 */ /* 0x000fe20000000800 */
[----:B------:R1:W-:Y:S01]  /*21e0*/  @!P0 LDGSTS.E.BYPASS.LTC128B.128 [R251+0x1b100], [R4.64], !P2 ;  /* 0x1b10000004fb8fae */ /* 0x0003e2000d101d48 */
[----:B----4-:R-:W-:Y:S02]  /*21f0*/  @!P0 LEA.HI.X R9, R6, R2, R7, 0x1, P1 ;  /* 0x0000000206098211 */ /* 0x010fe400008f0c07 */
[----:B------:R-:W-:Y:S02]  /*2200*/  ISETP.NE.AND P2, PT, R13, RZ, PT ;  /* 0x000000ff0d00720c */ /* 0x000fe40003f45270 */
[----:B---3--:R-:W-:-:S04]  /*2210*/  @!P0 LEA R6, P1, R12, R0, 0x1 ;  /* 0x000000000c068211 */ /* 0x008fc800078208ff */
[----:B------:R-:W-:-:S07]  /*2220*/  @!P0 LEA.HI.X R7, R12, R2, R14, 0x1, P1 ;  /* 0x000000020c078211 */ /* 0x000fce00008f0c0e */
[----:B------:R2:W-:Y:S04]  /*2230*/  @!P0 LDGSTS.E.BYPASS.LTC128B.128 [R251+0x1f100], [R8.64], !P2 ;  /* 0x1f10000008fb8fae */ /* 0x0005e8000d101d48 */
[----:B------:R3:W-:Y:S01]  /*2240*/  @!P0 LDGSTS.E.BYPASS.LTC128B.128 [R251+0x23100], [R6.64], !P4 ;  /* 0x2310000006fb8fae */ /* 0x0007e2000e101d48 */
[----:B-1----:R-:W-:-:S04]  /*2250*/  @!P0 LEA R4, P1, R10, R0, 0x1 ;  /* 0x000000000a048211 */ /* 0x002fc800078208ff */
[----:B------:R-:W-:-:S05]  /*2260*/  @!P0 LEA.HI.X R5, R10, R2, R11, 0x1, P1 ;  /* 0x000000020a058211 */ /* 0x000fca00008f0c0b */
[----:B------:R2:W-:Y:S04]  /*2270*/  @!P0 LDGSTS.E.BYPASS.LTC128B.128 [R251+0x27100], [R4.64], !P3 ;  /* 0x2710000004fb8fae */ /* 0x0005e8000d901d48 */
[----:B------:R-:W0:Y:S01]  /*2280*/  LDGDEPBAR ;  /* 0x00000000000079af */ /* 0x000e220000000000 */
[----:B------:R-:W-:Y:S01]  /*2290*/  WARPSYNC 0xffffffff ;  /* 0xffffffff00007948 */ /* 0x000fe20003800000 */
[----:B---3--:R-:W-:Y:S02]  /*22a0*/  IADD3 R6, R154, -0x1, RZ ;  /* 0xffffffff9a067810 */ /* 0x008fe40007ffe0ff */
[----:B------:R-:W3:Y:S04]  /*22b0*/  LDL R10, [R1+0x30] ;  /* 0x00003000010a7983 */ /* 0x000ee80000100800 */
[----:B------:R-:W4:Y:S04]  /*22c0*/  LDL.64 R16, [R1+0x20] ;  /* 0x0000200001107983 */ /* 0x000f280000100a00 */
[----:B------:R-:W5:Y:S04]  /*22d0*/  LDL R153, [R1+0xc] ;  /* 0x00000c0001997983 */ /* 0x000f680000100800 */
[----:B--2---:R-:W2:Y:S04]  /*22e0*/  LDL R11, [R1+0x34] ;  /* 0x00003400010b7983 */ /* 0x004ea80000100800 */
[----:B------:R-:W2:Y:S04]  /*22f0*/  LDL.64 R12, [R1+0x28] ;  /* 0x00002800010c7983 */ /* 0x000ea80000100a00 */
[----:B------:R-:W1:Y:S01]  /*2300*/  S2R R18, SR_TID.X ;  /* 0x0000000000127919 */ /* 0x000e620000002100 */
[----:B------:R-:W-:-:S02]  /*2310*/  MOV R148, 0xffffffa0 ;  /* 0xffffffa000947802 */ /* 0x000fc40000000f00 */
[----:B------:R-:W-:-:S03]  /*2320*/  SHF.R.S32.HI R8, RZ, 0x1f, R6 ;  /* 0x0000001fff087819 */ /* 0x000fc60000011406 */
[----:B------:R-:W-:Y:S02]  /*2330*/  IMAD R148, R154, R148, 0x60 ;  /* 0x000000609a947424 */ /* 0x000fe400078e0294 */
[----:B------:R-:W-:Y:S02]  /*2340*/  IMAD R2, R8, c[0x0][0x1e0], RZ ;  /* 0x0000780008027a24 */ /* 0x000fe400078e02ff */
[----:B------:R-:W-:Y:S01]  /*2350*/  IMAD.WIDE.U32 R4, R6, c[0x0][0x1e0], RZ ;  /* 0x0000780006047a25 */ /* 0x000fe200078e00ff */
[----:B-1----:R-:W-:-:S04]  /*2360*/  SHF.R.S32.HI R14, RZ, 0x1f, R18 ;  /* 0x0000001fff0e7819 */ /* 0x002fc80000011412 */
[----:B------:R-:W-:-:S04]  /*2370*/  LEA.HI R14, R14, R18, RZ, 0x3 ;  /* 0x000000120e0e7211 */ /* 0x000fc800078f18ff */
[----:B------:R-:W-:Y:S01]  /*2380*/  SHF.R.S32.HI R14, RZ, 0x3, R14 ;  /* 0x00000003ff0e7819 */ /* 0x000fe2000001140e */
[----:B------:R-:W-:-:S03]  /*2390*/  IMAD R2, R6, c[0x0][0x1e4], R2 ;  /* 0x0000790006027a24 */ /* 0x000fc600078e0202 */
[----:B------:R-:W-:-:S04]  /*23a0*/  IADD3 R0, R148, c[0x0][0x1d0], -R14 ;  /* 0x0000740094007a10 */ /* 0x000fc80007ffe80e */
[----:B------:R-:W-:Y:S02]  /*23b0*/  ISETP.GE.AND P0, PT, R0, 0x1, PT ;  /* 0x000000010000780c */ /* 0x000fe40003f06270 */
[----:B------:R-:W-:-:S05]  /*23c0*/  IADD3 R2, R5, R2, RZ ;  /* 0x0000000205027210 */ /* 0x000fca0007ffe0ff */
[----:B------:R-:W-:Y:S02]  /*23d0*/  IMAD R3, R2, 0x60, RZ ;  /* 0x0000006002037824 */ /* 0x000fe400078e02ff */
[----:B------:R-:W-:Y:S01]  /*23e0*/  IMAD.MOV.U32 R149, RZ, RZ, c[0x0][0x1e0] ;  /* 0x00007800ff957624 */ /* 0x000fe200078e00ff */
[----:B------:R-:W-:Y:S01]  /*23f0*/  MOV R152, c[0x0][0x1e4] ;  /* 0x0000790000987a02 */ /* 0x000fe20000000f00 */
[----:B------:R-:W-:Y:S01]  /*2400*/  IMAD.MOV.U32 R21, RZ, RZ, 0x6 ;  /* 0x00000006ff157424 */ /* 0x000fe200078e00ff */
[----:B------:R-:W-:-:S04]  /*2410*/  MOV R22, c[0x0][0x208] ;  /* 0x0000820000167a02 */ /* 0x000fc80000000f00 */
[C---:B------:R-:W-:Y:S02]  /*2420*/  SHF.L.U64.HI R21, R22.reuse, R21, c[0x0][0x20c] ;  /* 0x0000830016157619 */ /* 0x040fe40000010215 */
[----:B------:R-:W-:Y:S01]  /*2430*/  SHF.L.U32 R22, R22, 0x6, RZ ;  /* 0x0000000616167819 */ /* 0x000fe200000006ff */
[----:B------:R-:W-:Y:S01]  /*2440*/  BAR.SYNC.DEFER_BLOCKING 0x0 ;  /* 0x0000000000007b1d */ /* 0x000fe20000010000 */
[----:B------:R-:W-:Y:S02]  /*2450*/  LOP3.LUT P3, RZ, R20, 0x4, RZ, 0xc0, !PT ;  /* 0x0000000414ff7812 */ /* 0x000fe4000786c0ff */
[----:B---3--:R-:W-:Y:S02]  /*2460*/  MOV R151, R10 ;  /* 0x0000000a00977202 */ /* 0x008fe40000000f00 */
[----:B----4-:R-:W-:-:S05]  /*2470*/  MOV R150, R16 ;  /* 0x0000001000967202 */ /* 0x010fca0000000f00 */
[----:B------:R-:W-:Y:S01]  /*2480*/  IMAD.WIDE.U32 R4, R4, 0x60, R150 ;  /* 0x0000006004047825 */ /* 0x000fe200078e0096 */
[C---:B-----5:R-:W-:Y:S02]  /*2490*/  LOP3.LUT P4, RZ, R153.reuse, 0x2, RZ, 0xc0, !PT ;  /* 0x0000000299ff7812 */ /* 0x060fe4000788c0ff */
[----:B------:R-:W-:Y:S02]  /*24a0*/  LOP3.LUT P2, RZ, R153, 0x1, RZ, 0xc0, !PT ;  /* 0x0000000199ff7812 */ /* 0x000fe4000784c0ff */
[----:B------:R-:W-:Y:S02]  /*24b0*/  @P0 LEA R2, P1, R4, c[0x0][0x1c8], 0x1 ;  /* 0x0000720004020a11 */ /* 0x000fe400078208ff */
[----:B------:R-:W-:-:S04]  /*24c0*/  IADD3 R5, R5, R3, RZ ;  /* 0x0000000305057210 */ /* 0x000fc80007ffe0ff */
[----:B------:R-:W-:Y:S02]  /*24d0*/  @P0 LEA.HI.X R3, R4, c[0x0][0x1cc], R5, 0x1, P1 ;  /* 0x0000730004030a11 */ /* 0x000fe400008f0c05 */
[----:B------:R-:W-:-:S03]  /*24e0*/  ISETP.GE.AND P1, PT, R0, 0x21, PT ;  /* 0x000000210000780c */ /* 0x000fc60003f26270 */
[----:B------:R-:W-:Y:S01]  /*24f0*/  @!PT LDS RZ, [RZ] ;  /* 0x00000000fffff984 */ /* 0x000fe20000000800 */
[----:B------:R-:W-:Y:S01]  /*2500*/  @!PT LDS RZ, [RZ] ;  /* 0x00000000fffff984 */ /* 0x000fe20000000800 */
[----:B------:R-:W-:Y:S01]  /*2510*/  @!PT LDS RZ, [RZ] ;  /* 0x00000000fffff984 */ /* 0x000fe20000000800 */
[----:B------:R1:W-:Y:S04]  /*2520*/  @P0 LDGSTS.E.BYPASS.LTC128B.128 [R251+0xc100], [R2.64], !P4 ;  /* 0x0c10000002fb0fae */ /* 0x0003e8000e101d48 */
[----:B------:R1:W-:Y:S04]  /*2530*/  @P0 LDGSTS.E.BYPASS.LTC128B.128 [R251+0xf100], [R2.64+0x80], !P2 ;  /* 0x0f10008002fb0fae */ /* 0x0003e8000d101d48 */
[----:B------:R1:W-:Y:S04]  /*2540*/  @P0 LDGSTS.E.BYPASS.LTC128B.128 [R251+0x12100], [R2.64+0x100], !P6 ;  /* 0x1210010002fb0fae */ /* 0x0003e8000f101d48 */
[----:B------:R1:W-:Y:S01]  /*2550*/  @P0 LDGSTS.E.BYPASS.LTC128B.128 [R251+0x15100], [R2.64+0x180], !P5 ;  /* 0x1510018002fb0fae */ /* 0x0003e2000e901d48 */
[----:B------:R-:W-:-:S02]  /*2560*/  IMAD R10, R8, c[0x0][0x208], RZ ;  /* 0x00008200080a7a24 */ /* 0x000fc400078e02ff */
[----:B------:R-:W-:-:S04]  /*2570*/  IMAD.WIDE.U32 R8, R6, c[0x0][0x208], RZ ;  /* 0x0000820006087a25 */ /* 0x000fc800078e00ff */
[----:B------:R-:W-:Y:S01]  /*2580*/  IMAD R10, R6, c[0x0][0x20c], R10 ;  /* 0x00008300060a7a24 */ /* 0x000fe200078e020a */
[----:B--2---:R-:W-:Y:S02]  /*2590*/  MOV R6, R12 ;  /* 0x0000000c00067202 */ /* 0x004fe40000000f00 */
[----:B-1----:R-:W-:-:S04]  /*25a0*/  @P1 LEA R3, P0, R149, R4, 0x5 ;  /* 0x0000000495031211 */ /* 0x002fc800078028ff */
[----:B------:R-:W-:Y:S02]  /*25b0*/  @P1 LEA.HI.X R7, R149, R5, R152, 0x5, P0 ;  /* 0x0000000595071211 */ /* 0x000fe400000f2c98 */
[----:B------:R-:W-:-:S04]  /*25c0*/  @P1 LEA R2, P0, R3, c[0x0][0x1c8], 0x1 ;  /* 0x0000720003021a11 */ /* 0x000fc800078008ff */
[----:B------:R-:W-:Y:S02]  /*25d0*/  @P1 LEA.HI.X R3, R3, c[0x0][0x1cc], R7, 0x1, P0 ;  /* 0x0000730003031a11 */ /* 0x000fe400000f0c07 */
[----:B------:R-:W-:Y:S01]  /*25e0*/  ISETP.GE.AND P0, PT, R0, 0x41, PT ;  /* 0x000000410000780c */ /* 0x000fe20003f06270 */
[----:B------:R-:W-:Y:S01]  /*25f0*/  IMAD.IADD R9, R9, 0x1, R10 ;  /* 0x0000000109097824 */ /* 0x000fe200078e020a */
[----:B------:R-:W-:Y:S01]  /*2600*/  MOV R7, R11 ;  /* 0x0000000b00077202 */ /* 0x000fe20000000f00 */
[----:B------:R-:W-:Y:S01]  /*2610*/  IMAD.WIDE.U32 R10, R149, 0x40, RZ ;  /* 0x00000040950a7825 */ /* 0x000fe200078e00ff */
[----:B------:R1:W-:Y:S04]  /*2620*/  @P1 LDGSTS.E.BYPASS.LTC128B.128 [R251+0xd100], [R2.64], !P4 ;  /* 0x0d10000002fb1fae */ /* 0x0003e8000e101d48 */
[----:B------:R1:W-:Y:S01]  /*2630*/  @P1 LDGSTS.E.BYPASS.LTC128B.128 [R251+0x10100], [R2.64+0x80], !P2 ;  /* 0x1010008002fb1fae */ /* 0x0003e2000d101d48 */
[----:B------:R-:W-:-:S03]  /*2640*/  IMAD.WIDE.U32 R6, R8, 0x60, R6 ;  /* 0x0000006008067825 */ /* 0x000fc600078e0006 */
[----:B------:R1:W-:Y:S04]  /*2650*/  @P1 LDGSTS.E.BYPASS.LTC128B.128 [R251+0x13100], [R2.64+0x100], !P6 ;  /* 0x1310010002fb1fae */ /* 0x0003e8000f101d48 */
[----:B------:R1:W-:Y:S01]  /*2660*/  @P1 LDGSTS.E.BYPASS.LTC128B.128 [R251+0x16100], [R2.64+0x180], !P5 ;  /* 0x1610018002fb1fae */ /* 0x0003e2000e901d48 */
[----:B------:R-:W-:Y:S02]  /*2670*/  @P0 IADD3 R8, P1, R4, R10, RZ ;  /* 0x0000000a04080210 */ /* 0x000fe40007f3e0ff */
[----:B-1----:R-:W-:Y:S01]  /*2680*/  SHF.L.U32 R2, R152, 0x6, RZ ;  /* 0x0000000698027819 */ /* 0x002fe200000006ff */
[----:B------:R-:W-:-:S03]  /*2690*/  IMAD R3, R9, 0x60, RZ ;  /* 0x0000006009037824 */ /* 0x000fc600078e02ff */
[----:B------:R-:W-:Y:S02]  /*26a0*/  @P0 IADD3.X R5, R5, R11, R2, P1, !PT ;  /* 0x0000000b05050210 */ /* 0x000fe40000ffe402 */
[----:B------:R-:W-:Y:S02]  /*26b0*/  LEA R2, P1, R6, c[0x0][0x1f8], 0x1 ;  /* 0x00007e0006027a11 */ /* 0x000fe400078208ff */
[----:B------:R-:W-:-:S04]  /*26c0*/  IADD3 R3, R7, R3, RZ ;  /* 0x0000000307037210 */ /* 0x000fc80007ffe0ff */
[----:B------:R-:W-:Y:S02]  /*26d0*/  LEA.HI.X R3, R6, c[0x0][0x1fc], R3, 0x1, P1 ;  /* 0x00007f0006037a11 */ /* 0x000fe400008f0c03 */
[----:B------:R-:W-:-:S04]  /*26e0*/  @P0 LEA R4, P1, R8, c[0x0][0x1c8], 0x1 ;  /* 0x0000720008040a11 */ /* 0x000fc800078208ff */
[----:B------:R-:W-:-:S05]  /*26f0*/  @P0 LEA.HI.X R5, R8, c[0x0][0x1cc], R5, 0x1, P1 ;  /* 0x0000730008050a11 */ /* 0x000fca00008f0c05 */
[----:B------:R1:W-:Y:S04]  /*2700*/  @P0 LDGSTS.E.BYPASS.LTC128B.128 [R251+0xe100], [R4.64], !P4 ;  /* 0x0e10000004fb0fae */ /* 0x0003e8000e101d48 */
[----:B------:R1:W-:Y:S04]  /*2710*/  @P0 LDGSTS.E.BYPASS.LTC128B.128 [R251+0x11100], [R4.64+0x80], !P2 ;  /* 0x1110008004fb0fae */ /* 0x0003e8000d101d48 */
[----:B------:R1:W-:Y:S04]  /*2720*/  @P0 LDGSTS.E.BYPASS.LTC128B.128 [R251+0x14100], [R4.64+0x100], !P6 ;  /* 0x1410010004fb0fae */ /* 0x0003e8000f101d48 */
[----:B------:R1:W-:Y:S04]  /*2730*/  @P0 LDGSTS.E.BYPASS.LTC128B.128 [R251+0x17100], [R4.64+0x180], !P5 ;  /* 0x1710018004fb0fae */ /* 0x0003e8000e901d48 */
[----:B------:R-:W0:Y:S01]  /*2740*/  LDGDEPBAR ;  /* 0x00000000000079af */ /* 0x000e220000000000 */
[----:B------:R-:W-:-:S04]  /*2750*/  IADD3 R18, P1, P0, R22, 0x80, R2 ;  /* 0x0000008016127810 */ /* 0x000fc8000783e002 */
[----:B------:R-:W-:Y:S02]  /*2760*/  IADD3.X R19, R21, RZ, R3, P1, P0 ;  /* 0x000000ff15137210 */ /* 0x000fe40000fe0403 */
[----:B------:R-:W-:-:S04]  /*2770*/  IADD3 R16, P1, P0, R22, 0x100, R2 ;  /* 0x0000010016107810 */ /* 0x000fc8000783e002 */
[----:B------:R-:W-:Y:S02]  /*2780*/  IADD3.X R17, R21, RZ, R3, P1, P0 ;  /* 0x000000ff15117210 */ /* 0x000fe40000fe0403 */
[----:B------:R-:W-:Y:S01]  /*2790*/  IADD3 R10, P1, P0, R22, 0x180, R2 ;  /* 0x00000180160a7810 */ /* 0x000fe2000783e002 */
[----:B------:R-:W-:-:S04]  /*27a0*/  DEPBAR.LE SB0, 0x1 ;  /* 0x000080400000791a */ /* 0x000fc80000000000 */
[----:B------:R-:W-:-:S04]  /*27b0*/  DEPBAR.LE SB0, 0x0 ;  /* 0x000080000000791a */ /* 0x000fc80000000000 */
[----:B------:R-:W-:Y:S01]  /*27c0*/  BAR.SYNC.DEFER_BLOCKING 0x0 ;  /* 0x0000000000007b1d */ /* 0x000fe20000010000 */
[----:B-1----:R-:W-:Y:S02]  /*27d0*/  LOP3.LUT R4, R20, 0x1, RZ, 0xc0, !PT ;  /* 0x0000000114047812 */ /* 0x002fe400078ec0ff */
[----:B------:R-:W-:Y:S02]  /*27e0*/  IADD3.X R11, R21, RZ, R3, P1, P0 ;  /* 0x000000ff150b7210 */ /* 0x000fe40000fe0403 */
[----:B------:R-:W-:-:S04]  /*27f0*/  ISETP.NE.U32.AND P1, PT, R4, 0x1, PT ;  /* 0x000000010400780c */ /* 0x000fc80003f25070 */
[----:B------:R-:W-:Y:S02]  /*2800*/  ISETP.LT.OR P0, PT, R0, 0x1, P1 ;  /* 0x000000010000780c */ /* 0x000fe40000f01670 */
[----:B------:R-:W-:Y:S01]  /*2810*/  LOP3.LUT P4, RZ, R20, 0x2, RZ, 0xc0, !PT ;  /* 0x0000000214ff7812 */ /* 0x000fe2000788c0ff */
[----:B------:R-:W-:Y:S04]  /*2820*/  LDSM.16.M88.4 R4, [R223] ;  /* 0x00000000df04783b */ /* 0x000fe80000000200 */
[----:B------:R-:W1:Y:S04]  /*2830*/  LDSM.16.M88.4 R28, [R216] ;  /* 0x00000000d81c783b */ /* 0x000e680000000200 */
[----:B------:R-:W2:Y:S04]  /*2840*/  LDSM.16.M88.4 R24, [R216+0x800] ;  /* 0x00080000d818783b */ /* 0x000ea80000000200 */
[----:B------:R-:W3:Y:S04]  /*2850*/  LDSM.16.M88.4 R40, [R216+0x1000] ;  /* 0x00100000d828783b */ /* 0x000ee80000000200 */
[----:B------:R-:W4:Y:S04]  /*2860*/  LDSM.16.M88.4 R44, [R216+0x1800] ;  /* 0x00180000d82c783b */ /* 0x000f280000000200 */
[----:B------:R-:W5:Y:S04]  /*2870*/  LDSM.16.M88.4 R48, [R216+0x2000] ;  /* 0x00200000d830783b */ /* 0x000f680000000200 */
[----:B------:R-:W-:Y:S04]  /*2880*/  LDSM.16.M88.4 R60, [R216+0x2800] ;  /* 0x00280000d83c783b */ /* 0x000fe80000000200 */
[----:B------:R-:W-:Y:S04]  /*2890*/  LDSM.16.M88.4 R12, [R224] ;  /* 0x00000000e00c783b */ /* 0x000fe80000000200 */
[----:B------:R-:W-:Y:S04]  /*28a0*/  LDSM.16.M88.4 R52, [R227] ;  /* 0x00000000e334783b */ /* 0x000fe80000000200 */
[----:B------:R-:W1:Y:S04]  /*28b0*/  LDSM.16.M88.4 R64, [R250] ;  /* 0x00000000fa40783b */ /* 0x000e680000000200 */
[----:B------:R-:W-:Y:S04]  /*28c0*/  LDSM.16.M88.4 R76, [R249] ;  /* 0x00000000f94c783b */ /* 0x000fe80000000200 */
[----:B------:R-:W1:Y:S04]  /*28d0*/  LDSM.16.M88.4 R92, [R248] ;  /* 0x00000000f85c783b */ /* 0x000e680000000200 */
[----:B------:R-:W-:Y:S04]  /*28e0*/  LDSM.16.M88.4 R96, [R247] ;  /* 0x00000000f760783b */ /* 0x000fe80000000200 */
[----:B------:R-:W1:Y:S04]  /*28f0*/  LDSM.16.M88.4 R104, [R246] ;  /* 0x00000000f668783b */ /* 0x000e680000000200 */
[----:B------:R-:W-:Y:S01]  /*2900*/  @!PT LDS RZ, [RZ] ;  /* 0x00000000fffff984 */ /* 0x000fe20000000800 */
[----:B------:R-:W-:Y:S01]  /*2910*/  @!PT LDS RZ, [RZ] ;  /* 0x00000000fffff984 */ /* 0x000fe20000000800 */
[----:B------:R-:W-:Y:S01]  /*2920*/  @!PT LDS RZ, [RZ] ;  /* 0x00000000fffff984 */ /* 0x000fe20000000800 */
[----:B------:R1:W-:Y:S01]  /*2930*/  LDGSTS.E.BYPASS.LTC128B.128 [R251+0x100], [R2.64], !P0 ;  /* 0x0010000002fb7fae */ /* 0x0003e2000c101d48 */
[----:B------:R-:W-:-:S02]  /*2940*/  ISETP.LT.OR P0, PT, R0, 0x1, !P4 ;  /* 0x000000010000780c */ /* 0x000fc40006701670 */
[----:B------:R-:W-:-:S11]  /*2950*/  LOP3.LUT P2, RZ, R20, 0x8, RZ, 0xc0, !PT ;  /* 0x0000000814ff7812 */ /* 0x000fd6000784c0ff */
[----:B------:R1:W-:Y:S01]  /*2960*/  LDGSTS.E.BYPASS.LTC128B.128 [R251+0x3100], [R2.64+0x80], !P0 ;  /* 0x0310008002fb7fae */ /* 0x0003e2000c101d48 */
[----:B------:R-:W-:-:S13]  /*2970*/  ISETP.LT.OR P0, PT, R0, 0x1, !P3 ;  /* 0x000000010000780c */ /* 0x000fda0005f01670 */
[----:B------:R1:W-:Y:S01]  /*2980*/  LDGSTS.E.BYPASS.LTC128B.128 [R251+0x6100], [R2.64+0x100], !P0 ;  /* 0x0610010002fb7fae */ /* 0x0003e2000c101d48 */
[----:B------:R-:W-:-:S13]  /*2990*/  ISETP.LT.OR P0, PT, R0, 0x1, !P2 ;  /* 0x000000010000780c */ /* 0x000fda0005701670 */
[----:B------:R1:W-:Y:S01]  /*29a0*/  LDGSTS.E.BYPASS.LTC128B.128 [R251+0x9100], [R2.64+0x180], !P0 ;  /* 0x0910018002fb7fae */ /* 0x0003e2000c101d48 */
[----:B------:R-:W-:-:S04]  /*29b0*/  IADD3 R8, P0, R22, R2, RZ ;  /* 0x0000000216087210 */ /* 0x000fc80007f1e0ff */
[----:B------:R-:W-:Y:S02]  /*29c0*/  IADD3.X R9, R21, R3, RZ, P0, !PT ;  /* 0x0000000315097210 */ /* 0x000fe400007fe4ff */
[----:B-1----:R-:W-:-:S04]  /*29d0*/  IADD3 R2, P0, R8, R22, RZ ;  /* 0x0000001608027210 */ /* 0x002fc80007f1e0ff */
[----:B------:R-:W-:Y:S02]  /*29e0*/  IADD3.X R3, R9, R21, RZ, P0, !PT ;  /* 0x0000001509037210 */ /* 0x000fe400007fe4ff */
[----:B------:R-:W-:-:S13]  /*29f0*/  ISETP.LT.OR P0, PT, R0, 0x21, P1 ;  /* 0x000000210000780c */ /* 0x000fda0000f01670 */
[----:B------:R4:W-:Y:S01]  /*2a00*/  LDGSTS.E.BYPASS.LTC128B.128 [R251+0x1100], [R8.64], !P0 ;  /* 0x0110000008fb7fae */ /* 0x0009e2000c101d48 */
[----:B------:R-:W-:-:S13]  /*2a10*/  ISETP.LT.OR P0, PT, R0, 0x21, !P4 ;  /* 0x000000210000780c */ /* 0x000fda0006701670 */
[----:B------:R1:W-:Y:S01]  /*2a20*/  LDGSTS.E.BYPASS.LTC128B.128 [R251+0x4100], [R18.64], !P0 ;  /* 0x0410000012fb7fae */ /* 0x0003e2000c101d48 */
[----:B------:R-:W-:-:S13]  /*2a30*/  ISETP.LT.OR P0, PT, R0, 0x21, !P3 ;  /* 0x000000210000780c */ /* 0x000fda0005f01670 */
[----:B------:R1:W-:Y:S01]  /*2a40*/  LDGSTS.E.BYPASS.LTC128B.128 [R251+0x7100], [R16.64], !P0 ;  /* 0x0710000010fb7fae */ /* 0x0003e2000c101d48 */
[----:B------:R-:W-:-:S13]  /*2a50*/  ISETP.LT.OR P0, PT, R0, 0x21, !P2 ;  /* 0x000000210000780c */ /* 0x000fda0005701670 */
[----:B------:R4:W-:Y:S01]  /*2a60*/  LDGSTS.E.BYPASS.LTC128B.128 [R251+0xa100], [R10.64], !P0 ;  /* 0x0a1000000afb7fae */ /* 0x0009e2000c101d48 */
[C---:B------:R-:W-:Y:S01]  /*2a70*/  ISETP.LT.OR P0, PT, R0.reuse, 0x41, P1 ;  /* 0x000000410000780c */ /* 0x040fe20000f01670 */
[C---:B------:R-:W-:Y:S08]  /*2a80*/  HMMA.16816.F32 R36, R4.reuse, R28, RZ ;  /* 0x0000001c0424723c */ /* 0x040ff000000018ff */
[----:B------:R-:W-:Y:S04]  /*2a90*/  HMMA.16816.F32 R32, R4, R30, RZ ;  /* 0x0000001e0420723c */ /* 0x000fe800000018ff */
[----:B------:R1:W-:Y:S01]  /*2aa0*/  LDGSTS.E.BYPASS.LTC128B.128 [R251+0x2100], [R2.64], !P0 ;  /* 0x0210000002fb7fae */ /* 0x0003e2000c101d48 */
[----:B------:R-:W-:-:S03]  /*2ab0*/  ISETP.LT.OR P0, PT, R0, 0x41, !P4 ;  /* 0x000000410000780c */ /* 0x000fc60006701670 */
[C---:B--2---:R-:W-:Y:S08]  /*2ac0*/  HMMA.16816.F32 R28, R4.reuse, R24, RZ ;  /* 0x00000018041c723c */ /* 0x044ff000000018ff */
[C---:B------:R-:W-:Y:S08]  /*2ad0*/  HMMA.16816.F32 R24, R4.reuse, R26, RZ ;  /* 0x0000001a0418723c */ /* 0x040ff000000018ff */
[C---:B---3--:R-:W-:Y:S01]  /*2ae0*/  HMMA.16816.F32 R20, R4.reuse, R40, RZ ;  /* 0x000000280414723c */ /* 0x048fe200000018ff */
[----:B------:R2:W-:Y:S07]  /*2af0*/  LDGSTS.E.BYPASS.LTC128B.128 [R251+0x5100], [R2.64+0x80], !P0 ;  /* 0x0510008002fb7fae */ /* 0x0005ee000c101d48 */
[C---:B-1----:R-:W-:Y:S08]  /*2b00*/  HMMA.16816.F32 R16, R4.reuse, R42, RZ ;  /* 0x0000002a0410723c */ /* 0x042ff000000018ff */
[C---:B----4-:R-:W-:Y:S08]  /*2b10*/  HMMA.16816.F32 R8, R4.reuse, R44, RZ ;  /* 0x0000002c0408723c */ /* 0x050ff000000018ff */
[----:B------:R-:W-:Y:S01]  /*2b20*/  HMMA.16816.F32 R40, R4, R46, RZ ;  /* 0x0000002e0428723c */ /* 0x000fe200000018ff */
[----:B------:R-:W-:-:S02]  /*2b30*/  ISETP.LT.OR P1, PT, R0, 0x41, !P3 ;  /* 0x000000410000780c */ /* 0x000fc40005f21670 */
[----:B------:R-:W-:-:S05]  /*2b40*/  ISETP.LT.OR P0, PT, R0, 0x41, !P2 ;  /* 0x000000410000780c */ /* 0x000fca0005701670 */
[C---:B-----5:R-:W-:Y:S06]  /*2b50*/  HMMA.16816.F32 R56, R4.reuse, R48, RZ ;  /* 0x000000300438723c */ /* 0x060fec00000018ff */
[----:B------:R2:W-:Y:S02]  /*2b60*/  LDGSTS.E.BYPASS.LTC128B.128 [R251+0x8100], [R2.64+0x100], !P1 ;  /* 0x0810010002fb7fae */ /* 0x0005e4000c901d48 */
[----:B------:R-:W-:Y:S02]  /*2b70*/  HMMA.16816.F32 R84, R4, R50, RZ ;  /* 0x000000320454723c */ /* 0x000fe400000018ff */
[----:B------:R2:W-:Y:S04]  /*2b80*/  LDGSTS.E.BYPASS.LTC128B.128 [R251+0xb100], [R2.64+0x180], !P0 ;  /* 0x0b10018002fb7fae */ /* 0x0005e8000c101d48 */
[----:B------:R-:W-:Y:S02]  /*2b90*/  LDSM.16.M88.4 R44, [R222] ;  /* 0x00000000de2c783b */ /* 0x000fe40000000200 */
[C---:B------:R-:W-:Y:S02]  /*2ba0*/  HMMA.16816.F32 R68, R12.reuse, R64, R28 ;  /* 0x000000400c44723c */ /* 0x040fe4000000181c */
[----:B------:R-:W-:Y:S04]  /*2bb0*/  LDSM.16.M88.4 R28, [R222+0x2000] ;  /* 0x00200000de1c783b */ /* 0x000fe80000000200 */
[----:B------:R-:W-:Y:S02]  /*2bc0*/  LDSM.16.M88.4 R100, [R222+0x2800] ;  /* 0x00280000de64783b */ /* 0x000fe40000000200 */
[C---:B------:R-:W-:Y:S02]  /*2bd0*/  HMMA.16816.F32 R64, R12.reuse, R66, R24 ;  /* 0x000000420c40723c */ /* 0x040fe40000001818 */
[----:B------:R-:W-:Y:S04]  /*2be0*/  LDSM.16.M88.4 R108, [R219+0x1000] ;  /* 0x00100000db6c783b */ /* 0x000fe80000000200 */
[----:B------:R-:W-:Y:S02]  /*2bf0*/  LDSM.16.M88.4 R116, [R219+0x1800] ;  /* 0x00180000db74783b */ /* 0x000fe40000000200 */
[C---:B------:R-:W-:Y:S02]  /*2c00*/  HMMA.16816.F32 R48, R12.reuse, R92, R8 ;  /* 0x0000005c0c30723c */ /* 0x040fe40000001808 */
[----:B------:R-:W1:Y:S04]  /*2c10*/  LDSM.16.M88.4 R8, [R226] ;  /* 0x00000000e208783b */ /* 0x000e680000000200 */
[----:B------:R-:W-:Y:S02]  /*2c20*/  LDSM.16.M88.4 R112, [R216+0x3800] ;  /* 0x00380000d870783b */ /* 0x000fe40000000200 */
[C---:B------:R-:W-:Y:S02]  /*2c30*/  HMMA.16816.F32 R24, R12.reuse, R94, R40 ;  /* 0x0000005e0c18723c */ /* 0x040fe40000001828 */
[----:B------:R-:W3:Y:S04]  /*2c40*/  LDSM.16.M88.4 R40, [R222+0x800] ;  /* 0x00080000de28783b */ /* 0x000ee80000000200 */
[----:B------:R-:W-:Y:S02]  /*2c50*/  LDSM.16.M88.4 R120, [R216+0x4000] ;  /* 0x00400000d878783b */ /* 0x000fe40000000200 */
[C---:B------:R-:W-:Y:S02]  /*2c60*/  HMMA.16816.F32 R80, R12.reuse, R52, R36 ;  /* 0x000000340c50723c */ /* 0x040fe40000001824 */
[----:B------:R-:W4:Y:S04]  /*2c70*/  LDSM.16.M88.4 R36, [R222+0x1000] ;  /* 0x00100000de24783b */ /* 0x000f280000000200 */
[----:B------:R-:W-:Y:S02]  /*2c80*/  LDSM.16.M88.4 R132, [R219+0x6800] ;  /* 0x00680000db84783b */ /* 0x000fe40000000200 */
[----:B------:R-:W-:Y:S02]  /*2c90*/  HMMA.16816.F32 R72, R12, R54, R32 ;  /* 0x000000360c48723c */ /* 0x000fe40000001820 */
[----:B------:R-:W5:Y:S04]  /*2ca0*/  LDSM.16.M88.4 R32, [R222+0x1800] ;  /* 0x00180000de20783b */ /* 0x000f680000000200 */
[----:B------:R-:W-:Y:S02]  /*2cb0*/  LDSM.16.M88.4 R140, [R233] ;  /* 0x00000000e98c783b */ /* 0x000fe40000000200 */
[C---:B------:R-:W-:Y:S02]  /*2cc0*/  HMMA.16816.F32 R88, R4.reuse, R60, RZ ;  /* 0x0000003c0458723c */ /* 0x040fe400000018ff */
[----:B------:R-:W-:Y:S04]  /*2cd0*/  LDSM.16.M88.4 R144, [R222+0x9000] ;  /* 0x00900000de90783b */ /* 0x000fe80000000200 */
[----:B------:R-:W-:Y:S02]  /*2ce0*/  LDSM.16.M88.4 R128, [R232] ;  /* 0x00000000e880783b */ /* 0x000fe40000000200 */
[----:B------:R-:W-:Y:S02]  /*2cf0*/  HMMA.16816.F32 R4, R4, R62, RZ ;  /* 0x0000003e0404723c */ /* 0x000fe400000018ff */
[----:B------:R-:W-:Y:S04]  /*2d00*/  LDSM.16.M88.4 R136, [R219+0x9000] ;  /* 0x00900000db88783b */ /* 0x000fe80000000200 */
[----:B------:R-:W0:Y:S02]  /*2d10*/  LDGDEPBAR ;  /* 0x00000000000079af */ /* 0x000e240000000000 */
[C---:B------:R-:W-:Y:S08]  /*2d20*/  HMMA.16816.F32 R52, R12.reuse, R78, R16 ;  /* 0x0000004e0c34723c */ /* 0x040ff00000001810 */
[C---:B------:R-:W-:Y:S08]  /*2d30*/  HMMA.16816.F32 R60, R12.reuse, R76, R20 ;  /* 0x0000004c0c3c723c */ /* 0x040ff00000001814 */
[C---:B------:R-:W-:Y:S08]  /*2d40*/  HMMA.16816.F32 R92, R12.reuse, R104, R88 ;  /* 0x000000680c5c723c */ /* 0x040ff00000001858 */
[C---:B------:R-:W-:Y:S08]  /*2d50*/  HMMA.16816.F32 R20, R12.reuse, R96, R56 ;  /* 0x000000600c14723c */ /* 0x040ff00000001838 */
[C---:B------:R-:W-:Y:S01]  /*2d60*/  HMMA.16816.F32 R16, R12.reuse, R98, R84 ;  /* 0x000000620c10723c */ /* 0x040fe20000001854 */
[----:B------:R-:W-:Y:S07]  /*2d70*/  LDSM.16.M88.4 R96, [R219] ;  /* 0x00000000db60783b */ /* 0x000fee0000000200 */
[----:B------:R-:W-:Y:S01]  /*2d80*/  HMMA.16816.F32 R88, R12, R106, R4 ;  /* 0x0000006a0c58723c */ /* 0x000fe20000001804 */
[----:B------:R-:W-:Y:S04]  /*2d90*/  LDSM.16.M88.4 R4, [R225] ;  /* 0x00000000e104783b */ /* 0x000fe80000000200 */
[----:B------:R-:W2:Y:S03]  /*2da0*/  LDSM.16.M88.4 R104, [R219+0x800] ;  /* 0x00080000db68783b */ /* 0x000ea60000000200 */
[C---:B-1----:R-:W-:Y:S08]  /*2db0*/  HMMA.16816.F32 R84, R8.reuse, R44, R80 ;  /* 0x0000002c0854723c */ /* 0x042ff00000001850 */
[C---:B------:R-:W-:Y:S08]  /*2dc0*/  HMMA.16816.F32 R80, R8.reuse, R46, R72 ;  /* 0x0000002e0850723c */ /* 0x040ff00000001848 */
[C---:B---3--:R-:W-:Y:S08]  /*2dd0*/  HMMA.16816.F32 R12, R8.reuse, R42, R64 ;  /* 0x0000002a080c723c */ /* 0x048ff00000001840 */
[C---:B----4-:R-:W-:Y:S01]  /*2de0*/  HMMA.16816.F32 R72, R8.reuse, R38, R52 ;  /* 0x000000260848723c */ /* 0x050fe20000001834 */
[----:B------:R-:W1:Y:S07]  /*2df0*/  LDSM.16.M88.4 R52, [R219+0x2000] ;  /* 0x00200000db34783b */ /* 0x000e6e0000000200 */
[C---:B-----5:R-:W-:Y:S01]  /*2e00*/  HMMA.16816.F32 R64, R8.reuse, R32, R48 ;  /* 0x000000200840723c */ /* 0x060fe20000001830 */
[----:B------:R-:W3:Y:S07]  /*2e10*/  LDSM.16.M88.4 R48, [R219+0x2800] ;  /* 0x00280000db30783b */ /* 0x000eee0000000200 */
[C---:B------:R-:W-:Y:S08]  /*2e20*/  HMMA.16816.F32 R76, R8.reuse, R40, R68 ;  /* 0x00000028084c723c */ /* 0x040ff00000001844 */
[C---:B------:R-:W-:Y:S01]  /*2e30*/  HMMA.16816.F32 R68, R8.reuse, R36, R60 ;  /* 0x000000240844723c */ /* 0x040fe2000000183c */
[----:B------:R-:W-:Y:S07]  /*2e40*/  LDSM.16.M88.4 R36, [R216+0x3000] ;  /* 0x00300000d824783b */ /* 0x000fee0000000200 */
[C---:B------:R-:W-:Y:S08]  /*2e50*/  HMMA.16816.F32 R60, R8.reuse, R34, R24 ;  /* 0x00000022083c723c */ /* 0x040ff00000001818 */
[C---:B------:R-:W-:Y:S08]  /*2e60*/  HMMA.16816.F32 R56, R8.reuse, R28, R20 ;  /* 0x0000001c0838723c */ /* 0x040ff00000001814 */
[C---:B------:R-:W-:Y:S01]  /*2e70*/  HMMA.16816.F32 R44, R8.reuse, R30, R16 ;  /* 0x0000001e082c723c */ /* 0x040fe20000001810 */
[----:B------:R-:W4:Y:S07]  /*2e80*/  LDSM.16.M88.4 R16, [R223+0x4000] ;  /* 0x00400000df10783b */ /* 0x000f2e0000000200 */
[C---:B------:R-:W-:Y:S01]  /*2e90*/  HMMA.16816.F32 R40, R8.reuse, R100, R92 ;  /* 0x000000640828723c */ /* 0x040fe2000000185c */
[----:B------:R-:W-:Y:S07]  /*2ea0*/  LDSM.16.M88.4 R92, [R216+0x4800] ;  /* 0x00480000d85c783b */ /* 0x000fee0000000200 */
[----:B------:R-:W-:Y:S08]  /*2eb0*/  HMMA.16816.F32 R32, R8, R102, R88 ;  /* 0x000000660820723c */ /* 0x000ff00000001858 */
[C---:B--2---:R-:W-:Y:S08]  /*2ec0*/  HMMA.16816.F32 R12, R4.reuse, R106, R12 ;  /* 0x0000006a040c723c */ /* 0x044ff0000000180c */
[C---:B------:R-:W-:Y:S08]  /*2ed0*/  HMMA.16816.F32 R28, R4.reuse, R96, R84 ;  /* 0x00000060041c723c */ /* 0x040ff00000001854 */
[C---:B------:R-:W-:Y:S08]  /*2ee0*/  HMMA.16816.F32 R20, R4.reuse, R104, R76 ;  /* 0x000000680414723c */ /* 0x040ff0000000184c */
[C---:B------:R-:W-:Y:S08]  /*2ef0*/  HMMA.16816.F32 R24, R4.reuse, R98, R80 ;  /* 0x000000620418723c */ /* 0x040ff00000001850 */
[C---:B------:R-:W-:Y:S08]  /*2f00*/  HMMA.16816.F32 R8, R4.reuse, R108, R68 ;  /* 0x0000006c0408723c */ /* 0x040ff00000001844 */
[C---:B------:R-:W-:Y:S08]  /*2f10*/  HMMA.16816.F32 R72, R4.reuse, R110, R72 ;  /* 0x0000006e0448723c */ /* 0x040ff00000001848 */
[C---:B------:R-:W-:Y:S08]  /*2f20*/  HMMA.16816.F32 R84, R4.reuse, R116, R64 ;  /* 0x000000740454723c */ /* 0x040ff00000001840 */
[C---:B------:R-:W-:Y:S01]  /*2f30*/  HMMA.16816.F32 R76, R4.reuse, R118, R60 ;  /* 0x00000076044c723c */ /* 0x040fe2000000183c */
[----:B------:R-:W2:Y:S04]  /*2f40*/  LDSM.16.M88.4 R116, [R216+0x5000] ;  /* 0x00500000d874783b */ /* 0x000ea80000000200 */
[----:B------:R-:W5:Y:S03]  /*2f50*/  LDSM.16.M88.4 R60, [R216+0x5800] ;  /* 0x00580000d83c783b */ /* 0x000f660000000200 */
[C---:B-1----:R-:W-:Y:S01]  /*2f60*/  HMMA.16816.F32 R108, R4.reuse, R52, R56 ;  /* 0x00000034046c723c */ /* 0x042fe20000001838 */
[----:B------:R-:W-:Y:S07]  /*2f70*/  LDSM.16.M88.4 R56, [R245] ;  /* 0x00000000f538783b */ /* 0x000fee0000000200 */
[C---:B------:R-:W-:Y:S01]  /*2f80*/  HMMA.16816.F32 R100, R4.reuse, R54, R44 ;  /* 0x000000360464723c */ /* 0x040fe2000000182c */
[----:B------:R-:W-:Y:S04]  /*2f90*/  LDSM.16.M88.4 R52, [R244] ;  /* 0x00000000f434783b */ /* 0x000fe80000000200 */
[----:B------:R-:W-:Y:S03]  /*2fa0*/  LDSM.16.M88.4 R44, [R242] ;  /* 0x00000000f22c783b */ /* 0x000fe60000000200 */
[C---:B---3--:R-:W-:Y:S01]  /*2fb0*/  HMMA.16816.F32 R104, R4.reuse, R48, R40 ;  /* 0x000000300468723c */ /* 0x048fe20000001828 */
[----:B------:R-:W-:Y:S07]  /*2fc0*/  LDSM.16.M88.4 R40, [R241] ;  /* 0x00000000f128783b */ /* 0x000fee0000000200 */
[----:B------:R-:W-:Y:S01]  /*2fd0*/  HMMA.16816.F32 R96, R4, R50, R32 ;  /* 0x000000320460723c */ /* 0x000fe20000001820 */
[----:B------:R-:W1:Y:S04]  /*2fe0*/  LDSM.16.M88.4 R4, [R224+0x4000] ;  /* 0x00400000e004783b */ /* 0x000e680000000200 */
[----:B------:R-:W3:Y:S03]  /*2ff0*/  LDSM.16.M88.4 R48, [R243] ;  /* 0x00000000f330783b */ /* 0x000ee60000000200 */
        /* <DEDUP_REMOVED lines=8> */
[C---:B--2---:R-:W-:Y:S01]  /*3080*/  HMMA.16816.F32 R20, R16.reuse, R116, R108 ;  /* 0x000000741014723c */ /* 0x044fe2000000186c */
[----:B------:R-:W2:Y:S07]  /*3090*/  LDSM.16.M88.4 R108, [R240] ;  /* 0x00000000f06c783b */ /* 0x000eae0000000200 */
[C---:B-----5:R-:W-:Y:S08]  /*30a0*/  HMMA.16816.F32 R72, R16.reuse, R60, R104 ;  /* 0x0000003c1048723c */ /* 0x060ff00000001868 */
[C---:B------:R-:W-:Y:S08]  /*30b0*/  HMMA.16816.F32 R28, R16.reuse, R92, R84 ;  /* 0x0000005c101c723c */ /* 0x040ff00000001854 */
[C---:B------:R-:W-:Y:S08]  /*30c0*/  HMMA.16816.F32 R24, R16.reuse, R94, R76 ;  /* 0x0000005e1018723c */ /* 0x040ff0000000184c */
[----:B------:R-:W-:Y:S08]  /*30d0*/  HMMA.16816.F32 R8, R16, R118, R100 ;  /* 0x000000761008723c */ /* 0x000ff00000001864 */
[----:B-1----:R-:W-:Y:S01]  /*30e0*/  HMMA.16816.F32 R104, R4, R54, R64 ;  /* 0x000000360468723c */ /* 0x002fe20000001840 */
[----:B------:R-:W1:Y:S07]  /*30f0*/  LDSM.16.M88.4 R64, [R222+0x3800] ;  /* 0x00380000de40783b */ /* 0x000e6e0000000200 */
[----:B------:R-:W-:Y:S01]  /*3100*/  HMMA.16816.F32 R16, R16, R62, R96 ;  /* 0x0000003e1010723c */ /* 0x000fe20000001860 */
[----:B------:R-:W4:Y:S07]  /*3110*/  LDSM.16.M88.4 R60, [R222+0x4000] ;  /* 0x00400000de3c783b */ /* 0x000f2e0000000200 */
[C---:B------:R-:W-:Y:S08]  /*3120*/  HMMA.16816.F32 R100, R4.reuse, R52, R68 ;  /* 0x000000340464723c */ /* 0x040ff00000001844 */
[C---:B------:R-:W-:Y:S08]  /*3130*/  HMMA.16816.F32 R92, R4.reuse, R58, R80 ;  /* 0x0000003a045c723c */ /* 0x040ff00000001850 */
[C---:B------:R-:W-:Y:S01]  /*3140*/  HMMA.16816.F32 R84, R4.reuse, R44, R28 ;  /* 0x0000002c0454723c */ /* 0x040fe2000000181c */
[----:B------:R-:W-:Y:S07]  /*3150*/  LDSM.16.M88.4 R28, [R219+0x3800] ;  /* 0x00380000db1c783b */ /* 0x000fee0000000200 */
[C---:B------:R-:W-:Y:S01]  /*3160*/  HMMA.16816.F32 R80, R4.reuse, R46, R24 ;  /* 0x0000002e0450723c */ /* 0x040fe20000001818 */
[----:B------:R-:W5:Y:S07]  /*3170*/  LDSM.16.M88.4 R44, [R222+0x5000] ;  /* 0x00500000de2c783b */ /* 0x000f6e0000000200 */
[C---:B------:R-:W-:Y:S01]  /*3180*/  HMMA.16816.F32 R52, R4.reuse, R42, R8 ;  /* 0x0000002a0434723c */ /* 0x040fe20000001808 */
[----:B------:R-:W1:Y:S07]  /*3190*/  LDSM.16.M88.4 R8, [R225+0x4000] ;  /* 0x00400000e108783b */ /* 0x000e6e0000000200 */
[C---:B------:R-:W-:Y:S01]  /*31a0*/  HMMA.16816.F32 R76, R4.reuse, R56, R88 ;  /* 0x00000038044c723c */ /* 0x040fe20000001858 */
[----:B------:R-:W4:Y:S07]  /*31b0*/  LDSM.16.M88.4 R56, [R222+0x4800] ;  /* 0x00480000de38783b */ /* 0x000f2e0000000200 */
[C---:B------:R-:W-:Y:S01]  /*31c0*/  HMMA.16816.F32 R68, R4.reuse, R40, R20 ;  /* 0x000000280444723c */ /* 0x040fe20000001814 */
[----:B------:R-:W4:Y:S07]  /*31d0*/  LDSM.16.M88.4 R40, [R222+0x5800] ;  /* 0x00580000de28783b */ /* 0x000f2e0000000200 */
[C---:B---3--:R-:W-:Y:S01]  /*31e0*/  HMMA.16816.F32 R88, R4.reuse, R50, R32 ;  /* 0x000000320458723c */ /* 0x048fe20000001820 */
[----:B------:R-:W3:Y:S07]  /*31f0*/  LDSM.16.M88.4 R32, [R219+0x3000] ;  /* 0x00300000db20783b */ /* 0x000eee0000000200 */
[C---:B------:R-:W-:Y:S08]  /*3200*/  HMMA.16816.F32 R96, R4.reuse, R48, R36 ;  /* 0x000000300460723c */ /* 0x040ff00000001824 */
[----:B--2---:R-:W-:Y:S08]  /*3210*/  HMMA.16816.F32 R36, R4, R110, R16 ;  /* 0x0000006e0424723c */ /* 0x004ff00000001810 */
[----:B-1----:R-:W-:Y:S01]  /*3220*/  HMMA.16816.F32 R16, R12, R64, R100 ;  /* 0x000000400c10723c */ /* 0x002fe20000001864 */
[----:B------:R-:W1:Y:S07]  /*3230*/  LDSM.16.M88.4 R100, [R219+0x4800] ;  /* 0x00480000db64783b */ /* 0x000e6e0000000200 */
[----:B------:R-:W-:Y:S01]  /*3240*/  HMMA.16816.F32 R48, R4, R108, R72 ;  /* 0x0000006c0430723c */ /* 0x000fe20000001848 */
[----:B------:R-:W2:Y:S07]  /*3250*/  LDSM.16.M88.4 R72, [R219+0x4000] ;  /* 0x00400000db48783b */ /* 0x000eae0000000200 */
[C---:B------:R-:W-:Y:S08]  /*3260*/  HMMA.16816.F32 R20, R12.reuse, R114, R92 ;  /* 0x000000720c14723c */ /* 0x040ff0000000185c */
[C---:B------:R-:W-:Y:S08]  /*3270*/  HMMA.16816.F32 R4, R12.reuse, R66, R104 ;  /* 0x000000420c04723c */ /* 0x040ff00000001868 */
[C---:B------:R-:W-:Y:S08]  /*3280*/  HMMA.16816.F32 R24, R12.reuse, R112, R76 ;  /* 0x000000700c18723c */ /* 0x040ff0000000184c */
[C---:B----4-:R-:W-:Y:S08]  /*3290*/  HMMA.16816.F32 R64, R12.reuse, R60, R96 ;  /* 0x0000003c0c40723c */ /* 0x050ff00000001860 */
[C---:B------:R-:W-:Y:S08]  /*32a0*/  HMMA.16816.F32 R60, R12.reuse, R62, R88 ;  /* 0x0000003e0c3c723c */ /* 0x040ff00000001858 */
[----:B-----5:R-:W-:Y:S08]  /*32b0*/  HMMA.16816.F32 R108, R12, R44, R68 ;  /* 0x0000002c0c6c723c */ /* 0x020ff00000001844 */
[----:B------:R-:W-:Y:S01]  /*32c0*/  HMMA.16816.F32 R76, R8, R28, R16 ;  /* 0x0000001c084c723c */ /* 0x000fe20000001810 */
[----:B------:R-:W4:Y:S07]  /*32d0*/  LDSM.16.M88.4 R16, [R219+0x5000] ;  /* 0x00500000db10783b */ /* 0x000f2e0000000200 */
        /* <DEDUP_REMOVED lines=8> */
[----:B------:R-:W5:Y:S07]  /*3360*/  LDSM.16.M88.4 R12, [R219+0x5800] ;  /* 0x00580000db0c783b */ /* 0x000f6e0000000200 */
[C---:B---3--:R-:W-:Y:S01]  /*3370*/  HMMA.16816.F32 R84, R8.reuse, R34, R20 ;  /* 0x000000220854723c */ /* 0x048fe20000001814 */
[----:B------:R-:W-:Y:S07]  /*3380*/  LDSM.16.M88.4 R20, [R216+0x6000] ;  /* 0x00600000d814783b */ /* 0x000fee0000000200 */
[C---:B------:R-:W-:Y:S01]  /*3390*/  HMMA.16816.F32 R44, R8.reuse, R30, R4 ;  /* 0x0000001e082c723c */ /* 0x040fe20000001804 */
[----:B------:R-:W3:Y:S04]  /*33a0*/  LDSM.16.M88.4 R4, [R223+0x8000] ;  /* 0x00800000df04783b */ /* 0x000ee80000000200 */
[----:B------:R-:W-:Y:S03]  /*33b0*/  LDSM.16.M88.4 R28, [R224+0x8000] ;  /* 0x00800000e01c783b */ /* 0x000fe60000000200 */
[C---:B------:R-:W-:Y:S08]  /*33c0*/  HMMA.16816.F32 R92, R8.reuse, R32, R24 ;  /* 0x00000020085c723c */ /* 0x040ff00000001818 */
[C---:B-1----:R-:W-:Y:S01]  /*33d0*/  HMMA.16816.F32 R32, R8.reuse, R100, R88 ;  /* 0x000000640820723c */ /* 0x042fe20000001858 */
[----:B------:R-:W1:Y:S07]  /*33e0*/  LDSM.16.M88.4 R88, [R239] ;  /* 0x00000000ef58783b */ /* 0x000e6e0000000200 */
[C---:B------:R-:W-:Y:S01]  /*33f0*/  HMMA.16816.F32 R24, R8.reuse, R102, R80 ;  /* 0x000000660818723c */ /* 0x040fe20000001850 */
[----:B------:R-:W1:Y:S07]  /*3400*/  LDSM.16.M88.4 R80, [R216+0x8800] ;  /* 0x00880000d850783b */ /* 0x000e6e0000000200 */
[C---:B--2---:R-:W-:Y:S08]  /*3410*/  HMMA.16816.F32 R36, R8.reuse, R74, R60 ;  /* 0x0000004a0824723c */ /* 0x044ff0000000183c */
[C---:B----4-:R-:W-:Y:S08]  /*3420*/  HMMA.16816.F32 R60, R8.reuse, R16, R108 ;  /* 0x00000010083c723c */ /* 0x050ff0000000186c */
[C---:B------:R-:W-:Y:S08]  /*3430*/  HMMA.16816.F32 R68, R8.reuse, R18, R68 ;  /* 0x000000120844723c */ /* 0x040ff00000001844 */
[C---:B-----5:R-:W-:Y:S08]  /*3440*/  HMMA.16816.F32 R16, R8.reuse, R12, R104 ;  /* 0x0000000c0810723c */ /* 0x060ff00000001868 */
[C---:B------:R-:W-:Y:S01]  /*3450*/  HMMA.16816.F32 R40, R8.reuse, R72, R64 ;  /* 0x000000480828723c */ /* 0x040fe20000001840 */
[----:B------:R-:W2:Y:S07]  /*3460*/  LDSM.16.M88.4 R72, [R216+0x8000] ;  /* 0x00800000d848783b */ /* 0x000eae0000000200 */
[----:B------:R-:W-:Y:S08]  /*3470*/  HMMA.16816.F32 R12, R8, R14, R96 ;  /* 0x0000000e080c723c */ /* 0x000ff00000001860 */
[C---:B---3--:R-:W-:Y:S08]  /*3480*/  HMMA.16816.F32 R8, R4.reuse, R20, R92 ;  /* 0x000000140408723c */ /* 0x048ff0000000185c */
[C---:B------:R-:W-:Y:S01]  /*3490*/  HMMA.16816.F32 R104, R4.reuse, R48, R32 ;  /* 0x000000300468723c */ /* 0x040fe20000001820 */
[----:B------:R-:W-:Y:S07]  /*34a0*/  LDSM.16.M88.4 R32, [R222+0x6000] ;  /* 0x00600000de20783b */ /* 0x000fee0000000200 */
[C---:B------:R-:W-:Y:S01]  /*34b0*/  HMMA.16816.F32 R96, R4.reuse, R50, R24 ;  /* 0x000000320460723c */ /* 0x040fe20000001818 */
[----:B------:R-:W3:Y:S04]  /*34c0*/  LDSM.16.M88.4 R24, [R226+0x8000] ;  /* 0x00800000e218783b */ /* 0x000ee80000000200 */
[----:B------:R-:W-:Y:S03]  /*34d0*/  LDSM.16.M88.4 R48, [R237] ;  /* 0x00000000ed30783b */ /* 0x000fe60000000200 */
[----:B------:R-:W-:Y:S01]  /*34e0*/  HMMA.16816.F32 R64, R4, R22, R84 ;  /* 0x000000160440723c */ /* 0x000fe20000001854 */
[----:B------:R-:W-:Y:S07]  /*34f0*/  LDSM.16.M88.4 R20, [R225+0x8000] ;  /* 0x00800000e114783b */ /* 0x000fee0000000200 */
[----:B-1----:R-:W-:Y:S08]  /*3500*/  HMMA.16816.F32 R8, R28, R88, R8 ;  /* 0x000000581c08723c */ /* 0x002ff00000001808 */
[C---:B------:R-:W-:Y:S01]  /*3510*/  HMMA.16816.F32 R112, R4.reuse, R52, R40 ;  /* 0x000000340470723c */ /* 0x040fe20000001828 */
[----:B------:R-:W-:Y:S07]  /*3520*/  LDSM.16.M88.4 R40, [R235] ;  /* 0x00000000eb28783b */ /* 0x000fee0000000200 */
[C---:B------:R-:W-:Y:S01]  /*3530*/  HMMA.16816.F32 R108, R4.reuse, R54, R36 ;  /* 0x00000036046c723c */ /* 0x040fe20000001824 */
[----:B------:R-:W1:Y:S07]  /*3540*/  LDSM.16.M88.4 R52, [R238] ;  /* 0x00000000ee34783b */ /* 0x000e6e0000000200 */
[C---:B------:R-:W-:Y:S08]  /*3550*/  HMMA.16816.F32 R76, R4.reuse, R56, R76 ;  /* 0x00000038044c723c */ /* 0x040ff0000000184c */
[C---:B------:R-:W-:Y:S01]  /*3560*/  HMMA.16816.F32 R100, R4.reuse, R58, R44 ;  /* 0x0000003a0464723c */ /* 0x040fe2000000182c */
[----:B------:R-:W4:Y:S04]  /*3570*/  LDSM.16.M88.4 R56, [R219+0x6000] ;  /* 0x00600000db38783b */ /* 0x000f280000000200 */
[----:B------:R-:W-:Y:S03]  /*3580*/  LDSM.16.M88.4 R44, [R236] ;  /* 0x00000000ec2c783b */ /* 0x000fe60000000200 */
[C---:B------:R-:W-:Y:S08]  /*3590*/  HMMA.16816.F32 R120, R4.reuse, R82, R12 ;  /* 0x000000520478723c */ /* 0x040ff0000000180c */
[C---:B--2---:R-:W-:Y:S08]  /*35a0*/  HMMA.16816.F32 R92, R4.reuse, R72, R60 ;  /* 0x00000048045c723c */ /* 0x044ff0000000183c */
[C---:B------:R-:W-:Y:S01]  /*35b0*/  HMMA.16816.F32 R84, R4.reuse, R74, R68 ;  /* 0x0000004a0454723c */ /* 0x040fe20000001844 */
[----:B------:R-:W-:Y:S04]  /*35c0*/  LDSM.16.M88.4 R72, [R216+0x9000] ;  /* 0x00900000d848783b */ /* 0x000fe80000000200 */
[----:B------:R-:W-:Y:S03]  /*35d0*/  LDSM.16.M88.4 R68, [R234] ;  /* 0x00000000ea44783b */ /* 0x000fe60000000200 */
        /* <DEDUP_REMOVED lines=10> */
[----:B------:R-:W-:Y:S08]  /*3680*/  HMMA.16816.F32 R52, R28, R54, R100 ;  /* 0x000000361c34723c */ /* 0x000ff00000001864 */
[----:B--2---:R-:W-:Y:S08]  /*3690*/  HMMA.16816.F32 R36, R24, R64, R36 ;  /* 0x000000401824723c */ /* 0x004ff00000001824 */
[----:B------:R-:W-:Y:S08]  /*36a0*/  HMMA.16816.F32 R80, R28, R50, R108 ;  /* 0x000000321c50723c */ /* 0x000ff0000000186c */
[----:B------:R-:W-:Y:S01]  /*36b0*/  HMMA.16816.F32 R32, R20, R58, R8 ;  /* 0x0000003a1420723c */ /* 0x000fe20000001808 */
[----:B------:R-:W-:Y:S07]  /*36c0*/  LDSM.16.M88.4 R8, [R226+0xc000] ;  /* 0x00c00000e208783b */ /* 0x000fee0000000200 */
[C---:B------:R-:W-:Y:S08]  /*36d0*/  HMMA.16816.F32 R116, R28.reuse, R44, R104 ;  /* 0x0000002c1c74723c */ /* 0x040ff00000001868 */
[----:B------:R-:W-:Y:S01]  /*36e0*/  HMMA.16816.F32 R108, R28, R46, R96 ;  /* 0x0000002e1c6c723c */ /* 0x000fe20000001860 */
[----:B------:R-:W2:Y:S04]  /*36f0*/  LDSM.16.M88.4 R44, [R222+0x8000] ;  /* 0x00800000de2c783b */ /* 0x000ea80000000200 */
[----:B------:R-:W-:Y:S03]  /*3700*/  LDSM.16.M88.4 R96, [R222+0x8800] ;  /* 0x00880000de60783b */ /* 0x000fe60000000200 */
[----:B------:R-:W-:Y:S08]  /*3710*/  HMMA.16816.F32 R4, R16, R72, R4 ;  /* 0x000000481004723c */ /* 0x000ff00000001804 */
[C---:B------:R-:W-:Y:S01]  /*3720*/  HMMA.16816.F32 R60, R28.reuse, R48, R112 ;  /* 0x000000301c3c723c */ /* 0x040fe20000001870 */
[----:B------:R-:W3:Y:S07]  /*3730*/  LDSM.16.M88.4 R48, [R222+0x7800] ;  /* 0x00780000de30783b */ /* 0x000eee0000000200 */
[C---:B------:R-:W-:Y:S01]  /*3740*/  HMMA.16816.F32 R56, R28.reuse, R68, R124 ;  /* 0x000000441c38723c */ /* 0x040fe2000000187c */
[----:B------:R-:W4:Y:S07]  /*3750*/  LDSM.16.M88.4 R124, [R216+0x9800] ;  /* 0x00980000d87c783b */ /* 0x000f2e0000000200 */
[C---:B------:R-:W-:Y:S01]  /*3760*/  HMMA.16816.F32 R104, R28.reuse, R40, R92 ;  /* 0x000000281c68723c */ /* 0x040fe2000000185c */
[----:B------:R-:W-:Y:S07]  /*3770*/  LDSM.16.M88.4 R92, [R219+0x8000] ;  /* 0x00800000db5c783b */ /* 0x000fee0000000200 */
[----:B------:R-:W-:Y:S01]  /*3780*/  HMMA.16816.F32 R100, R28, R42, R84 ;  /* 0x0000002a1c64723c */ /* 0x000fe20000001854 */
[----:B------:R-:W-:Y:S07]  /*3790*/  LDSM.16.M88.4 R84, [R219+0x7800] ;  /* 0x00780000db54783b */ /* 0x000fee0000000200 */
[----:B------:R-:W-:Y:S08]  /*37a0*/  HMMA.16816.F32 R36, R20, R132, R36 ;  /* 0x000000841424723c */ /* 0x000ff00000001824 */
[----:B------:R-:W-:Y:S01]  /*37b0*/  HMMA.16816.F32 R40, R24, R66, R52 ;  /* 0x000000421828723c */ /* 0x000fe20000001834 */
[----:B------:R-:W5:Y:S07]  /*37c0*/  LDSM.16.M88.4 R52, [R219+0x7000] ;  /* 0x00700000db34783b */ /* 0x000f6e0000000200 */
[----:B------:R-:W-:Y:S01]  /*37d0*/  HMMA.16816.F32 R112, R28, R70, R120 ;  /* 0x000000461c70723c */ /* 0x000fe20000001878 */
[----:B------:R-:W3:Y:S07]  /*37e0*/  LDSM.16.M88.4 R120, [R219+0x8800] ;  /* 0x00880000db78783b */ /* 0x000eee0000000200 */
[----:B------:R-:W-:Y:S08]  /*37f0*/  HMMA.16816.F32 R32, R16, R74, R32 ;  /* 0x0000004a1020723c */ /* 0x000ff00000001820 */
[----:B-1----:R-:W-:Y:S01]  /*3800*/  HMMA.16816.F32 R28, R12, R140, R4 ;  /* 0x0000008c0c1c723c */ /* 0x002fe20000001804 */
[----:B------:R-:W1:Y:S07]  /*3810*/  LDSM.16.M88.4 R4, [R225+0xc000] ;  /* 0x00c00000e104783b */ /* 0x000e6e0000000200 */
[C---:B------:R-:W-:Y:S08]  /*3820*/  HMMA.16816.F32 R88, R24.reuse, R76, R60 ;  /* 0x0000004c1858723c */ /* 0x040ff0000000183c */
[C---:B------:R-:W-:Y:S01]  /*3830*/  HMMA.16816.F32 R64, R24.reuse, R78, R80 ;  /* 0x0000004e1840723c */ /* 0x040fe20000001850 */
[----:B------:R-:W1:Y:S07]  /*3840*/  LDSM.16.M88.4 R80, [R216+0xa000] ;  /* 0x00a00000d850783b */ /* 0x000e6e0000000200 */
[C---:B--2---:R-:W-:Y:S08]  /*3850*/  HMMA.16816.F32 R68, R24.reuse, R44, R104 ;  /* 0x0000002c1844723c */ /* 0x044ff00000001868 */
[C---:B------:R-:W-:Y:S01]  /*3860*/  HMMA.16816.F32 R60, R24.reuse, R46, R100 ;  /* 0x0000002e183c723c */ /* 0x040fe20000001864 */
[----:B------:R-:W-:Y:S07]  /*3870*/  LDSM.16.M88.4 R100, [R216+0xa800] ;  /* 0x00a80000d864783b */ /* 0x000fee0000000200 */
[C---:B---3--:R-:W-:Y:S08]  /*3880*/  HMMA.16816.F32 R72, R24.reuse, R48, R116 ;  /* 0x000000301848723c */ /* 0x048ff00000001874 */
[----:B------:R-:W-:Y:S08]  /*3890*/  HMMA.16816.F32 R76, R24, R50, R108 ;  /* 0x00000032184c723c */ /* 0x000ff0000000186c */
[----:B----4-:R-:W-:Y:S08]  /*38a0*/  HMMA.16816.F32 R44, R16, R124, R36 ;  /* 0x0000007c102c723c */ /* 0x010ff00000001824 */
[----:B------:R-:W-:Y:S08]  /*38b0*/  HMMA.16816.F32 R48, R20, R134, R40 ;  /* 0x000000861430723c */ /* 0x000ff00000001828 */
[----:B------:R-:W-:Y:S08]  /*38c0*/  HMMA.16816.F32 R56, R24, R96, R56 ;  /* 0x000000601838723c */ /* 0x000ff00000001838 */
[----:B------:R-:W-:Y:S08]  /*38d0*/  HMMA.16816.F32 R40, R12, R142, R32 ;  /* 0x0000008e0c28723c */ /* 0x000ff00000001820 */
[----:B------:R-:W-:Y:S08]  /*38e0*/  HMMA.16816.F32 R32, R8, R144, R28 ;  /* 0x000000900820723c */ /* 0x000ff0000000181c */
[----:B------:R-:W-:Y:S01]  /*38f0*/  HMMA.16816.F32 R28, R24, R98, R112 ;  /* 0x00000062181c723c */ /* 0x000fe20000001870 */
[----:B------:R-:W2:Y:S07]  /*3900*/  LDSM.16.M88.4 R96, [R222+0x9800] ;  /* 0x00980000de60783b */ /* 0x000eae0000000200 */
[----:B-----5:R-:W-:Y:S08]  /*3910*/  HMMA.16816.F32 R24, R20, R52, R88 ;  /* 0x000000341418723c */ /* 0x020ff00000001858 */
[----:B------:R-:W-:Y:S08]  /*3920*/  HMMA.16816.F32 R44, R12, R128, R44 ;  /* 0x000000800c2c723c */ /* 0x000ff0000000182c */
[----:B------:R-:W-:Y:S08]  /*3930*/  HMMA.16816.F32 R48, R16, R126, R48 ;  /* 0x0000007e1030723c */ /* 0x000ff00000001830 */
[C---:B------:R-:W-:Y:S01]  /*3940*/  HMMA.16816.F32 R36, R20.reuse, R54, R64 ;  /* 0x000000361424723c */ /* 0x040fe20000001840 */
[----:B------:R-:W-:Y:S07]  /*3950*/  LDSM.16.M88.4 R64, [R219+0x9800] ;  /* 0x00980000db40783b */ /* 0x000fee0000000200 */
[C---:B------:R-:W-:Y:S08]  /*3960*/  HMMA.16816.F32 R52, R20.reuse, R84, R72 ;  /* 0x000000541434723c */ /* 0x040ff00000001848 */
[C---:B------:R-:W-:Y:S08]  /*3970*/  HMMA.16816.F32 R76, R20.reuse, R86, R76 ;  /* 0x00000056144c723c */ /* 0x040ff0000000184c */
[C---:B------:R-:W-:Y:S08]  /*3980*/  HMMA.16816.F32 R88, R20.reuse, R120, R56 ;  /* 0x000000781458723c */ /* 0x040ff00000001838 */
[----:B------:R-:W-:Y:S01]  /*3990*/  HMMA.16816.F32 R84, R20, R92, R68 ;  /* 0x0000005c1454723c */ /* 0x000fe20000001844 */
[----:B------:R-:W3:Y:S07]  /*39a0*/  LDSM.16.M88.4 R68, [R231] ;  /* 0x00000000e744783b */ /* 0x000eee0000000200 */
[----:B-1----:R-:W-:Y:S08]  /*39b0*/  HMMA.16816.F32 R56, R4, R136, R32 ;  /* 0x000000880438723c */ /* 0x002ff00000001820 */
[----:B------:R-:W-:Y:S08]  /*39c0*/  HMMA.16816.F32 R32, R8, R146, R40 ;  /* 0x000000920820723c */ /* 0x000ff00000001828 */
[C---:B------:R-:W-:Y:S01]  /*39d0*/  HMMA.16816.F32 R92, R20.reuse, R94, R60 ;  /* 0x0000005e145c723c */ /* 0x040fe2000000183c */
[----:B------:R-:W-:Y:S07]  /*39e0*/  LDSM.16.M88.4 R60, [R219+0xa000] ;  /* 0x00a00000db3c783b */ /* 0x000fee0000000200 */
[----:B------:R-:W-:Y:S08]  /*39f0*/  HMMA.16816.F32 R120, R20, R122, R28 ;  /* 0x0000007a1478723c */ /* 0x000ff0000000181c */
[----:B------:R-:W-:Y:S08]  /*3a00*/  HMMA.16816.F32 R24, R16, R80, R24 ;  /* 0x000000501018723c */ /* 0x000ff00000001818 */
[----:B--2---:R-:W-:Y:S01]  /*3a10*/  HMMA.16816.F32 R20, R8, R96, R44 ;  /* 0x000000600814723c */ /* 0x004fe2000000182c */
[----:B------:R-:W-:Y:S07]  /*3a20*/  LDSM.16.M88.4 R44, [R222+0xa000] ;  /* 0x00a00000de2c783b */ /* 0x000fee0000000200 */
[----:B------:R-:W-:Y:S01]  /*3a30*/  HMMA.16816.F32 R28, R12, R130, R48 ;  /* 0x000000820c1c723c */ /* 0x000fe20000001830 */
[----:B------:R-:W-:Y:S01]  /*3a40*/  FMUL.FTZ R0, R56, c[0x0][0x320] ;  /* 0x0000c80038007a20 */ /* 0x000fe20000410000 */
[----:B------:R-:W1:Y:S06]  /*3a50*/  LDSM.16.M88.4 R48, [R216+0xb000] ;  /* 0x00b00000d830783b */ /* 0x000e6c0000000200 */
[----:B------:R-:W-:Y:S01]  /*3a60*/  HMMA.16816.F32 R32, R4, R138, R32 ;  /* 0x0000008a0420723c */ /* 0x000fe20000001820 */
[----:B------:R2:W4:Y:S07]  /*3a70*/  MUFU.TANH R105, R0 ;  /* 0x0000000000697308 */ /* 0x00052e0000002400 */
[----:B------:R-:W-:Y:S01]  /*3a80*/  HMMA.16816.F32 R36, R16, R82, R36 ;  /* 0x000000521024723c */ /* 0x000fe20000001824 */
[----:B--2---:R-:W-:-:S07]  /*3a90*/  FMUL.FTZ R0, R57, c[0x0][0x320] ;  /* 0x0000c80039007a20 */ /* 0x004fce0000410000 */
[----:B------:R-:W-:Y:S01]  /*3aa0*/  HMMA.16816.F32 R72, R16, R100, R52 ;  /* 0x000000641048723c */ /* 0x000fe20000001834 */
[----:B------:R-:W2:Y:S01]  /*3ab0*/  LDSM.16.M88.4 R52, [R230] ;  /* 0x00000000e634783b */ /* 0x000ea20000000200 */
[----:B------:R5:W1:Y:S06]  /*3ac0*/  MUFU.TANH R104, R0 ;  /* 0x0000000000687308 */ /* 0x000a6c0000002400 */
[----:B---3--:R-:W-:Y:S08]  /*3ad0*/  HMMA.16816.F32 R24, R12, R68, R24 ;  /* 0x000000440c18723c */ /* 0x008ff00000001818 */
[----:B------:R-:W-:Y:S01]  /*3ae0*/  HMMA.16816.F32 R40, R4, R64, R20 ;  /* 0x000000400428723c */ /* 0x000fe20000001814 */
[----:B-----5:R-:W-:-:S04]  /*3af0*/  FMUL.FTZ R0, R58, c[0x0][0x320] ;  /* 0x0000c8003a007a20 */ /* 0x020fc80000410000 */
[----:B------:R3:W1:Y:S03]  /*3b00*/  MUFU.TANH R106, R0 ;  /* 0x00000000006a7308 */ /* 0x0006660000002400 */
[----:B------:R-:W-:Y:S08]  /*3b10*/  HMMA.16816.F32 R20, R8, R98, R28 ;  /* 0x000000620814723c */ /* 0x000ff0000000181c */
[----:B------:R-:W-:Y:S01]  /*3b20*/  HMMA.16816.F32 R76, R16, R102, R76 ;  /* 0x00000066104c723c */ /* 0x000fe2000000184c */
[----:B---3--:R-:W-:-:S07]  /*3b30*/  FMUL.FTZ R0, R59, c[0x0][0x320] ;  /* 0x0000c8003b007a20 */ /* 0x008fce0000410000 */
[----:B------:R-:W-:Y:S01]  /*3b40*/  HMMA.16816.F32 R36, R12, R70, R36 ;  /* 0x000000460c24723c */ /* 0x000fe20000001824 */
[----:B------:R-:W3:Y:S01]  /*3b50*/  LDSM.16.M88.4 R56, [R222+0xa800] ;  /* 0x00a80000de38783b */ /* 0x000ee20000000200 */
[----:B------:R5:W1:Y:S03]  /*3b60*/  MUFU.TANH R103, R0 ;  /* 0x0000000000677308 */ /* 0x000a660000002400 */
[----:B------:R-:W1:Y:S01]  /*3b70*/  LDSM.16.M88.4 R68, [R216+0xb800] ;  /* 0x00b80000d844783b */ /* 0x000e620000000200 */
[----:B-----5:R-:W-:-:S04]  /*3b80*/  FMUL.FTZ R0, R32, c[0x0][0x320] ;  /* 0x0000c80020007a20 */ /* 0x020fc80000410000 */
[----:B------:R5:W1:Y:S01]  /*3b90*/  MUFU.TANH R100, R0 ;  /* 0x0000000000647308 */ /* 0x000a620000002400 */
[----:B------:R-:W-:Y:S01]  /*3ba0*/  HMMA.16816.F32 R20, R4, R66, R20 ;  /* 0x000000420414723c */ /* 0x000fe20000001814 */
[----:B-----5:R-:W-:-:S06]  /*3bb0*/  FMUL.FTZ R0, R33, c[0x0][0x320] ;  /* 0x0000c80021007a20 */ /* 0x020fcc0000410000 */
[----:B------:R5:W1:Y:S02]  /*3bc0*/  MUFU.TANH R99, R0 ;  /* 0x0000000000637308 */ /* 0x000a640000002400 */
[----:B-----5:R-:W-:-:S06]  /*3bd0*/  FMUL.FTZ R0, R34, c[0x0][0x320] ;  /* 0x0000c80022007a20 */ /* 0x020fcc0000410000 */
[----:B------:R5:W2:Y:S01]  /*3be0*/  MUFU.TANH R102, R0 ;  /* 0x0000000000667308 */ /* 0x000aa20000002400 */
[----:B-1----:R-:W-:Y:S01]  /*3bf0*/  HMMA.16816.F32 R80, R16, R48, R84 ;  /* 0x000000301050723c */ /* 0x002fe20000001854 */
[----:B-----5:R-:W-:-:S07]  /*3c00*/  FMUL.FTZ R0, R35, c[0x0][0x320] ;  /* 0x0000c80023007a20 */ /* 0x020fce0000410000 */
[----:B------:R-:W-:Y:S01]  /*3c10*/  HMMA.16816.F32 R32, R8, R44, R24 ;  /* 0x0000002c0820723c */ /* 0x000fe20000001818 */
[----:B------:R1:W1:Y:S07]  /*3c20*/  MUFU.TANH R101, R0 ;  /* 0x0000000000657308 */ /* 0x00026e0000002400 */
[----:B--2---:R-:W-:Y:S01]  /*3c30*/  HMMA.16816.F32 R28, R12, R52, R72 ;  /* 0x000000340c1c723c */ /* 0x004fe20000001848 */
[----:B-1----:R-:W-:-:S04]  /*3c40*/  FMUL.FTZ R0, R40, c[0x0][0x320] ;  /* 0x0000c80028007a20 */ /* 0x002fc80000410000 */
[----:B------:R1:W2:Y:S03]  /*3c50*/  MUFU.TANH R96, R0 ;  /* 0x0000000000607308 */ /* 0x0002a60000002400 */
[----:B------:R-:W-:Y:S01]  /*3c60*/  HMMA.16816.F32 R24, R8, R46, R36 ;  /* 0x0000002e0818723c */ /* 0x000fe20000001824 */
[----:B------:R-:W-:Y:S01]  /*3c70*/  LDSM.16.M88.4 R44, [R229] ;  /* 0x00000000e52c783b */ /* 0x000fe20000000200 */
[----:B-1----:R-:W-:-:S04]  /*3c80*/  FMUL.FTZ R0, R41, c[0x0][0x320] ;  /* 0x0000c80029007a20 */ /* 0x002fc80000410000 */
[----:B------:R1:W1:Y:S02]  /*3c90*/  MUFU.TANH R87, R0 ;  /* 0x0000000000577308 */ /* 0x0002640000002400 */
[----:B------:R-:W-:Y:S01]  /*3ca0*/  HMMA.16816.F32 R36, R12, R54, R76 ;  /* 0x000000360c24723c */ /* 0x000fe2000000184c */
[----:B------:R-:W5:Y:S01]  /*3cb0*/  LDSM.16.M88.4 R52, [R219+0xa800] ;  /* 0x00a80000db34783b */ /* 0x000f620000000200 */
[----:B-1----:R-:W-:-:S04]  /*3cc0*/  FMUL.FTZ R0, R42, c[0x0][0x320] ;  /* 0x0000c8002a007a20 */ /* 0x002fc80000410000 */
[----:B------:R1:W1:Y:S02]  /*3cd0*/  MUFU.TANH R98, R0 ;  /* 0x0000000000627308 */ /* 0x0002640000002400 */
[----:B-1----:R-:W-:Y:S02]  /*3ce0*/  FMUL.FTZ R0, R43, c[0x0][0x320] ;  /* 0x0000c8002b007a20 */ /* 0x002fe40000410000 */
[----:B------:R-:W-:Y:S04]  /*3cf0*/  HMMA.16816.F32 R40, R4, R60, R32 ;  /* 0x0000003c0428723c */ /* 0x000fe80000001820 */
[----:B------:R1:W1:Y:S02]  /*3d00*/  MUFU.TANH R97, R0 ;  /* 0x0000000000617308 */ /* 0x0002640000002400 */
[----:B-1----:R-:W-:-:S06]  /*3d10*/  FMUL.FTZ R0, R20, c[0x0][0x320] ;  /* 0x0000c80014007a20 */ /* 0x002fcc0000410000 */
[----:B------:R1:W1:Y:S01]  /*3d20*/  MUFU.TANH R84, R0 ;  /* 0x0000000000547308 */ /* 0x0002620000002400 */
[----:B---3--:R-:W-:Y:S01]  /*3d30*/  HMMA.16816.F32 R32, R8, R56, R28 ;  /* 0x000000380820723c */ /* 0x008fe2000000181c */
[----:B-1----:R-:W-:-:S06]  /*3d40*/  FMUL.FTZ R0, R21, c[0x0][0x320] ;  /* 0x0000c80015007a20 */ /* 0x002fcc0000410000 */
[----:B------:R1:W3:Y:S02]  /*3d50*/  MUFU.TANH R73, R0 ;  /* 0x0000000000497308 */ /* 0x0002e40000002400 */
[----:B-1----:R-:W-:-:S06]  /*3d60*/  FMUL.FTZ R0, R22, c[0x0][0x320] ;  /* 0x0000c80016007a20 */ /* 0x002fcc0000410000 */
[----:B------:R1:W1:Y:S01]  /*3d70*/  MUFU.TANH R86, R0 ;  /* 0x0000000000567308 */ /* 0x0002620000002400 */
[----:B------:R-:W-:Y:S01]  /*3d80*/  HMMA.16816.F32 R48, R16, R50, R92 ;  /* 0x000000321030723c */ /* 0x000fe2000000185c */
[----:B-1----:R-:W-:-:S07]  /*3d90*/  FMUL.FTZ R0, R23, c[0x0][0x320] ;  /* 0x0000c80017007a20 */ /* 0x002fce0000410000 */
[----:B------:R-:W-:Y:S01]  /*3da0*/  HMMA.16816.F32 R20, R4, R62, R24 ;  /* 0x0000003e0414723c */ /* 0x000fe20000001818 */
[----:B------:R-:W1:Y:S01]  /*3db0*/  LDSM.16.M88.4 R60, [R222+0xb000] ;  /* 0x00b00000de3c783b */ /* 0x000e620000000200 */
[----:B------:R2:W1:Y:S06]  /*3dc0*/  MUFU.TANH R85, R0 ;  /* 0x0000000000557308 */ /* 0x00046c0000002400 */
[----:B------:R-:W-:Y:S01]  /*3dd0*/  HMMA.16816.F32 R24, R8, R58, R36 ;  /* 0x0000003a0818723c */ /* 0x000fe20000001824 */
[----:B------:R-:W1:Y:S01]  /*3de0*/  LDSM.16.M88.4 R56, [R228] ;  /* 0x00000000e438783b */ /* 0x000e620000000200 */
[----:B--2---:R-:W-:-:S04]  /*3df0*/  FMUL.FTZ R0, R40, c[0x0][0x320] ;  /* 0x0000c80028007a20 */ /* 0x004fc80000410000 */
[----:B------:R2:W1:Y:S02]  /*3e00*/  MUFU.TANH R72, R0 ;  /* 0x0000000000487308 */ /* 0x0004640000002400 */
[----:B------:R-:W-:Y:S01]  /*3e10*/  HMMA.16816.F32 R64, R16, R68, R88 ;  /* 0x000000441040723c */ /* 0x000fe20000001858 */
[----:B--2---:R-:W-:-:S05]  /*3e20*/  FMUL.FTZ R0, R41, c[0x0][0x320] ;  /* 0x0000c80029007a20 */ /* 0x004fca0000410000 */
[----:B------:R2:W1:Y:S02]  /*3e30*/  MUFU.TANH R69, R0 ;  /* 0x0000000000457308 */ /* 0x0004640000002400 */
[----:B-----5:R-:W-:Y:S08]  /*3e40*/  HMMA.16816.F32 R36, R4, R52, R32 ;  /* 0x000000340424723c */ /* 0x020ff00000001820 */
[----:B------:R-:W-:Y:S01]  /*3e50*/  HMMA.16816.F32 R16, R16, R70, R120 ;  /* 0x000000461010723c */ /* 0x000fe20000001878 */
[----:B--2---:R-:W-:-:S07]  /*3e60*/  FMUL.FTZ R0, R42, c[0x0][0x320] ;  /* 0x0000c8002a007a20 */ /* 0x004fce0000410000 */
[C---:B------:R-:W-:Y:S01]  /*3e70*/  HMMA.16816.F32 R28, R12.reuse, R44, R80 ;  /* 0x0000002c0c1c723c */ /* 0x040fe20000001850 */
[----:B------:R2:W1:Y:S02]  /*3e80*/  MUFU.TANH R75, R0 ;  /* 0x00000000004b7308 */ /* 0x0004640000002400 */
[----:B--2---:R-:W-:Y:S02]  /*3e90*/  FMUL.FTZ R0, R43, c[0x0][0x320] ;  /* 0x0000c8002b007a20 */ /* 0x004fe40000410000 */
[----:B------:R-:W2:Y:S04]  /*3ea0*/  LDSM.16.M88.4 R40, [R222+0xb800] ;  /* 0x00b80000de28783b */ /* 0x000ea80000000200 */
[----:B------:R5:W1:Y:S01]  /*3eb0*/  MUFU.TANH R74, R0 ;  /* 0x00000000004a7308 */ /* 0x000a620000002400 */
[----:B------:R-:W-:Y:S01]  /*3ec0*/  HMMA.16816.F32 R32, R12, R46, R48 ;  /* 0x0000002e0c20723c */ /* 0x000fe20000001830 */
[----:B------:R-:W-:Y:S01]  /*3ed0*/  FMUL.FTZ R37, R37, c[0x0][0x320] ;  /* 0x0000c80025257a20 */ /* 0x000fe20000410000 */
[----:B------:R-:W2:Y:S01]  /*3ee0*/  LDSM.16.M88.4 R44, [R219+0xb000] ;  /* 0x00b00000db2c783b */ /* 0x000ea20000000200 */
[----:B-----5:R-:W-:-:S04]  /*3ef0*/  FMUL.FTZ R0, R20, c[0x0][0x320] ;  /* 0x0000c80014007a20 */ /* 0x020fc80000410000 */
[----:B------:R5:W1:Y:S01]  /*3f00*/  MUFU.TANH R53, R0 ;  /* 0x0000000000357308 */ /* 0x000a620000002400 */
[----:B------:R-:W-:Y:S02]  /*3f10*/  FMUL.FTZ R38, R38, c[0x0][0x320] ;  /* 0x0000c80026267a20 */ /* 0x000fe40000410000 */
[----:B------:R-:W-:Y:S02]  /*3f20*/  FMUL.FTZ R39, R39, c[0x0][0x320] ;  /* 0x0000c80027277a20 */ /* 0x000fe40000410000 */
[----:B-----5:R-:W-:-:S04]  /*3f30*/  FMUL.FTZ R0, R21, c[0x0][0x320] ;  /* 0x0000c80015007a20 */ /* 0x020fc80000410000 */
[----:B------:R5:W2:Y:S01]  /*3f40*/  MUFU.TANH R51, R0 ;  /* 0x0000000000337308 */ /* 0x000aa20000002400 */
[----:B-1----:R-:W-:Y:S01]  /*3f50*/  HMMA.16816.F32 R28, R8, R60, R28 ;  /* 0x0000003c081c723c */ /* 0x002fe2000000181c */
[----:B-----5:R-:W-:-:S06]  /*3f60*/  FMUL.FTZ R0, R22, c[0x0][0x320] ;  /* 0x0000c80016007a20 */ /* 0x020fcc0000410000 */
[----:B------:R1:W1:Y:S08]  /*3f70*/  MUFU.TANH R68, R0 ;  /* 0x0000000000447308 */ /* 0x0002700000002400 */
[----:B------:R-:W2:Y:S01]  /*3f80*/  MUFU.TANH R48, R37 ;  /* 0x0000002500307308 */ /* 0x000ea20000002400 */
[----:B-1----:R-:W-:Y:S02]  /*3f90*/  FMUL.FTZ R0, R23, c[0x0][0x320] ;  /* 0x0000c80017007a20 */ /* 0x002fe40000410000 */
[C---:B------:R-:W-:Y:S05]  /*3fa0*/  HMMA.16816.F32 R20, R12.reuse, R56, R64 ;  /* 0x000000380c14723c */ /* 0x040fea0000001840 */
[----:B------:R-:W1:Y:S03]  /*3fb0*/  MUFU.TANH R52, R38 ;  /* 0x0000002600347308 */ /* 0x000e660000002400 */
[----:B------:R-:W-:Y:S05]  /*3fc0*/  HMMA.16816.F32 R12, R12, R58, R16 ;  /* 0x0000003a0c0c723c */ /* 0x000fea0000001810 */
[----:B------:R5:W1:Y:S08]  /*3fd0*/  MUFU.TANH R60, R0 ;  /* 0x00000000003c7308 */ /* 0x000a700000002400 */
[----:B------:R1:W1:Y:S01]  /*3fe0*/  MUFU.TANH R50, R39 ;  /* 0x0000002700327308 */ /* 0x0002620000002400 */
[----:B-----5:R-:W-:-:S02]  /*3ff0*/  FMUL.FTZ R0, R36, c[0x0][0x320] ;  /* 0x0000c80024007a20 */ /* 0x020fc40000410000 */
[----:B-1----:R-:W1:Y:S01]  /*4000*/  LDSM.16.M88.4 R36, [R219+0xb800] ;  /* 0x00b80000db24783b */ /* 0x002e620000000200 */
[C---:B------:R-:W-:Y:S08]  /*4010*/  HMMA.16816.F32 R32, R8.reuse, R62, R32 ;  /* 0x0000003e0820723c */ /* 0x040ff00000001820 */
[----:B--2---:R-:W-:Y:S08]  /*4020*/  HMMA.16816.F32 R16, R8, R40, R20 ;  /* 0x000000280810723c */ /* 0x004ff00000001814 */
[C---:B------:R-:W-:Y:S08]  /*4030*/  HMMA.16816.F32 R24, R4.reuse, R54, R24 ;  /* 0x000000360418723c */ /* 0x040ff00000001818 */
[----:B------:R-:W-:Y:S01]  /*4040*/  HMMA.16816.F32 R28, R4, R44, R28 ;  /* 0x0000002c041c723c */ /* 0x000fe2000000181c */
[----:B------:R-:W-:Y:S01]  /*4050*/  MOV R111, R154 ;  /* 0x0000009a006f7202 */ /* 0x000fe20000000f00 */
[----:B------:R2:W1:Y:S01]  /*4060*/  MUFU.TANH R49, R0 ;  /* 0x0000000000317308 */ /* 0x0004620000002400 */
[----:B------:R-:W-:-:S05]  /*4070*/  DEPBAR.LE SB0, 0x0 ;  /* 0x000080000000791a */ /* 0x000fca0000000000 */
[----:B------:R-:W-:Y:S08]  /*4080*/  HMMA.16816.F32 R8, R8, R42, R12 ;  /* 0x0000002a0808723c */ /* 0x000ff0000000180c */
[C---:B------:R-:W-:Y:S08]  /*4090*/  HMMA.16816.F32 R20, R4.reuse, R46, R32 ;  /* 0x0000002e0414723c */ /* 0x040ff00000001820 */
[C---:B-1----:R-:W-:Y:S08]  /*40a0*/  HMMA.16816.F32 R12, R4.reuse, R36, R16 ;  /* 0x00000024040c723c */ /* 0x042ff00000001810 */
[----:B------:R-:W-:Y:S01]  /*40b0*/  HMMA.16816.F32 R4, R4, R38, R8 ;  /* 0x000000260404723c */ /* 0x000fe20000001808 */
[----:B------:R-:W-:-:S02]  /*40c0*/  FMUL.FTZ R26, R26, c[0x0][0x320] ;  /* 0x0000c8001a1a7a20 */ /* 0x000fc40000410000 */
[----:B------:R-:W-:Y:S02]  /*40d0*/  FMUL.FTZ R27, R27, c[0x0][0x320] ;  /* 0x0000c8001b1b7a20 */ /* 0x000fe40000410000 */
[----:B------:R-:W-:Y:S02]  /*40e0*/  FMUL.FTZ R30, R30, c[0x0][0x320] ;  /* 0x0000c8001e1e7a20 */ /* 0x000fe40000410000 */
[----:B------:R-:W-:Y:S02]  /*40f0*/  FMUL.FTZ R31, R31, c[0x0][0x320] ;  /* 0x0000c8001f1f7a20 */ /* 0x000fe40000410000 */
[----:B------:R-:W-:Y:S02]  /*4100*/  FMUL.FTZ R24, R24, c[0x0][0x320] ;  /* 0x0000c80018187a20 */ /* 0x000fe40000410000 */
[----:B------:R-:W-:Y:S02]  /*4110*/  FMUL.FTZ R25, R25, c[0x0][0x320] ;  /* 0x0000c80019197a20 */ /* 0x000fe40000410000 */
[----:B------:R-:W-:-:S02]  /*4120*/  FMUL.FTZ R28, R28, c[0x0][0x320] ;  /* 0x0000c8001c1c7a20 */ /* 0x000fc40000410000 */
[----:B------:R-:W-:Y:S02]  /*4130*/  FMUL.FTZ R29, R29, c[0x0][0x320] ;  /* 0x0000c8001d1d7a20 */ /* 0x000fe40000410000 */
[----:B------:R-:W-:Y:S02]  /*4140*/  FMUL.FTZ R20, R20, c[0x0][0x320] ;  /* 0x0000c80014147a20 */ /* 0x000fe40000410000 */
[----:B------:R-:W-:Y:S02]  /*4150*/  FMUL.FTZ R21, R21, c[0x0][0x320] ;  /* 0x0000c80015157a20 */ /* 0x000fe40000410000 */
[----:B------:R-:W-:Y:S02]  /*4160*/  FMUL.FTZ R22, R22, c[0x0][0x320] ;  /* 0x0000c80016167a20 */ /* 0x000fe40000410000 */
[----:B------:R-:W-:Y:S02]  /*4170*/  FMUL.FTZ R23, R23, c[0x0][0x320] ;  /* 0x0000c80017177a20 */ /* 0x000fe40000410000 */
[----:B------:R-:W-:-:S02]  /*4180*/  FMUL.FTZ R14, R14, c[0x0][0x320] ;  /* 0x0000c8000e0e7a20 */ /* 0x000fc40000410000 */
[----:B------:R-:W-:Y:S01]  /*4190*/  FMUL.FTZ R15, R15, c[0x0][0x320] ;  /* 0x0000c8000f0f7a20 */ /* 0x000fe20000410000 */
[----:B------:R-:W-:Y:S01]  /*41a0*/  ISETP.GE.AND P0, PT, R111, 0x2, PT ;  /* 0x000000026f00780c */ /* 0x000fe20003f06270 */
[----:B------:R-:W-:Y:S02]  /*41b0*/  FMUL.FTZ R12, R12, c[0x0][0x320] ;  /* 0x0000c8000c0c7a20 */ /* 0x000fe40000410000 */
[----:B------:R-:W-:Y:S02]  /*41c0*/  FMUL.FTZ R13, R13, c[0x0][0x320] ;  /* 0x0000c8000d0d7a20 */ /* 0x000fe40000410000 */
        /* <DEDUP_REMOVED lines=12> */
[----:B------:R-:W1:Y:S08]  /*4290*/  MUFU.TANH R24, R24 ;  /* 0x0000001800187308 */ /* 0x000e700000002400 */
        /* <DEDUP_REMOVED lines=10> */
[----:B------:R2:W1:Y:S01]  /*4340*/  MUFU.TANH R22, R7 ;  /* 0x0000000700167308 */ /* 0x0004620000002400 */
[----:B------:R-:W-:Y:S01]  /*4350*/  BSSY B0, `(.L_x_1283) ;  /* 0x000002b000007945 */ /* 0x000fe20003800000 */
[----:B------:R-:W-:Y:S06]  /*4360*/  BAR.SYNC.DEFER_BLOCKING 0x0 ;  /* 0x0000000000007b1d */ /* 0x000fec0000010000 */
[----:B------:R-:W-:Y:S05]  /*4370*/  @!P0 BRA `(.L_x_1284) ;  /* 0x0000028000008947 */ /* 0x000fea0003800000 */
[----:B--234-:R-:W-:Y:S01]  /*4380*/  IADD3 R0, R111, -0x2, RZ ;  /* 0xfffffffe6f007810 */ /* 0x01cfe20007ffe0ff */
[----:B------:R-:W-:Y:S01]  /*4390*/  IMAD.SHL.U32 R7, R149, 0x40, RZ ;  /* 0x0000004095077824 */ /* 0x000fe200078e00ff */
[----:B------:R-:W-:-:S02]  /*43a0*/  LOP3.LUT P3, RZ, R153, 0x2, RZ, 0xc0, !PT ;  /* 0x0000000299ff7812 */ /* 0x000fc4000786c0ff */
[----:B------:R-:W-:Y:S01]  /*43b0*/  SHF.R.S32.HI R2, RZ, 0x1f, R0 ;  /* 0x0000001fff027819 */ /* 0x000fe20000011400 */
[----:B------:R-:W-:Y:S01]  /*43c0*/  IMAD.WIDE.U32 R4, R0, c[0x0][0x1e0], RZ ;  /* 0x0000780000047a25 */ /* 0x000fe200078e00ff */
[----:B------:R-:W-:-:S03]  /*43d0*/  LOP3.LUT P4, RZ, R153, 0x1, RZ, 0xc0, !PT ;  /* 0x0000000199ff7812 */ /* 0x000fc6000788c0ff */
[----:B------:R-:W-:-:S04]  /*43e0*/  IMAD R2, R2, c[0x0][0x1e0], RZ ;  /* 0x0000780002027a24 */ /* 0x000fc800078e02ff */
[----:B------:R-:W-:-:S04]  /*43f0*/  IMAD R0, R0, c[0x0][0x1e4], R2 ;  /* 0x0000790000007a24 */ /* 0x000fc800078e0202 */
[----:B------:R-:W-:Y:S02]  /*4400*/  IMAD.IADD R0, R5, 0x1, R0 ;  /* 0x0000000105007824 */ /* 0x000fe400078e0200 */
[----:B------:R-:W-:-:S04]  /*4410*/  IMAD.WIDE.U32 R4, R4, 0x60, R150 ;  /* 0x0000006004047825 */ /* 0x000fc800078e0096 */
[----:B------:R-:W-:Y:S01]  /*4420*/  IMAD R0, R0, 0x60, RZ ;  /* 0x0000006000007824 */ /* 0x000fe200078e02ff */
        /* <DEDUP_REMOVED lines=29> */
.L_x_1284:
[----:B---34-:R-:W-:Y:S05]  /*4600*/  BSYNC B0 ;  /* 0x0000000000007941 */ /* 0x018fea0003800000 */
.L_x_1283:
[----:B--2---:R-:W2:Y:S04]  /*4610*/  LDL R2, [R1+0x58] ;  /* 0x0000580001027983 */ /* 0x004ea80000100800 */
[----:B------:R-:W2:Y:S04]  /*4620*/  LDL R0, [R1+0x8c] ;  /* 0x00008c0001007983 */ /* 0x000ea80000100800 */
[----:B------:R-:W3:Y:S01]  /*4630*/  LDL R3, [R1+0x54] ;  /* 0x0000540001037983 */ /* 0x000ee20000100800 */
[----:B------:R-:W-:-:S03]  /*4640*/  IMAD.MOV.U32 R4, RZ, RZ, c[0x0][0x2c4] ;  /* 0x0000b100ff047624 */ /* 0x000fc600078e00ff */
[----:B------:R-:W-:Y:S02]  /*4650*/  STL [R1+0xa4], R223 ;  /* 0x0000a4df01007387 */ /* 0x000fe40000100800 */
[----:B------:R-:W-:Y:S02]  /*4660*/  ISETP.NE.AND P3, PT, R4, 0x1, PT ;  /* 0x000000010400780c */ /* 0x000fe40003f65270 */
[----:B------:R-:W-:Y:S04]  /*4670*/  STL [R1+0xa0], R222 ;  /* 0x0000a0de01007387 */ /* 0x000fe80000100800 */
[----:B------:R-:W-:Y:S04]  /*4680*/  STL [R1+0x9c], R219 ;  /* 0x00009cdb01007387 */ /* 0x000fe80000100800 */
[----:B------:R-:W-:Y:S04]  /*4690*/  STL [R1+0x98], R216 ;  /* 0x000098d801007387 */ /* 0x000fe80000100800 */
[----:B------:R-:W-:Y:S04]  /*46a0*/  LDSM.16.MT88.4 R56, [R217+0x3000] ;  /* 0x00300000d938783b */ /* 0x000fe80000004200 */
[----:B------:R-:W-:Y:S04]  /*46b0*/  LDSM.16.MT88.4 R64, [R221+0x6000] ;  /* 0x00600000dd40783b */ /* 0x000fe80000004200 */
[----:B------:R-:W0:Y:S01]  /*46c0*/  LDGDEPBAR ;  /* 0x00000000000079af */ /* 0x000e220000000000 */
[----:B--2---:R-:W-:-:S04]  /*46d0*/  IMAD.IADD R0, R0, 0x1, R2 ;  /* 0x0000000100007824 */ /* 0x004fc800078e0202 */
[----:B------:R-:W-:-:S05]  /*46e0*/  @P3 IMAD.HI.U32 R2, R0, c[0x0][0x2c8], RZ ;  /* 0x0000b20000023a27 */ /* 0x000fca00078e00ff */
[----:B------:R-:W-:Y:S02]  /*46f0*/  @P3 SHF.R.U32.HI R0, RZ, c[0x0][0x2cc], R2 ;  /* 0x0000b300ff003a19 */ /* 0x000fe40000011602 */
[----:B------:R-:W-:-:S03]  /*4700*/  IADD3 R2, R148, c[0x0][0x1d0], RZ ;  /* 0x0000740094027a10 */ /* 0x000fc60007ffe0ff */
[----:B------:R-:W2:Y:S01]  /*4710*/  SHFL.IDX PT, R5, R0, RZ, 0x1c1f ;  /* 0x001c1fff00057589 */ /* 0x000ea200000e0000 */
[C---:B---3--:R-:W-:Y:S02]  /*4720*/  IADD3 R4, -R3.reuse, 0x1, R2 ;  /* 0x0000000103047810 */ /* 0x048fe40007ffe102 */
[----:B------:R-:W-:Y:S01]  /*4730*/  IADD3 R3, -R3, R2, RZ ;  /* 0x0000000203037210 */ /* 0x000fe20007ffe1ff */
[----:B------:R-:W3:Y:S01]  /*4740*/  SHFL.IDX PT, R0, R0, 0x1, 0x1c1f ;  /* 0x003c1f0000007f89 */ /* 0x000ee200000e0000 */
[----:B------:R-:W-:-:S05]  /*4750*/  IADD3 R4, R4, -c[0x0][0x168], RZ ;  /* 0x80005a0004047a10 */ /* 0x000fca0007ffe0ff */
[C---:B--2---:R-:W-:Y:S02]  /*4760*/  IMAD.IADD R2, R4.reuse, 0x1, R5 ;  /* 0x0000000104027824 */ /* 0x044fe400078e0205 */
[----:B---3--:R-:W-:-:S03]  /*4770*/  IMAD.IADD R0, R4, 0x1, R0 ;  /* 0x0000000104007824 */ /* 0x008fc600078e0200 */
[----:B------:R-:W-:-:S04]  /*4780*/  IMNMX R2, R3, R2, PT ;  /* 0x0000000203027217 */ /* 0x000fc80003800200 */
[C---:B------:R-:W-:Y:S02]  /*4790*/  ISETP.GT.AND P0, PT, R2.reuse, RZ, PT ;  /* 0x000000ff0200720c */ /* 0x040fe40003f04270 */
[C---:B------:R-:W-:Y:S02]  /*47a0*/  ISETP.GT.AND P1, PT, R2.reuse, 0x1, PT ;  /* 0x000000010200780c */ /* 0x040fe40003f24270 */
[----:B------:R-:W-:Y:S02]  /*47b0*/  FSEL R5, R105, -INF , P0 ;  /* 0xff80000069057808 */ /* 0x000fe40000000000 */
[----:B------:R-:W-:Y:S02]  /*47c0*/  ISETP.GT.AND P0, PT, R2, 0x8, PT ;  /* 0x000000080200780c */ /* 0x000fe40003f04270 */
[----:B------:R-:W-:Y:S02]  /*47d0*/  FSEL R6, R104, -INF , P1 ;  /* 0xff80000068067808 */ /* 0x000fe40000800000 */
[----:B------:R-:W-:-:S02]  /*47e0*/  ISETP.GT.AND P1, PT, R2, 0x9, PT ;  /* 0x000000090200780c */ /* 0x000fc40003f24270 */
[----:B------:R-:W-:Y:S02]  /*47f0*/  FSEL R7, R100, -INF , P0 ;  /* 0xff80000064077808 */ /* 0x000fe40000000000 */
[C---:B------:R-:W-:Y:S02]  /*4800*/  ISETP.GT.AND P0, PT, R2.reuse, 0x10, PT ;  /* 0x000000100200780c */ /* 0x040fe40003f04270 */
[----:B------:R-:W-:Y:S02]  /*4810*/  FSEL R11, R99, -INF , P1 ;  /* 0xff800000630b7808 */ /* 0x000fe40000800000 */
[----:B------:R-:W-:Y:S02]  /*4820*/  ISETP.GT.AND P1, PT, R2, 0x11, PT ;  /* 0x000000110200780c */ /* 0x000fe40003f24270 */
[----:B------:R-:W-:Y:S02]  /*4830*/  FSEL R12, R96, -INF , P0 ;  /* 0xff800000600c7808 */ /* 0x000fe40000000000 */
[----:B------:R-:W-:-:S02]  /*4840*/  ISETP.GT.AND P0, PT, R2, 0x18, PT ;  /* 0x000000180200780c */ /* 0x000fc40003f04270 */
[----:B------:R-:W-:Y:S02]  /*4850*/  FSEL R13, R87, -INF , P1 ;  /* 0xff800000570d7808 */ /* 0x000fe40000800000 */
[----:B------:R-:W-:Y:S02]  /*4860*/  ISETP.GT.AND P1, PT, R2, 0x19, PT ;  /* 0x000000190200780c */ /* 0x000fe40003f24270 */
[----:B------:R-:W-:Y:S02]  /*4870*/  FSEL R18, R84, -INF , P0 ;  /* 0xff80000054127808 */ /* 0x000fe40000000000 */
[C---:B------:R-:W-:Y:S02]  /*4880*/  ISETP.GT.AND P0, PT, R2.reuse, 0x20, PT ;  /* 0x000000200200780c */ /* 0x040fe40003f04270 */
[----:B------:R-:W-:Y:S02]  /*4890*/  FSEL R19, R73, -INF , P1 ;  /* 0xff80000049137808 */ /* 0x000fe40000800000 */
[----:B------:R-:W-:-:S02]  /*48a0*/  ISETP.GT.AND P1, PT, R2, 0x21, PT ;  /* 0x000000210200780c */ /* 0x000fc40003f24270 */
[----:B------:R-:W-:Y:S02]  /*48b0*/  FSEL R76, R72, -INF , P0 ;  /* 0xff800000484c7808 */ /* 0x000fe40000000000 */
[C---:B------:R-:W-:Y:S02]  /*48c0*/  ISETP.GT.AND P0, PT, R2.reuse, 0x28, PT ;  /* 0x000000280200780c */ /* 0x040fe40003f04270 */
[----:B------:R-:W-:Y:S02]  /*48d0*/  FSEL R79, R69, -INF , P1 ;  /* 0xff800000454f7808 */ /* 0x000fe40000800000 */
[C---:B------:R-:W-:Y:S02]  /*48e0*/  ISETP.GT.AND P1, PT, R2.reuse, 0x29, PT ;  /* 0x000000290200780c */ /* 0x040fe40003f24270 */
        /* <DEDUP_REMOVED lines=8> */
[----:B-1----:R-:W-:Y:S02]  /*4970*/  FSEL R215, R24, -INF , P0 ;  /* 0xff80000018d77808 */ /* 0x002fe40000000000 */
[C---:B------:R-:W-:Y:S02]  /*4980*/  ISETP.GT.AND P0, PT, R2.reuse, 0x40, PT ;  /* 0x000000400200780c */ /* 0x040fe40003f04270 */
[----:B------:R-:W-:Y:S02]  /*4990*/  FSEL R214, R25, -INF , P1 ;  /* 0xff80000019d67808 */ /* 0x000fe40000800000 */
[----:B------:R-:W-:Y:S02]  /*49a0*/  ISETP.GT.AND P1, PT, R2, 0x41, PT ;  /* 0x000000410200780c */ /* 0x000fe40003f24270 */
[----:B------:R-:W-:Y:S02]  /*49b0*/  FSEL R94, R28, -INF , P0 ;  /* 0xff8000001c5e7808 */ /* 0x000fe40000000000 */
[----:B------:R-:W-:-:S02]  /*49c0*/  FMNMX.FTZ R133, R5, R6, !PT ;  /* 0x0000000605857209 */ /* 0x000fc40007810000 */
[C---:B------:R-:W-:Y:S02]  /*49d0*/  ISETP.GT.AND P0, PT, R2.reuse, 0x48, PT ;  /* 0x000000480200780c */ /* 0x040fe40003f04270 */
[----:B------:R-:W-:Y:S02]  /*49e0*/  FSEL R113, R29, -INF , P1 ;  /* 0xff8000001d717808 */ /* 0x000fe40000800000 */
[----:B------:R-:W-:Y:S02]  /*49f0*/  ISETP.GT.AND P1, PT, R2, 0x49, PT ;  /* 0x000000490200780c */ /* 0x000fe40003f24270 */
[----:B------:R-:W-:Y:S02]  /*4a00*/  FMNMX.FTZ R133, R7, R133, !PT ;  /* 0x0000008507857209 */ /* 0x000fe40007810000 */
[----:B------:R-:W-:Y:S02]  /*4a10*/  FSEL R112, R20, -INF , P0 ;  /* 0xff80000014707808 */ /* 0x000fe40000000000 */
[----:B------:R-:W-:-:S02]  /*4a20*/  ISETP.GT.AND P0, PT, R2, 0x50, PT ;  /* 0x000000500200780c */ /* 0x000fc40003f04270 */
[----:B------:R-:W-:Y:S02]  /*4a30*/  FSEL R110, R21, -INF , P1 ;  /* 0xff800000156e7808 */ /* 0x000fe40000800000 */
[C---:B------:R-:W-:Y:S02]  /*4a40*/  ISETP.GT.AND P1, PT, R2.reuse, 0x51, PT ;  /* 0x000000510200780c */ /* 0x040fe40003f24270 */
[----:B------:R-:W-:Y:S02]  /*4a50*/  FMNMX.FTZ R133, R11, R133, !PT ;  /* 0x000000850b857209 */ /* 0x000fe40007810000 */
[----:B------:R-:W-:Y:S02]  /*4a60*/  FSEL R92, R17, -INF , P0 ;  /* 0xff800000115c7808 */ /* 0x000fe40000000000 */
[----:B------:R-:W-:Y:S02]  /*4a70*/  ISETP.GT.AND P0, PT, R2, 0x58, PT ;  /* 0x000000580200780c */ /* 0x000fe40003f04270 */
[----:B------:R-:W-:-:S02]  /*4a80*/  FSEL R223, R16, -INF , P1 ;  /* 0xff80000010df7808 */ /* 0x000fc40000800000 */
[----:B------:R-:W-:Y:S02]  /*4a90*/  IMNMX R0, R3, R0, PT ;  /* 0x0000000003007217 */ /* 0x000fe40003800200 */
[----:B------:R-:W-:Y:S02]  /*4aa0*/  ISETP.GT.AND P1, PT, R2, 0x59, PT ;  /* 0x000000590200780c */ /* 0x000fe40003f24270 */
[----:B------:R-:W-:Y:S02]  /*4ab0*/  FMNMX.FTZ R133, R12, R133, !PT ;  /* 0x000000850c857209 */ /* 0x000fe40007810000 */
[----:B------:R-:W-:Y:S02]  /*4ac0*/  FSEL R95, R15, -INF , P0 ;  /* 0xff8000000f5f7808 */ /* 0x000fe40000000000 */
[----:B------:R-:W-:Y:S02]  /*4ad0*/  ISETP.GT.AND P0, PT, R0, RZ, PT ;  /* 0x000000ff0000720c */ /* 0x000fe40003f04270 */
[----:B------:R-:W-:-:S02]  /*4ae0*/  FSEL R107, R14, -INF , P1 ;  /* 0xff8000000e6b7808 */ /* 0x000fc40000800000 */
[----:B------:R-:W-:Y:S02]  /*4af0*/  FMNMX.FTZ R133, R13, R133, !PT ;  /* 0x000000850d857209 */ /* 0x000fe40007810000 */
[----:B------:R-:W-:Y:S02]  /*4b00*/  ISETP.GT.AND P1, PT, R0, 0x1, PT ;  /* 0x000000010000780c */ /* 0x000fe40003f24270 */
[----:B------:R-:W-:Y:S02]  /*4b10*/  FSEL R4, R106, -INF , P0 ;  /* 0xff8000006a047808 */ /* 0x000fe40000000000 */
[----:B------:R-:W-:Y:S02]  /*4b20*/  FMNMX.FTZ R133, R18, R133, !PT ;  /* 0x0000008512857209 */ /* 0x000fe40007810000 */
[----:B------:R-:W-:Y:S02]  /*4b30*/  ISETP.GT.AND P0, PT, R0, 0x8, PT ;  /* 0x000000080000780c */ /* 0x000fe40003f04270 */
[----:B------:R-:W-:-:S02]  /*4b40*/  FSEL R10, R103, -INF , P1 ;  /* 0xff800000670a7808 */ /* 0x000fc40000800000 */
[----:B------:R-:W-:Y:S02]  /*4b50*/  FMNMX.FTZ R133, R19, R133, !PT ;  /* 0x0000008513857209 */ /* 0x000fe40007810000 */
[----:B------:R-:W-:Y:S02]  /*4b60*/  ISETP.GT.AND P1, PT, R0, 0x9, PT ;  /* 0x000000090000780c */ /* 0x000fe40003f24270 */
[----:B------:R-:W-:Y:S02]  /*4b70*/  FSEL R9, R102, -INF , P0 ;  /* 0xff80000066097808 */ /* 0x000fe40000000000 */
[----:B------:R-:W-:Y:S02]  /*4b80*/  FMNMX.FTZ R2, R4, R10, !PT ;  /* 0x0000000a04027209 */ /* 0x000fe40007810000 */
[----:B------:R-:W-:Y:S02]  /*4b90*/  FMNMX.FTZ R133, R76, R133, !PT ;  /* 0x000000854c857209 */ /* 0x000fe40007810000 */
[----:B------:R-:W-:-:S02]  /*4ba0*/  ISETP.GT.AND P0, PT, R0, 0x10, PT ;  /* 0x000000100000780c */ /* 0x000fc40003f04270 */
[----:B------:R-:W-:Y:S02]  /*4bb0*/  FSEL R8, R101, -INF , P1 ;  /* 0xff80000065087808 */ /* 0x000fe40000800000 */
[----:B------:R-:W-:Y:S02]  /*4bc0*/  FMNMX.FTZ R2, R9, R2, !PT ;  /* 0x0000000209027209 */ /* 0x000fe40007810000 */
[----:B------:R-:W-:Y:S02]  /*4bd0*/  FMNMX.FTZ R133, R79, R133, !PT ;  /* 0x000000854f857209 */ /* 0x000fe40007810000 */
[----:B------:R-:W-:Y:S02]  /*4be0*/  ISETP.GT.AND P1, PT, R0, 0x11, PT ;  /* 0x000000110000780c */ /* 0x000fe40003f24270 */
[----:B------:R-:W-:Y:S02]  /*4bf0*/  FSEL R17, R98, -INF , P0 ;  /* 0xff80000062117808 */ /* 0x000fe40000000000 */
[----:B------:R-:W-:-:S02]  /*4c00*/  FMNMX.FTZ R2, R8, R2, !PT ;  /* 0x0000000208027209 */ /* 0x000fc40007810000 */
[----:B------:R-:W-:Y:S02]  /*4c10*/  FMNMX.FTZ R133, R78, R133, !PT ;  /* 0x000000854e857209 */ /* 0x000fe40007810000 */
[C---:B------:R-:W-:Y:S02]  /*4c20*/  ISETP.GT.AND P0, PT, R0.reuse, 0x18, PT ;  /* 0x000000180000780c */ /* 0x040fe40003f04270 */
        /* <DEDUP_REMOVED lines=23> */
[----:B------:R-:W-:Y:S02]  /*4da0*/  ISETP.GT.AND P0, PT, R0, 0x30, PT ;  /* 0x000000300000780c */ /* 0x000fe40003f04270 */
[----:B------:R-:W-:Y:S02]  /*4db0*/  FSEL R72, R60, -INF , P1 ;  /* 0xff8000003c487808 */ /* 0x000fe40000800000 */
[----:B------:R-:W-:Y:S01]  /*4dc0*/  FMNMX.FTZ R2, R73, R2, !PT ;  /* 0x0000000249027209 */ /* 0x000fe20007810000 */
[----:B------:R-:W-:Y:S01]  /*4dd0*/  LDSM.16.MT88.4 R60, [R220+0x800] ;  /* 0x00080000dc3c783b */ /* 0x000fe20000004200 */
[----:B------:R-:W-:Y:S02]  /*4de0*/  FMNMX.FTZ R133, R113, R133, !PT ;  /* 0x0000008571857209 */ /* 0x000fe40007810000 */
        /* <DEDUP_REMOVED lines=13> */
[----:B------:R-:W-:Y:S01]  /*4ec0*/  LDSM.16.MT88.4 R44, [R220] ;  /* 0x00000000dc2c783b */ /* 0x000fe20000004200 */
[----:B------:R-:W-:Y:S02]  /*4ed0*/  FMNMX.FTZ R133, R92, R133, !PT ;  /* 0x000000855c857209 */ /* 0x000fe40007810000 */
[----:B------:R-:W-:Y:S02]  /*4ee0*/  ISETP.GT.AND P0, PT, R0, 0x40, PT ;  /* 0x000000400000780c */ /* 0x000fe40003f04270 */
[----:B------:R-:W-:-:S02]  /*4ef0*/  FSEL R212, R40, -INF , P1 ;  /* 0xff80000028d47808 */ /* 0x000fc40000800000 */
[----:B------:R-:W-:Y:S01]  /*4f00*/  FMNMX.FTZ R2, R213, R2, !PT ;  /* 0x00000002d5027209 */ /* 0x000fe20007810000 */
[----:B------:R-:W-:Y:S01]  /*4f10*/  LDSM.16.MT88.4 R40, [R221] ;  /* 0x00000000dd28783b */ /* 0x000fe20000004200 */
[----:B------:R-:W-:Y:S02]  /*4f20*/  FMNMX.FTZ R133, R223, R133, !PT ;  /* 0x00000085df857209 */ /* 0x000fe40007810000 */
[----:B------:R-:W-:Y:S02]  /*4f30*/  ISETP.GT.AND P1, PT, R0, 0x41, PT ;  /* 0x000000410000780c */ /* 0x000fe40003f24270 */
[----:B------:R-:W-:Y:S02]  /*4f40*/  FSEL R118, R33, -INF , P0 ;  /* 0xff80000021767808 */ /* 0x000fe40000000000 */
[----:B------:R-:W-:Y:S02]  /*4f50*/  FMNMX.FTZ R2, R212, R2, !PT ;  /* 0x00000002d4027209 */ /* 0x000fe40007810000 */
[----:B------:R-:W-:-:S02]  /*4f60*/  FMNMX.FTZ R133, R95, R133, !PT ;  /* 0x000000855f857209 */ /* 0x000fc40007810000 */
[----:B------:R-:W-:Y:S02]  /*4f70*/  ISETP.GT.AND P0, PT, R0, 0x48, PT ;  /* 0x000000480000780c */ /* 0x000fe40003f04270 */
[----:B------:R-:W-:Y:S02]  /*4f80*/  FSEL R117, R32, -INF , P1 ;  /* 0xff80000020757808 */ /* 0x000fe40000800000 */
[----:B------:R-:W-:Y:S01]  /*4f90*/  FMNMX.FTZ R2, R118, R2, !PT ;  /* 0x0000000276027209 */ /* 0x000fe20007810000 */
[----:B------:R-:W-:Y:S01]  /*4fa0*/  LDSM.16.MT88.4 R32, [R217+0x800] ;  /* 0x00080000d920783b */ /* 0x000fe20000004200 */
[----:B------:R-:W-:Y:S02]  /*4fb0*/  FMNMX.FTZ R133, R107, R133, !PT ;  /* 0x000000856b857209 */ /* 0x000fe40007810000 */
[----:B------:R-:W-:Y:S02]  /*4fc0*/  ISETP.GT.AND P1, PT, R0, 0x49, PT ;  /* 0x000000490000780c */ /* 0x000fe40003f24270 */
[----:B------:R-:W-:Y:S01]  /*4fd0*/  FSEL R216, R31, -INF , P0 ;  /* 0xff8000001fd87808 */ /* 0x000fe20000000000 */
[----:B------:R-:W1:Y:S01]  /*4fe0*/  SHFL.BFLY PT, R3, R133, 0x2, 0x1f ;  /* 0x0c401f0085037f89 */ /* 0x000e6200000e0000 */
        /* <DEDUP_REMOVED lines=8> */
[----:B------:R-:W-:Y:S02]  /*5070*/  ISETP.GT.AND P1, PT, R0, 0x58, PT ;  /* 0x000000580000780c */ /* 0x000fe40003f24270 */
[----:B------:R-:W-:Y:S02]  /*5080*/  FSEL R114, R26, -INF , P2 ;  /* 0xff8000001a727808 */ /* 0x000fe40001000000 */
[----:B------:R-:W-:Y:S02]  /*5090*/  FMNMX.FTZ R2, R109, R2, !PT ;  /* 0x000000026d027209 */ /* 0x000fe40007810000 */
[----:B------:R-:W-:Y:S02]  /*50a0*/  ISETP.GT.AND P0, PT, R0, 0x59, PT ;  /* 0x000000590000780c */ /* 0x000fe40003f04270 */
[----:B------:R-:W-:Y:S02]  /*50b0*/  FSEL R119, R23, -INF , P1 ;  /* 0xff80000017777808 */ /* 0x000fe40000800000 */
[----:B------:R-:W-:-:S02]  /*50c0*/  FMNMX.FTZ R0, R114, R2, !PT ;  /* 0x0000000272007209 */ /* 0x000fc40007810000 */
[----:B------:R-:W-:Y:S02]  /*50d0*/  FSEL R121, R22, -INF , P0 ;  /* 0xff80000016797808 */ /* 0x000fe40000000000 */
        /* <DEDUP_REMOVED lines=19> */
[----:B-1----:R-:W-:-:S05]  /*5210*/  FMUL.FTZ R0, R132, c[0x0][0x2d0] ;  /* 0x0000b40084007a20 */ /* 0x002fca0000410000 */
[----:B------:R-:W-:Y:S01]  /*5220*/  FSEL R0, R0, RZ, P0 ;  /* 0x000000ff00007208 */ /* 0x000fe20000000000 */
[----:B--2---:R-:W-:Y:S02]  /*5230*/  FFMA.FTZ R3, R7, c[0x0][0x2d0], -R2 ;  /* 0x0000b40007037a23 */ /* 0x004fe40000010802 */
[----:B---3--:R-:W-:Y:S02]  /*5240*/  FADD.FTZ R123, R71, R70 ;  /* 0x00000046477b7221 */ /* 0x008fe40000010000 */
[----:B------:R1:W2:Y:S02]  /*5250*/  MUFU.EX2 R207, R3 ;  /* 0x0000000300cf7308 */ /* 0x0002a40000000800 */
[----:B-1----:R-:W-:-:S06]  /*5260*/  FFMA.FTZ R3, R12, c[0x0][0x2d0], -R2 ;  /* 0x0000b4000c037a23 */ /* 0x002fcc0000010802 */
[----:B------:R1:W-:Y:S02]  /*5270*/  MUFU.EX2 R209, R3 ;  /* 0x0000000300d17308 */ /* 0x0003e40000000800 */
[----:B-1----:R-:W-:Y:S02]  /*5280*/  FFMA.FTZ R3, R13, c[0x0][0x2d0], -R2 ;  /* 0x0000b4000d037a23 */ /* 0x002fe40000010802 */
[----:B------:R-:W-:Y:S04]  /*5290*/  LDSM.16.MT88.4 R12, [R218] ;  /* 0x00000000da0c783b */ /* 0x000fe80000004200 */
[----:B------:R1:W-:Y:S02]  /*52a0*/  MUFU.EX2 R208, R3 ;  /* 0x0000000300d07308 */ /* 0x0003e40000000800 */
[----:B-1----:R-:W-:-:S02]  /*52b0*/  FFMA.FTZ R3, R4, c[0x0][0x2d0], -R0 ;  /* 0x0000b40004037a23 */ /* 0x002fc40000010800 */
[----:B------:R-:W1:Y:S04]  /*52c0*/  LDSM.16.MT88.4 R4, [R217] ;  /* 0x00000000d904783b */ /* 0x000e680000004200 */
[----:B------:R3:W-:Y:S02]  /*52d0*/  MUFU.EX2 R69, R3 ;  /* 0x0000000300457308 */ /* 0x0007e40000000800 */
[----:B---3--:R-:W-:Y:S01]  /*52e0*/  FFMA.FTZ R3, R10, c[0x0][0x2d0], -R0 ;  /* 0x0000b4000a037a23 */ /* 0x008fe20000010800 */
[----:B--2---:R-:W-:-:S05]  /*52f0*/  F2FP.PACK_AB R10, R206, R207 ;  /* 0x000000cfce0a723e */ /* 0x004fca00000000ff */
[----:B------:R2:W3:Y:S02]  /*5300*/  MUFU.EX2 R68, R3 ;  /* 0x0000000300447308 */ /* 0x0004e40000000800 */
[----:B--2---:R-:W-:Y:S01]  /*5310*/  FFMA.FTZ R3, R9, c[0x0][0x2d0], -R0 ;  /* 0x0000b40009037a23 */ /* 0x004fe20000010800 */
[----:B---3--:R-:W-:-:S05]  /*5320*/  F2FP.PACK_AB R9, R68, R69 ;  /* 0x000000454409723e */ /* 0x008fca00000000ff */
[----:B------:R2:W-:Y:S02]  /*5330*/  MUFU.EX2 R134, R3 ;  /* 0x0000000300867308 */ /* 0x0005e40000000800 */
[----:B--2---:R-:W-:Y:S01]  /*5340*/  FFMA.FTZ R3, R8, c[0x0][0x2d0], -R0 ;  /* 0x0000b40008037a23 */ /* 0x004fe20000010800 */
[----:B------:R-:W-:Y:S01]  /*5350*/  F2FP.PACK_AB R8, R70, R71 ;  /* 0x000000474608723e */ /* 0x000fe200000000ff */
[----:B------:R-:W-:-:S04]  /*5360*/  IMAD.MOV.U32 R70, RZ, RZ, R94 ;  /* 0x000000ffff467224 */ /* 0x000fc800078e005e */
[----:B------:R2:W3:Y:S02]  /*5370*/  MUFU.EX2 R204, R3 ;  /* 0x0000000300cc7308 */ /* 0x0004e40000000800 */
[----:B--2---:R-:W-:Y:S01]  /*5380*/  FFMA.FTZ R3, R18, c[0x0][0x2d0], -R2 ;  /* 0x0000b40012037a23 */ /* 0x004fe20000010802 */
[----:B---3--:R-:W-:-:S05]  /*5390*/  F2FP.PACK_AB R11, R204, R134 ;  /* 0x00000086cc0b723e */ /* 0x008fca00000000ff */
[----:B------:R2:W-:Y:S02]  /*53a0*/  MUFU.EX2 R116, R3 ;  /* 0x0000000300747308 */ /* 0x0005e40000000800 */
[C---:B-1----:R-:W-:Y:S07]  /*53b0*/  HMMA.16816.F32 R36, R8.reuse, R4, RZ ;  /* 0x000000040824723c */ /* 0x042fee00000018ff */
[----:B------:R-:W-:Y:S01]  /*53c0*/  F2FP.PACK_AB R4, R208, R209 ;  /* 0x000000d1d004723e */ /* 0x000fe200000000ff */
[----:B------:R-:W-:Y:S01]  /*53d0*/  HMMA.16816.F32 R20, R8, R6, RZ ;  /* 0x000000060814723c */ /* 0x000fe200000018ff */
[----:B--2---:R-:W-:-:S04]  /*53e0*/  FFMA.FTZ R3, R19, c[0x0][0x2d0], -R2 ;  /* 0x0000b40013037a23 */ /* 0x004fc80000010802 */
[----:B------:R1:W2:Y:S02]  /*53f0*/  MUFU.EX2 R120, R3 ;  /* 0x0000000300787308 */ /* 0x0002a40000000800 */
[----:B-1----:R-:W-:Y:S01]  /*5400*/  FFMA.FTZ R3, R17, c[0x0][0x2d0], -R0 ;  /* 0x0000b40011037a23 */ /* 0x002fe20000010800 */
[----:B--2---:R-:W-:-:S05]  /*5410*/  F2FP.PACK_AB R6, R120, R116 ;  /* 0x000000747806723e */ /* 0x004fca00000000ff */
[----:B------:R1:W-:Y:S02]  /*5420*/  MUFU.EX2 R205, R3 ;  /* 0x0000000300cd7308 */ /* 0x0003e40000000800 */
[--C-:B-1----:R-:W-:Y:S02]  /*5430*/  FFMA.FTZ R3, R16, c[0x0][0x2d0], -R0.reuse ;  /* 0x0000b40010037a23 */ /* 0x102fe40000010800 */
[C---:B------:R-:W-:Y:S04]  /*5440*/  HMMA.16816.F32 R16, R8.reuse, R12, RZ ;  /* 0x0000000c0810723c */ /* 0x040fe800000018ff */
[----:B------:R1:W2:Y:S04]  /*5450*/  MUFU.EX2 R135, R3 ;  /* 0x0000000300877308 */ /* 0x0002a80000000800 */
[----:B------:R-:W-:Y:S01]  /*5460*/  HMMA.16816.F32 R12, R8, R14, RZ ;  /* 0x0000000e080c723c */ /* 0x000fe200000018ff */
[----:B-1----:R-:W-:Y:S01]  /*5470*/  FFMA.FTZ R3, R24, c[0x0][0x2d0], -R0 ;  /* 0x0000b40018037a23 */ /* 0x002fe20000010800 */
[----:B--2---:R-:W-:-:S03]  /*5480*/  F2FP.PACK_AB R5, R135, R205 ;  /* 0x000000cd8705723e */ /* 0x004fc600000000ff */
[----:B------:R1:W2:Y:S02]  /*5490*/  MUFU.EX2 R93, R3 ;  /* 0x00000003005d7308 */ /* 0x0002a40000000800 */
[----:B-1----:R-:W-:Y:S01]  /*54a0*/  FFMA.FTZ R3, R25, c[0x0][0x2d0], -R0 ;  /* 0x0000b40019037a23 */ /* 0x002fe20000010800 */
[-C--:B--2---:R-:W-:Y:S01]  /*54b0*/  MOV R71, R93.reuse ;  /* 0x0000005d00477202 */ /* 0x084fe20000000f00 */
[----:B------:R-:W-:Y:S04]  /*54c0*/  HMMA.16816.F32 R24, R8, R40, RZ ;  /* 0x000000280818723c */ /* 0x000fe800000018ff */
[----:B------:R-:W1:Y:S02]  /*54d0*/  MUFU.EX2 R108, R3 ;  /* 0x00000003006c7308 */ /* 0x000e640000000800 */
[----:B-1----:R-:W-:Y:S01]  /*54e0*/  F2FP.PACK_AB R7, R108, R93 ;  /* 0x0000005d6c07723e */ /* 0x002fe200000000ff */
[----:B------:R-:W-:-:S06]  /*54f0*/  FFMA.FTZ R3, R76, c[0x0][0x2d0], -R2 ;  /* 0x0000b4004c037a23 */ /* 0x000fcc0000010802 */
[C---:B------:R-:W-:Y:S08]  /*5500*/  HMMA.16816.F32 R200, R4.reuse, R28, R16 ;  /* 0x0000001c04c8723c */ /* 0x040ff00000001810 */
[----:B------:R-:W-:Y:S01]  /*5510*/  HMMA.16816.F32 R196, R4, R30, R12 ;  /* 0x0000001e04c4723c */ /* 0x000fe2000000180c */
[----:B------:R-:W1:Y:S07]  /*5520*/  LDSM.16.MT88.4 R28, [R218+0x3000] ;  /* 0x00300000da1c783b */ /* 0x000e6e0000004200 */
[----:B------:R-:W-:Y:S01]  /*5530*/  HMMA.16816.F32 R16, R8, R42, RZ ;  /* 0x0000002a0810723c */ /* 0x000fe200000018ff */
[----:B------:R-:W-:Y:S07]  /*5540*/  LDSM.16.MT88.4 R40, [R221+0x3000] ;  /* 0x00300000dd28783b */ /* 0x000fee0000004200 */
[C---:B------:R-:W-:Y:S01]  /*5550*/  HMMA.16816.F32 R88, R4.reuse, R32, R36 ;  /* 0x000000200458723c */ /* 0x040fe20000001824 */
[----:B------:R-:W-:Y:S07]  /*5560*/  LDSM.16.MT88.4 R36, [R217+0x6000] ;  /* 0x00600000d924783b */ /* 0x000fee0000004200 */
[----:B------:R-:W-:Y:S01]  /*5570*/  HMMA.16816.F32 R84, R4, R34, R20 ;  /* 0x000000220454723c */ /* 0x000fe20000001814 */
[----:B------:R-:W2:Y:S07]  /*5580*/  LDSM.16.MT88.4 R32, [R217+0x3800] ;  /* 0x00380000d920783b */ /* 0x000eae0000004200 */
[----:B------:R-:W-:Y:S08]  /*5590*/  HMMA.16816.F32 R12, R8, R44, RZ ;  /* 0x0000002c080c723c */ /* 0x000ff000000018ff */
[C---:B------:R-:W-:Y:S08]  /*55a0*/  HMMA.16816.F32 R80, R4.reuse, R48, R24 ;  /* 0x000000300450723c */ /* 0x040ff00000001818 */
[----:B------:R-:W-:Y:S01]  /*55b0*/  HMMA.16816.F32 R188, R4, R50, R16 ;  /* 0x0000003204bc723c */ /* 0x000fe20000001810 */
[----:B------:R-:W-:Y:S07]  /*55c0*/  LDSM.16.MT88.4 R48, [R221+0x3800] ;  /* 0x00380000dd30783b */ /* 0x000fee0000004200 */
[C---:B------:R-:W-:Y:S01]  /*55d0*/  HMMA.16816.F32 R24, R8.reuse, R46, RZ ;  /* 0x0000002e0818723c */ /* 0x040fe200000018ff */
[----:B------:R-:W3:Y:S07]  /*55e0*/  LDSM.16.MT88.4 R44, [R220+0x3000] ;  /* 0x00300000dc2c783b */ /* 0x000eee0000004200 */
[C---:B------:R-:W-:Y:S08]  /*55f0*/  HMMA.16816.F32 R20, R8.reuse, R56, RZ ;  /* 0x000000380814723c */ /* 0x040ff000000018ff */
[----:B------:R-:W-:Y:S01]  /*5600*/  HMMA.16816.F32 R16, R8, R58, RZ ;  /* 0x0000003a0810723c */ /* 0x000fe200000018ff */
[----:B------:R-:W-:Y:S07]  /*5610*/  LDSM.16.MT88.4 R56, [R218+0x6000] ;  /* 0x00600000da38783b */ /* 0x000fee0000004200 */
[----:B------:R-:W-:Y:S08]  /*5620*/  HMMA.16816.F32 R192, R4, R60, R12 ;  /* 0x0000003c04c0723c */ /* 0x000ff0000000180c */
[----:B-1----:R-:W-:Y:S08]  /*5630*/  HMMA.16816.F32 R12, R8, R28, RZ ;  /* 0x0000001c080c723c */ /* 0x002ff000000018ff */
[C---:B--2---:R-:W-:Y:S08]  /*5640*/  HMMA.16816.F32 R180, R4.reuse, R32, R20 ;  /* 0x0000002004b4723c */ /* 0x044ff00000001814 */
[----:B------:R-:W-:Y:S01]  /*5650*/  HMMA.16816.F32 R172, R4, R34, R16 ;  /* 0x0000002204ac723c */ /* 0x000fe20000001810 */
[----:B------:R-:W1:Y:S07]  /*5660*/  LDSM.16.MT88.4 R32, [R220+0x3800] ;  /* 0x00380000dc20783b */ /* 0x000e6e0000004200 */
[----:B------:R-:W-:Y:S08]  /*5670*/  HMMA.16816.F32 R28, R8, R30, RZ ;  /* 0x0000001e081c723c */ /* 0x000ff000000018ff */
[C---:B------:R-:W-:Y:S01]  /*5680*/  HMMA.16816.F32 R184, R4.reuse, R62, R24 ;  /* 0x0000003e04b8723c */ /* 0x040fe20000001818 */
[----:B------:R-:W2:Y:S07]  /*5690*/  LDSM.16.MT88.4 R60, [R217+0x6800] ;  /* 0x00680000d93c783b */ /* 0x000eae0000004200 */
[----:B------:R-:W-:Y:S08]  /*56a0*/  HMMA.16816.F32 R168, R4, R52, R12 ;  /* 0x0000003404a8723c */ /* 0x000ff0000000180c */
[C---:B---3--:R-:W-:Y:S08]  /*56b0*/  HMMA.16816.F32 R16, R8.reuse, R44, RZ ;  /* 0x0000002c0810723c */ /* 0x048ff000000018ff */
[C---:B------:R-:W-:Y:S01]  /*56c0*/  HMMA.16816.F32 R12, R8.reuse, R46, RZ ;  /* 0x0000002e080c723c */ /* 0x040fe200000018ff */
[----:B------:R-:W-:Y:S07]  /*56d0*/  LDSM.16.MT88.4 R44, [R220+0x6000] ;  /* 0x00600000dc2c783b */ /* 0x000fee0000004200 */
[C---:B------:R-:W-:Y:S08]  /*56e0*/  HMMA.16816.F32 R20, R8.reuse, R42, RZ ;  /* 0x0000002a0814723c */ /* 0x040ff000000018ff */
[----:B------:R-:W-:Y:S01]  /*56f0*/  HMMA.16816.F32 R24, R8, R40, RZ ;  /* 0x000000280818723c */ /* 0x000fe200000018ff */
[----:B------:R-:W3:Y:S07]  /*5700*/  LDSM.16.MT88.4 R40, [R218+0x6800] ;  /* 0x00680000da28783b */ /* 0x000eee0000004200 */
[----:B------:R-:W-:Y:S01]  /*5710*/  HMMA.16816.F32 R160, R4, R54, R28 ;  /* 0x0000003604a0723c */ /* 0x000fe2000000181c */
[----:B------:R-:W4:Y:S07]  /*5720*/  LDSM.16.MT88.4 R52, [R221+0x6800] ;  /* 0x00680000dd34783b */ /* 0x000f2e0000004200 */
[----:B------:R-:W-:Y:S08]  /*5730*/  HMMA.16816.F32 R28, R8, R36, RZ ;  /* 0x00000024081c723c */ /* 0x000ff000000018ff */
[C---:B-1----:R-:W-:Y:S08]  /*5740*/  HMMA.16816.F32 R156, R4.reuse, R32, R16 ;  /* 0x00000020049c723c */ /* 0x042ff00000001810 */
[C---:B------:R-:W-:Y:S01]  /*5750*/  HMMA.16816.F32 R148, R4.reuse, R34, R12 ;  /* 0x000000220494723c */ /* 0x040fe2000000180c */
[----:B------:R-:W1:Y:S07]  /*5760*/  LDSM.16.MT88.4 R32, [R220+0x6800] ;  /* 0x00680000dc20783b */ /* 0x000e6e0000004200 */
[----:B------:R-:W-:Y:S08]  /*5770*/  HMMA.16816.F32 R152, R4, R50, R20 ;  /* 0x000000320498723c */ /* 0x000ff00000001814 */
[C---:B------:R-:W-:Y:S08]  /*5780*/  HMMA.16816.F32 R16, R8.reuse, R58, RZ ;  /* 0x0000003a0810723c */ /* 0x040ff000000018ff */
[C---:B------:R-:W-:Y:S07]  /*5790*/  HMMA.16816.F32 R12, R8.reuse, R64, RZ ;  /* 0x00000040080c723c */ /* 0x040fee00000018ff */
[----:B------:R-:W-:Y:S01]  /*57a0*/  MOV R65, R122 ;  /* 0x0000007a00417202 */ /* 0x000fe20000000f00 */
[----:B------:R-:W-:Y:S01]  /*57b0*/  HMMA.16816.F32 R20, R8, R56, RZ ;  /* 0x000000380814723c */ /* 0x000fe200000018ff */
[----:B------:R-:W-:-:S02]  /*57c0*/  FADD.FTZ R122, R69, R68 ;  /* 0x00000044457a7221 */ /* 0x000fc40000010000 */
[----:B------:R-:W-:-:S05]  /*57d0*/  IMAD.MOV.U32 R69, RZ, RZ, R92 ;  /* 0x000000ffff457224 */ /* 0x000fca00078e005c */
[----:B------:R-:W-:Y:S08]  /*57e0*/  HMMA.16816.F32 R164, R4, R48, R24 ;  /* 0x0000003004a4723c */ /* 0x000ff00000001818 */
[----:B------:R-:W-:Y:S01]  /*57f0*/  HMMA.16816.F32 R24, R8, R38, RZ ;  /* 0x000000260818723c */ /* 0x000fe200000018ff */
[----:B------:R-:W-:Y:S07]  /*5800*/  LDSM.16.MT88.4 R36, [R218+0x9000] ;  /* 0x00900000da24783b */ /* 0x000fee0000004200 */
[C---:B--2---:R-:W-:Y:S01]  /*5810*/  HMMA.16816.F32 R56, R4.reuse, R60, R28 ;  /* 0x0000003c0438723c */ /* 0x044fe2000000181c */
[----:B------:R-:W2:Y:S06]  /*5820*/  LDSM.16.MT88.4 R28, [R217+0x9000] ;  /* 0x00900000d91c783b */ /* 0x000eac0000004200 */
[----:B------:R-:W-:Y:S01]  /*5830*/  IMAD.MOV.U32 R60, RZ, RZ, R119 ;  /* 0x000000ffff3c7224 */ /* 0x000fe200078e0077 */
[----:B---3--:R-:W-:Y:S01]  /*5840*/  HMMA.16816.F32 R96, R4, R42, R16 ;  /* 0x0000002a0460723c */ /* 0x008fe20000001810 */
[----:B------:R-:W-:-:S02]  /*5850*/  IMAD.MOV.U32 R61, RZ, RZ, R121 ;  /* 0x000000ffff3d7224 */ /* 0x000fc400078e0079 */
[----:B------:R3:W-:Y:S05]  /*5860*/  MUFU.EX2 R121, R3 ;  /* 0x0000000300797308 */ /* 0x0007ea0000000800 */
[C---:B----4-:R-:W-:Y:S08]  /*5870*/  HMMA.16816.F32 R140, R4.reuse, R52, R12 ;  /* 0x00000034048c723c */ /* 0x050ff0000000180c */
[----:B------:R-:W-:Y:S01]  /*5880*/  HMMA.16816.F32 R176, R4, R40, R20 ;  /* 0x0000002804b0723c */ /* 0x000fe20000001814 */
[----:B---3--:R-:W-:-:S07]  /*5890*/  FFMA.FTZ R3, R79, c[0x0][0x2d0], -R2 ;  /* 0x0000b4004f037a23 */ /* 0x008fce0000010802 */
[C---:B------:R-:W-:Y:S08]  /*58a0*/  HMMA.16816.F32 R16, R8.reuse, R44, RZ ;  /* 0x0000002c0810723c */ /* 0x040ff000000018ff */
[C---:B------:R-:W-:Y:S08]  /*58b0*/  HMMA.16816.F32 R12, R8.reuse, R46, RZ ;  /* 0x0000002e080c723c */ /* 0x040ff000000018ff */
[----:B------:R-:W-:Y:S07]  /*58c0*/  HMMA.16816.F32 R20, R8, R66, RZ ;  /* 0x000000420814723c */ /* 0x000fee00000018ff */
[----:B------:R-:W-:Y:S01]  /*58d0*/  IMAD.MOV.U32 R67, RZ, RZ, R117 ;  /* 0x000000ffff437224 */ /* 0x000fe200078e0075 */
[C---:B------:R-:W-:Y:S01]  /*58e0*/  HMMA.16816.F32 R144, R4.reuse, R62, R24 ;  /* 0x0000003e0490723c */ /* 0x040fe20000001818 */
[----:B------:R-:W3:Y:S01]  /*58f0*/  LDSM.16.MT88.4 R24, [R217+0x9800] ;  /* 0x00980000d918783b */ /* 0x000ee20000004200 */
[----:B------:R-:W-:Y:S01]  /*5900*/  IMAD.MOV.U32 R66, RZ, RZ, R116 ;  /* 0x000000ffff427224 */ /* 0x000fe200078e0074 */
[----:B------:R4:W2:Y:S04]  /*5910*/  MUFU.EX2 R63, R3 ;  /* 0x00000003003f7308 */ /* 0x0008a80000000800 */
[----:B------:R-:W-:Y:S01]  /*5920*/  MOV R62, R118 ;  /* 0x00000076003e7202 */ /* 0x000fe20000000f00 */
[C---:B-1----:R-:W-:Y:S08]  /*5930*/  HMMA.16816.F32 R128, R4.reuse, R32, R16 ;  /* 0x000000200480723c */ /* 0x042ff00000001810 */
[----:B------:R-:W-:Y:S01]  /*5940*/  HMMA.16816.F32 R124, R4, R34, R12 ;  /* 0x00000022047c723c */ /* 0x000fe2000000180c */
[----:B------:R-:W1:Y:S01]  /*5950*/  LDSM.16.MT88.4 R32, [R218+0x9800] ;  /* 0x00980000da20783b */ /* 0x000e620000004200 */
[----:B----4-:R-:W-:-:S04]  /*5960*/  FFMA.FTZ R3, R78, c[0x0][0x2d0], -R2 ;  /* 0x0000b4004e037a23 */ /* 0x010fc80000010802 */
[----:B------:R4:W-:Y:S02]  /*5970*/  MUFU.EX2 R222, R3 ;  /* 0x0000000300de7308 */ /* 0x0009e40000000800 */
[----:B------:R-:W-:Y:S08]  /*5980*/  HMMA.16816.F32 R136, R4, R54, R20 ;  /* 0x000000360488723c */ /* 0x000ff00000001814 */
[C---:B--2---:R-:W-:Y:S07]  /*5990*/  HMMA.16816.F32 R20, R8.reuse, R28, RZ ;  /* 0x0000001c0814723c */ /* 0x044fee00000018ff */
[----:B------:R-:W-:Y:S01]  /*59a0*/  MOV R29, R115 ;  /* 0x00000073001d7202 */ /* 0x000fe20000000f00 */
[----:B------:R-:W-:Y:S01]  /*59b0*/  HMMA.16816.F32 R16, R8, R30, RZ ;  /* 0x0000001e0810723c */ /* 0x000fe200000018ff */
[----:B------:R-:W-:-:S02]  /*59c0*/  IMAD.MOV.U32 R28, RZ, RZ, R114 ;  /* 0x000000ffff1c7224 */ /* 0x000fc400078e0072 */
[----:B----4-:R-:W-:-:S04]  /*59d0*/  FFMA.FTZ R3, R77, c[0x0][0x2d0], -R2 ;  /* 0x0000b4004d037a23 */ /* 0x010fc80000010802 */
[----:B------:R-:W-:Y:S01]  /*59e0*/  IMAD.MOV.U32 R31, RZ, RZ, R113 ;  /* 0x000000ffff1f7224 */ /* 0x000fe200078e0071 */
[----:B------:R-:W-:Y:S01]  /*59f0*/  HMMA.16816.F32 R12, R8, R36, RZ ;  /* 0x00000024080c723c */ /* 0x000fe200000018ff */
[----:B------:R-:W-:Y:S01]  /*5a00*/  MOV R30, R112 ;  /* 0x00000070001e7202 */ /* 0x000fe20000000f00 */
[----:B------:R2:W-:Y:S06]  /*5a10*/  MUFU.EX2 R64, R3 ;  /* 0x0000000300407308 */ /* 0x0005ec0000000800 */
[C---:B---3--:R-:W-:Y:S01]  /*5a20*/  HMMA.16816.F32 R116, R4.reuse, R24, R20 ;  /* 0x000000180474723c */ /* 0x048fe20000001814 */
[----:B------:R-:W3:Y:S06]  /*5a30*/  LDSM.16.MT88.4 R20, [R221+0x9000] ;  /* 0x00900000dd14783b */ /* 0x000eec0000004200 */
[----:B------:R-:W-:Y:S01]  /*5a40*/  IMAD.MOV.U32 R25, RZ, RZ, R110 ;  /* 0x000000ffff197224 */ /* 0x000fe200078e006e */
[----:B------:R-:W-:Y:S01]  /*5a50*/  HMMA.16816.F32 R112, R4, R26, R16 ;  /* 0x0000001a0470723c */ /* 0x000fe20000001810 */
[----:B------:R-:W-:Y:S01]  /*5a60*/  IMAD.MOV.U32 R24, RZ, RZ, R109 ;  /* 0x000000ffff187224 */ /* 0x000fe200078e006d */
[----:B------:R-:W4:Y:S01]  /*5a70*/  LDSM.16.MT88.4 R16, [R221+0x9800] ;  /* 0x00980000dd10783b */ /* 0x000f220000004200 */
[----:B--2---:R-:W-:-:S04]  /*5a80*/  FFMA.FTZ R3, R75, c[0x0][0x2d0], -R0 ;  /* 0x0000b4004b037a23 */ /* 0x004fc80000010800 */
[----:B------:R-:W-:Y:S01]  /*5a90*/  MOV R27, R111 ;  /* 0x0000006f001b7202 */ /* 0x000fe20000000f00 */
[----:B------:R-:W-:Y:S02]  /*5aa0*/  IMAD.MOV.U32 R26, RZ, RZ, R108 ;  /* 0x000000ffff1a7224 */ /* 0x000fe400078e006c */
[----:B-1----:R-:W-:Y:S07]  /*5ab0*/  HMMA.16816.F32 R108, R4, R32, R12 ;  /* 0x00000020046c723c */ /* 0x002fee000000180c */
[----:B------:R-:W-:Y:S01]  /*5ac0*/  MOV R32, R107 ;  /* 0x0000006b00207202 */ /* 0x000fe20000000f00 */
[----:B------:R-:W-:Y:S01]  /*5ad0*/  HMMA.16816.F32 R12, R8, R38, RZ ;  /* 0x00000026080c723c */ /* 0x000fe200000018ff */
[----:B------:R-:W-:-:S02]  /*5ae0*/  IMAD.MOV.U32 R33, RZ, RZ, R120 ;  /* 0x000000ffff217224 */ /* 0x000fc400078e0078 */
[----:B------:R1:W-:Y:S02]  /*5af0*/  MUFU.EX2 R120, R3 ;  /* 0x0000000300787308 */ /* 0x0003e40000000800 */
[----:B-1----:R-:W-:-:S06]  /*5b00*/  FFMA.FTZ R3, R74, c[0x0][0x2d0], -R0 ;  /* 0x0000b4004a037a23 */ /* 0x002fcc0000010800 */
[----:B------:R1:W2:Y:S11]  /*5b10*/  MUFU.EX2 R219, R3 ;  /* 0x0000000300db7308 */ /* 0x0002b60000000800 */
[----:B------:R-:W-:Y:S02]  /*5b20*/  @!UPT UIADD3 URZ, URZ, URZ, URZ ;  /* 0x0000003f3f3ff290 */ /* 0x000fe4000fffe03f */
[----:B------:R-:W-:Y:S07]  /*5b30*/  HMMA.16816.F32 R104, R4, R34, R12 ;  /* 0x000000220468723c */ /* 0x000fee000000180c */
[----:B------:R-:W-:Y:S01]  /*5b40*/  IMAD.MOV.U32 R35, RZ, RZ, R95 ;  /* 0x000000ffff237224 */ /* 0x000fe200078e005f */
[----:B---3--:R-:W-:Y:S01]  /*5b50*/  HMMA.16816.F32 R12, R8, R20, RZ ;  /* 0x00000014080c723c */ /* 0x008fe200000018ff */
[----:B-1----:R-:W-:-:S04]  /*5b60*/  FFMA.FTZ R3, R73, c[0x0][0x2d0], -R0 ;  /* 0x0000b40049037a23 */ /* 0x002fc80000010800 */
[----:B------:R1:W-:Y:S11]  /*5b70*/  MUFU.EX2 R34, R3 ;  /* 0x0000000300227308 */ /* 0x0003f60000000800 */
[----:B------:R-:W-:Y:S08]  /*5b80*/  @!UPT UIADD3 URZ, URZ, URZ, URZ ;  /* 0x0000003f3f3ff290 */ /* 0x000ff0000fffe03f */
[----:B----4-:R-:W-:Y:S01]  /*5b90*/  HMMA.16816.F32 R100, R4, R16, R12 ;  /* 0x000000100464723c */ /* 0x010fe2000000180c */
[----:B-1----:R-:W-:-:S04]  /*5ba0*/  FFMA.FTZ R3, R72, c[0x0][0x2d0], -R0 ;  /* 0x0000b40048037a23 */ /* 0x002fc80000010800 */
[----:B------:R1:W3:Y:S03]  /*5bb0*/  MUFU.EX2 R68, R3 ;  /* 0x0000000300447308 */ /* 0x0002e60000000800 */
[----:B------:R-:W-:Y:S01]  /*5bc0*/  HMMA.16816.F32 R12, R8, R22, RZ ;  /* 0x00000016080c723c */ /* 0x000fe200000018ff */
[----:B-1----:R-:W-:-:S04]  /*5bd0*/  IMAD.MOV.U32 R3, RZ, RZ, R65 ;  /* 0x000000ffff037224 */ /* 0x002fc800078e0041 */
[----:B------:R-:W-:Y:S11]  /*5be0*/  FFMA.FTZ R3, R3, c[0x0][0x2d0], -R2 ;  /* 0x0000b40003037a23 */ /* 0x000ff60000010802 */
[----:B------:R-:W-:Y:S08]  /*5bf0*/  @!UPT UIADD3 URZ, URZ, URZ, URZ ;  /* 0x0000003f3f3ff290 */ /* 0x000ff0000fffe03f */
[----:B------:R-:W-:Y:S01]  /*5c00*/  HMMA.16816.F32 R92, R4, R18, R12 ;  /* 0x00000012045c723c */ /* 0x000fe2000000180c */
[----:B------:R-:W1:Y:S07]  /*5c10*/  LDSM.16.MT88.4 R12, [R220+0x9000] ;  /* 0x00900000dc0c783b */ /* 0x000e6e0000004200 */
[C---:B-1----:R-:W-:Y:S08]  /*5c20*/  HMMA.16816.F32 R16, R8.reuse, R12, RZ ;  /* 0x0000000c0810723c */ /* 0x042ff000000018ff */
[----:B------:R-:W-:Y:S01]  /*5c30*/  HMMA.16816.F32 R8, R8, R14, RZ ;  /* 0x0000000e0808723c */ /* 0x000fe200000018ff */
[----:B------:R-:W1:Y:S11]  /*5c40*/  LDSM.16.MT88.4 R12, [R220+0x9800] ;  /* 0x00980000dc0c783b */ /* 0x000e760000004200 */
[----:B------:R-:W-:Y:S04]  /*5c50*/  @!UPT UIADD3 URZ, URZ, URZ, URZ ;  /* 0x0000003f3f3ff290 */ /* 0x000fe8000fffe03f */
[C---:B-1----:R-:W-:Y:S08]  /*5c60*/  HMMA.16816.F32 R52, R4.reuse, R12, R16 ;  /* 0x0000000c0434723c */ /* 0x042ff00000001810 */
[----:B------:R-:W-:Y:S01]  /*5c70*/  HMMA.16816.F32 R12, R4, R14, R8 ;  /* 0x0000000e040c723c */ /* 0x000fe20000001808 */
[----:B------:R-:W1:Y:S06]  /*5c80*/  LDSM.16.MT88.4 R8, [R217+0x1000] ;  /* 0x00100000d908783b */ /* 0x000e6c0000004200 */
[----:B------:R-:W-:-:S02]  /*5c90*/  F2FP.PACK_AB R4, R63, R121 ;  /* 0x000000793f04723e */ /* 0x000fc400000000ff */
[----:B--2---:R-:W-:Y:S02]  /*5ca0*/  F2FP.PACK_AB R5, R219, R120 ;  /* 0x00000078db05723e */ /* 0x004fe400000000ff */
[----:B------:R-:W-:Y:S02]  /*5cb0*/  F2FP.PACK_AB R6, R64, R222 ;  /* 0x000000de4006723e */ /* 0x000fe400000000ff */
[----:B---3--:R-:W-:-:S07]  /*5cc0*/  F2FP.PACK_AB R7, R68, R34 ;  /* 0x000000224407723e */ /* 0x008fce00000000ff */
[C---:B-1----:R-:W-:Y:S08]  /*5cd0*/  HMMA.16816.F32 R88, R4.reuse, R8, R88 ;  /* 0x000000080458723c */ /* 0x042ff00000001858 */
[C---:B------:R-:W-:Y:S01]  /*5ce0*/  HMMA.16816.F32 R48, R4.reuse, R10, R84 ;  /* 0x0000000a0430723c */ /* 0x040fe20000001854 */
[----:B------:R-:W1:Y:S07]  /*5cf0*/  LDSM.16.MT88.4 R8, [R218+0x1000] ;  /* 0x00100000da08783b */ /* 0x000e6e0000004200 */
[C---:B-1----:R-:W-:Y:S07]  /*5d00*/  HMMA.16816.F32 R84, R4.reuse, R8, R200 ;  /* 0x000000080454723c */ /* 0x042fee00000018c8 */
[----:B------:R-:W-:Y:S01]  /*5d10*/  MOV R203, R64 ;  /* 0x0000004000cb7202 */ /* 0x000fe20000000f00 */
[----:B------:R-:W-:Y:S01]  /*5d20*/  HMMA.16816.F32 R44, R4, R10, R196 ;  /* 0x0000000a042c723c */ /* 0x000fe200000018c4 */
[----:B------:R-:W1:Y:S01]  /*5d30*/  LDSM.16.MT88.4 R8, [R221+0x1000] ;  /* 0x00100000dd08783b */ /* 0x000e620000004200 */
[----:B------:R-:W-:Y:S01]  /*5d40*/  MOV R200, R63 ;  /* 0x0000003f00c87202 */ /* 0x000fe20000000f00 */
[----:B------:R-:W-:-:S02]  /*5d50*/  IMAD.MOV.U32 R201, RZ, RZ, R60 ;  /* 0x000000ffffc97224 */ /* 0x000fc400078e003c */
[----:B------:R-:W-:Y:S02]  /*5d60*/  IMAD.MOV.U32 R202, RZ, RZ, R61 ;  /* 0x000000ffffca7224 */ /* 0x000fe400078e003d */
[----:B------:R-:W-:Y:S01]  /*5d70*/  IMAD.MOV.U32 R196, RZ, RZ, R29 ;  /* 0x000000ffffc47224 */ /* 0x000fe200078e001d */
[----:B------:R-:W-:Y:S01]  /*5d80*/  MOV R197, R66 ;  /* 0x0000004200c57202 */ /* 0x000fe20000000f00 */
[----:B------:R-:W-:Y:S02]  /*5d90*/  IMAD.MOV.U32 R198, RZ, RZ, R67 ;  /* 0x000000ffffc67224 */ /* 0x000fe400078e0043 */
[----:B------:R-:W-:Y:S01]  /*5da0*/  IMAD.MOV.U32 R199, RZ, RZ, R62 ;  /* 0x000000ffffc77224 */ /* 0x000fe200078e003e */
[C---:B-1----:R-:W-:Y:S08]  /*5db0*/  HMMA.16816.F32 R80, R4.reuse, R8, R80 ;  /* 0x000000080450723c */ /* 0x042ff00000001850 */
[----:B------:R-:W-:Y:S01]  /*5dc0*/  HMMA.16816.F32 R40, R4, R10, R188 ;  /* 0x0000000a0428723c */ /* 0x000fe200000018bc */
[----:B------:R-:W1:Y:S06]  /*5dd0*/  LDSM.16.MT88.4 R8, [R220+0x1000] ;  /* 0x00100000dc08783b */ /* 0x000e6c0000004200 */
[----:B------:R-:W-:Y:S01]  /*5de0*/  IMAD.MOV.U32 R189, RZ, RZ, R30 ;  /* 0x000000ffffbd7224 */ /* 0x000fe200078e001e */
[----:B------:R-:W-:Y:S01]  /*5df0*/  MOV R190, R31 ;  /* 0x0000001f00be7202 */ /* 0x000fe20000000f00 */
[----:B------:R-:W-:-:S02]  /*5e00*/  IMAD.MOV.U32 R191, RZ, RZ, R28 ;  /* 0x000000ffffbf7224 */ /* 0x000fc400078e001c */
[----:B------:R-:W-:Y:S01]  /*5e10*/  IMAD.MOV.U32 R188, RZ, RZ, R25 ;  /* 0x000000ffffbc7224 */ /* 0x000fe200078e0019 */
[C---:B-1----:R-:W-:Y:S07]  /*5e20*/  HMMA.16816.F32 R76, R4.reuse, R8, R192 ;  /* 0x00000008044c723c */ /* 0x042fee00000018c0 */
[----:B------:R-:W-:Y:S01]  /*5e30*/  MOV R195, R34 ;  /* 0x0000002200c37202 */ /* 0x000fe20000000f00 */
[----:B------:R-:W-:Y:S01]  /*5e40*/  HMMA.16816.F32 R36, R4, R10, R184 ;  /* 0x0000000a0424723c */ /* 0x000fe200000018b8 */
[----:B------:R-:W1:Y:S01]  /*5e50*/  LDSM.16.MT88.4 R8, [R217+0x4000] ;  /* 0x00400000d908783b */ /* 0x000e620000004200 */
[----:B------:R-:W-:Y:S01]  /*5e60*/  MOV R192, R68 ;  /* 0x0000004400c07202 */ /* 0x000fe20000000f00 */
[----:B------:R-:W-:-:S02]  /*5e70*/  IMAD.MOV.U32 R193, RZ, RZ, R71 ;  /* 0x000000ffffc17224 */ /* 0x000fc400078e0047 */
[----:B------:R-:W-:Y:S02]  /*5e80*/  IMAD.MOV.U32 R194, RZ, RZ, R70 ;  /* 0x000000ffffc27224 */ /* 0x000fe400078e0046 */
[----:B------:R-:W-:Y:S01]  /*5e90*/  MOV R184, R33 ;  /* 0x0000002100b87202 */ /* 0x000fe20000000f00 */
[----:B------:R-:W-:Y:S01]  /*5ea0*/  IMAD.MOV.U32 R185, RZ, RZ, R26 ;  /* 0x000000ffffb97224 */ /* 0x000fe200078e001a */
[----:B------:R-:W-:Y:S01]  /*5eb0*/  MOV R187, R24 ;  /* 0x0000001800bb7202 */ /* 0x000fe20000000f00 */
[----:B------:R-:W-:Y:S01]  /*5ec0*/  IMAD.MOV.U32 R186, RZ, RZ, R27 ;  /* 0x000000ffffba7224 */ /* 0x000fe200078e001b */
[----:B-1----:R-:W-:Y:S07]  /*5ed0*/  HMMA.16816.F32 R72, R4, R8, R180 ;  /* 0x000000080448723c */ /* 0x002fee00000018b4 */
[----:B------:R-:W-:-:S02]  /*5ee0*/  IMAD.MOV.U32 R182, RZ, RZ, R35 ;  /* 0x000000ffffb67224 */ /* 0x000fc400078e0023 */
[----:B------:R-:W-:Y:S02]  /*5ef0*/  IMAD.MOV.U32 R181, RZ, RZ, R32 ;  /* 0x000000ffffb57224 */ /* 0x000fe400078e0020 */
[C---:B------:R-:W-:Y:S01]  /*5f00*/  HMMA.16816.F32 R32, R4.reuse, R10, R172 ;  /* 0x0000000a0420723c */ /* 0x040fe200000018ac */
[----:B------:R-:W1:Y:S01]  /*5f10*/  LDSM.16.MT88.4 R8, [R218+0x4000] ;  /* 0x00400000da08783b */ /* 0x000e620000004200 */
[----:B------:R-:W-:Y:S02]  /*5f20*/  IMAD.MOV.U32 R183, RZ, RZ, R69 ;  /* 0x000000ffffb77224 */ /* 0x000fe400078e0045 */
[----:B------:R-:W-:Y:S01]  /*5f30*/  IMAD.MOV.U32 R180, RZ, RZ, R181 ;  /* 0x000000ffffb47224 */ /* 0x000fe200078e00b5 */
[----:B------:R-:W-:Y:S01]  /*5f40*/  MOV R181, R182 ;  /* 0x000000b600b57202 */ /* 0x000fe20000000f00 */
[----:B------:R-:W-:Y:S02]  /*5f50*/  IMAD.MOV.U32 R182, RZ, RZ, R223 ;  /* 0x000000ffffb67224 */ /* 0x000fe400078e00df */
        /* <DEDUP_REMOVED lines=37> */
[----:B------:R-:W-:-:S02]  /*61b0*/  MOV R119, R190 ;  /* 0x000000be00777202 */ /* 0x000fc40000000f00 */
[----:B------:R-:W-:Y:S01]  /*61c0*/  MOV R116, R187 ;  /* 0x000000bb00747202 */ /* 0x000fe20000000f00 */
[----:B------:R-:W-:Y:S02]  /*61d0*/  IMAD.MOV.U32 R187, RZ, RZ, R199 ;  /* 0x000000ffffbb7224 */ /* 0x000fe400078e00c7 */
[C---:B-1----:R-:W-:Y:S08]  /*61e0*/  HMMA.16816.F32 R160, R4.reuse, R8, R108 ;  /* 0x0000000804a0723c */ /* 0x042ff0000000186c */
[----:B------:R-:W-:Y:S01]  /*61f0*/  HMMA.16816.F32 R136, R4, R10, R104 ;  /* 0x0000000a0488723c */ /* 0x000fe20000001868 */
[----:B------:R-:W1:Y:S01]  /*6200*/  LDSM.16.MT88.4 R8, [R221+0xa000] ;  /* 0x00a00000dd08783b */ /* 0x000e620000004200 */
[----:B------:R2:W-:Y:S02]  /*6210*/  MUFU.EX2 R105, R3 ;  /* 0x0000000300697308 */ /* 0x0005e40000000800 */
[----:B--2---:R-:W-:-:S02]  /*6220*/  FFMA.FTZ R3, R252, c[0x0][0x2d0], -R2 ;  /* 0x0000b400fc037a23 */ /* 0x004fc40000010802 */
[----:B------:R-:W-:Y:S02]  /*6230*/  IMAD.MOV.U32 R252, RZ, RZ, R127 ;  /* 0x000000fffffc7224 */ /* 0x000fe400078e007f */
[C---:B-1----:R-:W-:Y:S08]  /*6240*/  HMMA.16816.F32 R156, R4.reuse, R8, R100 ;  /* 0x00000008049c723c */ /* 0x042ff00000001864 */
[----:B------:R-:W-:Y:S01]  /*6250*/  HMMA.16816.F32 R100, R4, R10, R92 ;  /* 0x0000000a0464723c */ /* 0x000fe2000000185c */
[----:B------:R-:W1:Y:S01]  /*6260*/  LDSM.16.MT88.4 R8, [R220+0xa000] ;  /* 0x00a00000dc08783b */ /* 0x000e620000004200 */
[----:B------:R2:W3:Y:S02]  /*6270*/  MUFU.EX2 R95, R3 ;  /* 0x00000003005f7308 */ /* 0x0004e40000000800 */
[----:B--2---:R-:W-:-:S04]  /*6280*/  FFMA.FTZ R3, R215, c[0x0][0x2d0], -R2 ;  /* 0x0000b400d7037a23 */ /* 0x004fc80000010802 */
[C---:B-1----:R-:W-:Y:S08]  /*6290*/  HMMA.16816.F32 R152, R4.reuse, R8, R52 ;  /* 0x000000080498723c */ /* 0x042ff00000001834 */
[----:B------:R-:W-:Y:S01]  /*62a0*/  HMMA.16816.F32 R12, R4, R10, R12 ;  /* 0x0000000a040c723c */ /* 0x000fe2000000180c */
[----:B------:R1:W-:Y:S01]  /*62b0*/  MUFU.EX2 R6, R3 ;  /* 0x0000000300067308 */ /* 0x0003e20000000800 */
[----:B------:R-:W2:Y:S05]  /*62c0*/  LDSM.16.MT88.4 R8, [R217+0x1800] ;  /* 0x00180000d908783b */ /* 0x000eaa0000004200 */
[----:B------:R-:W-:-:S02]  /*62d0*/  FFMA.FTZ R4, R210, c[0x0][0x2d0], -R0 ;  /* 0x0000b400d2047a23 */ /* 0x000fc40000010800 */
[----:B------:R-:W-:Y:S02]  /*62e0*/  FADD.FTZ R5, R134, R122 ;  /* 0x0000007a86057221 */ /* 0x000fe40000010000 */
[----:B------:R-:W-:Y:S01]  /*62f0*/  MUFU.EX2 R106, R4 ;  /* 0x00000004006a7308 */ /* 0x000fe20000000800 */
[----:B------:R-:W-:Y:S02]  /*6300*/  IMAD.MOV.U32 R122, RZ, RZ, R195 ;  /* 0x000000ffff7a7224 */ /* 0x000fe400078e00c3 */
[----:B------:R-:W-:Y:S02]  /*6310*/  FADD.FTZ R5, R204, R5 ;  /* 0x00000005cc057221 */ /* 0x000fe40000010000 */
[----:B-1----:R-:W-:-:S04]  /*6320*/  FFMA.FTZ R3, R214, c[0x0][0x2d0], -R2 ;  /* 0x0000b400d6037a23 */ /* 0x002fc80000010802 */
[----:B------:R1:W-:Y:S02]  /*6330*/  MUFU.EX2 R104, R3 ;  /* 0x0000000300687308 */ /* 0x0003e40000000800 */
[----:B-1----:R-:W-:Y:S01]  /*6340*/  FADD.FTZ R3, R207, R123 ;  /* 0x0000007bcf037221 */ /* 0x002fe20000010000 */
[----:B------:R-:W-:-:S03]  /*6350*/  MOV R123, R128 ;  /* 0x00000080007b7202 */ /* 0x000fc60000000f00 */
[----:B------:R-:W-:Y:S02]  /*6360*/  FADD.FTZ R4, R206, R3 ;  /* 0x00000003ce047221 */ /* 0x000fe40000010000 */
[----:B------:R-:W-:Y:S02]  /*6370*/  FFMA.FTZ R3, R211, c[0x0][0x2d0], -R0 ;  /* 0x0000b400d3037a23 */ /* 0x000fe40000010800 */
[----:B------:R-:W-:Y:S02]  /*6380*/  FADD.FTZ R4, R209, R4 ;  /* 0x00000004d1047221 */ /* 0x000fe40000010000 */
[----:B------:R1:W4:Y:S02]  /*6390*/  MUFU.EX2 R94, R3 ;  /* 0x00000003005e7308 */ /* 0x0003240000000800 */
[----:B------:R-:W-:Y:S01]  /*63a0*/  FADD.FTZ R92, R208, R4 ;  /* 0x00000004d05c7221 */ /* 0x000fe20000010000 */
[----:B---3--:R-:W-:Y:S01]  /*63b0*/  F2FP.PACK_AB R4, R95, R105 ;  /* 0x000000695f04723e */ /* 0x008fe200000000ff */
[----:B-1----:R-:W-:-:S04]  /*63c0*/  FFMA.FTZ R3, R213, c[0x0][0x2d0], -R0 ;  /* 0x0000b400d5037a23 */ /* 0x002fc80000010800 */
[----:B------:R1:W-:Y:S02]  /*63d0*/  MUFU.EX2 R223, R3 ;  /* 0x0000000300df7308 */ /* 0x0003e40000000800 */
[----:B-1----:R-:W-:-:S06]  /*63e0*/  FFMA.FTZ R3, R212, c[0x0][0x2d0], -R0 ;  /* 0x0000b400d4037a23 */ /* 0x002fcc0000010800 */
[----:B------:R1:W3:Y:S02]  /*63f0*/  MUFU.EX2 R134, R3 ;  /* 0x0000000300867308 */ /* 0x0002e40000000800 */
[----:B-1----:R-:W-:Y:S01]  /*6400*/  FADD.FTZ R3, R205, R5 ;  /* 0x00000005cd037221 */ /* 0x002fe20000010000 */
[----:B----4-:R-:W-:Y:S02]  /*6410*/  F2FP.PACK_AB R5, R94, R106 ;  /* 0x0000006a5e05723e */ /* 0x010fe400000000ff */
[----:B---3--:R-:W-:Y:S01]  /*6420*/  F2FP.PACK_AB R7, R134, R223 ;  /* 0x000000df8607723e */ /* 0x008fe200000000ff */
[----:B------:R-:W-:Y:S02]  /*6430*/  FADD.FTZ R93, R135, R3 ;  /* 0x00000003875d7221 */ /* 0x000fe40000010000 */
[----:B------:R-:W-:-:S05]  /*6440*/  IMAD.MOV.U32 R135, RZ, RZ, R6 ;  /* 0x000000ffff877224 */ /* 0x000fca00078e0006 */
[----:B------:R-:W-:-:S07]  /*6450*/  F2FP.PACK_AB R6, R104, R135 ;  /* 0x000000876806723e */ /* 0x000fce00000000ff */
[C---:B--2---:R-:W-:Y:S08]  /*6460*/  HMMA.16816.F32 R200, R4.reuse, R8, R88 ;  /* 0x0000000804c8723c */ /* 0x044ff00000001858 */
        /* <DEDUP_REMOVED lines=8> */
[----:B------:R-:W-:Y:S01]  /*64f0*/  IMAD.MOV.U32 R86, RZ, RZ, R104 ;  /* 0x000000ffff567224 */ /* 0x000fe200078e0068 */
[----:B------:R-:W-:Y:S01]  /*6500*/  MOV R47, R185 ;  /* 0x000000b9002f7202 */ /* 0x000fe20000000f00 */
[----:B------:R-:W-:Y:S01]  /*6510*/  IMAD.MOV.U32 R46, RZ, RZ, R186 ;  /* 0x000000ffff2e7224 */ /* 0x000fe200078e00ba */
[----:B------:R-:W-:Y:S01]  /*6520*/  MOV R44, R192 ;  /* 0x000000c0002c7202 */ /* 0x000fe20000000f00 */
[----:B------:R-:W-:-:S06]  /*6530*/  IMAD.MOV.U32 R45, RZ, RZ, R187 ;  /* 0x000000ffff2d7224 */ /* 0x000fcc00078e00bb */
[----:B------:R-:W-:Y:S01]  /*6540*/  IMAD.MOV.U32 R3, RZ, RZ, R52 ;  /* 0x000000ffff037224 */ /* 0x000fe200078e0034 */
[----:B------:R-:W-:Y:S01]  /*6550*/  MOV R48, R54 ;  /* 0x0000003600307202 */ /* 0x000fe20000000f00 */
[----:B------:R-:W-:Y:S02]  /*6560*/  IMAD.MOV.U32 R52, RZ, RZ, R184 ;  /* 0x000000ffff347224 */ /* 0x000fe400078e00b8 */
[----:B------:R-:W-:Y:S02]  /*6570*/  IMAD.MOV.U32 R50, RZ, RZ, R55 ;  /* 0x000000ffff327224 */ /* 0x000fe400078e0037 */
[----:B------:R-:W-:Y:S01]  /*6580*/  IMAD.MOV.U32 R49, RZ, RZ, R53 ;  /* 0x000000ffff317224 */ /* 0x000fe200078e0035 */
[----:B------:R-:W-:Y:S01]  /*6590*/  MOV R53, R119 ;  /* 0x0000007700357202 */ /* 0x000fe20000000f00 */
[----:B------:R-:W-:Y:S02]  /*65a0*/  IMAD.MOV.U32 R55, RZ, RZ, R117 ;  /* 0x000000ffff377224 */ /* 0x000fe400078e0075 */
[----:B------:R-:W-:Y:S01]  /*65b0*/  IMAD.MOV.U32 R54, RZ, RZ, R118 ;  /* 0x000000ffff367224 */ /* 0x000fe200078e0076 */
[C---:B-1----:R-:W-:Y:S07]  /*65c0*/  HMMA.16816.F32 R208, R4.reuse, R8, R80 ;  /* 0x0000000804d0723c */ /* 0x042fee0000001850 */
[----:B------:R-:W-:Y:S01]  /*65d0*/  IMAD.MOV.U32 R80, RZ, RZ, R180 ;  /* 0x000000ffff507224 */ /* 0x000fe200078e00b4 */
[----:B------:R-:W-:Y:S01]  /*65e0*/  HMMA.16816.F32 R204, R4, R10, R40 ;  /* 0x0000000a04cc723c */ /* 0x000fe20000001828 */
[----:B------:R-:W1:Y:S01]  /*65f0*/  LDSM.16.MT88.4 R8, [R220+0x1800] ;  /* 0x00180000dc08783b */ /* 0x000e620000004200 */
[----:B------:R-:W-:Y:S01]  /*6600*/  MOV R81, R181 ;  /* 0x000000b500517202 */ /* 0x000fe20000000f00 */
[----:B------:R-:W-:-:S02]  /*6610*/  IMAD.MOV.U32 R82, RZ, RZ, R182 ;  /* 0x000000ffff527224 */ /* 0x000fc400078e00b6 */
[----:B------:R-:W-:Y:S02]  /*6620*/  IMAD.MOV.U32 R83, RZ, RZ, R183 ;  /* 0x000000ffff537224 */ /* 0x000fe400078e00b7 */
[----:B------:R-:W-:Y:S01]  /*6630*/  IMAD.MOV.U32 R41, RZ, RZ, R3 ;  /* 0x000000ffff297224 */ /* 0x000fe200078e0003 */
[----:B------:R-:W-:Y:S01]  /*6640*/  MOV R3, R194 ;  /* 0x000000c200037202 */ /* 0x000fe20000000f00 */
[----:B------:R-:W-:Y:S01]  /*6650*/  IMAD.MOV.U32 R43, RZ, RZ, R131 ;  /* 0x000000ffff2b7224 */ /* 0x000fe200078e0083 */
[----:B------:R-:W-:Y:S01]  /*6660*/  MOV R42, R130 ;  /* 0x00000082002a7202 */ /* 0x000fe20000000f00 */
[----:B------:R-:W-:Y:S02]  /*6670*/  IMAD.MOV.U32 R40, RZ, RZ, R50 ;  /* 0x000000ffff287224 */ /* 0x000fe400078e0032 */
[----:B------:R-:W-:Y:S01]  /*6680*/  FFMA.FTZ R3, R3, c[0x0][0x2d0], -R2 ;  /* 0x0000b40003037a23 */ /* 0x000fe20000010802 */
[C---:B-1----:R-:W-:Y:S07]  /*6690*/  HMMA.16816.F32 R196, R4.reuse, R8, R76 ;  /* 0x0000000804c4723c */ /* 0x042fee000000184c */
[----:B------:R-:W-:Y:S01]  /*66a0*/  IMAD.MOV.U32 R76, RZ, RZ, R124 ;  /* 0x000000ffff4c7224 */ /* 0x000fe200078e007c */
[----:B------:R-:W-:Y:S01]  /*66b0*/  HMMA.16816.F32 R184, R4, R10, R36 ;  /* 0x0000000a04b8723c */ /* 0x000fe20000001824 */
[----:B------:R-:W1:Y:S01]  /*66c0*/  LDSM.16.MT88.4 R8, [R217+0x4800] ;  /* 0x00480000d908783b */ /* 0x000e620000004200 */
[----:B------:R-:W-:Y:S01]  /*66d0*/  MOV R77, R116 ;  /* 0x00000074004d7202 */ /* 0x000fe20000000f00 */
[----:B------:R-:W-:Y:S01]  /*66e0*/  IMAD.MOV.U32 R79, RZ, RZ, R48 ;  /* 0x000000ffff4f7224 */ /* 0x000fe200078e0030 */
[----:B------:R-:W-:-:S03]  /*66f0*/  MOV R78, R49 ;  /* 0x00000031004e7202 */ /* 0x000fc60000000f00 */
[----:B------:R-:W-:Y:S01]  /*6700*/  IMAD.MOV.U32 R39, RZ, RZ, R125 ;  /* 0x000000ffff277224 */ /* 0x000fe200078e007d */
[----:B------:R-:W-:Y:S01]  /*6710*/  MOV R38, R126 ;  /* 0x0000007e00267202 */ /* 0x000fe20000000f00 */
[----:B------:R-:W-:Y:S01]  /*6720*/  IMAD.MOV.U32 R37, RZ, RZ, R129 ;  /* 0x000000ffff257224 */ /* 0x000fe200078e0081 */
        /* <DEDUP_REMOVED lines=11> */
[----:B------:R-:W-:-:S02]  /*67e0*/  IMAD.MOV.U32 R25, RZ, RZ, R82 ;  /* 0x000000ffff197224 */ /* 0x000fc400078e0052 */
        /* <DEDUP_REMOVED lines=9> */
[C---:B------:R-:W-:Y:S01]  /*6880*/  HMMA.16816.F32 R60, R4.reuse, R10, R16 ;  /* 0x0000000a043c723c */ /* 0x040fe20000001810 */
[----:B------:R-:W1:Y:S06]  /*6890*/  LDSM.16.MT88.4 R8, [R218+0x7800] ;  /* 0x00780000da08783b */ /* 0x000e6c0000004200 */
[----:B------:R-:W-:Y:S01]  /*68a0*/  IMAD.MOV.U32 R18, RZ, RZ, R85 ;  /* 0x000000ffff127224 */ /* 0x000fe200078e0055 */
[----:B------:R-:W-:Y:S01]  /*68b0*/  MOV R16, R86 ;  /* 0x0000005600107202 */ /* 0x000fe20000000f00 */
[----:B------:R-:W-:Y:S01]  /*68c0*/  IMAD.MOV.U32 R19, RZ, RZ, R87 ;  /* 0x000000ffff137224 */ /* 0x000fe200078e0057 */
[----:B------:R-:W-:Y:S01]  /*68d0*/  MOV R17, R44 ;  /* 0x0000002c00117202 */ /* 0x000fe20000000f00 */
[C---:B-1----:R-:W-:Y:S07]  /*68e0*/  HMMA.16816.F32 R48, R4.reuse, R8, R176 ;  /* 0x000000080430723c */ /* 0x042fee00000018b0 */
[----:B------:R-:W-:Y:S01]  /*68f0*/  MOV R179, R37 ;  /* 0x0000002500b37202 */ /* 0x000fe20000000f00 */
[----:B------:R-:W-:Y:S01]  /*6900*/  IMAD.MOV.U32 R176, RZ, RZ, R78 ;  /* 0x000000ffffb07224 */ /* 0x000fe200078e004e */
[----:B------:R-:W-:Y:S01]  /*6910*/  HMMA.16816.F32 R36, R4, R10, R96 ;  /* 0x0000000a0424723c */ /* 0x000fe20000001860 */
[----:B------:R-:W1:Y:S01]  /*6920*/  LDSM.16.MT88.4 R8, [R221+0x7800] ;  /* 0x00780000dd08783b */ /* 0x000e620000004200 */
[----:B------:R-:W-:Y:S01]  /*6930*/  MOV R177, R79 ;  /* 0x0000004f00b17202 */ /* 0x000fe20000000f00 */
[----:B------:R-:W-:-:S04]  /*6940*/  IMAD.MOV.U32 R178, RZ, RZ, R40 ;  /* 0x000000ffffb27224 */ /* 0x000fc800078e0028 */
        /* <DEDUP_REMOVED lines=11> */
[----:B------:R-:W-:Y:S01]  /*6a00*/  MOV R149, R53 ;  /* 0x0000003500957202 */ /* 0x000fe20000000f00 */
[----:B------:R-:W-:Y:S02]  /*6a10*/  IMAD.MOV.U32 R150, RZ, RZ, R54 ;  /* 0x000000ffff967224 */ /* 0x000fe400078e0036 */
[----:B------:R-:W-:Y:S01]  /*6a20*/  IMAD.MOV.U32 R151, RZ, RZ, R55 ;  /* 0x000000ffff977224 */ /* 0x000fe200078e0037 */
[----:B------:R-:W-:Y:S01]  /*6a30*/  MOV R148, R149 ;  /* 0x0000009500947202 */ /* 0x000fe20000000f00 */
[----:B------:R-:W-:Y:S02]  /*6a40*/  IMAD.MOV.U32 R149, RZ, RZ, R150 ;  /* 0x000000ffff957224 */ /* 0x000fe400078e0096 */
[----:B------:R-:W-:Y:S01]  /*6a50*/  IMAD.MOV.U32 R150, RZ, RZ, R151 ;  /* 0x000000ffff967224 */ /* 0x000fe200078e0097 */
[----:B------:R-:W-:Y:S01]  /*6a60*/  MOV R151, R172 ;  /* 0x000000ac00977202 */ /* 0x000fe20000000f00 */
[----:B------:R-:W-:-:S02]  /*6a70*/  IMAD.MOV.U32 R172, RZ, RZ, R173 ;  /* 0x000000ffffac7224 */ /* 0x000fc400078e00ad */
[----:B------:R-:W-:Y:S01]  /*6a80*/  IMAD.MOV.U32 R173, RZ, RZ, R174 ;  /* 0x000000ffffad7224 */ /* 0x000fe200078e00ae */
        /* <DEDUP_REMOVED lines=9> */
[----:B------:R-:W-:Y:S02]  /*6b20*/  MOV R179, R134 ;  /* 0x0000008600b37202 */ /* 0x000fe40000000f00 */
[----:B------:R2:W-:Y:S01]  /*6b30*/  MUFU.EX2 R134, R3 ;  /* 0x0000000300867308 */ /* 0x0005e20000000800 */
[C---:B-1----:R-:W-:Y:S08]  /*6b40*/  HMMA.16816.F32 R68, R4.reuse, R8, R168 ;  /* 0x000000080444723c */ /* 0x042ff000000018a8 */
[----:B------:R-:W-:Y:S01]  /*6b50*/  HMMA.16816.F32 R56, R4, R10, R144 ;  /* 0x0000000a0438723c */ /* 0x000fe20000001890 */
[----:B------:R-:W1:Y:S01]  /*6b60*/  LDSM.16.MT88.4 R8, [R217+0xa800] ;  /* 0x00a80000d908783b */ /* 0x000e620000004200 */
[----:B--2---:R-:W-:-:S02]  /*6b70*/  FFMA.FTZ R3, R148, c[0x0][0x2d0], -R2 ;  /* 0x0000b40094037a23 */ /* 0x004fc40000010802 */
[----:B------:R-:W-:Y:S02]  /*6b80*/  IMAD.MOV.U32 R148, RZ, RZ, R149 ;  /* 0x000000ffff947224 */ /* 0x000fe400078e0095 */
        /* <DEDUP_REMOVED lines=15> */
[----:B------:R-:W-:Y:S02]  /*6c80*/  IMAD.MOV.U32 R16, RZ, RZ, R223 ;  /* 0x000000ffff107224 */ /* 0x000fe400078e00df */
[----:B------:R-:W-:-:S02]  /*6c90*/  FFMA.FTZ R26, R26, c[0x0][0x2d0], -R2 ;  /* 0x0000b4001a1a7a23 */ /* 0x000fc40000010802 */
[--C-:B------:R-:W-:Y:S02]  /*6ca0*/  FFMA.FTZ R25, R25, c[0x0][0x2d0], -R2.reuse ;  /* 0x0000b40019197a23 */ /* 0x100fe40000010802 */
[--C-:B------:R-:W-:Y:S02]  /*6cb0*/  FFMA.FTZ R24, R24, c[0x0][0x2d0], -R2.reuse ;  /* 0x0000b40018187a23 */ /* 0x100fe40000010802 */
[----:B------:R-:W-:Y:S01]  /*6cc0*/  FFMA.FTZ R23, R23, c[0x0][0x2d0], -R2 ;  /* 0x0000b40017177a23 */ /* 0x000fe20000010802 */
[----:B------:R-:W-:Y:S01]  /*6cd0*/  MOV R170, R17 ;  /* 0x0000001100aa7202 */ /* 0x000fe20000000f00 */
[----:B------:R-:W-:Y:S01]  /*6ce0*/  IMAD.MOV.U32 R171, RZ, RZ, R18 ;  /* 0x000000ffffab7224 */ /* 0x000fe200078e0012 */
[----:B------:R2:W5:Y:S01]  /*6cf0*/  LDL.LU R223, [R1+0xa4] ;  /* 0x0000a40001df7983 */ /* 0x0005620000300800 */
[C---:B-1----:R-:W-:Y:S08]  /*6d00*/  HMMA.16816.F32 R44, R4.reuse, R8, R164 ;  /* 0x00000008042c723c */ /* 0x042ff000000018a4 */
[C---:B------:R-:W-:Y:S01]  /*6d10*/  HMMA.16816.F32 R32, R4.reuse, R10, R140 ;  /* 0x0000000a0420723c */ /* 0x040fe2000000188c */
[----:B------:R-:W1:Y:S07]  /*6d20*/  LDSM.16.MT88.4 R8, [R218+0xa800] ;  /* 0x00a80000da08783b */ /* 0x000e6e0000004200 */
[C---:B-1----:R-:W-:Y:S08]  /*6d30*/  HMMA.16816.F32 R80, R4.reuse, R8, R160 ;  /* 0x000000080450723c */ /* 0x042ff000000018a0 */
[C---:B------:R-:W-:Y:S01]  /*6d40*/  HMMA.16816.F32 R72, R4.reuse, R10, R136 ;  /* 0x0000000a0448723c */ /* 0x040fe20000001888 */
[----:B------:R-:W1:Y:S01]  /*6d50*/  LDSM.16.MT88.4 R8, [R221+0xa800] ;  /* 0x00a80000dd08783b */ /* 0x000e620000004200 */
[----:B------:R3:W-:Y:S06]  /*6d60*/  MUFU.EX2 R137, R3 ;  /* 0x0000000300897308 */ /* 0x0007ec0000000800 */
[C---:B-1----:R-:W-:Y:S08]  /*6d70*/  HMMA.16816.F32 R64, R4.reuse, R8, R156 ;  /* 0x000000080440723c */ /* 0x042ff0000000189c */
[----:B------:R-:W-:Y:S01]  /*6d80*/  HMMA.16816.F32 R52, R4, R10, R100 ;  /* 0x0000000a0434723c */ /* 0x000fe20000001864 */
[----:B------:R-:W1:Y:S01]  /*6d90*/  LDSM.16.MT88.4 R8, [R220+0xa800] ;  /* 0x00a80000dc08783b */ /* 0x000e620000004200 */
[----:B---3--:R-:W-:-:S04]  /*6da0*/  FFMA.FTZ R3, R148, c[0x0][0x2d0], -R2 ;  /* 0x0000b40094037a23 */ /* 0x008fc80000010802 */
[----:B------:R3:W-:Y:S02]  /*6db0*/  MUFU.EX2 R138, R3 ;  /* 0x00000003008a7308 */ /* 0x0007e40000000800 */
[----:B---3--:R-:W-:Y:S01]  /*6dc0*/  FFMA.FTZ R3, R149, c[0x0][0x2d0], -R2 ;  /* 0x0000b40095037a23 */ /* 0x008fe20000010802 */
        /* <DEDUP_REMOVED lines=10> */
[----:B------:R-:W-:Y:S01]  /*6e70*/  IMAD.MOV.U32 R99, RZ, RZ, R176 ;  /* 0x000000ffff637224 */ /* 0x000fe200078e00b0 */
[----:B------:R-:W-:Y:S01]  /*6e80*/  MOV R148, R150 ;  /* 0x0000009600947202 */ /* 0x000fe20000000f00 */
[----:B------:R-:W-:Y:S01]  /*6e90*/  IMAD.MOV.U32 R176, RZ, RZ, R177 ;  /* 0x000000ffffb07224 */ /* 0x000fe200078e00b1 */
[----:B-1----:R-:W-:Y:S01]  /*6ea0*/  HMMA.16816.F32 R40, R4, R8, R152 ;  /* 0x000000080428723c */ /* 0x002fe20000001898 */
[----:B------:R1:W3:Y:S01]  /*6eb0*/  MUFU.EX2 R152, R3 ;  /* 0x0000000300987308 */ /* 0x0002e20000000800 */
[----:B------:R-:W-:Y:S01]  /*6ec0*/  MOV R177, R178 ;  /* 0x000000b200b17202 */ /* 0x000fe20000000f00 */
[----:B------:R-:W-:Y:S02]  /*6ed0*/  IMAD.MOV.U32 R178, RZ, RZ, R179 ;  /* 0x000000ffffb27224 */ /* 0x000fe400078e00b3 */
[----:B------:R-:W-:-:S03]  /*6ee0*/  IMAD.MOV.U32 R179, RZ, RZ, R16 ;  /* 0x000000ffffb37224 */ /* 0x000fc600078e0010 */
[----:B------:R-:W-:Y:S01]  /*6ef0*/  HMMA.16816.F32 R28, R4, R10, R12 ;  /* 0x0000000a041c723c */ /* 0x000fe2000000180c */
[----:B------:R-:W4:Y:S01]  /*6f00*/  LDSM.16.MT88.4 R8, [R217+0x2000] ;  /* 0x00200000d908783b */ /* 0x000f220000004200 */
[----:B------:R-:W-:Y:S01]  /*6f10*/  IMAD.MOV.U32 R150, RZ, RZ, R172 ;  /* 0x000000ffff967224 */ /* 0x000fe200078e00ac */
[----:B------:R-:W-:Y:S01]  /*6f20*/  MOV R16, R135 ;  /* 0x0000008700107202 */ /* 0x000fe20000000f00 */
[----:B------:R-:W-:Y:S01]  /*6f30*/  IMAD.MOV.U32 R172, RZ, RZ, R174 ;  /* 0x000000ffffac7224 */ /* 0x000fe200078e00ae */
[----:B------:R-:W2:Y:S01]  /*6f40*/  LDSM.16.MT88.4 R12, [R221+0x2000] ;  /* 0x00200000dd0c783b */ /* 0x000ea20000004200 */
[----:B-1----:R-:W-:Y:S02]  /*6f50*/  FFMA.FTZ R3, R149, c[0x0][0x2d0], -R0 ;  /* 0x0000b40095037a23 */ /* 0x002fe40000010800 */
[----:B------:R-:W-:Y:S01]  /*6f60*/  IMAD.MOV.U32 R149, RZ, RZ, R151 ;  /* 0x000000ffff957224 */ /* 0x000fe200078e0097 */
[----:B------:R-:W-:Y:S01]  /*6f70*/  MOV R151, R173 ;  /* 0x000000ad00977202 */ /* 0x000fe20000000f00 */
[----:B------:R-:W-:-:S02]  /*6f80*/  IMAD.MOV.U32 R135, RZ, RZ, R122 ;  /* 0x000000ffff877224 */ /* 0x000fc400078e007a */
[----:B------:R-:W-:Y:S01]  /*6f90*/  IMAD.MOV.U32 R173, RZ, RZ, R175 ;  /* 0x000000ffffad7224 */ /* 0x000fe200078e00af */
[----:B------:R-:W-:Y:S01]  /*6fa0*/  MOV R175, R176 ;  /* 0x000000b000af7202 */ /* 0x000fe20000000f00 */
[----:B------:R-:W-:Y:S01]  /*6fb0*/  FFMA.FTZ R4, R148, c[0x0][0x2d0], -R0 ;  /* 0x0000b40094047a23 */ /* 0x000fe20000010800 */
[----:B------:R-:W-:Y:S01]  /*6fc0*/  MOV R148, R149 ;  /* 0x0000009500947202 */ /* 0x000fe20000000f00 */
[----:B------:R-:W-:Y:S02]  /*6fd0*/  IMAD.MOV.U32 R122, RZ, RZ, R222 ;  /* 0x000000ffff7a7224 */ /* 0x000fe400078e00de */
[----:B------:R-:W-:Y:S01]  /*6fe0*/  IMAD.MOV.U32 R174, RZ, RZ, R177 ;  /* 0x000000ffffae7224 */ /* 0x000fe200078e00b1 */
[----:B------:R-:W-:Y:S01]  /*6ff0*/  MOV R177, R179 ;  /* 0x000000b300b17202 */ /* 0x000fe20000000f00 */
[----:B------:R-:W-:Y:S01]  /*7000*/  IMAD.MOV.U32 R176, RZ, RZ, R178 ;  /* 0x000000ffffb07224 */ /* 0x000fe200078e00b2 */
[----:B------:R1:W-:Y:S01]  /*7010*/  MUFU.EX2 R136, R4 ;  /* 0x0000000400887308 */ /* 0x0003e20000000800 */
[----:B------:R-:W-:Y:S01]  /*7020*/  IMAD.MOV.U32 R149, RZ, RZ, R150 ;  /* 0x000000ffff957224 */ /* 0x000fe200078e0096 */
[----:B---3--:R-:W-:Y:S01]  /*7030*/  F2FP.PACK_AB R6, R152, R138 ;  /* 0x0000008a9806723e */ /* 0x008fe200000000ff */
[----:B------:R-:W-:Y:S01]  /*7040*/  IMAD.MOV.U32 R150, RZ, RZ, R151 ;  /* 0x000000ffff967224 */ /* 0x000fe200078e0097 */
[----:B------:R-:W-:Y:S01]  /*7050*/  MOV R151, R172 ;  /* 0x000000ac00977202 */ /* 0x000fe20000000f00 */
[----:B------:R-:W-:Y:S01]  /*7060*/  IMAD.MOV.U32 R178, RZ, RZ, R16 ;  /* 0x000000ffffb27224 */ /* 0x000fe200078e0010 */
[----:B------:R-:W-:Y:S01]  /*7070*/  MOV R16, R122 ;  /* 0x0000007a00107202 */ /* 0x000fe20000000f00 */
[----:B------:R-:W-:Y:S01]  /*7080*/  IMAD.MOV.U32 R179, RZ, RZ, R135 ;  /* 0x000000ffffb37224 */ /* 0x000fe200078e0087 */
[----:B------:R3:W5:Y:S01]  /*7090*/  LDL.LU R222, [R1+0xa0] ;  /* 0x0000a00001de7983 */ /* 0x0007620000300800 */
[----:B------:R-:W-:-:S02]  /*70a0*/  IMAD.MOV.U32 R172, RZ, RZ, R173 ;  /* 0x000000ffffac7224 */ /* 0x000fc400078e00ad */
[----:B------:R-:W-:Y:S01]  /*70b0*/  IMAD.MOV.U32 R173, RZ, RZ, R176 ;  /* 0x000000ffffad7224 */ /* 0x000fe200078e00b0 */
[----:B------:R-:W-:Y:S01]  /*70c0*/  MOV R176, R177 ;  /* 0x000000b100b07202 */ /* 0x000fe20000000f00 */
[----:B------:R-:W-:Y:S01]  /*70d0*/  IMAD.MOV.U32 R122, RZ, RZ, R123 ;  /* 0x000000ffff7a7224 */ /* 0x000fe200078e007b */
[----:B------:R2:W2:Y:S01]  /*70e0*/  MUFU.EX2 R135, R3 ;  /* 0x0000000300877308 */ /* 0x0004a20000000800 */
[----:B------:R-:W-:Y:S02]  /*70f0*/  IMAD.MOV.U32 R177, RZ, RZ, R178 ;  /* 0x000000ffffb17224 */ /* 0x000fe400078e00b2 */
[----:B------:R-:W-:Y:S01]  /*7100*/  IMAD.MOV.U32 R178, RZ, RZ, R179 ;  /* 0x000000ffffb27224 */ /* 0x000fe200078e00b3 */
[----:B------:R-:W-:Y:S01]  /*7110*/  MOV R179, R16 ;  /* 0x0000001000b37202 */ /* 0x000fe20000000f00 */
[----:B-1----:R-:W-:Y:S02]  /*7120*/  FFMA.FTZ R4, R149, c[0x0][0x2d0], -R0 ;  /* 0x0000b40095047a23 */ /* 0x002fe40000010800 */
[----:B------:R-:W-:-:S02]  /*7130*/  IMAD.MOV.U32 R16, RZ, RZ, R122 ;  /* 0x000000ffff107224 */ /* 0x000fc400078e007a */
[----:B------:R-:W-:Y:S01]  /*7140*/  IMAD.MOV.U32 R122, RZ, RZ, R252 ;  /* 0x000000ffff7a7224 */ /* 0x000fe200078e00fc */
[----:B------:R1:W-:Y:S01]  /*7150*/  MUFU.EX2 R139, R4 ;  /* 0x00000004008b7308 */ /* 0x0003e20000000800 */
[----:B--2---:R-:W-:-:S07]  /*7160*/  FFMA.FTZ R3, R216, c[0x0][0x2d0], -R0 ;  /* 0x0000b400d8037a23 */ /* 0x004fce0000010800 */
[----:B------:R-:W2:Y:S01]  /*7170*/  MUFU.EX2 R252, R3 ;  /* 0x0000000300fc7308 */ /* 0x000ea20000000800 */
[----:B------:R-:W-:Y:S02]  /*7180*/  FADD.FTZ R5, R150, R93 ;  /* 0x0000005d96057221 */ /* 0x000fe40000010000 */
[----:B------:R-:W-:Y:S02]  /*7190*/  IMAD.MOV.U32 R169, RZ, RZ, R16 ;  /* 0x000000ffffa97224 */ /* 0x000fe400078e0010 */
[----:B------:R-:W-:Y:S02]  /*71a0*/  FADD.FTZ R2, R172, R5 ;  /* 0x00000005ac027221 */ /* 0x000fe40000010000 */
[----:B------:R-:W-:Y:S02]  /*71b0*/  IMAD.MOV.U32 R172, RZ, RZ, R19 ;  /* 0x000000ffffac7224 */ /* 0x000fe400078e0013 */
[----:B------:R-:W3:Y:S01]  /*71c0*/  LDSM.16.MT88.4 R16, [R218+0x2000] ;  /* 0x00200000da10783b */ /* 0x000ee20000004200 */
[----:B-1----:R-:W-:-:S02]  /*71d0*/  F2FP.PACK_AB R4, R137, R134 ;  /* 0x000000868904723e */ /* 0x002fc400000000ff */
[----:B------:R-:W-:Y:S02]  /*71e0*/  F2FP.PACK_AB R5, R136, R135 ;  /* 0x000000878805723e */ /* 0x000fe400000000ff */
[----:B--2---:R-:W-:Y:S01]  /*71f0*/  F2FP.PACK_AB R7, R139, R252 ;  /* 0x000000fc8b07723e */ /* 0x004fe200000000ff */
[----:B------:R-:W-:Y:S01]  /*7200*/  IMAD.MOV.U32 R168, RZ, RZ, R179 ;  /* 0x000000ffffa87224 */ /* 0x000fe200078e00b3 */
[----:B------:R-:W-:Y:S01]  /*7210*/  MOV R147, R178 ;  /* 0x000000b200937202 */ /* 0x000fe20000000f00 */
[----:B------:R-:W-:Y:S01]  /*7220*/  FADD.FTZ R3, R148, R92 ;  /* 0x0000005c94037221 */ /* 0x000fe20000010000 */
[----:B------:R-:W-:Y:S01]  /*7230*/  MOV R179, R95 ;  /* 0x0000005f00b37202 */ /* 0x000fe20000000f00 */
[----:B------:R-:W-:Y:S02]  /*7240*/  IMAD.MOV.U32 R178, RZ, RZ, R94 ;  /* 0x000000ffffb27224 */ /* 0x000fe400078e005e */
[C---:B----4-:R-:W-:Y:S08]  /*7250*/  HMMA.16816.F32 R140, R4.reuse, R8, R200 ;  /* 0x00000008048c723c */ /* 0x050ff000000018c8 */
[----:B------:R-:W-:Y:S01]  /*7260*/  HMMA.16816.F32 R92, R4, R10, R188 ;  /* 0x0000000a045c723c */ /* 0x000fe200000018bc */
[----:B------:R-:W1:Y:S01]  /*7270*/  LDSM.16.MT88.4 R8, [R220+0x2000] ;  /* 0x00200000dc08783b */ /* 0x000e620000004200 */
[----:B------:R-:W-:-:S06]  /*7280*/  FADD.FTZ R3, R151, R3 ;  /* 0x0000000397037221 */ /* 0x000fcc0000010000 */
[C---:B------:R-:W-:Y:S08]  /*7290*/  HMMA.16816.F32 R156, R4.reuse, R12, R208 ;  /* 0x0000000c049c723c */ /* 0x040ff000000018d0 */
[C---:B------:R-:W-:Y:S01]  /*72a0*/  HMMA.16816.F32 R100, R4.reuse, R14, R204 ;  /* 0x0000000e0464723c */ /* 0x040fe200000018cc */
[----:B------:R-:W-:Y:S07]  /*72b0*/  LDSM.16.MT88.4 R12, [R218+0x5000] ;  /* 0x00500000da0c783b */ /* 0x000fee0000004200 */
[C---:B---3--:R-:W-:Y:S08]  /*72c0*/  HMMA.16816.F32 R148, R4.reuse, R16, R96 ;  /* 0x000000100494723c */ /* 0x048ff00000001860 */
[C---:B------:R-:W-:Y:S01]  /*72d0*/  HMMA.16816.F32 R96, R4.reuse, R18, R212 ;  /* 0x000000120460723c */ /* 0x040fe200000018d4 */
[----:B------:R-:W2:Y:S07]  /*72e0*/  LDSM.16.MT88.4 R16, [R217+0x5000] ;  /* 0x00500000d910783b */ /* 0x000eae0000004200 */
[C---:B-1----:R-:W-:Y:S01]  /*72f0*/  HMMA.16816.F32 R160, R4.reuse, R10, R184 ;  /* 0x0000000a04a0723c */ /* 0x042fe200000018b8 */
[----:B------:R-:W-:Y:S01]  /*7300*/  IMAD.MOV.U32 R144, RZ, RZ, R170 ;  /* 0x000000ffff907224 */ /* 0x000fe200078e00aa */
[----:B------:R-:W-:Y:S11]  /*7310*/  MOV R170, R174 ;  /* 0x000000ae00aa7202 */ /* 0x000ff60000000f00 */
[----:B------:R-:W-:Y:S11]  /*7320*/  @!UPT UIADD3 URZ, URZ, URZ, URZ ;  /* 0x0000003f3f3ff290 */ /* 0x000ff6000fffe03f */
[----:B------:R-:W-:Y:S01]  /*7330*/  IMAD.MOV.U32 R184, RZ, RZ, R163 ;  /* 0x000000ffffb87224 */ /* 0x000fe200078e00a3 */
[----:B------:R-:W-:Y:S01]  /*7340*/  MOV R186, R161 ;  /* 0x000000a100ba7202 */ /* 0x000fe20000000f00 */
[----:B------:R-:W-:Y:S01]  /*7350*/  IMAD.MOV.U32 R185, RZ, RZ, R162 ;  /* 0x000000ffffb97224 */ /* 0x000fe200078e00a2 */
[----:B------:R-:W-:Y:S01]  /*7360*/  MOV R163, R171 ;  /* 0x000000ab00a37202 */ /* 0x000fe20000000f00 */
[----:B------:R-:W-:Y:S02]  /*7370*/  IMAD.MOV.U32 R162, RZ, RZ, R172 ;  /* 0x000000ffffa27224 */ /* 0x000fe400078e00ac */
[----:B------:R-:W-:Y:S02]  /*7380*/  IMAD.MOV.U32 R171, RZ, RZ, R173 ;  /* 0x000000ffffab7224 */ /* 0x000fe400078e00ad */
[----:B------:R-:W-:Y:S01]  /*7390*/  IMAD.MOV.U32 R161, RZ, RZ, R175 ;  /* 0x000000ffffa17224 */ /* 0x000fe200078e00af */
[C---:B--2---:R-:W-:Y:S08]  /*73a0*/  HMMA.16816.F32 R208, R4.reuse, R18, R180 ;  /* 0x0000001204d0723c */ /* 0x044ff000000018b4 */
[C---:B------:R-:W-:Y:S01]  /*73b0*/  HMMA.16816.F32 R172, R4.reuse, R16, R192 ;  /* 0x0000001004ac723c */ /* 0x040fe200000018c0 */
[----:B------:R-:W-:Y:S01]  /*73c0*/  MOV R146, R168 ;  /* 0x000000a800927202 */ /* 0x000fe20000000f00 */
[----:B------:R-:W-:Y:S01]  /*73d0*/  IMAD.MOV.U32 R145, RZ, RZ, R169 ;  /* 0x000000ffff917224 */ /* 0x000fe200078e00a9 */
[----:B------:R-:W-:Y:S05]  /*73e0*/  LDSM.16.MT88.4 R16, [R220+0x5000] ;  /* 0x00500000dc10783b */ /* 0x000fea0000004200 */
[C---:B------:R-:W-:Y:S08]  /*73f0*/  HMMA.16816.F32 R180, R4.reuse, R12, R128 ;  /* 0x0000000c04b4723c */ /* 0x040ff00000001880 */
[C---:B------:R-:W-:Y:S01]  /*7400*/  HMMA.16816.F32 R192, R4.reuse, R14, R124 ;  /* 0x0000000e04c0723c */ /* 0x040fe2000000187c */
[----:B------:R-:W1:Y:S07]  /*7410*/  LDSM.16.MT88.4 R12, [R217+0x8000] ;  /* 0x00800000d90c783b */ /* 0x000e6e0000004200 */
[C---:B------:R-:W-:Y:S01]  /*7420*/  HMMA.16816.F32 R164, R4.reuse, R8, R196 ;  /* 0x0000000804a4723c */ /* 0x040fe200000018c4 */
[----:B------:R-:W2:Y:S07]  /*7430*/  LDSM.16.MT88.4 R8, [R221+0x5000] ;  /* 0x00500000dd08783b */ /* 0x000eae0000004200 */
[C---:B-1----:R-:W-:Y:S08]  /*7440*/  HMMA.16816.F32 R88, R4.reuse, R12, R88 ;  /* 0x0000000c0458723c */ /* 0x042ff00000001858 */
[C---:B------:R-:W-:Y:S08]  /*7450*/  HMMA.16816.F32 R12, R4.reuse, R14, R60 ;  /* 0x0000000e040c723c */ /* 0x040ff0000000183c */
[C---:B--2---:R-:W-:Y:S08]  /*7460*/  HMMA.16816.F32 R116, R4.reuse, R8, R116 ;  /* 0x000000080474723c */ /* 0x044ff00000001874 */
[----:B------:R-:W-:Y:S01]  /*7470*/  HMMA.16816.F32 R108, R4, R10, R108 ;  /* 0x0000000a046c723c */ /* 0x000fe2000000186c */
[----:B------:R-:W1:Y:S07]  /*7480*/  LDSM.16.MT88.4 R8, [R218+0x8000] ;  /* 0x00800000da08783b */ /* 0x000e6e0000004200 */
[----:B------:R-:W-:Y:S01]  /*7490*/  MOV R169, R12 ;  /* 0x0000000c00a97202 */ /* 0x000fe20000000f00 */
[----:B------:R-:W-:Y:S01]  /*74a0*/  IMAD.MOV.U32 R168, RZ, RZ, R13 ;  /* 0x000000ffffa87224 */ /* 0x000fe200078e000d */
[----:B------:R-:W-:Y:S01]  /*74b0*/  MOV R60, R15 ;  /* 0x0000000f003c7202 */ /* 0x000fe20000000f00 */
[----:B------:R-:W-:-:S02]  /*74c0*/  IMAD.MOV.U32 R61, RZ, RZ, R14 ;  /* 0x000000ffff3d7224 */ /* 0x000fc400078e000e */
[----:B------:R-:W2:Y:S01]  /*74d0*/  LDSM.16.MT88.4 R12, [R220+0x8000] ;  /* 0x00800000dc0c783b */ /* 0x000ea20000004200 */
[C---:B-1----:R-:W-:Y:S08]  /*74e0*/  HMMA.16816.F32 R212, R4.reuse, R8, R48 ;  /* 0x0000000804d4723c */ /* 0x042ff00000001830 */
[C---:B------:R-:W-:Y:S01]  /*74f0*/  HMMA.16816.F32 R204, R4.reuse, R10, R36 ;  /* 0x0000000a04cc723c */ /* 0x040fe20000001824 */
[----:B------:R-:W-:Y:S01]  /*7500*/  IMAD.MOV.U32 R123, RZ, RZ, R219 ;  /* 0x000000ffff7b7224 */ /* 0x000fe200078e00db */
[----:B------:R-:W1:Y:S04]  /*7510*/  LDSM.16.MT88.4 R8, [R217+0xb000] ;  /* 0x00b00000d908783b */ /* 0x000e680000004200 */
[----:B------:R3:W5:Y:S02]  /*7520*/  LDL.LU R219, [R1+0x9c] ;  /* 0x00009c0001db7983 */ /* 0x0007640000300800 */
[C---:B--2---:R-:W-:Y:S02]  /*7530*/  HMMA.16816.F32 R48, R4.reuse, R12, R68 ;  /* 0x0000000c0430723c */ /* 0x044fe40000001844 */
[----:B------:R3:W5:Y:S06]  /*7540*/  LDL.LU R216, [R1+0x98] ;  /* 0x0000980001d87983 */ /* 0x00076c0000300800 */
[C---:B------:R-:W-:Y:S01]  /*7550*/  HMMA.16816.F32 R36, R4.reuse, R14, R56 ;  /* 0x0000000e0424723c */ /* 0x040fe20000001838 */
[----:B------:R-:W2:Y:S07]  /*7560*/  LDSM.16.MT88.4 R12, [R221+0xb000] ;  /* 0x00b00000dd0c783b */ /* 0x000eae0000004200 */
[C---:B------:R-:W-:Y:S08]  /*7570*/  HMMA.16816.F32 R112, R4.reuse, R16, R112 ;  /* 0x000000100470723c */ /* 0x040ff00000001870 */
[----:B------:R-:W-:Y:S01]  /*7580*/  HMMA.16816.F32 R104, R4, R18, R104 ;  /* 0x000000120468723c */ /* 0x000fe20000001868 */
[----:B------:R-:W4:Y:S01]  /*7590*/  LDSM.16.MT88.4 R16, [R221+0x8000] ;  /* 0x00800000dd10783b */ /* 0x000f220000004200 */
[----:B------:R-:W-:-:S02]  /*75a0*/  FFMA.FTZ R22, R22, c[0x0][0x2d0], -R0 ;  /* 0x0000b40016167a23 */ /* 0x000fc40000010800 */
[--C-:B------:R-:W-:Y:S02]  /*75b0*/  FFMA.FTZ R21, R21, c[0x0][0x2d0], -R0.reuse ;  /* 0x0000b40015157a23 */ /* 0x100fe40000010800 */
[--C-:B------:R-:W-:Y:S02]  /*75c0*/  FFMA.FTZ R20, R20, c[0x0][0x2d0], -R0.reuse ;  /* 0x0000b40014147a23 */ /* 0x100fe40000010800 */
[----:B------:R-:W-:Y:S01]  /*75d0*/  FFMA.FTZ R27, R27, c[0x0][0x2d0], -R0 ;  /* 0x0000b4001b1b7a23 */ /* 0x000fe20000010800 */
[----:B------:R-:W-:Y:S01]  /*75e0*/  MOV R62, R122 ;  /* 0x0000007a003e7202 */ /* 0x000fe20000000f00 */
[----:B------:R-:W-:Y:S01]  /*75f0*/  FADD.FTZ R2, R120, R2 ;  /* 0x0000000278027221 */ /* 0x000fe20000010000 */
[C---:B-1----:R-:W-:Y:S01]  /*7600*/  HMMA.16816.F32 R44, R4.reuse, R8, R44 ;  /* 0x00000008042c723c */ /* 0x042fe2000000182c */
[----:B------:R-:W-:Y:S01]  /*7610*/  IMAD.MOV.U32 R63, RZ, RZ, R144 ;  /* 0x000000ffff3f7224 */ /* 0x000fe200078e0090 */
[----:B------:R-:W-:Y:S01]  /*7620*/  MOV R130, R89 ;  /* 0x0000005900827202 */ /* 0x000fe20000000f00 */
[----:B------:R-:W-:Y:S01]  /*7630*/  IMAD.MOV.U32 R128, RZ, RZ, R91 ;  /* 0x000000ffff807224 */ /* 0x000fe200078e005b */
[----:B------:R-:W-:Y:S04]  /*7640*/  LDSM.16.MT88.4 R56, [R221+0x5800] ;  /* 0x00580000dd38783b */ /* 0x000fe80000004200 */
[----:B--2---:R-:W-:Y:S01]  /*7650*/  HMMA.16816.F32 R196, R4, R14, R52 ;  /* 0x0000000e04c4723c */ /* 0x004fe20000001834 */
[----:B------:R-:W2:Y:S01]  /*7660*/  LDL R15, [R1+0x58] ;  /* 0x00005800010f7983 */ /* 0x000ea20000100800 */
[----:B------:R-:W-:-:S02]  /*7670*/  FADD.FTZ R0, R121, R3 ;  /* 0x0000000379007221 */ /* 0x000fc40000010000 */
[----:B------:R-:W-:-:S04]  /*7680*/  IMAD.MOV.U32 R3, RZ, RZ, R123 ;  /* 0x000000ffff037224 */ /* 0x000fc800078e007b */
[C---:B------:R-:W-:Y:S01]  /*7690*/  HMMA.16816.F32 R188, R4.reuse, R10, R32 ;  /* 0x0000000a04bc723c */ /* 0x040fe20000001820 */
[----:B------:R-:W1:Y:S07]  /*76a0*/  LDSM.16.MT88.4 R8, [R220+0xb000] ;  /* 0x00b00000dc08783b */ /* 0x000e6e0000004200 */
[C---:B----4-:R-:W-:Y:S08]  /*76b0*/  HMMA.16816.F32 R84, R4.reuse, R16, R84 ;  /* 0x000000100454723c */ /* 0x050ff00000001854 */
[----:B------:R-:W-:Y:S01]  /*76c0*/  HMMA.16816.F32 R120, R4, R18, R76 ;  /* 0x000000120478723c */ /* 0x000fe2000000184c */
[----:B------:R-:W4:Y:S01]  /*76d0*/  LDSM.16.MT88.4 R16, [R218+0xb000] ;  /* 0x00b00000da10783b */ /* 0x000f220000004200 */
[----:B------:R-:W-:-:S05]  /*76e0*/  FADD.FTZ R3, R3, R2 ;  /* 0x0000000203037221 */ /* 0x000fca0000010000 */
[----:B------:R-:W-:Y:S01]  /*76f0*/  IMAD.MOV.U32 R77, RZ, RZ, R145 ;  /* 0x000000ffff4d7224 */ /* 0x000fe200078e0091 */
[----:B------:R-:W-:Y:S01]  /*7700*/  MOV R78, R146 ;  /* 0x00000092004e7202 */ /* 0x000fe20000000f00 */
[----:B------:R-:W-:Y:S02]  /*7710*/  IMAD.MOV.U32 R79, RZ, RZ, R147 ;  /* 0x000000ffff4f7224 */ /* 0x000fe400078e0093 */
[----:B------:R-:W-:Y:S01]  /*7720*/  FADD.FTZ R0, R77, R0 ;  /* 0x000000004d007221 */ /* 0x000fe20000010000 */
[----:B------:R-:W-:Y:S01]  /*7730*/  MOV R89, R162 ;  /* 0x000000a200597202 */ /* 0x000fe20000000f00 */
[----:B------:R-:W-:Y:S02]  /*7740*/  FADD.FTZ R3, R79, R3 ;  /* 0x000000034f037221 */ /* 0x000fe40000010000 */
[----:B------:R-:W-:Y:S02]  /*7750*/  IMAD.MOV.U32 R131, RZ, RZ, R88 ;  /* 0x000000ffff837224 */ /* 0x000fe400078e0058 */
[----:B------:R-:W-:-:S02]  /*7760*/  IMAD.MOV.U32 R129, RZ, RZ, R90 ;  /* 0x000000ffff817224 */ /* 0x000fc400078e005a */
[----:B------:R-:W-:Y:S01]  /*7770*/  IMAD.MOV.U32 R91, RZ, RZ, R161 ;  /* 0x000000ffff5b7224 */ /* 0x000fe200078e00a1 */
[C---:B------:R-:W-:Y:S01]  /*7780*/  HMMA.16816.F32 R32, R4.reuse, R12, R64 ;  /* 0x0000000c0420723c */ /* 0x040fe20000001840 */
[----:B------:R-:W-:Y:S02]  /*7790*/  FADD.FTZ R0, R78, R0 ;  /* 0x000000004e007221 */ /* 0x000fe40000010000 */
[----:B------:R-:W-:Y:S01]  /*77a0*/  IMAD.MOV.U32 R187, RZ, RZ, R160 ;  /* 0x000000ffffbb7224 */ /* 0x000fe200078e00a0 */
[----:B------:R-:W-:Y:S01]  /*77b0*/  MOV R69, R130 ;  /* 0x0000008200457202 */ /* 0x000fe20000000f00 */
[----:B------:R-:W-:Y:S01]  /*77c0*/  FADD.FTZ R2, R62, R0 ;  /* 0x000000003e027221 */ /* 0x000fe20000010000 */
[----:B------:R-:W-:Y:S01]  /*77d0*/  MOV R71, R128 ;  /* 0x0000008000477202 */ /* 0x000fe20000000f00 */
[----:B------:R-:W-:Y:S01]  /*77e0*/  IMAD.MOV.U32 R90, RZ, RZ, R152 ;  /* 0x000000ffff5a7224 */ /* 0x000fe200078e0098 */
[----:B-1----:R-:W-:Y:S01]  /*77f0*/  HMMA.16816.F32 R40, R4, R8, R40 ;  /* 0x000000080428723c */ /* 0x002fe20000001828 */
[----:B------:R-:W-:Y:S01]  /*7800*/  IMAD.MOV.U32 R88, RZ, RZ, R163 ;  /* 0x000000ffff587224 */ /* 0x000fe200078e00a3 */
[----:B------:R-:W-:Y:S01]  /*7810*/  MOV R78, R91 ;  /* 0x0000005b004e7202 */ /* 0x000fe20000000f00 */
[----:B------:R-:W-:Y:S01]  /*7820*/  FADD.FTZ R0, R63, R3 ;  /* 0x000000033f007221 */ /* 0x000fe20000010000 */
[----:B------:R1:W-:Y:S01]  /*7830*/  MUFU.EX2 R12, R23 ;  /* 0x00000017000c7308 */ /* 0x0003e20000000800 */
[----:B------:R-:W-:Y:S01]  /*7840*/  FADD.FTZ R2, R88, R2 ;  /* 0x0000000258027221 */ /* 0x000fe20000010000 */
[----:B------:R-:W3:Y:S01]  /*7850*/  LDSM.16.MT88.4 R152, [R218+0x2800] ;  /* 0x00280000da98783b */ /* 0x000ee20000004200 */
[----:B------:R-:W-:-:S02]  /*7860*/  FADD.FTZ R3, R89, R0 ;  /* 0x0000000059037221 */ /* 0x000fc40000010000 */
[----:B------:R-:W-:Y:S01]  /*7870*/  IMAD.MOV.U32 R79, RZ, RZ, R90 ;  /* 0x000000ffff4f7224 */ /* 0x000fe200078e005a */
[----:B------:R-:W-:Y:S01]  /*7880*/  MOV R90, R178 ;  /* 0x000000b2005a7202 */ /* 0x000fe20000000f00 */
[----:B------:R-:W-:Y:S01]  /*7890*/  IMAD.MOV.U32 R88, RZ, RZ, R176 ;  /* 0x000000ffff587224 */ /* 0x000fe200078e00b0 */
[C---:B------:R-:W-:Y:S01]  /*78a0*/  HMMA.16816.F32 R28, R4.reuse, R10, R28 ;  /* 0x0000000a041c723c */ /* 0x040fe2000000181c */
[----:B------:R-:W-:Y:S01]  /*78b0*/  IMAD.MOV.U32 R89, RZ, RZ, R177 ;  /* 0x000000ffff597224 */ /* 0x000fe200078e00b1 */
[----:B------:R-:W-:Y:S01]  /*78c0*/  LDSM.16.MT88.4 R64, [R220+0x5800] ;  /* 0x00580000dc40783b */ /* 0x000fe20000004200 */
[----:B------:R-:W-:Y:S01]  /*78d0*/  IMAD.MOV.U32 R91, RZ, RZ, R179 ;  /* 0x000000ffff5b7224 */ /* 0x000fe200078e00b3 */
[----:B------:R1:W-:Y:S01]  /*78e0*/  MUFU.EX2 R11, R24 ;  /* 0x00000018000b7308 */ /* 0x0003e20000000800 */
[----:B------:R-:W-:Y:S01]  /*78f0*/  IMAD.MOV.U32 R62, RZ, RZ, R170 ;  /* 0x000000ffff3e7224 */ /* 0x000fe200078e00aa */
[----:B------:R-:W-:Y:S02]  /*7900*/  MOV R63, R171 ;  /* 0x000000ab003f7202 */ /* 0x000fe40000000f00 */
[C---:B----4-:R-:W-:Y:S01]  /*7910*/  HMMA.16816.F32 R200, R4.reuse, R16, R80 ;  /* 0x0000001004c8723c */ /* 0x050fe20000001850 */
[----:B-1----:R-:W-:Y:S01]  /*7920*/  IMAD.MOV.U32 R23, RZ, RZ, R90 ;  /* 0x000000ffff177224 */ /* 0x002fe200078e005a */
[----:B------:R-:W-:Y:S06]  /*7930*/  LDSM.16.MT88.4 R144, [R217+0x2800] ;  /* 0x00280000d990783b */ /* 0x000fec0000004200 */
[----:B------:R-:W-:Y:S01]  /*7940*/  HMMA.16816.F32 R124, R4, R18, R72 ;  /* 0x00000012047c723c */ /* 0x000fe20000001848 */
[----:B------:R1:W-:Y:S01]  /*7950*/  MUFU.EX2 R5, R22 ;  /* 0x0000001600057308 */ /* 0x0003e20000000800 */
[----:B------:R-:W-:Y:S01]  /*7960*/  IMAD.MOV.U32 R16, RZ, RZ, R169 ;  /* 0x000000ffff107224 */ /* 0x000fe200078e00a9 */
[----:B------:R-:W-:Y:S01]  /*7970*/  MOV R17, R168 ;  /* 0x000000a800117202 */ /* 0x000fe20000000f00 */
[----:B------:R-:W-:Y:S01]  /*7980*/  IMAD.MOV.U32 R24, RZ, RZ, R88 ;  /* 0x000000ffff187224 */ /* 0x000fe200078e0058 */
[----:B------:R-:W4:Y:S02]  /*7990*/  LDSM.16.MT88.4 R168, [R220+0x2800] ;  /* 0x00280000dca8783b */ /* 0x000f240000004200 */
[----:B------:R-:W-:-:S02]  /*79a0*/  MOV R4, R89 ;  /* 0x0000005900047202 */ /* 0x000fc40000000f00 */
[----:B------:R-:W-:Y:S01]  /*79b0*/  LDSM.16.MT88.4 R72, [R217+0x8800] ;  /* 0x00880000d948783b */ /* 0x000fe20000004200 */
[----:B------:R3:W-:Y:S08]  /*79c0*/  MUFU.EX2 R9, R26 ;  /* 0x0000001a00097308 */ /* 0x0007f00000000800 */
[----:B------:R-:W-:Y:S01]  /*79d0*/  MUFU.EX2 R8, R20 ;  /* 0x0000001400087308 */ /* 0x000fe20000000800 */
[----:B-1----:R-:W-:Y:S01]  /*79e0*/  MOV R22, R91 ;  /* 0x0000005b00167202 */ /* 0x002fe20000000f00 */
[----:B------:R-:W-:Y:S01]  /*79f0*/  IMAD.MOV.U32 R68, RZ, RZ, R131 ;  /* 0x000000ffff447224 */ /* 0x000fe200078e0083 */
[----:B------:R-:W1:Y:S01]  /*7a00*/  LDSM.16.MT88.4 R88, [R221+0x8800] ;  /* 0x00880000dd58783b */ /* 0x000e620000004200 */
[----:B------:R-:W-:-:S02]  /*7a10*/  FADD.FTZ R3, R23, R3 ;  /* 0x0000000317037221 */ /* 0x000fc40000010000 */
[----:B------:R-:W-:Y:S01]  /*7a20*/  IMAD.MOV.U32 R70, RZ, RZ, R129 ;  /* 0x000000ffff467224 */ /* 0x000fe200078e0081 */
[----:B------:R-:W1:Y:S01]  /*7a30*/  LDSM.16.MT88.4 R160, [R221+0x2800] ;  /* 0x00280000dda0783b */ /* 0x000e620000004200 */
[----:B------:R3:W3:Y:S01]  /*7a40*/  MUFU.EX2 R10, R25 ;  /* 0x00000019000a7308 */ /* 0x0006e20000000800 */
[----:B------:R-:W-:Y:S01]  /*7a50*/  FADD.FTZ R0, R22, R2 ;  /* 0x0000000216007221 */ /* 0x000fe20000010000 */
[----:B------:R-:W-:Y:S01]  /*7a60*/  MOV R14, R79 ;  /* 0x0000004f000e7202 */ /* 0x000fe20000000f00 */
[----:B------:R-:W-:Y:S05]  /*7a70*/  LDSM.16.MT88.4 R176, [R217+0x5800] ;  /* 0x00580000d9b0783b */ /* 0x000fea0000004200 */
[----:B------:R-:W4:Y:S08]  /*7a80*/  MUFU.EX2 R7, R21 ;  /* 0x0000001500077308 */ /* 0x000f300000000800 */
[----:B------:R-:W4:Y:S01]  /*7a90*/  MUFU.EX2 R6, R27 ;  /* 0x0000001b00067308 */ /* 0x000f220000000800 */
[----:B---3--:R-:W-:Y:S01]  /*7aa0*/  IMAD.MOV.U32 R26, RZ, RZ, R62 ;  /* 0x000000ffff1a7224 */ /* 0x008fe200078e003e */
[----:B------:R-:W-:Y:S01]  /*7ab0*/  MOV R25, R63 ;  /* 0x0000003f00197202 */ /* 0x000fe20000000f00 */
[----:B------:R-:W-:-:S02]  /*7ac0*/  FADD.FTZ R3, R24, R3 ;  /* 0x0000000318037221 */ /* 0x000fc40000010000 */
[----:B------:R-:W-:Y:S02]  /*7ad0*/  FADD.FTZ R4, R4, R0 ;  /* 0x0000000004047221 */ /* 0x000fe40000010000 */
[----:B------:R-:W-:Y:S01]  /*7ae0*/  FADD.FTZ R3, R26, R3 ;  /* 0x000000031a037221 */ /* 0x000fe20000010000 */
[----:B------:R-:W-:Y:S01]  /*7af0*/  F2FP.PACK_AB R128, R10, R9 ;  /* 0x000000090a80723e */ /* 0x000fe200000000ff */
[----:B------:R-:W-:Y:S01]  /*7b00*/  IMAD.MOV.U32 R80, RZ, RZ, R187 ;  /* 0x000000ffff507224 */ /* 0x000fe200078e00bb */
[----:B----4-:R-:W-:Y:S01]  /*7b10*/  F2FP.PACK_AB R129, R7, R5 ;  /* 0x000000050781723e */ /* 0x010fe200000000ff */
[----:B------:R-:W-:Y:S01]  /*7b20*/  FADD.FTZ R3, R135, R3 ;  /* 0x0000000387037221 */ /* 0x000fe20000010000 */
[----:B------:R-:W-:Y:S01]  /*7b30*/  F2FP.PACK_AB R130, R12, R11 ;  /* 0x0000000b0c82723e */ /* 0x000fe200000000ff */
[----:B------:R-:W-:Y:S01]  /*7b40*/  IMAD.MOV.U32 R81, RZ, RZ, R186 ;  /* 0x000000ffff517224 */ /* 0x000fe200078e00ba */
[----:B------:R-:W-:Y:S01]  /*7b50*/  MOV R82, R185 ;  /* 0x000000b900527202 */ /* 0x000fe20000000f00 */
[----:B------:R-:W-:Y:S01]  /*7b60*/  IMAD.MOV.U32 R83, RZ, RZ, R184 ;  /* 0x000000ffff537224 */ /* 0x000fe200078e00b8 */
[----:B------:R-:W-:Y:S01]  /*7b70*/  F2FP.PACK_AB R131, R6, R8 ;  /* 0x000000080683723e */ /* 0x000fe200000000ff */
[----:B------:R-:W-:Y:S01]  /*7b80*/  IMAD.MOV.U32 R18, RZ, RZ, R61 ;  /* 0x000000ffff127224 */ /* 0x000fe200078e003d */
[----:B------:R-:W-:Y:S01]  /*7b90*/  MOV R19, R60 ;  /* 0x0000003c00137202 */ /* 0x000fe20000000f00 */
[----:B------:R-:W-:Y:S01]  /*7ba0*/  FADD.FTZ R3, R136, R3 ;  /* 0x0000000388037221 */ /* 0x000fe20000010000 */
[----:B------:R-:W-:Y:S03]  /*7bb0*/  LDSM.16.MT88.4 R184, [R218+0x5800] ;  /* 0x00580000dab8783b */ /* 0x000fe60000004200 */
[C---:B------:R-:W-:Y:S08]  /*7bc0*/  HMMA.16816.F32 R148, R128.reuse, R152, R148 ;  /* 0x000000988094723c */ /* 0x040ff00000001894 */
[C---:B------:R-:W-:Y:S08]  /*7bd0*/  HMMA.16816.F32 R164, R128.reuse, R168, R164 ;  /* 0x000000a880a4723c */ /* 0x040ff000000018a4 */
[C---:B------:R-:W-:Y:S01]  /*7be0*/  HMMA.16816.F32 R60, R128.reuse, R64, R112 ;  /* 0x00000040803c723c */ /* 0x040fe20000001870 */
[----:B------:R-:W3:Y:S07]  /*7bf0*/  LDSM.16.MT88.4 R112, [R218+0xb800] ;  /* 0x00b80000da70783b */ /* 0x000eee0000004200 */
[C---:B-1----:R-:W-:Y:S08]  /*7c00*/  HMMA.16816.F32 R84, R128.reuse, R88, R84 ;  /* 0x000000588054723c */ /* 0x042ff00000001854 */
[C---:B------:R-:W-:Y:S01]  /*7c10*/  HMMA.16816.F32 R152, R128.reuse, R154, R96 ;  /* 0x0000009a8098723c */ /* 0x040fe20000001860 */
[----:B------:R-:W-:Y:S07]  /*7c20*/  LDSM.16.MT88.4 R96, [R220+0x8800] ;  /* 0x00880000dc60783b */ /* 0x000fee0000004200 */
[C---:B------:R-:W-:Y:S01]  /*7c30*/  HMMA.16816.F32 R168, R128.reuse, R170, R80 ;  /* 0x000000aa80a8723c */ /* 0x040fe20000001850 */
[----:B------:R-:W1:Y:S07]  /*7c40*/  LDSM.16.MT88.4 R80, [R218+0x8800] ;  /* 0x00880000da50783b */ /* 0x000e6e0000004200 */
[C---:B------:R-:W-:Y:S01]  /*7c50*/  HMMA.16816.F32 R64, R128.reuse, R66, R104 ;  /* 0x000000428040723c */ /* 0x040fe20000001868 */
[----:B------:R-:W4:Y:S07]  /*7c60*/  LDSM.16.MT88.4 R104, [R217+0xb800] ;  /* 0x00b80000d968783b */ /* 0x000f2e0000004200 */
[C---:B------:R-:W-:Y:S08]  /*7c70*/  HMMA.16816.F32 R68, R128.reuse, R72, R68 ;  /* 0x000000488044723c */ /* 0x040ff00000001844 */
[C---:B------:R-:W-:Y:S01]  /*7c80*/  HMMA.16816.F32 R88, R128.reuse, R90, R120 ;  /* 0x0000005a8058723c */ /* 0x040fe20000001878 */
[----:B------:R-:W1:Y:S07]  /*7c90*/  LDSM.16.MT88.4 R120, [R221+0xb800] ;  /* 0x00b80000dd78783b */ /* 0x000e6e0000004200 */
[----:B------:R-:W-:Y:S01]  /*7ca0*/  HMMA.16816.F32 R72, R128, R74, R16 ;  /* 0x0000004a8048723c */ /* 0x000fe20000001810 */
[----:B------:R-:W1:Y:S01]  /*7cb0*/  LDSM.16.MT88.4 R16, [R220+0xb800] ;  /* 0x00b80000dc10783b */ /* 0x000e620000004200 */
[----:B------:R-:W-:-:S06]  /*7cc0*/  IMAD.MOV.U32 R13, RZ, RZ, R78 ;  /* 0x000000ffff0d7224 */ /* 0x000fcc00078e004e */
[C---:B------:R-:W-:Y:S08]  /*7cd0*/  HMMA.16816.F32 R52, R128.reuse, R56, R116 ;  /* 0x000000388034723c */ /* 0x040ff00000001874 */
[C---:B------:R-:W-:Y:S08]  /*7ce0*/  HMMA.16816.F32 R140, R128.reuse, R144, R140 ;  /* 0x00000090808c723c */ /* 0x040ff0000000188c */
[----:B------:R-:W-:Y:S01]  /*7cf0*/  HMMA.16816.F32 R156, R128, R160, R156 ;  /* 0x000000a0809c723c */ /* 0x000fe2000000189c */
[----:B--2---:R-:W-:-:S04]  /*7d00*/  @P3 IMAD.HI.U32 R2, R15, c[0x0][0x2c8], RZ ;  /* 0x0000b2000f023a27 */ /* 0x004fc800078e00ff */
[----:B------:R-:W-:Y:S01]  /*7d10*/  IMAD.MOV.U32 R0, RZ, RZ, R15 ;  /* 0x000000ffff007224 */ /* 0x000fe200078e000f */
[----:B------:R-:W-:Y:S01]  /*7d20*/  @P3 SHF.R.U32.HI R0, RZ, c[0x0][0x2cc], R2 ;  /* 0x0000b300ff003a19 */ /* 0x000fe20000011602 */
[----:B------:R-:W-:Y:S01]  /*7d30*/  FADD.FTZ R2, R25, R4 ;  /* 0x0000000419027221 */ /* 0x000fe20000010000 */
[----:B------:R-:W-:-:S03]  /*7d40*/  MOV R4, c[0x0][0x168] ;  /* 0x00005a0000047a02 */ /* 0x000fc60000000f00 */
[----:B------:R-:W-:Y:S01]  /*7d50*/  FADD.FTZ R2, R134, R2 ;  /* 0x0000000286027221 */ /* 0x000fe20000010000 */
[----:B------:R-:W-:-:S03]  /*7d60*/  IADD3 R0, R0, c[0x0][0x1d0], -R4 ;  /* 0x0000740000007a10 */ /* 0x000fc60007ffe804 */
[----:B------:R-:W-:Y:S02]  /*7d70*/  FADD.FTZ R2, R137, R2 ;  /* 0x0000000289027221 */ /* 0x000fe40000010000 */
[----:B------:R-:W-:-:S04]  /*7d80*/  IMAD.HI R4, R0, 0x2aaaaaab, RZ ;  /* 0x2aaaaaab00047827 */ /* 0x000fc800078e02ff */
[----:B------:R-:W-:Y:S02]  /*7d90*/  FADD.FTZ R0, R252, R3 ;  /* 0x00000003fc007221 */ /* 0x000fe40000010000 */
[----:B------:R-:W-:Y:S02]  /*7da0*/  FADD.FTZ R2, R138, R2 ;  /* 0x000000028a027221 */ /* 0x000fe40000010000 */
[----:B------:R-:W-:Y:S02]  /*7db0*/  FADD.FTZ R0, R139, R0 ;  /* 0x000000008b007221 */ /* 0x000fe40000010000 */
[----:B------:R-:W-:Y:S02]  /*7dc0*/  FADD.FTZ R2, R14, R2 ;  /* 0x000000020e027221 */ /* 0x000fe40000010000 */
[----:B------:R-:W-:Y:S02]  /*7dd0*/  FADD.FTZ R0, R5, R0 ;  /* 0x0000000005007221 */ /* 0x000fe40000010000 */
[----:B------:R-:W-:Y:S01]  /*7de0*/  FADD.FTZ R2, R9, R2 ;  /* 0x0000000209027221 */ /* 0x000fe20000010000 */
[----:B------:R-:W-:Y:S01]  /*7df0*/  SHF.R.U32.HI R3, RZ, 0x1f, R4 ;  /* 0x0000001fff037819 */ /* 0x000fe20000011604 */
[----:B------:R-:W-:-:S02]  /*7e00*/  FADD.FTZ R0, R7, R0 ;  /* 0x0000000007007221 */ /* 0x000fc40000010000 */
[----:B------:R-:W-:Y:S01]  /*7e10*/  FADD.FTZ R2, R10, R2 ;  /* 0x000000020a027221 */ /* 0x000fe20000010000 */
[----:B------:R-:W-:Y:S01]  /*7e20*/  LEA.HI.SX32 R3, R4, R3, 0x1c ;  /* 0x0000000304037211 */ /* 0x000fe200078fe2ff */
[----:B------:R-:W-:Y:S02]  /*7e30*/  FADD.FTZ R0, R8, R0 ;  /* 0x0000000008007221 */ /* 0x000fe40000010000 */
[----:B------:R-:W-:Y:S01]  /*7e40*/  FADD.FTZ R2, R11, R2 ;  /* 0x000000020b027221 */ /* 0x000fe20000010000 */
[----:B------:R-:W-:Y:S01]  /*7e50*/  IMNMX R3, RZ, R3, !PT ;  /* 0x00000003ff037217 */ /* 0x000fe20007800200 */
[----:B------:R-:W-:Y:S02]  /*7e60*/  FADD.FTZ R0, R6, R0 ;  /* 0x0000000006007221 */ /* 0x000fe40000010000 */
[----:B------:R-:W-:Y:S02]  /*7e70*/  FADD.FTZ R2, R12, R2 ;  /* 0x000000020c027221 */ /* 0x000fe40000010000 */
[----:B------:R2:W-:Y:S01]  /*7e80*/  STL [R1+0x4], R3 ;  /* 0x0000040301007387 */ /* 0x0005e20000100800 */
[----:B------:R-:W-:-:S03]  /*7e90*/  IADD3 R252, R13, -0x2, RZ ;  /* 0xfffffffe0dfc7810 */ /* 0x000fc60007ffe0ff */
[----:B------:R2:W-:Y:S04]  /*7ea0*/  STL [R1+0x18], R0 ;  /* 0x0000180001007387 */ /* 0x0005e80000100800 */
[----:B------:R2:W-:Y:S01]  /*7eb0*/  STL [R1+0x10], R2 ;  /* 0x0000100201007387 */ /* 0x0005e20000100800 */
[----:B------:R-:W-:Y:S01]  /*7ec0*/  ISETP.GE.AND P0, PT, R252, R3, PT ;  /* 0x00000003fc00720c */ /* 0x000fe20003f06270 */
[C---:B------:R-:W-:Y:S08]  /*7ed0*/  HMMA.16816.F32 R56, R128.reuse, R58, R108 ;  /* 0x0000003a8038723c */ /* 0x040ff0000000186c */
[C---:B------:R-:W-:Y:S08]  /*7ee0*/  HMMA.16816.F32 R144, R128.reuse, R146, R92 ;  /* 0x000000928090723c */ /* 0x040ff0000000185c */
[C---:B------:R-:W-:Y:S08]  /*7ef0*/  HMMA.16816.F32 R160, R128.reuse, R162, R100 ;  /* 0x000000a280a0723c */ /* 0x040ff00000001864 */
[C---:B---3--:R-:W-:Y:S08]  /*7f00*/  HMMA.16816.F32 R108, R128.reuse, R112, R200 ;  /* 0x00000070806c723c */ /* 0x048ff000000018c8 */
[C---:B------:R-:W-:Y:S08]  /*7f10*/  HMMA.16816.F32 R172, R128.reuse, R176, R172 ;  /* 0x000000b080ac723c */ /* 0x040ff000000018ac */
[C---:B------:R-:W-:Y:S08]  /*7f20*/  HMMA.16816.F32 R180, R128.reuse, R184, R180 ;  /* 0x000000b880b4723c */ /* 0x040ff000000018b4 */
[C---:B-1----:R-:W-:Y:S08]  /*7f30*/  HMMA.16816.F32 R76, R128.reuse, R80, R212 ;  /* 0x00000050804c723c */ /* 0x042ff000000018d4 */
        /* <DEDUP_REMOVED lines=13> */
[----:B--2---:R-:W2:Y:S01]  /*8010*/  LDL R13, [R1+0x8c] ;  /* 0x00008c00010d7983 */ /* 0x004ea20000100800 */
[----:B------:R-:W-:Y:S01]  /*8020*/  IMAD.MOV.U32 R136, RZ, RZ, R132 ;  /* 0x000000ffff887224 */ /* 0x000fe200078e0084 */
[----:B------:R-:W-:-:S02]  /*8030*/  MOV R135, R133 ;  /* 0x0000008500877202 */ /* 0x000fc40000000f00 */
[----:B------:R-:W-:Y:S01]  /*8040*/  MOV R201, R252 ;  /* 0x000000fc00c97202 */ /* 0x000fe20000000f00 */
[----:B--2---:R-:W-:-:S05]  /*8050*/  IMAD.IADD R0, R13, 0x1, R15 ;  /* 0x000000010d007824 */ /* 0x004fca00078e020f */
[----:B------:R1:W-:Y:S02]  /*8060*/  STL [R1], R0 ;  /* 0x0000000001007387 */ /* 0x0003e40000100800 */
[----:B-1----:R-:W-:-:S05]  /*8070*/  @P3 IMAD.HI.U32 R0, R0, c[0x0][0x2c8], RZ ;  /* 0x0000b20000003a27 */ /* 0x002fca00078e00ff */
[----:B------:R-:W-:-:S05]  /*8080*/  @P3 SHF.R.U32.HI R0, RZ, c[0x0][0x2cc], R0 ;  /* 0x0000b300ff003a19 */ /* 0x000fca0000011600 */
[----:B------:R1:W-:Y:S02]  /*8090*/  @P3 STL [R1+0x8], R0 ;  /* 0x0000080001003387 */ /* 0x0003e40000100800 */
.L_x_1286:
[----:B------:R-:W-:Y:S04]  /*80a0*/  DEPBAR.LE SB0, 0x0 ;  /* 0x000080000000791a */ /* 0x000fe80000000000 */
[----:B------:R-:W-:Y:S01]  /*80b0*/  WARPSYNC 0xffffffff ;  /* 0xffffffff00007948 */ /* 0x000fe20003800000 */
[----:B------:R-:W-:Y:S01]  /*80c0*/  BAR.SYNC.DEFER_BLOCKING 0x0 ;  /* 0x0000000000007b1d */ /* 0x000fe20000010000 */
[C---:B------:R-:W-:Y:S02]  /*80d0*/  ISETP.GE.AND P0, PT, R201.reuse, RZ, PT ;  /* 0x000000ffc900720c */ /* 0x040fe40003f06270 */
[----:B------:R-:W-:Y:S02]  /*80e0*/  MOV R198, c[0x0][0x2c4] ;  /* 0x0000b10000c67a02 */ /* 0x000fe40000000f00 */
[C---:B------:R-:W-:Y:S09]  /*80f0*/  IADD3 R252, R201.reuse, -0x1, RZ ;  /* 0xffffffffc9fc7810 */ /* 0x040ff20007ffe0ff */
[----:B-1----:R-:W-:Y:S01]  /*8100*/  @P0 SHF.R.S32.HI R0, RZ, 0x1f, R201 ;  /* 0x0000001fff000819 */ /* 0x002fe200000114c9 */
[C---:B------:R-:W-:Y:S04]  /*8110*/  @P0 IMAD.WIDE.U32 R2, R201.reuse, c[0x0][0x208], RZ ;  /* 0x00008200c9020a25 */ /* 0x040fe800078e00ff */
[----:B------:R-:W-:Y:S04]  /*8120*/  @P0 IMAD R0, R0, c[0x0][0x208], RZ ;  /* 0x0000820000000a24 */ /* 0x000fe800078e02ff */
[----:B------:R-:W-:Y:S01]  /*8130*/  @P0 IMAD R0, R201, c[0x0][0x20c], R0 ;  /* 0x00008300c9000a24 */ /* 0x000fe200078e0200 */
[----:B-----5:R-:W-:Y:S04]  /*8140*/  LDSM.16.M88.4 R48, [R223] ;  /* 0x00000000df30783b */ /* 0x020fe80000000200 */
[----:B------:R-:W-:Y:S04]  /*8150*/  @P0 IADD3 R0, R3, R0, RZ ;  /* 0x0000000003000210 */ /* 0x000fe80007ffe0ff */
[----:B------:R-:W1:Y:S01]  /*8160*/  LDSM.16.M88.4 R8, [R216] ;  /* 0x00000000d808783b */ /* 0x000e620000000200 */
[----:B------:R-:W-:Y:S07]  /*8170*/  @P0 IMAD R0, R0, 0x60, RZ ;  /* 0x0000006000000824 */ /* 0x000fee00078e02ff */
[----:B------:R-:W2:Y:S08]  /*8180*/  LDSM.16.M88.4 R16, [R216+0x800] ;  /* 0x00080000d810783b */ /* 0x000eb00000000200 */
[----:B------:R-:W3:Y:S06]  /*8190*/  LDL.64 R132, [R1+0x28] ;  /* 0x0000280001847983 */ /* 0x000eec0000100a00 */
[----:B------:R-:W4:Y:S08]  /*81a0*/  LDSM.16.M88.4 R24, [R216+0x1000] ;  /* 0x00100000d818783b */ /* 0x000f300000000200 */
[----:B------:R-:W3:Y:S04]  /*81b0*/  LDL R134, [R1+0x34] ;  /* 0x0000340001867983 */ /* 0x000ee80000100800 */
[----:B------:R4:W-:Y:S04]  /*81c0*/  STL [R1+0x98], R220 ;  /* 0x000098dc01007387 */ /* 0x0009e80000100800 */
[----:B------:R-:W4:Y:S01]  /*81d0*/  LDSM.16.M88.4 R32, [R216+0x1800] ;  /* 0x00180000d820783b */ /* 0x000f220000000200 */
[C---:B-1----:R-:W-:Y:S07]  /*81e0*/  HMMA.16816.F32 R4, R48.reuse, R8, RZ ;  /* 0x000000083004723c */ /* 0x042fee00000018ff */
[----:B------:R-:W1:Y:S01]  /*81f0*/  LDSM.16.M88.4 R40, [R216+0x2000] ;  /* 0x00200000d828783b */ /* 0x000e620000000200 */
[C---:B------:R-:W-:Y:S07]  /*8200*/  HMMA.16816.F32 R8, R48.reuse, R10, RZ ;  /* 0x0000000a3008723c */ /* 0x040fee00000018ff */
[----:B------:R-:W1:Y:S01]  /*8210*/  LDSM.16.M88.4 R188, [R216+0x2800] ;  /* 0x00280000d8bc783b */ /* 0x000e620000000200 */
[C---:B--2---:R-:W-:Y:S07]  /*8220*/  HMMA.16816.F32 R12, R48.reuse, R16, RZ ;  /* 0x00000010300c723c */ /* 0x044fee00000018ff */
[----:B----4-:R-:W2:Y:S01]  /*8230*/  LDL R220, [R1+0xc] ;  /* 0x00000c0001dc7983 */ /* 0x010ea20000100800 */
[C---:B------:R-:W-:Y:S03]  /*8240*/  HMMA.16816.F32 R16, R48.reuse, R18, RZ ;  /* 0x000000123010723c */ /* 0x040fe600000018ff */
[----:B------:R-:W-:Y:S05]  /*8250*/  LDSM.16.M88.4 R192, [R227] ;  /* 0x00000000e3c0783b */ /* 0x000fea0000000200 */
[C---:B------:R-:W-:Y:S03]  /*8260*/  HMMA.16816.F32 R20, R48.reuse, R24, RZ ;  /* 0x000000183014723c */ /* 0x040fe600000018ff */
[----:B------:R-:W4:Y:S04]  /*8270*/  LDL R197, [R1+0x8] ;  /* 0x0000080001c57983 */ /* 0x000f280000100800 */
[----:B------:R-:W4:Y:S01]  /*8280*/  LDL R196, [R1+0x54] ;  /* 0x0000540001c47983 */ /* 0x000f220000100800 */
[C---:B------:R-:W-:Y:S08]  /*8290*/  HMMA.16816.F32 R24, R48.reuse, R26, RZ ;  /* 0x0000001a3018723c */ /* 0x040ff000000018ff */
[C---:B------:R-:W-:Y:S08]  /*82a0*/  HMMA.16816.F32 R28, R48.reuse, R32, RZ ;  /* 0x00000020301c723c */ /* 0x040ff000000018ff */
[C---:B------:R-:W-:Y:S08]  /*82b0*/  HMMA.16816.F32 R32, R48.reuse, R34, RZ ;  /* 0x000000223020723c */ /* 0x040ff000000018ff */
[C---:B-1----:R-:W-:Y:S08]  /*82c0*/  HMMA.16816.F32 R36, R48.reuse, R40, RZ ;  /* 0x000000283024723c */ /* 0x042ff000000018ff */
[C---:B------:R-:W-:Y:S08]  /*82d0*/  HMMA.16816.F32 R40, R48.reuse, R42, RZ ;  /* 0x0000002a3028723c */ /* 0x040ff000000018ff */
[C---:B------:R-:W-:Y:S08]  /*82e0*/  HMMA.16816.F32 R44, R48.reuse, R188, RZ ;  /* 0x000000bc302c723c */ /* 0x040ff000000018ff */
[----:B------:R-:W-:Y:S01]  /*82f0*/  HMMA.16816.F32 R48, R48, R190, RZ ;  /* 0x000000be3030723c */ /* 0x000fe200000018ff */
[----:B------:R-:W1:Y:S07]  /*8300*/  LDSM.16.M88.4 R188, [R224] ;  /* 0x00000000e0bc783b */ /* 0x000e6e0000000200 */
[C---:B-1----:R-:W-:Y:S08]  /*8310*/  HMMA.16816.F32 R4, R188.reuse, R192, R4 ;  /* 0x000000c0bc04723c */ /* 0x042ff00000001804 */
[C---:B------:R-:W-:Y:S01]  /*8320*/  HMMA.16816.F32 R8, R188.reuse, R194, R8 ;  /* 0x000000c2bc08723c */ /* 0x040fe20000001808 */
[----:B------:R-:W1:Y:S07]  /*8330*/  LDSM.16.M88.4 R192, [R250] ;  /* 0x00000000fac0783b */ /* 0x000e6e0000000200 */
[C---:B-1----:R-:W-:Y:S08]  /*8340*/  HMMA.16816.F32 R12, R188.reuse, R192, R12 ;  /* 0x000000c0bc0c723c */ /* 0x042ff0000000180c */
[C---:B------:R-:W-:Y:S01]  /*8350*/  HMMA.16816.F32 R16, R188.reuse, R194, R16 ;  /* 0x000000c2bc10723c */ /* 0x040fe20000001810 */
[----:B------:R-:W1:Y:S07]  /*8360*/  LDSM.16.M88.4 R192, [R249] ;  /* 0x00000000f9c0783b */ /* 0x000e6e0000000200 */
[C---:B-1----:R-:W-:Y:S08]  /*8370*/  HMMA.16816.F32 R20, R188.reuse, R192, R20 ;  /* 0x000000c0bc14723c */ /* 0x042ff00000001814 */
[C---:B------:R-:W-:Y:S01]  /*8380*/  HMMA.16816.F32 R24, R188.reuse, R194, R24 ;  /* 0x000000c2bc18723c */ /* 0x040fe20000001818 */
[----:B------:R-:W1:Y:S07]  /*8390*/  LDSM.16.M88.4 R192, [R248] ;  /* 0x00000000f8c0783b */ /* 0x000e6e0000000200 */
[C---:B-1----:R-:W-:Y:S04]  /*83a0*/  HMMA.16816.F32 R28, R188.reuse, R192, R28 ;  /* 0x000000c0bc1c723c */ /* 0x042fe8000000181c */
[----:B---3--:R-:W-:Y:S04]  /*83b0*/  @P0 MOV R138, R132 ;  /* 0x00000084008a0202 */ /* 0x008fe80000000f00 */
[C---:B------:R-:W-:Y:S01]  /*83c0*/  HMMA.16816.F32 R32, R188.reuse, R194, R32 ;  /* 0x000000c2bc20723c */ /* 0x040fe20000001820 */
[----:B------:R-:W1:Y:S03]  /*83d0*/  LDSM.16.M88.4 R192, [R247] ;  /* 0x00000000f7c0783b */ /* 0x000e660000000200 */
[----:B------:R-:W-:Y:S05]  /*83e0*/  @P0 MOV R139, R134 ;  /* 0x00000086008b0202 */ /* 0x000fea0000000f00 */
[----:B------:R-:W-:Y:S05]  /*83f0*/  @P0 IMAD.WIDE.U32 R138, R2, 0x60, R138 ;  /* 0x00000060028a0825 */ /* 0x000fea00078e008a */
[----:B------:R-:W-:Y:S02]  /*8400*/  @P0 SHF.L.U32 R132, R138, 0x1, RZ ;  /* 0x000000018a840819 */ /* 0x000fe400000006ff */
[----:B------:R-:W-:Y:S02]  /*8410*/  @P0 IADD3 R0, R139, R0, RZ ;  /* 0x000000008b000210 */ /* 0x000fe40007ffe0ff */
[----:B------:R-:W-:Y:S02]  /*8420*/  @P0 IADD3 R2, P1, R132, c[0x0][0x1f8], RZ ;  /* 0x00007e0084020a10 */ /* 0x000fe40007f3e0ff */
[----:B------:R-:W-:Y:S02]  /*8430*/  @P0 SHF.L.U64.HI R0, R138, 0x1, R0 ;  /* 0x000000018a000819 */ /* 0x000fe40000010200 */
[----:B------:R-:W-:Y:S02]  /*8440*/  @P0 IADD3 R138, P2, R132, 0x80, RZ ;  /* 0x00000080848a0810 */ /* 0x000fe40007f5e0ff */
[----:B------:R-:W-:Y:S02]  /*8450*/  @P0 IADD3.X R3, R0, c[0x0][0x1fc], RZ, P1, !PT ;  /* 0x00007f0000030a10 */ /* 0x000fe40000ffe4ff */
[----:B------:R-:W-:Y:S04]  /*8460*/  @P0 IADD3 R138, P1, R138, c[0x0][0x1f8], RZ ;  /* 0x00007e008a8a0a10 */ /* 0x000fe80007f3e0ff */
[--C-:B------:R-:W-:Y:S02]  /*8470*/  @P0 IADD3.X R139, RZ, c[0x0][0x1fc], R0.reuse, P1, P2 ;  /* 0x00007f00ff8b0a10 */ /* 0x100fe40000fe4400 */
[C---:B--2---:R-:W-:Y:S02]  /*8480*/  LOP3.LUT P4, RZ, R220.reuse, 0x2, RZ, 0xc0, !PT ;  /* 0x00000002dcff7812 */ /* 0x044fe4000788c0ff */
[----:B------:R-:W-:Y:S01]  /*8490*/  LOP3.LUT P3, RZ, R220, 0x1, RZ, 0xc0, !PT ;  /* 0x00000001dcff7812 */ /* 0x000fe2000786c0ff */
[C---:B-1----:R-:W-:Y:S08]  /*84a0*/  HMMA.16816.F32 R36, R188.reuse, R192, R36 ;  /* 0x000000c0bc24723c */ /* 0x042ff00000001824 */
[C---:B------:R-:W-:Y:S01]  /*84b0*/  HMMA.16816.F32 R40, R188.reuse, R194, R40 ;  /* 0x000000c2bc28723c */ /* 0x040fe20000001828 */
[----:B------:R-:W1:Y:S08]  /*84c0*/  LDSM.16.M88.4 R192, [R246] ;  /* 0x00000000f6c0783b */ /* 0x000e700000000200 */
[----:B------:R-:W-:Y:S01]  /*84d0*/  @!PT LDS RZ, [RZ] ;  /* 0x00000000fffff984 */ /* 0x000fe20000000800 */
[----:B------:R-:W-:Y:S01]  /*84e0*/  @!PT LDS RZ, [RZ] ;  /* 0x00000000fffff984 */ /* 0x000fe20000000800 */
[----:B------:R-:W-:Y:S01]  /*84f0*/  @!PT LDS RZ, [RZ] ;  /* 0x00000000fffff984 */ /* 0x000fe20000000800 */
[----:B------:R2:W-:Y:S08]  /*8500*/  @P0 LDGSTS.E.BYPASS.LTC128B.128 [R251+0x100], [R2.64], !P4 ;  /* 0x0010000002fb0fae */ /* 0x0005f0000e101d48 */
[----:B------:R3:W-:Y:S01]  /*8510*/  @P0 LDGSTS.E.BYPASS.LTC128B.128 [R251+0x3100], [R138.64], !P3 ;  /* 0x031000008afb0fae */ /* 0x0007e2000d901d48 */
[C---:B-1----:R-:W-:Y:S03]  /*8520*/  HMMA.16816.F32 R44, R188.reuse, R192, R44 ;  /* 0x000000c0bc2c723c */ /* 0x042fe6000000182c */
[----:B---3--:R-:W-:Y:S04]  /*8530*/  @P0 IADD3 R138, P2, R132, 0x100, RZ ;  /* 0x00000100848a0810 */ /* 0x008fe80007f5e0ff */
[----:B------:R-:W-:Y:S01]  /*8540*/  @P0 IADD3 R138, P1, R138, c[0x0][0x1f8], RZ ;  /* 0x00007e008a8a0a10 */ /* 0x000fe20007f3e0ff */
[----:B------:R-:W-:Y:S04]  /*8550*/  HMMA.16816.F32 R48, R188, R194, R48 ;  /* 0x000000c2bc30723c */ /* 0x000fe80000001830 */
[--C-:B------:R-:W-:Y:S02]  /*8560*/  @P0 IADD3.X R139, RZ, c[0x0][0x1fc], R0.reuse, P1, P2 ;  /* 0x00007f00ff8b0a10 */ /* 0x100fe40000fe4400 */
[----:B------:R-:W-:Y:S03]  /*8570*/  @P0 IADD3 R132, P2, R132, 0x180, RZ ;  /* 0x0000018084840810 */ /* 0x000fe60007f5e0ff */
[----:B------:R1:W-:Y:S03]  /*8580*/  @P0 LDGSTS.E.BYPASS.LTC128B.128 [R251+0x6100], [R138.64], !P6 ;  /* 0x061000008afb0fae */ /* 0x0003e6000f101d48 */
[----:B------:R-:W-:Y:S04]  /*8590*/  @P0 IADD3 R132, P1, R132, c[0x0][0x1f8], RZ ;  /* 0x00007e0084840a10 */ /* 0x000fe80007f3e0ff */
[----:B------:R-:W-:Y:S02]  /*85a0*/  @P0 IADD3.X R133, RZ, c[0x0][0x1fc], R0, P1, P2 ;  /* 0x00007f00ff850a10 */ /* 0x000fe40000fe4400 */
[----:B------:R-:W-:Y:S03]  /*85b0*/  @P0 MOV R0, c[0x0][0x208] ;  /* 0x0000820000000a02 */ /* 0x000fe60000000f00 */
[----:B------:R3:W-:Y:S08]  /*85c0*/  @P0 LDGSTS.E.BYPASS.LTC128B.128 [R251+0x9100], [R132.64], !P5 ;  /* 0x0910000084fb0fae */ /* 0x0007f0000e901d48 */
[----:B-1----:R-:W4:Y:S01]  /*85d0*/  LDL R138, [R1+0x30] ;  /* 0x00003000018a7983 */ /* 0x002f220000100800 */
[----:B---3--:R-:W-:Y:S02]  /*85e0*/  @P0 MOV R133, 0x6 ;  /* 0x0000000600850802 */ /* 0x008fe40000000f00 */
[C---:B------:R-:W-:Y:S02]  /*85f0*/  @P0 SHF.L.U32 R132, R0.reuse, 0x6, RZ ;  /* 0x0000000600840819 */ /* 0x040fe400000006ff */
[----:B------:R-:W-:Y:S02]  /*8600*/  @P0 SHF.L.U64.HI R0, R0, R133, c[0x0][0x20c] ;  /* 0x0000830000000619 */ /* 0x000fe40000010285 */
[----:B--2---:R-:W-:Y:S04]  /*8610*/  @P0 IADD3 R2, P1, R2, R132, RZ ;  /* 0x0000008402020210 */ /* 0x004fe80007f3e0ff */
[----:B------:R-:W-:Y:S02]  /*8620*/  @P0 IADD3.X R3, R3, R0, RZ, P1, !PT ;  /* 0x0000000003030210 */ /* 0x000fe40000ffe4ff */
[----:B------:R-:W-:Y:S03]  /*8630*/  @P0 IADD3 R132, P1, R132, R2, RZ ;  /* 0x0000000284840210 */ /* 0x000fe60007f3e0ff */
[----:B------:R1:W-:Y:S01]  /*8640*/  @P0 LDGSTS.E.BYPASS.LTC128B.128 [R251+0x1100], [R2.64], !P4 ;  /* 0x0110000002fb0fae */ /* 0x0003e2000e101d48 */
[----:B------:R-:W-:Y:S02]  /*8650*/  @P0 IADD3.X R133, R0, R3, RZ, P1, !PT ;  /* 0x0000000300850210 */ /* 0x000fe40000ffe4ff */
[----:B------:R-:W-:Y:S05]  /*8660*/  ISETP.NE.AND P1, PT, R198, 0x1, PT ;  /* 0x00000001c600780c */ /* 0x000fea0003f25270 */
[----:B------:R1:W-:Y:S08]  /*8670*/  @P0 LDGSTS.E.BYPASS.LTC128B.128 [R251+0x4100], [R2.64+0x80], !P3 ;  /* 0x0410008002fb0fae */ /* 0x0003f0000d901d48 */
[----:B------:R1:W-:Y:S08]  /*8680*/  @P0 LDGSTS.E.BYPASS.LTC128B.128 [R251+0x7100], [R2.64+0x100], !P6 ;  /* 0x0710010002fb0fae */ /* 0x0003f0000f101d48 */
[----:B------:R1:W-:Y:S08]  /*8690*/  @P0 LDGSTS.E.BYPASS.LTC128B.128 [R251+0xa100], [R2.64+0x180], !P5 ;  /* 0x0a10018002fb0fae */ /* 0x0003f0000e901d48 */
[----:B------:R2:W-:Y:S08]  /*86a0*/  @P0 LDGSTS.E.BYPASS.LTC128B.128 [R251+0x2100], [R132.64], !P4 ;  /* 0x0210000084fb0fae */ /* 0x0005f0000e101d48 */
[----:B------:R2:W-:Y:S08]  /*86b0*/  @P0 LDGSTS.E.BYPASS.LTC128B.128 [R251+0x5100], [R132.64+0x80], !P3 ;  /* 0x0510008084fb0fae */ /* 0x0005f0000d901d48 */
[----:B------:R2:W-:Y:S01]  /*86c0*/  @P0 LDGSTS.E.BYPASS.LTC128B.128 [R251+0x8100], [R132.64+0x100], !P6 ;  /* 0x0810010084fb0fae */ /* 0x0005e2000f101d48 */
[----:B-1----:R-:W-:Y:S07]  /*86d0*/  IMAD R2, R201, -0x60, RZ ;  /* 0xffffffa0c9027824 */ /* 0x002fee00078e02ff */
[----:B------:R2:W-:Y:S08]  /*86e0*/  @P0 LDGSTS.E.BYPASS.LTC128B.128 [R251+0xb100], [R132.64+0x180], !P5 ;  /* 0x0b10018084fb0fae */ /* 0x0005f0000e901d48 */
[----:B------:R-:W-:Y:S08]  /*86f0*/  LDSM.16.M88.4 R188, [R226] ;  /* 0x00000000e2bc783b */ /* 0x000ff00000000200 */
[----:B------:R-:W1:Y:S08]  /*8700*/  LDSM.16.M88.4 R192, [R222] ;  /* 0x00000000dec0783b */ /* 0x000e700000000200 */
[----:B------:R-:W0:Y:S08]  /*8710*/  LDGDEPBAR ;  /* 0x00000000000079af */ /* 0x000e300000000000 */
[----:B------:R3:W4:Y:S01]  /*8720*/  LDL R0, [R1] ;  /* 0x0000000001007983 */ /* 0x0007220000100800 */
        /* <DEDUP_REMOVED lines=17> */
[----:B------:R-:W-:Y:S08]  /*8840*/  LDSM.16.M88.4 R188, [R225] ;  /* 0x00000000e1bc783b */ /* 0x000ff00000000200 */
[----:B------:R-:W1:Y:S03]  /*8850*/  LDSM.16.M88.4 R192, [R219] ;  /* 0x00000000dbc0783b */ /* 0x000e660000000200 */
[----:B----4-:R-:W-:Y:S05]  /*8860*/  @P1 MOV R0, R197 ;  /* 0x000000c500001202 */ /* 0x010fea0000000f00 */
[----:B------:R-:W-:Y:S01]  /*8870*/  SHFL.IDX PT, R3, R0, 0x1, 0x1c1f ;  /* 0x003c1f0000037f89 */ /* 0x000fe200000e0000 */
        /* <DEDUP_REMOVED lines=17> */
[----:B------:R-:W-:Y:S08]  /*8990*/  LDSM.16.M88.4 R188, [R223+0x4000] ;  /* 0x00400000dfbc783b */ /* 0x000ff00000000200 */
[----:B------:R-:W1:Y:S02]  /*89a0*/  LDSM.16.M88.4 R192, [R216+0x3000] ;  /* 0x00300000d8c0783b */ /* 0x000e640000000200 */
        /* <DEDUP_REMOVED lines=18> */
[----:B------:R-:W1:Y:S02]  /*8ad0*/  LDSM.16.M88.4 R192, [R245] ;  /* 0x00000000f5c0783b */ /* 0x000e640000000200 */
        /* <DEDUP_REMOVED lines=192> */
[----:B------:R-:W1:Y:S11]  /*96e0*/  LDSM.16.M88.4 R192, [R219+0x9800] ;  /* 0x00980000dbc0783b */ /* 0x000e760000000200 */
[----:B------:R-:W-:Y:S04]  /*96f0*/  @!UPT UIADD3 URZ, URZ, URZ, URZ ;  /* 0x0000003f3f3ff290 */ /* 0x000fe8000fffe03f */
[----:B------:R-:W-:Y:S02]  /*9700*/  FMUL.FTZ R6, R6, c[0x0][0x320] ;  /* 0x0000c80006067a20 */ /* 0x000fe40000410000 */
[----:B------:R-:W-:Y:S02]  /*9710*/  FMUL.FTZ R4, R4, c[0x0][0x320] ;  /* 0x0000c80004047a20 */ /* 0x000fe40000410000 */
[----:B--2---:R-:W-:Y:S01]  /*9720*/  MUFU.TANH R133, R6 ;  /* 0x0000000600857308 */ /* 0x004fe20000002400 */
[----:B------:R-:W-:Y:S02]  /*9730*/  FMUL.FTZ R5, R5, c[0x0][0x320] ;  /* 0x0000c80005057a20 */ /* 0x000fe40000410000 */
[----:B------:R-:W-:Y:S02]  /*9740*/  FMUL.FTZ R7, R7, c[0x0][0x320] ;  /* 0x0000c80007077a20 */ /* 0x000fe40000410000 */
[----:B------:R-:W-:Y:S02]  /*9750*/  FMUL.FTZ R11, R11, c[0x0][0x320] ;  /* 0x0000c8000b0b7a20 */ /* 0x000fe40000410000 */
[----:B------:R-:W-:Y:S02]  /*9760*/  FMUL.FTZ R9, R9, c[0x0][0x320] ;  /* 0x0000c80009097a20 */ /* 0x000fe40000410000 */
[----:B------:R-:W-:Y:S01]  /*9770*/  FMUL.FTZ R10, R10, c[0x0][0x320] ;  /* 0x0000c8000a0a7a20 */ /* 0x000fe20000410000 */
[----:B------:R2:W4:Y:S01]  /*9780*/  MUFU.TANH R137, R4 ;  /* 0x0000000400897308 */ /* 0x0005220000002400 */
[----:B------:R-:W-:Y:S09]  /*9790*/  FMUL.FTZ R8, R8, c[0x0][0x320] ;  /* 0x0000c80008087a20 */ /* 0x000ff20000410000 */
[----:B------:R-:W-:Y:S01]  /*97a0*/  MUFU.TANH R9, R9 ;  /* 0x0000000900097308 */ /* 0x000fe20000002400 */
[C---:B-1----:R-:W-:Y:S08]  /*97b0*/  HMMA.16816.F32 R12, R188.reuse, R192, R12 ;  /* 0x000000c0bc0c723c */ /* 0x042ff0000000180c */
[C---:B------:R-:W-:Y:S01]  /*97c0*/  HMMA.16816.F32 R16, R188.reuse, R194, R16 ;  /* 0x000000c2bc10723c */ /* 0x040fe20000001810 */
[----:B------:R-:W1:Y:S01]  /*97d0*/  LDSM.16.M88.4 R192, [R219+0xa000] ;  /* 0x00a00000dbc0783b */ /* 0x000e620000000200 */
[----:B------:R4:W-:Y:S07]  /*97e0*/  MUFU.TANH R139, R11 ;  /* 0x0000000b008b7308 */ /* 0x0009ee0000002400 */
[----:B--2---:R2:W1:Y:S03]  /*97f0*/  SHFL.IDX PT, R4, R0, RZ, 0x1c1f ;  /* 0x001c1fff00047589 */ /* 0x00446600000e0000 */
[----:B------:R-:W-:Y:S04]  /*9800*/  MUFU.TANH R8, R8 ;  /* 0x0000000800087308 */ /* 0x000fe80000002400 */
        /* <DEDUP_REMOVED lines=10> */
[----:B--2---:R-:W-:Y:S04]  /*98b0*/  IADD3 R0, -R196, 0x1, R2 ;  /* 0x00000001c4007810 */ /* 0x004fe80007ffe102 */
[----:B------:R-:W-:Y:S01]  /*98c0*/  IADD3 R0, R0, c[0x0][0x1d0], RZ ;  /* 0x0000740000007a10 */ /* 0x000fe20007ffe0ff */
[C---:B-1----:R-:W-:Y:S04]  /*98d0*/  HMMA.16816.F32 R20, R188.reuse, R192, R20 ;  /* 0x000000c0bc14723c */ /* 0x042fe80000001814 */
[----:B------:R-:W-:Y:S01]  /*98e0*/  MUFU.TANH R5, R18 ;  /* 0x0000001200057308 */ /* 0x000fe20000002400 */
[----:B------:R-:W-:Y:S04]  /*98f0*/  IADD3 R0, R0, -c[0x0][0x168], RZ ;  /* 0x80005a0000007a10 */ /* 0x000fe80007ffe0ff */
[----:B------:R-:W-:Y:S01]  /*9900*/  IADD3 R2, R0, R4, RZ ;  /* 0x0000000400027210 */ /* 0x000fe20007ffe0ff */
[C---:B------:R-:W-:Y:S01]  /*9910*/  HMMA.16816.F32 R24, R188.reuse, R194, R24 ;  /* 0x000000c2bc18723c */ /* 0x040fe20000001818 */
[----:B------:R-:W1:Y:S02]  /*9920*/  LDSM.16.M88.4 R192, [R219+0xa800] ;  /* 0x00a80000dbc0783b */ /* 0x000e640000000200 */
[----:B------:R-:W-:Y:S01]  /*9930*/  ISETP.GT.AND P0, PT, R2, RZ, PT ;  /* 0x000000ff0200720c */ /* 0x000fe20003f04270 */
[----:B------:R-:W-:Y:S01]  /*9940*/  MUFU.TANH R17, R17 ;  /* 0x0000001100117308 */ /* 0x000fe20000002400 */
[----:B------:R-:W-:Y:S02]  /*9950*/  IADD3 R0, R0, R3, RZ ;  /* 0x0000000300007210 */ /* 0x000fe40007ffe0ff */
[----:B----4-:R-:W-:Y:S02]  /*9960*/  FSEL R11, R137, -INF , P0 ;  /* 0xff800000890b7808 */ /* 0x010fe40000000000 */
[C---:B------:R-:W-:Y:S02]  /*9970*/  ISETP.GT.AND P0, PT, R0.reuse, 0x1, PT ;  /* 0x000000010000780c */ /* 0x040fe40003f04270 */
[----:B------:R-:W-:Y:S02]  /*9980*/  ISETP.GT.AND P1, PT, R0, RZ, PT ;  /* 0x000000ff0000720c */ /* 0x000fe40003f24270 */
[----:B------:R-:W-:Y:S01]  /*9990*/  FMNMX.FTZ R3, R11, R135, !PT ;  /* 0x000000870b037209 */ /* 0x000fe20007810000 */
[----:B------:R-:W-:Y:S01]  /*99a0*/  MUFU.TANH R19, R19 ;  /* 0x0000001300137308 */ /* 0x000fe20000002400 */
[----:B------:R-:W-:Y:S01]  /*99b0*/  ISETP.GT.AND P2, PT, R2, 0x1, PT ;  /* 0x000000010200780c */ /* 0x000fe20003f44270 */
        /* <DEDUP_REMOVED lines=8> */
[----:B------:R-:W-:Y:S05]  /*9a40*/  FMUL.FTZ R27, R27, c[0x0][0x320] ;  /* 0x0000c8001b1b7a20 */ /* 0x000fea0000410000 */
[----:B------:R-:W-:Y:S01]  /*9a50*/  MUFU.TANH R24, R24 ;  /* 0x0000001800187308 */ /* 0x000fe20000002400 */
[C---:B-1----:R-:W-:Y:S09]  /*9a60*/  HMMA.16816.F32 R28, R188.reuse, R192, R28 ;  /* 0x000000c0bc1c723c */ /* 0x042ff2000000181c */
[----:B------:R-:W-:Y:S01]  /*9a70*/  MUFU.TANH R22, R22 ;  /* 0x0000001600167308 */ /* 0x000fe20000002400 */
[C---:B------:R-:W-:Y:S01]  /*9a80*/  HMMA.16816.F32 R32, R188.reuse, R194, R32 ;  /* 0x000000c2bc20723c */ /* 0x040fe20000001820 */
[----:B------:R-:W1:Y:S08]  /*9a90*/  LDSM.16.M88.4 R192, [R219+0xb000] ;  /* 0x00b00000dbc0783b */ /* 0x000e700000000200 */
[----:B------:R-:W-:Y:S10]  /*9aa0*/  MUFU.TANH R25, R25 ;  /* 0x0000001900197308 */ /* 0x000ff40000002400 */
        /* <DEDUP_REMOVED lines=14> */
[----:B------:R-:W1:Y:S01]  /*9b90*/  LDSM.16.M88.4 R192, [R219+0xb800] ;  /* 0x00b80000dbc0783b */ /* 0x000e620000000200 */
[----:B------:R-:W-:Y:S07]  /*9ba0*/  DEPBAR.LE SB0, 0x0 ;  /* 0x000080000000791a */ /* 0x000fee0000000000 */
[----:B------:R-:W-:Y:S01]  /*9bb0*/  MUFU.TANH R32, R32 ;  /* 0x0000002000207308 */ /* 0x000fe20000002400 */
[----:B------:R-:W-:Y:S04]  /*9bc0*/  BAR.SYNC.DEFER_BLOCKING 0x0 ;  /* 0x0000000000007b1d */ /* 0x000fe80000010000 */
[----:B------:R-:W-:Y:S02]  /*9bd0*/  FMUL.FTZ R36, R36, c[0x0][0x320] ;  /* 0x0000c80024247a20 */ /* 0x000fe40000410000 */
[----:B------:R-:W-:Y:S02]  /*9be0*/  FMUL.FTZ R38, R38, c[0x0][0x320] ;  /* 0x0000c80026267a20 */ /* 0x000fe40000410000 */
[----:B------:R-:W-:Y:S02]  /*9bf0*/  FMUL.FTZ R37, R37, c[0x0][0x320] ;  /* 0x0000c80025257a20 */ /* 0x000fe40000410000 */
[----:B------:R-:W-:Y:S04]  /*9c00*/  FMUL.FTZ R39, R39, c[0x0][0x320] ;  /* 0x0000c80027277a20 */ /* 0x000fe80000410000 */
[----:B------:R-:W-:Y:S02]  /*9c10*/  FMUL.FTZ R43, R43, c[0x0][0x320] ;  /* 0x0000c8002b2b7a20 */ /* 0x000fe40000410000 */
[----:B------:R-:W-:Y:S02]  /*9c20*/  FMUL.FTZ R40, R40, c[0x0][0x320] ;  /* 0x0000c80028287a20 */ /* 0x000fe40000410000 */
[----:B------:R-:W-:Y:S02]  /*9c30*/  FMUL.FTZ R41, R41, c[0x0][0x320] ;  /* 0x0000c80029297a20 */ /* 0x000fe40000410000 */
[----:B------:R-:W-:Y:S04]  /*9c40*/  FMUL.FTZ R42, R42, c[0x0][0x320] ;  /* 0x0000c8002a2a7a20 */ /* 0x000fe80000410000 */
[----:B------:R-:W-:Y:S01]  /*9c50*/  MUFU.TANH R41, R41 ;  /* 0x0000002900297308 */ /* 0x000fe20000002400 */
[C---:B-1----:R-:W-:Y:S09]  /*9c60*/  HMMA.16816.F32 R44, R188.reuse, R192, R44 ;  /* 0x000000c0bc2c723c */ /* 0x042ff2000000182c */
[----:B------:R-:W-:Y:S01]  /*9c70*/  MUFU.TANH R43, R43 ;  /* 0x0000002b002b7308 */ /* 0x000fe20000002400 */
[----:B------:R-:W-:Y:S01]  /*9c80*/  HMMA.16816.F32 R48, R188, R194, R48 ;  /* 0x000000c2bc30723c */ /* 0x000fe20000001830 */
[----:B------:R-:W2:Y:S08]  /*9c90*/  LDL.64 R188, [R1+0x20] ;  /* 0x0000200001bc7983 */ /* 0x000eb00000100a00 */
[----:B------:R-:W1:Y:S10]  /*9ca0*/  MUFU.TANH R132, R7 ;  /* 0x0000000700847308 */ /* 0x000e740000002400 */
[----:B------:R4:W1:Y:S01]  /*9cb0*/  MUFU.TANH R7, R10 ;  /* 0x0000000a00077308 */ /* 0x0008620000002400 */
[----:B------:R-:W-:Y:S02]  /*9cc0*/  FMUL.FTZ R45, R45, c[0x0][0x320] ;  /* 0x0000c8002d2d7a20 */ /* 0x000fe40000410000 */
[----:B------:R-:W-:Y:S02]  /*9cd0*/  FMUL.FTZ R46, R46, c[0x0][0x320] ;  /* 0x0000c8002e2e7a20 */ /* 0x000fe40000410000 */
[----:B------:R-:W-:Y:S02]  /*9ce0*/  FMUL.FTZ R44, R44, c[0x0][0x320] ;  /* 0x0000c8002c2c7a20 */ /* 0x000fe40000410000 */
[----:B------:R-:W-:Y:S02]  /*9cf0*/  FMUL.FTZ R47, R47, c[0x0][0x320] ;  /* 0x0000c8002f2f7a20 */ /* 0x000fe40000410000 */
[----:B------:R-:W-:Y:S01]  /*9d00*/  FMUL.FTZ R51, R51, c[0x0][0x320] ;  /* 0x0000c80033337a20 */ /* 0x000fe20000410000 */
[----:B------:R1:W-:Y:S10]  /*9d10*/  MUFU.TANH R192, R13 ;  /* 0x0000000d00c07308 */ /* 0x0003f40000002400 */
[----:B------:R3:W-:Y:S01]  /*9d20*/  MUFU.TANH R193, R14 ;  /* 0x0000000e00c17308 */ /* 0x0007e20000002400 */
[----:B----4-:R-:W-:Y:S02]  /*9d30*/  FSEL R10, R133, -INF , P1 ;  /* 0xff800000850a7808 */ /* 0x010fe40000800000 */
[----:B------:R-:W-:Y:S02]  /*9d40*/  ISETP.GT.AND P1, PT, R2, 0x8, PT ;  /* 0x000000080200780c */ /* 0x000fe40003f24270 */
[----:B------:R-:W-:Y:S05]  /*9d50*/  FMNMX.FTZ R4, R10, R136, !PT ;  /* 0x000000880a047209 */ /* 0x000fea0007810000 */
[----:B------:R4:W4:Y:S01]  /*9d60*/  MUFU.TANH R191, R12 ;  /* 0x0000000c00bf7308 */ /* 0x0009220000002400 */
[----:B-1----:R-:W-:Y:S02]  /*9d70*/  FSEL R13, R132, -INF , P0 ;  /* 0xff800000840d7808 */ /* 0x002fe40000000000 */
[----:B------:R-:W-:Y:S02]  /*9d80*/  ISETP.GT.AND P0, PT, R2, 0x9, PT ;  /* 0x000000090200780c */ /* 0x000fe40003f04270 */
[----:B------:R-:W-:Y:S05]  /*9d90*/  FMNMX.FTZ R4, R13, R4, !PT ;  /* 0x000000040d047209 */ /* 0x000fea0007810000 */
[----:B------:R-:W1:Y:S01]  /*9da0*/  MUFU.TANH R16, R16 ;  /* 0x0000001000107308 */ /* 0x000e620000002400 */
[----:B------:R-:W-:Y:S02]  /*9db0*/  FSEL R15, R9, -INF , P0 ;  /* 0xff800000090f7808 */ /* 0x000fe40000000000 */
[----:B------:R-:W-:Y:S02]  /*9dc0*/  ISETP.GT.AND P0, PT, R0, 0x9, PT ;  /* 0x000000090000780c */ /* 0x000fe40003f04270 */
[----:B---3--:R-:W-:Y:S02]  /*9dd0*/  FSEL R14, R8, -INF , P1 ;  /* 0xff800000080e7808 */ /* 0x008fe40000800000 */
[----:B------:R-:W-:Y:S02]  /*9de0*/  ISETP.GT.AND P1, PT, R0, 0x8, PT ;  /* 0x000000080000780c */ /* 0x000fe40003f24270 */
[----:B------:R-:W-:Y:S01]  /*9df0*/  FSEL R139, R139, -INF , P0 ;  /* 0xff8000008b8b7808 */ /* 0x000fe20000000000 */
[----:B------:R-:W3:Y:S01]  /*9e00*/  MUFU.TANH R20, R20 ;  /* 0x0000001400147308 */ /* 0x000ee20000002400 */
[----:B------:R-:W-:Y:S01]  /*9e10*/  FSEL R18, R7, -INF , P1 ;  /* 0xff80000007127808 */ /* 0x000fe20000800000 */
[----:B------:R-:W-:Y:S01]  /*9e20*/  FMUL.FTZ R7, R48, c[0x0][0x320] ;  /* 0x0000c80030077a20 */ /* 0x000fe20000410000 */
[----:B------:R-:W-:Y:S02]  /*9e30*/  ISETP.GT.AND P1, PT, R2, 0x10, PT ;  /* 0x000000100200780c */ /* 0x000fe40003f24270 */
[----:B----4-:R-:W-:Y:S02]  /*9e40*/  FSEL R12, R134, -INF , P2 ;  /* 0xff800000860c7808 */ /* 0x010fe40001000000 */
[----:B------:R-:W-:Y:S02]  /*9e50*/  ISETP.GT.AND P0, PT, R2, 0x11, PT ;  /* 0x000000110200780c */ /* 0x000fe40003f04270 */
[----:B------:R-:W-:Y:S01]  /*9e60*/  FMNMX.FTZ R3, R12, R3, !PT ;  /* 0x000000030c037209 */ /* 0x000fe20007810000 */
[----:B------:R-:W4:Y:S01]  /*9e70*/  MUFU.TANH R23, R23 ;  /* 0x0000001700177308 */ /* 0x000f220000002400 */
[----:B------:R-:W-:Y:S02]  /*9e80*/  FSEL R191, R191, -INF , P1 ;  /* 0xff800000bfbf7808 */ /* 0x000fe40000800000 */
[----:B------:R-:W-:Y:S02]  /*9e90*/  FSEL R192, R192, -INF , P0 ;  /* 0xff800000c0c07808 */ /* 0x000fe40000000000 */
[----:B------:R-:W-:Y:S02]  /*9ea0*/  FMNMX.FTZ R4, R18, R4, !PT ;  /* 0x0000000412047209 */ /* 0x000fe40007810000 */
[C---:B------:R-:W-:Y:S02]  /*9eb0*/  ISETP.GT.AND P1, PT, R0.reuse, 0x10, PT ;  /* 0x000000100000780c */ /* 0x040fe40003f24270 */
[----:B------:R-:W-:Y:S01]  /*9ec0*/  ISETP.GT.AND P0, PT, R0, 0x11, PT ;  /* 0x000000110000780c */ /* 0x000fe20003f04270 */
[----:B------:R-:W3:Y:S01]  /*9ed0*/  MUFU.TANH R30, R30 ;  /* 0x0000001e001e7308 */ /* 0x000ee20000002400 */
[----:B------:R-:W-:Y:S02]  /*9ee0*/  FMNMX.FTZ R3, R14, R3, !PT ;  /* 0x000000030e037209 */ /* 0x000fe40007810000 */
[----:B------:R-:W-:Y:S02]  /*9ef0*/  FMNMX.FTZ R4, R139, R4, !PT ;  /* 0x000000048b047209 */ /* 0x000fe40007810000 */
[----:B------:R-:W-:Y:S02]  /*9f00*/  FSEL R193, R193, -INF , P1 ;  /* 0xff800000c1c17808 */ /* 0x000fe40000800000 */
[----:B------:R-:W-:Y:S01]  /*9f10*/  FSEL R194, R6, -INF , P0 ;  /* 0xff80000006c27808 */ /* 0x000fe20000000000 */
[----:B------:R-:W-:Y:S01]  /*9f20*/  FMUL.FTZ R6, R49, c[0x0][0x320] ;  /* 0x0000c80031067a20 */ /* 0x000fe20000410000 */
[C---:B------:R-:W-:Y:S01]  /*9f30*/  ISETP.GT.AND P0, PT, R2.reuse, 0x19, PT ;  /* 0x000000190200780c */ /* 0x040fe20003f04270 */
[----:B------:R-:W3:Y:S01]  /*9f40*/  MUFU.TANH R31, R31 ;  /* 0x0000001f001f7308 */ /* 0x000ee20000002400 */
[----:B------:R-:W-:Y:S02]  /*9f50*/  ISETP.GT.AND P1, PT, R2, 0x18, PT ;  /* 0x000000180200780c */ /* 0x000fe40003f24270 */
[----:B------:R-:W-:Y:S02]  /*9f60*/  FMNMX.FTZ R3, R15, R3, !PT ;  /* 0x000000030f037209 */ /* 0x000fe40007810000 */
[----:B------:R-:W-:Y:S02]  /*9f70*/  FSEL R196, R17, -INF , P0 ;  /* 0xff80000011c47808 */ /* 0x000fe40000000000 */
[----:B-1----:R-:W-:Y:S02]  /*9f80*/  FSEL R195, R16, -INF , P1 ;  /* 0xff80000010c37808 */ /* 0x002fe40000800000 */
[C---:B------:R-:W-:Y:S01]  /*9f90*/  ISETP.GT.AND P0, PT, R0.reuse, 0x19, PT ;  /* 0x000000190000780c */ /* 0x040fe20003f04270 */
[----:B------:R-:W1:Y:S01]  /*9fa0*/  MUFU.TANH R33, R33 ;  /* 0x0000002100217308 */ /* 0x000e620000002400 */
[----:B------:R-:W-:Y:S02]  /*9fb0*/  FMNMX.FTZ R4, R193, R4, !PT ;  /* 0x00000004c1047209 */ /* 0x000fe40007810000 */
[----:B------:R-:W-:Y:S02]  /*9fc0*/  ISETP.GT.AND P1, PT, R0, 0x18, PT ;  /* 0x000000180000780c */ /* 0x000fe40003f24270 */
[----:B------:R-:W-:Y:S02]  /*9fd0*/  FMNMX.FTZ R3, R191, R3, !PT ;  /* 0x00000003bf037209 */ /* 0x000fe40007810000 */
[----:B------:R-:W-:Y:S02]  /*9fe0*/  FSEL R198, R19, -INF , P0 ;  /* 0xff80000013c67808 */ /* 0x000fe40000000000 */
[----:B------:R-:W-:Y:S01]  /*9ff0*/  FSEL R197, R5, -INF , P1 ;  /* 0xff80000005c57808 */ /* 0x000fe20000800000 */
[----:B------:R-:W1:Y:S01]  /*a000*/  MUFU.TANH R34, R34 ;  /* 0x0000002200227308 */ /* 0x000e620000002400 */
[----:B------:R-:W-:Y:S01]  /*a010*/  FMNMX.FTZ R4, R194, R4, !PT ;  /* 0x00000004c2047209 */ /* 0x000fe20007810000 */
[----:B------:R-:W-:Y:S01]  /*a020*/  FMUL.FTZ R5, R50, c[0x0][0x320] ;  /* 0x0000c80032057a20 */ /* 0x000fe20000410000 */
[C---:B------:R-:W-:Y:S02]  /*a030*/  ISETP.GT.AND P0, PT, R2.reuse, 0x21, PT ;  /* 0x000000210200780c */ /* 0x040fe40003f04270 */
[----:B------:R-:W-:Y:S02]  /*a040*/  ISETP.GT.AND P1, PT, R2, 0x20, PT ;  /* 0x000000200200780c */ /* 0x000fe40003f24270 */
[----:B------:R-:W-:Y:S02]  /*a050*/  FMNMX.FTZ R3, R192, R3, !PT ;  /* 0x00000003c0037209 */ /* 0x000fe40007810000 */
[----:B------:R-:W-:Y:S01]  /*a060*/  FSEL R202, R21, -INF , P0 ;  /* 0xff80000015ca7808 */ /* 0x000fe20000000000 */
[----:B------:R-:W1:Y:S01]  /*a070*/  MUFU.TANH R35, R35 ;  /* 0x0000002300237308 */ /* 0x000e620000002400 */
[----:B---3--:R-:W-:Y:S02]  /*a080*/  FSEL R203, R20, -INF , P1 ;  /* 0xff80000014cb7808 */ /* 0x008fe40000800000 */
[C---:B------:R-:W-:Y:S02]  /*a090*/  ISETP.GT.AND P1, PT, R0.reuse, 0x20, PT ;  /* 0x000000200000780c */ /* 0x040fe40003f24270 */
[----:B------:R-:W-:Y:S02]  /*a0a0*/  FMNMX.FTZ R4, R197, R4, !PT ;  /* 0x00000004c5047209 */ /* 0x000fe40007810000 */
[----:B------:R-:W-:Y:S02]  /*a0b0*/  ISETP.GT.AND P0, PT, R0, 0x21, PT ;  /* 0x000000210000780c */ /* 0x000fe40003f04270 */
[----:B------:R-:W-:Y:S01]  /*a0c0*/  FMNMX.FTZ R3, R195, R3, !PT ;  /* 0x00000003c3037209 */ /* 0x000fe20007810000 */
[----:B------:R-:W3:Y:S01]  /*a0d0*/  MUFU.TANH R36, R36 ;  /* 0x0000002400247308 */ /* 0x000ee20000002400 */
[----:B------:R-:W-:Y:S02]  /*a0e0*/  FMNMX.FTZ R4, R198, R4, !PT ;  /* 0x00000004c6047209 */ /* 0x000fe40007810000 */
[----:B------:R-:W-:Y:S02]  /*a0f0*/  FSEL R204, R22, -INF , P1 ;  /* 0xff80000016cc7808 */ /* 0x000fe40000800000 */
[C---:B------:R-:W-:Y:S02]  /*a100*/  ISETP.GT.AND P1, PT, R2.reuse, 0x28, PT ;  /* 0x000000280200780c */ /* 0x040fe40003f24270 */
[----:B----4-:R-:W-:Y:S02]  /*a110*/  FSEL R200, R23, -INF , P0 ;  /* 0xff80000017c87808 */ /* 0x010fe40000000000 */
[----:B------:R-:W-:Y:S01]  /*a120*/  ISETP.GT.AND P0, PT, R2, 0x29, PT ;  /* 0x000000290200780c */ /* 0x000fe20003f04270 */
[----:B------:R-:W4:Y:S01]  /*a130*/  MUFU.TANH R37, R37 ;  /* 0x0000002500257308 */ /* 0x000f220000002400 */
[----:B------:R-:W-:Y:S02]  /*a140*/  FMNMX.FTZ R3, R196, R3, !PT ;  /* 0x00000003c4037209 */ /* 0x000fe40007810000 */
[----:B------:R-:W-:Y:S02]  /*a150*/  FSEL R205, R24, -INF , P1 ;  /* 0xff80000018cd7808 */ /* 0x000fe40000800000 */
[----:B------:R-:W-:Y:S01]  /*a160*/  FSEL R199, R25, -INF , P0 ;  /* 0xff80000019c77808 */ /* 0x000fe20000000000 */
[----:B------:R-:W2:Y:S01]  /*a170*/  LDL.LU R24, [R1+0x10] ;  /* 0x0000100001187983 */ /* 0x000ea20000300800 */
[C---:B------:R-:W-:Y:S02]  /*a180*/  ISETP.GT.AND P1, PT, R0.reuse, 0x28, PT ;  /* 0x000000280000780c */ /* 0x040fe40003f24270 */
[----:B------:R-:W-:Y:S01]  /*a190*/  ISETP.GT.AND P0, PT, R0, 0x29, PT ;  /* 0x000000290000780c */ /* 0x000fe20003f04270 */
[----:B------:R-:W1:Y:S01]  /*a1a0*/  MUFU.TANH R38, R38 ;  /* 0x0000002600267308 */ /* 0x000e620000002400 */
[----:B------:R-:W-:Y:S02]  /*a1b0*/  FMNMX.FTZ R4, R204, R4, !PT ;  /* 0x00000004cc047209 */ /* 0x000fe40007810000 */
[----:B------:R-:W-:Y:S02]  /*a1c0*/  FMNMX.FTZ R3, R203, R3, !PT ;  /* 0x00000003cb037209 */ /* 0x000fe40007810000 */
[----:B------:R-:W-:Y:S02]  /*a1d0*/  FSEL R206, R26, -INF , P1 ;  /* 0xff8000001ace7808 */ /* 0x000fe40000800000 */
[----:B------:R-:W-:Y:S02]  /*a1e0*/  FSEL R207, R27, -INF , P0 ;  /* 0xff8000001bcf7808 */ /* 0x000fe40000000000 */
[----:B------:R-:W-:Y:S01]  /*a1f0*/  ISETP.GT.AND P0, PT, R2, 0x31, PT ;  /* 0x000000310200780c */ /* 0x000fe20003f04270 */
[----:B------:R-:W1:Y:S01]  /*a200*/  MUFU.TANH R39, R39 ;  /* 0x0000002700277308 */ /* 0x000e620000002400 */
[----:B------:R-:W-:Y:S02]  /*a210*/  FMNMX.FTZ R4, R200, R4, !PT ;  /* 0x00000004c8047209 */ /* 0x000fe40007810000 */
[----:B------:R-:W-:Y:S02]  /*a220*/  ISETP.GT.AND P1, PT, R2, 0x30, PT ;  /* 0x000000300200780c */ /* 0x000fe40003f24270 */
[----:B------:R-:W-:Y:S02]  /*a230*/  FMNMX.FTZ R3, R202, R3, !PT ;  /* 0x00000003ca037209 */ /* 0x000fe40007810000 */
[----:B------:R-:W-:Y:S02]  /*a240*/  FSEL R29, R29, -INF , P0 ;  /* 0xff8000001d1d7808 */ /* 0x000fe40000000000 */
[----:B------:R-:W-:Y:S01]  /*a250*/  FSEL R211, R28, -INF , P1 ;  /* 0xff8000001cd37808 */ /* 0x000fe20000800000 */
[----:B------:R-:W3:Y:S01]  /*a260*/  MUFU.TANH R40, R40 ;  /* 0x0000002800287308 */ /* 0x000ee20000002400 */
[----:B------:R-:W-:Y:S02]  /*a270*/  FMNMX.FTZ R4, R206, R4, !PT ;  /* 0x00000004ce047209 */ /* 0x000fe40007810000 */
[C---:B------:R-:W-:Y:S02]  /*a280*/  ISETP.GT.AND P1, PT, R0.reuse, 0x30, PT ;  /* 0x000000300000780c */ /* 0x040fe40003f24270 */
[----:B------:R-:W-:Y:S02]  /*a290*/  ISETP.GT.AND P0, PT, R0, 0x31, PT ;  /* 0x000000310000780c */ /* 0x000fe40003f04270 */
[----:B------:R-:W-:Y:S02]  /*a2a0*/  FMNMX.FTZ R3, R205, R3, !PT ;  /* 0x00000003cd037209 */ /* 0x000fe40007810000 */
[----:B------:R-:W-:Y:S01]  /*a2b0*/  FSEL R30, R30, -INF , P1 ;  /* 0xff8000001e1e7808 */ /* 0x000fe20000800000 */
[----:B------:R-:W3:Y:S01]  /*a2c0*/  MUFU.TANH R42, R42 ;  /* 0x0000002a002a7308 */ /* 0x000ee20000002400 */
[----:B------:R-:W-:Y:S02]  /*a2d0*/  FSEL R31, R31, -INF , P0 ;  /* 0xff8000001f1f7808 */ /* 0x000fe40000000000 */
[C---:B------:R-:W-:Y:S02]  /*a2e0*/  ISETP.GT.AND P1, PT, R2.reuse, 0x38, PT ;  /* 0x000000380200780c */ /* 0x040fe40003f24270 */
[----:B------:R-:W-:Y:S02]  /*a2f0*/  ISETP.GT.AND P0, PT, R2, 0x39, PT ;  /* 0x000000390200780c */ /* 0x000fe40003f04270 */
[----:B------:R-:W-:Y:S02]  /*a300*/  FMNMX.FTZ R4, R207, R4, !PT ;  /* 0x00000004cf047209 */ /* 0x000fe40007810000 */
[----:B------:R-:W-:Y:S01]  /*a310*/  FMNMX.FTZ R3, R199, R3, !PT ;  /* 0x00000003c7037209 */ /* 0x000fe20007810000 */
[----:B------:R-:W3:Y:S01]  /*a320*/  MUFU.TANH R45, R45 ;  /* 0x0000002d002d7308 */ /* 0x000ee20000002400 */
[----:B------:R-:W-:Y:S02]  /*a330*/  FSEL R214, R32, -INF , P1 ;  /* 0xff80000020d67808 */ /* 0x000fe40000800000 */
[----:B-1----:R-:W-:Y:S02]  /*a340*/  FSEL R213, R33, -INF , P0 ;  /* 0xff80000021d57808 */ /* 0x002fe40000000000 */
[----:B------:R-:W-:Y:S02]  /*a350*/  FMNMX.FTZ R4, R30, R4, !PT ;  /* 0x000000041e047209 */ /* 0x000fe40007810000 */
[C---:B------:R-:W-:Y:S02]  /*a360*/  ISETP.GT.AND P1, PT, R0.reuse, 0x38, PT ;  /* 0x000000380000780c */ /* 0x040fe40003f24270 */
[----:B------:R-:W-:Y:S01]  /*a370*/  ISETP.GT.AND P0, PT, R0, 0x39, PT ;  /* 0x000000390000780c */ /* 0x000fe20003f04270 */
[----:B------:R-:W1:Y:S01]  /*a380*/  MUFU.TANH R46, R46 ;  /* 0x0000002e002e7308 */ /* 0x000e620000002400 */
[----:B------:R-:W-:Y:S02]  /*a390*/  FMNMX.FTZ R3, R211, R3, !PT ;  /* 0x00000003d3037209 */ /* 0x000fe40007810000 */
[----:B------:R-:W-:Y:S02]  /*a3a0*/  FSEL R215, R34, -INF , P1 ;  /* 0xff80000022d77808 */ /* 0x000fe40000800000 */
[C---:B------:R-:W-:Y:S02]  /*a3b0*/  ISETP.GT.AND P1, PT, R2.reuse, 0x40, PT ;  /* 0x000000400200780c */ /* 0x040fe40003f24270 */
[----:B------:R-:W-:Y:S02]  /*a3c0*/  FSEL R35, R35, -INF , P0 ;  /* 0xff80000023237808 */ /* 0x000fe40000000000 */
[----:B------:R-:W-:Y:S01]  /*a3d0*/  FMNMX.FTZ R4, R31, R4, !PT ;  /* 0x000000041f047209 */ /* 0x000fe20007810000 */
[----:B------:R-:W1:Y:S01]  /*a3e0*/  MUFU.TANH R44, R44 ;  /* 0x0000002c002c7308 */ /* 0x000e620000002400 */
[----:B------:R-:W-:Y:S02]  /*a3f0*/  ISETP.GT.AND P0, PT, R2, 0x41, PT ;  /* 0x000000410200780c */ /* 0x000fe40003f04270 */
[----:B------:R-:W-:Y:S02]  /*a400*/  FMNMX.FTZ R3, R29, R3, !PT ;  /* 0x000000031d037209 */ /* 0x000fe40007810000 */
[----:B---3--:R-:W-:Y:S02]  /*a410*/  FSEL R36, R36, -INF , P1 ;  /* 0xff80000024247808 */ /* 0x008fe40000800000 */
[C---:B------:R-:W-:Y:S02]  /*a420*/  ISETP.GT.AND P1, PT, R0.reuse, 0x40, PT ;  /* 0x000000400000780c */ /* 0x040fe40003f24270 */
[----:B----4-:R-:W-:Y:S01]  /*a430*/  FSEL R37, R37, -INF , P0 ;  /* 0xff80000025257808 */ /* 0x010fe20000000000 */
[----:B------:R-:W3:Y:S01]  /*a440*/  MUFU.TANH R47, R47 ;  /* 0x0000002f002f7308 */ /* 0x000ee20000002400 */
[----:B------:R-:W-:Y:S02]  /*a450*/  ISETP.GT.AND P0, PT, R0, 0x41, PT ;  /* 0x000000410000780c */ /* 0x000fe40003f04270 */
[----:B------:R-:W-:Y:S02]  /*a460*/  FMNMX.FTZ R4, R215, R4, !PT ;  /* 0x00000004d7047209 */ /* 0x000fe40007810000 */
[----:B------:R-:W-:Y:S02]  /*a470*/  FMNMX.FTZ R3, R214, R3, !PT ;  /* 0x00000003d6037209 */ /* 0x000fe40007810000 */
[----:B------:R-:W-:Y:S02]  /*a480*/  FSEL R38, R38, -INF , P1 ;  /* 0xff80000026267808 */ /* 0x000fe40000800000 */
[----:B------:R-:W-:Y:S01]  /*a490*/  FSEL R39, R39, -INF , P0 ;  /* 0xff80000027277808 */ /* 0x000fe20000000000 */
[----:B------:R-:W4:Y:S01]  /*a4a0*/  MUFU.TANH R7, R7 ;  /* 0x0000000700077308 */ /* 0x000f220000002400 */
[----:B------:R-:W-:Y:S02]  /*a4b0*/  FMNMX.FTZ R4, R35, R4, !PT ;  /* 0x0000000423047209 */ /* 0x000fe40007810000 */
[C---:B------:R-:W-:Y:S02]  /*a4c0*/  ISETP.GT.AND P1, PT, R2.reuse, 0x48, PT ;  /* 0x000000480200780c */ /* 0x040fe40003f24270 */
[----:B------:R-:W-:Y:S02]  /*a4d0*/  ISETP.GT.AND P0, PT, R2, 0x49, PT ;  /* 0x000000490200780c */ /* 0x000fe40003f04270 */
[----:B------:R-:W-:Y:S02]  /*a4e0*/  FMNMX.FTZ R3, R213, R3, !PT ;  /* 0x00000003d5037209 */ /* 0x000fe40007810000 */
[----:B------:R-:W-:Y:S01]  /*a4f0*/  FSEL R16, R40, -INF , P1 ;  /* 0xff80000028107808 */ /* 0x000fe20000800000 */
[----:B------:R-:W1:Y:S01]  /*a500*/  MUFU.TANH R6, R6 ;  /* 0x0000000600067308 */ /* 0x000e620000002400 */
[----:B------:R-:W-:Y:S02]  /*a510*/  FSEL R17, R41, -INF , P0 ;  /* 0xff80000029117808 */ /* 0x000fe40000000000 */
[----:B------:R-:W-:Y:S02]  /*a520*/  ISETP.GT.AND P0, PT, R0, 0x49, PT ;  /* 0x000000490000780c */ /* 0x000fe40003f04270 */
[----:B------:R-:W-:Y:S02]  /*a530*/  FMNMX.FTZ R4, R38, R4, !PT ;  /* 0x0000000426047209 */ /* 0x000fe40007810000 */
[----:B------:R-:W-:Y:S02]  /*a540*/  ISETP.GT.AND P1, PT, R0, 0x48, PT ;  /* 0x000000480000780c */ /* 0x000fe40003f24270 */
[----:B------:R-:W-:Y:S01]  /*a550*/  FMNMX.FTZ R3, R36, R3, !PT ;  /* 0x0000000324037209 */ /* 0x000fe20007810000 */
[----:B------:R-:W3:Y:S01]  /*a560*/  MUFU.TANH R5, R5 ;  /* 0x0000000500057308 */ /* 0x000ee20000002400 */
[----:B------:R-:W-:Y:S02]  /*a570*/  FSEL R22, R43, -INF , P0 ;  /* 0xff8000002b167808 */ /* 0x000fe40000000000 */
[----:B------:R-:W-:Y:S02]  /*a580*/  FSEL R19, R42, -INF , P1 ;  /* 0xff8000002a137808 */ /* 0x000fe40000800000 */
[----:B------:R-:W-:Y:S02]  /*a590*/  ISETP.GT.AND P0, PT, R0, 0x50, PT ;  /* 0x000000500000780c */ /* 0x000fe40003f04270 */
[----:B------:R-:W-:Y:S02]  /*a5a0*/  FMNMX.FTZ R4, R39, R4, !PT ;  /* 0x0000000427047209 */ /* 0x000fe40007810000 */
[C---:B------:R-:W-:Y:S01]  /*a5b0*/  ISETP.GT.AND P1, PT, R2.reuse, 0x51, PT ;  /* 0x000000510200780c */ /* 0x040fe20003f24270 */
[----:B------:R-:W3:Y:S01]  /*a5c0*/  MUFU.TANH R134, R51 ;  /* 0x0000003300867308 */ /* 0x000ee20000002400 */
[----:B------:R-:W-:Y:S02]  /*a5d0*/  FMNMX.FTZ R3, R37, R3, !PT ;  /* 0x0000000325037209 */ /* 0x000fe40007810000 */
[----:B------:R-:W-:Y:S02]  /*a5e0*/  ISETP.GT.AND P2, PT, R2, 0x50, PT ;  /* 0x000000500200780c */ /* 0x000fe40003f44270 */
[----:B------:R-:W-:Y:S02]  /*a5f0*/  FSEL R210, R45, -INF , P1 ;  /* 0xff8000002dd27808 */ /* 0x000fe40000800000 */
[----:B-1----:R-:W-:Y:S02]  /*a600*/  FSEL R23, R46, -INF , P0 ;  /* 0xff8000002e177808 */ /* 0x002fe40000000000 */
[C---:B------:R-:W-:Y:S02]  /*a610*/  ISETP.GT.AND P0, PT, R2.reuse, 0x59, PT ;  /* 0x000000590200780c */ /* 0x040fe40003f04270 */
[----:B------:R-:W-:Y:S02]  /*a620*/  ISETP.GT.AND P1, PT, R2, 0x58, PT ;  /* 0x000000580200780c */ /* 0x000fe40003f24270 */
[----:B------:R-:W-:Y:S02]  /*a630*/  FMNMX.FTZ R2, R19, R4, !PT ;  /* 0x0000000413027209 */ /* 0x000fe40007810000 */
[----:B------:R-:W-:Y:S02]  /*a640*/  FMNMX.FTZ R3, R16, R3, !PT ;  /* 0x0000000310037209 */ /* 0x000fe40007810000 */
[----:B------:R-:W-:Y:S02]  /*a650*/  FSEL R212, R44, -INF , P2 ;  /* 0xff8000002cd47808 */ /* 0x000fe40001000000 */
[----:B------:R-:W-:Y:S02]  /*a660*/  ISETP.GT.AND P2, PT, R0, 0x51, PT ;  /* 0x000000510000780c */ /* 0x000fe40003f44270 */
[----:B------:R-:W-:Y:S02]  /*a670*/  FMNMX.FTZ R2, R22, R2, !PT ;  /* 0x0000000216027209 */ /* 0x000fe40007810000 */
[----:B------:R-:W-:Y:S02]  /*a680*/  FMNMX.FTZ R3, R17, R3, !PT ;  /* 0x0000000311037209 */ /* 0x000fe40007810000 */
[----:B---3--:R-:W-:Y:S02]  /*a690*/  FSEL R21, R47, -INF , P2 ;  /* 0xff8000002f157808 */ /* 0x008fe40001000000 */
        /* <DEDUP_REMOVED lines=8> */
[----:B------:R-:W-:Y:S02]  /*a720*/  FMNMX.FTZ R3, R210, R3, !PT ;  /* 0x00000003d2037209 */ /* 0x000fe40007810000 */
[----:B------:R-:W-:Y:S02]  /*a730*/  FSEL R134, R134, -INF , P0 ;  /* 0xff80000086867808 */ /* 0x000fe40000000000 */
[----:B------:R-:W-:Y:S02]  /*a740*/  FMNMX.FTZ R0, R20, R0, !PT ;  /* 0x0000000014007209 */ /* 0x000fe40007810000 */
[----:B------:R-:W-:Y:S02]  /*a750*/  FMNMX.FTZ R3, R209, R3, !PT ;  /* 0x00000003d1037209 */ /* 0x000fe40007810000 */
[----:B------:R-:W-:Y:S02]  /*a760*/  FMNMX.FTZ R0, R134, R0, !PT ;  /* 0x0000000086007209 */ /* 0x000fe40007810000 */
[----:B------:R-:W-:Y:S02]  /*a770*/  FMNMX.FTZ R3, R208, R3, !PT ;  /* 0x00000003d0037209 */ /* 0x000fe40007810000 */
[----:B------:R-:W-:Y:S01]  /*a780*/  ISETP.GE.AND P2, PT, R201, 0x1, PT ;  /* 0x00000001c900780c */ /* 0x000fe20003f46270 */
[----:B------:R-:W1:Y:S08]  /*a790*/  SHFL.BFLY PT, R2, R0, 0x2, 0x1f ;  /* 0x0c401f0000027f89 */ /* 0x000e7000000e0000 */
[----:B------:R-:W3:Y:S04]  /*a7a0*/  SHFL.BFLY PT, R133, R3, 0x2, 0x1f ;  /* 0x0c401f0003857f89 */ /* 0x000ee800000e0000 */
[----:B------:R-:W-:Y:S02]  /*a7b0*/  @P2 SHF.R.S32.HI R6, RZ, 0x1f, R252 ;  /* 0x0000001fff062819 */ /* 0x000fe400000114fc */
[----:B------:R-:W-:Y:S03]  /*a7c0*/  @P2 MOV R7, R138 ;  /* 0x0000008a00072202 */ /* 0x000fe60000000f00 */
[----:B------:R-:W-:Y:S01]  /*a7d0*/  @P2 IMAD R6, R6, c[0x0][0x1e0], RZ ;  /* 0x0000780006062a24 */ /* 0x000fe200078e02ff */
[----:B-1----:R-:W-:Y:S02]  /*a7e0*/  FMNMX.FTZ R0, R0, R2, !PT ;  /* 0x0000000200007209 */ /* 0x002fe40007810000 */
[----:B---3--:R-:W-:Y:S03]  /*a7f0*/  FMNMX.FTZ R133, R3, R133, !PT ;  /* 0x0000008503857209 */ /* 0x008fe60007810000 */
[----:B------:R-:W1:Y:S08]  /*a800*/  SHFL.BFLY PT, R3, R0, 0x1, 0x1f ;  /* 0x0c201f0000037f89 */ /* 0x000e7000000e0000 */
[----:B------:R-:W3:Y:S01]  /*a810*/  SHFL.BFLY PT, R4, R133, 0x1, 0x1f ;  /* 0x0c201f0085047f89 */ /* 0x000ee200000e0000 */
[----:B-1----:R-:W-:Y:S04]  /*a820*/  FMNMX.FTZ R132, R0, R3, !PT ;  /* 0x0000000300847209 */ /* 0x002fe80007810000 */
[C---:B------:R-:W-:Y:S04]  /*a830*/  FSETP.NEU.FTZ.AND P0, PT, R132.reuse, -INF , PT ;  /* 0xff8000008400780b */ /* 0x040fe80003f1d000 */
[----:B------:R-:W-:Y:S02]  /*a840*/  FSEL R0, R132, RZ, P0 ;  /* 0x000000ff84007208 */ /* 0x000fe40000000000 */
[----:B---3--:R-:W-:Y:S01]  /*a850*/  FMNMX.FTZ R133, R133, R4, !PT ;  /* 0x0000000485857209 */ /* 0x008fe20007810000 */
[----:B------:R-:W-:Y:S03]  /*a860*/  @P2 IMAD.WIDE.U32 R4, R252, c[0x0][0x1e0], RZ ;  /* 0x00007800fc042a25 */ /* 0x000fe600078e00ff */
[C---:B------:R-:W-:Y:S01]  /*a870*/  FSETP.NEU.FTZ.AND P1, PT, R133.reuse, -INF , PT ;  /* 0xff8000008500780b */ /* 0x040fe20003f3d000 */
[----:B------:R-:W-:Y:S02]  /*a880*/  FADD.FTZ R3, -R0, R136 ;  /* 0x0000008800037221 */ /* 0x000fe40000010100 */
[----:B------:R-:W-:Y:S01]  /*a890*/  @P2 IMAD R0, R252, c[0x0][0x1e4], R6 ;  /* 0x00007900fc002a24 */ /* 0x000fe200078e0206 */
[----:B--2---:R-:W-:Y:S01]  /*a8a0*/  @P2 MOV R6, R188 ;  /* 0x000000bc00062202 */ /* 0x004fe20000000f00 */
[----:B------:R-:W-:Y:S01]  /*a8b0*/  FMUL.FTZ R188, R132, c[0x0][0x2d0] ;  /* 0x0000b40084bc7a20 */ /* 0x000fe20000410000 */
[----:B------:R-:W-:Y:S02]  /*a8c0*/  FSEL R2, R133, RZ, P1 ;  /* 0x000000ff85027208 */ /* 0x000fe40000800000 */
[----:B------:R-:W-:Y:S01]  /*a8d0*/  @P2 IADD3 R0, R5, R0, RZ ;  /* 0x0000000005002210 */ /* 0x000fe20007ffe0ff */
[----:B------:R-:W-:Y:S01]  /*a8e0*/  @P2 IMAD.WIDE.U32 R6, R4, 0x60, R6 ;  /* 0x0000006004062825 */ /* 0x000fe200078e0006 */
[----:B------:R-:W-:Y:S03]  /*a8f0*/  FSEL R188, R188, RZ, P0 ;  /* 0x000000ffbcbc7208 */ /* 0x000fe60000000000 */
[----:B------:R-:W-:Y:S02]  /*a900*/  @P2 IMAD R0, R0, 0x60, RZ ;  /* 0x0000006000002824 */ /* 0x000fe400078e02ff */
[----:B------:R-:W-:Y:S02]  /*a910*/  FADD.FTZ R2, -R2, R135 ;  /* 0x0000008702027221 */ /* 0x000fe40000010100 */
[----:B------:R-:W-:Y:S01]  /*a920*/  FMUL.FTZ R135, R133, c[0x0][0x2d0] ;  /* 0x0000b40085877a20 */ /* 0x000fe20000410000 */
[----:B------:R-:W-:Y:S04]  /*a930*/  @P2 IADD3 R0, R7, R0, RZ ;  /* 0x0000000007002210 */ /* 0x000fe80007ffe0ff */
[C---:B------:R-:W-:Y:S02]  /*a940*/  @P2 SHF.L.U64.HI R0, R6.reuse, 0x1, R0 ;  /* 0x0000000106002819 */ /* 0x040fe40000010200 */
[----:B------:R-:W-:Y:S02]  /*a950*/  @P2 SHF.L.U32 R6, R6, 0x1, RZ ;  /* 0x0000000106062819 */ /* 0x000fe400000006ff */
[----:B------:R-:W-:Y:S02]  /*a960*/  FSEL R135, R135, RZ, P1 ;  /* 0x000000ff87877208 */ /* 0x000fe40000800000 */
[----:B------:R-:W-:Y:S03]  /*a970*/  @P2 IADD3 R4, P3, R6, c[0x0][0x1c8], RZ ;  /* 0x0000720006042a10 */ /* 0x000fe60007f7e0ff */
[--C-:B------:R-:W-:Y:S01]  /*a980*/  FFMA.FTZ R15, R15, c[0x0][0x2d0], -R135.reuse ;  /* 0x0000b4000f0f7a23 */ /* 0x100fe20000010887 */
[----:B------:R-:W-:Y:S05]  /*a990*/  @P2 IADD3.X R5, R0, c[0x0][0x1cc], RZ, P3, !PT ;  /* 0x0000730000052a10 */ /* 0x000fea0001ffe4ff */
[----:B------:R1:W-:Y:S01]  /*a9a0*/  @P2 LDGSTS.E.BYPASS.LTC128B.128 [R251+0xc100], [R4.64], !P4 ;  /* 0x0c10000004fb2fae */ /* 0x0003e2000e101d48 */
[----:B------:R-:W-:Y:S04]  /*a9b0*/  @P2 IADD3 R8, P4, R6, 0x80, RZ ;  /* 0x0000008006082810 */ /* 0x000fe80007f9e0ff */
[----:B------:R-:W-:Y:S04]  /*a9c0*/  @P2 IADD3 R8, P3, R8, c[0x0][0x1c8], RZ ;  /* 0x0000720008082a10 */ /* 0x000fe80007f7e0ff */
[--C-:B------:R-:W-:Y:S02]  /*a9d0*/  @P2 IADD3.X R9, RZ, c[0x0][0x1cc], R0.reuse, P3, P4 ;  /* 0x00007300ff092a10 */ /* 0x100fe40001fe8400 */
[----:B------:R-:W-:Y:S11]  /*a9e0*/  LOP3.LUT P4, RZ, R220, 0x1, RZ, 0xc0, !PT ;  /* 0x00000001dcff7812 */ /* 0x000ff6000788c0ff */
[----:B------:R-:W-:Y:S02]  /*a9f0*/  @!UPT UIADD3 URZ, URZ, URZ, URZ ;  /* 0x0000003f3f3ff290 */ /* 0x000fe4000fffe03f */
[----:B------:R2:W-:Y:S02]  /*aa00*/  @P2 LDGSTS.E.BYPASS.LTC128B.128 [R251+0xf100], [R8.64], !P4 ;  /* 0x0f10000008fb2fae */ /* 0x0005e4000e101d48 */
[----:B--2---:R-:W-:Y:S04]  /*aa10*/  @P2 IADD3 R8, P4, R6, 0x100, RZ ;  /* 0x0000010006082810 */ /* 0x004fe80007f9e0ff */
[----:B------:R-:W-:Y:S04]  /*aa20*/  @P2 IADD3 R8, P3, R8, c[0x0][0x1c8], RZ ;  /* 0x0000720008082a10 */ /* 0x000fe80007f7e0ff */
[--C-:B------:R-:W-:Y:S02]  /*aa30*/  @P2 IADD3.X R9, RZ, c[0x0][0x1cc], R0.reuse, P3, P4 ;  /* 0x00007300ff092a10 */ /* 0x100fe40001fe8400 */
[----:B------:R-:W-:Y:S03]  /*aa40*/  @P2 IADD3 R6, P4, R6, 0x180, RZ ;  /* 0x0000018006062810 */ /* 0x000fe60007f9e0ff */
[----:B------:R2:W-:Y:S01]  /*aa50*/  @P2 LDGSTS.E.BYPASS.LTC128B.128 [R251+0x12100], [R8.64], !P6 ;  /* 0x1210000008fb2fae */ /* 0x0005e2000f101d48 */
[----:B------:R-:W-:Y:S04]  /*aa60*/  @P2 IADD3 R6, P3, R6, c[0x0][0x1c8], RZ ;  /* 0x0000720006062a10 */ /* 0x000fe80007f7e0ff */
[----:B------:R-:W-:Y:S01]  /*aa70*/  @P2 IADD3.X R7, RZ, c[0x0][0x1cc], R0, P3, P4 ;  /* 0x00007300ff072a10 */ /* 0x000fe20001fe8400 */
[--C-:B------:R-:W-:Y:S01]  /*aa80*/  FFMA.FTZ R0, R11, c[0x0][0x2d0], -R135.reuse ;  /* 0x0000b4000b007a23 */ /* 0x100fe20000010887 */
[----:B------:R-:W-:Y:S03]  /*aa90*/  LOP3.LUT P4, RZ, R220, 0x1, RZ, 0xc0, !PT ;  /* 0x00000001dcff7812 */ /* 0x000fe6000788c0ff */
[----:B------:R3:W-:Y:S01]  /*aaa0*/  MUFU.EX2 R136, R0 ;  /* 0x0000000000887308 */ /* 0x0007e20000000800 */
[----:B------:R4:W-:Y:S01]  /*aab0*/  @P2 LDGSTS.E.BYPASS.LTC128B.128 [R251+0x15100], [R6.64], !P5 ;  /* 0x1510000006fb2fae */ /* 0x0009e2000e901d48 */
[--C-:B---3--:R-:W-:Y:S08]  /*aac0*/  FFMA.FTZ R0, R10, c[0x0][0x2d0], -R188.reuse ;  /* 0x0000b4000a007a23 */ /* 0x108ff000000108bc */
[----:B------:R3:W-:Y:S01]  /*aad0*/  MUFU.EX2 R138, R0 ;  /* 0x00000000008a7308 */ /* 0x0007e20000000800 */
[----:B----4-:R-:W-:Y:S02]  /*aae0*/  @P2 MOV R6, c[0x0][0x1e0] ;  /* 0x0000780000062a02 */ /* 0x010fe40000000f00 */
[----:B------:R-:W-:Y:S04]  /*aaf0*/  @P2 MOV R7, 0x6 ;  /* 0x0000000600072802 */ /* 0x000fe80000000f00 */
[C---:B------:R-:W-:Y:S02]  /*ab00*/  @P2 SHF.L.U64.HI R7, R6.reuse, R7, c[0x0][0x1e4] ;  /* 0x0000790006072619 */ /* 0x040fe40000010207 */
[----:B------:R-:W-:Y:S04]  /*ab10*/  @P2 SHF.L.U32 R6, R6, 0x6, RZ ;  /* 0x0000000606062819 */ /* 0x000fe800000006ff */
[----:B-1----:R-:W-:Y:S04]  /*ab20*/  @P2 IADD3 R4, P3, R4, R6, RZ ;  /* 0x0000000604042210 */ /* 0x002fe80007f7e0ff */
[C---:B------:R-:W-:Y:S02]  /*ab30*/  @P2 IADD3.X R5, R7.reuse, R5, RZ, P3, !PT ;  /* 0x0000000507052210 */ /* 0x040fe40001ffe4ff */
[----:B------:R-:W-:Y:S02]  /*ab40*/  LOP3.LUT P3, RZ, R220, 0x2, RZ, 0xc0, !PT ;  /* 0x00000002dcff7812 */ /* 0x000fe4000786c0ff */
[----:B------:R-:W4:Y:S01]  /*ab50*/  LDL.LU R220, [R1+0x98] ;  /* 0x0000980001dc7983 */ /* 0x000f220000300800 */
[----:B------:R-:W-:Y:S01]  /*ab60*/  @P2 IADD3 R6, P0, R6, R4, RZ ;  /* 0x0000000406062210 */ /* 0x000fe20007f1e0ff */
[--C-:B---3--:R-:W-:Y:S03]  /*ab70*/  FFMA.FTZ R0, R12, c[0x0][0x2d0], -R135.reuse ;  /* 0x0000b4000c007a23 */ /* 0x108fe60000010887 */
[----:B------:R-:W-:Y:S01]  /*ab80*/  @P2 IADD3.X R7, R7, R5, RZ, P0, !PT ;  /* 0x0000000507072210 */ /* 0x000fe200007fe4ff */
[----:B------:R1:W-:Y:S05]  /*ab90*/  MUFU.EX2 R137, R0 ;  /* 0x0000000000897308 */ /* 0x0003ea0000000800 */
[----:B------:R3:W-:Y:S08]  /*aba0*/  @P2 LDGSTS.E.BYPASS.LTC128B.128 [R251+0xd100], [R4.64], !P3 ;  /* 0x0d10000004fb2fae */ /* 0x0007f0000d901d48 */
[----:B------:R3:W-:Y:S08]  /*abb0*/  @P2 LDGSTS.E.BYPASS.LTC128B.128 [R251+0x10100], [R4.64+0x80], !P4 ;  /* 0x1010008004fb2fae */ /* 0x0007f0000e101d48 */
[----:B------:R3:W-:Y:S01]  /*abc0*/  @P2 LDGSTS.E.BYPASS.LTC128B.128 [R251+0x13100], [R4.64+0x100], !P6 ;  /* 0x1310010004fb2fae */ /* 0x0007e2000f101d48 */
[----:B-1----:R-:W-:Y:S02]  /*abd0*/  FMUL.FTZ R0, R2, c[0x0][0x2d0] ;  /* 0x0000b40002007a20 */ /* 0x002fe40000410000 */
[----:B------:R-:W-:Y:S05]  /*abe0*/  FFMA.FTZ R2, R13, c[0x0][0x2d0], -R188 ;  /* 0x0000b4000d027a23 */ /* 0x000fea00000108bc */
[----:B------:R3:W-:Y:S01]  /*abf0*/  @P2 LDGSTS.E.BYPASS.LTC128B.128 [R251+0x16100], [R4.64+0x180], !P5 ;  /* 0x1610018004fb2fae */ /* 0x0007e2000e901d48 */
[----:B------:R-:W2:Y:S07]  /*ac00*/  MUFU.EX2 R0, R0 ;  /* 0x0000000000007308 */ /* 0x000eae0000000800 */
[----:B------:R1:W-:Y:S03]  /*ac10*/  @P2 LDGSTS.E.BYPASS.LTC128B.128 [R251+0xe100], [R6.64], !P3 ;  /* 0x0e10000006fb2fae */ /* 0x0003e6000d901d48 */
[----:B------:R1:W-:Y:S05]  /*ac20*/  MUFU.EX2 R190, R2 ;  /* 0x0000000200be7308 */ /* 0x0003ea0000000800 */
[----:B------:R1:W-:Y:S08]  /*ac30*/  @P2 LDGSTS.E.BYPASS.LTC128B.128 [R251+0x11100], [R6.64+0x80], !P4 ;  /* 0x1110008006fb2fae */ /* 0x0003f0000e101d48 */
[----:B------:R1:W-:Y:S01]  /*ac40*/  @P2 LDGSTS.E.BYPASS.LTC128B.128 [R251+0x14100], [R6.64+0x100], !P6 ;  /* 0x1410010006fb2fae */ /* 0x0003e2000f101d48 */
[C---:B--2---:R-:W-:Y:S01]  /*ac50*/  FMUL.FTZ R8, R0.reuse, R144 ;  /* 0x0000009000087220 */ /* 0x044fe20000410000 */
[----:B------:R-:W-:Y:S01]  /*ac60*/  MOV R144, R36 ;  /* 0x0000002400907202 */ /* 0x000fe20000000f00 */
[C---:B------:R-:W-:Y:S02]  /*ac70*/  FMUL.FTZ R36, R0.reuse, R172 ;  /* 0x000000ac00247220 */ /* 0x040fe40000410000 */
[C---:B---3--:R-:W-:Y:S01]  /*ac80*/  FMUL.FTZ R4, R0.reuse, R140 ;  /* 0x0000008c00047220 */ /* 0x048fe20000410000 */
[----:B------:R-:W-:Y:S02]  /*ac90*/  MOV R140, R29 ;  /* 0x0000001d008c7202 */ /* 0x000fe40000000f00 */
[----:B------:R-:W2:Y:S01]  /*aca0*/  LDL.LU R172, [R1+0x18] ;  /* 0x0000180001ac7983 */ /* 0x000ea20000300800 */
[C---:B------:R-:W-:Y:S01]  /*acb0*/  FMUL.FTZ R5, R0.reuse, R141 ;  /* 0x0000008d00057220 */ /* 0x040fe20000410000 */
[----:B------:R-:W-:Y:S01]  /*acc0*/  MOV R141, R38 ;  /* 0x00000026008d7202 */ /* 0x000fe20000000f00 */
[----:B------:R-:W-:Y:S01]  /*acd0*/  FMUL.FTZ R9, R0, R145 ;  /* 0x0000009100097220 */ /* 0x000fe20000410000 */
[----:B------:R3:W-:Y:S01]  /*ace0*/  @P2 LDGSTS.E.BYPASS.LTC128B.128 [R251+0x17100], [R6.64+0x180], !P5 ;  /* 0x1710018006fb2fae */ /* 0x0007e2000e901d48 */
[----:B-1----:R-:W-:Y:S01]  /*acf0*/  FFMA.FTZ R2, R14, c[0x0][0x2d0], -R135 ;  /* 0x0000b4000e027a23 */ /* 0x002fe20000010887 */
[----:B------:R-:W-:Y:S01]  /*ad00*/  MUFU.EX2 R145, R15 ;  /* 0x0000000f00917308 */ /* 0x000fe20000000800 */
        /* <DEDUP_REMOVED lines=9> */
[----:B------:R1:W-:Y:S01]  /*ada0*/  MUFU.EX2 R189, R2 ;  /* 0x0000000200bd7308 */ /* 0x0003e20000000800 */
        /* <DEDUP_REMOVED lines=15> */
[----:B------:R-:W0:Y:S01]  /*aea0*/  LDGDEPBAR ;  /* 0x00000000000079af */ /* 0x000e220000000000 */
        /* <DEDUP_REMOVED lines=8> */
[----:B-1----:R-:W-:Y:S01]  /*af30*/  FMUL.FTZ R2, R3, c[0x0][0x2d0] ;  /* 0x0000b40003027a20 */ /* 0x002fe20000410000 */
[----:B------:R-:W-:Y:S01]  /*af40*/  MOV R180, R165 ;  /* 0x000000a500b47202 */ /* 0x000fe20000000f00 */
[C---:B------:R-:W-:Y:S01]  /*af50*/  FFMA.FTZ R3, R0.reuse, R24, R136 ;  /* 0x0000001800037223 */ /* 0x040fe20000010088 */
[C---:B------:R-:W-:Y:S01]  /*af60*/  F2FP.PACK_AB R136, R137.reuse, R136 ;  /* 0x000000888988723e */ /* 0x040fe200000000ff */
[C---:B------:R-:W-:Y:S01]  /*af70*/  FMUL.FTZ R24, R0.reuse, R160 ;  /* 0x000000a000187220 */ /* 0x040fe20000410000 */
[----:B------:R-:W-:Y:S01]  /*af80*/  MOV R160, R22 ;  /* 0x0000001600a07202 */ /* 0x000fe20000000f00 */
[----:B------:R-:W1:Y:S01]  /*af90*/  MUFU.EX2 R2, R2 ;  /* 0x0000000200027308 */ /* 0x000e620000000800 */
[C---:B------:R-:W-:Y:S01]  /*afa0*/  FMUL.FTZ R49, R0.reuse, R185 ;  /* 0x000000b900317220 */ /* 0x040fe20000410000 */
[----:B------:R-:W-:Y:S01]  /*afb0*/  MOV R185, R149 ;  /* 0x0000009500b97202 */ /* 0x000fe20000000f00 */
[C---:B------:R-:W-:Y:S01]  /*afc0*/  FMUL.FTZ R52, R0.reuse, R52 ;  /* 0x0000003400347220 */ /* 0x040fe20000410000 */
[----:B------:R-:W-:Y:S01]  /*afd0*/  MOV R176, R160 ;  /* 0x000000a000b07202 */ /* 0x000fe20000000f00 */
        /* <DEDUP_REMOVED lines=40> */
[C---:B-1----:R-:W-:Y:S01]  /*b260*/  FMUL.FTZ R35, R2.reuse, R171 ;  /* 0x000000ab02237220 */ /* 0x042fe20000410000 */
[----:B------:R-:W-:Y:S01]  /*b270*/  MOV R171, R144 ;  /* 0x0000009000ab7202 */ /* 0x000fe20000000f00 */
[C---:B---3--:R-:W-:Y:S01]  /*b280*/  FMUL.FTZ R6, R2.reuse, R142 ;  /* 0x0000008e02067220 */ /* 0x048fe20000410000 */
[----:B------:R1:W-:Y:S01]  /*b290*/  MUFU.EX2 R144, R0 ;  /* 0x0000000000907308 */ /* 0x0003e20000000800 */
[C---:B------:R-:W-:Y:S02]  /*b2a0*/  FMUL.FTZ R7, R2.reuse, R143 ;  /* 0x0000008f02077220 */ /* 0x040fe40000410000 */
[C---:B------:R-:W-:Y:S01]  /*b2b0*/  FMUL.FTZ R42, R2.reuse, R178 ;  /* 0x000000b2022a7220 */ /* 0x040fe20000410000 */
[----:B------:R-:W-:Y:S01]  /*b2c0*/  MOV R178, R140 ;  /* 0x0000008c00b27202 */ /* 0x000fe20000000f00 */
[C---:B------:R-:W-:Y:S01]  /*b2d0*/  FMUL.FTZ R11, R2.reuse, R147 ;  /* 0x00000093020b7220 */ /* 0x040fe20000410000 */
[----:B------:R-:W3:Y:S01]  /*b2e0*/  LDSM.16.MT88.4 R140, [R217] ;  /* 0x00000000d98c783b */ /* 0x000ee20000004200 */
[C---:B------:R-:W-:Y:S02]  /*b2f0*/  FMUL.FTZ R43, R2.reuse, R179 ;  /* 0x000000b3022b7220 */ /* 0x040fe40000410000 */
[C---:B------:R-:W-:Y:S02]  /*b300*/  FMUL.FTZ R50, R2.reuse, R186 ;  /* 0x000000ba02327220 */ /* 0x040fe40000410000 */
[C---:B------:R-:W-:Y:S02]  /*b310*/  FMUL.FTZ R51, R2.reuse, R187 ;  /* 0x000000bb02337220 */ /* 0x040fe40000410000 */
[----:B------:R-:W-:Y:S02]  /*b320*/  FMUL.FTZ R10, R2, R146 ;  /* 0x00000092020a7220 */ /* 0x000fe40000410000 */
[----:B------:R-:W-:Y:S01]  /*b330*/  FADD.FTZ R146, R137, R3 ;  /* 0x0000000389927221 */ /* 0x000fe20000010000 */
[----:B------:R-:W-:Y:S01]  /*b340*/  F2FP.PACK_AB R137, R190, R138 ;  /* 0x0000008abe89723e */ /* 0x000fe200000000ff */
[C---:B------:R-:W-:Y:S02]  /*b350*/  FMUL.FTZ R14, R2.reuse, R150 ;  /* 0x00000096020e7220 */ /* 0x040fe40000410000 */
[C---:B------:R-:W-:Y:S02]  /*b360*/  FMUL.FTZ R15, R2.reuse, R151 ;  /* 0x00000097020f7220 */ /* 0x040fe40000410000 */
[C---:B------:R-:W-:Y:S02]  /*b370*/  FMUL.FTZ R18, R2.reuse, R154 ;  /* 0x0000009a02127220 */ /* 0x040fe40000410000 */
[C---:B------:R-:W-:Y:S02]  /*b380*/  FMUL.FTZ R19, R2.reuse, R155 ;  /* 0x0000009b02137220 */ /* 0x040fe40000410000 */
[--C-:B-1----:R-:W-:Y:S02]  /*b390*/  FFMA.FTZ R0, R139, c[0x0][0x2d0], -R188.reuse ;  /* 0x0000b4008b007a23 */ /* 0x102fe400000108bc */
[C---:B------:R-:W-:Y:S02]  /*b3a0*/  FMUL.FTZ R22, R2.reuse, R158 ;  /* 0x0000009e02167220 */ /* 0x040fe40000410000 */
[----:B------:R-:W1:Y:S01]  /*b3b0*/  MUFU.EX2 R152, R0 ;  /* 0x0000000000987308 */ /* 0x000e620000000800 */
[C---:B------:R-:W-:Y:S02]  /*b3c0*/  FMUL.FTZ R23, R2.reuse, R159 ;  /* 0x0000009f02177220 */ /* 0x040fe40000410000 */
[C---:B------:R-:W-:Y:S02]  /*b3d0*/  FMUL.FTZ R26, R2.reuse, R162 ;  /* 0x000000a2021a7220 */ /* 0x040fe40000410000 */
        /* <DEDUP_REMOVED lines=11> */
[C---:B------:R-:W-:Y:S02]  /*b490*/  FMUL.FTZ R47, R2.reuse, R183 ;  /* 0x000000b7022f7220 */ /* 0x040fe40000410000 */
[C---:B------:R-:W-:Y:S02]  /*b4a0*/  FMUL.FTZ R54, R2.reuse, R54 ;  /* 0x0000003602367220 */ /* 0x040fe40000410000 */
[----:B------:R-:W-:Y:S01]  /*b4b0*/  FMUL.FTZ R55, R2, R55 ;  /* 0x0000003702377220 */ /* 0x000fe20000410000 */
[----:B-1----:R-:W-:Y:S01]  /*b4c0*/  F2FP.PACK_AB R139, R152, R144 ;  /* 0x00000090988b723e */ /* 0x002fe200000000ff */
        /* <DEDUP_REMOVED lines=39> */
[----:B------:R-:W-:Y:S02]  /*b740*/  FFMA.FTZ R3, R197, c[0x0][0x2d0], -R188 ;  /* 0x0000b400c5037a23 */ /* 0x000fe400000108bc */
[----:B------:R1:W-:Y:S01]  /*b750*/  MUFU.EX2 R150, R0 ;  /* 0x0000000000967308 */ /* 0x0003e20000000800 */
[--C-:B------:R-:W-:Y:S09]  /*b760*/  FFMA.FTZ R191, R212, c[0x0][0x2d0], -R135.reuse ;  /* 0x0000b400d4bf7a23 */ /* 0x100ff20000010887 */
[----:B------:R-:W-:Y:S01]  /*b770*/  MUFU.EX2 R191, R191 ;  /* 0x000000bf00bf7308 */ /* 0x000fe20000000800 */
[--C-:B-1----:R-:W-:Y:S02]  /*b780*/  FFMA.FTZ R0, R192, c[0x0][0x2d0], -R135.reuse ;  /* 0x0000b400c0007a23 */ /* 0x102fe40000010887 */
[--C-:B------:R-:W-:Y:S07]  /*b790*/  FFMA.FTZ R192, R210, c[0x0][0x2d0], -R135.reuse ;  /* 0x0000b400d2c07a23 */ /* 0x100fee0000010887 */
[----:B------:R1:W-:Y:S01]  /*b7a0*/  MUFU.EX2 R149, R0 ;  /* 0x0000000000957308 */ /* 0x0003e20000000800 */
[----:B--2---:R-:W-:Y:S01]  /*b7b0*/  FFMA.FTZ R2, R2, R172, R138 ;  /* 0x000000ac02027223 */ /* 0x004fe2000001008a */
[----:B------:R-:W-:Y:S02]  /*b7c0*/  F2FP.PACK_AB R138, R145, R189 ;  /* 0x000000bd918a723e */ /* 0x000fe400000000ff */
[----:B------:R-:W-:Y:S01]  /*b7d0*/  MOV R172, R156 ;  /* 0x0000009c00ac7202 */ /* 0x000fe20000000f00 */
[----:B------:R-:W-:Y:S05]  /*b7e0*/  FADD.FTZ R2, R190, R2 ;  /* 0x00000002be027221 */ /* 0x000fea0000010000 */
[----:B------:R2:W-:Y:S01]  /*b7f0*/  MUFU.EX2 R156, R3 ;  /* 0x00000003009c7308 */ /* 0x0005e20000000800 */
[C---:B---3--:R-:W-:Y:S05]  /*b800*/  HMMA.16816.F32 R4, R136.reuse, R140, R4 ;  /* 0x0000008c8804723c */ /* 0x048fea0000001804 */
[----:B------:R-:W-:Y:S02]  /*b810*/  FADD.FTZ R2, R144, R2 ;  /* 0x0000000290027221 */ /* 0x000fe40000010000 */
[----:B------:R-:W-:Y:S01]  /*b820*/  FFMA.FTZ R190, R172, c[0x0][0x2d0], -R188 ;  /* 0x0000b400acbe7a23 */ /* 0x000fe200000108bc */
[C---:B------:R-:W-:Y:S01]  /*b830*/  HMMA.16816.F32 R8, R136.reuse, R142, R8 ;  /* 0x0000008e8808723c */ /* 0x040fe20000001808 */
[----:B------:R-:W3:Y:S01]  /*b840*/  LDSM.16.MT88.4 R140, [R218] ;  /* 0x00000000da8c783b */ /* 0x000ee20000004200 */
[----:B------:R-:W-:Y:S02]  /*b850*/  MUFU.EX2 R192, R192 ;  /* 0x000000c000c07308 */ /* 0x000fe40000000800 */
[----:B------:R-:W-:Y:S02]  /*b860*/  FADD.FTZ R2, R152, R2 ;  /* 0x0000000298027221 */ /* 0x000fe40000010000 */
[--C-:B------:R-:W-:Y:S02]  /*b870*/  FFMA.FTZ R152, R185, c[0x0][0x2d0], -R135.reuse ;  /* 0x0000b400b9987a23 */ /* 0x100fe40000010887 */
[--C-:B-1----:R-:W-:Y:S04]  /*b880*/  FFMA.FTZ R0, R193, c[0x0][0x2d0], -R188.reuse ;  /* 0x0000b400c1007a23 */ /* 0x102fe800000108bc */
[----:B------:R1:W1:Y:S01]  /*b890*/  MUFU.EX2 R148, R0 ;  /* 0x0000000000947308 */ /* 0x0002620000000800 */
[--C-:B--2---:R-:W-:Y:S09]  /*b8a0*/  FFMA.FTZ R3, R206, c[0x0][0x2d0], -R188.reuse ;  /* 0x0000b400ce037a23 */ /* 0x104ff200000108bc */
[----:B------:R2:W-:Y:S10]  /*b8b0*/  MUFU.EX2 R161, R3 ;  /* 0x0000000300a17308 */ /* 0x0005f40000000800 */
[----:B------:R-:W-:Y:S01]  /*b8c0*/  MUFU.EX2 R190, R190 ;  /* 0x000000be00be7308 */ /* 0x000fe20000000800 */
[----:B-1----:R-:W-:Y:S01]  /*b8d0*/  FFMA.FTZ R0, R194, c[0x0][0x2d0], -R188 ;  /* 0x0000b400c2007a23 */ /* 0x002fe200000108bc */
[C---:B---3--:R-:W-:Y:S08]  /*b8e0*/  HMMA.16816.F32 R12, R136.reuse, R140, R12 ;  /* 0x0000008c880c723c */ /* 0x048ff0000000180c */
[----:B------:R1:W-:Y:S01]  /*b8f0*/  MUFU.EX2 R153, R0 ;  /* 0x0000000000997308 */ /* 0x0003e20000000800 */
[----:B--2---:R-:W-:Y:S03]  /*b900*/  FADD.FTZ R3, R148, R2 ;  /* 0x0000000294037221 */ /* 0x004fe60000010000 */
[--C-:B------:R-:W-:Y:S01]  /*b910*/  FFMA.FTZ R2, R178, c[0x0][0x2d0], -R135.reuse ;  /* 0x0000b400b2027a23 */ /* 0x100fe20000010887 */
[C---:B------:R-:W-:Y:S01]  /*b920*/  HMMA.16816.F32 R16, R136.reuse, R142, R16 ;  /* 0x0000008e8810723c */ /* 0x040fe20000001810 */
[----:B------:R-:W2:Y:S04]  /*b930*/  LDSM.16.MT88.4 R140, [R221] ;  /* 0x00000000dd8c783b */ /* 0x000ea80000004200 */
[----:B------:R3:W-:Y:S01]  /*b940*/  MUFU.EX2 R206, R2 ;  /* 0x0000000200ce7308 */ /* 0x0007e20000000800 */
[--C-:B-1----:R-:W-:Y:S09]  /*b950*/  FFMA.FTZ R0, R195, c[0x0][0x2d0], -R135.reuse ;  /* 0x0000b400c3007a23 */ /* 0x102ff20000010887 */
[----:B------:R1:W1:Y:S01]  /*b960*/  MUFU.EX2 R155, R0 ;  /* 0x00000000009b7308 */ /* 0x0002620000000800 */
[--C-:B---3--:R-:W-:Y:S01]  /*b970*/  FFMA.FTZ R2, R171, c[0x0][0x2d0], -R135.reuse ;  /* 0x0000b400ab027a23 */ /* 0x108fe20000010887 */
[C---:B--2---:R-:W-:Y:S03]  /*b980*/  HMMA.16816.F32 R20, R136.reuse, R140, R20 ;  /* 0x0000008c8814723c */ /* 0x044fe60000001814 */
[--C-:B-1----:R-:W-:Y:S05]  /*b990*/  FFMA.FTZ R0, R196, c[0x0][0x2d0], -R135.reuse ;  /* 0x0000b400c4007a23 */ /* 0x102fea0000010887 */
[C---:B------:R-:W-:Y:S01]  /*b9a0*/  HMMA.16816.F32 R24, R136.reuse, R142, R24 ;  /* 0x0000008e8818723c */ /* 0x040fe20000001818 */
[----:B----4-:R-:W1:Y:S01]  /*b9b0*/  LDSM.16.MT88.4 R140, [R220] ;  /* 0x00000000dc8c783b */ /* 0x010e620000004200 */
[----:B------:R2:W3:Y:S02]  /*b9c0*/  MUFU.EX2 R160, R0 ;  /* 0x0000000000a07308 */ /* 0x0004e40000000800 */
[----:B--2---:R-:W-:Y:S08]  /*b9d0*/  FFMA.FTZ R0, R198, c[0x0][0x2d0], -R188 ;  /* 0x0000b400c6007a23 */ /* 0x004ff000000108bc */
[----:B------:R-:W-:Y:S10]  /*b9e0*/  MUFU.EX2 R198, R152 ;  /* 0x0000009800c67308 */ /* 0x000ff40000000800 */
[----:B------:R2:W-:Y:S01]  /*b9f0*/  MUFU.EX2 R159, R0 ;  /* 0x00000000009f7308 */ /* 0x0005e20000000800 */
[C---:B-1----:R-:W-:Y:S08]  /*ba00*/  HMMA.16816.F32 R28, R136.reuse, R140, R28 ;  /* 0x0000008c881c723c */ /* 0x042ff0000000181c */
[C---:B------:R-:W-:Y:S01]  /*ba10*/  HMMA.16816.F32 R32, R136.reuse, R142, R32 ;  /* 0x0000008e8820723c */ /* 0x040fe20000001820 */
[----:B------:R-:W1:Y:S03]  /*ba20*/  LDSM.16.MT88.4 R140, [R217+0x3000] ;  /* 0x00300000d98c783b */ /* 0x000e660000004200 */
[----:B--2---:R-:W-:Y:S02]  /*ba30*/  FADD.FTZ R0, R189, R146 ;  /* 0x00000092bd007221 */ /* 0x004fe40000010000 */
[--C-:B------:R-:W-:Y:S02]  /*ba40*/  FFMA.FTZ R189, R209, c[0x0][0x2d0], -R135.reuse ;  /* 0x0000b400d1bd7a23 */ /* 0x100fe40000010887 */
[----:B------:R-:W-:Y:S02]  /*ba50*/  FADD.FTZ R151, R145, R0 ;  /* 0x0000000091977221 */ /* 0x000fe40000010000 */
[----:B------:R-:W-:Y:S02]  /*ba60*/  LDSM.16.MT88.4 R144, [R218+0x1000] ;  /* 0x00100000da90783b */ /* 0x000fe40000004200 */
[--C-:B------:R-:W-:Y:S01]  /*ba70*/  FFMA.FTZ R0, R203, c[0x0][0x2d0], -R135.reuse ;  /* 0x0000b400cb007a23 */ /* 0x100fe20000010887 */
[----:B------:R-:W-:Y:S10]  /*ba80*/  MUFU.EX2 R189, R189 ;  /* 0x000000bd00bd7308 */ /* 0x000ff40000000800 */
[----:B------:R2:W4:Y:S01]  /*ba90*/  MUFU.EX2 R158, R0 ;  /* 0x00000000009e7308 */ /* 0x0005220000000800 */
[C---:B-1----:R-:W-:Y:S08]  /*baa0*/  HMMA.16816.F32 R36, R136.reuse, R140, R36 ;  /* 0x0000008c8824723c */ /* 0x042ff00000001824 */
[C---:B------:R-:W-:Y:S01]  /*bab0*/  HMMA.16816.F32 R40, R136.reuse, R142, R40 ;  /* 0x0000008e8828723c */ /* 0x040fe20000001828 */
[----:B------:R-:W1:Y:S03]  /*bac0*/  LDSM.16.MT88.4 R140, [R218+0x3000] ;  /* 0x00300000da8c783b */ /* 0x000e660000004200 */
[--C-:B--2---:R-:W-:Y:S04]  /*bad0*/  FFMA.FTZ R0, R202, c[0x0][0x2d0], -R135.reuse ;  /* 0x0000b400ca007a23 */ /* 0x104fe80000010887 */
[----:B------:R2:W1:Y:S04]  /*bae0*/  MUFU.EX2 R167, R0 ;  /* 0x0000000000a77308 */ /* 0x0004680000000800 */
[--C-:B--2---:R-:W-:Y:S06]  /*baf0*/  FFMA.FTZ R0, R204, c[0x0][0x2d0], -R188.reuse ;  /* 0x0000b400cc007a23 */ /* 0x104fec00000108bc */
[----:B------:R2:W-:Y:S01]  /*bb00*/  MUFU.EX2 R157, R0 ;  /* 0x00000000009d7308 */ /* 0x0005e20000000800 */
[C---:B-1----:R-:W-:Y:S08]  /*bb10*/  HMMA.16816.F32 R44, R136.reuse, R140, R44 ;  /* 0x0000008c882c723c */ /* 0x042ff0000000182c */
[C---:B------:R-:W-:Y:S01]  /*bb20*/  HMMA.16816.F32 R48, R136.reuse, R142, R48 ;  /* 0x0000008e8830723c */ /* 0x040fe20000001830 */
[----:B------:R-:W1:Y:S03]  /*bb30*/  LDSM.16.MT88.4 R140, [R221+0x3000] ;  /* 0x00300000dd8c783b */ /* 0x000e660000004200 */
[--C-:B--2---:R-:W-:Y:S02]  /*bb40*/  FFMA.FTZ R0, R200, c[0x0][0x2d0], -R188.reuse ;  /* 0x0000b400c8007a23 */ /* 0x104fe400000108bc */
[----:B------:R-:W-:Y:S10]  /*bb50*/  MUFU.EX2 R200, R2 ;  /* 0x0000000200c87308 */ /* 0x000ff40000000800 */
[----:B------:R2:W-:Y:S01]  /*bb60*/  MUFU.EX2 R163, R0 ;  /* 0x0000000000a37308 */ /* 0x0005e20000000800 */
[C---:B-1----:R-:W-:Y:S08]  /*bb70*/  HMMA.16816.F32 R52, R136.reuse, R140, R52 ;  /* 0x0000008c8834723c */ /* 0x042ff00000001834 */
[C---:B------:R-:W-:Y:S01]  /*bb80*/  HMMA.16816.F32 R56, R136.reuse, R142, R56 ;  /* 0x0000008e8838723c */ /* 0x040fe20000001838 */
[----:B------:R-:W1:Y:S03]  /*bb90*/  LDSM.16.MT88.4 R140, [R220+0x3000] ;  /* 0x00300000dc8c783b */ /* 0x000e660000004200 */
[--C-:B--2---:R-:W-:Y:S04]  /*bba0*/  FFMA.FTZ R0, R205, c[0x0][0x2d0], -R135.reuse ;  /* 0x0000b400cd007a23 */ /* 0x104fe80000010887 */
[----:B------:R2:W1:Y:S04]  /*bbb0*/  MUFU.EX2 R166, R0 ;  /* 0x0000000000a67308 */ /* 0x0004680000000800 */
[----:B--2---:R-:W-:Y:S06]  /*bbc0*/  FFMA.FTZ R0, R199, c[0x0][0x2d0], -R135 ;  /* 0x0000b400c7007a23 */ /* 0x004fec0000010887 */
[----:B------:R2:W2:Y:S01]  /*bbd0*/  MUFU.EX2 R168, R0 ;  /* 0x0000000000a87308 */ /* 0x0004a20000000800 */
[C---:B-1----:R-:W-:Y:S08]  /*bbe0*/  HMMA.16816.F32 R60, R136.reuse, R140, R60 ;  /* 0x0000008c883c723c */ /* 0x042ff0000000183c */
[C---:B------:R-:W-:Y:S01]  /*bbf0*/  HMMA.16816.F32 R64, R136.reuse, R142, R64 ;  /* 0x0000008e8840723c */ /* 0x040fe20000001840 */
[----:B------:R-:W1:Y:S03]  /*bc00*/  LDSM.16.MT88.4 R140, [R217+0x6000] ;  /* 0x00600000d98c783b */ /* 0x000e660000004200 */
[----:B--2---:R-:W-:Y:S04]  /*bc10*/  FFMA.FTZ R0, R207, c[0x0][0x2d0], -R188 ;  /* 0x0000b400cf007a23 */ /* 0x004fe800000108bc */
[----:B------:R2:W-:Y:S04]  /*bc20*/  MUFU.EX2 R162, R0 ;  /* 0x0000000000a27308 */ /* 0x0005e80000000800 */
[----:B--2---:R-:W-:Y:S01]  /*bc30*/  FADD.FTZ R0, R150, R151 ;  /* 0x0000009796007221 */ /* 0x004fe20000010000 */
[C---:B-1----:R-:W-:Y:S03]  /*bc40*/  HMMA.16816.F32 R68, R136.reuse, R140, R68 ;  /* 0x0000008c8844723c */ /* 0x042fe60000001844 */
[----:B------:R-:W-:Y:S02]  /*bc50*/  FADD.FTZ R154, R149, R0 ;  /* 0x00000000959a7221 */ /* 0x000fe40000010000 */
[--C-:B------:R-:W-:Y:S02]  /*bc60*/  FFMA.FTZ R0, R211, c[0x0][0x2d0], -R135.reuse ;  /* 0x0000b400d3007a23 */ /* 0x100fe40000010887 */
[----:B------:R-:W-:Y:S01]  /*bc70*/  FADD.FTZ R154, R155, R154 ;  /* 0x0000009a9b9a7221 */ /* 0x000fe20000010000 */
[C---:B------:R-:W-:Y:S01]  /*bc80*/  HMMA.16816.F32 R72, R136.reuse, R142, R72 ;  /* 0x0000008e8848723c */ /* 0x040fe20000001848 */
[----:B------:R-:W1:Y:S01]  /*bc90*/  LDSM.16.MT88.4 R140, [R218+0x6000] ;  /* 0x00600000da8c783b */ /* 0x000e620000004200 */
[----:B------:R-:W2:Y:S02]  /*bca0*/  MUFU.EX2 R165, R0 ;  /* 0x0000000000a57308 */ /* 0x000ea40000000800 */
[----:B---3--:R-:W-:Y:S04]  /*bcb0*/  FADD.FTZ R2, R160, R154 ;  /* 0x0000009aa0027221 */ /* 0x008fe80000010000 */
[----:B----4-:R-:W-:Y:S04]  /*bcc0*/  FADD.FTZ R2, R158, R2 ;  /* 0x000000029e027221 */ /* 0x010fe80000010000 */
[----:B------:R-:W-:Y:S04]  /*bcd0*/  FADD.FTZ R2, R167, R2 ;  /* 0x00000002a7027221 */ /* 0x000fe80000010000 */
[----:B------:R-:W-:Y:S04]  /*bce0*/  FADD.FTZ R2, R166, R2 ;  /* 0x00000002a6027221 */ /* 0x000fe80000010000 */
[----:B------:R-:W-:Y:S04]  /*bcf0*/  FADD.FTZ R2, R168, R2 ;  /* 0x00000002a8027221 */ /* 0x000fe80000010000 */
[----:B--2---:R-:W-:Y:S02]  /*bd00*/  FADD.FTZ R2, R165, R2 ;  /* 0x00000002a5027221 */ /* 0x004fe40000010000 */
[----:B------:R-:W-:Y:S02]  /*bd10*/  FFMA.FTZ R0, R164, c[0x0][0x2d0], -R188 ;  /* 0x0000b400a4007a23 */ /* 0x000fe400000108bc */
[----:B------:R-:W-:Y:S02]  /*bd20*/  FADD.FTZ R2, R206, R2 ;  /* 0x00000002ce027221 */ /* 0x000fe40000010000 */
[----:B------:R2:W-:Y:S01]  /*bd30*/  MUFU.EX2 R164, R0 ;  /* 0x0000000000a47308 */ /* 0x0005e20000000800 */
[C---:B-1----:R-:W-:Y:S08]  /*bd40*/  HMMA.16816.F32 R76, R136.reuse, R140, R76 ;  /* 0x0000008c884c723c */ /* 0x042ff0000000184c */
[C---:B------:R-:W-:Y:S01]  /*bd50*/  HMMA.16816.F32 R80, R136.reuse, R142, R80 ;  /* 0x0000008e8850723c */ /* 0x040fe20000001850 */
[----:B------:R-:W1:Y:S03]  /*bd60*/  LDSM.16.MT88.4 R140, [R221+0x6000] ;  /* 0x00600000dd8c783b */ /* 0x000e660000004200 */
[----:B--2---:R-:W-:Y:S04]  /*bd70*/  FFMA.FTZ R0, R175, c[0x0][0x2d0], -R188 ;  /* 0x0000b400af007a23 */ /* 0x004fe800000108bc */
[----:B------:R2:W-:Y:S04]  /*bd80*/  MUFU.EX2 R204, R0 ;  /* 0x0000000000cc7308 */ /* 0x0005e80000000800 */
[--C-:B--2---:R-:W-:Y:S06]  /*bd90*/  FFMA.FTZ R0, R214, c[0x0][0x2d0], -R135.reuse ;  /* 0x0000b400d6007a23 */ /* 0x104fec0000010887 */
[----:B------:R2:W3:Y:S01]  /*bda0*/  MUFU.EX2 R205, R0 ;  /* 0x0000000000cd7308 */ /* 0x0004e20000000800 */
[C---:B-1----:R-:W-:Y:S08]  /*bdb0*/  HMMA.16816.F32 R84, R136.reuse, R140, R84 ;  /* 0x0000008c8854723c */ /* 0x042ff00000001854 */
[C---:B------:R-:W-:Y:S01]  /*bdc0*/  HMMA.16816.F32 R88, R136.reuse, R142, R88 ;  /* 0x0000008e8858723c */ /* 0x040fe20000001858 */
[----:B------:R-:W1:Y:S03]  /*bdd0*/  LDSM.16.MT88.4 R140, [R220+0x6000] ;  /* 0x00600000dc8c783b */ /* 0x000e660000004200 */
[----:B--2---:R-:W-:Y:S02]  /*bde0*/  FFMA.FTZ R0, R213, c[0x0][0x2d0], -R135 ;  /* 0x0000b400d5007a23 */ /* 0x004fe40000010887 */
[----:B---3--:R-:W-:Y:S02]  /*bdf0*/  FADD.FTZ R2, R205, R2 ;  /* 0x00000002cd027221 */ /* 0x008fe40000010000 */
[----:B------:R2:W3:Y:S01]  /*be00*/  MUFU.EX2 R207, R0 ;  /* 0x0000000000cf7308 */ /* 0x0004e20000000800 */
[C---:B-1----:R-:W-:Y:S03]  /*be10*/  HMMA.16816.F32 R92, R136.reuse, R140, R92 ;  /* 0x0000008c885c723c */ /* 0x042fe6000000185c */
[----:B--2---:R-:W-:Y:S02]  /*be20*/  FFMA.FTZ R0, R215, c[0x0][0x2d0], -R188 ;  /* 0x0000b400d7007a23 */ /* 0x004fe400000108bc */
[----:B---3--:R-:W-:Y:S04]  /*be30*/  FADD.FTZ R2, R207, R2 ;  /* 0x00000002cf027221 */ /* 0x008fe80000010000 */
[----:B------:R1:W-:Y:S01]  /*be40*/  MUFU.EX2 R203, R0 ;  /* 0x0000000000cb7308 */ /* 0x0003e20000000800 */
[C---:B------:R-:W-:Y:S01]  /*be50*/  HMMA.16816.F32 R96, R136.reuse, R142, R96 ;  /* 0x0000008e8860723c */ /* 0x040fe20000001860 */
[----:B------:R-:W2:Y:S02]  /*be60*/  LDSM.16.MT88.4 R140, [R217+0x9000] ;  /* 0x00900000d98c783b */ /* 0x000ea40000004200 */
[----:B------:R-:W-:Y:S02]  /*be70*/  FADD.FTZ R2, R200, R2 ;  /* 0x00000002c8027221 */ /* 0x000fe40000010000 */
[--C-:B-1----:R-:W-:Y:S04]  /*be80*/  FFMA.FTZ R0, R174, c[0x0][0x2d0], -R188.reuse ;  /* 0x0000b400ae007a23 */ /* 0x102fe800000108bc */
[----:B------:R1:W-:Y:S01]  /*be90*/  MUFU.EX2 R202, R0 ;  /* 0x0000000000ca7308 */ /* 0x0003e20000000800 */
[C---:B--2---:R-:W-:Y:S08]  /*bea0*/  HMMA.16816.F32 R100, R136.reuse, R140, R100 ;  /* 0x0000008c8864723c */ /* 0x044ff00000001864 */
[C---:B------:R-:W-:Y:S01]  /*beb0*/  HMMA.16816.F32 R104, R136.reuse, R142, R104 ;  /* 0x0000008e8868723c */ /* 0x040fe20000001868 */
[----:B------:R-:W2:Y:S03]  /*bec0*/  LDSM.16.MT88.4 R140, [R218+0x9000] ;  /* 0x00900000da8c783b */ /* 0x000ea60000004200 */
[----:B-1----:R-:W-:Y:S02]  /*bed0*/  FADD.FTZ R0, R153, R3 ;  /* 0x0000000399007221 */ /* 0x002fe40000010000 */
[--C-:B------:R-:W-:Y:S04]  /*bee0*/  FFMA.FTZ R3, R170, c[0x0][0x2d0], -R135.reuse ;  /* 0x0000b400aa037a23 */ /* 0x100fe80000010887 */
[----:B------:R1:W3:Y:S02]  /*bef0*/  MUFU.EX2 R199, R3 ;  /* 0x0000000300c77308 */ /* 0x0002e40000000800 */
[----:B-1----:R-:W-:Y:S02]  /*bf00*/  FFMA.FTZ R3, R173, c[0x0][0x2d0], -R188 ;  /* 0x0000b400ad037a23 */ /* 0x002fe400000108bc */
[----:B---3--:R-:W-:Y:S06]  /*bf10*/  FADD.FTZ R2, R199, R2 ;  /* 0x00000002c7027221 */ /* 0x008fec0000010000 */
[----:B------:R-:W-:Y:S01]  /*bf20*/  MUFU.EX2 R3, R3 ;  /* 0x0000000300037308 */ /* 0x000fe20000000800 */
[C---:B--2---:R-:W-:Y:S03]  /*bf30*/  HMMA.16816.F32 R108, R136.reuse, R140, R108 ;  /* 0x0000008c886c723c */ /* 0x044fe6000000186c */
[----:B------:R-:W-:Y:S05]  /*bf40*/  FADD.FTZ R2, R198, R2 ;  /* 0x00000002c6027221 */ /* 0x000fea0000010000 */
        /* <DEDUP_REMOVED lines=9> */
[----:B------:R-:W-:Y:S02]  /*bfe0*/  F2FP.PACK_AB R137, R153, R148 ;  /* 0x000000949989723e */ /* 0x000fe400000000ff */
[----:B------:R-:W-:Y:S01]  /*bff0*/  LDSM.16.MT88.4 R148, [R221+0x1800] ;  /* 0x00180000dd94783b */ /* 0x000fe20000004200 */
[----:B------:R-:W-:Y:S01]  /*c000*/  F2FP.PACK_AB R138, R160, R155 ;  /* 0x0000009ba08a723e */ /* 0x000fe200000000ff */
[--C-:B------:R-:W-:Y:S01]  /*c010*/  FFMA.FTZ R153, R184, c[0x0][0x2d0], -R135.reuse ;  /* 0x0000b400b8997a23 */ /* 0x100fe20000010887 */
[----:B------:R-:W-:Y:S01]  /*c020*/  F2FP.PACK_AB R139, R159, R156 ;  /* 0x0000009c9f8b723e */ /* 0x000fe200000000ff */
[----:B------:R-:W-:Y:S02]  /*c030*/  FADD.FTZ R156, R156, R0 ;  /* 0x000000009c9c7221 */ /* 0x000fe40000010000 */
[----:B------:R2:W3:Y:S01]  /*c040*/  MUFU.EX2 R196, R153 ;  /* 0x0000009900c47308 */ /* 0x0004e20000000800 */
[----:B------:R-:W-:Y:S01]  /*c050*/  FFMA.FTZ R135, R208, c[0x0][0x2d0], -R135 ;  /* 0x0000b400d0877a23 */ /* 0x000fe20000010887 */
[----:B------:R-:W-:Y:S01]  /*c060*/  LDSM.16.MT88.4 R184, [R218+0x5800] ;  /* 0x00580000dab8783b */ /* 0x000fe20000004200 */
[--C-:B------:R-:W-:Y:S02]  /*c070*/  FFMA.FTZ R160, R169, c[0x0][0x2d0], -R188.reuse ;  /* 0x0000b400a9a07a23 */ /* 0x100fe400000108bc */
[----:B------:R-:W-:Y:S05]  /*c080*/  FFMA.FTZ R0, R181, c[0x0][0x2d0], -R188 ;  /* 0x0000b400b5007a23 */ /* 0x000fea00000108bc */
[----:B------:R-:W4:Y:S01]  /*c090*/  LDL R208, [R1+0x4] ;  /* 0x0000040001d07983 */ /* 0x000f220000100800 */
[----:B------:R-:W-:Y:S10]  /*c0a0*/  MUFU.EX2 R135, R135 ;  /* 0x0000008700877308 */ /* 0x000ff40000000800 */
[----:B------:R3:W3:Y:S01]  /*c0b0*/  MUFU.EX2 R195, R0 ;  /* 0x0000000000c37308 */ /* 0x0006e20000000800 */
[C---:B-1----:R-:W-:Y:S01]  /*c0c0*/  HMMA.16816.F32 R4, R136.reuse, R140, R4 ;  /* 0x0000008c8804723c */ /* 0x042fe20000001804 */
[----:B--2---:R-:W-:Y:S02]  /*c0d0*/  LDSM.16.MT88.4 R152, [R221+0x2000] ;  /* 0x00200000dd98783b */ /* 0x004fe40000004200 */
[----:B---3--:R-:W-:Y:S04]  /*c0e0*/  FADD.FTZ R2, R196, R2 ;  /* 0x00000002c4027221 */ /* 0x008fe80000010000 */
[----:B------:R-:W-:Y:S01]  /*c0f0*/  FADD.FTZ R2, R191, R2 ;  /* 0x00000002bf027221 */ /* 0x000fe20000010000 */
[C---:B------:R-:W-:Y:S01]  /*c100*/  HMMA.16816.F32 R8, R136.reuse, R142, R8 ;  /* 0x0000008e8808723c */ /* 0x040fe20000001808 */
[----:B------:R-:W1:Y:S03]  /*c110*/  LDSM.16.MT88.4 R140, [R218+0x800] ;  /* 0x00080000da8c783b */ /* 0x000e660000004200 */
[--C-:B------:R-:W-:Y:S04]  /*c120*/  FFMA.FTZ R0, R180, c[0x0][0x2d0], -R188.reuse ;  /* 0x0000b400b4007a23 */ /* 0x100fe800000108bc */
[----:B------:R2:W3:Y:S01]  /*c130*/  MUFU.EX2 R197, R0 ;  /* 0x0000000000c57308 */ /* 0x0004e20000000800 */
[C---:B-1----:R-:W-:Y:S03]  /*c140*/  HMMA.16816.F32 R12, R136.reuse, R140, R12 ;  /* 0x0000008c880c723c */ /* 0x042fe6000000180c */
[--C-:B--2---:R-:W-:Y:S06]  /*c150*/  FFMA.FTZ R0, R177, c[0x0][0x2d0], -R188.reuse ;  /* 0x0000b400b1007a23 */ /* 0x104fec00000108bc */
[----:B------:R1:W2:Y:S01]  /*c160*/  MUFU.EX2 R194, R0 ;  /* 0x0000000000c27308 */ /* 0x0002a20000000800 */
[C---:B------:R-:W-:Y:S01]  /*c170*/  HMMA.16816.F32 R16, R136.reuse, R142, R16 ;  /* 0x0000008e8810723c */ /* 0x040fe20000001810 */
[----:B------:R-:W2:Y:S02]  /*c180*/  LDSM.16.MT88.4 R140, [R221+0x800] ;  /* 0x00080000dd8c783b */ /* 0x000ea40000004200 */
[--C-:B-1----:R-:W-:Y:S06]  /*c190*/  FFMA.FTZ R0, R176, c[0x0][0x2d0], -R188.reuse ;  /* 0x0000b400b0007a23 */ /* 0x102fec00000108bc */
[----:B------:R-:W-:Y:S03]  /*c1a0*/  LDSM.16.MT88.4 R176, [R217+0x5800] ;  /* 0x00580000d9b0783b */ /* 0x000fe60000004200 */
[----:B------:R-:W-:Y:S01]  /*c1b0*/  FFMA.FTZ R188, R134, c[0x0][0x2d0], -R188 ;  /* 0x0000b40086bc7a23 */ /* 0x000fe200000108bc */
[----:B------:R1:W1:Y:S10]  /*c1c0*/  MUFU.EX2 R193, R0 ;  /* 0x0000000000c17308 */ /* 0x0002740000000800 */
[----:B------:R3:W-:Y:S01]  /*c1d0*/  MUFU.EX2 R134, R160 ;  /* 0x000000a000867308 */ /* 0x0007e20000000800 */
[C---:B--2---:R-:W-:Y:S09]  /*c1e0*/  HMMA.16816.F32 R20, R136.reuse, R140, R20 ;  /* 0x0000008c8814723c */ /* 0x044ff20000001814 */
[----:B------:R-:W2:Y:S01]  /*c1f0*/  MUFU.EX2 R188, R188 ;  /* 0x000000bc00bc7308 */ /* 0x000ea20000000800 */
[C---:B------:R-:W-:Y:S01]  /*c200*/  HMMA.16816.F32 R24, R136.reuse, R142, R24 ;  /* 0x0000008e8818723c */ /* 0x040fe20000001818 */
[----:B------:R-:W2:Y:S02]  /*c210*/  LDSM.16.MT88.4 R140, [R220+0x800] ;  /* 0x00080000dc8c783b */ /* 0x000ea40000004200 */
[----:B-1----:R-:W-:Y:S04]  /*c220*/  FADD.FTZ R0, R159, R156 ;  /* 0x0000009c9f007221 */ /* 0x002fe80000010000 */
[----:B------:R-:W-:Y:S05]  /*c230*/  FADD.FTZ R0, R157, R0 ;  /* 0x000000009d007221 */ /* 0x000fea0000010000 */
[----:B------:R-:W-:Y:S04]  /*c240*/  FADD.FTZ R0, R163, R0 ;  /* 0x00000000a3007221 */ /* 0x000fe80000010000 */
[----:B------:R-:W-:Y:S04]  /*c250*/  FADD.FTZ R0, R161, R0 ;  /* 0x00000000a1007221 */ /* 0x000fe80000010000 */
[----:B------:R-:W-:Y:S04]  /*c260*/  FADD.FTZ R0, R162, R0 ;  /* 0x00000000a2007221 */ /* 0x000fe80000010000 */
[----:B------:R-:W-:Y:S04]  /*c270*/  FADD.FTZ R0, R164, R0 ;  /* 0x00000000a4007221 */ /* 0x000fe80000010000 */
[----:B------:R-:W-:Y:S04]  /*c280*/  FADD.FTZ R0, R204, R0 ;  /* 0x00000000cc007221 */ /* 0x000fe80000010000 */
[----:B------:R-:W-:Y:S04]  /*c290*/  FADD.FTZ R0, R203, R0 ;  /* 0x00000000cb007221 */ /* 0x000fe80000010000 */
[----:B------:R-:W-:Y:S04]  /*c2a0*/  FADD.FTZ R0, R202, R0 ;  /* 0x00000000ca007221 */ /* 0x000fe80000010000 */
[----:B------:R-:W-:Y:S01]  /*c2b0*/  FADD.FTZ R0, R195, R0 ;  /* 0x00000000c3007221 */ /* 0x000fe20000010000 */
[C---:B--2---:R-:W-:Y:S03]  /*c2c0*/  HMMA.16816.F32 R28, R136.reuse, R140, R28 ;  /* 0x0000008c881c723c */ /* 0x044fe6000000181c */
[----:B---3--:R-:W-:Y:S04]  /*c2d0*/  FADD.FTZ R0, R197, R0 ;  /* 0x00000000c5007221 */ /* 0x008fe80000010000 */
[----:B------:R-:W-:Y:S01]  /*c2e0*/  FADD.FTZ R0, R194, R0 ;  /* 0x00000000c2007221 */ /* 0x000fe20000010000 */
[C---:B------:R-:W-:Y:S01]  /*c2f0*/  HMMA.16816.F32 R32, R136.reuse, R142, R32 ;  /* 0x0000008e8820723c */ /* 0x040fe20000001820 */
[----:B------:R-:W1:Y:S03]  /*c300*/  LDSM.16.MT88.4 R140, [R217+0x3800] ;  /* 0x00380000d98c783b */ /* 0x000e660000004200 */
[----:B------:R-:W-:Y:S04]  /*c310*/  FADD.FTZ R0, R193, R0 ;  /* 0x00000000c1007221 */ /* 0x000fe80000010000 */
[C---:B-1----:R-:W-:Y:S08]  /*c320*/  HMMA.16816.F32 R36, R136.reuse, R140, R36 ;  /* 0x0000008c8824723c */ /* 0x042ff00000001824 */
[C---:B------:R-:W-:Y:S01]  /*c330*/  HMMA.16816.F32 R40, R136.reuse, R142, R40 ;  /* 0x0000008e8828723c */ /* 0x040fe20000001828 */
[----:B------:R-:W1:Y:S07]  /*c340*/  LDSM.16.MT88.4 R140, [R218+0x3800] ;  /* 0x00380000da8c783b */ /* 0x000e6e0000004200 */
[C---:B-1----:R-:W-:Y:S08]  /*c350*/  HMMA.16816.F32 R44, R136.reuse, R140, R44 ;  /* 0x0000008c882c723c */ /* 0x042ff0000000182c */
[C---:B------:R-:W-:Y:S01]  /*c360*/  HMMA.16816.F32 R48, R136.reuse, R142, R48 ;  /* 0x0000008e8830723c */ /* 0x040fe20000001830 */
[----:B------:R-:W1:Y:S02]  /*c370*/  LDSM.16.MT88.4 R140, [R221+0x3800] ;  /* 0x00380000dd8c783b */ /* 0x000e640000004200 */
[----:B----4-:R-:W-:Y:S02]  /*c380*/  ISETP.GT.AND P0, PT, R201, R208, PT ;  /* 0x000000d0c900720c */ /* 0x010fe40003f04270 */
[----:B------:R-:W-:Y:S03]  /*c390*/  MOV R201, R252 ;  /* 0x000000fc00c97202 */ /* 0x000fe60000000f00 */
        /* <DEDUP_REMOVED lines=33> */
[----:B------:R-:W-:Y:S02]  /*c5b0*/  F2FP.PACK_AB R138, R168, R166 ;  /* 0x000000a6a88a723e */ /* 0x000fe400000000ff */
[----:B------:R-:W-:Y:S05]  /*c5c0*/  F2FP.PACK_AB R139, R162, R161 ;  /* 0x000000a1a28b723e */ /* 0x000fea00000000ff */
[----:B------:R-:W-:Y:S08]  /*c5d0*/  LDSM.16.MT88.4 R160, [R221+0x2800] ;  /* 0x00280000dda0783b */ /* 0x000ff00000004200 */
[----:B------:R-:W-:Y:S01]  /*c5e0*/  LDSM.16.MT88.4 R168, [R220+0x2800] ;  /* 0x00280000dca8783b */ /* 0x000fe20000004200 */
        /* <DEDUP_REMOVED lines=98> */
[----:B------:R-:W-:Y:S01]  /*cc10*/  HMMA.16816.F32 R128, R136, R142, R128 ;  /* 0x0000008e8880723c */ /* 0x000fe20000001880 */
[----:B------:R-:W1:Y:S06]  /*cc20*/  LDSM.16.MT88.4 R140, [R220+0x2000] ;  /* 0x00200000dc8c783b */ /* 0x000e6c0000004200 */
[----:B------:R-:W-:Y:S02]  /*cc30*/  F2FP.PACK_AB R136, R199, R200 ;  /* 0x000000c8c788723e */ /* 0x000fe400000000ff */
[----:B------:R-:W-:Y:S03]  /*cc40*/  F2FP.PACK_AB R137, R197, R195 ;  /* 0x000000c3c589723e */ /* 0x000fe600000000ff */
[----:B------:R-:W-:Y:S02]  /*cc50*/  F2FP.PACK_AB R138, R196, R198 ;  /* 0x000000c6c48a723e */ /* 0x000fe400000000ff */
[----:B------:R-:W-:Y:S07]  /*cc60*/  F2FP.PACK_AB R139, R193, R194 ;  /* 0x000000c2c18b723e */ /* 0x000fee00000000ff */
        /* <DEDUP_REMOVED lines=17> */
[----:B------:R-:W2:Y:S07]  /*cd80*/  LDSM.16.MT88.4 R156, [R221+0x8000] ;  /* 0x00800000dd9c783b */ /* 0x000eae0000004200 */
[C---:B---3--:R-:W-:Y:S08]  /*cd90*/  HMMA.16816.F32 R52, R136.reuse, R148, R52 ;  /* 0x000000948834723c */ /* 0x048ff00000001834 */
[C---:B------:R-:W-:Y:S01]  /*cda0*/  HMMA.16816.F32 R56, R136.reuse, R150, R56 ;  /* 0x000000968838723c */ /* 0x040fe20000001838 */
[----:B------:R-:W3:Y:S07]  /*cdb0*/  LDSM.16.MT88.4 R148, [R220+0x8000] ;  /* 0x00800000dc94783b */ /* 0x000eee0000004200 */
[C---:B----4-:R-:W-:Y:S08]  /*cdc0*/  HMMA.16816.F32 R60, R136.reuse, R152, R60 ;  /* 0x00000098883c723c */ /* 0x050ff0000000183c */
        /* <DEDUP_REMOVED lines=11> */
[C---:B---3--:R-:W-:Y:S08]  /*ce80*/  HMMA.16816.F32 R92, R136.reuse, R148, R92 ;  /* 0x00000094885c723c */ /* 0x048ff0000000185c */
[C---:B------:R-:W-:Y:S01]  /*ce90*/  HMMA.16816.F32 R96, R136.reuse, R150, R96 ;  /* 0x000000968860723c */ /* 0x040fe20000001860 */
[----:B------:R-:W3:Y:S07]  /*cea0*/  LDSM.16.MT88.4 R148, [R217+0x2800] ;  /* 0x00280000d994783b */ /* 0x000eee0000004200 */
[C---:B-1----:R-:W-:Y:S08]  /*ceb0*/  HMMA.16816.F32 R100, R136.reuse, R140, R100 ;  /* 0x0000008c8864723c */ /* 0x042ff00000001864 */
[C---:B------:R-:W-:Y:S08]  /*cec0*/  HMMA.16816.F32 R104, R136.reuse, R142, R104 ;  /* 0x0000008e8868723c */ /* 0x040ff00000001868 */
[C---:B------:R-:W-:Y:S08]  /*ced0*/  HMMA.16816.F32 R108, R136.reuse, R152, R108 ;  /* 0x00000098886c723c */ /* 0x040ff0000000186c */
[C---:B------:R-:W-:Y:S01]  /*cee0*/  HMMA.16816.F32 R112, R136.reuse, R154, R112 ;  /* 0x0000009a8870723c */ /* 0x040fe20000001870 */
[----:B------:R-:W1:Y:S07]  /*cef0*/  LDSM.16.MT88.4 R152, [R218+0x2800] ;  /* 0x00280000da98783b */ /* 0x000e6e0000004200 */
[C---:B--2---:R-:W-:Y:S08]  /*cf00*/  HMMA.16816.F32 R116, R136.reuse, R144, R116 ;  /* 0x000000908874723c */ /* 0x044ff00000001874 */
[C---:B------:R-:W-:Y:S08]  /*cf10*/  HMMA.16816.F32 R120, R136.reuse, R146, R120 ;  /* 0x000000928878723c */ /* 0x040ff00000001878 */
[C---:B----4-:R-:W-:Y:S08]  /*cf20*/  HMMA.16816.F32 R124, R136.reuse, R156, R124 ;  /* 0x0000009c887c723c */ /* 0x050ff0000000187c */
[----:B------:R-:W-:Y:S07]  /*cf30*/  HMMA.16816.F32 R128, R136, R158, R128 ;  /* 0x0000009e8880723c */ /* 0x000fee0000001880 */
[----:B------:R-:W-:Y:S02]  /*cf40*/  F2FP.PACK_AB R136, R192, R191 ;  /* 0x000000bfc088723e */ /* 0x000fe400000000ff */
[----:B------:R-:W-:Y:S03]  /*cf50*/  F2FP.PACK_AB R137, R190, R3 ;  /* 0x00000003be89723e */ /* 0x000fe600000000ff */
[----:B------:R-:W-:Y:S01]  /*cf60*/  F2FP.PACK_AB R138, R135, R189 ;  /* 0x000000bd878a723e */ /* 0x000fe200000000ff */
[----:B------:R-:W-:Y:S01]  /*cf70*/  FADD.FTZ R3, R3, R0 ;  /* 0x0000000003037221 */ /* 0x000fe20000010000 */
[----:B------:R-:W-:Y:S01]  /*cf80*/  F2FP.PACK_AB R139, R188, R134 ;  /* 0x00000086bc8b723e */ /* 0x000fe200000000ff */
[----:B------:R-:W-:Y:S02]  /*cf90*/  FADD.FTZ R0, R192, R2 ;  /* 0x00000002c0007221 */ /* 0x000fe40000010000 */
[----:B------:R-:W-:Y:S02]  /*cfa0*/  FADD.FTZ R3, R190, R3 ;  /* 0x00000003be037221 */ /* 0x000fe40000010000 */
[----:B------:R-:W-:Y:S02]  /*cfb0*/  FADD.FTZ R2, R189, R0 ;  /* 0x00000000bd027221 */ /* 0x000fe40000010000 */
[C---:B---3--:R-:W-:Y:S01]  /*cfc0*/  HMMA.16816.F32 R140, R136.reuse, R148, R4 ;  /* 0x00000094888c723c */ /* 0x048fe20000001804 */
[----:B------:R-:W2:Y:S02]  /*cfd0*/  LDSM.16.MT88.4 R4, [R221+0x5800] ;  /* 0x00580000dd04783b */ /* 0x000ea40000004200 */
[----:B------:R-:W-:Y:S01]  /*cfe0*/  FADD.FTZ R2, R135, R2 ;  /* 0x0000000287027221 */ /* 0x000fe20000010000 */
[----:B------:R-:W-:Y:S01]  /*cff0*/  MOV R135, R133 ;  /* 0x0000008500877202 */ /* 0x000fe20000000f00 */
[----:B------:R-:W-:Y:S03]  /*d000*/  FADD.FTZ R0, R134, R3 ;  /* 0x0000000386007221 */ /* 0x000fe60000010000 */
[C---:B------:R-:W-:Y:S01]  /*d010*/  HMMA.16816.F32 R144, R136.reuse, R150, R8 ;  /* 0x000000968890723c */ /* 0x040fe20000001808 */
[----:B------:R-:W3:Y:S03]  /*d020*/  LDSM.16.MT88.4 R8, [R220+0x5800] ;  /* 0x00580000dc08783b */ /* 0x000ee60000004200 */
[----:B------:R-:W-:Y:S04]  /*d030*/  FADD.FTZ R0, R188, R0 ;  /* 0x00000000bc007221 */ /* 0x000fe80000010000 */
[C---:B-1----:R-:W-:Y:S01]  /*d040*/  HMMA.16816.F32 R148, R136.reuse, R152, R12 ;  /* 0x000000988894723c */ /* 0x042fe2000000180c */
[----:B------:R-:W1:Y:S07]  /*d050*/  LDSM.16.MT88.4 R12, [R217+0x8800] ;  /* 0x00880000d90c783b */ /* 0x000e6e0000004200 */
[C---:B------:R-:W-:Y:S01]  /*d060*/  HMMA.16816.F32 R152, R136.reuse, R154, R16 ;  /* 0x0000009a8898723c */ /* 0x040fe20000001810 */
[----:B------:R-:W4:Y:S07]  /*d070*/  LDSM.16.MT88.4 R16, [R218+0x8800] ;  /* 0x00880000da10783b */ /* 0x000f2e0000004200 */
[C---:B------:R-:W-:Y:S01]  /*d080*/  HMMA.16816.F32 R156, R136.reuse, R160, R20 ;  /* 0x000000a0889c723c */ /* 0x040fe20000001814 */
[----:B------:R-:W-:Y:S07]  /*d090*/  LDSM.16.MT88.4 R20, [R220+0x8800] ;  /* 0x00880000dc14783b */ /* 0x000fee0000004200 */
[C---:B------:R-:W-:Y:S01]  /*d0a0*/  HMMA.16816.F32 R160, R136.reuse, R162, R24 ;  /* 0x000000a288a0723c */ /* 0x040fe20000001818 */
[----:B------:R-:W-:Y:S07]  /*d0b0*/  LDSM.16.MT88.4 R24, [R217+0xb800] ;  /* 0x00b80000d918783b */ /* 0x000fee0000004200 */
[C---:B------:R-:W-:Y:S01]  /*d0c0*/  HMMA.16816.F32 R164, R136.reuse, R168, R28 ;  /* 0x000000a888a4723c */ /* 0x040fe2000000181c */
[----:B------:R-:W-:Y:S07]  /*d0d0*/  LDSM.16.MT88.4 R28, [R221+0xb800] ;  /* 0x00b80000dd1c783b */ /* 0x000fee0000004200 */
[C---:B------:R-:W-:Y:S01]  /*d0e0*/  HMMA.16816.F32 R168, R136.reuse, R170, R32 ;  /* 0x000000aa88a8723c */ /* 0x040fe20000001820 */
[----:B------:R-:W-:Y:S04]  /*d0f0*/  STL [R1+0x10], R2 ;  /* 0x0000100201007387 */ /* 0x000fe80000100800 */
[----:B------:R-:W-:Y:S03]  /*d100*/  STL [R1+0x18], R0 ;  /* 0x0000180001007387 */ /* 0x000fe60000100800 */
[C---:B------:R-:W-:Y:S08]  /*d110*/  HMMA.16816.F32 R172, R136.reuse, R176, R36 ;  /* 0x000000b088ac723c */ /* 0x040ff00000001824 */
[C---:B------:R-:W-:Y:S08]  /*d120*/  HMMA.16816.F32 R176, R136.reuse, R178, R40 ;  /* 0x000000b288b0723c */ /* 0x040ff00000001828 */
[C---:B------:R-:W-:Y:S08]  /*d130*/  HMMA.16816.F32 R180, R136.reuse, R184, R44 ;  /* 0x000000b888b4723c */ /* 0x040ff0000000182c */
[C---:B------:R-:W-:Y:S08]  /*d140*/  HMMA.16816.F32 R184, R136.reuse, R186, R48 ;  /* 0x000000ba88b8723c */ /* 0x040ff00000001830 */
        /* <DEDUP_REMOVED lines=21> */
[C---:B-1----:R-:W-:Y:S08]  /*d2a0*/  HMMA.16816.F32 R124, R136.reuse, R12, R124 ;  /* 0x0000000c887c723c */ /* 0x042ff0000000187c */
[----:B------:R-:W-:Y:S07]  /*d2b0*/  HMMA.16816.F32 R128, R136, R14, R128 ;  /* 0x0000000e8880723c */ /* 0x000fee0000001880 */
[----:B------:R-:W-:Y:S01]  /*d2c0*/  MOV R136, R132 ;  /* 0x0000008400887202 */ /* 0x000fe20000000f00 */
[----:B------:R-:W-:-:S05]  /*d2d0*/  @P0 BRA `(.L_x_1286) ;  /* 0xffffadc000000947 */ /* 0x000fca000383ffff */
.L_x_1285:
[----:B--2---:R-:W-:-:S13]  /*d2e0*/  ISETP.GE.AND P0, PT, R252, RZ, PT ;  /* 0x000000fffc00720c */ /* 0x004fda0003f06270 */
[----:B------:R-:W-:Y:S05]  /*d2f0*/  @!P0 BRA `(.L_x_1287) ;  /* 0x00004f0000008947 */ /* 0x000fea0003800000 */
[----:B------:R-:W-:Y:S02]  /*d300*/  MOV R135, R132 ;  /* 0x0000008400877202 */ /* 0x000fe40000000f00 */
[----:B------:R-:W-:Y:S02]  /*d310*/  MOV R134, R133 ;  /* 0x0000008500867202 */ /* 0x000fe40000000f00 */
.L_x_1288:
[----:B-1----:R-:W2:Y:S01]  /*d320*/  LDL R0, [R1+0xc] ;  /* 0x00000c0001007983 */ /* 0x002ea20000100800 */
[----:B------:R-:W-:Y:S04]  /*d330*/  DEPBAR.LE SB0, 0x0 ;  /* 0x000080000000791a */ /* 0x000fe80000000000 */
[----:B------:R-:W3:Y:S01]  /*d340*/  LDL R14, [R1+0x34] ;  /* 0x00003400010e7983 */ /* 0x000ee20000100800 */
[----:B------:R-:W-:Y:S01]  /*d350*/  WARPSYNC 0xffffffff ;  /* 0xffffffff00007948 */ /* 0x000fe20003800000 */
[----:B------:R-:W-:Y:S02]  /*d360*/  IMAD.WIDE.U32 R12, R252, c[0x0][0x208], RZ ;  /* 0x00008200fc0c7a25 */ /* 0x000fe400078e00ff */
[----:B------:R-:W3:Y:S06]  /*d370*/  LDL.64 R2, [R1+0x28] ;  /* 0x0000280001027983 */ /* 0x000eec0000100a00 */
[----:B------:R-:W-:Y:S08]  /*d380*/  BAR.SYNC.DEFER_BLOCKING 0x0 ;  /* 0x0000000000007b1d */ /* 0x000ff00000010000 */
[----:B-----5:R-:W-:Y:S08]  /*d390*/  LDSM.16.M88.4 R48, [R223] ;  /* 0x00000000df30783b */ /* 0x020ff00000000200 */
[----:B------:R-:W1:Y:S08]  /*d3a0*/  LDSM.16.M88.4 R8, [R216] ;  /* 0x00000000d808783b */ /* 0x000e700000000200 */
[----:B------:R-:W4:Y:S08]  /*d3b0*/  LDSM.16.M88.4 R16, [R216+0x800] ;  /* 0x00080000d810783b */ /* 0x000f300000000200 */
[----:B------:R-:W2:Y:S08]  /*d3c0*/  LDSM.16.M88.4 R24, [R216+0x1000] ;  /* 0x00100000d818783b */ /* 0x000eb00000000200 */
        /* <DEDUP_REMOVED lines=12> */
[C---:B--2---:R-:W-:Y:S02]  /*d490*/  LOP3.LUT P4, RZ, R0.reuse, 0x2, RZ, 0xc0, !PT ;  /* 0x0000000200ff7812 */ /* 0x044fe4000788c0ff */
[----:B------:R-:W-:Y:S02]  /*d4a0*/  LOP3.LUT P3, RZ, R0, 0x1, RZ, 0xc0, !PT ;  /* 0x0000000100ff7812 */ /* 0x000fe4000786c0ff */
[----:B------:R-:W-:Y:S05]  /*d4b0*/  SHF.R.S32.HI R0, RZ, 0x1f, R252 ;  /* 0x0000001fff007819 */ /* 0x000fea00000114fc */
[----:B------:R-:W-:Y:S01]  /*d4c0*/  IMAD R0, R0, c[0x0][0x208], RZ ;  /* 0x0000820000007a24 */ /* 0x000fe200078e02ff */
[----:B---3--:R-:W-:Y:S03]  /*d4d0*/  MOV R3, R14 ;  /* 0x0000000e00037202 */ /* 0x008fe60000000f00 */
[----:B------:R-:W-:Y:S02]  /*d4e0*/  IMAD R0, R252, c[0x0][0x20c], R0 ;  /* 0x00008300fc007a24 */ /* 0x000fe400078e0200 */
[----:B------:R-:W-:Y:S03]  /*d4f0*/  IMAD.WIDE.U32 R2, R12, 0x60, R2 ;  /* 0x000000600c027825 */ /* 0x000fe600078e0002 */
[----:B------:R-:W-:Y:S02]  /*d500*/  IADD3 R0, R13, R0, RZ ;  /* 0x000000000d007210 */ /* 0x000fe40007ffe0ff */
[C---:B----4-:R-:W-:Y:S03]  /*d510*/  HMMA.16816.F32 R12, R48.reuse, R16, RZ ;  /* 0x00000010300c723c */ /* 0x050fe600000018ff */
[----:B------:R-:W-:Y:S05]  /*d520*/  IMAD R0, R0, 0x60, RZ ;  /* 0x0000006000007824 */ /* 0x000fea00078e02ff */
[C---:B------:R-:W-:Y:S01]  /*d530*/  HMMA.16816.F32 R16, R48.reuse, R18, RZ ;  /* 0x000000123010723c */ /* 0x040fe200000018ff */
[----:B------:R-:W-:Y:S03]  /*d540*/  IADD3 R3, R3, R0, RZ ;  /* 0x0000000003037210 */ /* 0x000fe60007ffe0ff */
[C---:B------:R-:W-:Y:S02]  /*d550*/  SHF.L.U32 R0, R2.reuse, 0x1, RZ ;  /* 0x0000000102007819 */ /* 0x040fe400000006ff */
[----:B------:R-:W-:Y:S02]  /*d560*/  SHF.L.U64.HI R2, R2, 0x1, R3 ;  /* 0x0000000102027819 */ /* 0x000fe40000010203 */
[C---:B------:R-:W-:Y:S01]  /*d570*/  HMMA.16816.F32 R20, R48.reuse, R24, RZ ;  /* 0x000000183014723c */ /* 0x040fe200000018ff */
[C---:B------:R-:W-:Y:S03]  /*d580*/  IADD3 R132, P2, R0.reuse, c[0x0][0x1f8], RZ ;  /* 0x00007e0000847a10 */ /* 0x040fe60007f5e0ff */
[----:B------:R-:W-:Y:S02]  /*d590*/  IADD3 R28, P1, R0, 0x80, RZ ;  /* 0x00000080001c7810 */ /* 0x000fe40007f3e0ff */
[----:B------:R-:W-:Y:S02]  /*d5a0*/  IADD3.X R133, R2, c[0x0][0x1fc], RZ, P2, !PT ;  /* 0x00007f0002857a10 */ /* 0x000fe400017fe4ff */
[C---:B------:R-:W-:Y:S01]  /*d5b0*/  HMMA.16816.F32 R24, R48.reuse, R26, RZ ;  /* 0x0000001a3018723c */ /* 0x040fe200000018ff */
[----:B------:R-:W-:Y:S02]  /*d5c0*/  IADD3 R28, P0, R28, c[0x0][0x1f8], RZ ;  /* 0x00007e001c1c7a10 */ /* 0x000fe40007f1e0ff */
[----:B------:R-:W-:Y:S01]  /*d5d0*/  @!PT LDS RZ, [RZ] ;  /* 0x00000000fffff984 */ /* 0x000fe20000000800 */
[----:B------:R-:W-:Y:S01]  /*d5e0*/  @!PT LDS RZ, [RZ] ;  /* 0x00000000fffff984 */ /* 0x000fe20000000800 */
[----:B------:R-:W-:Y:S01]  /*d5f0*/  @!PT LDS RZ, [RZ] ;  /* 0x00000000fffff984 */ /* 0x000fe20000000800 */
[----:B------:R2:W-:Y:S01]  /*d600*/  LDGSTS.E.BYPASS.LTC128B.128 [R251+0x100], [R132.64], !P4 ;  /* 0x0010000084fb7fae */ /* 0x0005e2000e101d48 */
[----:B------:R-:W-:Y:S02]  /*d610*/  IADD3 R38, P2, R0, 0x100, RZ ;  /* 0x0000010000267810 */ /* 0x000fe40007f5e0ff */
[--C-:B------:R-:W-:Y:S02]  /*d620*/  IADD3.X R29, RZ, c[0x0][0x1fc], R2.reuse, P0, P1 ;  /* 0x00007f00ff1d7a10 */ /* 0x100fe400007e2402 */
[----:B------:R-:W-:Y:S03]  /*d630*/  IADD3 R38, P0, R38, c[0x0][0x1f8], RZ ;  /* 0x00007e0026267a10 */ /* 0x000fe60007f1e0ff */
[----:B------:R3:W-:Y:S01]  /*d640*/  LDGSTS.E.BYPASS.LTC128B.128 [R251+0x3100], [R28.64], !P3 ;  /* 0x031000001cfb7fae */ /* 0x0007e2000d901d48 */
[--C-:B------:R-:W-:Y:S02]  /*d650*/  IADD3.X R39, RZ, c[0x0][0x1fc], R2.reuse, P0, P2 ;  /* 0x00007f00ff277a10 */ /* 0x100fe400007e4402 */
[----:B------:R-:W-:Y:S04]  /*d660*/  IADD3 R0, P1, R0, 0x180, RZ ;  /* 0x0000018000007810 */ /* 0x000fe80007f3e0ff */
[----:B------:R-:W-:Y:S01]  /*d670*/  IADD3 R36, P0, R0, c[0x0][0x1f8], RZ ;  /* 0x00007e0000247a10 */ /* 0x000fe20007f1e0ff */
[----:B------:R4:W-:Y:S01]  /*d680*/  LDGSTS.E.BYPASS.LTC128B.128 [R251+0x6100], [R38.64], !P6 ;  /* 0x0610000026fb7fae */ /* 0x0009e2000f101d48 */
[----:B------:R-:W-:Y:S02]  /*d690*/  MOV R0, c[0x0][0x208] ;  /* 0x0000820000007a02 */ /* 0x000fe40000000f00 */
[----:B------:R-:W-:Y:S02]  /*d6a0*/  IADD3.X R37, RZ, c[0x0][0x1fc], R2, P0, P1 ;  /* 0x00007f00ff257a10 */ /* 0x000fe400007e2402 */
[----:B------:R-:W-:Y:S03]  /*d6b0*/  SHF.L.U32 R3, R0, 0x6, RZ ;  /* 0x0000000600037819 */ /* 0x000fe600000006ff */
[----:B------:R4:W-:Y:S01]  /*d6c0*/  LDGSTS.E.BYPASS.LTC128B.128 [R251+0x9100], [R36.64], !P5 ;  /* 0x0910000024fb7fae */ /* 0x0009e2000e901d48 */
[----:B------:R-:W-:Y:S04]  /*d6d0*/  IADD3 R2, P1, R132, R3, RZ ;  /* 0x0000000384027210 */ /* 0x000fe80007f3e0ff */
[----:B--2---:R-:W-:Y:S01]  /*d6e0*/  IADD3 R132, P0, R3, R2, RZ ;  /* 0x0000000203847210 */ /* 0x004fe20007f1e0ff */
[C---:B---3--:R-:W-:Y:S08]  /*d6f0*/  HMMA.16816.F32 R28, R48.reuse, R32, RZ ;  /* 0x00000020301c723c */ /* 0x048ff000000018ff */
[C---:B------:R-:W-:Y:S08]  /*d700*/  HMMA.16816.F32 R32, R48.reuse, R34, RZ ;  /* 0x000000223020723c */ /* 0x040ff000000018ff */
[C---:B----4-:R-:W-:Y:S08]  /*d710*/  HMMA.16816.F32 R36, R48.reuse, R40, RZ ;  /* 0x000000283024723c */ /* 0x050ff000000018ff */
[C---:B------:R-:W-:Y:S08]  /*d720*/  HMMA.16816.F32 R40, R48.reuse, R42, RZ ;  /* 0x0000002a3028723c */ /* 0x040ff000000018ff */
[C---:B-1----:R-:W-:Y:S07]  /*d730*/  HMMA.16816.F32 R44, R48.reuse, R136, RZ ;  /* 0x00000088302c723c */ /* 0x042fee00000018ff */
[----:B------:R-:W-:Y:S01]  /*d740*/  MOV R137, 0x6 ;  /* 0x0000000600897802 */ /* 0x000fe20000000f00 */
[----:B------:R-:W-:Y:S04]  /*d750*/  HMMA.16816.F32 R48, R48, R138, RZ ;  /* 0x0000008a3030723c */ /* 0x000fe800000018ff */
[----:B------:R-:W-:Y:S04]  /*d760*/  SHF.L.U64.HI R0, R0, R137, c[0x0][0x20c] ;  /* 0x0000830000007619 */ /* 0x000fe80000010289 */
[C---:B------:R-:W-:Y:S05]  /*d770*/  HMMA.16816.F32 R4, R188.reuse, R192, R4 ;  /* 0x000000c0bc04723c */ /* 0x040fea0000001804 */
[----:B------:R-:W-:Y:S03]  /*d780*/  IADD3.X R3, R133, R0, RZ, P1, !PT ;  /* 0x0000000085037210 */ /* 0x000fe60000ffe4ff */
[C---:B------:R-:W-:Y:S02]  /*d790*/  HMMA.16816.F32 R8, R188.reuse, R194, R8 ;  /* 0x000000c2bc08723c */ /* 0x040fe40000001808 */
[----:B------:R1:W-:Y:S02]  /*d7a0*/  LDGSTS.E.BYPASS.LTC128B.128 [R251+0x1100], [R2.64], !P4 ;  /* 0x0110000002fb7fae */ /* 0x0003e4000e101d48 */
[----:B------:R-:W-:Y:S02]  /*d7b0*/  IADD3.X R133, R0, R3, RZ, P0, !PT ;  /* 0x0000000300857210 */ /* 0x000fe400007fe4ff */
[C---:B------:R-:W-:Y:S02]  /*d7c0*/  ISETP.GT.AND P0, PT, R252.reuse, RZ, PT ;  /* 0x000000fffc00720c */ /* 0x040fe40003f04270 */
[C---:B------:R-:W-:Y:S02]  /*d7d0*/  HMMA.16816.F32 R12, R188.reuse, R196, R12 ;  /* 0x000000c4bc0c723c */ /* 0x040fe4000000180c */
[----:B------:R1:W-:Y:S02]  /*d7e0*/  LDGSTS.E.BYPASS.LTC128B.128 [R251+0x4100], [R2.64+0x80], !P3 ;  /* 0x0410008002fb7fae */ /* 0x0003e4000d901d48 */
[----:B------:R-:W-:Y:S04]  /*d7f0*/  IADD3 R252, R252, -0x1, RZ ;  /* 0xfffffffffcfc7810 */ /* 0x000fe80007ffe0ff */
[C---:B------:R-:W-:Y:S02]  /*d800*/  HMMA.16816.F32 R16, R188.reuse, R198, R16 ;  /* 0x000000c6bc10723c */ /* 0x040fe40000001810 */
[----:B------:R1:W-:Y:S06]  /*d810*/  LDGSTS.E.BYPASS.LTC128B.128 [R251+0x7100], [R2.64+0x100], !P6 ;  /* 0x0710010002fb7fae */ /* 0x0003ec000f101d48 */
[C---:B------:R-:W-:Y:S02]  /*d820*/  HMMA.16816.F32 R20, R188.reuse, R200, R20 ;  /* 0x000000c8bc14723c */ /* 0x040fe40000001814 */
[----:B------:R1:W-:Y:S06]  /*d830*/  LDGSTS.E.BYPASS.LTC128B.128 [R251+0xa100], [R2.64+0x180], !P5 ;  /* 0x0a10018002fb7fae */ /* 0x0003ec000e901d48 */
[C---:B------:R-:W-:Y:S02]  /*d840*/  HMMA.16816.F32 R24, R188.reuse, R202, R24 ;  /* 0x000000cabc18723c */ /* 0x040fe40000001818 */
[----:B------:R2:W-:Y:S06]  /*d850*/  LDGSTS.E.BYPASS.LTC128B.128 [R251+0x2100], [R132.64], !P4 ;  /* 0x0210000084fb7fae */ /* 0x0005ec000e101d48 */
[C---:B------:R-:W-:Y:S02]  /*d860*/  HMMA.16816.F32 R28, R188.reuse, R204, R28 ;  /* 0x000000ccbc1c723c */ /* 0x040fe4000000181c */
[----:B------:R2:W-:Y:S06]  /*d870*/  LDGSTS.E.BYPASS.LTC128B.128 [R251+0x5100], [R132.64+0x80], !P3 ;  /* 0x0510008084fb7fae */ /* 0x0005ec000d901d48 */
[C---:B------:R-:W-:Y:S02]  /*d880*/  HMMA.16816.F32 R32, R188.reuse, R206, R32 ;  /* 0x000000cebc20723c */ /* 0x040fe40000001820 */
[----:B------:R2:W-:Y:S06]  /*d890*/  LDGSTS.E.BYPASS.LTC128B.128 [R251+0x8100], [R132.64+0x100], !P6 ;  /* 0x0810010084fb7fae */ /* 0x0005ec000f101d48 */
[C---:B------:R-:W-:Y:S02]  /*d8a0*/  HMMA.16816.F32 R36, R188.reuse, R208, R36 ;  /* 0x000000d0bc24723c */ /* 0x040fe40000001824 */
[----:B------:R2:W-:Y:S06]  /*d8b0*/  LDGSTS.E.BYPASS.LTC128B.128 [R251+0xb100], [R132.64+0x180], !P5 ;  /* 0x0b10018084fb7fae */ /* 0x0005ec000e901d48 */
[C---:B------:R-:W-:Y:S02]  /*d8c0*/  HMMA.16816.F32 R40, R188.reuse, R210, R40 ;  /* 0x000000d2bc28723c */ /* 0x040fe40000001828 */
[----:B------:R-:W-:Y:S06]  /*d8d0*/  LDSM.16.M88.4 R136, [R226] ;  /* 0x00000000e288783b */ /* 0x000fec0000000200 */
[C---:B------:R-:W-:Y:S02]  /*d8e0*/  HMMA.16816.F32 R44, R188.reuse, R212, R44 ;  /* 0x000000d4bc2c723c */ /* 0x040fe4000000182c */
[----:B------:R-:W3:Y:S06]  /*d8f0*/  LDSM.16.M88.4 R192, [R222] ;  /* 0x00000000dec0783b */ /* 0x000eec0000000200 */
[----:B------:R-:W-:Y:S02]  /*d900*/  HMMA.16816.F32 R48, R188, R214, R48 ;  /* 0x000000d6bc30723c */ /* 0x000fe40000001830 */
[----:B------:R-:W4:Y:S08]  /*d910*/  LDSM.16.M88.4 R196, [R222+0x800] ;  /* 0x00080000dec4783b */ /* 0x000f300000000200 */
[----:B------:R-:W1:Y:S08]  /*d920*/  LDSM.16.M88.4 R200, [R222+0x1000] ;  /* 0x00100000dec8783b */ /* 0x000e700000000200 */
[----:B------:R-:W0:Y:S08]  /*d930*/  LDGDEPBAR ;  /* 0x00000000000079af */ /* 0x000e300000000000 */
[----:B------:R-:W1:Y:S01]  /*d940*/  LDSM.16.M88.4 R204, [R222+0x1800] ;  /* 0x00180000decc783b */ /* 0x000e620000000200 */
[C---:B---3--:R-:W-:Y:S07]  /*d950*/  HMMA.16816.F32 R4, R136.reuse, R192, R4 ;  /* 0x000000c08804723c */ /* 0x048fee0000001804 */
[----:B------:R-:W3:Y:S01]  /*d960*/  LDSM.16.M88.4 R188, [R222+0x2000] ;  /* 0x00200000debc783b */ /* 0x000ee20000000200 */
[C---:B------:R-:W-:Y:S07]  /*d970*/  HMMA.16816.F32 R8, R136.reuse, R194, R8 ;  /* 0x000000c28808723c */ /* 0x040fee0000001808 */
[----:B------:R-:W2:Y:S01]  /*d980*/  LDSM.16.M88.4 R208, [R222+0x2800] ;  /* 0x00280000ded0783b */ /* 0x000ea20000000200 */
[C---:B----4-:R-:W-:Y:S07]  /*d990*/  HMMA.16816.F32 R12, R136.reuse, R196, R12 ;  /* 0x000000c4880c723c */ /* 0x050fee000000180c */
[----:B------:R-:W-:Y:S01]  /*d9a0*/  LDSM.16.M88.4 R192, [R219] ;  /* 0x00000000dbc0783b */ /* 0x000fe20000000200 */
[C---:B------:R-:W-:Y:S07]  /*d9b0*/  HMMA.16816.F32 R16, R136.reuse, R198, R16 ;  /* 0x000000c68810723c */ /* 0x040fee0000001810 */
[----:B------:R-:W-:Y:S01]  /*d9c0*/  LDSM.16.M88.4 R196, [R219+0x800] ;  /* 0x00080000dbc4783b */ /* 0x000fe20000000200 */
[C---:B-1----:R-:W-:Y:S08]  /*d9d0*/  HMMA.16816.F32 R20, R136.reuse, R200, R20 ;  /* 0x000000c88814723c */ /* 0x042ff00000001814 */
        /* <DEDUP_REMOVED lines=8> */
[C---:B--2---:R-:W-:Y:S08]  /*da60*/  HMMA.16816.F32 R44, R136.reuse, R208, R44 ;  /* 0x000000d0882c723c */ /* 0x044ff0000000182c */
        /* <DEDUP_REMOVED lines=154> */
[----:B------:R-:W-:Y:S01]  /*e410*/  LDSM.16.M88.4 R208, [R216+0xa000] ;  /* 0x00a00000d8d0783b */ /* 0x000fe20000000200 */
        /* <DEDUP_REMOVED lines=26> */
[C---:B------:R-:W-:Y:S01]  /*e5c0*/  HMMA.16816.F32 R24, R196.reuse, R210, R24 ;  /* 0x000000d2c418723c */ /* 0x040fe20000001818 */
[----:B------:R-:W4:Y:S07]  /*e5d0*/  LDSM.16.M88.4 R208, [R232] ;  /* 0x00000000e8d0783b */ /* 0x000f2e0000000200 */
[C---:B--2---:R-:W-:Y:S08]  /*e5e0*/  HMMA.16816.F32 R28, R196.reuse, R136, R28 ;  /* 0x00000088c41c723c */ /* 0x044ff0000000181c */
[C---:B------:R-:W-:Y:S01]  /*e5f0*/  HMMA.16816.F32 R32, R196.reuse, R138, R32 ;  /* 0x0000008ac420723c */ /* 0x040fe20000001820 */
[----:B------:R-:W2:Y:S07]  /*e600*/  LDSM.16.M88.4 R136, [R231] ;  /* 0x00000000e788783b */ /* 0x000eae0000000200 */
[C---:B-1----:R-:W-:Y:S08]  /*e610*/  HMMA.16816.F32 R36, R196.reuse, R188, R36 ;  /* 0x000000bcc424723c */ /* 0x042ff00000001824 */
[C---:B------:R-:W-:Y:S01]  /*e620*/  HMMA.16816.F32 R40, R196.reuse, R190, R40 ;  /* 0x000000bec428723c */ /* 0x040fe20000001828 */
[----:B------:R-:W1:Y:S07]  /*e630*/  LDSM.16.M88.4 R188, [R230] ;  /* 0x00000000e6bc783b */ /* 0x000e6e0000000200 */
[C---:B---3--:R-:W-:Y:S08]  /*e640*/  HMMA.16816.F32 R44, R196.reuse, R192, R44 ;  /* 0x000000c0c42c723c */ /* 0x048ff0000000182c */
[----:B------:R-:W-:Y:S01]  /*e650*/  HMMA.16816.F32 R48, R196, R194, R48 ;  /* 0x000000c2c430723c */ /* 0x000fe20000001830 */
[----:B------:R-:W3:Y:S07]  /*e660*/  LDSM.16.M88.4 R192, [R229] ;  /* 0x00000000e5c0783b */ /* 0x000eee0000000200 */
[C---:B----4-:R-:W-:Y:S01]  /*e670*/  HMMA.16816.F32 R4, R200.reuse, R204, R4 ;  /* 0x000000ccc804723c */ /* 0x050fe20000001804 */
[----:B------:R-:W4:Y:S07]  /*e680*/  LDSM.16.M88.4 R196, [R228] ;  /* 0x00000000e4c4783b */ /* 0x000f2e0000000200 */
[C---:B------:R-:W-:Y:S01]  /*e690*/  HMMA.16816.F32 R8, R200.reuse, R206, R8 ;  /* 0x000000cec808723c */ /* 0x040fe20000001808 */
[----:B------:R-:W-:Y:S07]  /*e6a0*/  LDSM.16.M88.4 R204, [R226+0xc000] ;  /* 0x00c00000e2cc783b */ /* 0x000fee0000000200 */
[C---:B------:R-:W-:Y:S08]  /*e6b0*/  HMMA.16816.F32 R12, R200.reuse, R208, R12 ;  /* 0x000000d0c80c723c */ /* 0x040ff0000000180c */
[C---:B------:R-:W-:Y:S01]  /*e6c0*/  HMMA.16816.F32 R16, R200.reuse, R210, R16 ;  /* 0x000000d2c810723c */ /* 0x040fe20000001810 */
[----:B------:R-:W4:Y:S07]  /*e6d0*/  LDSM.16.M88.4 R208, [R222+0x9000] ;  /* 0x00900000ded0783b */ /* 0x000f2e0000000200 */
        /* <DEDUP_REMOVED lines=9> */
[C---:B----4-:R-:W-:Y:S08]  /*e770*/  HMMA.16816.F32 R44, R200.reuse, R196, R44 ;  /* 0x000000c4c82c723c */ /* 0x050ff0000000182c */
[----:B------:R-:W-:Y:S01]  /*e780*/  HMMA.16816.F32 R48, R200, R198, R48 ;  /* 0x000000c6c830723c */ /* 0x000fe20000001830 */
[----:B------:R-:W4:Y:S07]  /*e790*/  LDSM.16.M88.4 R196, [R222+0xb000] ;  /* 0x00b00000dec4783b */ /* 0x000f2e0000000200 */
[C---:B------:R-:W-:Y:S01]  /*e7a0*/  HMMA.16816.F32 R4, R204.reuse, R208, R4 ;  /* 0x000000d0cc04723c */ /* 0x040fe20000001804 */
[----:B------:R-:W-:Y:S07]  /*e7b0*/  LDSM.16.M88.4 R200, [R225+0xc000] ;  /* 0x00c00000e1c8783b */ /* 0x000fee0000000200 */
[C---:B------:R-:W-:Y:S01]  /*e7c0*/  HMMA.16816.F32 R8, R204.reuse, R210, R8 ;  /* 0x000000d2cc08723c */ /* 0x040fe20000001808 */
[----:B------:R-:W-:Y:S07]  /*e7d0*/  LDSM.16.M88.4 R208, [R219+0x9000] ;  /* 0x00900000dbd0783b */ /* 0x000fee0000000200 */
[C---:B--2---:R-:W-:Y:S08]  /*e7e0*/  HMMA.16816.F32 R12, R204.reuse, R136, R12 ;  /* 0x00000088cc0c723c */ /* 0x044ff0000000180c */
[C---:B------:R-:W-:Y:S01]  /*e7f0*/  HMMA.16816.F32 R16, R204.reuse, R138, R16 ;  /* 0x0000008acc10723c */ /* 0x040fe20000001810 */
[----:B------:R-:W2:Y:S07]  /*e800*/  LDSM.16.M88.4 R136, [R222+0xb800] ;  /* 0x00b80000de88783b */ /* 0x000eae0000000200 */
[C---:B-1----:R-:W-:Y:S08]  /*e810*/  HMMA.16816.F32 R20, R204.reuse, R188, R20 ;  /* 0x000000bccc14723c */ /* 0x042ff00000001814 */
[C---:B------:R-:W-:Y:S08]  /*e820*/  HMMA.16816.F32 R24, R204.reuse, R190, R24 ;  /* 0x000000becc18723c */ /* 0x040ff00000001818 */
[C---:B---3--:R-:W-:Y:S08]  /*e830*/  HMMA.16816.F32 R28, R204.reuse, R192, R28 ;  /* 0x000000c0cc1c723c */ /* 0x048ff0000000181c */
[C---:B------:R-:W-:Y:S08]  /*e840*/  HMMA.16816.F32 R32, R204.reuse, R194, R32 ;  /* 0x000000c2cc20723c */ /* 0x040ff00000001820 */
[C---:B----4-:R-:W-:Y:S08]  /*e850*/  HMMA.16816.F32 R36, R204.reuse, R196, R36 ;  /* 0x000000c4cc24723c */ /* 0x050ff00000001824 */
[C---:B------:R-:W-:Y:S08]  /*e860*/  HMMA.16816.F32 R40, R204.reuse, R198, R40 ;  /* 0x000000c6cc28723c */ /* 0x040ff00000001828 */
[C---:B--2---:R-:W-:Y:S08]  /*e870*/  HMMA.16816.F32 R44, R204.reuse, R136, R44 ;  /* 0x00000088cc2c723c */ /* 0x044ff0000000182c */
[----:B------:R-:W-:Y:S01]  /*e880*/  HMMA.16816.F32 R48, R204, R138, R48 ;  /* 0x0000008acc30723c */ /* 0x000fe20000001830 */
[----:B------:R-:W1:Y:S07]  /*e890*/  LDSM.16.M88.4 R136, [R219+0x9800] ;  /* 0x00980000db88783b */ /* 0x000e6e0000000200 */
[C---:B------:R-:W-:Y:S08]  /*e8a0*/  HMMA.16816.F32 R4, R200.reuse, R208, R4 ;  /* 0x000000d0c804723c */ /* 0x040ff00000001804 */
[C---:B------:R-:W-:Y:S11]  /*e8b0*/  HMMA.16816.F32 R8, R200.reuse, R210, R8 ;  /* 0x000000d2c808723c */ /* 0x040ff60000001808 */
[----:B------:R-:W-:Y:S05]  /*e8c0*/  @!UPT UIADD3 URZ, URZ, URZ, URZ ;  /* 0x0000003f3f3ff290 */ /* 0x000fea000fffe03f */
[----:B------:R-:W-:Y:S02]  /*e8d0*/  FMUL.FTZ R4, R4, c[0x0][0x320] ;  /* 0x0000c80004047a20 */ /* 0x000fe40000410000 */
[----:B------:R-:W-:Y:S02]  /*e8e0*/  FMUL.FTZ R5, R5, c[0x0][0x320] ;  /* 0x0000c80005057a20 */ /* 0x000fe40000410000 */
[----:B------:R-:W-:Y:S01]  /*e8f0*/  FMUL.FTZ R6, R6, c[0x0][0x320] ;  /* 0x0000c80006067a20 */ /* 0x000fe20000410000 */
[----:B------:R-:W2:Y:S01]  /*e900*/  MUFU.TANH R189, R4 ;  /* 0x0000000400bd7308 */ /* 0x000ea20000002400 */
[----:B------:R-:W-:Y:S02]  /*e910*/  FMUL.FTZ R7, R7, c[0x0][0x320] ;  /* 0x0000c80007077a20 */ /* 0x000fe40000410000 */
[----:B------:R-:W-:Y:S01]  /*e920*/  FMUL.FTZ R8, R8, c[0x0][0x320] ;  /* 0x0000c80008087a20 */ /* 0x000fe20000410000 */
[C---:B-1----:R-:W-:Y:S03]  /*e930*/  HMMA.16816.F32 R12, R200.reuse, R136, R12 ;  /* 0x00000088c80c723c */ /* 0x042fe6000000180c */
[----:B------:R-:W-:Y:S02]  /*e940*/  FMUL.FTZ R9, R9, c[0x0][0x320] ;  /* 0x0000c80009097a20 */ /* 0x000fe40000410000 */
[----:B------:R-:W-:Y:S01]  /*e950*/  FMUL.FTZ R10, R10, c[0x0][0x320] ;  /* 0x0000c8000a0a7a20 */ /* 0x000fe20000410000 */
[----:B------:R-:W1:Y:S01]  /*e960*/  MUFU.TANH R191, R5 ;  /* 0x0000000500bf7308 */ /* 0x000e620000002400 */
[----:B------:R-:W-:Y:S01]  /*e970*/  FMUL.FTZ R11, R11, c[0x0][0x320] ;  /* 0x0000c8000b0b7a20 */ /* 0x000fe20000410000 */
[C---:B------:R-:W-:Y:S08]  /*e980*/  HMMA.16816.F32 R16, R200.reuse, R138, R16 ;  /* 0x0000008ac810723c */ /* 0x040ff00000001810 */
[----:B------:R-:W3:Y:S01]  /*e990*/  MUFU.TANH R194, R6 ;  /* 0x0000000600c27308 */ /* 0x000ee20000002400 */
[----:B--2---:R-:W-:Y:S07]  /*e9a0*/  FMNMX.FTZ R0, R189, R134, !PT ;  /* 0x00000086bd007209 */ /* 0x004fee0007810000 */
[----:B------:R-:W-:Y:S02]  /*e9b0*/  FMUL.FTZ R12, R12, c[0x0][0x320] ;  /* 0x0000c8000c0c7a20 */ /* 0x000fe40000410000 */
[----:B------:R2:W4:Y:S01]  /*e9c0*/  MUFU.TANH R195, R7 ;  /* 0x0000000700c37308 */ /* 0x0005220000002400 */
[----:B------:R-:W-:Y:S02]  /*e9d0*/  FMUL.FTZ R13, R13, c[0x0][0x320] ;  /* 0x0000c8000d0d7a20 */ /* 0x000fe40000410000 */
[----:B------:R-:W-:Y:S01]  /*e9e0*/  FMUL.FTZ R14, R14, c[0x0][0x320] ;  /* 0x0000c8000e0e7a20 */ /* 0x000fe20000410000 */
[----:B-1----:R-:W-:Y:S01]  /*e9f0*/  FMNMX.FTZ R0, R191, R0, !PT ;  /* 0x00000000bf007209 */ /* 0x002fe20007810000 */
[----:B------:R-:W-:Y:S02]  /*ea00*/  FMUL.FTZ R15, R15, c[0x0][0x320] ;  /* 0x0000c8000f0f7a20 */ /* 0x000fe40000410000 */
[----:B------:R-:W-:Y:S02]  /*ea10*/  FMUL.FTZ R16, R16, c[0x0][0x320] ;  /* 0x0000c80010107a20 */ /* 0x000fe40000410000 */
[----:B------:R-:W-:Y:S01]  /*ea20*/  FMUL.FTZ R17, R17, c[0x0][0x320] ;  /* 0x0000c80011117a20 */ /* 0x000fe20000410000 */
[----:B------:R-:W1:Y:S01]  /*ea30*/  MUFU.TANH R190, R8 ;  /* 0x0000000800be7308 */ /* 0x000e620000002400 */
[----:B------:R-:W-:Y:S02]  /*ea40*/  FMUL.FTZ R18, R18, c[0x0][0x320] ;  /* 0x0000c80012127a20 */ /* 0x000fe40000410000 */
[----:B------:R-:W-:Y:S01]  /*ea50*/  FMUL.FTZ R19, R19, c[0x0][0x320] ;  /* 0x0000c80013137a20 */ /* 0x000fe20000410000 */
[----:B---3--:R-:W-:Y:S06]  /*ea60*/  FMNMX.FTZ R2, R194, R135, !PT ;  /* 0x00000087c2027209 */ /* 0x008fec0007810000 */
[----:B------:R-:W3:Y:S01]  /*ea70*/  MUFU.TANH R188, R9 ;  /* 0x0000000900bc7308 */ /* 0x000ee20000002400 */
[----:B--2---:R-:W2:Y:S01]  /*ea80*/  LDSM.16.M88.4 R4, [R219+0xa000] ;  /* 0x00a00000db04783b */ /* 0x004ea20000000200 */
[----:B----4-:R-:W-:Y:S08]  /*ea90*/  FMNMX.FTZ R2, R195, R2, !PT ;  /* 0x00000002c3027209 */ /* 0x010ff00007810000 */
[----:B------:R-:W4:Y:S01]  /*eaa0*/  MUFU.TANH R192, R10 ;  /* 0x0000000a00c07308 */ /* 0x000f220000002400 */
[----:B-1----:R-:W-:Y:S09]  /*eab0*/  FMNMX.FTZ R0, R190, R0, !PT ;  /* 0x00000000be007209 */ /* 0x002ff20007810000 */
[----:B------:R1:W1:Y:S01]  /*eac0*/  MUFU.TANH R193, R11 ;  /* 0x0000000b00c17308 */ /* 0x0002620000002400 */
[----:B---3--:R-:W-:Y:S09]  /*ead0*/  FMNMX.FTZ R0, R188, R0, !PT ;  /* 0x00000000bc007209 */ /* 0x008ff20007810000 */
[----:B------:R-:W-:Y:S01]  /*eae0*/  MUFU.TANH R197, R13 ;  /* 0x0000000d00c57308 */ /* 0x000fe20000002400 */
[----:B----4-:R-:W-:Y:S09]  /*eaf0*/  FMNMX.FTZ R2, R192, R2, !PT ;  /* 0x00000002c0027209 */ /* 0x010ff20007810000 */
[----:B------:R-:W3:Y:S01]  /*eb00*/  MUFU.TANH R196, R12 ;  /* 0x0000000c00c47308 */ /* 0x000ee20000002400 */
[C---:B--2---:R-:W-:Y:S01]  /*eb10*/  HMMA.16816.F32 R20, R200.reuse, R4, R20 ;  /* 0x00000004c814723c */ /* 0x044fe20000001814 */
[----:B-1----:R-:W1:Y:S02]  /*eb20*/  LDSM.16.M88.4 R8, [R219+0xa800] ;  /* 0x00a80000db08783b */ /* 0x002e640000000200 */
[----:B------:R-:W-:Y:S06]  /*eb30*/  FMNMX.FTZ R2, R193, R2, !PT ;  /* 0x00000002c1027209 */ /* 0x000fec0007810000 */
[----:B------:R-:W2:Y:S01]  /*eb40*/  MUFU.TANH R198, R14 ;  /* 0x0000000e00c67308 */ /* 0x000ea20000002400 */
[C---:B------:R-:W-:Y:S01]  /*eb50*/  HMMA.16816.F32 R24, R200.reuse, R6, R24 ;  /* 0x00000006c818723c */ /* 0x040fe20000001818 */
[----:B------:R-:W4:Y:S08]  /*eb60*/  LDSM.16.M88.4 R4, [R219+0xb000] ;  /* 0x00b00000db04783b */ /* 0x000f300000000200 */
[----:B------:R-:W1:Y:S03]  /*eb70*/  MUFU.TANH R204, R16 ;  /* 0x0000001000cc7308 */ /* 0x000e660000002400 */
[----:B---3--:R-:W-:Y:S02]  /*eb80*/  FMNMX.FTZ R0, R196, R0, !PT ;  /* 0x00000000c4007209 */ /* 0x008fe40007810000 */
[----:B------:R-:W-:Y:S02]  /*eb90*/  FMUL.FTZ R22, R22, c[0x0][0x320] ;  /* 0x0000c80016167a20 */ /* 0x000fe40000410000 */
[----:B------:R-:W-:Y:S01]  /*eba0*/  FMNMX.FTZ R0, R197, R0, !PT ;  /* 0x00000000c5007209 */ /* 0x000fe20007810000 */
[----:B------:R-:W-:Y:S02]  /*ebb0*/  FMUL.FTZ R23, R23, c[0x0][0x320] ;  /* 0x0000c80017177a20 */ /* 0x000fe40000410000 */
        /* <DEDUP_REMOVED lines=9> */
[----:B-1----:R-:W-:Y:S01]  /*ec50*/  FMNMX.FTZ R0, R204, R0, !PT ;  /* 0x00000000cc007209 */ /* 0x002fe20007810000 */
[C---:B------:R-:W-:Y:S07]  /*ec60*/  HMMA.16816.F32 R28, R200.reuse, R8, R28 ;  /* 0x00000008c81c723c */ /* 0x040fee000000181c */
[----:B------:R-:W-:Y:S01]  /*ec70*/  MUFU.TANH R215, R23 ;  /* 0x0000001700d77308 */ /* 0x000fe20000002400 */
[C---:B------:R-:W-:Y:S01]  /*ec80*/  HMMA.16816.F32 R32, R200.reuse, R10, R32 ;  /* 0x0000000ac820723c */ /* 0x040fe20000001820 */
[----:B------:R-:W1:Y:S01]  /*ec90*/  LDSM.16.M88.4 R8, [R219+0xb800] ;  /* 0x00b80000db08783b */ /* 0x000e620000000200 */
[----:B------:R-:W-:Y:S04]  /*eca0*/  DEPBAR.LE SB0, 0x0 ;  /* 0x000080000000791a */ /* 0x000fe80000000000 */
[----:B---3--:R-:W-:Y:S02]  /*ecb0*/  FMNMX.FTZ R2, R199, R2, !PT ;  /* 0x00000002c7027209 */ /* 0x008fe40007810000 */
[C---:B----4-:R-:W-:Y:S01]  /*ecc0*/  HMMA.16816.F32 R36, R200.reuse, R4, R36 ;  /* 0x00000004c824723c */ /* 0x050fe20000001824 */
[----:B------:R-:W2:Y:S01]  /*ecd0*/  LDL R5, [R1+0x30] ;  /* 0x0000300001057983 */ /* 0x000ea20000100800 */
[----:B------:R-:W3:Y:S03]  /*ece0*/  MUFU.TANH R205, R17 ;  /* 0x0000001100cd7308 */ /* 0x000ee60000002400 */
[----:B------:R-:W-:Y:S03]  /*ecf0*/  BAR.SYNC.DEFER_BLOCKING 0x0 ;  /* 0x0000000000007b1d */ /* 0x000fe60000010000 */
[C---:B------:R-:W-:Y:S04]  /*ed00*/  HMMA.16816.F32 R40, R200.reuse, R6, R40 ;  /* 0x00000006c828723c */ /* 0x040fe80000001828 */
[----:B------:R-:W-:Y:S02]  /*ed10*/  FMUL.FTZ R28, R28, c[0x0][0x320] ;  /* 0x0000c8001c1c7a20 */ /* 0x000fe40000410000 */
[----:B------:R-:W-:Y:S02]  /*ed20*/  FMUL.FTZ R29, R29, c[0x0][0x320] ;  /* 0x0000c8001d1d7a20 */ /* 0x000fe40000410000 */
[----:B------:R-:W-:Y:S04]  /*ed30*/  FMUL.FTZ R30, R30, c[0x0][0x320] ;  /* 0x0000c8001e1e7a20 */ /* 0x000fe80000410000 */
[----:B------:R-:W-:Y:S02]  /*ed40*/  FMUL.FTZ R31, R31, c[0x0][0x320] ;  /* 0x0000c8001f1f7a20 */ /* 0x000fe40000410000 */
[----:B------:R-:W-:Y:S02]  /*ed50*/  FMUL.FTZ R32, R32, c[0x0][0x320] ;  /* 0x0000c80020207a20 */ /* 0x000fe40000410000 */
[----:B------:R-:W-:Y:S02]  /*ed60*/  FMUL.FTZ R38, R38, c[0x0][0x320] ;  /* 0x0000c80026267a20 */ /* 0x000fe40000410000 */
[----:B------:R-:W-:Y:S01]  /*ed70*/  FMUL.FTZ R39, R39, c[0x0][0x320] ;  /* 0x0000c80027277a20 */ /* 0x000fe20000410000 */
[----:B---3--:R-:W-:Y:S01]  /*ed80*/  FMNMX.FTZ R0, R205, R0, !PT ;  /* 0x00000000cd007209 */ /* 0x008fe20007810000 */
[----:B------:R-:W-:Y:S01]  /*ed90*/  FMUL.FTZ R34, R34, c[0x0][0x320] ;  /* 0x0000c80022227a20 */ /* 0x000fe20000410000 */
[----:B------:R-:W3:Y:S01]  /*eda0*/  MUFU.TANH R138, R28 ;  /* 0x0000001c008a7308 */ /* 0x000ee20000002400 */
[----:B------:R-:W-:Y:S02]  /*edb0*/  FMUL.FTZ R36, R36, c[0x0][0x320] ;  /* 0x0000c80024247a20 */ /* 0x000fe40000410000 */
[----:B------:R-:W-:Y:S01]  /*edc0*/  FMUL.FTZ R37, R37, c[0x0][0x320] ;  /* 0x0000c80025257a20 */ /* 0x000fe20000410000 */
[C---:B-1----:R-:W-:Y:S03]  /*edd0*/  HMMA.16816.F32 R44, R200.reuse, R8, R44 ;  /* 0x00000008c82c723c */ /* 0x042fe6000000182c */
[----:B------:R-:W-:Y:S02]  /*ede0*/  FMUL.FTZ R40, R40, c[0x0][0x320] ;  /* 0x0000c80028287a20 */ /* 0x000fe40000410000 */
[----:B------:R-:W-:Y:S01]  /*edf0*/  FMUL.FTZ R43, R43, c[0x0][0x320] ;  /* 0x0000c8002b2b7a20 */ /* 0x000fe20000410000 */
[----:B------:R-:W-:Y:S01]  /*ee00*/  MUFU.TANH R132, R29 ;  /* 0x0000001d00847308 */ /* 0x000fe20000002400 */
[----:B------:R-:W-:Y:S01]  /*ee10*/  FMUL.FTZ R35, R35, c[0x0][0x320] ;  /* 0x0000c80023237a20 */ /* 0x000fe20000410000 */
[----:B------:R-:W-:Y:S01]  /*ee20*/  HMMA.16816.F32 R48, R200, R10, R48 ;  /* 0x0000000ac830723c */ /* 0x000fe20000001830 */
[----:B------:R-:W4:Y:S03]  /*ee30*/  LDL.64 R10, [R1+0x20] ;  /* 0x00002000010a7983 */ /* 0x000f260000100a00 */
[----:B------:R-:W-:Y:S02]  /*ee40*/  FMUL.FTZ R33, R33, c[0x0][0x320] ;  /* 0x0000c80021217a20 */ /* 0x000fe40000410000 */
[----:B------:R-:W-:Y:S02]  /*ee50*/  FMUL.FTZ R42, R42, c[0x0][0x320] ;  /* 0x0000c8002a2a7a20 */ /* 0x000fe40000410000 */
[----:B------:R-:W1:Y:S01]  /*ee60*/  MUFU.TANH R206, R18 ;  /* 0x0000001200ce7308 */ /* 0x000e620000002400 */
[----:B------:R-:W-:Y:S03]  /*ee70*/  FMUL.FTZ R41, R41, c[0x0][0x320] ;  /* 0x0000c80029297a20 */ /* 0x000fe60000410000 */
[----:B---3--:R-:W-:Y:S01]  /*ee80*/  MOV R202, R138 ;  /* 0x0000008a00ca7202 */ /* 0x008fe20000000f00 */
[----:B------:R-:W-:Y:S04]  /*ee90*/  @P0 IMAD.WIDE.U32 R6, R252, c[0x0][0x1e0], RZ ;  /* 0x00007800fc060a25 */ /* 0x000fe800078e00ff */
[----:B------:R-:W-:Y:S01]  /*eea0*/  FMUL.FTZ R44, R44, c[0x0][0x320] ;  /* 0x0000c8002c2c7a20 */ /* 0x000fe20000410000 */
[----:B------:R-:W3:Y:S01]  /*eeb0*/  MUFU.TANH R208, R20 ;  /* 0x0000001400d07308 */ /* 0x000ee20000002400 */
[----:B------:R-:W-:Y:S02]  /*eec0*/  FMUL.FTZ R45, R45, c[0x0][0x320] ;  /* 0x0000c8002d2d7a20 */ /* 0x000fe40000410000 */
[----:B------:R-:W-:Y:S02]  /*eed0*/  FMUL.FTZ R46, R46, c[0x0][0x320] ;  /* 0x0000c8002e2e7a20 */ /* 0x000fe40000410000 */
[----:B------:R-:W-:Y:S02]  /*eee0*/  FMUL.FTZ R47, R47, c[0x0][0x320] ;  /* 0x0000c8002f2f7a20 */ /* 0x000fe40000410000 */
[----:B------:R-:W-:Y:S02]  /*eef0*/  FMUL.FTZ R50, R50, c[0x0][0x320] ;  /* 0x0000c80032327a20 */ /* 0x000fe40000410000 */
[----:B------:R-:W-:Y:S01]  /*ef00*/  FMUL.FTZ R49, R49, c[0x0][0x320] ;  /* 0x0000c80031317a20 */ /* 0x000fe20000410000 */
[----:B------:R-:W3:Y:S01]  /*ef10*/  MUFU.TANH R209, R21 ;  /* 0x0000001500d17308 */ /* 0x000ee20000002400 */
[----:B------:R-:W-:Y:S01]  /*ef20*/  FMUL.FTZ R48, R48, c[0x0][0x320] ;  /* 0x0000c80030307a20 */ /* 0x000fe20000410000 */
[----:B-1----:R-:W-:Y:S08]  /*ef30*/  FMNMX.FTZ R2, R206, R2, !PT ;  /* 0x00000002ce027209 */ /* 0x002ff00007810000 */
[----:B------:R-:W1:Y:S01]  /*ef40*/  MUFU.TANH R207, R19 ;  /* 0x0000001300cf7308 */ /* 0x000e620000002400 */
[----:B---3--:R-:W-:Y:S09]  /*ef50*/  FMNMX.FTZ R0, R208, R0, !PT ;  /* 0x00000000d0007209 */ /* 0x008ff20007810000 */
[----:B------:R-:W3:Y:S01]  /*ef60*/  MUFU.TANH R213, R24 ;  /* 0x0000001800d57308 */ /* 0x000ee20000002400 */
[----:B------:R-:W-:Y:S09]  /*ef70*/  FMNMX.FTZ R0, R209, R0, !PT ;  /* 0x00000000d1007209 */ /* 0x000ff20007810000 */
[----:B------:R-:W3:Y:S01]  /*ef80*/  MUFU.TANH R136, R33 ;  /* 0x0000002100887308 */ /* 0x000ee20000002400 */
[----:B-1----:R-:W-:Y:S04]  /*ef90*/  FMNMX.FTZ R2, R207, R2, !PT ;  /* 0x00000002cf027209 */ /* 0x002fe80007810000 */
[----:B------:R-:W-:Y:S05]  /*efa0*/  FMNMX.FTZ R2, R214, R2, !PT ;  /* 0x00000002d6027209 */ /* 0x000fea0007810000 */
[----:B------:R-:W1:Y:S01]  /*efb0*/  MUFU.TANH R12, R26 ;  /* 0x0000001a000c7308 */ /* 0x000e620000002400 */
[----:B------:R-:W-:Y:S02]  /*efc0*/  FMNMX.FTZ R2, R215, R2, !PT ;  /* 0x00000002d7027209 */ /* 0x000fe40007810000 */
[----:B---3--:R-:W-:Y:S07]  /*efd0*/  FMNMX.FTZ R0, R213, R0, !PT ;  /* 0x00000000d5007209 */ /* 0x008fee0007810000 */
[----:B------:R-:W3:Y:S01]  /*efe0*/  MUFU.TANH R212, R25 ;  /* 0x0000001900d47308 */ /* 0x000ee20000002400 */
[----:B------:R-:W-:Y:S02]  /*eff0*/  MOV R201, R136 ;  /* 0x0000008800c97202 */ /* 0x000fe40000000f00 */
[----:B------:R-:W-:Y:S07]  /*f000*/  MOV R33, R132 ;  /* 0x0000008400217202 */ /* 0x000fee0000000f00 */
[----:B------:R-:W3:Y:S01]  /*f010*/  MUFU.TANH R210, R27 ;  /* 0x0000001b00d27308 */ /* 0x000ee20000002400 */
[----:B-1----:R-:W-:Y:S04]  /*f020*/  MOV R203, R12 ;  /* 0x0000000c00cb7202 */ /* 0x002fe80000000f00 */
[----:B------:R-:W-:Y:S05]  /*f030*/  FMNMX.FTZ R2, R203, R2, !PT ;  /* 0x00000002cb027209 */ /* 0x000fea0007810000 */
[----:B------:R-:W1:Y:S01]  /*f040*/  MUFU.TANH R137, R32 ;  /* 0x0000002000897308 */ /* 0x000e620000002400 */
[----:B---3--:R-:W-:Y:S04]  /*f050*/  FMNMX.FTZ R0, R212, R0, !PT ;  /* 0x00000000d4007209 */ /* 0x008fe80007810000 */
[----:B------:R-:W-:Y:S05]  /*f060*/  FMNMX.FTZ R0, R202, R0, !PT ;  /* 0x00000000ca007209 */ /* 0x000fea0007810000 */
[----:B------:R1:W-:Y:S01]  /*f070*/  MUFU.TANH R17, R35 ;  /* 0x0000002300117308 */ /* 0x0003e20000002400 */
[----:B------:R-:W-:Y:S02]  /*f080*/  FMNMX.FTZ R0, R33, R0, !PT ;  /* 0x0000000021007209 */ /* 0x000fe40007810000 */
[----:B------:R-:W-:Y:S07]  /*f090*/  FMNMX.FTZ R2, R210, R2, !PT ;  /* 0x00000002d2027209 */ /* 0x000fee0007810000 */
[----:B------:R-:W3:Y:S10]  /*f0a0*/  MUFU.TANH R18, R30 ;  /* 0x0000001e00127308 */ /* 0x000ef40000002400 */
[----:B------:R-:W3:Y:S01]  /*f0b0*/  MUFU.TANH R211, R31 ;  /* 0x0000001f00d37308 */ /* 0x000ee20000002400 */
[----:B-1----:R-:W-:Y:S04]  /*f0c0*/  MOV R35, R137 ;  /* 0x0000008900237202 */ /* 0x002fe80000000f00 */
[----:B------:R-:W-:Y:S05]  /*f0d0*/  FMNMX.FTZ R0, R35, R0, !PT ;  /* 0x0000000023007209 */ /* 0x000fea0007810000 */
[----:B------:R-:W1:Y:S01]  /*f0e0*/  MUFU.TANH R139, R34 ;  /* 0x00000022008b7308 */ /* 0x000e620000002400 */
[----:B------:R-:W-:Y:S02]  /*f0f0*/  FMNMX.FTZ R0, R201, R0, !PT ;  /* 0x00000000c9007209 */ /* 0x000fe40007810000 */
[----:B---3--:R-:W-:Y:S07]  /*f100*/  FMNMX.FTZ R2, R18, R2, !PT ;  /* 0x0000000212027209 */ /* 0x008fee0007810000 */
[----:B------:R-:W3:Y:S01]  /*f110*/  MUFU.TANH R16, R36 ;  /* 0x0000002400107308 */ /* 0x000ee20000002400 */
[----:B------:R-:W-:Y:S09]  /*f120*/  FMNMX.FTZ R2, R211, R2, !PT ;  /* 0x00000002d3027209 */ /* 0x000ff20007810000 */
[----:B------:R-:W-:Y:S01]  /*f130*/  MUFU.TANH R24, R37 ;  /* 0x0000002500187308 */ /* 0x000fe20000002400 */
[----:B-1----:R-:W-:Y:S02]  /*f140*/  MOV R200, R139 ;  /* 0x0000008b00c87202 */ /* 0x002fe40000000f00 */
[----:B------:R-:W-:Y:S02]  /*f150*/  MOV R139, 0x6 ;  /* 0x00000006008b7802 */ /* 0x000fe40000000f00 */
[----:B------:R-:W-:Y:S05]  /*f160*/  FMNMX.FTZ R2, R200, R2, !PT ;  /* 0x00000002c8027209 */ /* 0x000fea0007810000 */
[----:B------:R-:W1:Y:S01]  /*f170*/  MUFU.TANH R3, R42 ;  /* 0x0000002a00037308 */ /* 0x000e620000002400 */
[----:B---3--:R-:W-:Y:S09]  /*f180*/  FMNMX.FTZ R0, R16, R0, !PT ;  /* 0x0000000010007209 */ /* 0x008ff20007810000 */
[----:B------:R1:W-:Y:S10]  /*f190*/  MUFU.TANH R136, R50 ;  /* 0x0000003200887308 */ /* 0x0003f40000002400 */
[----:B------:R-:W3:Y:S10]  /*f1a0*/  MUFU.TANH R25, R40 ;  /* 0x0000002800197308 */ /* 0x000ef40000002400 */
[----:B------:R-:W3:Y:S01]  /*f1b0*/  MUFU.TANH R27, R38 ;  /* 0x00000026001b7308 */ /* 0x000ee20000002400 */
[----:B-1----:R-:W-:Y:S02]  /*f1c0*/  MOV R50, R3 ;  /* 0x0000000300327202 */ /* 0x002fe40000000f00 */
[----:B------:R-:W-:Y:S02]  /*f1d0*/  FMNMX.FTZ R3, R17, R2, !PT ;  /* 0x0000000211037209 */ /* 0x000fe40007810000 */
[----:B------:R-:W-:Y:S01]  /*f1e0*/  FMNMX.FTZ R2, R24, R0, !PT ;  /* 0x0000000018027209 */ /* 0x000fe20007810000 */
[----:B------:R-:W-:Y:S04]  /*f1f0*/  FMUL.FTZ R0, R51, c[0x0][0x320] ;  /* 0x0000c80033007a20 */ /* 0x000fe80000410000 */
[----:B------:R-:W1:Y:S01]  /*f200*/  MUFU.TANH R133, R44 ;  /* 0x0000002c00857308 */ /* 0x000e620000002400 */
[----:B------:R-:W-:Y:S02]  /*f210*/  MOV R51, R16 ;  /* 0x0000001000337202 */ /* 0x000fe40000000f00 */
[----:B---3--:R-:W-:Y:S07]  /*f220*/  FMNMX.FTZ R2, R25, R2, !PT ;  /* 0x0000000219027209 */ /* 0x008fee0007810000 */
[----:B------:R1:W-:Y:S01]  /*f230*/  MUFU.TANH R9, R49 ;  /* 0x0000003100097308 */ /* 0x0003e20000002400 */
[----:B------:R-:W-:Y:S09]  /*f240*/  FMNMX.FTZ R3, R27, R3, !PT ;  /* 0x000000031b037209 */ /* 0x000ff20007810000 */
[----:B------:R-:W3:Y:S10]  /*f250*/  MUFU.TANH R19, R41 ;  /* 0x0000002900137308 */ /* 0x000ef40000002400 */
[----:B------:R3:W-:Y:S01]  /*f260*/  MUFU.TANH R137, R0 ;  /* 0x0000000000897308 */ /* 0x0007e20000002400 */
[----:B-1----:R-:W-:Y:S09]  /*f270*/  MOV R49, R133 ;  /* 0x0000008500317202 */ /* 0x002ff20000000f00 */
[----:B------:R-:W1:Y:S10]  /*f280*/  MUFU.TANH R26, R39 ;  /* 0x00000027001a7308 */ /* 0x000e740000002400 */
[----:B------:R-:W2:Y:S01]  /*f290*/  MUFU.TANH R40, R45 ;  /* 0x0000002d00287308 */ /* 0x000ea20000002400 */
[----:B---3--:R-:W-:Y:S04]  /*f2a0*/  FMNMX.FTZ R0, R19, R2, !PT ;  /* 0x0000000213007209 */ /* 0x008fe80007810000 */
[----:B------:R-:W-:Y:S05]  /*f2b0*/  FMNMX.FTZ R0, R49, R0, !PT ;  /* 0x0000000031007209 */ /* 0x000fea0007810000 */
[----:B------:R-:W3:Y:S01]  /*f2c0*/  MUFU.TANH R41, R43 ;  /* 0x0000002b00297308 */ /* 0x000ee20000002400 */
[----:B-1----:R-:W-:Y:S04]  /*f2d0*/  FMNMX.FTZ R3, R26, R3, !PT ;  /* 0x000000031a037209 */ /* 0x002fe80007810000 */
[----:B------:R-:W-:Y:S05]  /*f2e0*/  FMNMX.FTZ R2, R50, R3, !PT ;  /* 0x0000000332027209 */ /* 0x000fea0007810000 */
[----:B------:R-:W1:Y:S01]  /*f2f0*/  MUFU.TANH R20, R48 ;  /* 0x0000003000147308 */ /* 0x000e620000002400 */
[----:B--2---:R-:W-:Y:S09]  /*f300*/  FMNMX.FTZ R0, R40, R0, !PT ;  /* 0x0000000028007209 */ /* 0x004ff20007810000 */
[----:B------:R-:W2:Y:S01]  /*f310*/  MUFU.TANH R32, R46 ;  /* 0x0000002e00207308 */ /* 0x000ea20000002400 */
[----:B---3--:R-:W-:Y:S09]  /*f320*/  FMNMX.FTZ R2, R41, R2, !PT ;  /* 0x0000000229027209 */ /* 0x008ff20007810000 */
[----:B------:R-:W3:Y:S01]  /*f330*/  MUFU.TANH R34, R47 ;  /* 0x0000002f00227308 */ /* 0x000ee20000002400 */
[----:B-1----:R-:W-:Y:S04]  /*f340*/  FMNMX.FTZ R133, R20, R0, !PT ;  /* 0x0000000014857209 */ /* 0x002fe80007810000 */
[----:B------:R-:W-:Y:S05]  /*f350*/  FMNMX.FTZ R133, R9, R133, !PT ;  /* 0x0000008509857209 */ /* 0x000fea0007810000 */
[----:B------:R-:W1:Y:S01]  /*f360*/  SHFL.BFLY PT, R3, R133, 0x2, 0x1f ;  /* 0x0c401f0085037f89 */ /* 0x000e6200000e0000 */
[----:B--2---:R-:W-:Y:S04]  /*f370*/  FMNMX.FTZ R2, R32, R2, !PT ;  /* 0x0000000220027209 */ /* 0x004fe80007810000 */
[----:B---3--:R-:W-:Y:S04]  /*f380*/  FMNMX.FTZ R0, R34, R2, !PT ;  /* 0x0000000222007209 */ /* 0x008fe80007810000 */
[----:B------:R-:W-:Y:S04]  /*f390*/  FMNMX.FTZ R0, R136, R0, !PT ;  /* 0x0000000088007209 */ /* 0x000fe80007810000 */
[----:B------:R-:W-:Y:S05]  /*f3a0*/  FMNMX.FTZ R0, R137, R0, !PT ;  /* 0x0000000089007209 */ /* 0x000fea0007810000 */
[----:B------:R-:W2:Y:S01]  /*f3b0*/  SHFL.BFLY PT, R2, R0, 0x2, 0x1f ;  /* 0x0c401f0000027f89 */ /* 0x000ea200000e0000 */
[----:B-1----:R-:W-:Y:S07]  /*f3c0*/  FMNMX.FTZ R133, R133, R3, !PT ;  /* 0x0000000385857209 */ /* 0x002fee0007810000 */
[----:B------:R-:W1:Y:S01]  /*f3d0*/  SHFL.BFLY PT, R4, R133, 0x1, 0x1f ;  /* 0x0c201f0085047f89 */ /* 0x000e6200000e0000 */
[----:B--2---:R-:W-:Y:S07]  /*f3e0*/  FMNMX.FTZ R0, R0, R2, !PT ;  /* 0x0000000200007209 */ /* 0x004fee0007810000 */
[----:B------:R-:W2:Y:S01]  /*f3f0*/  SHFL.BFLY PT, R3, R0, 0x1, 0x1f ;  /* 0x0c201f0000037f89 */ /* 0x000ea200000e0000 */
[----:B-1----:R-:W-:Y:S02]  /*f400*/  FMNMX.FTZ R133, R133, R4, !PT ;  /* 0x0000000485857209 */ /* 0x002fe40007810000 */
[----:B------:R-:W-:Y:S03]  /*f410*/  @P0 SHF.R.S32.HI R4, RZ, 0x1f, R252 ;  /* 0x0000001fff040819 */ /* 0x000fe600000114fc */
[C---:B------:R-:W-:Y:S02]  /*f420*/  FMUL.FTZ R138, R133.reuse, c[0x0][0x2d0] ;  /* 0x0000b400858a7a20 */ /* 0x040fe40000410000 */
[----:B------:R-:W-:Y:S02]  /*f430*/  @P0 IMAD R4, R4, c[0x0][0x1e0], RZ ;  /* 0x0000780004040a24 */ /* 0x000fe400078e02ff */
[----:B------:R-:W-:Y:S01]  /*f440*/  FFMA.FTZ R8, R190, c[0x0][0x2d0], -R138 ;  /* 0x0000b400be087a23 */ /* 0x000fe2000001088a */
[----:B------:R-:W-:Y:S01]  /*f450*/  MOV R190, R9 ;  /* 0x0000000900be7202 */ /* 0x000fe20000000f00 */
[----:B------:R-:W-:Y:S02]  /*f460*/  FADD.FTZ R2, -R133, R134 ;  /* 0x0000008685027221 */ /* 0x000fe40000010100 */
[----:B------:R1:W-:Y:S01]  /*f470*/  MUFU.EX2 R15, R8 ;  /* 0x00000008000f7308 */ /* 0x0003e20000000800 */
[----:B--2---:R-:W-:Y:S01]  /*f480*/  FMNMX.FTZ R132, R0, R3, !PT ;  /* 0x0000000300847209 */ /* 0x004fe20007810000 */
[----:B------:R-:W-:Y:S01]  /*f490*/  @P0 IMAD R3, R252, c[0x0][0x1e4], R4 ;  /* 0x00007900fc030a24 */ /* 0x000fe200078e0204 */
[----:B----4-:R-:W-:Y:S01]  /*f4a0*/  @P0 MOV R4, R10 ;  /* 0x0000000a00040202 */ /* 0x010fe20000000f00 */
[----:B------:R-:W-:Y:S02]  /*f4b0*/  FMUL.FTZ R0, R2, c[0x0][0x2d0] ;  /* 0x0000b40002007a20 */ /* 0x000fe40000410000 */
[----:B------:R-:W-:Y:S01]  /*f4c0*/  FMUL.FTZ R134, R132, c[0x0][0x2d0] ;  /* 0x0000b40084867a20 */ /* 0x000fe20000410000 */
[----:B------:R-:W-:Y:S01]  /*f4d0*/  @P0 IADD3 R3, R7, R3, RZ ;  /* 0x0000000307030210 */ /* 0x000fe20007ffe0ff */
[----:B------:R-:W-:Y:S01]  /*f4e0*/  @P0 IMAD.WIDE.U32 R4, R6, 0x60, R4 ;  /* 0x0000006006040825 */ /* 0x000fe200078e0004 */
[----:B------:R-:W-:Y:S01]  /*f4f0*/  @P0 MOV R7, c[0x0][0x1e0] ;  /* 0x0000780000070a02 */ /* 0x000fe20000000f00 */
[----:B------:R2:W3:Y:S02]  /*f500*/  MUFU.EX2 R2, R0 ;  /* 0x0000000000027308 */ /* 0x0004e40000000800 */
[----:B------:R-:W-:Y:S01]  /*f510*/  @P0 IMAD R3, R3, 0x60, RZ ;  /* 0x0000006003030824 */ /* 0x000fe200078e02ff */
[----:B------:R-:W-:Y:S01]  /*f520*/  @P0 SHF.L.U32 R6, R4, 0x1, RZ ;  /* 0x0000000104060819 */ /* 0x000fe200000006ff */
[----:B------:R-:W-:Y:S01]  /*f530*/  FFMA.FTZ R136, R136, c[0x0][0x2d0], -R134 ;  /* 0x0000b40088887a23 */ /* 0x000fe20000010886 */
[----:B------:R-:W-:Y:S02]  /*f540*/  @P0 SHF.L.U64.HI R14, R7, R139, c[0x0][0x1e4] ;  /* 0x00007900070e0619 */ /* 0x000fe4000001028b */
[----:B------:R-:W-:Y:S01]  /*f550*/  @P0 IADD3 R3, R5, R3, RZ ;  /* 0x0000000305030210 */ /* 0x000fe20007ffe0ff */
[--C-:B------:R-:W-:Y:S01]  /*f560*/  FFMA.FTZ R5, R189, c[0x0][0x2d0], -R138.reuse ;  /* 0x0000b400bd057a23 */ /* 0x100fe2000001088a */
[----:B------:R-:W-:Y:S01]  /*f570*/  @P0 IADD3 R10, P2, R6, 0x80, RZ ;  /* 0x00000080060a0810 */ /* 0x000fe20007f5e0ff */
[--C-:B-1----:R-:W-:Y:S01]  /*f580*/  FFMA.FTZ R8, R188, c[0x0][0x2d0], -R138.reuse ;  /* 0x0000b400bc087a23 */ /* 0x102fe2000001088a */
[----:B------:R-:W-:Y:S01]  /*f590*/  @P0 SHF.L.U64.HI R3, R4, 0x1, R3 ;  /* 0x0000000104030819 */ /* 0x000fe20000010203 */
[----:B------:R-:W1:Y:S01]  /*f5a0*/  MUFU.EX2 R21, R5 ;  /* 0x0000000500157308 */ /* 0x000e620000000800 */
[----:B------:R-:W-:Y:S02]  /*f5b0*/  @P0 IADD3 R10, P1, R10, c[0x0][0x1c8], RZ ;  /* 0x000072000a0a0a10 */ /* 0x000fe40007f3e0ff */
[----:B------:R-:W-:Y:S02]  /*f5c0*/  @P0 SHF.L.U32 R7, R7, 0x6, RZ ;  /* 0x0000000607070819 */ /* 0x000fe400000006ff */
[----:B------:R-:W-:Y:S02]  /*f5d0*/  @P0 IADD3.X R11, RZ, c[0x0][0x1cc], R3, P1, P2 ;  /* 0x00007300ff0b0a10 */ /* 0x000fe40000fe4403 */
[C---:B------:R-:W-:Y:S02]  /*f5e0*/  @P0 IADD3 R4, P1, R6.reuse, c[0x0][0x1c8], RZ ;  /* 0x0000720006040a10 */ /* 0x040fe40007f3e0ff */
[----:B------:R-:W-:Y:S01]  /*f5f0*/  @P0 IADD3 R12, P2, R6, 0x100, RZ ;  /* 0x00000100060c0810 */ /* 0x000fe20007f5e0ff */
[----:B------:R-:W-:Y:S01]  /*f600*/  MUFU.EX2 R43, R8 ;  /* 0x00000008002b7308 */ /* 0x000fe20000000800 */
[----:B------:R-:W-:Y:S01]  /*f610*/  MOV R189, R32 ;  /* 0x0000002000bd7202 */ /* 0x000fe20000000f00 */
[----:B--2---:R-:W-:Y:S01]  /*f620*/  FADD.FTZ R0, -R132, R135 ;  /* 0x0000008784007221 */ /* 0x004fe20000010100 */
[----:B------:R-:W-:Y:S01]  /*f630*/  MOV R135, R18 ;  /* 0x0000001200877202 */ /* 0x000fe20000000f00 */
[----:B---3--:R-:W-:Y:S01]  /*f640*/  FMUL.FTZ R16, R2, R152 ;  /* 0x0000009802107220 */ /* 0x008fe20000410000 */
[----:B------:R-:W-:Y:S01]  /*f650*/  MOV R152, R17 ;  /* 0x0000001100987202 */ /* 0x000fe20000000f00 */
[----:B------:R-:W-:Y:S02]  /*f660*/  FMUL.FTZ R0, R0, c[0x0][0x2d0] ;  /* 0x0000b40000007a20 */ /* 0x000fe40000410000 */
[C---:B------:R-:W-:Y:S02]  /*f670*/  FMUL.FTZ R17, R2.reuse, R153 ;  /* 0x0000009902117220 */ /* 0x040fe40000410000 */
[C---:B------:R-:W-:Y:S01]  /*f680*/  FMUL.FTZ R32, R2.reuse, R168 ;  /* 0x000000a802207220 */ /* 0x040fe20000410000 */
[----:B------:R-:W-:Y:S01]  /*f690*/  MOV R168, R33 ;  /* 0x0000002100a87202 */ /* 0x000fe20000000f00 */
[----:B------:R-:W2:Y:S01]  /*f6a0*/  MUFU.EX2 R0, R0 ;  /* 0x0000000000007308 */ /* 0x000ea20000000800 */
[C---:B------:R-:W-:Y:S01]  /*f6b0*/  FMUL.FTZ R33, R2.reuse, R169 ;  /* 0x000000a902217220 */ /* 0x040fe20000410000 */
[----:B-1----:R-:W-:Y:S01]  /*f6c0*/  MOV R188, R21 ;  /* 0x0000001500bc7202 */ /* 0x002fe20000000f00 */
[----:B------:R-:W-:Y:S01]  /*f6d0*/  FFMA.FTZ R5, R191, c[0x0][0x2d0], -R138 ;  /* 0x0000b400bf057a23 */ /* 0x000fe2000001088a */
[----:B------:R-:W-:Y:S01]  /*f6e0*/  MOV R191, R19 ;  /* 0x0000001300bf7202 */ /* 0x000fe20000000f00 */
[C---:B------:R-:W-:Y:S02]  /*f6f0*/  FMUL.FTZ R52, R2.reuse, R52 ;  /* 0x0000003402347220 */ /* 0x040fe40000410000 */
[C---:B------:R-:W-:Y:S02]  /*f700*/  FMUL.FTZ R53, R2.reuse, R53 ;  /* 0x0000003502357220 */ /* 0x040fe40000410000 */
[C---:B------:R-:W-:Y:S01]  /*f710*/  FMUL.FTZ R56, R2.reuse, R56 ;  /* 0x0000003802387220 */ /* 0x040fe20000410000 */
[----:B------:R1:W3:Y:S01]  /*f720*/  MUFU.EX2 R36, R5 ;  /* 0x0000000500247308 */ /* 0x0002e20000000800 */
[C---:B------:R-:W-:Y:S02]  /*f730*/  FMUL.FTZ R57, R2.reuse, R57 ;  /* 0x0000003902397220 */ /* 0x040fe40000410000 */
[C---:B------:R-:W-:Y:S02]  /*f740*/  FMUL.FTZ R60, R2.reuse, R60 ;  /* 0x0000003c023c7220 */ /* 0x040fe40000410000 */
        /* <DEDUP_REMOVED lines=8> */
[C---:B------:R-:W-:Y:S02]  /*f7d0*/  FMUL.FTZ R55, R0.reuse, R55 ;  /* 0x0000003700377220 */ /* 0x040fe40000410000 */
[C---:B------:R-:W-:Y:S01]  /*f7e0*/  FMUL.FTZ R58, R0.reuse, R58 ;  /* 0x0000003a003a7220 */ /* 0x040fe20000410000 */
[----:B-1----:R-:W-:Y:S01]  /*f7f0*/  @P0 IADD3.X R5, R3, c[0x0][0x1cc], RZ, P1, !PT ;  /* 0x0000730003050a10 */ /* 0x002fe20000ffe4ff */
[----:B------:R-:W-:Y:S01]  /*f800*/  FMUL.FTZ R59, R0, R59 ;  /* 0x0000003b003b7220 */ /* 0x000fe20000410000 */
[----:B------:R-:W-:Y:S01]  /*f810*/  @P0 IADD3 R12, P1, R12, c[0x0][0x1c8], RZ ;  /* 0x000072000c0c0a10 */ /* 0x000fe20007f3e0ff */
[C---:B------:R-:W-:Y:S02]  /*f820*/  FMUL.FTZ R62, R0.reuse, R62 ;  /* 0x0000003e003e7220 */ /* 0x040fe40000410000 */
[----:B------:R1:W-:Y:S01]  /*f830*/  @P0 LDGSTS.E.BYPASS.LTC128B.128 [R251+0xc100], [R4.64], !P4 ;  /* 0x0c10000004fb0fae */ /* 0x0003e2000e101d48 */
[--C-:B------:R-:W-:Y:S01]  /*f840*/  @P0 IADD3.X R13, RZ, c[0x0][0x1cc], R3.reuse, P1, P2 ;  /* 0x00007300ff0d0a10 */ /* 0x100fe20000fe4403 */
[----:B------:R-:W-:Y:S01]  /*f850*/  FMUL.FTZ R63, R0, R63 ;  /* 0x0000003f003f7220 */ /* 0x000fe20000410000 */
[----:B------:R-:W-:Y:S01]  /*f860*/  @P0 IADD3 R6, P2, R6, 0x180, RZ ;  /* 0x0000018006060810 */ /* 0x000fe20007f5e0ff */
[C---:B------:R-:W-:Y:S02]  /*f870*/  FMUL.FTZ R66, R0.reuse, R66 ;  /* 0x0000004200427220 */ /* 0x040fe40000410000 */
[----:B------:R-:W-:Y:S01]  /*f880*/  FMUL.FTZ R67, R0, R67 ;  /* 0x0000004300437220 */ /* 0x000fe20000410000 */
[----:B------:R-:W-:Y:S01]  /*f890*/  @P0 IADD3 R8, P1, R6, c[0x0][0x1c8], RZ ;  /* 0x0000720006080a10 */ /* 0x000fe20007f3e0ff */
[----:B------:R2:W-:Y:S01]  /*f8a0*/  @P0 LDGSTS.E.BYPASS.LTC128B.128 [R251+0xf100], [R10.64], !P3 ;  /* 0x0f1000000afb0fae */ /* 0x0005e2000d901d48 */
[--C-:B------:R-:W-:Y:S01]  /*f8b0*/  FFMA.FTZ R6, R194, c[0x0][0x2d0], -R134.reuse ;  /* 0x0000b400c2067a23 */ /* 0x100fe20000010886 */
[----:B------:R-:W-:Y:S01]  /*f8c0*/  MOV R194, R20 ;  /* 0x0000001400c27202 */ /* 0x000fe20000000f00 */
[C---:B------:R-:W-:Y:S01]  /*f8d0*/  FMUL.FTZ R70, R0.reuse, R70 ;  /* 0x0000004600467220 */ /* 0x040fe20000410000 */
[----:B------:R-:W-:Y:S01]  /*f8e0*/  @P0 IADD3.X R9, RZ, c[0x0][0x1cc], R3, P1, P2 ;  /* 0x00007300ff090a10 */ /* 0x000fe20000fe4403 */
[----:B------:R4:W-:Y:S01]  /*f8f0*/  MUFU.EX2 R139, R6 ;  /* 0x00000006008b7308 */ /* 0x0009e20000000800 */
[--C-:B------:R-:W-:Y:S01]  /*f900*/  FFMA.FTZ R3, R195, c[0x0][0x2d0], -R134.reuse ;  /* 0x0000b400c3037a23 */ /* 0x100fe20000010886 */
[----:B------:R-:W-:Y:S01]  /*f910*/  MOV R195, R15 ;  /* 0x0000000f00c37202 */ /* 0x000fe20000000f00 */
[----:B------:R3:W-:Y:S01]  /*f920*/  @P0 LDGSTS.E.BYPASS.LTC128B.128 [R251+0x12100], [R12.64], !P6 ;  /* 0x121000000cfb0fae */ /* 0x0007e2000f101d48 */
[----:B------:R-:W-:Y:S02]  /*f930*/  FMUL.FTZ R71, R0, R71 ;  /* 0x0000004700477220 */ /* 0x000fe40000410000 */
[C---:B------:R-:W-:Y:S02]  /*f940*/  FMUL.FTZ R72, R2.reuse, R72 ;  /* 0x0000004802487220 */ /* 0x040fe40000410000 */
[----:B------:R-:W-:Y:S02]  /*f950*/  FMUL.FTZ R73, R2, R73 ;  /* 0x0000004902497220 */ /* 0x000fe40000410000 */
[----:B------:R3:W3:Y:S01]  /*f960*/  MUFU.EX2 R37, R3 ;  /* 0x0000000300257308 */ /* 0x0006e20000000800 */
[----:B------:R3:W-:Y:S01]  /*f970*/  @P0 LDGSTS.E.BYPASS.LTC128B.128 [R251+0x15100], [R8.64], !P5 ;  /* 0x1510000008fb0fae */ /* 0x0007e2000e901d48 */
[----:B------:R-:W-:Y:S01]  /*f980*/  FMUL.FTZ R74, R0, R74 ;  /* 0x0000004a004a7220 */ /* 0x000fe20000410000 */
[----:B-1----:R-:W-:Y:S01]  /*f990*/  @P0 IADD3 R4, P2, R4, R7, RZ ;  /* 0x0000000704040210 */ /* 0x002fe20007f5e0ff */
[----:B------:R-:W-:Y:S02]  /*f9a0*/  FMUL.FTZ R75, R0, R75 ;  /* 0x0000004b004b7220 */ /* 0x000fe40000410000 */
[C---:B------:R-:W-:Y:S01]  /*f9b0*/  FMUL.FTZ R76, R2.reuse, R76 ;  /* 0x0000004c024c7220 */ /* 0x040fe20000410000 */
[----:B------:R-:W-:Y:S01]  /*f9c0*/  @P0 IADD3.X R5, R5, R14, RZ, P2, !PT ;  /* 0x0000000e05050210 */ /* 0x000fe200017fe4ff */
[----:B------:R-:W-:Y:S02]  /*f9d0*/  FMUL.FTZ R77, R2, R77 ;  /* 0x0000004d024d7220 */ /* 0x000fe40000410000 */
[C---:B------:R-:W-:Y:S02]  /*f9e0*/  FMUL.FTZ R78, R0.reuse, R78 ;  /* 0x0000004e004e7220 */ /* 0x040fe40000410000 */
[----:B------:R1:W-:Y:S01]  /*f9f0*/  @P0 LDGSTS.E.BYPASS.LTC128B.128 [R251+0xd100], [R4.64], !P4 ;  /* 0x0d10000004fb0fae */ /* 0x0003e2000e101d48 */
[----:B----4-:R-:W-:Y:S01]  /*fa00*/  @P0 IADD3 R6, P1, R7, R4, RZ ;  /* 0x0000000407060210 */ /* 0x010fe20007f3e0ff */
[C---:B--2---:R-:W-:Y:S02]  /*fa10*/  FMUL.FTZ R10, R0.reuse, R146 ;  /* 0x00000092000a7220 */ /* 0x044fe40000410000 */
[----:B------:R-:W-:Y:S01]  /*fa20*/  FMUL.FTZ R11, R0, R147 ;  /* 0x00000093000b7220 */ /* 0x000fe20000410000 */
[----:B------:R-:W-:Y:S01]  /*fa30*/  @P0 IADD3.X R7, R14, R5, RZ, P1, !PT ;  /* 0x000000050e070210 */ /* 0x000fe20000ffe4ff */
[----:B------:R-:W-:Y:S02]  /*fa40*/  FMUL.FTZ R79, R0, R79 ;  /* 0x0000004f004f7220 */ /* 0x000fe40000410000 */
[----:B------:R1:W-:Y:S01]  /*fa50*/  @P0 LDGSTS.E.BYPASS.LTC128B.128 [R251+0x10100], [R4.64+0x80], !P3 ;  /* 0x1010008004fb0fae */ /* 0x0003e2000d901d48 */
[----:B------:R-:W-:Y:S02]  /*fa60*/  FMUL.FTZ R80, R2, R80 ;  /* 0x0000005002507220 */ /* 0x000fe40000410000 */
[--C-:B---3--:R-:W-:Y:S01]  /*fa70*/  FFMA.FTZ R3, R192, c[0x0][0x2d0], -R134.reuse ;  /* 0x0000b400c0037a23 */ /* 0x108fe20000010886 */
[----:B------:R-:W-:Y:S01]  /*fa80*/  MOV R192, R26 ;  /* 0x0000001a00c07202 */ /* 0x000fe20000000f00 */
[----:B------:R-:W-:Y:S02]  /*fa90*/  FMUL.FTZ R26, R0, R162 ;  /* 0x000000a2001a7220 */ /* 0x000fe40000410000 */
[----:B------:R2:W-:Y:S01]  /*faa0*/  MUFU.EX2 R42, R3 ;  /* 0x00000003002a7308 */ /* 0x0005e20000000800 */
[----:B------:R1:W-:Y:S01]  /*fab0*/  @P0 LDGSTS.E.BYPASS.LTC128B.128 [R251+0x13100], [R4.64+0x100], !P6 ;  /* 0x1310010004fb0fae */ /* 0x0003e2000f101d48 */
[C---:B------:R-:W-:Y:S02]  /*fac0*/  FMUL.FTZ R8, R2.reuse, R144 ;  /* 0x0000009002087220 */ /* 0x040fe40000410000 */
[C---:B------:R-:W-:Y:S02]  /*fad0*/  FMUL.FTZ R9, R2.reuse, R145 ;  /* 0x0000009102097220 */ /* 0x040fe40000410000 */
[----:B------:R-:W-:Y:S02]  /*fae0*/  FMUL.FTZ R81, R2, R81 ;  /* 0x0000005102517220 */ /* 0x000fe40000410000 */
[C---:B------:R-:W-:Y:S01]  /*faf0*/  FMUL.FTZ R82, R0.reuse, R82 ;  /* 0x0000005200527220 */ /* 0x040fe20000410000 */
[----:B------:R1:W-:Y:S01]  /*fb00*/  @P0 LDGSTS.E.BYPASS.LTC128B.128 [R251+0x16100], [R4.64+0x180], !P5 ;  /* 0x1610018004fb0fae */ /* 0x0003e2000e901d48 */
[----:B------:R-:W-:Y:S02]  /*fb10*/  FMUL.FTZ R83, R0, R83 ;  /* 0x0000005300537220 */ /* 0x000fe40000410000 */
[C---:B------:R-:W-:Y:S02]  /*fb20*/  FMUL.FTZ R84, R2.reuse, R84 ;  /* 0x0000005402547220 */ /* 0x040fe40000410000 */
[----:B------:R-:W-:Y:S02]  /*fb30*/  FMUL.FTZ R85, R2, R85 ;  /* 0x0000005502557220 */ /* 0x000fe40000410000 */
[C---:B------:R-:W-:Y:S01]  /*fb40*/  FMUL.FTZ R86, R0.reuse, R86 ;  /* 0x0000005600567220 */ /* 0x040fe20000410000 */
[----:B------:R3:W-:Y:S01]  /*fb50*/  @P0 LDGSTS.E.BYPASS.LTC128B.128 [R251+0xe100], [R6.64], !P4 ;  /* 0x0e10000006fb0fae */ /* 0x0007e2000e101d48 */
[----:B------:R-:W-:Y:S02]  /*fb60*/  FMUL.FTZ R87, R0, R87 ;  /* 0x0000005700577220 */ /* 0x000fe40000410000 */
[C---:B------:R-:W-:Y:S02]  /*fb70*/  FMUL.FTZ R88, R2.reuse, R88 ;  /* 0x0000005802587220 */ /* 0x040fe40000410000 */
[----:B------:R-:W-:Y:S02]  /*fb80*/  FMUL.FTZ R89, R2, R89 ;  /* 0x0000005902597220 */ /* 0x000fe40000410000 */
[----:B--2---:R-:W-:Y:S01]  /*fb90*/  FFMA.FTZ R3, R193, c[0x0][0x2d0], -R134 ;  /* 0x0000b400c1037a23 */ /* 0x004fe20000010886 */
[----:B------:R3:W-:Y:S01]  /*fba0*/  @P0 LDGSTS.E.BYPASS.LTC128B.128 [R251+0x11100], [R6.64+0x80], !P3 ;  /* 0x1110008006fb0fae */ /* 0x0007e2000d901d48 */
[----:B------:R-:W-:Y:S01]  /*fbb0*/  MOV R193, R27 ;  /* 0x0000001b00c17202 */ /* 0x000fe20000000f00 */
[C---:B------:R-:W-:Y:S01]  /*fbc0*/  FMUL.FTZ R27, R0.reuse, R163 ;  /* 0x000000a3001b7220 */ /* 0x040fe20000410000 */
[----:B------:R2:W4:Y:S01]  /*fbd0*/  MUFU.EX2 R48, R3 ;  /* 0x0000000300307308 */ /* 0x0005220000000800 */
[C---:B------:R-:W-:Y:S02]  /*fbe0*/  FMUL.FTZ R90, R0.reuse, R90 ;  /* 0x0000005a005a7220 */ /* 0x040fe40000410000 */
[----:B------:R-:W-:Y:S02]  /*fbf0*/  FMUL.FTZ R91, R0, R91 ;  /* 0x0000005b005b7220 */ /* 0x000fe40000410000 */
[----:B------:R3:W-:Y:S01]  /*fc00*/  @P0 LDGSTS.E.BYPASS.LTC128B.128 [R251+0x14100], [R6.64+0x100], !P6 ;  /* 0x1410010006fb0fae */ /* 0x0007e2000f101d48 */
[C---:B------:R-:W-:Y:S02]  /*fc10*/  FMUL.FTZ R92, R2.reuse, R92 ;  /* 0x0000005c025c7220 */ /* 0x040fe40000410000 */
[----:B-1----:R-:W-:Y:S01]  /*fc20*/  FMUL.FTZ R4, R2, R140 ;  /* 0x0000008c02047220 */ /* 0x002fe20000410000 */
[----:B------:R-:W-:Y:S01]  /*fc30*/  F2FP.PACK_AB R140, R36, R188 ;  /* 0x000000bc248c723e */ /* 0x000fe200000000ff */
[C---:B------:R-:W-:Y:S01]  /*fc40*/  FMUL.FTZ R5, R2.reuse, R141 ;  /* 0x0000008d02057220 */ /* 0x040fe20000410000 */
[----:B------:R-:W-:Y:S01]  /*fc50*/  F2FP.PACK_AB R141, R37, R139 ;  /* 0x0000008b258d723e */ /* 0x000fe200000000ff */
[----:B------:R-:W-:Y:S01]  /*fc60*/  FMUL.FTZ R93, R2, R93 ;  /* 0x0000005d025d7220 */ /* 0x000fe20000410000 */
[----:B------:R3:W-:Y:S01]  /*fc70*/  @P0 LDGSTS.E.BYPASS.LTC128B.128 [R251+0x17100], [R6.64+0x180], !P5 ;  /* 0x1710018006fb0fae */ /* 0x0007e2000e901d48 */
[C---:B------:R-:W-:Y:S02]  /*fc80*/  FMUL.FTZ R94, R0.reuse, R94 ;  /* 0x0000005e005e7220 */ /* 0x040fe40000410000 */
[----:B------:R-:W-:Y:S02]  /*fc90*/  FMUL.FTZ R95, R0, R95 ;  /* 0x0000005f005f7220 */ /* 0x000fe40000410000 */
[C---:B------:R-:W-:Y:S02]  /*fca0*/  FMUL.FTZ R96, R2.reuse, R96 ;  /* 0x0000006002607220 */ /* 0x040fe40000410000 */
[----:B------:R-:W-:Y:S01]  /*fcb0*/  FMUL.FTZ R97, R2, R97 ;  /* 0x0000006102617220 */ /* 0x000fe20000410000 */
[----:B------:R-:W1:Y:S01]  /*fcc0*/  LDSM.16.MT88.4 R12, [R217] ;  /* 0x00000000d90c783b */ /* 0x000e620000004200 */
[----:B------:R-:W-:Y:S01]  /*fcd0*/  FMUL.FTZ R98, R0, R98 ;  /* 0x0000006200627220 */ /* 0x000fe20000410000 */
[----:B--2---:R-:W-:Y:S01]  /*fce0*/  MOV R3, R24 ;  /* 0x0000001800037202 */ /* 0x004fe20000000f00 */
[----:B------:R-:W-:Y:S01]  /*fcf0*/  FMUL.FTZ R24, R2, R160 ;  /* 0x000000a002187220 */ /* 0x000fe20000410000 */
[----:B------:R-:W-:Y:S01]  /*fd00*/  MOV R160, R195 ;  /* 0x000000c300a07202 */ /* 0x000fe20000000f00 */
[----:B------:R-:W-:Y:S03]  /*fd10*/  FMUL.FTZ R99, R0, R99 ;  /* 0x0000006300637220 */ /* 0x000fe60000410000 */
[----:B------:R-:W2:Y:S01]  /*fd20*/  LDSM.16.MT88.4 R20, [R218] ;  /* 0x00000000da14783b */ /* 0x000ea20000004200 */
[C---:B------:R-:W-:Y:S02]  /*fd30*/  FMUL.FTZ R100, R2.reuse, R100 ;  /* 0x0000006402647220 */ /* 0x040fe40000410000 */
[----:B------:R-:W-:Y:S02]  /*fd40*/  FMUL.FTZ R101, R2, R101 ;  /* 0x0000006502657220 */ /* 0x000fe40000410000 */
[C---:B------:R-:W-:Y:S02]  /*fd50*/  FMUL.FTZ R102, R0.reuse, R102 ;  /* 0x0000006600667220 */ /* 0x040fe40000410000 */
[----:B------:R-:W-:Y:S01]  /*fd60*/  FMUL.FTZ R103, R0, R103 ;  /* 0x0000006700677220 */ /* 0x000fe20000410000 */
[----:B------:R-:W2:Y:S01]  /*fd70*/  LDSM.16.MT88.4 R28, [R221] ;  /* 0x00000000dd1c783b */ /* 0x000ea20000004200 */
[----:B------:R-:W-:Y:S02]  /*fd80*/  FMUL.FTZ R104, R2, R104 ;  /* 0x0000006802687220 */ /* 0x000fe40000410000 */
[C---:B---3--:R-:W-:Y:S01]  /*fd90*/  FMUL.FTZ R6, R0.reuse, R142 ;  /* 0x0000008e00067220 */ /* 0x048fe20000410000 */
[----:B------:R-:W-:Y:S01]  /*fda0*/  F2FP.PACK_AB R142, R43, R195 ;  /* 0x000000c32b8e723e */ /* 0x000fe200000000ff */
[----:B------:R-:W-:Y:S01]  /*fdb0*/  FMUL.FTZ R7, R0, R143 ;  /* 0x0000008f00077220 */ /* 0x000fe20000410000 */
[----:B----4-:R-:W-:Y:S01]  /*fdc0*/  F2FP.PACK_AB R143, R48, R42 ;  /* 0x0000002a308f723e */ /* 0x010fe200000000ff */
[----:B------:R-:W-:Y:S01]  /*fdd0*/  FMUL.FTZ R105, R2, R105 ;  /* 0x0000006902697220 */ /* 0x000fe20000410000 */
[----:B------:R-:W-:Y:S01]  /*fde0*/  LDSM.16.MT88.4 R44, [R217+0x3000] ;  /* 0x00300000d92c783b */ /* 0x000fe20000004200 */
[----:B------:R-:W-:Y:S01]  /*fdf0*/  MOV R195, R194 ;  /* 0x000000c200c37202 */ /* 0x000fe20000000f00 */
[C---:B------:R-:W-:Y:S01]  /*fe00*/  FMUL.FTZ R106, R0.reuse, R106 ;  /* 0x0000006a006a7220 */ /* 0x040fe20000410000 */
[----:B------:R-:W-:Y:S01]  /*fe10*/  MOV R194, R190 ;  /* 0x000000be00c27202 */ /* 0x000fe20000000f00 */
[----:B------:R-:W-:Y:S01]  /*fe20*/  FMUL.FTZ R107, R0, R107 ;  /* 0x0000006b006b7220 */ /* 0x000fe20000410000 */
[----:B------:R-:W-:Y:S01]  /*fe30*/  MOV R190, R40 ;  /* 0x0000002800be7202 */ /* 0x000fe20000000f00 */
[C---:B------:R-:W-:Y:S01]  /*fe40*/  FMUL.FTZ R40, R2.reuse, R176 ;  /* 0x000000b002287220 */ /* 0x040fe20000410000 */
[----:B------:R-:W-:Y:S01]  /*fe50*/  MOV R176, R160 ;  /* 0x000000a000b07202 */ /* 0x000fe20000000f00 */
[----:B------:R-:W-:Y:S01]  /*fe60*/  LDSM.16.MT88.4 R144, [R218+0x3000] ;  /* 0x00300000da90783b */ /* 0x000fe20000004200 */
[C---:B------:R-:W-:Y:S02]  /*fe70*/  FMUL.FTZ R108, R2.reuse, R108 ;  /* 0x0000006c026c7220 */ /* 0x040fe40000410000 */
[----:B------:R-:W-:Y:S02]  /*fe80*/  FMUL.FTZ R109, R2, R109 ;  /* 0x0000006d026d7220 */ /* 0x000fe40000410000 */
[C---:B------:R-:W-:Y:S02]  /*fe90*/  FMUL.FTZ R110, R0.reuse, R110 ;  /* 0x0000006e006e7220 */ /* 0x040fe40000410000 */
[----:B------:R-:W-:Y:S01]  /*fea0*/  FMUL.FTZ R111, R0, R111 ;  /* 0x0000006f006f7220 */ /* 0x000fe20000410000 */
[C---:B-1----:R-:W-:Y:S01]  /*feb0*/  HMMA.16816.F32 R4, R140.reuse, R12, R4 ;  /* 0x0000000c8c04723c */ /* 0x042fe20000001804 */
[----:B------:R-:W0:Y:S04]  /*fec0*/  LDGDEPBAR ;  /* 0x00000000000079af */ /* 0x000e280000000000 */
        /* <DEDUP_REMOVED lines=8> */
[----:B------:R-:W1:Y:S03]  /*ff50*/  LDSM.16.MT88.4 R36, [R220] ;  /* 0x00000000dc24783b */ /* 0x000e660000004200 */
[----:B------:R-:W-:Y:S01]  /*ff60*/  FMUL.FTZ R15, R0, R151 ;  /* 0x00000097000f7220 */ /* 0x000fe20000410000 */
[----:B------:R-:W-:Y:S01]  /*ff70*/  MOV R151, R25 ;  /* 0x0000001900977202 */ /* 0x000fe20000000f00 */
[----:B------:R-:W-:Y:S01]  /*ff80*/  FMUL.FTZ R25, R2, R161 ;  /* 0x000000a102197220 */ /* 0x000fe20000410000 */
[----:B------:R-:W-:Y:S01]  /*ff90*/  MOV R150, R34 ;  /* 0x0000002200967202 */ /* 0x000fe20000000f00 */
[C---:B------:R-:W-:Y:S01]  /*ffa0*/  FMUL.FTZ R114, R0.reuse, R114 ;  /* 0x0000007200727220 */ /* 0x040fe20000410000 */
[----:B------:R-:W-:Y:S01]  /*ffb0*/  MOV R162, R149 ;  /* 0x0000009500a27202 */ /* 0x000fe20000000f00 */
[----:B------:R-:W-:Y:S01]  /*ffc0*/  FMUL.FTZ R115, R0, R115 ;  /* 0x0000007300737220 */ /* 0x000fe20000410000 */
[C---:B--2---:R-:W-:Y:S03]  /*ffd0*/  HMMA.16816.F32 R12, R140.reuse, R20, R12 ;  /* 0x000000148c0c723c */ /* 0x044fe6000000180c */
[----:B------:R-:W-:Y:S01]  /*ffe0*/  MOV R163, R150 ;  /* 0x0000009600a37202 */ /* 0x000fe20000000f00 */
[C---:B------:R-:W-:Y:S01]  /*fff0*/  FMUL.FTZ R116, R2.reuse, R116 ;  /* 0x0000007402747220 */ /* 0x040fe20000410000 */
[----:B------:R-:W-:Y:S01]  /*10000*/  MOV R161, R148 ;  /* 0x0000009400a17202 */ /* 0x000fe20000000f00 */
[C---:B------:R-:W-:Y:S02]  /*10010*/  FMUL.FTZ R117, R2.reuse, R117 ;  /* 0x0000007502757220 */ /* 0x040fe40000410000 */
        /* <DEDUP_REMOVED lines=17> */
[----:B------:R-:W-:Y:S01]  /*10130*/  LDSM.16.MT88.4 R160, [R220+0x800] ;  /* 0x00080000dca0783b */ /* 0x000fe20000004200 */
[----:B------:R-:W-:Y:S02]  /*10140*/  FMUL.FTZ R118, R0, R118 ;  /* 0x0000007600767220 */ /* 0x000fe40000410000 */
[C---:B------:R-:W-:Y:S04]  /*10150*/  HMMA.16816.F32 R24, R140.reuse, R30, R24 ;  /* 0x0000001e8c18723c */ /* 0x040fe80000001818 */
[C---:B------:R-:W-:Y:S01]  /*10160*/  FMUL.FTZ R28, R2.reuse, R164 ;  /* 0x000000a4021c7220 */ /* 0x040fe20000410000 */
[----:B------:R-:W-:Y:S01]  /*10170*/  MOV R164, R151 ;  /* 0x0000009700a47202 */ /* 0x000fe20000000f00 */
[----:B------:R-:W-:Y:S01]  /*10180*/  FMUL.FTZ R29, R2, R165 ;  /* 0x000000a5021d7220 */ /* 0x000fe20000410000 */
[----:B------:R-:W2:Y:S01]  /*10190*/  LDSM.16.MT88.4 R148, [R221+0x3000] ;  /* 0x00300000dd94783b */ /* 0x000ea20000004200 */
[C---:B------:R-:W-:Y:S01]  /*101a0*/  FMUL.FTZ R30, R0.reuse, R166 ;  /* 0x000000a6001e7220 */ /* 0x040fe20000410000 */
[----:B------:R-:W-:Y:S03]  /*101b0*/  MOV R184, R164 ;  /* 0x000000a400b87202 */ /* 0x000fe60000000f00 */
[C---:B------:R-:W-:Y:S01]  /*101c0*/  FMUL.FTZ R31, R0.reuse, R167 ;  /* 0x000000a7001f7220 */ /* 0x040fe20000410000 */
[----:B------:R-:W-:Y:S01]  /*101d0*/  MOV R164, R159 ;  /* 0x0000009f00a47202 */ /* 0x000fe20000000f00 */
[----:B------:R-:W-:Y:S01]  /*101e0*/  FMUL.FTZ R119, R0, R119 ;  /* 0x0000007700777220 */ /* 0x000fe20000410000 */
[----:B------:R-:W-:Y:S01]  /*101f0*/  MOV R165, R158 ;  /* 0x0000009e00a57202 */ /* 0x000fe20000000f00 */
[C---:B------:R-:W-:Y:S01]  /*10200*/  FMUL.FTZ R120, R2.reuse, R120 ;  /* 0x0000007802787220 */ /* 0x040fe20000410000 */
[----:B------:R-:W-:Y:S01]  /*10210*/  MOV R166, R157 ;  /* 0x0000009d00a67202 */ /* 0x000fe20000000f00 */
[----:B------:R-:W-:Y:S01]  /*10220*/  FMUL.FTZ R121, R2, R121 ;  /* 0x0000007902797220 */ /* 0x000fe20000410000 */
[C---:B-1----:R-:W-:Y:S03]  /*10230*/  HMMA.16816.F32 R28, R140.reuse, R36, R28 ;  /* 0x000000248c1c723c */ /* 0x042fe6000000181c */
[C---:B------:R-:W-:Y:S01]  /*10240*/  FMUL.FTZ R34, R0.reuse, R170 ;  /* 0x000000aa00227220 */ /* 0x040fe20000410000 */
[----:B------:R-:W-:Y:S01]  /*10250*/  MOV R170, R135 ;  /* 0x0000008700aa7202 */ /* 0x000fe20000000f00 */
[C---:B------:R-:W-:Y:S01]  /*10260*/  FMUL.FTZ R122, R0.reuse, R122 ;  /* 0x0000007a007a7220 */ /* 0x040fe20000410000 */
[----:B------:R-:W-:Y:S01]  /*10270*/  MOV R135, R35 ;  /* 0x0000002300877202 */ /* 0x000fe20000000f00 */
[----:B------:R-:W-:Y:S02]  /*10280*/  FMUL.FTZ R35, R0, R171 ;  /* 0x000000ab00237220 */ /* 0x000fe40000410000 */
[C---:B------:R-:W-:Y:S03]  /*10290*/  FMUL.FTZ R36, R2.reuse, R172 ;  /* 0x000000ac02247220 */ /* 0x040fe60000410000 */
[--C-:B------:R-:W-:Y:S02]  /*102a0*/  FFMA.FTZ R135, R135, c[0x0][0x2d0], -R138.reuse ;  /* 0x0000b40087877a23 */ /* 0x100fe4000001088a */
[C---:B------:R-:W-:Y:S03]  /*102b0*/  HMMA.16816.F32 R32, R140.reuse, R38, R32 ;  /* 0x000000268c20723c */ /* 0x040fe60000001820 */
[----:B------:R-:W-:Y:S01]  /*102c0*/  FMUL.FTZ R37, R2, R173 ;  /* 0x000000ad02257220 */ /* 0x000fe20000410000 */
[----:B------:R-:W-:Y:S01]  /*102d0*/  MOV R173, R152 ;  /* 0x0000009800ad7202 */ /* 0x000fe20000000f00 */
[C---:B------:R-:W-:Y:S01]  /*102e0*/  FMUL.FTZ R123, R0.reuse, R123 ;  /* 0x0000007b007b7220 */ /* 0x040fe20000410000 */
[----:B------:R-:W1:Y:S01]  /*102f0*/  LDSM.16.MT88.4 R152, [R220+0x3000] ;  /* 0x00300000dc98783b */ /* 0x000e620000004200 */
[C---:B------:R-:W-:Y:S01]  /*10300*/  FMUL.FTZ R38, R0.reuse, R174 ;  /* 0x000000ae00267220 */ /* 0x040fe20000410000 */
[----:B------:R-:W-:Y:S01]  /*10310*/  MOV R174, R211 ;  /* 0x000000d300ae7202 */ /* 0x000fe20000000f00 */
[----:B------:R-:W-:Y:S03]  /*10320*/  FMUL.FTZ R39, R0, R175 ;  /* 0x000000af00277220 */ /* 0x000fe60000410000 */
[C---:B------:R-:W-:Y:S02]  /*10330*/  FMUL.FTZ R124, R2.reuse, R124 ;  /* 0x0000007c027c7220 */ /* 0x040fe40000410000 */
[----:B------:R-:W-:Y:S02]  /*10340*/  FMUL.FTZ R125, R2, R125 ;  /* 0x0000007d027d7220 */ /* 0x000fe40000410000 */
[C---:B------:R-:W-:Y:S03]  /*10350*/  HMMA.16816.F32 R36, R140.reuse, R44, R36 ;  /* 0x0000002c8c24723c */ /* 0x040fe60000001824 */
[C---:B------:R-:W-:Y:S02]  /*10360*/  FMUL.FTZ R126, R0.reuse, R126 ;  /* 0x0000007e007e7220 */ /* 0x040fe40000410000 */
[----:B------:R-:W-:Y:S02]  /*10370*/  FMUL.FTZ R127, R0, R127 ;  /* 0x0000007f007f7220 */ /* 0x000fe40000410000 */
[C---:B------:R-:W-:Y:S01]  /*10380*/  FMUL.FTZ R44, R2.reuse, R180 ;  /* 0x000000b4022c7220 */ /* 0x040fe20000410000 */
[C---:B------:R-:W-:Y:S04]  /*10390*/  HMMA.16816.F32 R40, R140.reuse, R46, R40 ;  /* 0x0000002e8c28723c */ /* 0x040fe80000001828 */
[----:B------:R-:W-:Y:S01]  /*103a0*/  MOV R180, R190 ;  /* 0x000000be00b47202 */ /* 0x000fe20000000f00 */
[C---:B------:R-:W-:Y:S01]  /*103b0*/  FMUL.FTZ R45, R2.reuse, R181 ;  /* 0x000000b5022d7220 */ /* 0x040fe20000410000 */
[----:B------:R-:W-:Y:S01]  /*103c0*/  MOV R190, R49 ;  /* 0x0000003100be7202 */ /* 0x000fe20000000f00 */
[----:B------:R-:W-:Y:S01]  /*103d0*/  FMUL.FTZ R49, R2, R185 ;  /* 0x000000b902317220 */ /* 0x000fe20000410000 */
[----:B------:R-:W-:Y:S01]  /*103e0*/  MOV R185, R3 ;  /* 0x0000000300b97202 */ /* 0x000fe20000000f00 */
[--C-:B------:R-:W-:Y:S03]  /*103f0*/  FFMA.FTZ R3, R196, c[0x0][0x2d0], -R138.reuse ;  /* 0x0000b400c4037a23 */ /* 0x100fe6000001088a */
[C---:B------:R-:W-:Y:S01]  /*10400*/  FMUL.FTZ R47, R0.reuse, R183 ;  /* 0x000000b7002f7220 */ /* 0x040fe20000410000 */
[----:B------:R-:W-:Y:S01]  /*10410*/  MOV R196, R212 ;  /* 0x000000d400c47202 */ /* 0x000fe20000000f00 */
[----:B------:R3:W-:Y:S01]  /*10420*/  MUFU.EX2 R183, R3 ;  /* 0x0000000300b77308 */ /* 0x0007e20000000800 */
[----:B------:R-:W-:Y:S01]  /*10430*/  FMUL.FTZ R46, R0, R182 ;  /* 0x000000b6002e7220 */ /* 0x000fe20000410000 */
[----:B------:R-:W-:Y:S01]  /*10440*/  MOV R181, R156 ;  /* 0x0000009c00b57202 */ /* 0x000fe20000000f00 */
[C---:B------:R-:W-:Y:S01]  /*10450*/  FMUL.FTZ R128, R2.reuse, R128 ;  /* 0x0000008002807220 */ /* 0x040fe20000410000 */
[----:B------:R-:W-:Y:S01]  /*10460*/  LDSM.16.MT88.4 R156, [R221+0x800] ;  /* 0x00080000dd9c783b */ /* 0x000fe20000004200 */
[----:B------:R-:W-:Y:S01]  /*10470*/  MOV R182, R191 ;  /* 0x000000bf00b67202 */ /* 0x000fe20000000f00 */
[----:B------:R-:W-:Y:S01]  /*10480*/  FMUL.FTZ R129, R2, R129 ;  /* 0x0000008102817220 */ /* 0x000fe20000410000 */
[----:B------:R-:W-:Y:S01]  /*10490*/  MOV R191, R50 ;  /* 0x0000003200bf7202 */ /* 0x000fe20000000f00 */
[C---:B------:R-:W-:Y:S03]  /*104a0*/  HMMA.16816.F32 R44, R140.reuse, R144, R44 ;  /* 0x000000908c2c723c */ /* 0x040fe6000000182c */
[C---:B------:R-:W-:Y:S01]  /*104b0*/  FMUL.FTZ R50, R0.reuse, R186 ;  /* 0x000000ba00327220 */ /* 0x040fe20000410000 */
[----:B------:R-:W-:Y:S01]  /*104c0*/  MOV R186, R51 ;  /* 0x0000003300ba7202 */ /* 0x000fe20000000f00 */
[C---:B------:R-:W-:Y:S01]  /*104d0*/  FMUL.FTZ R51, R0.reuse, R187 ;  /* 0x000000bb00337220 */ /* 0x040fe20000410000 */
[----:B------:R-:W-:Y:S01]  /*104e0*/  MOV R187, R210 ;  /* 0x000000d200bb7202 */ /* 0x000fe20000000f00 */
[C---:B------:R-:W-:Y:S02]  /*104f0*/  FMUL.FTZ R130, R0.reuse, R130 ;  /* 0x0000008200827220 */ /* 0x040fe40000410000 */
[----:B------:R-:W-:Y:S03]  /*10500*/  FMUL.FTZ R131, R0, R131 ;  /* 0x0000008300837220 */ /* 0x000fe60000410000 */
[C---:B------:R-:W-:Y:S01]  /*10510*/  HMMA.16816.F32 R48, R140.reuse, R146, R48 ;  /* 0x000000928c30723c */ /* 0x040fe20000001830 */
[----:B------:R-:W4:Y:S02]  /*10520*/  LDSM.16.MT88.4 R144, [R217+0x6000] ;  /* 0x00600000d990783b */ /* 0x000f240000004200 */
[----:B---3--:R-:W-:Y:S01]  /*10530*/  FFMA.FTZ R3, R197, c[0x0][0x2d0], -R138 ;  /* 0x0000b400c5037a23 */ /* 0x008fe2000001088a */
[----:B------:R-:W-:Y:S04]  /*10540*/  MOV R197, R213 ;  /* 0x000000d500c57202 */ /* 0x000fe80000000f00 */
[C---:B--2---:R-:W-:Y:S01]  /*10550*/  HMMA.16816.F32 R52, R140.reuse, R148, R52 ;  /* 0x000000948c34723c */ /* 0x044fe20000001834 */
[----:B------:R2:W-:Y:S07]  /*10560*/  MUFU.EX2 R172, R3 ;  /* 0x0000000300ac7308 */ /* 0x0005ee0000000800 */
[C---:B------:R-:W-:Y:S01]  /*10570*/  HMMA.16816.F32 R56, R140.reuse, R150, R56 ;  /* 0x000000968c38723c */ /* 0x040fe20000001838 */
[----:B------:R-:W3:Y:S07]  /*10580*/  LDSM.16.MT88.4 R148, [R218+0x6000] ;  /* 0x00600000da94783b */ /* 0x000eee0000004200 */
[C---:B-1----:R-:W-:Y:S08]  /*10590*/  HMMA.16816.F32 R60, R140.reuse, R152, R60 ;  /* 0x000000988c3c723c */ /* 0x042ff0000000183c */
[C---:B------:R-:W-:Y:S01]  /*105a0*/  HMMA.16816.F32 R64, R140.reuse, R154, R64 ;  /* 0x0000009a8c40723c */ /* 0x040fe20000001840 */
[----:B------:R-:W1:Y:S03]  /*105b0*/  LDSM.16.MT88.4 R152, [R221+0x6000] ;  /* 0x00600000dd98783b */ /* 0x000e660000004200 */
[--C-:B--2---:R-:W-:Y:S04]  /*105c0*/  FFMA.FTZ R3, R198, c[0x0][0x2d0], -R134.reuse ;  /* 0x0000b400c6037a23 */ /* 0x104fe80000010886 */
[----:B------:R2:W-:Y:S01]  /*105d0*/  MUFU.EX2 R213, R3 ;  /* 0x0000000300d57308 */ /* 0x0005e20000000800 */
[C---:B----4-:R-:W-:Y:S08]  /*105e0*/  HMMA.16816.F32 R68, R140.reuse, R144, R68 ;  /* 0x000000908c44723c */ /* 0x050ff00000001844 */
[C---:B------:R-:W-:Y:S01]  /*105f0*/  HMMA.16816.F32 R72, R140.reuse, R146, R72 ;  /* 0x000000928c48723c */ /* 0x040fe20000001848 */
[----:B------:R-:W4:Y:S07]  /*10600*/  LDSM.16.MT88.4 R144, [R220+0x6000] ;  /* 0x00600000dc90783b */ /* 0x000f2e0000004200 */
[C---:B---3--:R-:W-:Y:S04]  /*10610*/  HMMA.16816.F32 R76, R140.reuse, R148, R76 ;  /* 0x000000948c4c723c */ /* 0x048fe8000000184c */
[----:B--2---:R-:W-:Y:S04]  /*10620*/  FFMA.FTZ R3, R199, c[0x0][0x2d0], -R134 ;  /* 0x0000b400c7037a23 */ /* 0x004fe80000010886 */
[C---:B------:R-:W-:Y:S01]  /*10630*/  HMMA.16816.F32 R80, R140.reuse, R150, R80 ;  /* 0x000000968c50723c */ /* 0x040fe20000001850 */
[----:B------:R-:W2:Y:S01]  /*10640*/  LDSM.16.MT88.4 R148, [R217+0x9000] ;  /* 0x00900000d994783b */ /* 0x000ea20000004200 */
[----:B------:R3:W-:Y:S06]  /*10650*/  MUFU.EX2 R212, R3 ;  /* 0x0000000300d47308 */ /* 0x0007ec0000000800 */
[C---:B-1----:R-:W-:Y:S08]  /*10660*/  HMMA.16816.F32 R84, R140.reuse, R152, R84 ;  /* 0x000000988c54723c */ /* 0x042ff00000001854 */
[C---:B------:R-:W-:Y:S01]  /*10670*/  HMMA.16816.F32 R88, R140.reuse, R154, R88 ;  /* 0x0000009a8c58723c */ /* 0x040fe20000001858 */
[----:B------:R-:W1:Y:S07]  /*10680*/  LDSM.16.MT88.4 R152, [R218+0x9000] ;  /* 0x00900000da98783b */ /* 0x000e6e0000004200 */
[C---:B----4-:R-:W-:Y:S04]  /*10690*/  HMMA.16816.F32 R92, R140.reuse, R144, R92 ;  /* 0x000000908c5c723c */ /* 0x050fe8000000185c */
[--C-:B---3--:R-:W-:Y:S04]  /*106a0*/  FFMA.FTZ R3, R204, c[0x0][0x2d0], -R138.reuse ;  /* 0x0000b400cc037a23 */ /* 0x108fe8000001088a */
[----:B------:R3:W-:Y:S01]  /*106b0*/  MUFU.EX2 R175, R3 ;  /* 0x0000000300af7308 */ /* 0x0007e20000000800 */
[C---:B------:R-:W-:Y:S01]  /*106c0*/  HMMA.16816.F32 R96, R140.reuse, R146, R96 ;  /* 0x000000928c60723c */ /* 0x040fe20000001860 */
[----:B------:R-:W4:Y:S07]  /*106d0*/  LDSM.16.MT88.4 R144, [R221+0x9000] ;  /* 0x00900000dd90783b */ /* 0x000f2e0000004200 */
[C---:B--2---:R-:W-:Y:S08]  /*106e0*/  HMMA.16816.F32 R100, R140.reuse, R148, R100 ;  /* 0x000000948c64723c */ /* 0x044ff00000001864 */
[C---:B------:R-:W-:Y:S01]  /*106f0*/  HMMA.16816.F32 R104, R140.reuse, R150, R104 ;  /* 0x000000968c68723c */ /* 0x040fe20000001868 */
[----:B------:R-:W2:Y:S03]  /*10700*/  LDSM.16.MT88.4 R148, [R220+0x9000] ;  /* 0x00900000dc94783b */ /* 0x000ea60000004200 */
[----:B---3--:R-:W-:Y:S04]  /*10710*/  FFMA.FTZ R3, R205, c[0x0][0x2d0], -R138 ;  /* 0x0000b400cd037a23 */ /* 0x008fe8000001088a */
[C---:B-1----:R-:W-:Y:S01]  /*10720*/  HMMA.16816.F32 R108, R140.reuse, R152, R108 ;  /* 0x000000988c6c723c */ /* 0x042fe2000000186c */
[----:B------:R1:W3:Y:S07]  /*10730*/  MUFU.EX2 R171, R3 ;  /* 0x0000000300ab7308 */ /* 0x0002ee0000000800 */
[C---:B------:R-:W-:Y:S01]  /*10740*/  HMMA.16816.F32 R112, R140.reuse, R154, R112 ;  /* 0x0000009a8c70723c */ /* 0x040fe20000001870 */
[----:B------:R-:W-:Y:S07]  /*10750*/  LDSM.16.MT88.4 R152, [R218+0x800] ;  /* 0x00080000da98783b */ /* 0x000fee0000004200 */
[C---:B----4-:R-:W-:Y:S08]  /*10760*/  HMMA.16816.F32 R116, R140.reuse, R144, R116 ;  /* 0x000000908c74723c */ /* 0x050ff00000001874 */
[C---:B------:R-:W-:Y:S01]  /*10770*/  HMMA.16816.F32 R120, R140.reuse, R146, R120 ;  /* 0x000000928c78723c */ /* 0x040fe20000001878 */
[----:B------:R-:W4:Y:S03]  /*10780*/  LDSM.16.MT88.4 R144, [R217+0x800] ;  /* 0x00080000d990783b */ /* 0x000f260000004200 */
[--C-:B-1----:R-:W-:Y:S04]  /*10790*/  FFMA.FTZ R3, R206, c[0x0][0x2d0], -R134.reuse ;  /* 0x0000b400ce037a23 */ /* 0x102fe80000010886 */
[C---:B--2---:R-:W-:Y:S01]  /*107a0*/  HMMA.16816.F32 R124, R140.reuse, R148, R124 ;  /* 0x000000948c7c723c */ /* 0x044fe2000000187c */
[----:B------:R1:W-:Y:S07]  /*107b0*/  MUFU.EX2 R211, R3 ;  /* 0x0000000300d37308 */ /* 0x0003ee0000000800 */
[----:B------:R-:W-:Y:S01]  /*107c0*/  HMMA.16816.F32 R128, R140, R150, R128 ;  /* 0x000000968c80723c */ /* 0x000fe20000001880 */
[----:B------:R-:W2:Y:S06]  /*107d0*/  LDSM.16.MT88.4 R148, [R217+0x3800] ;  /* 0x00380000d994783b */ /* 0x000eac0000004200 */
[----:B---3--:R-:W-:Y:S02]  /*107e0*/  F2FP.PACK_AB R142, R171, R175 ;  /* 0x000000afab8e723e */ /* 0x008fe400000000ff */
[----:B------:R-:W-:Y:S03]  /*107f0*/  F2FP.PACK_AB R140, R172, R183 ;  /* 0x000000b7ac8c723e */ /* 0x000fe600000000ff */
[----:B------:R-:W-:Y:S01]  /*10800*/  F2FP.PACK_AB R141, R212, R213 ;  /* 0x000000d5d48d723e */ /* 0x000fe200000000ff */
[----:B-1----:R-:W-:Y:S04]  /*10810*/  FFMA.FTZ R3, R207, c[0x0][0x2d0], -R134 ;  /* 0x0000b400cf037a23 */ /* 0x002fe80000010886 */
[----:B------:R1:W3:Y:S02]  /*10820*/  MUFU.EX2 R210, R3 ;  /* 0x0000000300d27308 */ /* 0x0002e40000000800 */
[--C-:B-1----:R-:W-:Y:S01]  /*10830*/  FFMA.FTZ R3, R208, c[0x0][0x2d0], -R138.reuse ;  /* 0x0000b400d0037a23 */ /* 0x102fe2000001088a */
[----:B---3--:R-:W-:Y:S07]  /*10840*/  F2FP.PACK_AB R143, R210, R211 ;  /* 0x000000d3d28f723e */ /* 0x008fee00000000ff */
[----:B------:R1:W-:Y:S01]  /*10850*/  MUFU.EX2 R167, R3 ;  /* 0x0000000300a77308 */ /* 0x0003e20000000800 */
[C---:B----4-:R-:W-:Y:S08]  /*10860*/  HMMA.16816.F32 R4, R140.reuse, R144, R4 ;  /* 0x000000908c04723c */ /* 0x050ff00000001804 */
[C---:B------:R-:W-:Y:S01]  /*10870*/  HMMA.16816.F32 R8, R140.reuse, R146, R8 ;  /* 0x000000928c08723c */ /* 0x040fe20000001808 */
[----:B------:R-:W3:Y:S07]  /*10880*/  LDSM.16.MT88.4 R144, [R218+0x3800] ;  /* 0x00380000da90783b */ /* 0x000eee0000004200 */
[C---:B------:R-:W-:Y:S04]  /*10890*/  HMMA.16816.F32 R12, R140.reuse, R152, R12 ;  /* 0x000000988c0c723c */ /* 0x040fe8000000180c */
[----:B-1----:R-:W-:Y:S04]  /*108a0*/  FFMA.FTZ R3, R209, c[0x0][0x2d0], -R138 ;  /* 0x0000b400d1037a23 */ /* 0x002fe8000001088a */
[C---:B------:R-:W-:Y:S01]  /*108b0*/  HMMA.16816.F32 R16, R140.reuse, R154, R16 ;  /* 0x0000009a8c10723c */ /* 0x040fe20000001810 */
[----:B------:R1:W4:Y:S01]  /*108c0*/  MUFU.EX2 R169, R3 ;  /* 0x0000000300a97308 */ /* 0x0003220000000800 */
[----:B------:R-:W3:Y:S06]  /*108d0*/  LDSM.16.MT88.4 R152, [R221+0x3800] ;  /* 0x00380000dd98783b */ /* 0x000eec0000004200 */
[C---:B------:R-:W-:Y:S08]  /*108e0*/  HMMA.16816.F32 R20, R140.reuse, R156, R20 ;  /* 0x0000009c8c14723c */ /* 0x040ff00000001814 */
[C---:B------:R-:W-:Y:S01]  /*108f0*/  HMMA.16816.F32 R24, R140.reuse, R158, R24 ;  /* 0x0000009e8c18723c */ /* 0x040fe20000001818 */
[----:B------:R-:W4:Y:S07]  /*10900*/  LDSM.16.MT88.4 R156, [R220+0x3800] ;  /* 0x00380000dc9c783b */ /* 0x000f2e0000004200 */
[C---:B------:R-:W-:Y:S04]  /*10910*/  HMMA.16816.F32 R28, R140.reuse, R160, R28 ;  /* 0x000000a08c1c723c */ /* 0x040fe8000000181c */
[--C-:B-1----:R-:W-:Y:S04]  /*10920*/  FFMA.FTZ R3, R214, c[0x0][0x2d0], -R134.reuse ;  /* 0x0000b400d6037a23 */ /* 0x102fe80000010886 */
[C---:B------:R-:W-:Y:S01]  /*10930*/  HMMA.16816.F32 R32, R140.reuse, R162, R32 ;  /* 0x000000a28c20723c */ /* 0x040fe20000001820 */
[----:B------:R1:W-:Y:S01]  /*10940*/  MUFU.EX2 R207, R3 ;  /* 0x0000000300cf7308 */ /* 0x0003e20000000800 */
[----:B------:R-:W4:Y:S06]  /*10950*/  LDSM.16.MT88.4 R160, [R217+0x6800] ;  /* 0x00680000d9a0783b */ /* 0x000f2c0000004200 */
[C---:B--2---:R-:W-:Y:S08]  /*10960*/  HMMA.16816.F32 R36, R140.reuse, R148, R36 ;  /* 0x000000948c24723c */ /* 0x044ff00000001824 */
[C---:B------:R-:W-:Y:S01]  /*10970*/  HMMA.16816.F32 R40, R140.reuse, R150, R40 ;  /* 0x000000968c28723c */ /* 0x040fe20000001828 */
[----:B------:R-:W2:Y:S07]  /*10980*/  LDSM.16.MT88.4 R148, [R218+0x6800] ;  /* 0x00680000da94783b */ /* 0x000eae0000004200 */
[C---:B---3--:R-:W-:Y:S04]  /*10990*/  HMMA.16816.F32 R44, R140.reuse, R144, R44 ;  /* 0x000000908c2c723c */ /* 0x048fe8000000182c */
[----:B-1----:R-:W-:Y:S02]  /*109a0*/  FFMA.FTZ R3, R215, c[0x0][0x2d0], -R134 ;  /* 0x0000b400d7037a23 */ /* 0x002fe40000010886 */
[----:B------:R-:W-:Y:S02]  /*109b0*/  MUFU.EX2 R215, R135 ;  /* 0x0000008700d77308 */ /* 0x000fe40000000800 */
[C---:B------:R-:W-:Y:S01]  /*109c0*/  HMMA.16816.F32 R48, R140.reuse, R146, R48 ;  /* 0x000000928c30723c */ /* 0x040fe20000001830 */
[----:B------:R-:W1:Y:S07]  /*109d0*/  LDSM.16.MT88.4 R144, [R221+0x6800] ;  /* 0x00680000dd90783b */ /* 0x000e6e0000004200 */
[C---:B------:R-:W-:Y:S01]  /*109e0*/  HMMA.16816.F32 R52, R140.reuse, R152, R52 ;  /* 0x000000988c34723c */ /* 0x040fe20000001834 */
[----:B------:R3:W-:Y:S07]  /*109f0*/  MUFU.EX2 R206, R3 ;  /* 0x0000000300ce7308 */ /* 0x0007ee0000000800 */
[C---:B------:R-:W-:Y:S01]  /*10a00*/  HMMA.16816.F32 R56, R140.reuse, R154, R56 ;  /* 0x0000009a8c38723c */ /* 0x040fe20000001838 */
[----:B------:R-:W1:Y:S02]  /*10a10*/  LDSM.16.MT88.4 R152, [R220+0x6800] ;  /* 0x00680000dc98783b */ /* 0x000e640000004200 */
[----:B------:R-:W-:Y:S05]  /*10a20*/  MUFU.EX2 R135, R136 ;  /* 0x0000008800877308 */ /* 0x000fea0000000800 */
[C---:B----4-:R-:W-:Y:S08]  /*10a30*/  HMMA.16816.F32 R60, R140.reuse, R156, R60 ;  /* 0x0000009c8c3c723c */ /* 0x050ff0000000183c */
[C---:B------:R-:W-:Y:S01]  /*10a40*/  HMMA.16816.F32 R64, R140.reuse, R158, R64 ;  /* 0x0000009e8c40723c */ /* 0x040fe20000001840 */
[----:B------:R-:W4:Y:S03]  /*10a50*/  LDSM.16.MT88.4 R156, [R217+0x9800] ;  /* 0x00980000d99c783b */ /* 0x000f260000004200 */
[--C-:B---3--:R-:W-:Y:S01]  /*10a60*/  FFMA.FTZ R3, R197, c[0x0][0x2d0], -R138.reuse ;  /* 0x0000b400c5037a23 */ /* 0x108fe2000001088a */
[----:B------:R-:W-:Y:S02]  /*10a70*/  MOV R197, R196 ;  /* 0x000000c400c57202 */ /* 0x000fe40000000f00 */
[----:B------:R-:W-:Y:S01]  /*10a80*/  MOV R196, R187 ;  /* 0x000000bb00c47202 */ /* 0x000fe20000000f00 */
[C---:B------:R-:W-:Y:S04]  /*10a90*/  HMMA.16816.F32 R68, R140.reuse, R160, R68 ;  /* 0x000000a08c44723c */ /* 0x040fe80000001844 */
[----:B------:R-:W-:Y:S02]  /*10aa0*/  MOV R187, R173 ;  /* 0x000000ad00bb7202 */ /* 0x000fe40000000f00 */
[----:B------:R-:W-:Y:S02]  /*10ab0*/  MOV R173, R170 ;  /* 0x000000aa00ad7202 */ /* 0x000fe40000000f00 */
[C---:B------:R-:W-:Y:S01]  /*10ac0*/  HMMA.16816.F32 R72, R140.reuse, R162, R72 ;  /* 0x000000a28c48723c */ /* 0x040fe20000001848 */
[----:B------:R3:W-:Y:S01]  /*10ad0*/  MUFU.EX2 R170, R3 ;  /* 0x0000000300aa7308 */ /* 0x0007e20000000800 */
[----:B------:R-:W-:Y:S06]  /*10ae0*/  LDSM.16.MT88.4 R160, [R220+0x1000] ;  /* 0x00100000dca0783b */ /* 0x000fec0000004200 */
[C---:B--2---:R-:W-:Y:S08]  /*10af0*/  HMMA.16816.F32 R76, R140.reuse, R148, R76 ;  /* 0x000000948c4c723c */ /* 0x044ff0000000184c */
[C---:B------:R-:W-:Y:S01]  /*10b00*/  HMMA.16816.F32 R80, R140.reuse, R150, R80 ;  /* 0x000000968c50723c */ /* 0x040fe20000001850 */
[----:B------:R-:W2:Y:S07]  /*10b10*/  LDSM.16.MT88.4 R148, [R218+0x9800] ;  /* 0x00980000da94783b */ /* 0x000eae0000004200 */
[C---:B-1----:R-:W-:Y:S04]  /*10b20*/  HMMA.16816.F32 R84, R140.reuse, R144, R84 ;  /* 0x000000908c54723c */ /* 0x042fe80000001854 */
[----:B---3--:R-:W-:Y:S01]  /*10b30*/  FFMA.FTZ R3, R197, c[0x0][0x2d0], -R138 ;  /* 0x0000b400c5037a23 */ /* 0x008fe2000001088a */
[----:B------:R-:W-:Y:S02]  /*10b40*/  MOV R197, R196 ;  /* 0x000000c400c57202 */ /* 0x000fe40000000f00 */
[----:B------:R-:W-:Y:S01]  /*10b50*/  MOV R196, R173 ;  /* 0x000000ad00c47202 */ /* 0x000fe20000000f00 */
[C---:B------:R-:W-:Y:S01]  /*10b60*/  HMMA.16816.F32 R88, R140.reuse, R146, R88 ;  /* 0x000000928c58723c */ /* 0x040fe20000001858 */
[----:B------:R-:W1:Y:S03]  /*10b70*/  LDSM.16.MT88.4 R144, [R221+0x9800] ;  /* 0x00980000dd90783b */ /* 0x000e660000004200 */
[----:B------:R-:W-:Y:S02]  /*10b80*/  MOV R173, R168 ;  /* 0x000000a800ad7202 */ /* 0x000fe40000000f00 */
[----:B------:R3:W1:Y:S02]  /*10b90*/  MUFU.EX2 R168, R3 ;  /* 0x0000000300a87308 */ /* 0x0006640000000800 */
        /* <DEDUP_REMOVED lines=12> */
[----:B----4-:R-:W-:Y:S01]  /*10c60*/  FFMA.FTZ R3, R197, c[0x0][0x2d0], -R134 ;  /* 0x0000b400c5037a23 */ /* 0x010fe20000010886 */
[----:B------:R-:W-:Y:S02]  /*10c70*/  MOV R197, R196 ;  /* 0x000000c400c57202 */ /* 0x000fe40000000f00 */
[----:B------:R-:W-:Y:S01]  /*10c80*/  MOV R196, R202 ;  /* 0x000000ca00c47202 */ /* 0x000fe20000000f00 */
[C---:B------:R-:W-:Y:S01]  /*10c90*/  HMMA.16816.F32 R120, R140.reuse, R146, R120 ;  /* 0x000000928c78723c */ /* 0x040fe20000001878 */
[----:B------:R1:W4:Y:S01]  /*10ca0*/  MUFU.EX2 R202, R3 ;  /* 0x0000000300ca7308 */ /* 0x0003220000000800 */
[----:B------:R-:W2:Y:S06]  /*10cb0*/  LDSM.16.MT88.4 R144, [R221+0x1000] ;  /* 0x00100000dd90783b */ /* 0x000eac0000004200 */
[C---:B------:R-:W-:Y:S08]  /*10cc0*/  HMMA.16816.F32 R124, R140.reuse, R152, R124 ;  /* 0x000000988c7c723c */ /* 0x040ff0000000187c */
[----:B------:R-:W-:Y:S01]  /*10cd0*/  HMMA.16816.F32 R128, R140, R154, R128 ;  /* 0x0000009a8c80723c */ /* 0x000fe20000001880 */
[----:B------:R-:W2:Y:S06]  /*10ce0*/  LDSM.16.MT88.4 R152, [R217+0x4000] ;  /* 0x00400000d998783b */ /* 0x000eac0000004200 */
[----:B------:R-:W-:Y:S01]  /*10cf0*/  F2FP.PACK_AB R140, R169, R167 ;  /* 0x000000a7a98c723e */ /* 0x000fe200000000ff */
[--C-:B-1----:R-:W-:Y:S01]  /*10d00*/  FFMA.FTZ R3, R196, c[0x0][0x2d0], -R138.reuse ;  /* 0x0000b400c4037a23 */ /* 0x102fe2000001088a */
[----:B------:R-:W-:Y:S03]  /*10d10*/  MOV R196, R174 ;  /* 0x000000ae00c47202 */ /* 0x000fe60000000f00 */
[----:B------:R1:W-:Y:S01]  /*10d20*/  MUFU.EX2 R174, R3 ;  /* 0x0000000300ae7308 */ /* 0x0003e20000000800 */
[----:B------:R-:W-:Y:S02]  /*10d30*/  F2FP.PACK_AB R142, R168, R170 ;  /* 0x000000aaa88e723e */ /* 0x000fe400000000ff */
[----:B------:R-:W-:Y:S02]  /*10d40*/  F2FP.PACK_AB R141, R206, R207 ;  /* 0x000000cfce8d723e */ /* 0x000fe400000000ff */
[----:B----4-:R-:W-:Y:S07]  /*10d50*/  F2FP.PACK_AB R143, R202, R203 ;  /* 0x000000cbca8f723e */ /* 0x010fee00000000ff */
[C---:B---3--:R-:W-:Y:S08]  /*10d60*/  HMMA.16816.F32 R4, R140.reuse, R156, R4 ;  /* 0x0000009c8c04723c */ /* 0x048ff00000001804 */
[C---:B------:R-:W-:Y:S01]  /*10d70*/  HMMA.16816.F32 R8, R140.reuse, R158, R8 ;  /* 0x0000009e8c08723c */ /* 0x040fe20000001808 */
[----:B------:R-:W3:Y:S03]  /*10d80*/  LDSM.16.MT88.4 R156, [R218+0x4000] ;  /* 0x00400000da9c783b */ /* 0x000ee60000004200 */
[----:B-1----:R-:W-:Y:S04]  /*10d90*/  FFMA.FTZ R3, R173, c[0x0][0x2d0], -R138 ;  /* 0x0000b400ad037a23 */ /* 0x002fe8000001088a */
[C---:B--2---:R-:W-:Y:S01]  /*10da0*/  HMMA.16816.F32 R12, R140.reuse, R148, R12 ;  /* 0x000000948c0c723c */ /* 0x044fe2000000180c */
[----:B------:R1:W2:Y:S07]  /*10db0*/  MUFU.EX2 R173, R3 ;  /* 0x0000000300ad7308 */ /* 0x0002ae0000000800 */
[C---:B------:R-:W-:Y:S01]  /*10dc0*/  HMMA.16816.F32 R16, R140.reuse, R150, R16 ;  /* 0x000000968c10723c */ /* 0x040fe20000001810 */
[----:B------:R-:W4:Y:S07]  /*10dd0*/  LDSM.16.MT88.4 R148, [R221+0x4000] ;  /* 0x00400000dd94783b */ /* 0x000f2e0000004200 */
[C---:B------:R-:W-:Y:S08]  /*10de0*/  HMMA.16816.F32 R20, R140.reuse, R144, R20 ;  /* 0x000000908c14723c */ /* 0x040ff00000001814 */
[C---:B------:R-:W-:Y:S01]  /*10df0*/  HMMA.16816.F32 R24, R140.reuse, R146, R24 ;  /* 0x000000928c18723c */ /* 0x040fe20000001818 */
[----:B------:R-:W2:Y:S03]  /*10e00*/  LDSM.16.MT88.4 R144, [R220+0x4000] ;  /* 0x00400000dc90783b */ /* 0x000ea60000004200 */
[--C-:B-1----:R-:W-:Y:S01]  /*10e10*/  FFMA.FTZ R3, R197, c[0x0][0x2d0], -R134.reuse ;  /* 0x0000b400c5037a23 */ /* 0x102fe20000010886 */
[----:B------:R-:W-:Y:S03]  /*10e20*/  MOV R197, R201 ;  /* 0x000000c900c57202 */ /* 0x000fe60000000f00 */
[C---:B------:R-:W-:Y:S01]  /*10e30*/  HMMA.16816.F32 R28, R140.reuse, R160, R28 ;  /* 0x000000a08c1c723c */ /* 0x040fe2000000181c */
[----:B------:R1:W-:Y:S07]  /*10e40*/  MUFU.EX2 R201, R3 ;  /* 0x0000000300c97308 */ /* 0x0003ee0000000800 */
[C---:B------:R-:W-:Y:S01]  /*10e50*/  HMMA.16816.F32 R32, R140.reuse, R162, R32 ;  /* 0x000000a28c20723c */ /* 0x040fe20000001820 */
[----:B------:R-:W2:Y:S07]  /*10e60*/  LDSM.16.MT88.4 R160, [R217+0x7000] ;  /* 0x00700000d9a0783b */ /* 0x000eae0000004200 */
[C---:B------:R-:W-:Y:S08]  /*10e70*/  HMMA.16816.F32 R36, R140.reuse, R152, R36 ;  /* 0x000000988c24723c */ /* 0x040ff00000001824 */
[C---:B------:R-:W-:Y:S01]  /*10e80*/  HMMA.16816.F32 R40, R140.reuse, R154, R40 ;  /* 0x0000009a8c28723c */ /* 0x040fe20000001828 */
[----:B------:R-:W2:Y:S03]  /*10e90*/  LDSM.16.MT88.4 R152, [R218+0x7000] ;  /* 0x00700000da98783b */ /* 0x000ea60000004200 */
[----:B-1----:R-:W-:Y:S01]  /*10ea0*/  FFMA.FTZ R3, R196, c[0x0][0x2d0], -R134 ;  /* 0x0000b400c4037a23 */ /* 0x002fe20000010886 */
[----:B------:R-:W-:Y:S03]  /*10eb0*/  MOV R196, R200 ;  /* 0x000000c800c47202 */ /* 0x000fe60000000f00 */
[C---:B---3--:R-:W-:Y:S01]  /*10ec0*/  HMMA.16816.F32 R44, R140.reuse, R156, R44 ;  /* 0x0000009c8c2c723c */ /* 0x048fe2000000182c */
[----:B------:R1:W3:Y:S07]  /*10ed0*/  MUFU.EX2 R200, R3 ;  /* 0x0000000300c87308 */ /* 0x0002ee0000000800 */
[C---:B------:R-:W-:Y:S01]  /*10ee0*/  HMMA.16816.F32 R48, R140.reuse, R158, R48 ;  /* 0x0000009e8c30723c */ /* 0x040fe20000001830 */
[----:B------:R-:W3:Y:S07]  /*10ef0*/  LDSM.16.MT88.4 R156, [R221+0x7000] ;  /* 0x00700000dd9c783b */ /* 0x000eee0000004200 */
[C---:B----4-:R-:W-:Y:S08]  /*10f00*/  HMMA.16816.F32 R52, R140.reuse, R148, R52 ;  /* 0x000000948c34723c */ /* 0x050ff00000001834 */
[C---:B------:R-:W-:Y:S01]  /*10f10*/  HMMA.16816.F32 R56, R140.reuse, R150, R56 ;  /* 0x000000968c38723c */ /* 0x040fe20000001838 */
[----:B------:R-:W4:Y:S03]  /*10f20*/  LDSM.16.MT88.4 R148, [R220+0x7000] ;  /* 0x00700000dc94783b */ /* 0x000f260000004200 */
[----:B-1----:R-:W-:Y:S04]  /*10f30*/  FFMA.FTZ R3, R197, c[0x0][0x2d0], -R138 ;  /* 0x0000b400c5037a23 */ /* 0x002fe8000001088a */
[C---:B--2---:R-:W-:Y:S01]  /*10f40*/  HMMA.16816.F32 R60, R140.reuse, R144, R60 ;  /* 0x000000908c3c723c */ /* 0x044fe2000000183c */
[----:B------:R1:W2:Y:S07]  /*10f50*/  MUFU.EX2 R214, R3 ;  /* 0x0000000300d67308 */ /* 0x0002ae0000000800 */
[C---:B------:R-:W-:Y:S01]  /*10f60*/  HMMA.16816.F32 R64, R140.reuse, R146, R64 ;  /* 0x000000928c40723c */ /* 0x040fe20000001840 */
[----:B------:R-:W2:Y:S07]  /*10f70*/  LDSM.16.MT88.4 R144, [R217+0xa000] ;  /* 0x00a00000d990783b */ /* 0x000eae0000004200 */
[C---:B------:R-:W-:Y:S08]  /*10f80*/  HMMA.16816.F32 R68, R140.reuse, R160, R68 ;  /* 0x000000a08c44723c */ /* 0x040ff00000001844 */
[C---:B------:R-:W-:Y:S01]  /*10f90*/  HMMA.16816.F32 R72, R140.reuse, R162, R72 ;  /* 0x000000a28c48723c */ /* 0x040fe20000001848 */
[----:B------:R-:W-:Y:S03]  /*10fa0*/  LDSM.16.MT88.4 R160, [R221+0x1800] ;  /* 0x00180000dda0783b */ /* 0x000fe60000004200 */
[--C-:B-1----:R-:W-:Y:S04]  /*10fb0*/  FFMA.FTZ R3, R196, c[0x0][0x2d0], -R134.reuse ;  /* 0x0000b400c4037a23 */ /* 0x102fe80000010886 */
[C---:B------:R-:W-:Y:S01]  /*10fc0*/  HMMA.16816.F32 R76, R140.reuse, R152, R76 ;  /* 0x000000988c4c723c */ /* 0x040fe2000000184c */
[----:B------:R1:W-:Y:S07]  /*10fd0*/  MUFU.EX2 R199, R3 ;  /* 0x0000000300c77308 */ /* 0x0003ee0000000800 */
[C---:B------:R-:W-:Y:S01]  /*10fe0*/  HMMA.16816.F32 R80, R140.reuse, R154, R80 ;  /* 0x0000009a8c50723c */ /* 0x040fe20000001850 */
[----:B------:R-:W2:Y:S07]  /*10ff0*/  LDSM.16.MT88.4 R152, [R218+0xa000] ;  /* 0x00a00000da98783b */ /* 0x000eae0000004200 */
[C---:B---3--:R-:W-:Y:S08]  /*11000*/  HMMA.16816.F32 R84, R140.reuse, R156, R84 ;  /* 0x0000009c8c54723c */ /* 0x048ff00000001854 */
[C---:B------:R-:W-:Y:S01]  /*11010*/  HMMA.16816.F32 R88, R140.reuse, R158, R88 ;  /* 0x0000009e8c58723c */ /* 0x040fe20000001858 */
[----:B------:R-:W3:Y:S03]  /*11020*/  LDSM.16.MT88.4 R156, [R221+0xa000] ;  /* 0x00a00000dd9c783b */ /* 0x000ee60000004200 */
[----:B-1----:R-:W-:Y:S04]  /*11030*/  FFMA.FTZ R3, R187, c[0x0][0x2d0], -R134 ;  /* 0x0000b400bb037a23 */ /* 0x002fe80000010886 */
[C---:B----4-:R-:W-:Y:S01]  /*11040*/  HMMA.16816.F32 R92, R140.reuse, R148, R92 ;  /* 0x000000948c5c723c */ /* 0x050fe2000000185c */
[----:B------:R1:W4:Y:S07]  /*11050*/  MUFU.EX2 R198, R3 ;  /* 0x0000000300c67308 */ /* 0x00032e0000000800 */
[C---:B------:R-:W-:Y:S01]  /*11060*/  HMMA.16816.F32 R96, R140.reuse, R150, R96 ;  /* 0x000000968c60723c */ /* 0x040fe20000001860 */
[----:B------:R-:W4:Y:S07]  /*11070*/  LDSM.16.MT88.4 R148, [R220+0xa000] ;  /* 0x00a00000dc94783b */ /* 0x000f2e0000004200 */
[C---:B--2---:R-:W-:Y:S08]  /*11080*/  HMMA.16816.F32 R100, R140.reuse, R144, R100 ;  /* 0x000000908c64723c */ /* 0x044ff00000001864 */
[C---:B------:R-:W-:Y:S01]  /*11090*/  HMMA.16816.F32 R104, R140.reuse, R146, R104 ;  /* 0x000000928c68723c */ /* 0x040fe20000001868 */
[----:B------:R-:W2:Y:S03]  /*110a0*/  LDSM.16.MT88.4 R144, [R217+0x1800] ;  /* 0x00180000d990783b */ /* 0x000ea60000004200 */
        /* <DEDUP_REMOVED lines=8> */
[----:B-1----:R-:W-:Y:S01]  /*11130*/  FFMA.FTZ R3, R185, c[0x0][0x2d0], -R138 ;  /* 0x0000b400b9037a23 */ /* 0x002fe2000001088a */
[----:B------:R-:W-:Y:S03]  /*11140*/  MOV R185, R188 ;  /* 0x000000bc00b97202 */ /* 0x000fe60000000f00 */
[C---:B----4-:R-:W-:Y:S01]  /*11150*/  HMMA.16816.F32 R124, R140.reuse, R148, R124 ;  /* 0x000000948c7c723c */ /* 0x050fe2000000187c */
[----:B------:R1:W-:Y:S07]  /*11160*/  MUFU.EX2 R208, R3 ;  /* 0x0000000300d07308 */ /* 0x0003ee0000000800 */
[----:B------:R-:W-:Y:S01]  /*11170*/  HMMA.16816.F32 R128, R140, R150, R128 ;  /* 0x000000968c80723c */ /* 0x000fe20000001880 */
[----:B------:R-:W4:Y:S06]  /*11180*/  LDSM.16.MT88.4 R148, [R217+0x4800] ;  /* 0x00480000d994783b */ /* 0x000f2c0000004200 */
[----:B------:R-:W-:Y:S02]  /*11190*/  F2FP.PACK_AB R140, R173, R174 ;  /* 0x000000aead8c723e */ /* 0x000fe400000000ff */
[----:B------:R-:W-:Y:S03]  /*111a0*/  F2FP.PACK_AB R141, R200, R201 ;  /* 0x000000c9c88d723e */ /* 0x000fe600000000ff */
[----:B------:R-:W-:Y:S02]  /*111b0*/  F2FP.PACK_AB R142, R214, R215 ;  /* 0x000000d7d68e723e */ /* 0x000fe400000000ff */
[----:B------:R-:W-:Y:S01]  /*111c0*/  F2FP.PACK_AB R143, R198, R199 ;  /* 0x000000c7c68f723e */ /* 0x000fe200000000ff */
[--C-:B-1----:R-:W-:Y:S06]  /*111d0*/  FFMA.FTZ R3, R193, c[0x0][0x2d0], -R134.reuse ;  /* 0x0000b400c1037a23 */ /* 0x102fec0000010886 */
[C---:B--2---:R-:W-:Y:S01]  /*111e0*/  HMMA.16816.F32 R4, R140.reuse, R144, R4 ;  /* 0x000000908c04723c */ /* 0x044fe20000001804 */
[----:B------:R1:W-:Y:S07]  /*111f0*/  MUFU.EX2 R193, R3 ;  /* 0x0000000300c17308 */ /* 0x0003ee0000000800 */
[C---:B------:R-:W-:Y:S01]  /*11200*/  HMMA.16816.F32 R8, R140.reuse, R146, R8 ;  /* 0x000000928c08723c */ /* 0x040fe20000001808 */
[----:B------:R-:W2:Y:S07]  /*11210*/  LDSM.16.MT88.4 R144, [R218+0x4800] ;  /* 0x00480000da90783b */ /* 0x000eae0000004200 */
[C---:B------:R-:W-:Y:S08]  /*11220*/  HMMA.16816.F32 R12, R140.reuse, R152, R12 ;  /* 0x000000988c0c723c */ /* 0x040ff0000000180c */
[C---:B------:R-:W-:Y:S01]  /*11230*/  HMMA.16816.F32 R16, R140.reuse, R154, R16 ;  /* 0x0000009a8c10723c */ /* 0x040fe20000001810 */
[----:B------:R-:W2:Y:S03]  /*11240*/  LDSM.16.MT88.4 R152, [R221+0x4800] ;  /* 0x00480000dd98783b */ /* 0x000ea60000004200 */
[----:B-1----:R-:W-:Y:S04]  /*11250*/  FFMA.FTZ R3, R192, c[0x0][0x2d0], -R134 ;  /* 0x0000b400c0037a23 */ /* 0x002fe80000010886 */
[C---:B------:R-:W-:Y:S01]  /*11260*/  HMMA.16816.F32 R20, R140.reuse, R160, R20 ;  /* 0x000000a08c14723c */ /* 0x040fe20000001814 */
[----:B------:R1:W-:Y:S07]  /*11270*/  MUFU.EX2 R192, R3 ;  /* 0x0000000300c07308 */ /* 0x0003ee0000000800 */
[C---:B------:R-:W-:Y:S01]  /*11280*/  HMMA.16816.F32 R24, R140.reuse, R162, R24 ;  /* 0x000000a28c18723c */ /* 0x040fe20000001818 */
[----:B------:R-:W-:Y:S07]  /*11290*/  LDSM.16.MT88.4 R160, [R217+0x7800] ;  /* 0x00780000d9a0783b */ /* 0x000fee0000004200 */
[C---:B---3--:R-:W-:Y:S08]  /*112a0*/  HMMA.16816.F32 R28, R140.reuse, R156, R28 ;  /* 0x0000009c8c1c723c */ /* 0x048ff0000000181c */
[C---:B------:R-:W-:Y:S01]  /*112b0*/  HMMA.16816.F32 R32, R140.reuse, R158, R32 ;  /* 0x0000009e8c20723c */ /* 0x040fe20000001820 */
[----:B------:R-:W3:Y:S03]  /*112c0*/  LDSM.16.MT88.4 R156, [R220+0x4800] ;  /* 0x00480000dc9c783b */ /* 0x000ee60000004200 */
[--C-:B-1----:R-:W-:Y:S04]  /*112d0*/  FFMA.FTZ R3, R184, c[0x0][0x2d0], -R138.reuse ;  /* 0x0000b400b8037a23 */ /* 0x102fe8000001088a */
[C---:B----4-:R-:W-:Y:S01]  /*112e0*/  HMMA.16816.F32 R36, R140.reuse, R148, R36 ;  /* 0x000000948c24723c */ /* 0x050fe20000001824 */
[----:B------:R1:W-:Y:S01]  /*112f0*/  MUFU.EX2 R205, R3 ;  /* 0x0000000300cd7308 */ /* 0x0003e20000000800 */
[----:B------:R-:W4:Y:S06]  /*11300*/  LDL.LU R184, [R1+0x10] ;  /* 0x0000100001b87983 */ /* 0x000f2c0000300800 */
[C---:B------:R-:W-:Y:S01]  /*11310*/  HMMA.16816.F32 R40, R140.reuse, R150, R40 ;  /* 0x000000968c28723c */ /* 0x040fe20000001828 */
[----:B------:R-:W3:Y:S07]  /*11320*/  LDSM.16.MT88.4 R148, [R218+0x7800] ;  /* 0x00780000da94783b */ /* 0x000eee0000004200 */
[C---:B--2---:R-:W-:Y:S08]  /*11330*/  HMMA.16816.F32 R44, R140.reuse, R144, R44 ;  /* 0x000000908c2c723c */ /* 0x044ff0000000182c */
[C---:B------:R-:W-:Y:S01]  /*11340*/  HMMA.16816.F32 R48, R140.reuse, R146, R48 ;  /* 0x000000928c30723c */ /* 0x040fe20000001830 */
[----:B------:R-:W2:Y:S03]  /*11350*/  LDSM.16.MT88.4 R144, [R221+0x7800] ;  /* 0x00780000dd90783b */ /* 0x000ea60000004200 */
[----:B-1----:R-:W-:Y:S01]  /*11360*/  FFMA.FTZ R3, R182, c[0x0][0x2d0], -R138 ;  /* 0x0000b400b6037a23 */ /* 0x002fe2000001088a */
[----:B------:R-:W-:Y:S03]  /*11370*/  MOV R182, R178 ;  /* 0x000000b200b67202 */ /* 0x000fe60000000f00 */
[C---:B------:R-:W-:Y:S01]  /*11380*/  HMMA.16816.F32 R52, R140.reuse, R152, R52 ;  /* 0x000000988c34723c */ /* 0x040fe20000001834 */
[----:B------:R1:W-:Y:S07]  /*11390*/  MUFU.EX2 R204, R3 ;  /* 0x0000000300cc7308 */ /* 0x0003ee0000000800 */
[C---:B------:R-:W-:Y:S01]  /*113a0*/  HMMA.16816.F32 R56, R140.reuse, R154, R56 ;  /* 0x0000009a8c38723c */ /* 0x040fe20000001838 */
[----:B------:R-:W2:Y:S07]  /*113b0*/  LDSM.16.MT88.4 R152, [R220+0x7800] ;  /* 0x00780000dc98783b */ /* 0x000eae0000004200 */
[C---:B---3--:R-:W-:Y:S08]  /*113c0*/  HMMA.16816.F32 R60, R140.reuse, R156, R60 ;  /* 0x0000009c8c3c723c */ /* 0x048ff0000000183c */
[C---:B------:R-:W-:Y:S01]  /*113d0*/  HMMA.16816.F32 R64, R140.reuse, R158, R64 ;  /* 0x0000009e8c40723c */ /* 0x040fe20000001840 */
[----:B------:R-:W3:Y:S03]  /*113e0*/  LDSM.16.MT88.4 R156, [R217+0xa800] ;  /* 0x00a80000d99c783b */ /* 0x000ee60000004200 */
[--C-:B-1----:R-:W-:Y:S04]  /*113f0*/  FFMA.FTZ R3, R191, c[0x0][0x2d0], -R134.reuse ;  /* 0x0000b400bf037a23 */ /* 0x102fe80000010886 */
[C---:B------:R-:W-:Y:S01]  /*11400*/  HMMA.16816.F32 R68, R140.reuse, R160, R68 ;  /* 0x000000a08c44723c */ /* 0x040fe20000001844 */
[----:B------:R1:W-:Y:S07]  /*11410*/  MUFU.EX2 R191, R3 ;  /* 0x0000000300bf7308 */ /* 0x0003ee0000000800 */
[C---:B------:R-:W-:Y:S01]  /*11420*/  HMMA.16816.F32 R72, R140.reuse, R162, R72 ;  /* 0x000000a28c48723c */ /* 0x040fe20000001848 */
[----:B------:R-:W-:Y:S07]  /*11430*/  LDSM.16.MT88.4 R160, [R217+0x5000] ;  /* 0x00500000d9a0783b */ /* 0x000fee0000004200 */
[C---:B------:R-:W-:Y:S08]  /*11440*/  HMMA.16816.F32 R76, R140.reuse, R148, R76 ;  /* 0x000000948c4c723c */ /* 0x040ff0000000184c */
[C---:B------:R-:W-:Y:S01]  /*11450*/  HMMA.16816.F32 R80, R140.reuse, R150, R80 ;  /* 0x000000968c50723c */ /* 0x040fe20000001850 */
[----:B------:R-:W3:Y:S03]  /*11460*/  LDSM.16.MT88.4 R148, [R218+0xa800] ;  /* 0x00a80000da94783b */ /* 0x000ee60000004200 */
[----:B-1----:R-:W-:Y:S01]  /*11470*/  FFMA.FTZ R3, R181, c[0x0][0x2d0], -R134 ;  /* 0x0000b400b5037a23 */ /* 0x002fe20000010886 */
[----:B------:R-:W-:Y:S03]  /*11480*/  MOV R181, R190 ;  /* 0x000000be00b57202 */ /* 0x000fe60000000f00 */
[C---:B--2---:R-:W-:Y:S01]  /*11490*/  HMMA.16816.F32 R84, R140.reuse, R144, R84 ;  /* 0x000000908c54723c */ /* 0x044fe20000001854 */
[----:B------:R1:W-:Y:S07]  /*114a0*/  MUFU.EX2 R190, R3 ;  /* 0x0000000300be7308 */ /* 0x0003ee0000000800 */
[C---:B------:R-:W-:Y:S01]  /*114b0*/  HMMA.16816.F32 R88, R140.reuse, R146, R88 ;  /* 0x000000928c58723c */ /* 0x040fe20000001858 */
[----:B------:R-:W2:Y:S07]  /*114c0*/  LDSM.16.MT88.4 R144, [R221+0xa800] ;  /* 0x00a80000dd90783b */ /* 0x000eae0000004200 */
[C---:B------:R-:W-:Y:S08]  /*114d0*/  HMMA.16816.F32 R92, R140.reuse, R152, R92 ;  /* 0x000000988c5c723c */ /* 0x040ff0000000185c */
[C---:B------:R-:W-:Y:S01]  /*114e0*/  HMMA.16816.F32 R96, R140.reuse, R154, R96 ;  /* 0x0000009a8c60723c */ /* 0x040fe20000001860 */
[----:B------:R-:W2:Y:S03]  /*114f0*/  LDSM.16.MT88.4 R152, [R220+0xa800] ;  /* 0x00a80000dc98783b */ /* 0x000ea60000004200 */
[--C-:B-1----:R-:W-:Y:S01]  /*11500*/  FFMA.FTZ R3, R181, c[0x0][0x2d0], -R138.reuse ;  /* 0x0000b400b5037a23 */ /* 0x102fe2000001088a */
[----:B------:R-:W-:Y:S03]  /*11510*/  MOV R181, R177 ;  /* 0x000000b100b57202 */ /* 0x000fe60000000f00 */
[C---:B---3--:R-:W-:Y:S01]  /*11520*/  HMMA.16816.F32 R100, R140.reuse, R156, R100 ;  /* 0x0000009c8c64723c */ /* 0x048fe20000001864 */
[----:B------:R1:W-:Y:S07]  /*11530*/  MUFU.EX2 R197, R3 ;  /* 0x0000000300c57308 */ /* 0x0003ee0000000800 */
[C---:B------:R-:W-:Y:S01]  /*11540*/  HMMA.16816.F32 R104, R140.reuse, R158, R104 ;  /* 0x0000009e8c68723c */ /* 0x040fe20000001868 */
[----:B------:R-:W3:Y:S07]  /*11550*/  LDSM.16.MT88.4 R156, [R217+0x2000] ;  /* 0x00200000d99c783b */ /* 0x000eee0000004200 */
[C---:B------:R-:W-:Y:S08]  /*11560*/  HMMA.16816.F32 R108, R140.reuse, R148, R108 ;  /* 0x000000948c6c723c */ /* 0x040ff0000000186c */
[C---:B------:R-:W-:Y:S01]  /*11570*/  HMMA.16816.F32 R112, R140.reuse, R150, R112 ;  /* 0x000000968c70723c */ /* 0x040fe20000001870 */
[----:B------:R-:W3:Y:S03]  /*11580*/  LDSM.16.MT88.4 R148, [R218+0x2000] ;  /* 0x00200000da94783b */ /* 0x000ee60000004200 */
[----:B-1----:R-:W-:Y:S01]  /*11590*/  FFMA.FTZ R3, R180, c[0x0][0x2d0], -R138 ;  /* 0x0000b400b4037a23 */ /* 0x002fe2000001088a */
[----:B------:R-:W-:Y:S03]  /*115a0*/  MOV R180, R176 ;  /* 0x000000b000b47202 */ /* 0x000fe60000000f00 */
[C---:B--2---:R-:W-:Y:S01]  /*115b0*/  HMMA.16816.F32 R116, R140.reuse, R144, R116 ;  /* 0x000000908c74723c */ /* 0x044fe20000001874 */
[----:B------:R1:W2:Y:S07]  /*115c0*/  MUFU.EX2 R196, R3 ;  /* 0x0000000300c47308 */ /* 0x0002ae0000000800 */
[C---:B------:R-:W-:Y:S01]  /*115d0*/  HMMA.16816.F32 R120, R140.reuse, R146, R120 ;  /* 0x000000928c78723c */ /* 0x040fe20000001878 */
[----:B------:R-:W3:Y:S07]  /*115e0*/  LDSM.16.MT88.4 R144, [R221+0x2000] ;  /* 0x00200000dd90783b */ /* 0x000eee0000004200 */
[C---:B------:R-:W-:Y:S08]  /*115f0*/  HMMA.16816.F32 R124, R140.reuse, R152, R124 ;  /* 0x000000988c7c723c */ /* 0x040ff0000000187c */
[----:B------:R-:W-:Y:S01]  /*11600*/  HMMA.16816.F32 R128, R140, R154, R128 ;  /* 0x0000009a8c80723c */ /* 0x000fe20000001880 */
[----:B------:R-:W3:Y:S03]  /*11610*/  LDSM.16.MT88.4 R152, [R220+0x2000] ;  /* 0x00200000dc98783b */ /* 0x000ee60000004200 */
[--C-:B-1----:R-:W-:Y:S01]  /*11620*/  FFMA.FTZ R3, R189, c[0x0][0x2d0], -R134.reuse ;  /* 0x0000b400bd037a23 */ /* 0x102fe20000010886 */
[----:B--2---:R-:W-:Y:S02]  /*11630*/  F2FP.PACK_AB R136, R196, R197 ;  /* 0x000000c5c488723e */ /* 0x004fe400000000ff */
[----:B------:R-:W-:Y:S01]  /*11640*/  F2FP.PACK_AB R140, R208, R209 ;  /* 0x000000d1d08c723e */ /* 0x000fe200000000ff */
[----:B------:R1:W-:Y:S01]  /*11650*/  MUFU.EX2 R189, R3 ;  /* 0x0000000300bd7308 */ /* 0x0003e20000000800 */
[----:B------:R-:W-:Y:S03]  /*11660*/  F2FP.PACK_AB R141, R192, R193 ;  /* 0x000000c1c08d723e */ /* 0x000fe600000000ff */
[----:B------:R-:W-:Y:S02]  /*11670*/  F2FP.PACK_AB R142, R204, R205 ;  /* 0x000000cdcc8e723e */ /* 0x000fe400000000ff */
[----:B------:R-:W-:Y:S07]  /*11680*/  F2FP.PACK_AB R143, R190, R191 ;  /* 0x000000bfbe8f723e */ /* 0x000fee00000000ff */
[C---:B---3--:R-:W-:Y:S08]  /*11690*/  HMMA.16816.F32 R4, R140.reuse, R156, R4 ;  /* 0x0000009c8c04723c */ /* 0x048ff00000001804 */
[C---:B------:R-:W-:Y:S01]  /*116a0*/  HMMA.16816.F32 R8, R140.reuse, R158, R8 ;  /* 0x0000009e8c08723c */ /* 0x040fe20000001808 */
[----:B------:R-:W2:Y:S03]  /*116b0*/  LDSM.16.MT88.4 R156, [R218+0x5000] ;  /* 0x00500000da9c783b */ /* 0x000ea60000004200 */
[--C-:B-1----:R-:W-:Y:S02]  /*116c0*/  FFMA.FTZ R3, R179, c[0x0][0x2d0], -R134.reuse ;  /* 0x0000b400b3037a23 */ /* 0x102fe40000010886 */
[----:B------:R-:W-:Y:S02]  /*116d0*/  FFMA.FTZ R134, R137, c[0x0][0x2d0], -R134 ;  /* 0x0000b40089867a23 */ /* 0x000fe40000010886 */
[C---:B------:R-:W-:Y:S01]  /*116e0*/  HMMA.16816.F32 R12, R140.reuse, R148, R12 ;  /* 0x000000948c0c723c */ /* 0x040fe2000000180c */
[----:B------:R1:W3:Y:S01]  /*116f0*/  MUFU.EX2 R188, R3 ;  /* 0x0000000300bc7308 */ /* 0x0002e20000000800 */
[----:B------:R-:W-:Y:S06]  /*11700*/  LDSM.16.MT88.4 R176, [R217+0x5800] ;  /* 0x00580000d9b0783b */ /* 0x000fec0000004200 */
[C---:B------:R-:W-:Y:S02]  /*11710*/  HMMA.16816.F32 R16, R140.reuse, R150, R16 ;  /* 0x000000968c10723c */ /* 0x040fe40000001810 */
[----:B------:R-:W2:Y:S01]  /*11720*/  LDSM.16.MT88.4 R148, [R221+0x5000] ;  /* 0x00500000dd94783b */ /* 0x000ea20000004200 */
[----:B------:R-:W-:Y:S05]  /*11730*/  MUFU.EX2 R134, R134 ;  /* 0x0000008600867308 */ /* 0x000fea0000000800 */
[C---:B------:R-:W-:Y:S08]  /*11740*/  HMMA.16816.F32 R20, R140.reuse, R144, R20 ;  /* 0x000000908c14723c */ /* 0x040ff00000001814 */
[C---:B------:R-:W-:Y:S01]  /*11750*/  HMMA.16816.F32 R24, R140.reuse, R146, R24 ;  /* 0x000000928c18723c */ /* 0x040fe20000001818 */
[----:B------:R-:W4:Y:S03]  /*11760*/  LDSM.16.MT88.4 R144, [R220+0x5000] ;  /* 0x00500000dc90783b */ /* 0x000f260000004200 */
[--C-:B-1----:R-:W-:Y:S01]  /*11770*/  FFMA.FTZ R3, R195, c[0x0][0x2d0], -R138.reuse ;  /* 0x0000b400c3037a23 */ /* 0x102fe2000001088a */
[----:B---3--:R-:W-:Y:S03]  /*11780*/  F2FP.PACK_AB R137, R188, R189 ;  /* 0x000000bdbc89723e */ /* 0x008fe600000000ff */
[C---:B------:R-:W-:Y:S01]  /*11790*/  HMMA.16816.F32 R28, R140.reuse, R152, R28 ;  /* 0x000000988c1c723c */ /* 0x040fe2000000181c */
[----:B------:R1:W-:Y:S07]  /*117a0*/  MUFU.EX2 R195, R3 ;  /* 0x0000000300c37308 */ /* 0x0003ee0000000800 */
[C---:B------:R-:W-:Y:S01]  /*117b0*/  HMMA.16816.F32 R32, R140.reuse, R154, R32 ;  /* 0x0000009a8c20723c */ /* 0x040fe20000001820 */
[----:B------:R-:W3:Y:S07]  /*117c0*/  LDSM.16.MT88.4 R152, [R217+0x8000] ;  /* 0x00800000d998783b */ /* 0x000eee0000004200 */
[C---:B------:R-:W-:Y:S08]  /*117d0*/  HMMA.16816.F32 R36, R140.reuse, R160, R36 ;  /* 0x000000a08c24723c */ /* 0x040ff00000001824 */
[C---:B------:R-:W-:Y:S01]  /*117e0*/  HMMA.16816.F32 R40, R140.reuse, R162, R40 ;  /* 0x000000a28c28723c */ /* 0x040fe20000001828 */
[----:B------:R-:W3:Y:S03]  /*117f0*/  LDSM.16.MT88.4 R160, [R218+0x8000] ;  /* 0x00800000daa0783b */ /* 0x000ee60000004200 */
[----:B-1----:R-:W-:Y:S04]  /*11800*/  FFMA.FTZ R3, R194, c[0x0][0x2d0], -R138 ;  /* 0x0000b400c2037a23 */ /* 0x002fe8000001088a */
[C---:B--2---:R-:W-:Y:S01]  /*11810*/  HMMA.16816.F32 R44, R140.reuse, R156, R44 ;  /* 0x0000009c8c2c723c */ /* 0x044fe2000000182c */
[----:B------:R-:W2:Y:S01]  /*11820*/  LDL.LU R138, [R1+0x18] ;  /* 0x00001800018a7983 */ /* 0x000ea20000300800 */
[----:B------:R1:W1:Y:S06]  /*11830*/  MUFU.EX2 R194, R3 ;  /* 0x0000000300c27308 */ /* 0x00026c0000000800 */
[C---:B------:R-:W-:Y:S01]  /*11840*/  HMMA.16816.F32 R48, R140.reuse, R158, R48 ;  /* 0x0000009e8c30723c */ /* 0x040fe20000001830 */
[----:B------:R-:W3:Y:S07]  /*11850*/  LDSM.16.MT88.4 R156, [R221+0x8000] ;  /* 0x00800000dd9c783b */ /* 0x000eee0000004200 */
[C---:B------:R-:W-:Y:S04]  /*11860*/  HMMA.16816.F32 R52, R140.reuse, R148, R52 ;  /* 0x000000948c34723c */ /* 0x040fe80000001834 */
[----:B----4-:R-:W-:Y:S02]  /*11870*/  FFMA.FTZ R2, R2, R184, R185 ;  /* 0x000000b802027223 */ /* 0x010fe400000100b9 */
[----:B------:R-:W-:Y:S02]  /*11880*/  LDSM.16.MT88.4 R184, [R218+0x5800] ;  /* 0x00580000dab8783b */ /* 0x000fe40000004200 */
[C---:B------:R-:W-:Y:S04]  /*11890*/  HMMA.16816.F32 R56, R140.reuse, R150, R56 ;  /* 0x000000968c38723c */ /* 0x040fe80000001838 */
[----:B-1----:R-:W-:Y:S02]  /*118a0*/  MOV R3, R171 ;  /* 0x000000ab00037202 */ /* 0x002fe40000000f00 */
[----:B------:R-:W1:Y:S02]  /*118b0*/  LDSM.16.MT88.4 R148, [R220+0x8000] ;  /* 0x00800000dc94783b */ /* 0x000e640000004200 */
[C---:B------:R-:W-:Y:S08]  /*118c0*/  HMMA.16816.F32 R60, R140.reuse, R144, R60 ;  /* 0x000000908c3c723c */ /* 0x040ff0000000183c */
[C---:B------:R-:W-:Y:S01]  /*118d0*/  HMMA.16816.F32 R64, R140.reuse, R146, R64 ;  /* 0x000000928c40723c */ /* 0x040fe20000001840 */
[----:B------:R-:W4:Y:S07]  /*118e0*/  LDSM.16.MT88.4 R144, [R217+0xb000] ;  /* 0x00b00000d990783b */ /* 0x000f2e0000004200 */
[C---:B---3--:R-:W-:Y:S08]  /*118f0*/  HMMA.16816.F32 R68, R140.reuse, R152, R68 ;  /* 0x000000988c44723c */ /* 0x048ff00000001844 */
[C---:B------:R-:W-:Y:S01]  /*11900*/  HMMA.16816.F32 R72, R140.reuse, R154, R72 ;  /* 0x0000009a8c48723c */ /* 0x040fe20000001848 */
[----:B------:R-:W3:Y:S07]  /*11910*/  LDSM.16.MT88.4 R152, [R218+0xb000] ;  /* 0x00b00000da98783b */ /* 0x000eee0000004200 */
[C---:B------:R-:W-:Y:S08]  /*11920*/  HMMA.16816.F32 R76, R140.reuse, R160, R76 ;  /* 0x000000a08c4c723c */ /* 0x040ff0000000184c */
[C---:B------:R-:W-:Y:S01]  /*11930*/  HMMA.16816.F32 R80, R140.reuse, R162, R80 ;  /* 0x000000a28c50723c */ /* 0x040fe20000001850 */
[----:B------:R-:W-:Y:S07]  /*11940*/  LDSM.16.MT88.4 R160, [R221+0x2800] ;  /* 0x00280000dda0783b */ /* 0x000fee0000004200 */
[C---:B------:R-:W-:Y:S08]  /*11950*/  HMMA.16816.F32 R84, R140.reuse, R156, R84 ;  /* 0x0000009c8c54723c */ /* 0x040ff00000001854 */
[C---:B------:R-:W-:Y:S01]  /*11960*/  HMMA.16816.F32 R88, R140.reuse, R158, R88 ;  /* 0x0000009e8c58723c */ /* 0x040fe20000001858 */
[----:B------:R-:W3:Y:S07]  /*11970*/  LDSM.16.MT88.4 R156, [R221+0xb000] ;  /* 0x00b00000dd9c783b */ /* 0x000eee0000004200 */
[C---:B-1----:R-:W-:Y:S08]  /*11980*/  HMMA.16816.F32 R92, R140.reuse, R148, R92 ;  /* 0x000000948c5c723c */ /* 0x042ff0000000185c */
[C---:B------:R-:W-:Y:S01]  /*11990*/  HMMA.16816.F32 R96, R140.reuse, R150, R96 ;  /* 0x000000968c60723c */ /* 0x040fe20000001860 */
[----:B------:R-:W1:Y:S07]  /*119a0*/  LDSM.16.MT88.4 R148, [R220+0xb000] ;  /* 0x00b00000dc94783b */ /* 0x000e6e0000004200 */
[C---:B----4-:R-:W-:Y:S08]  /*119b0*/  HMMA.16816.F32 R100, R140.reuse, R144, R100 ;  /* 0x000000908c64723c */ /* 0x050ff00000001864 */
[C---:B------:R-:W-:Y:S01]  /*119c0*/  HMMA.16816.F32 R104, R140.reuse, R146, R104 ;  /* 0x000000928c68723c */ /* 0x040fe20000001868 */
[----:B------:R-:W4:Y:S07]  /*119d0*/  LDSM.16.MT88.4 R144, [R217+0x2800] ;  /* 0x00280000d990783b */ /* 0x000f2e0000004200 */
[C---:B---3--:R-:W-:Y:S08]  /*119e0*/  HMMA.16816.F32 R108, R140.reuse, R152, R108 ;  /* 0x000000988c6c723c */ /* 0x048ff0000000186c */
[C---:B------:R-:W-:Y:S01]  /*119f0*/  HMMA.16816.F32 R112, R140.reuse, R154, R112 ;  /* 0x0000009a8c70723c */ /* 0x040fe20000001870 */
[----:B------:R-:W3:Y:S07]  /*11a00*/  LDSM.16.MT88.4 R152, [R218+0x2800] ;  /* 0x00280000da98783b */ /* 0x000eee0000004200 */
[C---:B------:R-:W-:Y:S07]  /*11a10*/  HMMA.16816.F32 R116, R140.reuse, R156, R116 ;  /* 0x0000009c8c74723c */ /* 0x040fee0000001874 */
[----:B------:R-:W-:Y:S01]  /*11a20*/  MOV R156, R170 ;  /* 0x000000aa009c7202 */ /* 0x000fe20000000f00 */
[C---:B------:R-:W-:Y:S04]  /*11a30*/  HMMA.16816.F32 R120, R140.reuse, R158, R120 ;  /* 0x0000009e8c78723c */ /* 0x040fe80000001878 */
[----:B------:R-:W-:Y:S03]  /*11a40*/  MOV R157, R169 ;  /* 0x000000a9009d7202 */ /* 0x000fe60000000f00 */
[----:B------:R-:W-:Y:S01]  /*11a50*/  MOV R159, R168 ;  /* 0x000000a8009f7202 */ /* 0x000fe20000000f00 */
[C---:B-1----:R-:W-:Y:S01]  /*11a60*/  HMMA.16816.F32 R124, R140.reuse, R148, R124 ;  /* 0x000000948c7c723c */ /* 0x042fe2000000187c */
[----:B------:R-:W1:Y:S07]  /*11a70*/  LDSM.16.MT88.4 R168, [R220+0x2800] ;  /* 0x00280000dca8783b */ /* 0x000e6e0000004200 */
[----:B------:R-:W-:Y:S04]  /*11a80*/  HMMA.16816.F32 R128, R140, R150, R128 ;  /* 0x000000968c80723c */ /* 0x000fe80000001880 */
[----:B--2---:R-:W-:Y:S01]  /*11a90*/  FFMA.FTZ R0, R0, R138, R139 ;  /* 0x0000008a00007223 */ /* 0x004fe2000001008b */
[----:B------:R-:W-:Y:S02]  /*11aa0*/  F2FP.PACK_AB R138, R194, R195 ;  /* 0x000000c3c28a723e */ /* 0x000fe400000000ff */
[----:B------:R-:W-:Y:S07]  /*11ab0*/  F2FP.PACK_AB R139, R134, R135 ;  /* 0x00000087868b723e */ /* 0x000fee00000000ff */
[C---:B----4-:R-:W-:Y:S01]  /*11ac0*/  HMMA.16816.F32 R140, R136.reuse, R144, R4 ;  /* 0x00000090888c723c */ /* 0x050fe20000001804 */
[----:B------:R-:W2:Y:S07]  /*11ad0*/  LDSM.16.MT88.4 R4, [R221+0x5800] ;  /* 0x00580000dd04783b */ /* 0x000eae0000004200 */
[C---:B------:R-:W-:Y:S07]  /*11ae0*/  HMMA.16816.F32 R144, R136.reuse, R146, R8 ;  /* 0x000000928890723c */ /* 0x040fee0000001808 */
[----:B------:R-:W-:Y:S01]  /*11af0*/  MOV R8, R159 ;  /* 0x0000009f00087202 */ /* 0x000fe20000000f00 */
[C---:B---3--:R-:W-:Y:S01]  /*11b00*/  HMMA.16816.F32 R148, R136.reuse, R152, R12 ;  /* 0x000000988894723c */ /* 0x048fe2000000180c */
[----:B------:R-:W-:Y:S03]  /*11b10*/  LDSM.16.MT88.4 R12, [R217+0x8800] ;  /* 0x00880000d90c783b */ /* 0x000fe60000004200 */
[----:B------:R-:W-:Y:S02]  /*11b20*/  MOV R9, R156 ;  /* 0x0000009c00097202 */ /* 0x000fe40000000f00 */
[----:B------:R-:W-:Y:S02]  /*11b30*/  MOV R10, R157 ;  /* 0x0000009d000a7202 */ /* 0x000fe40000000f00 */
[C---:B------:R-:W-:Y:S01]  /*11b40*/  HMMA.16816.F32 R152, R136.reuse, R154, R16 ;  /* 0x0000009a8898723c */ /* 0x040fe20000001810 */
[----:B------:R-:W-:Y:S03]  /*11b50*/  LDSM.16.MT88.4 R16, [R218+0x8800] ;  /* 0x00880000da10783b */ /* 0x000fe60000004200 */
[----:B------:R-:W-:Y:S04]  /*11b60*/  MOV R11, R167 ;  /* 0x000000a7000b7202 */ /* 0x000fe80000000f00 */
[C---:B------:R-:W-:Y:S07]  /*11b70*/  HMMA.16816.F32 R156, R136.reuse, R160, R20 ;  /* 0x000000a0889c723c */ /* 0x040fee0000001814 */
[----:B------:R-:W-:Y:S01]  /*11b80*/  MOV R21, R166 ;  /* 0x000000a600157202 */ /* 0x000fe20000000f00 */
[C---:B------:R-:W-:Y:S01]  /*11b90*/  HMMA.16816.F32 R160, R136.reuse, R162, R24 ;  /* 0x000000a288a0723c */ /* 0x040fe20000001818 */
[----:B------:R-:W-:Y:S03]  /*11ba0*/  LDSM.16.MT88.4 R24, [R220+0x8800] ;  /* 0x00880000dc18783b */ /* 0x000fe60000004200 */
[----:B------:R-:W-:Y:S02]  /*11bb0*/  MOV R22, R165 ;  /* 0x000000a500167202 */ /* 0x000fe40000000f00 */
[----:B------:R-:W-:Y:S02]  /*11bc0*/  MOV R23, R164 ;  /* 0x000000a400177202 */ /* 0x000fe40000000f00 */
        /* <DEDUP_REMOVED lines=11> */
[----:B------:R-:W-:Y:S02]  /*11c80*/  MOV R35, R11 ;  /* 0x0000000b00237202 */ /* 0x000fe40000000f00 */
[----:B------:R-:W1:Y:S01]  /*11c90*/  LDSM.16.MT88.4 R8, [R220+0x5800] ;  /* 0x00580000dc08783b */ /* 0x000e620000004200 */
[C---:B------:R-:W-:Y:S04]  /*11ca0*/  HMMA.16816.F32 R176, R136.reuse, R178, R40 ;  /* 0x000000b288b0723c */ /* 0x040fe80000001828 */
[----:B------:R-:W-:Y:S02]  /*11cb0*/  MOV R39, R183 ;  /* 0x000000b700277202 */ /* 0x000fe40000000f00 */
[----:B------:R-:W-:Y:S02]  /*11cc0*/  MOV R36, R21 ;  /* 0x0000001500247202 */ /* 0x000fe40000000f00 */
[----:B------:R-:W-:Y:S04]  /*11cd0*/  MOV R41, R182 ;  /* 0x000000b600297202 */ /* 0x000fe80000000f00 */
[----:B------:R-:W-:Y:S01]  /*11ce0*/  MOV R42, R181 ;  /* 0x000000b5002a7202 */ /* 0x000fe20000000f00 */
[----:B------:R-:W-:Y:S01]  /*11cf0*/  FADD.FTZ R2, R41, R2 ;  /* 0x0000000229027221 */ /* 0x000fe20000010000 */
[----:B------:R-:W-:Y:S02]  /*11d00*/  MOV R43, R180 ;  /* 0x000000b4002b7202 */ /* 0x000fe40000000f00 */
[C---:B------:R-:W-:Y:S03]  /*11d10*/  HMMA.16816.F32 R180, R136.reuse, R184, R44 ;  /* 0x000000b888b4723c */ /* 0x040fe6000000182c */
[----:B------:R-:W-:Y:S01]  /*11d20*/  MOV R37, R22 ;  /* 0x0000001600257202 */ /* 0x000fe20000000f00 */
[----:B------:R-:W-:Y:S01]  /*11d30*/  FADD.FTZ R2, R43, R2 ;  /* 0x000000022b027221 */ /* 0x000fe20000010000 */
[----:B------:R-:W-:Y:S01]  /*11d40*/  MOV R38, R23 ;  /* 0x0000001700267202 */ /* 0x000fe20000000f00 */
[----:B------:R-:W-:Y:S01]  /*11d50*/  FADD.FTZ R0, R42, R0 ;  /* 0x000000002a007221 */ /* 0x000fe20000010000 */
[----:B------:R-:W3:Y:S01]  /*11d60*/  LDSM.16.MT88.4 R20, [R221+0x8800] ;  /* 0x00880000dd14783b */ /* 0x000ee20000004200 */
[C---:B------:R-:W-:Y:S04]  /*11d70*/  HMMA.16816.F32 R184, R136.reuse, R186, R48 ;  /* 0x000000ba88b8723c */ /* 0x040fe80000001830 */
        /* <DEDUP_REMOVED lines=65> */
[----:B------:R-:W-:Y:S02]  /*12190*/  HMMA.16816.F32 R128, R136, R6, R128 ;  /* 0x000000068880723c */ /* 0x000fe40000001880 */
[----:B------:R1:W-:Y:S02]  /*121a0*/  STL [R1+0x10], R2 ;  /* 0x0000100201007387 */ /* 0x0003e40000100800 */
[----:B------:R-:W-:Y:S01]  /*121b0*/  FADD.FTZ R0, R134, R0 ;  /* 0x0000000086007221 */ /* 0x000fe20000010000 */
[----:B------:R-:W-:Y:S02]  /*121c0*/  MOV R135, R132 ;  /* 0x0000008400877202 */ /* 0x000fe40000000f00 */
[----:B------:R-:W-:Y:S02]  /*121d0*/  MOV R134, R133 ;  /* 0x0000008500867202 */ /* 0x000fe40000000f00 */
[----:B------:R1:W-:Y:S01]  /*121e0*/  STL [R1+0x18], R0 ;  /* 0x0000180001007387 */ /* 0x0003e20000100800 */
[----:B------:R-:W-:-:S05]  /*121f0*/  @P0 BRA `(.L_x_1288) ;  /* 0xffffb12000000947 */ /* 0x000fca000383ffff */
.L_x_1287:
[----:B------:R-:W-:Y:S02]  /*12200*/  MOV R7, 0x1f ;  /* 0x0000001f00077802 */ /* 0x000fe40000000f00 */
[----:B------:R-:W-:Y:S01]  /*12210*/  MOV R6, 0xffffffff ;  /* 0xffffffff00067802 */ /* 0x000fe20000000f00 */
[----:B------:R-:W-:Y:S06]  /*12220*/  BRA.DIV ~URZ, `(.L_x_1289) ;  /* 0x000032127f007947 */ /* 0x000fec000b800000 */
[----:B-1----:R-:W2:Y:S04]  /*12230*/  LDL R0, [R1+0x10] ;  /* 0x0000100001007983 */ /* 0x002ea80000100800 */
[----:B--2---:R1:W2:Y:S02]  /*12240*/  SHFL.BFLY PT, R4, R0, 0x2, 0x1f ;  /* 0x0c401f0000047f89 */ /* 0x0042a400000e0000 */
.L_x_1327:
        /* <DEDUP_REMOVED lines=9> */
.L_x_1328:
[----:B------:R-:W-:Y:S01]  /*122e0*/  FSETP.NE.FTZ.AND P1, PT, R4, RZ, PT ;  /* 0x000000ff0400720b */ /* 0x000fe20003f35000 */
[----:B--2---:R-:W-:Y:S01]  /*122f0*/  FADD.FTZ R3, R3, R0 ;  /* 0x0000000003037221 */ /* 0x004fe20000010000 */
[----:B------:R-:W-:Y:S02]  /*12300*/  MOV R2, RZ ;  /* 0x000000ff00027202 */ /* 0x000fe40000000f00 */
[----:B-1----:R-:W-:Y:S02]  /*12310*/  MOV R0, RZ ;  /* 0x000000ff00007202 */ /* 0x002fe40000000f00 */
[----:B------:R-:W-:Y:S02]  /*12320*/  FSETP.NE.FTZ.AND P0, PT, R3, RZ, PT ;  /* 0x000000ff0300720b */ /* 0x000fe40003f15000 */
[----:B------:R-:W-:-:S05]  /*12330*/  MOV R138, 0xff800000 ;  /* 0xff800000008a7802 */ /* 0x000fca0000000f00 */
        /* <DEDUP_REMOVED lines=69> */
[----:B------:R-:W-:Y:S02]  /*12790*/  FMUL.FTZ R129, R2, R129 ;  /* 0x0000008102817220 */ /* 0x000fe40000410000 */
[----:B------:R3:W4:Y:S01]  /*127a0*/  @P0 MUFU.LG2 R2, R3 ;  /* 0x0000000300020308 */ /* 0x0007220000000c00 */
[----:B--2---:R-:W-:Y:S02]  /*127b0*/  @P1 FMUL.FTZ R5, R4, 0.69314718246459960938 ;  /* 0x3f31721804051820 */ /* 0x004fe40000410000 */
[----:B------:R-:W-:Y:S02]  /*127c0*/  @P1 FMUL.FTZ R4, R6, c[0x0][0x2d0] ;  /* 0x0000b40006041a20 */ /* 0x000fe40000410000 */
[----:B-1----:R-:W-:Y:S02]  /*127d0*/  FMUL.FTZ R142, R0, R142 ;  /* 0x0000008e008e7220 */ /* 0x002fe40000410000 */
[----:B------:R-:W-:Y:S02]  /*127e0*/  @P1 FFMA.FTZ R138, R4, R133, R5 ;  /* 0x00000085048a1223 */ /* 0x000fe40000010005 */
[----:B------:R-:W-:-:S02]  /*127f0*/  FMUL.FTZ R143, R0, R143 ;  /* 0x0000008f008f7220 */ /* 0x000fc40000410000 */
[C---:B------:R-:W-:Y:S02]  /*12800*/  FMUL.FTZ R146, R0.reuse, R146 ;  /* 0x0000009200927220 */ /* 0x040fe40000410000 */
[C---:B------:R-:W-:Y:S02]  /*12810*/  FMUL.FTZ R61, R0.reuse, R147 ;  /* 0x00000093003d7220 */ /* 0x040fe40000410000 */
[----:B------:R-:W-:Y:S01]  /*12820*/  FMUL.FTZ R150, R0, R150 ;  /* 0x0000009600967220 */ /* 0x000fe20000410000 */
[----:B---3--:R-:W-:Y:S01]  /*12830*/  @P0 MOV R3, 0x3f317218 ;  /* 0x3f31721800030802 */ /* 0x008fe20000000f00 */
[----:B----4-:R-:W-:Y:S02]  /*12840*/  @P0 FMUL.FTZ R2, R2, 0.69314718246459960938 ;  /* 0x3f31721802020820 */ /* 0x010fe40000410000 */
[----:B------:R-:W-:Y:S02]  /*12850*/  FMUL.FTZ R151, R0, R151 ;  /* 0x0000009700977220 */ /* 0x000fe40000410000 */
[----:B------:R-:W-:-:S02]  /*12860*/  @P0 FMUL.FTZ R3, R3, c[0x0][0x2d0] ;  /* 0x0000b40003030a20 */ /* 0x000fc40000410000 */
        /* <DEDUP_REMOVED lines=58> */
[----:B------:R-:W-:Y:S01]  /*12c10*/  PRMT R0, R52, 0x7610, R0 ;  /* 0x0000761034007816 */ /* 0x000fe20000000000 */
[----:B------:R-:W-:Y:S02]  /*12c20*/  @P0 FFMA.FTZ R65, R3, R132, R2 ;  /* 0x0000008403410223 */ /* 0x000fe40000010002 */
.L_x_1270:
[----:B-1----:R1:W5:Y:S01]  /*12c30*/  LDL R56, [R1+0x68] ;  /* 0x0000680001387983 */ /* 0x0023620000100800 */
[----:B------:R-:W-:Y:S03]  /*12c40*/  BSSY B0, `(.L_x_1291) ;  /* 0x0000012000007945 */ /* 0x000fe60003800000 */
[----:B------:R-:W2:Y:S02]  /*12c50*/  S2R R67, SR_TID.X ;  /* 0x0000000000437919 */ /* 0x000ea40000002100 */
[----:B--2---:R-:W-:-:S13]  /*12c60*/  LOP3.LUT P0, RZ, R67, 0xff, RZ, 0xc0, !PT ;  /* 0x000000ff43ff7812 */ /* 0x004fda000780c0ff */
[----:B------:R-:W-:Y:S05]  /*12c70*/  @P0 BRA `(.L_x_1292) ;  /* 0x000000e000000947 */ /* 0x000fea0003800000 */
[----:B-1----:R-:W1:Y:S01]  /*12c80*/  S2R R52, SR_LANEID ;  /* 0x0000000000347919 */ /* 0x002e620000000000 */
[----:B------:R-:W-:Y:S01]  /*12c90*/  VOTEU.ANY UR4, UPT, PT ;  /* 0x0000000000047886 */ /* 0x000fe200038e0100 */
[----:B------:R-:W-:Y:S01]  /*12ca0*/  IMAD.MOV.U32 R54, RZ, RZ, c[0x0][0x580] ;  /* 0x00016000ff367624 */ /* 0x000fe200078e00ff */
[----:B------:R-:W1:Y:S01]  /*12cb0*/  FLO.U32 R3, UR4 ;  /* 0x0000000400037d00 */ /* 0x000e6200080e0000 */
[----:B------:R-:W-:-:S07]  /*12cc0*/  IMAD.MOV.U32 R55, RZ, RZ, c[0x0][0x584] ;  /* 0x00016100ff377624 */ /* 0x000fce00078e00ff */
[----:B------:R-:W2:Y:S01]  /*12cd0*/  POPC R2, UR4 ;  /* 0x0000000400027d09 */ /* 0x000ea20008000000 */
[----:B-1----:R-:W-:-:S13]  /*12ce0*/  ISETP.EQ.U32.AND P0, PT, R3, R52, PT ;  /* 0x000000340300720c */ /* 0x002fda0003f02070 */
[----:B--2---:R-:W2:Y:S04]  /*12cf0*/  @P0 ATOMG.E.ADD.STRONG.GPU PT, R2, [R54.64], R2 ;  /* 0x00000002360209a8 */ /* 0x004ea800081ee1c8 */
[----:B------:R-:W1:Y:S04]  /*12d00*/  S2R R52, SR_LTMASK ;  /* 0x0000000000347919 */ /* 0x000e680000003900 */
[----:B--2---:R1:W2:Y:S02]  /*12d10*/  SHFL.IDX PT, R3, R2, R3, 0x1f ;  /* 0x00001f0302037589 */ /* 0x0042a400000e0000 */
[----:B-1----:R-:W-:-:S06]  /*12d20*/  LOP3.LUT R2, R52, UR4, RZ, 0xc0, !PT ;  /* 0x0000000434027c12 */ /* 0x002fcc000f8ec0ff */
[----:B------:R-:W2:Y:S02]  /*12d30*/  POPC R2, R2 ;  /* 0x0000000200027309 */ /* 0x000ea40000000000 */
[----:B--2--5:R-:W-:-:S05]  /*12d40*/  IADD3 R56, R3, c[0x0][0xc], R2 ;  /* 0x0000030003387a10 */ /* 0x024fca0007ffe002 */
[----:B------:R1:W-:Y:S02]  /*12d50*/  STL [R1+0x68], R56 ;  /* 0x0000683801007387 */ /* 0x0003e40000100800 */
.L_x_1292:
[----:B-1----:R-:W-:Y:S05]  /*12d60*/  BSYNC B0 ;  /* 0x0000000000007941 */ /* 0x002fea0003800000 */
.L_x_1291:
[----:B------:R-:W-:Y:S01]  /*12d70*/  PRMT R0, R0, 0x9910, RZ ;  /* 0x0000991000007816 */ /* 0x000fe200000000ff */
[----:B------:R-:W-:Y:S01]  /*12d80*/  BSSY B1, `(.L_x_1293) ;  /* 0x0000224000017945 */ /* 0x000fe20003800000 */
[----:B-----5:R-:W-:Y:S02]  /*12d90*/  IMAD.MOV.U32 R81, RZ, RZ, R56 ;  /* 0x000000ffff517224 */ /* 0x020fe400078e0038 */
[----:B------:R-:W-:-:S13]  /*12da0*/  ISETP.NE.AND P0, PT, R0, RZ, PT ;  /* 0x000000ff0000720c */ /* 0x000fda0003f05270 */
[----:B------:R-:W-:Y:S05]  /*12db0*/  @!P0 BRA `(.L_x_1294) ;  /* 0x0000159000008947 */ /* 0x000fea0003800000 */
[----:B------:R-:W2:Y:S04]  /*12dc0*/  LDL R85, [R1+0x6c] ;  /* 0x00006c0001557983 */ /* 0x000ea80000100800 */
[----:B------:R-:W3:Y:S04]  /*12dd0*/  LDL R83, [R1+0x70] ;  /* 0x0000700001537983 */ /* 0x000ee80000100800 */
[----:B------:R-:W4:Y:S04]  /*12de0*/  LDL R79, [R1+0x78] ;  /* 0x00007800014f7983 */ /* 0x000f280000100800 */
[----:B------:R-:W5:Y:S04]  /*12df0*/  LDL R77, [R1+0x74] ;  /* 0x00007400014d7983 */ /* 0x000f680000100800 */
[----:B------:R-:W4:Y:S04]  /*12e00*/  LDL R75, [R1+0x88] ;  /* 0x00008800014b7983 */ /* 0x000f280000100800 */
[----:B------:R-:W5:Y:S04]  /*12e10*/  LDL R73, [R1+0x80] ;  /* 0x0000800001497983 */ /* 0x000f680000100800 */
[----:B------:R-:W5:Y:S04]  /*12e20*/  LDL R71, [R1+0x84] ;  /* 0x0000840001477983 */ /* 0x000f680000100800 */
[----:B------:R-:W5:Y:S01]  /*12e30*/  LDL R69, [R1+0x7c] ;  /* 0x00007c0001457983 */ /* 0x000f620000100800 */
        /* <DEDUP_REMOVED lines=66> */
[----:B--2---:R1:W-:Y:S04]  /*13260*/  STS [R85], R64 ;  /* 0x0000004055007388 */ /* 0x0043e80000000800 */
[----:B------:R1:W-:Y:S04]  /*13270*/  STS [R85+0x400], R63 ;  /* 0x0004003f55007388 */ /* 0x0003e80000000800 */
[----:B---3--:R1:W-:Y:S04]  /*13280*/  STS [R83], R62 ;  /* 0x0000003e53007388 */ /* 0x0083e80000000800 */
[----:B------:R1:W-:Y:S04]  /*13290*/  STS [R83+0x400], R61 ;  /* 0x0004003d53007388 */ /* 0x0003e80000000800 */
[----:B----4-:R1:W-:Y:S04]  /*132a0*/  STS [R79], R60 ;  /* 0x0000003c4f007388 */ /* 0x0103e80000000800 */
[----:B------:R1:W-:Y:S04]  /*132b0*/  STS [R79+0x400], R59 ;  /* 0x0004003b4f007388 */ /* 0x0003e80000000800 */
[----:B-----5:R1:W-:Y:S04]  /*132c0*/  STS [R77], R58 ;  /* 0x0000003a4d007388 */ /* 0x0203e80000000800 */
        /* <DEDUP_REMOVED lines=65> */
[----:B------:R-:W-:Y:S05]  /*136e0*/  CALL.REL.NOINC `($__internal_5_$__cuda_sm70_shflsync_idx_p) ;  /* 0x0000227000007944 */ /* 0x000fea0003c00000 */
.L_x_1295:
        /* <DEDUP_REMOVED lines=14> */
[----:B----4-:R-:W-:-:S02]  /*137d0*/  SHF.R.S32.HI R5, RZ, 0x1f, R11 ;  /* 0x0000001fff057819 */ /* 0x010fc4000001140b */
[----:B--2---:R-:W-:-:S03]  /*137e0*/  IADD3 R4, R2, R16, RZ ;  /* 0x0000001002047210 */ /* 0x004fc60007ffe0ff */
[----:B------:R-:W-:Y:S02]  /*137f0*/  IMAD R6, R5, c[0x0][0x490], RZ ;  /* 0x0001240005067a24 */ /* 0x000fe400078e02ff */
[----:B------:R-:W-:-:S04]  /*13800*/  @P0 IMAD.HI.U32 R7, R4, c[0x0][0x4ec], RZ ;  /* 0x00013b0004070a27 */ /* 0x000fc800078e00ff */
[----:B------:R-:W-:-:S04]  /*13810*/  IMAD.WIDE.U32 R2, R11, c[0x0][0x490], RZ ;  /* 0x000124000b027a25 */ /* 0x000fc800078e00ff */
[----:B------:R-:W-:Y:S02]  /*13820*/  IMAD R6, R11, c[0x0][0x494], R6 ;  /* 0x000125000b067a24 */ /* 0x000fe400078e0206 */
[----:B------:R-:W-:Y:S01]  /*13830*/  IMAD.MOV.U32 R0, RZ, RZ, R4 ;  /* 0x000000ffff007224 */ /* 0x000fe200078e0004 */
[----:B------:R-:W-:Y:S02]  /*13840*/  @P0 SHF.R.U32.HI R0, RZ, c[0x0][0x4f0], R7 ;  /* 0x00013c00ff000a19 */ /* 0x000fe40000011607 */
[----:B------:R-:W-:Y:S02]  /*13850*/  IADD3 R3, R3, R6, RZ ;  /* 0x0000000603037210 */ /* 0x000fe40007ffe0ff */
[----:B------:R-:W-:Y:S01]  /*13860*/  SHF.R.S32.HI R10, RZ, 0x1f, R12 ;  /* 0x0000001fff0a7819 */ /* 0x000fe2000001140c */
[----:B------:R-:W-:Y:S02]  /*13870*/  IMAD.MOV R8, RZ, RZ, -R0 ;  /* 0x000000ffff087224 */ /* 0x000fe400078e0a00 */
[----:B------:R-:W-:-:S04]  /*13880*/  IMAD.WIDE.U32 R6, R12, c[0x0][0x498], R2 ;  /* 0x000126000c067a25 */ /* 0x000fc800078e0002 */
[----:B------:R-:W-:Y:S02]  /*13890*/  IMAD R9, R10, c[0x0][0x498], RZ ;  /* 0x000126000a097a24 */ /* 0x000fe400078e02ff */
[----:B------:R-:W-:Y:S01]  /*138a0*/  IMAD R2, R8, c[0x0][0x4e8], R4 ;  /* 0x00013a0008027a24 */ /* 0x000fe200078e0204 */
[----:B------:R-:W-:Y:S01]  /*138b0*/  SHF.R.S32.HI R8, RZ, 0x1f, R0 ;  /* 0x0000001fff087819 */ /* 0x000fe20000011400 */
[----:B------:R-:W-:Y:S01]  /*138c0*/  IMAD R3, R12, c[0x0][0x49c], R9 ;  /* 0x000127000c037a24 */ /* 0x000fe200078e0209 */
[----:B------:R-:W-:Y:S02]  /*138d0*/  IADD3 R4, P1, R0, R6, RZ ;  /* 0x0000000600047210 */ /* 0x000fe40007f3e0ff */
[----:B------:R-:W-:Y:S01]  /*138e0*/  SHF.R.S32.HI R9, RZ, 0x1f, R2 ;  /* 0x0000001fff097819 */ /* 0x000fe20000011402 */
[----:B------:R-:W-:Y:S01]  /*138f0*/  IMAD R0, R5, c[0x0][0x3e8], RZ ;  /* 0x0000fa0005007a24 */ /* 0x000fe200078e02ff */
[----:B---3--:R-:W-:Y:S02]  /*13900*/  IADD3 R6, R14, R16, RZ ;  /* 0x000000100e067210 */ /* 0x008fe40007ffe0ff */
[----:B------:R-:W-:Y:S01]  /*13910*/  IADD3.X R5, R8, R7, R3, P1, !PT ;  /* 0x0000000708057210 */ /* 0x000fe20000ffe403 */
[----:B------:R-:W-:Y:S01]  /*13920*/  IMAD R3, R9, c[0x0][0x488], RZ ;  /* 0x0001220009037a24 */ /* 0x000fe200078e02ff */
[----:B-1----:R-:W-:Y:S01]  /*13930*/  SHF.R.S32.HI R14, RZ, 0x1f, R15 ;  /* 0x0000001fff0e7819 */ /* 0x002fe2000001140f */
[----:B------:R-:W-:-:S02]  /*13940*/  IMAD R7, R11, c[0x0][0x3ec], R0 ;  /* 0x0000fb000b077a24 */ /* 0x000fc400078e0200 */
[----:B------:R-:W-:Y:S01]  /*13950*/  IMAD.WIDE.U32 R8, R11, c[0x0][0x3e8], RZ ;  /* 0x0000fa000b087a25 */ /* 0x000fe200078e00ff */
[----:B------:R-:W-:-:S03]  /*13960*/  LEA.HI R14, R14, R15, RZ, 0x5 ;  /* 0x0000000f0e0e7211 */ /* 0x000fc600078f28ff */
[C---:B------:R-:W-:Y:S02]  /*13970*/  IMAD R11, R2.reuse, c[0x0][0x48c], R3 ;  /* 0x00012300020b7a24 */ /* 0x040fe400078e0203 */
[----:B------:R-:W-:Y:S01]  /*13980*/  IMAD.WIDE.U32 R4, R2, c[0x0][0x488], R4 ;  /* 0x0001220002047a25 */ /* 0x000fe200078e0004 */
[----:B------:R-:W-:-:S03]  /*13990*/  LOP3.LUT R14, R14, 0xffffffe0, RZ, 0xc0, !PT ;  /* 0xffffffe00e0e7812 */ /* 0x000fc600078ec0ff */
[----:B------:R-:W-:Y:S01]  /*139a0*/  @P0 IMAD.HI.U32 R2, R6, c[0x0][0x4ec], RZ ;  /* 0x00013b0006020a27 */ /* 0x000fe200078e00ff */
[----:B------:R-:W-:-:S03]  /*139b0*/  IADD3 R3, R9, R7, RZ ;  /* 0x0000000709037210 */ /* 0x000fc60007ffe0ff */
[----:B------:R-:W-:Y:S01]  /*139c0*/  IMAD.MOV.U32 R0, RZ, RZ, R6 ;  /* 0x000000ffff007224 */ /* 0x000fe200078e0006 */
[----:B------:R-:W-:Y:S01]  /*139d0*/  @P0 SHF.R.U32.HI R0, RZ, c[0x0][0x4f0], R2 ;  /* 0x00013c00ff000a19 */ /* 0x000fe20000011602 */
[----:B------:R-:W-:Y:S01]  /*139e0*/  IMAD.IADD R5, R5, 0x1, R11 ;  /* 0x0000000105057824 */ /* 0x000fe200078e020b */
[----:B------:R-:W-:Y:S02]  /*139f0*/  LEA R9, P0, R4, c[0x0][0x450], 0x2 ;  /* 0x0001140004097a11 */ /* 0x000fe400078010ff */
[----:B------:R-:W-:Y:S02]  /*13a00*/  IADD3 R14, -R14, R15, RZ ;  /* 0x0000000f0e0e7210 */ /* 0x000fe40007ffe1ff */
[----:B------:R-:W-:Y:S01]  /*13a10*/  LEA.HI.X R4, R4, c[0x0][0x454], R5, 0x2, P0 ;  /* 0x0001150004047a11 */ /* 0x000fe200000f1405 */
[----:B------:R1:W5:Y:S01]  /*13a20*/  LDL R15, [R1+0x5c] ;  /* 0x00005c00010f7983 */ /* 0x0003620000100800 */
[----:B------:R-:W-:-:S03]  /*13a30*/  LOP3.LUT P0, RZ, R14, 0x3, RZ, 0xc0, !PT ;  /* 0x000000030eff7812 */ /* 0x000fc6000780c0ff */
[----:B------:R1:W5:Y:S01]  /*13a40*/  LDL R14, [R1+0x48] ;  /* 0x00004800010e7983 */ /* 0x0003620000100800 */
[----:B------:R-:W-:Y:S01]  /*13a50*/  MOV R2, R8 ;  /* 0x0000000800027202 */ /* 0x000fe20000000f00 */
[----:B------:R-:W-:Y:S02]  /*13a60*/  IMAD R10, R10, c[0x0][0x3f0], RZ ;  /* 0x0000fc000a0a7a24 */ /* 0x000fe400078e02ff */
[----:B------:R-:W-:Y:S02]  /*13a70*/  SHFL.IDX PT, R11, R4, RZ, 0x1c1f ;  /* 0x001c1fff040b7589 */ /* 0x000fe400000e0000 */
[C---:B------:R-:W-:Y:S02]  /*13a80*/  IMAD R5, R12.reuse, c[0x0][0x3f4], R10 ;  /* 0x0000fd000c057a24 */ /* 0x040fe400078e020a */
[----:B------:R-:W-:Y:S01]  /*13a90*/  IMAD.WIDE.U32 R2, R12, c[0x0][0x3f0], R2 ;  /* 0x0000fc000c027a25 */ /* 0x000fe200078e0002 */
[----:B------:R-:W2:Y:S01]  /*13aa0*/  SHFL.IDX PT, R10, R9, RZ, 0x1c1f ;  /* 0x001c1fff090a7589 */ /* 0x000ea200000e0000 */
[----:B------:R-:W-:-:S03]  /*13ab0*/  ULDC UR5, c[0x0][0x4e8] ;  /* 0x00013a0000057ab9 */ /* 0x000fc60000000800 */
[----:B------:R-:W-:Y:S01]  /*13ac0*/  SHFL.IDX PT, R8, R9, 0x1, 0x1c1f ;  /* 0x003c1f0009087f89 */ /* 0x000fe200000e0000 */
[----:B------:R-:W-:Y:S01]  /*13ad0*/  ULDC UR4, c[0x0][0x388] ;  /* 0x0000e20000047ab9 */ /* 0x000fe20000000800 */
[----:B------:R-:W-:Y:S02]  /*13ae0*/  IMAD.MOV R7, RZ, RZ, -R0 ;  /* 0x000000ffff077224 */ /* 0x000fe400078e0a00 */
[----:B------:R3:W4:Y:S01]  /*13af0*/  SHFL.IDX PT, R9, R4, 0x1, 0x1c1f ;  /* 0x003c1f0004097f89 */ /* 0x00072200000e0000 */
[----:B------:R-:W-:Y:S01]  /*13b00*/  IMAD.IADD R3, R3, 0x1, R5 ;  /* 0x0000000103037824 */ /* 0x000fe200078e0205 */
[----:B------:R-:W-:Y:S01]  /*13b10*/  IADD3 R5, R13, R16, RZ ;  /* 0x000000100d057210 */ /* 0x000fe20007ffe0ff */
[----:B------:R-:W-:Y:S01]  /*13b20*/  UIMAD UR4, UR5, UR4, URZ ;  /* 0x00000004050472a4 */ /* 0x000fe2000f8e023f */
[----:B------:R-:W1:Y:S05]  /*13b30*/  S2R R17, SR_TID.X ;  /* 0x0000000000117919 */ /* 0x000e6a0000002100 */
[----:B------:R-:W-:-:S02]  /*13b40*/  ISETP.GE.OR P1, PT, R5, UR4, P0 ;  /* 0x0000000405007c0c */ /* 0x000fc40008726670 */
[----:B------:R-:W-:Y:S01]  /*13b50*/  SHF.R.S32.HI R12, RZ, 0x1f, R0 ;  /* 0x0000001fff0c7819 */ /* 0x000fe20000011400 */
[----:B---3--:R-:W-:Y:S01]  /*13b60*/  IMAD R4, R7, c[0x0][0x4e8], R6 ;  /* 0x00013a0007047a24 */ /* 0x008fe200078e0206 */
[----:B------:R-:W-:-:S04]  /*13b70*/  IADD3 R7, R5, 0x8, RZ ;  /* 0x0000000805077810 */ /* 0x000fc80007ffe0ff */
[----:B------:R-:W-:Y:S01]  /*13b80*/  ISETP.GE.OR P0, PT, R7, UR4, P0 ;  /* 0x0000000407007c0c */ /* 0x000fe20008706670 */
[----:B------:R-:W-:-:S04]  /*13b90*/  IMAD R6, R12, c[0x0][0x3e0], RZ ;  /* 0x0000f8000c067a24 */ /* 0x000fc800078e02ff */
[----:B--2---:R2:W-:Y:S01]  /*13ba0*/  @!P1 ST.E [R10.64], R138 ;  /* 0x0000008a0a009985 */ /* 0x0045e2000c101908 */
[----:B------:R-:W-:Y:S01]  /*13bb0*/  IMAD.WIDE.U32 R2, R0, c[0x0][0x3e0], R2 ;  /* 0x0000f80000027a25 */ /* 0x000fe200078e0002 */
[----:B-1----:R-:W-:-:S03]  /*13bc0*/  SHF.R.S32.HI R13, RZ, 0x1f, R17 ;  /* 0x0000001fff0d7819 */ /* 0x002fc60000011411 */
[----:B------:R-:W-:Y:S01]  /*13bd0*/  IMAD R5, R0, c[0x0][0x3e4], R6 ;  /* 0x0000f90000057a24 */ /* 0x000fe200078e0206 */
[----:B------:R-:W-:Y:S02]  /*13be0*/  SHF.R.S32.HI R0, RZ, 0x1f, R4 ;  /* 0x0000001fff007819 */ /* 0x000fe40000011404 */
[----:B----4-:R2:W-:Y:S04]  /*13bf0*/  @!P0 ST.E [R8.64], R65 ;  /* 0x0000004108008985 */ /* 0x0105e8000c101908 */
[----:B------:R2:W1:Y:S04]  /*13c00*/  LDS.128 R44, [R251+0x1080] ;  /* 0x00108000fb2c7984 */ /* 0x0004680000000c00 */
        /* <DEDUP_REMOVED lines=11> */
[----:B------:R-:W-:Y:S01]  /*13cc0*/  IMAD.IADD R3, R3, 0x1, R5 ;  /* 0x0000000103037824 */ /* 0x000fe200078e0205 */
[----:B------:R-:W-:Y:S01]  /*13cd0*/  LEA.HI R13, R13, R17, RZ, 0x3 ;  /* 0x000000110d0d7211 */ /* 0x000fe200078f18ff */
[----:B------:R-:W-:-:S02]  /*13ce0*/  IMAD R0, R0, c[0x0][0x3d8], RZ ;  /* 0x0000f60000007a24 */ /* 0x000fc400078e02ff */
        /* <DEDUP_REMOVED lines=10> */
[----:B------:R2:W1:Y:S08]  /*13d90*/  SHFL.IDX PT, R2, R3, RZ, 0x181f ;  /* 0x00181fff03027589 */ /* 0x00047000000e0000 */
[----:B------:R-:W-:Y:S05]  /*13da0*/  @P0 BRA `(.L_x_1297) ;  /* 0x0000014000000947 */ /* 0x000fea0003800000 */
[----:B---34-:R-:W3:Y:S01]  /*13db0*/  LDS.128 R28, [R251+0x80] ;  /* 0x00008000fb1c7984 */ /* 0x018ee20000000c00 */
[----:B-----5:R-:W-:-:S02]  /*13dc0*/  ISETP.GE.AND P3, PT, R86, c[0x0][0x3c8], PT ;  /* 0x0000f20056007a0c */ /* 0x020fc40003f66270 */
[----:B------:R-:W-:Y:S01]  /*13dd0*/  ISETP.GE.AND P2, PT, R83, c[0x0][0x3c8], PT ;  /* 0x0000f20053007a0c */ /* 0x000fe20003f46270 */
[----:B------:R-:W4:Y:S01]  /*13de0*/  LDS.128 R24, [R251+0x4080] ;  /* 0x00408000fb187984 */ /* 0x000f220000000c00 */
[----:B------:R-:W-:Y:S02]  /*13df0*/  ISETP.GE.AND P1, PT, R80, c[0x0][0x3c8], PT ;  /* 0x0000f20050007a0c */ /* 0x000fe40003f26270 */
[----:B------:R-:W-:Y:S01]  /*13e00*/  ISETP.GE.AND P0, PT, R14, c[0x0][0x3c8], PT ;  /* 0x0000f2000e007a0c */ /* 0x000fe20003f06270 */
[----:B------:R-:W2:Y:S04]  /*13e10*/  LDS.128 R20, [R251+0x8080] ;  /* 0x00808000fb147984 */ /* 0x000ea80000000c00 */
[----:B------:R-:W1:Y:S02]  /*13e20*/  LDS.128 R16, [R251+0xc080] ;  /* 0x00c08000fb107984 */ /* 0x000e640000000c00 */
[----:B-1----:R-:W-:-:S02]  /*13e30*/  @!P3 LEA R12, P4, R86, R0, 0x1 ;  /* 0x00000000560cb211 */ /* 0x002fc400078808ff */
[C---:B--2---:R-:W-:Y:S02]  /*13e40*/  @!P2 LEA R10, P6, R83.reuse, R0, 0x1 ;  /* 0x00000000530aa211 */ /* 0x044fe400078c08ff */
[----:B------:R-:W-:Y:S02]  /*13e50*/  @!P3 LEA.HI.X R13, R86, R2, R87, 0x1, P4 ;  /* 0x00000002560db211 */ /* 0x000fe400020f0c57 */
[-C--:B------:R-:W-:Y:S02]  /*13e60*/  @!P1 LEA R8, P5, R80, R0.reuse, 0x1 ;  /* 0x0000000050089211 */ /* 0x080fe400078a08ff */
[----:B------:R-:W-:Y:S02]  /*13e70*/  @!P0 LEA R6, P4, R14, R0, 0x1 ;  /* 0x000000000e068211 */ /* 0x000fe400078808ff */
[-C--:B------:R-:W-:Y:S02]  /*13e80*/  @!P2 LEA.HI.X R11, R83, R2.reuse, R84, 0x1, P6 ;  /* 0x00000002530ba211 */ /* 0x080fe400030f0c54 */
[----:B------:R-:W-:-:S02]  /*13e90*/  @!P1 LEA.HI.X R9, R80, R2, R82, 0x1, P5 ;  /* 0x0000000250099211 */ /* 0x000fc400028f0c52 */
[----:B------:R-:W-:Y:S01]  /*13ea0*/  @!P0 LEA.HI.X R7, R14, R2, R15, 0x1, P4 ;  /* 0x000000020e078211 */ /* 0x000fe200020f0c0f */
[----:B---3--:R1:W-:Y:S04]  /*13eb0*/  @!P3 ST.E.128 [R12.64], R28 ;  /* 0x0000001c0c00b985 */ /* 0x0083e8000c101d08 */
[----:B----4-:R1:W-:Y:S04]  /*13ec0*/  @!P2 ST.E.128 [R10.64], R24 ;  /* 0x000000180a00a985 */ /* 0x0103e8000c101d08 */
[----:B------:R1:W-:Y:S04]  /*13ed0*/  @!P1 ST.E.128 [R8.64], R20 ;  /* 0x0000001408009985 */ /* 0x0003e8000c101d08 */
[----:B------:R1:W-:Y:S02]  /*13ee0*/  @!P0 ST.E.128 [R6.64], R16 ;  /* 0x0000001006008985 */ /* 0x0003e4000c101d08 */
.L_x_1297:
[----:B---34-:R-:W-:Y:S05]  /*13ef0*/  BSYNC B0 ;  /* 0x0000000000007941 */ /* 0x018fea0003800000 */
.L_x_1296:
[----:B-1----:R-:W-:Y:S01]  /*13f00*/  IADD3 R6, R4, 0x20, RZ ;  /* 0x0000002004067810 */ /* 0x002fe20007ffe0ff */
[----:B------:R1:W3:Y:S01]  /*13f10*/  SHFL.IDX PT, R2, R3, 0x1, 0x181f ;  /* 0x00381f0003027f89 */ /* 0x0002e200000e0000 */
        /* <DEDUP_REMOVED lines=8> */
[CC--:B----4-:R-:W-:Y:S02]  /*13fa0*/  @!P3 LEA R12, P4, R86.reuse, R0.reuse, 0x1 ;  /* 0x00000000560cb211 */ /* 0x0d0fe400078808ff */
[C---:B--2---:R-:W-:Y:S02]  /*13fb0*/  @!P2 LEA R10, P6, R83.reuse, R0, 0x1 ;  /* 0x00000000530aa211 */ /* 0x044fe400078c08ff */
[----:B---3--:R-:W-:Y:S02]  /*13fc0*/  @!P3 LEA.HI.X R13, R86, R2, R87, 0x1, P4 ;  /* 0x00000002560db211 */ /* 0x008fe400020f0c57 */
        /* <DEDUP_REMOVED lines=9> */
.L_x_1299:
[----:B------:R-:W-:Y:S05]  /*14060*/  BSYNC B0 ;  /* 0x0000000000007941 */ /* 0x000fea0003800000 */
.L_x_1298:
[----:B--2---:R-:W-:Y:S01]  /*14070*/  IADD3 R6, R4, 0x40, RZ ;  /* 0x0000004004067810 */ /* 0x004fe20007ffe0ff */
[----:B---3--:R2:W3:Y:S01]  /*14080*/  SHFL.IDX PT, R2, R3, 0x2, 0x181f ;  /* 0x00581f0003027f89 */ /* 0x0084e200000e0000 */
        /* <DEDUP_REMOVED lines=8> */
[CC--:B----4-:R-:W-:Y:S02]  /*14110*/  @!P3 LEA R12, P4, R86.reuse, R0.reuse, 0x1 ;  /* 0x00000000560cb211 */ /* 0x0d0fe400078808ff */
[C---:B------:R-:W-:Y:S02]  /*14120*/  @!P2 LEA R10, P6, R83.reuse, R0, 0x1 ;  /* 0x00000000530aa211 */ /* 0x040fe400078c08ff */
        /* <DEDUP_REMOVED lines=10> */
.L_x_1301:
[----:B------:R-:W-:Y:S05]  /*141d0*/  BSYNC B0 ;  /* 0x0000000000007941 */ /* 0x000fea0003800000 */
.L_x_1300:
[----:B---3--:R3:W1:Y:S04]  /*141e0*/  SHFL.IDX PT, R2, R3, 0x3, 0x181f ;  /* 0x00781f0003027f89 */ /* 0x00866800000e0000 */
[----:B----4-:R4:W2:Y:S02]  /*141f0*/  SHFL.IDX PT, R0, R5, 0x3, 0x181f ;  /* 0x00781f0005007f89 */ /* 0x0108a400000e0000 */
[----:B-123--:R-:W-:-:S04]  /*14200*/  IADD3 R3, R4, 0x60, RZ ;  /* 0x0000006004037810 */ /* 0x00efc80007ffe0ff */
[----:B------:R-:W-:-:S13]  /*14210*/  ISETP.GE.AND P0, PT, R3, UR4, PT ;  /* 0x0000000403007c0c */ /* 0x000fda000bf06270 */
[----:B------:R-:W-:Y:S05]  /*14220*/  @P0 BRA `(.L_x_1302) ;  /* 0x00000d9000000947 */ /* 0x000fea0003800000 */
[----:B----45:R-:W-:Y:S02]  /*14230*/  ISETP.GE.AND P2, PT, R86, c[0x0][0x3c8], PT ;  /* 0x0000f20056007a0c */ /* 0x030fe40003f46270 */
[----:B------:R-:W-:Y:S02]  /*14240*/  ISETP.GE.AND P1, PT, R83, c[0x0][0x3c8], PT ;  /* 0x0000f20053007a0c */ /* 0x000fe40003f26270 */
[----:B------:R-:W-:-:S09]  /*14250*/  ISETP.GE.AND P0, PT, R80, c[0x0][0x3c8], PT ;  /* 0x0000f20050007a0c */ /* 0x000fd20003f06270 */
[-C--:B------:R-:W-:Y:S02]  /*14260*/  @!P2 LEA R8, P5, R86, R0.reuse, 0x1 ;  /* 0x000000005608a211 */ /* 0x080fe400078a08ff */
[CC--:B------:R-:W-:Y:S02]  /*14270*/  @!P1 LEA R6, P4, R83.reuse, R0.reuse, 0x1 ;  /* 0x0000000053069211 */ /* 0x0c0fe400078808ff */
        /* <DEDUP_REMOVED lines=13> */
.L_x_1294:
[----:B------:R-:W2:Y:S04]  /*14350*/  LDL R0, [R1+0x58] ;  /* 0x0000580001007983 */ /* 0x000ea80000100800 */
[----:B------:R-:W3:Y:S04]  /*14360*/  LDL R14, [R1+0x4c] ;  /* 0x00004c00010e7983 */ /* 0x000ee80000100800 */
[----:B------:R-:W4:Y:S01]  /*14370*/  LDL R13, [R1+0x50] ;  /* 0x00005000010d7983 */ /* 0x000f220000100800 */
[----:B------:R-:W-:Y:S03]  /*14380*/  BSSY B0, `(.L_x_1303) ;  /* 0x0000025000007945 */ /* 0x000fe60003800000 */
[----:B------:R-:W1:Y:S02]  /*14390*/  S2R R12, SR_TID.X ;  /* 0x00000000000c7919 */ /* 0x000e640000002100 */
[----:B-1----:R-:W-:Y:S01]  /*143a0*/  ISETP.GE.AND P0, PT, R12, 0x80, PT ;  /* 0x000000800c00780c */ /* 0x002fe20003f06270 */
[----:B--2---:R-:W-:Y:S01]  /*143b0*/  IMAD.MOV.U32 R11, RZ, RZ, R0 ;  /* 0x000000ffff0b7224 */ /* 0x004fe200078e0000 */
[----:B---3--:R-:W-:-:S02]  /*143c0*/  SHF.R.S32.HI R7, RZ, 0x1f, R14 ;  /* 0x0000001fff077819 */ /* 0x008fc4000001140e */
[----:B----4-:R-:W-:-:S09]  /*143d0*/  SHF.R.S32.HI R8, RZ, 0x1f, R13 ;  /* 0x0000001fff087819 */ /* 0x010fd2000001140d */
        /* <DEDUP_REMOVED lines=31> */
.L_x_1304:
[----:B------:R-:W-:Y:S05]  /*145d0*/  BSYNC B0 ;  /* 0x0000000000007941 */ /* 0x000fea0003800000 */
.L_x_1303:
[----:B------:R-:W2:Y:S01]  /*145e0*/  LDL R2, [R1+0x90] ;  /* 0x0000900001027983 */ /* 0x000ea20000100800 */
[----:B-1----:R-:W-:Y:S01]  /*145f0*/  MOV R0, c[0x0][0x4e8] ;  /* 0x00013a0000007a02 */ /* 0x002fe20000000f00 */
[----:B------:R-:W-:Y:S01]  /*14600*/  IMAD R7, R7, c[0x0][0x3e8], RZ ;  /* 0x0000fa0007077a24 */ /* 0x000fe200078e02ff */
[----:B------:R-:W-:Y:S01]  /*14610*/  SHF.R.S32.HI R9, RZ, 0x1f, R12 ;  /* 0x0000001fff097819 */ /* 0x000fe2000001140c */
[----:B------:R-:W-:Y:S01]  /*14620*/  IMAD R8, R8, c[0x0][0x3f0], RZ ;  /* 0x0000fc0008087a24 */ /* 0x000fe200078e02ff */
[----:B------:R-:W-:Y:S01]  /*14630*/  ISETP.NE.AND P0, PT, R0, 0x1, PT ;  /* 0x000000010000780c */ /* 0x000fe20003f05270 */
[----:B------:R-:W-:Y:S01]  /*14640*/  IMAD R7, R14, c[0x0][0x3ec], R7 ;  /* 0x0000fb000e077a24 */ /* 0x000fe200078e0207 */
[----:B------:R-:W-:Y:S01]  /*14650*/  LEA.HI R9, R9, R12, RZ, 0x3 ;  /* 0x0000000c09097211 */ /* 0x000fe200078f18ff */
[----:B------:R-:W-:-:S03]  /*14660*/  IMAD R8, R13, c[0x0][0x3f4], R8 ;  /* 0x0000fd000d087a24 */ /* 0x000fc600078e0208 */
[----:B------:R-:W-:Y:S02]  /*14670*/  SHF.R.S32.HI R9, RZ, 0x3, R9 ;  /* 0x00000003ff097819 */ /* 0x000fe40000011409 */
[----:B--2---:R-:W-:Y:S01]  /*14680*/  IADD3 R4, R2, R11, RZ ;  /* 0x0000000b02047210 */ /* 0x004fe20007ffe0ff */
[----:B------:R-:W-:-:S03]  /*14690*/  IMAD.WIDE.U32 R2, R14, c[0x0][0x3e8], RZ ;  /* 0x0000fa000e027a25 */ /* 0x000fc600078e00ff */
[----:B------:R-:W-:Y:S01]  /*146a0*/  MOV R0, R4 ;  /* 0x0000000400007202 */ /* 0x000fe20000000f00 */
[----:B------:R-:W-:-:S04]  /*146b0*/  @P0 IMAD.HI.U32 R5, R4, c[0x0][0x4ec], RZ ;  /* 0x00013b0004050a27 */ /* 0x000fc800078e00ff */
[----:B------:R-:W-:Y:S01]  /*146c0*/  IMAD.IADD R3, R3, 0x1, R7 ;  /* 0x0000000103037824 */ /* 0x000fe200078e0207 */
[----:B------:R-:W-:-:S03]  /*146d0*/  @P0 SHF.R.U32.HI R0, RZ, c[0x0][0x4f0], R5 ;  /* 0x00013c00ff000a19 */ /* 0x000fc60000011605 */
[----:B------:R-:W-:Y:S01]  /*146e0*/  IMAD.WIDE.U32 R2, R13, c[0x0][0x3f0], R2 ;  /* 0x0000fc000d027a25 */ /* 0x000fe200078e0002 */
[----:B------:R-:W-:Y:S02]  /*146f0*/  SHF.R.S32.HI R6, RZ, 0x1f, R0 ;  /* 0x0000001fff067819 */ /* 0x000fe40000011400 */
[----:B------:R-:W-:Y:S02]  /*14700*/  IADD3 R5, -R0, RZ, RZ ;  /* 0x000000ff00057210 */ /* 0x000fe40007ffe1ff */
[----:B------:R-:W-:Y:S01]  /*14710*/  IADD3 R3, R3, R8, RZ ;  /* 0x0000000803037210 */ /* 0x000fe20007ffe0ff */
[----:B------:R-:W-:Y:S02]  /*14720*/  IMAD R6, R6, c[0x0][0x3e0], RZ ;  /* 0x0000f80006067a24 */ /* 0x000fe400078e02ff */
[----:B------:R-:W-:Y:S02]  /*14730*/  IMAD R4, R5, c[0x0][0x4e8], R4 ;  /* 0x00013a0005047a24 */ /* 0x000fe400078e0204 */
[----:B------:R-:W-:-:S02]  /*14740*/  IMAD R5, R0, c[0x0][0x3e4], R6 ;  /* 0x0000f90000057a24 */ /* 0x000fc400078e0206 */
[----:B------:R-:W-:Y:S01]  /*14750*/  IMAD.WIDE.U32 R2, R0, c[0x0][0x3e0], R2 ;  /* 0x0000f80000027a25 */ /* 0x000fe200078e0002 */
[----:B------:R-:W-:-:S03]  /*14760*/  SHF.R.S32.HI R0, RZ, 0x1f, R4 ;  /* 0x0000001fff007819 */ /* 0x000fc60000011404 */
[----:B------:R-:W-:Y:S02]  /*14770*/  IMAD.IADD R3, R3, 0x1, R5 ;  /* 0x0000000103037824 */ /* 0x000fe400078e0205 */
[----:B------:R-:W-:Y:S02]  /*14780*/  IMAD R0, R0, c[0x0][0x3d8], RZ ;  /* 0x0000f60000007a24 */ /* 0x000fe400078e02ff */
[----:B------:R-:W-:-:S04]  /*14790*/  IMAD.WIDE.U32 R2, R4, c[0x0][0x3d8], R2 ;  /* 0x0000f60004027a25 */ /* 0x000fc800078e0002 */
[----:B------:R-:W-:Y:S01]  /*147a0*/  IMAD R4, R4, c[0x0][0x3dc], R0 ;  /* 0x0000f70004047a24 */ /* 0x000fe200078e0200 */
[----:B------:R-:W-:-:S04]  /*147b0*/  LEA R5, P0, R2, c[0x0][0x380], 0x1 ;  /* 0x0000e00002057a11 */ /* 0x000fc800078008ff */
[----:B------:R-:W-:Y:S02]  /*147c0*/  IADD3 R3, R3, R4, RZ ;  /* 0x0000000403037210 */ /* 0x000fe40007ffe0ff */
[----:B------:R-:W-:Y:S02]  /*147d0*/  IADD3 R4, R9, R11, RZ ;  /* 0x0000000b09047210 */ /* 0x000fe40007ffe0ff */
[----:B------:R-:W-:Y:S01]  /*147e0*/  LEA.HI.X R3, R2, c[0x0][0x384], R3, 0x1, P0 ;  /* 0x0000e10002037a11 */ /* 0x000fe200000f0c03 */
[----:B------:R-:W-:Y:S05]  /*147f0*/  BRA.DIV ~URZ, `(.L_x_1305) ;  /* 0x00000da27f007947 */ /* 0x000fea000b800000 */
[----:B------:R1:W2:Y:S02]  /*14800*/  SHFL.IDX PT, R2, R3, RZ, 0x181f ;  /* 0x00181fff03027589 */ /* 0x0002a400000e0000 */
.L_x_1329:
[----:B------:R-:W-:Y:S05]  /*14810*/  BRA.DIV ~URZ, `(.L_x_1306) ;  /* 0x00000df27f007947 */ /* 0x000fea000b800000 */
[----:B------:R3:W4:Y:S02]  /*14820*/  SHFL.IDX PT, R0, R5, RZ, 0x181f ;  /* 0x00181fff05007589 */ /* 0x00072400000e0000 */
.L_x_1330:
[----:B------:R-:W-:Y:S01]  /*14830*/  MOV R14, c[0x0][0x4e8] ;  /* 0x00013a00000e7a02 */ /* 0x000fe20000000f00 */
[----:B------:R-:W-:Y:S04]  /*14840*/  BSSY B0, `(.L_x_1307) ;  /* 0x000001b000007945 */ /* 0x000fe80003800000 */
[----:B------:R-:W-:-:S05]  /*14850*/  IMAD R14, R14, c[0x0][0x388], RZ ;  /* 0x0000e2000e0e7a24 */ /* 0x000fca00078e02ff */
        /* <DEDUP_REMOVED lines=25> */
.L_x_1308:
[----:B------:R-:W-:Y:S05]  /*149f0*/  BSYNC B0 ;  /* 0x0000000000007941 */ /* 0x000fea0003800000 */
.L_x_1307:
[----:B------:R-:W-:Y:S05]  /*14a00*/  BRA.DIV ~URZ, `(.L_x_1309) ;  /* 0x00000c627f007947 */ /* 0x000fea000b800000 */
[----:B--2---:R2:W1:Y:S04]  /*14a10*/  SHFL.IDX PT, R2, R3, 0x1, 0x181f ;  /* 0x00381f0003027f89 */ /* 0x00446800000e0000 */
[----:B----4-:R2:W4:Y:S02]  /*14a20*/  SHFL.IDX PT, R0, R5, 0x1, 0x181f ;  /* 0x00381f0005007f89 */ /* 0x01052400000e0000 */
.L_x_1331:
[----:B------:R-:W-:Y:S01]  /*14a30*/  IADD3 R6, R4, 0x20, RZ ;  /* 0x0000002004067810 */ /* 0x000fe20007ffe0ff */
[----:B------:R-:W-:Y:S03]  /*14a40*/  BSSY B0, `(.L_x_1310) ;  /* 0x000001a000007945 */ /* 0x000fe60003800000 */
[----:B------:R-:W-:-:S13]  /*14a50*/  ISETP.GE.AND P0, PT, R6, R14, PT ;  /* 0x0000000e0600720c */ /* 0x000fda0003f06270 */
[----:B------:R-:W-:Y:S05]  /*14a60*/  @P0 BRA `(.L_x_1311) ;  /* 0x0000017000000947 */ /* 0x000fea0003800000 */
[----:B------:R-:W5:Y:S04]  /*14a70*/  LDL.64 R8, [R1+0x38] ;  /* 0x0000380001087983 */ /* 0x000f680000100a00 */
[----:B--2---:R-:W2:Y:S04]  /*14a80*/  LDL R7, [R1+0x44] ;  /* 0x0000440001077983 */ /* 0x004ea80000100800 */
[----:B---3--:R-:W3:Y:S04]  /*14a90*/  LDL R17, [R1+0x40] ;  /* 0x0000400001117983 */ /* 0x008ee80000100800 */
[----:B----4-:R-:W4:Y:S04]  /*14aa0*/  LDL R15, [R1+0x48] ;  /* 0x00004800010f7983 */ /* 0x010f280000100800 */
[----:B------:R-:W4:Y:S04]  /*14ab0*/  LDL R19, [R1+0x64] ;  /* 0x0000640001137983 */ /* 0x000f280000100800 */
[----:B------:R-:W4:Y:S04]  /*14ac0*/  LDL R18, [R1+0x60] ;  /* 0x0000600001127983 */ /* 0x000f280000100800 */
[----:B------:R-:W4:Y:S01]  /*14ad0*/  LDL R16, [R1+0x5c] ;  /* 0x00005c0001107983 */ /* 0x000f220000100800 */
[----:B-----5:R-:W-:-:S02]  /*14ae0*/  ISETP.GE.AND P3, PT, R8, c[0x0][0x3c8], PT ;  /* 0x0000f20008007a0c */ /* 0x020fc40003f66270 */
[----:B--2---:R-:W-:Y:S02]  /*14af0*/  ISETP.GE.AND P2, PT, R7, c[0x0][0x3c8], PT ;  /* 0x0000f20007007a0c */ /* 0x004fe40003f46270 */
[----:B---3--:R-:W-:Y:S02]  /*14b00*/  ISETP.GE.AND P1, PT, R17, c[0x0][0x3c8], PT ;  /* 0x0000f20011007a0c */ /* 0x008fe40003f26270 */
[----:B----4-:R-:W-:-:S07]  /*14b10*/  ISETP.GE.AND P0, PT, R15, c[0x0][0x3c8], PT ;  /* 0x0000f2000f007a0c */ /* 0x010fce0003f06270 */
[CC--:B------:R-:W-:Y:S02]  /*14b20*/  @!P3 LEA R12, P4, R8.reuse, R0.reuse, 0x1 ;  /* 0x00000000080cb211 */ /* 0x0c0fe400078808ff */
[----:B------:R-:W-:Y:S02]  /*14b30*/  @!P2 LEA R10, P6, R7, R0, 0x1 ;  /* 0x00000000070aa211 */ /* 0x000fe400078c08ff */
[----:B-1----:R-:W-:Y:S02]  /*14b40*/  @!P3 LEA.HI.X R13, R8, R2, R9, 0x1, P4 ;  /* 0x00000002080db211 */ /* 0x002fe400020f0c09 */
        /* <DEDUP_REMOVED lines=9> */
.L_x_1311:
[----:B------:R-:W-:Y:S05]  /*14be0*/  BSYNC B0 ;  /* 0x0000000000007941 */ /* 0x000fea0003800000 */
.L_x_1310:
[----:B------:R-:W-:Y:S05]  /*14bf0*/  BRA.DIV ~URZ, `(.L_x_1312) ;  /* 0x00000b327f007947 */ /* 0x000fea000b800000 */
[----:B-1----:R1:W2:Y:S02]  /*14c00*/  SHFL.IDX PT, R2, R3, 0x2, 0x181f ;  /* 0x00581f0003027f89 */ /* 0x0022a400000e0000 */
.L_x_1332:
[----:B------:R-:W-:Y:S05]  /*14c10*/  BRA.DIV ~URZ, `(.L_x_1313) ;  /* 0x00000b827f007947 */ /* 0x000fea000b800000 */
[----:B----4-:R4:W1:Y:S02]  /*14c20*/  SHFL.IDX PT, R0, R5, 0x2, 0x181f ;  /* 0x00581f0005007f89 */ /* 0x01086400000e0000 */
.L_x_1333:
        /* <DEDUP_REMOVED lines=27> */
.L_x_1315:
[----:B------:R-:W-:Y:S05]  /*14de0*/  BSYNC B0 ;  /* 0x0000000000007941 */ /* 0x000fea0003800000 */
.L_x_1314:
[----:B------:R-:W-:Y:S05]  /*14df0*/  BRA.DIV ~URZ, `(.L_x_1316) ;  /* 0x00000a027f007947 */ /* 0x000fea000b800000 */
[----:B--2---:R2:W3:Y:S04]  /*14e00*/  SHFL.IDX PT, R2, R3, 0x3, 0x181f ;  /* 0x00781f0003027f89 */ /* 0x0044e800000e0000 */
[----:B-1----:R2:W1:Y:S02]  /*14e10*/  SHFL.IDX PT, R0, R5, 0x3, 0x181f ;  /* 0x00781f0005007f89 */ /* 0x00246400000e0000 */
.L_x_1334:
[----:B------:R-:W-:-:S04]  /*14e20*/  IADD3 R4, R4, 0x60, RZ ;  /* 0x0000006004047810 */ /* 0x000fc80007ffe0ff */
[----:B------:R-:W-:-:S13]  /*14e30*/  ISETP.GE.AND P0, PT, R4, R14, PT ;  /* 0x0000000e0400720c */ /* 0x000fda0003f06270 */
[----:B------:R-:W-:Y:S05]  /*14e40*/  @P0 BRA `(.L_x_1302) ;  /* 0x0000017000000947 */ /* 0x000fea0003800000 */
[----:B------:R-:W5:Y:S04]  /*14e50*/  LDL.64 R6, [R1+0x38] ;  /* 0x0000380001067983 */ /* 0x000f680000100a00 */
[----:B--234-:R-:W2:Y:S04]  /*14e60*/  LDL R5, [R1+0x44] ;  /* 0x0000440001057983 */ /* 0x01cea80000100800 */
[----:B------:R-:W3:Y:S04]  /*14e70*/  LDL R13, [R1+0x40] ;  /* 0x00004000010d7983 */ /* 0x000ee80000100800 */
[----:B------:R-:W4:Y:S04]  /*14e80*/  LDL R3, [R1+0x48] ;  /* 0x0000480001037983 */ /* 0x000f280000100800 */
[----:B------:R-:W4:Y:S04]  /*14e90*/  LDL R16, [R1+0x64] ;  /* 0x0000640001107983 */ /* 0x000f280000100800 */
[----:B------:R-:W4:Y:S04]  /*14ea0*/  LDL R15, [R1+0x60] ;  /* 0x00006000010f7983 */ /* 0x000f280000100800 */
[----:B------:R-:W4:Y:S01]  /*14eb0*/  LDL R12, [R1+0x5c] ;  /* 0x00005c00010c7983 */ /* 0x000f220000100800 */
[----:B-----5:R-:W-:-:S02]  /*14ec0*/  ISETP.GE.AND P3, PT, R6, c[0x0][0x3c8], PT ;  /* 0x0000f20006007a0c */ /* 0x020fc40003f66270 */
[----:B--2---:R-:W-:Y:S02]  /*14ed0*/  ISETP.GE.AND P2, PT, R5, c[0x0][0x3c8], PT ;  /* 0x0000f20005007a0c */ /* 0x004fe40003f46270 */
[----:B---3--:R-:W-:Y:S02]  /*14ee0*/  ISETP.GE.AND P1, PT, R13, c[0x0][0x3c8], PT ;  /* 0x0000f2000d007a0c */ /* 0x008fe40003f26270 */
[----:B----4-:R-:W-:-:S07]  /*14ef0*/  ISETP.GE.AND P0, PT, R3, c[0x0][0x3c8], PT ;  /* 0x0000f20003007a0c */ /* 0x010fce0003f06270 */
        /* <DEDUP_REMOVED lines=12> */
.L_x_1302:
[----:B----4-:R-:W-:Y:S05]  /*14fc0*/  BSYNC B1 ;  /* 0x0000000000017941 */ /* 0x010fea0003800000 */
.L_x_1293:
[----:B------:R-:W-:-:S13]  /*14fd0*/  ISETP.NE.AND P0, PT, RZ, UR6, PT ;  /* 0x00000006ff007c0c */ /* 0x000fda000bf05270 */
[----:B------:R-:W-:Y:S01]  /*14fe0*/  @P0 WARPSYNC 0xffffffff ;  /* 0xffffffff00000948 */ /* 0x000fe20003800000 */
[----:B------:R-:W-:Y:S06]  /*14ff0*/  @P0 BAR.SYNC.DEFER_BLOCKING 0x5, 0x100 ;  /* 0x0144000000000b1d */ /* 0x000fec0000010000 */
[----:B-1----:R-:W1:Y:S04]  /*15000*/  @P0 LDS R0, [0x28100] ;  /* 0x02810000ff000984 */ /* 0x002e680000000800 */
[----:B-1----:R1:W-:Y:S04]  /*15010*/  @P0 STL [R1+0x68], R0 ;  /* 0x0000680001000387 */ /* 0x0023e80000100800 */
[----:B------:R-:W-:Y:S06]  /*15020*/  @P0 BAR.ARV 0x4, 0x100 ;  /* 0x0104000000000b1d */ /* 0x000fec0000002000 */
[----:B------:R-:W-:Y:S05]  /*15030*/  @P0 BRA `(.L_x_1317) ;  /* 0x0000009000000947 */ /* 0x000fea0003800000 */
[----:B------:R-:W-:Y:S05]  /*15040*/  BRA.DIV ~URZ, `(.L_x_1318) ;  /* 0x000008727f007947 */ /* 0x000fea000b800000 */
[----:B-1----:R1:W4:Y:S02]  /*15050*/  SHFL.IDX PT, R0, R81, RZ, 0x1f ;  /* 0x00001fff51007589 */ /* 0x00232400000e0000 */
.L_x_1335:
[----:B---3--:R-:W3:Y:S01]  /*15060*/  S2R R2, SR_TID.X ;  /* 0x0000000000027919 */ /* 0x008ee20000002100 */
[----:B------:R-:W-:Y:S03]  /*15070*/  WARPSYNC 0xffffffff ;  /* 0xffffffff00007948 */ /* 0x000fe60003800000 */
[----:B------:R-:W-:Y:S06]  /*15080*/  BAR.SYNC.DEFER_BLOCKING 0x4, 0x100 ;  /* 0x0104000000007b1d */ /* 0x000fec0000010000 */
[----:B----4-:R4:W-:Y:S01]  /*15090*/  STL [R1+0x68], R0 ;  /* 0x0000680001007387 */ /* 0x0109e20000100800 */
[----:B---3--:R-:W-:-:S13]  /*150a0*/  LOP3.LUT P0, RZ, R2, 0xff, RZ, 0xc0, !PT ;  /* 0x000000ff02ff7812 */ /* 0x008fda000780c0ff */
[----:B------:R4:W-:Y:S04]  /*150b0*/  @!P0 STS [0x28100], R81 ;  /* 0x02810051ff008388 */ /* 0x0009e80000000800 */
[----:B------:R-:W-:Y:S06]  /*150c0*/  BAR.ARV 0x5, 0x100 ;  /* 0x0144000000007b1d */ /* 0x000fec0000002000 */
.L_x_1317:
[----:B-1--4-:R-:W4:Y:S02]  /*150d0*/  LDL R0, [R1+0x68] ;  /* 0x0000680001007983 */ /* 0x012f240000100800 */
[----:B----4-:R-:W-:-:S13]  /*150e0*/  ISETP.GE.AND P0, PT, R0, c[0x0][0x538], PT ;  /* 0x00014e0000007a0c */ /* 0x010fda0003f06270 */
[----:B--23-5:R-:W-:Y:S01]  /*150f0*/  @P0 CALL.REL.NOINC `(.L_x_1319) ;  /* 0x0000001000000944 */ /* 0x02cfe20003c00000 */
[----:B------:R-:W-:Y:S05]  /*15100*/  BRA `(.L_x_1320) ;  /* 0xfffeb9e000007947 */ /* 0x000fea000383ffff */
.L_x_1319:
[----:B------:R-:W-:Y:S05]  /*15110*/  EXIT ;  /* 0x000000000000794d */ /* 0x000fea0003800000 */
.L_x_1271:
[----:B------:R-:W-:Y:S01]  /*15120*/  IMAD.MOV.U32 R9, RZ, RZ, R12 ;  /* 0x000000ffff097224 */ /* 0x000fe200078e000c */
[----:B--2---:R-:W-:Y:S01]  /*15130*/  MOV R6, RZ ;  /* 0x000000ff00067202 */ /* 0x004fe20000000f00 */
[----:B------:R-:W-:Y:S01]  /*15140*/  IMAD.MOV.U32 R0, RZ, RZ, 0x181f ;  /* 0x0000181fff007424 */ /* 0x000fe200078e00ff */
[----:B------:R-:W-:Y:S02]  /*15150*/  MOV R7, 0x15170 ;  /* 0x0001517000077802 */ /* 0x000fe40000000f00 */
[----:B------:R-:W-:Y:S05]  /*15160*/  CALL.REL.NOINC `($__internal_5_$__cuda_sm70_shflsync_idx_p) ;  /* 0x000007f000007944 */ /* 0x000fea0003c00000 */
[----:B------:R-:W-:Y:S01]  /*15170*/  MOV R2, R0 ;  /* 0x0000000000027202 */ /* 0x000fe20000000f00 */
[----:B------:R-:W-:Y:S05]  /*15180*/  BRA `(.L_x_1321) ;  /* 0xfffec94000007947 */ /* 0x000fea000383ffff */
.L_x_1272:
[----:B------:R-:W-:Y:S01]  /*15190*/  IMAD.MOV.U32 R9, RZ, RZ, R14 ;  /* 0x000000ffff097224 */ /* 0x000fe200078e000e */
[----:B--2---:R-:W-:Y:S01]  /*151a0*/  MOV R6, RZ ;  /* 0x000000ff00067202 */ /* 0x004fe20000000f00 */
[----:B------:R-:W-:Y:S01]  /*151b0*/  IMAD.MOV.U32 R0, RZ, RZ, 0x181f ;  /* 0x0000181fff007424 */ /* 0x000fe200078e00ff */
[----:B------:R-:W-:Y:S02]  /*151c0*/  MOV R7, 0x151e0 ;  /* 0x000151e000077802 */ /* 0x000fe40000000f00 */
[----:B-1-3--:R-:W-:Y:S05]  /*151d0*/  CALL.REL.NOINC `($__internal_5_$__cuda_sm70_shflsync_idx_p) ;  /* 0x0000078000007944 */ /* 0x00afea0003c00000 */
[----:B------:R-:W-:Y:S05]  /*151e0*/  BRA `(.L_x_1322) ;  /* 0xfffec90000007947 */ /* 0x000fea000383ffff */
.L_x_1275:
[----:B--2---:R-:W-:Y:S01]  /*151f0*/  IMAD.MOV.U32 R9, RZ, RZ, R12 ;  /* 0x000000ffff097224 */ /* 0x004fe200078e000c */
[----:B------:R-:W-:Y:S01]  /*15200*/  MOV R6, 0x1 ;  /* 0x0000000100067802 */ /* 0x000fe20000000f00 */
[----:B----4-:R-:W-:Y:S01]  /*15210*/  IMAD.MOV.U32 R0, RZ, RZ, 0x181f ;  /* 0x0000181fff007424 */ /* 0x010fe200078e00ff */
[----:B------:R-:W-:-:S02]  /*15220*/  MOV R7, 0x15240 ;  /* 0x0001524000077802 */ /* 0x000fc40000000f00 */
[----:B-1-3--:R-:W-:Y:S05]  /*15230*/  CALL.REL.NOINC `($__internal_5_$__cuda_sm70_shflsync_idx_p) ;  /* 0x0000072000007944 */ /* 0x00afea0003c00000 */
[----:B------:R-:W-:Y:S01]  /*15240*/  IMAD.MOV.U32 R2, RZ, RZ, R0 ;  /* 0x000000ffff027224 */ /* 0x000fe200078e0000 */
[----:B------:R-:W-:Y:S01]  /*15250*/  MOV R6, 0x1 ;  /* 0x0000000100067802 */ /* 0x000fe20000000f00 */
[----:B------:R-:W-:Y:S01]  /*15260*/  IMAD.MOV.U32 R9, RZ, RZ, R14 ;  /* 0x000000ffff097224 */ /* 0x000fe200078e000e */
[----:B------:R-:W-:-:S02]  /*15270*/  MOV R0, 0x181f ;  /* 0x0000181f00007802 */ /* 0x000fc40000000f00 */
[----:B------:R-:W-:Y:S02]  /*15280*/  MOV R7, 0x152a0 ;  /* 0x000152a000077802 */ /* 0x000fe40000000f00 */
[----:B------:R-:W-:Y:S05]  /*15290*/  CALL.REL.NOINC `($__internal_5_$__cuda_sm70_shflsync_idx_p) ;  /* 0x000006c000007944 */ /* 0x000fea0003c00000 */
[----:B------:R-:W-:Y:S05]  /*152a0*/  BRA `(.L_x_1323) ;  /* 0xfffeca4000007947 */ /* 0x000fea000383ffff */
.L_x_1278:
[----:B-1----:R-:W-:Y:S01]  /*152b0*/  IMAD.MOV.U32 R9, RZ, RZ, R12 ;  /* 0x000000ffff097224 */ /* 0x002fe200078e000c */
[----:B------:R-:W-:Y:S01]  /*152c0*/  MOV R6, 0x2 ;  /* 0x0000000200067802 */ /* 0x000fe20000000f00 */
[----:B----4-:R-:W-:Y:S01]  /*152d0*/  IMAD.MOV.U32 R0, RZ, RZ, 0x181f ;  /* 0x0000181fff007424 */ /* 0x010fe200078e00ff */
[----:B------:R-:W-:Y:S02]  /*152e0*/  MOV R7, 0x15300 ;  /* 0x0001530000077802 */ /* 0x000fe40000000f00 */
[----:B---3--:R-:W-:Y:S05]  /*152f0*/  CALL.REL.NOINC `($__internal_5_$__cuda_sm70_shflsync_idx_p) ;  /* 0x0000066000007944 */ /* 0x008fea0003c00000 */
[----:B------:R-:W-:Y:S01]  /*15300*/  MOV R2, R0 ;  /* 0x0000000000027202 */ /* 0x000fe20000000f00 */
[----:B------:R-:W-:Y:S05]  /*15310*/  BRA `(.L_x_1324) ;  /* 0xfffecbb000007947 */ /* 0x000fea000383ffff */
.L_x_1279:
[----:B------:R-:W-:Y:S01]  /*15320*/  IMAD.MOV.U32 R9, RZ, RZ, R14 ;  /* 0x000000ffff097224 */ /* 0x000fe200078e000e */
[----:B------:R-:W-:Y:S01]  /*15330*/  MOV R6, 0x2 ;  /* 0x0000000200067802 */ /* 0x000fe20000000f00 */
[----:B----4-:R-:W-:Y:S01]  /*15340*/  IMAD.MOV.U32 R0, RZ, RZ, 0x181f ;  /* 0x0000181fff007424 */ /* 0x010fe200078e00ff */
[----:B------:R-:W-:Y:S02]  /*15350*/  MOV R7, 0x15370 ;  /* 0x0001537000077802 */ /* 0x000fe40000000f00 */
[----:B-123--:R-:W-:Y:S05]  /*15360*/  CALL.REL.NOINC `($__internal_5_$__cuda_sm70_shflsync_idx_p) ;  /* 0x000005f000007944 */ /* 0x00efea0003c00000 */
[----:B------:R-:W-:Y:S05]  /*15370*/  BRA `(.L_x_1325) ;  /* 0xfffecb7000007947 */ /* 0x000fea000383ffff */
.L_x_1282:
[----:B-1----:R-:W-:Y:S01]  /*15380*/  IMAD.MOV.U32 R9, RZ, RZ, R12 ;  /* 0x000000ffff097224 */ /* 0x002fe200078e000c */
[----:B------:R-:W-:Y:S01]  /*15390*/  MOV R6, 0x3 ;  /* 0x0000000300067802 */ /* 0x000fe20000000f00 */
[----:B------:R-:W-:Y:S01]  /*153a0*/  IMAD.MOV.U32 R0, RZ, RZ, 0x181f ;  /* 0x0000181fff007424 */ /* 0x000fe200078e00ff */
[----:B------:R-:W-:-:S02]  /*153b0*/  MOV R7, 0x153d0 ;  /* 0x000153d000077802 */ /* 0x000fc40000000f00 */
[----:B--234-:R-:W-:Y:S05]  /*153c0*/  CALL.REL.NOINC `($__internal_5_$__cuda_sm70_shflsync_idx_p) ;  /* 0x0000059000007944 */ /* 0x01cfea0003c00000 */
[----:B------:R-:W-:Y:S01]  /*153d0*/  IMAD.MOV.U32 R2, RZ, RZ, R0 ;  /* 0x000000ffff027224 */ /* 0x000fe200078e0000 */
[----:B------:R-:W-:Y:S01]  /*153e0*/  MOV R6, 0x3 ;  /* 0x0000000300067802 */ /* 0x000fe20000000f00 */
[----:B------:R-:W-:Y:S01]  /*153f0*/  IMAD.MOV.U32 R9, RZ, RZ, R14 ;  /* 0x000000ffff097224 */ /* 0x000fe200078e000e */
[----:B------:R-:W-:-:S02]  /*15400*/  MOV R0, 0x181f ;  /* 0x0000181f00007802 */ /* 0x000fc40000000f00 */
[----:B------:R-:W-:Y:S02]  /*15410*/  MOV R7, 0x15430 ;  /* 0x0001543000077802 */ /* 0x000fe40000000f00 */
[----:B------:R-:W-:Y:S05]  /*15420*/  CALL.REL.NOINC `($__internal_5_$__cuda_sm70_shflsync_idx_p) ;  /* 0x0000053000007944 */ /* 0x000fea0003c00000 */
[----:B------:R-:W-:Y:S05]  /*15430*/  BRA `(.L_x_1326) ;  /* 0xfffecca000007947 */ /* 0x000fea000383ffff */
.L_x_1289:
[----:B-1----:R1:W5:Y:S01]  /*15440*/  LDL R0, [R1+0x10] ;  /* 0x0000100001007983 */ /* 0x0023620000100800 */
[----:B------:R-:W-:Y:S02]  /*15450*/  MOV R3, 0x2 ;  /* 0x0000000200037802 */ /* 0x000fe40000000f00 */
[----:B------:R-:W-:Y:S02]  /*15460*/  MOV R2, 0x15480 ;  /* 0x0001548000027802 */ /* 0x000fe40000000f00 */
[----:B-1---5:R-:W-:Y:S05]  /*15470*/  CALL.REL.NOINC `($__internal_4_$__cuda_sm70_shflsync_bfly_p) ;  /* 0x000004a000007944 */ /* 0x022fea0003c00000 */
[----:B------:R-:W-:Y:S01]  /*15480*/  MOV R4, R5 ;  /* 0x0000000500047202 */ /* 0x000fe20000000f00 */
[----:B------:R-:W-:Y:S05]  /*15490*/  BRA `(.L_x_1327) ;  /* 0xffffcdb000007947 */ /* 0x000fea000383ffff */
.L_x_1290:
[----:B------:R-:W-:Y:S01]  /*154a0*/  IMAD.MOV.U32 R0, RZ, RZ, R4 ;  /* 0x000000ffff007224 */ /* 0x000fe200078e0004 */
[----:B------:R-:W-:Y:S02]  /*154b0*/  MOV R3, 0x1 ;  /* 0x0000000100037802 */ /* 0x000fe40000000f00 */
[----:B------:R-:W-:Y:S02]  /*154c0*/  MOV R2, 0x154e0 ;  /* 0x000154e000027802 */ /* 0x000fe40000000f00 */
[----:B-----5:R-:W-:Y:S05]  /*154d0*/  CALL.REL.NOINC `($__internal_4_$__cuda_sm70_shflsync_bfly_p) ;  /* 0x0000044000007944 */ /* 0x020fea0003c00000 */
[----:B------:R1:W5:Y:S01]  /*154e0*/  LDL R0, [R1+0x18] ;  /* 0x0000180001007983 */ /* 0x0003620000100800 */
[----:B------:R-:W-:Y:S01]  /*154f0*/  FADD.FTZ R4, R4, R5 ;  /* 0x0000000504047221 */ /* 0x000fe20000010000 */
[----:B------:R-:W-:Y:S02]  /*15500*/  MOV R3, 0x2 ;  /* 0x0000000200037802 */ /* 0x000fe40000000f00 */
[----:B------:R-:W-:-:S02]  /*15510*/  MOV R2, 0x15530 ;  /* 0x0001553000027802 */ /* 0x000fc40000000f00 */
[----:B-1---5:R-:W-:Y:S05]  /*15520*/  CALL.REL.NOINC `($__internal_4_$__cuda_sm70_shflsync_bfly_p) ;  /* 0x000003f000007944 */ /* 0x022fea0003c00000 */
[----:B------:R-:W2:Y:S01]  /*15530*/  LDL.LU R0, [R1+0x18] ;  /* 0x0000180001007983 */ /* 0x000ea20000300800 */
[----:B------:R-:W-:-:S02]  /*15540*/  MOV R3, 0x1 ;  /* 0x0000000100037802 */ /* 0x000fc40000000f00 */
[----:B------:R-:W-:Y:S01]  /*15550*/  MOV R2, 0x15580 ;  /* 0x0001558000027802 */ /* 0x000fe20000000f00 */
[----:B--2---:R-:W-:Y:S02]  /*15560*/  FADD.FTZ R0, R0, R5 ;  /* 0x0000000500007221 */ /* 0x004fe40000010000 */
[----:B------:R-:W-:Y:S05]  /*15570*/  CALL.REL.NOINC `($__internal_4_$__cuda_sm70_shflsync_bfly_p) ;  /* 0x000003a000007944 */ /* 0x000fea0003c00000 */
[----:B------:R-:W-:Y:S01]  /*15580*/  MOV R3, R5 ;  /* 0x0000000500037202 */ /* 0x000fe20000000f00 */
[----:B------:R-:W-:Y:S05]  /*15590*/  BRA `(.L_x_1328) ;  /* 0xffffcd4000007947 */ /* 0x000fea000383ffff */
.L_x_1305:
[----:B------:R-:W-:Y:S01]  /*155a0*/  IMAD.MOV.U32 R9, RZ, RZ, R3 ;  /* 0x000000ffff097224 */ /* 0x000fe200078e0003 */
[----:B------:R-:W-:Y:S01]  /*155b0*/  MOV R6, RZ ;  /* 0x000000ff00067202 */ /* 0x000fe20000000f00 */
[----:B------:R-:W-:Y:S01]  /*155c0*/  IMAD.MOV.U32 R0, RZ, RZ, 0x181f ;  /* 0x0000181fff007424 */ /* 0x000fe200078e00ff */
[----:B------:R-:W-:Y:S02]  /*155d0*/  MOV R7, 0x155f0 ;  /* 0x000155f000077802 */ /* 0x000fe40000000f00 */
[----:B------:R-:W-:Y:S05]  /*155e0*/  CALL.REL.NOINC `($__internal_5_$__cuda_sm70_shflsync_idx_p) ;  /* 0x0000037000007944 */ /* 0x000fea0003c00000 */
[----:B------:R-:W-:Y:S01]  /*155f0*/  MOV R2, R0 ;  /* 0x0000000000027202 */ /* 0x000fe20000000f00 */
[----:B------:R-:W-:Y:S05]  /*15600*/  BRA `(.L_x_1329) ;  /* 0xfffff20000007947 */ /* 0x000fea000383ffff */
.L_x_1306:
[----:B------:R-:W-:Y:S01]  /*15610*/  IMAD.MOV.U32 R9, RZ, RZ, R5 ;  /* 0x000000ffff097224 */ /* 0x000fe200078e0005 */
[----:B------:R-:W-:Y:S01]  /*15620*/  MOV R6, RZ ;  /* 0x000000ff00067202 */ /* 0x000fe20000000f00 */
[----:B------:R-:W-:Y:S01]  /*15630*/  IMAD.MOV.U32 R0, RZ, RZ, 0x181f ;  /* 0x0000181fff007424 */ /* 0x000fe200078e00ff */
[----:B------:R-:W-:Y:S02]  /*15640*/  MOV R7, 0x15660 ;  /* 0x0001566000077802 */ /* 0x000fe40000000f00 */
[----:B-12---:R-:W-:Y:S05]  /*15650*/  CALL.REL.NOINC `($__internal_5_$__cuda_sm70_shflsync_idx_p) ;  /* 0x0000030000007944 */ /* 0x006fea0003c00000 */
[----:B------:R-:W-:Y:S05]  /*15660*/  BRA `(.L_x_1330) ;  /* 0xfffff1c000007947 */ /* 0x000fea000383ffff */
.L_x_1309:
        /* <DEDUP_REMOVED lines=12> */
.L_x_1312:
[----:B-1----:R-:W-:Y:S01]  /*15730*/  IMAD.MOV.U32 R9, RZ, RZ, R3 ;  /* 0x000000ffff097224 */ /* 0x002fe200078e0003 */
[----:B------:R-:W-:Y:S01]  /*15740*/  MOV R6, 0x2 ;  /* 0x0000000200067802 */ /* 0x000fe20000000f00 */
[----:B----4-:R-:W-:Y:S01]  /*15750*/  IMAD.MOV.U32 R0, RZ, RZ, 0x181f ;  /* 0x0000181fff007424 */ /* 0x010fe200078e00ff */
[----:B------:R-:W-:Y:S02]  /*15760*/  MOV R7, 0x15780 ;  /* 0x0001578000077802 */ /* 0x000fe40000000f00 */
[----:B--23--:R-:W-:Y:S05]  /*15770*/  CALL.REL.NOINC `($__internal_5_$__cuda_sm70_shflsync_idx_p) ;  /* 0x000001e000007944 */ /* 0x00cfea0003c00000 */
[----:B------:R-:W-:Y:S01]  /*15780*/  MOV R2, R0 ;  /* 0x0000000000027202 */ /* 0x000fe20000000f00 */
[----:B------:R-:W-:Y:S05]  /*15790*/  BRA `(.L_x_1332) ;  /* 0xfffff47000007947 */ /* 0x000fea000383ffff */
.L_x_1313:
[----:B------:R-:W-:Y:S01]  /*157a0*/  IMAD.MOV.U32 R9, RZ, RZ, R5 ;  /* 0x000000ffff097224 */ /* 0x000fe200078e0005 */
[----:B------:R-:W-:Y:S01]  /*157b0*/  MOV R6, 0x2 ;  /* 0x0000000200067802 */ /* 0x000fe20000000f00 */
[----:B----4-:R-:W-:Y:S01]  /*157c0*/  IMAD.MOV.U32 R0, RZ, RZ, 0x181f ;  /* 0x0000181fff007424 */ /* 0x010fe200078e00ff */
[----:B------:R-:W-:Y:S02]  /*157d0*/  MOV R7, 0x157f0 ;  /* 0x000157f000077802 */ /* 0x000fe40000000f00 */
[----:B-123--:R-:W-:Y:S05]  /*157e0*/  CALL.REL.NOINC `($__internal_5_$__cuda_sm70_shflsync_idx_p) ;  /* 0x0000017000007944 */ /* 0x00efea0003c00000 */
[----:B------:R-:W-:Y:S05]  /*157f0*/  BRA `(.L_x_1333) ;  /* 0xfffff43000007947 */ /* 0x000fea000383ffff */
.L_x_1316:
        /* <DEDUP_REMOVED lines=12> */
.L_x_1318:
[----:B------:R-:W-:Y:S01]  /*158c0*/  IMAD.MOV.U32 R9, RZ, RZ, R81 ;  /* 0x000000ffff097224 */ /* 0x000fe200078e0051 */
[----:B------:R-:W-:Y:S01]  /*158d0*/  MOV R6, RZ ;  /* 0x000000ff00067202 */ /* 0x000fe20000000f00 */
[----:B-1----:R-:W-:Y:S01]  /*158e0*/  IMAD.MOV.U32 R0, RZ, RZ, 0x1f ;  /* 0x0000001fff007424 */ /* 0x002fe200078e00ff */
[----:B------:R-:W-:Y:S02]  /*158f0*/  MOV R7, 0x15910 ;  /* 0x0001591000077802 */ /* 0x000fe40000000f00 */
[----:B--23-5:R-:W-:Y:S05]  /*15900*/  CALL.REL.NOINC `($__internal_5_$__cuda_sm70_shflsync_idx_p) ;  /* 0x0000005000007944 */ /* 0x02cfea0003c00000 */
[----:B------:R-:W-:Y:S05]  /*15910*/  BRA `(.L_x_1335) ;  /* 0xfffff74000007947 */ /* 0x000fea000383ffff */
        .weak           $__internal_4_$__cuda_sm70_shflsync_bfly_p
        .type           $__internal_4_$__cuda_sm70_shflsync_bfly_p,@function
        .size           $__internal_4_$__cuda_sm70_shflsync_bfly_p,($__internal_5_$__cuda_sm70_shflsync_idx_p - $__internal_4_$__cuda_sm70_shflsync_bfly_p)
$__internal_4_$__cuda_sm70_shflsync_bfly_p:
[----:B------:R-:W-:Y:S04]  /*15920*/  WARPSYNC R6 ;  /* 0x0000000600007348 */ /* 0x000fe80003800000 */
[----:B------:R1:W2:Y:S02]  /*15930*/  SHFL.BFLY PT, R5, R0, R3, R7 ;  /* 0x0c00000300057389 */ /* 0x0002a400000e0007 */
[----:B-1----:R-:W-:-:S04]  /*15940*/  MOV R3, 0x0 ;  /* 0x0000000000037802 */ /* 0x002fc80000000f00 */
[----:B--2---:R-:W-:Y:S05]  /*15950*/  RET.REL.NODEC R2 `(_ZN7cutlass13device_kernelIN5flash19enable_sm80_to_sm89INS1_16FlashAttnFwdSm80INS1_25CollectiveMainloopFwdSm80ILi8ELi1ELb0EN4cute5tupleIJNS5_1CILi128EEENS7_ILi96EEENS7_ILi256EEEEEELi256ENS_6half_tEfNS_4arch4Sm80ELb1ELb0ELb1ELb0ELb0ELb0ELb1ELb0EEENS1_21CollectiveEpilogueFwdINS6_IJS8_SA_S9_EEENS6_IJNS7_ILi1EEESI_SI_EEESC_SE_Li256ELb0ELb1ELb0ELb0EEENS1_30DynamicPersistentTileSchedulerILi256ELi256ELb0ELb1ELb0EEEEEEEEEvNT_6ParamsE) ;  /* 0xfffea6a002007950 */ /* 0x004fea0003c3ffff */
        .weak           $__internal_5_$__cuda_sm70_shflsync_idx_p
        .type           $__internal_5_$__cuda_sm70_shflsync_idx_p,@function
        .size           $__internal_5_$__cuda_sm70_shflsync_idx_p,(.L_x_1548 - $__internal_5_$__cuda_sm70_shflsync_idx_p)
$__internal_5_$__cuda_sm70_shflsync_idx_p:
[----:B------:R-:W-:-:S04]  /*15960*/  MOV R8, 0xffffffff ;  /* 0xffffffff00087802 */ /* 0x000fc80000000f00 */
[----:B------:R-:W-:Y:S04]  /*15970*/  WARPSYNC R8 ;  /* 0x0000000800007348 */ /* 0x000fe80003800000 */
[----:B------:R1:W2:Y:S02]  /*15980*/  SHFL.IDX PT, R0, R9, R6, R0 ;  /* 0x0000000609007389 */ /* 0x0002a400000e0000 */
[----:B-1----:R-:W-:Y:S02]  /*15990*/  MOV R6, R7 ;  /* 0x0000000700067202 */ /* 0x002fe40000000f00 */
[----:B------:R-:W-:-:S04]  /*159a0*/  MOV R7, 0x0 ;  /* 0x0000000000077802 */ /* 0x000fc80000000f00 */
[----:B--2---:R-:W-:Y:S05]  /*159b0*/  RET.REL.NODEC R6 `(_ZN7cutlass13device_kernelIN5flash19enable_sm80_to_sm89INS1_16FlashAttnFwdSm80INS1_25CollectiveMainloopFwdSm80ILi8ELi1ELb0EN4cute5tupleIJNS5_1CILi128EEENS7_ILi96EEENS7_ILi256EEEEEELi256ENS_6half_tEfNS_4arch4Sm80ELb1ELb0ELb1ELb0ELb0ELb0ELb1ELb0EEENS1_21CollectiveEpilogueFwdINS6_IJS8_SA_S9_EEENS6_IJNS7_ILi1EEESI_SI_EEESC_SE_Li256ELb0ELb1ELb0ELb0EEENS1_30DynamicPersistentTileSchedulerILi256ELi256ELb0ELb1ELb0EEEEEEEEEvNT_6ParamsE) ;  /* 0xfffea64006007950 */ /* 0x004fea0003c3ffff */
.L_x_1336:
        /* <DEDUP_REMOVED lines=12> */
.L_x_1548:


//--------------------- .text._ZN7cutlass13device_kernelIN5flash19enable_sm80_to_sm89INS1_16FlashAttnFwdSm80INS1_25CollectiveMainloopFwdSm80ILi8ELi1ELb0EN4cute5tupleIJNS5_1CILi128EEENS7_ILi96EEENS7_ILi256EEEEEELi256ENS_6half_tEfNS_4arch4Sm80ELb1ELb0ELb1ELb1ELb0ELb0ELb1ELb0EEENS1_21CollectiveEpilogueFwdINS6_IJS8_SA_S9_EEENS6_IJNS7_ILi1EEESI_SI_EEESC_SE_Li256ELb1ELb1ELb0ELb0EEENS1_19SingleTileSchedulerILb1ELb0ELb1ELi128EEEEEEEEEvNT_6ParamsE --------------------------
	.section	.text._ZN7cutlass13device_kernelIN5flash19enable_sm80_to_sm89INS1_16FlashAttnFwdSm80INS1_25CollectiveMainloopFwdSm80ILi8ELi1ELb0EN4cute5tupleIJNS5_1CILi128EEENS7_ILi96EEENS7_ILi256EEEEEELi256ENS_6half_tEfNS_4arch4Sm80ELb1ELb0ELb1ELb1ELb0ELb0ELb1ELb0EEENS1_21CollectiveEpilogueFwdINS6_IJS8_SA_S9_EEENS6_IJNS7_ILi1EEESI_SI_EEESC_SE_Li256ELb1ELb1ELb0ELb0EEENS1_19SingleTileSchedulerILb1ELb0ELb1ELi128EEEEEEEEEvNT_6ParamsE,"ax",@progbits
	.sectioninfo	@"SHI_REGISTERS=255"
	.align	128
.text._ZN7cutlass13device_kernelIN5flash19enable_sm80_to_sm89INS1_16FlashAttnFwdSm80INS1_25CollectiveMainloopFwdSm80ILi8ELi1ELb0EN4cute5tupleIJNS5_1CILi128EEENS7_ILi96EEENS7_ILi256EEEEEELi256ENS_6half_tEfNS_4arch4Sm80ELb1ELb0ELb1ELb1ELb0ELb0ELb1ELb0EEENS1_21CollectiveEpilogueFwdINS6_IJS8_SA_S9_EEENS6_IJNS7_ILi1EEESI_SI_EEESC_SE_Li256ELb1ELb1ELb0ELb0EEENS1_19SingleTileSchedulerILb1ELb0ELb1ELi128EEEEEEEEEvNT_6ParamsE:
        .type           _ZN7cutlass13device_kernelIN5flash19enable_sm80_to_sm89INS1_16FlashAttnFwdSm80INS1_25CollectiveMainloopFwdSm80ILi8ELi1ELb0EN4cute5tupleIJNS5_1CILi128EEENS7_ILi96EEENS7_ILi256EEEEEELi256ENS_6half_tEfNS_4arch4Sm80ELb1ELb0ELb1ELb1ELb0ELb0ELb1ELb0EEENS1_21CollectiveEpilogueFwdINS6_IJS8_SA_S9_EEENS6_IJNS7_ILi1EEESI_SI_EEESC_SE_Li256ELb1ELb1ELb0ELb0EEENS1_19SingleTileSchedulerILb1ELb0ELb1ELi128EEEEEEEEEvNT_6ParamsE,@function
        .size           _ZN7cutlass13device_kernelIN5flash19enable_sm80_to_sm89INS1_16FlashAttnFwdSm80INS1_25CollectiveMainloopFwdSm80ILi8ELi1ELb0EN4cute5tupleIJNS5_1CILi128EEENS7_ILi96EEENS7_ILi256EEEEEELi256ENS_6half_tEfNS_4arch4Sm80ELb1ELb0ELb1ELb1ELb0ELb0ELb1ELb0EEENS1_21CollectiveEpilogueFwdINS6_IJS8_SA_S9_EEENS6_IJNS7_ILi1EEESI_SI_EEESC_SE_Li256ELb1ELb1ELb0ELb0EEENS1_19SingleTileSchedulerILb1ELb0ELb1ELi128EEEEEEEEEvNT_6ParamsE,(.L_x_1551 - _ZN7cutlass13device_kernelIN5flash19enable_sm80_to_sm89INS1_16FlashAttnFwdSm80INS1_25CollectiveMainloopFwdSm80ILi8ELi1ELb0EN4cute5tupleIJNS5_1CILi128EEENS7_ILi96EEENS7_ILi256EEEEEELi256ENS_6half_tEfNS_4arch4Sm80ELb1ELb0ELb1ELb1ELb0ELb0ELb1ELb0EEENS1_21CollectiveEpilogueFwdINS6_IJS8_SA_S9_EEENS6_IJNS7_ILi1EEESI_SI_EEESC_SE_Li256ELb1ELb1ELb0ELb0EEENS1_19SingleTileSchedulerILb1ELb0ELb1ELi128EEEEEEEEEvNT_6ParamsE)
        .other          _ZN7cutlass13device_kernelIN5flash19enable_sm80_to_sm89INS1_16FlashAttnFwdSm80INS1_25CollectiveMainloopFwdSm80ILi8ELi1ELb0EN4cute5tupleIJNS5_1CILi128EEENS7_ILi96EEENS7_ILi256EEEEEELi256ENS_6half_tEfNS_4arch4Sm80ELb1ELb0ELb1ELb1ELb0ELb0ELb1ELb0EEENS1_21CollectiveEpilogueFwdINS6_IJS8_SA_S9_EEENS6_IJNS7_ILi1EEESI_SI_EEESC_SE_Li256ELb1ELb1ELb0ELb0EEENS1_19SingleTileSchedulerILb1ELb0ELb1ELi128EEEEEEEEEvNT_6ParamsE,@"STO_CUDA_ENTRY STV_DEFAULT"
_ZN7cutlass13device_kernelIN5flash19enable_sm80_to_sm89INS1_16FlashAttnFwdSm80INS1_25CollectiveMainloopFwdSm80ILi8ELi1ELb0EN4cute5tupleIJNS5_1CILi128EEENS7_ILi96EEENS7_ILi256EEEEEELi256ENS_6half_tEfNS_4arch4Sm80ELb1ELb0ELb1ELb1ELb0ELb0ELb1ELb0EEENS1_21CollectiveEpilogueFwdINS6_IJS8_SA_S9_EEENS6_IJNS7_ILi1EEESI_SI_EEESC_SE_Li256ELb1ELb1ELb0ELb0EEENS1_19SingleTileSchedulerILb1ELb0ELb1ELi128EEEEEEEEEvNT_6ParamsE:
        /* <DEDUP_REMOVED lines=17> */
.L_x_1338:
        /* <DEDUP_REMOVED lines=8> */
.L_x_1340:
[----:B------:R-:W-:-:S04]  /*0190*/  MOV R0, c[0x0][0x54c] ;  /* 0x0001530000007a02 */ /* 0x000fc80000000f00 */
.L_x_1339:
[----:B------:R-:W-:Y:S01]  /*01a0*/  USHF.L.U32 UR15, UR15, 0x7, URZ ;  /* 0x000000070f0f7899 */ /* 0x000fe2000800063f */
[----:B-----5:R-:W-:-:S05]  /*01b0*/  IMAD R0, R0, c[0x0][0x548], RZ ;  /* 0x0001520000007a24 */ /* 0x020fca00078e02ff */
[----:B------:R-:W-:-:S04]  /*01c0*/  ISETP.LE.AND P0, PT, R0, UR15, PT ;  /* 0x0000000f00007c0c */ /* 0x000fc8000bf03270 */
[----:B------:R-:W-:-:S05]  /*01d0*/  SEL R0, R5, 0xffffffff, !P0 ;  /* 0xffffffff05007807 */ /* 0x000fca0004000000 */
[----:B------:R2:W-:Y:S01]  /*01e0*/  STL [R1+0x40], R0 ;  /* 0x0000400001007387 */ /* 0x0005e20000100800 */
[----:B------:R-:W-:Y:S05]  /*01f0*/  BRA `(.L_x_1341) ;  /* 0x0000013000007947 */ /* 0x000fea0003800000 */
.L_x_1337:
[----:B------:R-:W-:-:S04]  /*0200*/  ISETP.NE.U32.AND P0, PT, RZ, c[0x0][0x568], PT ;  /* 0x00015a00ff007a0c */ /* 0x000fc80003f05070 */
[----:B------:R-:W-:-:S13]  /*0210*/  ISETP.NE.AND.EX P0, PT, RZ, c[0x0][0x56c], PT, P0 ;  /* 0x00015b00ff007a0c */ /* 0x000fda0003f05300 */
[----:B------:R-:W-:Y:S05]  /*0220*/  @!P0 BRA `(.L_x_1342) ;  /* 0x0000002000008947 */ /* 0x000fea0003800000 */
[----:B------:R1:W5:Y:S01]  /*0230*/  LDG.E R0, [R2.64] ;  /* 0x0000001e02007981 */ /* 0x000362000c1e1900 */
[----:B------:R-:W-:Y:S05]  /*0240*/  BRA `(.L_x_1343) ;  /* 0x0000009000007947 */ /* 0x000fea0003800000 */
.L_x_1342:
        /* <DEDUP_REMOVED lines=8> */
.L_x_1344:
[----:B------:R-:W-:-:S04]  /*02d0*/  MOV R0, c[0x0][0x54c] ;  /* 0x0001530000007a02 */ /* 0x000fc80000000f00 */
.L_x_1343:
[----:B------:R-:W-:Y:S01]  /*02e0*/  USHF.L.U32 UR15, UR15, 0x7, URZ ;  /* 0x000000070f0f7899 */ /* 0x000fe2000800063f */
[----:B-----5:R-:W-:-:S05]  /*02f0*/  IMAD R0, R0, c[0x0][0x548], RZ ;  /* 0x0001520000007a24 */ /* 0x020fca00078e02ff */
[----:B------:R-:W-:-:S04]  /*0300*/  ISETP.LE.AND P0, PT, R0, UR15, PT ;  /* 0x0000000f00007c0c */ /* 0x000fc8000bf03270 */
[----:B------:R-:W-:-:S05]  /*0310*/  SEL R0, R5, 0xffffffff, !P0 ;  /* 0xffffffff05007807 */ /* 0x000fca0004000000 */
[----:B------:R2:W-:Y:S04]  /*0320*/  STL [R1+0x40], R0 ;  /* 0x0000400001007387 */ /* 0x0005e80000100800 */
.L_x_1341:
        /* <DEDUP_REMOVED lines=32> */
.L_x_1345:
[----:B------:R-:W-:-:S04]  /*0530*/  ISETP.NE.U32.AND P0, PT, RZ, c[0x0][0x368], PT ;  /* 0x0000da00ff007a0c */ /* 0x000fc80003f05070 */
[----:B------:R-:W-:-:S13]  /*0540*/  ISETP.NE.AND.EX P0, PT, RZ, c[0x0][0x36c], PT, P0 ;  /* 0x0000db00ff007a0c */ /* 0x000fda0003f05300 */
[----:B------:R-:W-:Y:S05]  /*0550*/  @!P0 BRA `(.L_x_1346) ;  /* 0x0000004000008947 */ /* 0x000fea0003800000 */
[----:B------:R-:W-:-:S05]  /*0560*/  IMAD.WIDE R2, R47, R26, c[0x0][0x368] ;  /* 0x0000da002f027625 */ /* 0x000fca00078e021a */
[----:B------:R-:W2:Y:S02]  /*0570*/  LDG.E R0, [R2.64] ;  /* 0x0000001e02007981 */ /* 0x000ea4000c1e1900 */
[----:B--2---:R1:W2:Y:S02]  /*0580*/  R2UR UR12, R0 ;  /* 0x00000000000c73c2 */ /* 0x0042a400000e0000 */
[----:B-12---:R-:W-:Y:S05]  /*0590*/  BRA `(.L_x_1347) ;  /* 0x0000006000007947 */ /* 0x006fea0003800000 */
.L_x_1346:
[----:B------:R-:W-:Y:S05]  /*05a0*/  @!P5 BRA `(.L_x_1347) ;  /* 0x000000500000d947 */ /* 0x000fea0003800000 */
[----:B------:R1:W2:Y:S04]  /*05b0*/  LDG.E R0, [R2.64] ;  /* 0x0000001e02007981 */ /* 0x0002a8000c1e1900 */
[----:B-1----:R-:W4:Y:S01]  /*05c0*/  LDG.E R2, [R2.64+0x4] ;  /* 0x0000041e02027981 */ /* 0x002f22000c1e1900 */
[----:B--2---:R-:W1:Y:S08]  /*05d0*/  R2UR UR12, R0 ;  /* 0x00000000000c73c2 */ /* 0x004e7000000e0000 */
[----:B----4-:R-:W1:Y:S02]  /*05e0*/  R2UR UR4, R2 ;  /* 0x00000000020473c2 */ /* 0x010e6400000e0000 */
[----:B-1----:R-:W-:-:S06]  /*05f0*/  UIADD3 UR12, -UR12, UR4, URZ ;  /* 0x000000040c0c7290 */ /* 0x002fcc000fffe13f */
.L_x_1347:
        /* <DEDUP_REMOVED lines=8> */
[----:B------:R-:W-:Y:S01]  /*0680*/  UIADD3 UR6, UR12, 0x5f, URZ ;  /* 0x0000005f0c067890 */ /* 0x000fe2000fffe03f */
[----:B------:R-:W-:Y:S01]  /*0690*/  CS2R R14, SRZ ;  /* 0x00000000000e7805 */ /* 0x000fe2000001ff00 */
[----:B------:R-:W-:Y:S01]  /*06a0*/  IMAD.MOV.U32 R128, RZ, RZ, RZ ;  /* 0x000000ffff807224 */ /* 0x000fe200078e00ff */
[----:B------:R-:W-:Y:S01]  /*06b0*/  MOV R126, RZ ;  /* 0x000000ff007e7202 */ /* 0x000fe20000000f00 */
[----:B------:R-:W-:Y:S01]  /*06c0*/  UIMAD.WIDE UR6, UR6, 0x2aaaaaab, URZ ;  /* 0x2aaaaaab060678a5 */ /* 0x000fe2000f8e023f */
[----:B------:R-:W-:Y:S01]  /*06d0*/  CS2R R8, SRZ ;  /* 0x0000000000087805 */ /* 0x000fe2000001ff00 */
[----:B------:R-:W-:Y:S01]  /*06e0*/  @UP1 UIADD3 UR8, UR15, 0x7f, URZ ;  /* 0x0000007f0f081890 */ /* 0x000fe2000fffe03f */
[----:B------:R-:W-:Y:S01]  /*06f0*/  IMAD.MOV.U32 R124, RZ, RZ, RZ ;  /* 0x000000ffff7c7224 */ /* 0x000fe200078e00ff */
[----:B------:R-:W-:Y:S01]  /*0700*/  USHF.R.U32.HI UR6, URZ, 0x1f, UR7 ;  /* 0x0000001f3f067899 */ /* 0x000fe20008011607 */
[----:B------:R-:W-:Y:S01]  /*0710*/  MOV R122, RZ ;  /* 0x000000ff007a7202 */ /* 0x000fe20000000f00 */
[----:B------:R-:W-:Y:S01]  /*0720*/  UIMAD.WIDE.U32 UR8, UR8, UR4, URZ ;  /* 0x00000004080872a5 */ /* 0x000fe2000f8e003f */
[----:B------:R-:W-:Y:S01]  /*0730*/  CS2R R120, SRZ ;  /* 0x0000000000787805 */ /* 0x000fe2000001ff00 */
[----:B------:R-:W-:Y:S01]  /*0740*/  UIADD3 UR4, UR15, 0x7f, URZ ;  /* 0x0000007f0f047890 */ /* 0x000fe2000fffe03f */
[----:B------:R-:W-:Y:S01]  /*0750*/  IMAD.MOV.U32 R13, RZ, RZ, RZ ;  /* 0x000000ffff0d7224 */ /* 0x000fe200078e00ff */
[----:B------:R-:W-:Y:S01]  /*0760*/  @UP1 USHF.R.U32.HI UR4, URZ, UR5, UR9 ;  /* 0x000000053f041299 */ /* 0x000fe20008011609 */
[----:B------:R-:W-:Y:S01]  /*0770*/  MOV R118, RZ ;  /* 0x000000ff00767202 */ /* 0x000fe20000000f00 */
[----:B---3--:R-:W-:Y:S01]  /*0780*/  UIADD3 UR5, UR12, 0x60, -UR13 ;  /* 0x000000600c057890 */ /* 0x008fe2000fffe80d */
[----:B------:R-:W-:Y:S01]  /*0790*/  CS2R R16, SRZ ;  /* 0x0000000000107805 */ /* 0x000fe2000001ff00 */
[----:B------:R-:W-:Y:S01]  /*07a0*/  ULEA.HI.SX32 UR6, UR7, UR6, 0x1c ;  /* 0x0000000607067291 */ /* 0x000fe2000f8fe23f */
[----:B------:R-:W-:Y:S01]  /*07b0*/  IMAD.MOV.U32 R116, RZ, RZ, RZ ;  /* 0x000000ffff747224 */ /* 0x000fe200078e00ff */
[----:B------:R-:W-:Y:S01]  /*07c0*/  UIADD3 UR4, UR5, UR4, URZ ;  /* 0x0000000405047290 */ /* 0x000fe2000fffe03f */
[----:B------:R-:W-:Y:S01]  /*07d0*/  MOV R114, RZ ;  /* 0x000000ff00727202 */ /* 0x000fe20000000f00 */
[----:B------:R-:W-:Y:S01]  /*07e0*/  CS2R R18, SRZ ;  /* 0x0000000000127805 */ /* 0x000fe2000001ff00 */
[----:B------:R-:W-:Y:S01]  /*07f0*/  IMAD.MOV.U32 R112, RZ, RZ, RZ ;  /* 0x000000ffff707224 */ /* 0x000fe200078e00ff */
[----:B------:R-:W-:Y:S01]  /*0800*/  UIMAD.WIDE UR4, UR4, 0x2aaaaaab, URZ ;  /* 0x2aaaaaab040478a5 */ /* 0x000fe2000f8e023f */
[----:B------:R-:W-:Y:S01]  /*0810*/  MOV R110, RZ ;  /* 0x000000ff006e7202 */ /* 0x000fe20000000f00 */
[----:B------:R-:W-:Y:S01]  /*0820*/  CS2R R20, SRZ ;  /* 0x0000000000147805 */ /* 0x000fe2000001ff00 */
[----:B------:R-:W-:Y:S01]  /*0830*/  IMAD.MOV.U32 R108, RZ, RZ, RZ ;  /* 0x000000ffff6c7224 */ /* 0x000fe200078e00ff */
[----:B------:R-:W-:Y:S01]  /*0840*/  USHF.R.U32.HI UR4, URZ, 0x1f, UR5 ;  /* 0x0000001f3f047899 */ /* 0x000fe20008011605 */
[----:B------:R-:W-:Y:S01]  /*0850*/  MOV R106, RZ ;  /* 0x000000ff006a7202 */ /* 0x000fe20000000f00 */
[----:B------:R-:W-:Y:S01]  /*0860*/  CS2R R22, SRZ ;  /* 0x0000000000167805 */ /* 0x000fe2000001ff00 */
[----:B------:R-:W-:Y:S01]  /*0870*/  IMAD.MOV.U32 R104, RZ, RZ, RZ ;  /* 0x000000ffff687224 */ /* 0x000fe200078e00ff */
[----:B------:R-:W-:Y:S01]  /*0880*/  ULEA.HI.SX32 UR4, UR5, UR4, 0x1c ;  /* 0x0000000405047291 */ /* 0x000fe2000f8fe23f */
[----:B------:R-:W-:Y:S01]  /*0890*/  MOV R102, RZ ;  /* 0x000000ff00667202 */ /* 0x000fe20000000f00 */
[----:B------:R-:W-:Y:S01]  /*08a0*/  CS2R R24, SRZ ;  /* 0x0000000000187805 */ /* 0x000fe2000001ff00 */
[----:B------:R-:W-:Y:S01]  /*08b0*/  IMAD.MOV.U32 R100, RZ, RZ, RZ ;  /* 0x000000ffff647224 */ /* 0x000fe200078e00ff */
[----:B------:R-:W-:Y:S01]  /*08c0*/  UISETP.LT.AND UP0, UPT, UR6, UR4, UPT ;  /* 0x000000040600728c */ /* 0x000fe2000bf01270 */
[----:B------:R-:W-:Y:S01]  /*08d0*/  CS2R R98, SRZ ;  /* 0x0000000000627805 */ /* 0x000fe2000001ff00 */
[----:B------:R-:W-:Y:S01]  /*08e0*/  MOV R96, RZ ;  /* 0x000000ff00607202 */ /* 0x000fe20000000f00 */
[----:B------:R-:W-:Y:S01]  /*08f0*/  CS2R R94, SRZ ;  /* 0x00000000005e7805 */ /* 0x000fe2000001ff00 */
[----:B------:R-:W-:Y:S01]  /*0900*/  USEL UR24, UR6, UR4, UP0 ;  /* 0x0000000406187287 */ /* 0x000fe20008000000 */
[----:B------:R-:W-:Y:S01]  /*0910*/  IMAD.MOV.U32 R27, RZ, RZ, RZ ;  /* 0x000000ffff1b7224 */ /* 0x000fe200078e00ff */
[----:B------:R-:W-:Y:S01]  /*0920*/  MOV R92, RZ ;  /* 0x000000ff005c7202 */ /* 0x000fe20000000f00 */
[----:B------:R-:W-:Y:S01]  /*0930*/  CS2R R90, SRZ ;  /* 0x00000000005a7805 */ /* 0x000fe2000001ff00 */
[----:B------:R-:W-:Y:S01]  /*0940*/  UISETP.GE.AND UP0, UPT, UR24, 0x1, UPT ;  /* 0x000000011800788c */ /* 0x000fe2000bf06270 */
[----:B------:R-:W-:Y:S01]  /*0950*/  CS2R R28, SRZ ;  /* 0x00000000001c7805 */ /* 0x000fe2000001ff00 */
[----:B------:R-:W-:Y:S01]  /*0960*/  IMAD.MOV.U32 R88, RZ, RZ, RZ ;  /* 0x000000ffff587224 */ /* 0x000fe200078e00ff */
[----:B------:R-:W-:Y:S01]  /*0970*/  CS2R R86, SRZ ;  /* 0x0000000000567805 */ /* 0x000fe2000001ff00 */
[----:B------:R-:W-:Y:S01]  /*0980*/  MOV R84, RZ ;  /* 0x000000ff00547202 */ /* 0x000fe20000000f00 */
[----:B------:R-:W-:Y:S01]  /*0990*/  CS2R R82, SRZ ;  /* 0x0000000000527805 */ /* 0x000fe2000001ff00 */
[----:B------:R-:W-:Y:S01]  /*09a0*/  PLOP3.LUT P0, PT, PT, PT, UP0, 0x80, 0x0 ;  /* 0x000000000000781c */ /* 0x000fe20003f0f008 */
        /* <DEDUP_REMOVED lines=50> */
[----:B------:R-:W-:Y:S01]  /*0cd0*/  IMAD.MOV.U32 R49, RZ, RZ, RZ ;  /* 0x000000ffff317224 */ /* 0x000fe200078e00ff */
        /* <DEDUP_REMOVED lines=22> */
[----:B------:R-:W-:Y:S01]  /*0e40*/  SHF.R.S32.HI R11, RZ, 0x1f, R12 ;  /* 0x0000001fff0b7819 */ /* 0x000fe2000001140c */
[----:B-1----:R-:W-:Y:S01]  /*0e50*/  IMAD.WIDE.U32 R2, R6, c[0x0][0x178], RZ ;  /* 0x00005e0006027a25 */ /* 0x002fe200078e00ff */
[----:B------:R-:W-:-:S02]  /*0e60*/  LEA.HI R13, R128, R127, RZ, 0x6 ;  /* 0x0000007f800d7211 */ /* 0x000fc400078f30ff */
[----:B---3--:R-:W-:Y:S01]  /*0e70*/  SHF.R.S32.HI R24, RZ, 0x1f, R29 ;  /* 0x0000001fff187819 */ /* 0x008fe2000001141d */
[----:B------:R-:W-:Y:S01]  /*0e80*/  IMAD.IADD R3, R3, 0x1, R0 ;  /* 0x0000000103037824 */ /* 0x000fe200078e0200 */
[----:B------:R-:W-:-:S03]  /*0e90*/  LOP3.LUT R0, R4, 0xfffffff8, RZ, 0xc0, !PT ;  /* 0xfffffff804007812 */ /* 0x000fc600078ec0ff */
[----:B------:R-:W-:Y:S02]  /*0ea0*/  IMAD R5, R24, c[0x0][0x1b8], RZ ;  /* 0x00006e0018057a24 */ /* 0x000fe400078e02ff */
        /* <DEDUP_REMOVED lines=8> */
[----:B------:R-:W-:Y:S01]  /*0f30*/  IMAD R5, R5, c[0x0][0x1c0], RZ ;  /* 0x0000700005057a24 */ /* 0x000fe200078e02ff */
[----:B------:R-:W-:Y:S01]  /*0f40*/  ISETP.GE.AND P2, PT, R30, UR6, PT ;  /* 0x000000061e007c0c */ /* 0x000fe2000bf46270 */
[----:B------:R-:W-:-:S04]  /*0f50*/  @P1 IMAD.HI.U32 R6, R7, c[0x0][0x2c8], RZ ;  /* 0x0000b20007061a27 */ /* 0x000fc800078e00ff */
[C---:B------:R-:W-:Y:S01]  /*0f60*/  IMAD R8, R0.reuse, c[0x0][0x1c4], R5 ;  /* 0x0000710000087a24 */ /* 0x040fe200078e0205 */
[----:B------:R-:W-:Y:S01]  /*0f70*/  LOP3.LUT R5, R9, 0xfffffffe, RZ, 0xc0, !PT ;  /* 0xfffffffe09057812 */ /* 0x000fe200078ec0ff */
[----:B------:R-:W-:Y:S01]  /*0f80*/  IMAD.MOV.U32 R4, RZ, RZ, R7 ;  /* 0x000000ffff047224 */ /* 0x000fe200078e0007 */
[----:B------:R-:W-:Y:S01]  /*0f90*/  @P0 SHF.R.U32.HI R4, RZ, c[0x0][0x2cc], R6 ;  /* 0x0000b300ff040a19 */ /* 0x000fe20000011606 */
[----:B------:R-:W-:-:S03]  /*0fa0*/  IMAD.WIDE.U32 R2, R0, c[0x0][0x1c0], R2 ;  /* 0x0000700000027a25 */ /* 0x000fc600078e0002 */
[----:B------:R-:W-:Y:S01]  /*0fb0*/  SHF.R.S32.HI R6, RZ, 0x1f, R4 ;  /* 0x0000001fff067819 */ /* 0x000fe20000011404 */
[----:B------:R-:W-:Y:S01]  /*0fc0*/  IMAD.IADD R31, R10, 0x1, -R5 ;  /* 0x000000010a1f7824 */ /* 0x000fe200078e0a05 */
[----:B------:R-:W-:Y:S01]  /*0fd0*/  IADD3 R5, R30, 0x20, RZ ;  /* 0x000000201e057810 */ /* 0x000fe20007ffe0ff */
[----:B------:R-:W-:Y:S02]  /*0fe0*/  IMAD.IADD R3, R3, 0x1, R8 ;  /* 0x0000000103037824 */ /* 0x000fe400078e0208 */
[----:B------:R-:W-:Y:S01]  /*0ff0*/  IMAD.MOV R0, RZ, RZ, -R4 ;  /* 0x000000ffff007224 */ /* 0x000fe200078e0a04 */
[----:B------:R-:W-:Y:S01]  /*1000*/  ISETP.GE.AND P0, PT, R5, UR6, PT ;  /* 0x0000000605007c0c */ /* 0x000fe2000bf06270 */
[----:B------:R-:W-:Y:S02]  /*1010*/  IMAD.SHL.U32 R8, R27, 0x40, RZ ;  /* 0x000000401b087824 */ /* 0x000fe400078e00ff */
[----:B------:R-:W-:Y:S02]  /*1020*/  IMAD R5, R0, c[0x0][0x2c4], R7 ;  /* 0x0000b10000057a24 */ /* 0x000fe400078e0207 */
[----:B------:R-:W-:Y:S01]  /*1030*/  IMAD R6, R6, c[0x0][0x1b0], RZ ;  /* 0x00006c0006067a24 */ /* 0x000fe200078e02ff */
[----:B------:R-:W-:Y:S01]  /*1040*/  LOP3.LUT R0, R8, 0x1c0, RZ, 0xc0, !PT ;  /* 0x000001c008007812 */ /* 0x000fe200078ec0ff */
[----:B------:R-:W-:-:S02]  /*1050*/  IMAD.SHL.U32 R10, R26, 0x8, RZ ;  /* 0x000000081a0a7824 */ /* 0x000fc400078e00ff */
[C---:B------:R-:W-:Y:S01]  /*1060*/  IMAD R8, R4.reuse, c[0x0][0x1b4], R6 ;  /* 0x00006d0004087a24 */ /* 0x040fe200078e0206 */
[----:B------:R-:W-:Y:S01]  /*1070*/  SHF.R.U32.HI R6, RZ, 0x3, R0 ;  /* 0x00000003ff067819 */ /* 0x000fe20000011600 */
[----:B------:R-:W-:Y:S01]  /*1080*/  IMAD.WIDE.U32 R2, R4, c[0x0][0x1b0], R2 ;  /* 0x00006c0004027a25 */ /* 0x000fe200078e0002 */
[----:B------:R-:W-:Y:S02]  /*1090*/  LOP3.LUT R7, R0, 0x38, R10, 0xf8, !PT ;  /* 0x0000003800077812 */ /* 0x000fe400078ef80a */
[----:B------:R-:W-:Y:S01]  /*10a0*/  SHF.R.S32.HI R4, RZ, 0x1f, R5 ;  /* 0x0000001fff047819 */ /* 0x000fe20000011405 */
[----:B------:R-:W-:Y:S01]  /*10b0*/  IMAD.IADD R3, R3, 0x1, R8 ;  /* 0x0000000103037824 */ /* 0x000fe200078e0208 */
[----:B------:R-:W-:Y:S01]  /*10c0*/  IADD3 R0, P1, R12, R27, RZ ;  /* 0x0000001b0c007210 */ /* 0x000fe20007f3e0ff */
[----:B------:R-:W-:Y:S01]  /*10d0*/  IMAD.SHL.U32 R17, R26, 0x8, RZ ;  /* 0x000000081a117824 */ /* 0x000fe200078e00ff */
[----:B------:R-:W-:Y:S01]  /*10e0*/  LOP3.LUT R15, R7, R6, RZ, 0x3c, !PT ;  /* 0x00000006070f7212 */ /* 0x000fe200078e3cff */
[----:B------:R-:W-:Y:S01]  /*10f0*/  IMAD R4, R4, c[0x0][0x1a8], RZ ;  /* 0x00006a0004047a24 */ /* 0x000fe200078e02ff */
[----:B------:R-:W-:Y:S01]  /*1100*/  LEA.HI.X.SX32 R6, R27, R11, 0x1, P1 ;  /* 0x0000000b1b067211 */ /* 0x000fe200008f0eff */
[----:B------:R-:W-:Y:S01]  /*1110*/  IMAD.WIDE.U32 R2, R5, c[0x0][0x1a8], R2 ;  /* 0x00006a0005027a25 */ /* 0x000fe200078e0002 */
[----:B------:R-:W-:-:S02]  /*1120*/  IADD3 R9, R10, 0x80, RZ ;  /* 0x000000800a097810 */ /* 0x000fc40007ffe0ff */
[----:B------:R-:W-:Y:S01]  /*1130*/  SHF.R.S32.HI R11, RZ, 0x1f, R10 ;  /* 0x0000001fff0b7819 */ /* 0x000fe2000001140a */
[----:B------:R-:W-:Y:S01]  /*1140*/  IMAD R12, R5, c[0x0][0x1ac], R4 ;  /* 0x00006b00050c7a24 */ /* 0x000fe200078e0204 */
[----:B------:R-:W-:Y:S01]  /*1150*/  ISETP.GE.AND P3, PT, R9, c[0x0][0x1d4], PT ;  /* 0x0000750009007a0c */ /* 0x000fe20003f66270 */
[----:B------:R-:W-:Y:S01]  /*1160*/  IMAD R5, R6, c[0x0][0x1e0], RZ ;  /* 0x0000780006057a24 */ /* 0x000fe200078e02ff */
[----:B------:R-:W-:Y:S01]  /*1170*/  LEA R28, P1, R2, c[0x0][0x160], 0x1 ;  /* 0x00005800021c7a11 */ /* 0x000fe200078208ff */
[----:B------:R-:W-:Y:S02]  /*1180*/  IMAD R4, R6, c[0x0][0x208], RZ ;  /* 0x0000820006047a24 */ /* 0x000fe400078e02ff */
[C---:B------:R-:W-:Y:S01]  /*1190*/  IMAD R14, R0.reuse, c[0x0][0x1e4], R5 ;  /* 0x00007900000e7a24 */ /* 0x040fe200078e0205 */
[----:B------:R-:W-:Y:S01]  /*11a0*/  IADD3 R5, R17, 0x80, RZ ;  /* 0x0000008011057810 */ /* 0x000fe20007ffe0ff */
[C---:B------:R-:W-:Y:S02]  /*11b0*/  IMAD R16, R0.reuse, c[0x0][0x20c], R4 ;  /* 0x0000830000107a24 */ /* 0x040fe400078e0204 */
        /* <DEDUP_REMOVED lines=22> */
[----:B------:R-:W-:Y:S01]  /*1320*/  IMAD R22, R29, c[0x0][0x1ec], R22 ;  /* 0x00007b001d167a24 */ /* 0x000fe200078e0216 */
        /* <DEDUP_REMOVED lines=22> */
[----:B------:R-:W-:Y:S02]  /*1490*/  ISETP.GE.AND P4, PT, R17, c[0x0][0x198], PT ;  /* 0x0000660011007a0c */ /* 0x000fe40003f86270 */
[----:B------:R-:W-:-:S02]  /*14a0*/  @!P2 LOP3.LUT R14, R0, 0xfffffff8, RZ, 0xc0, !PT ;  /* 0xfffffff8000ea812 */ /* 0x000fc400078ec0ff */
[----:B------:R-:W-:Y:S01]  /*14b0*/  @!P2 LOP3.LUT R0, R13, 0xfffffff8, RZ, 0xc0, !PT ;  /* 0xfffffff80d00a812 */ /* 0x000fe200078ec0ff */
[--C-:B------:R-:W-:Y:S01]  /*14c0*/  @!P2 IMAD.WIDE R12, R12, 0x2, R2.reuse ;  /* 0x000000020c0ca825 */ /* 0x100fe200078e0202 */
[----:B------:R-:W-:Y:S02]  /*14d0*/  ISETP.GE.AND P5, PT, R17, c[0x0][0x198], PT ;  /* 0x0000660011007a0c */ /* 0x000fe40003fa6270 */
[----:B------:R-:W-:Y:S01]  /*14e0*/  ISETP.GE.AND P5, PT, R18, c[0x0][0x198], PT ;  /* 0x0000660012007a0c */ /* 0x000fe20003fa6270 */
[----:B------:R-:W-:-:S03]  /*14f0*/  @!P2 IMAD.WIDE R14, R14, 0x2, R2 ;  /* 0x000000020e0ea825 */ /* 0x000fc600078e0202 */
[----:B------:R-:W-:Y:S01]  /*1500*/  P2R R29, PR, RZ, 0x20 ;  /* 0x00000020ff1d7803 */ /* 0x000fe20000000000 */
[----:B------:R-:W-:Y:S01]  /*1510*/  @!P2 IMAD.WIDE R2, R0, 0x2, R2 ;  /* 0x000000020002a825 */ /* 0x000fe200078e0202 */
[----:B------:R-:W-:Y:S01]  /*1520*/  @!PT LDS RZ, [RZ] ;  /* 0x00000000fffff984 */ /* 0x000fe20000000800 */
[----:B------:R2:W-:Y:S01]  /*1530*/  @!P2 LDGSTS.E.BYPASS.LTC128B.128 [R16+0x18100], [R4.64], !P4 ;  /* 0x181000000410afae */ /* 0x0005e2000e101d5e */
[----:B------:R-:W-:Y:S02]  /*1540*/  ISETP.GE.AND P4, PT, R18, c[0x0][0x1d4], PT ;  /* 0x0000750012007a0c */ /* 0x000fe40003f86270 */
[----:B------:R-:W-:-:S04]  /*1550*/  IMAD.SHL.U32 R0, R19, 0x40, RZ ;  /* 0x0000004013007824 */ /* 0x000fc800078e00ff */
[----:B------:R3:W-:Y:S01]  /*1560*/  @!P2 LDGSTS.E.BYPASS.LTC128B.128 [R16+0x1c100], [R14.64], !P5 ;  /* 0x1c1000000e10afae */ /* 0x0007e2000e901d5e */
[----:B------:R-:W-:Y:S02]  /*1570*/  LOP3.LUT R0, R0, 0x1c0, RZ, 0xc0, !PT ;  /* 0x000001c000007812 */ /* 0x000fe400078ec0ff */
[----:B------:R-:W-:Y:S01]  /*1580*/  ISETP.GE.AND P5, PT, R10, c[0x0][0x1d4], PT ;  /* 0x000075000a007a0c */ /* 0x000fe20003fa6270 */
[----:B------:R4:W-:Y:S04]  /*1590*/  @!P2 LDGSTS.E.BYPASS.LTC128B.128 [R16+0x20100], [R12.64], !P6 ;  /* 0x201000000c10afae */ /* 0x0009e8000f101d5e */
[----:B------:R5:W-:Y:S01]  /*15a0*/  @!P2 LDGSTS.E.BYPASS.LTC128B.128 [R16+0x24100], [R2.64], !P1 ;  /* 0x241000000210afae */ /* 0x000be2000c901d5e */
[----:B------:R-:W-:Y:S01]  /*15b0*/  LOP3.LUT P2, RZ, R19, 0x2, RZ, 0xc0, !PT ;  /* 0x0000000213ff7812 */ /* 0x000fe2000784c0ff */
[----:B--2---:R-:W-:-:S02]  /*15c0*/  IMAD.SHL.U32 R4, R31, 0x8, RZ ;  /* 0x000000081f047824 */ /* 0x004fc400078e00ff */
[----:B------:R-:W-:Y:S02]  /*15d0*/  IMAD.IADD R5, R7, 0x1, R24 ;  /* 0x0000000107057824 */ /* 0x000fe400078e0218 */
[----:B------:R1:W2:Y:S01]  /*15e0*/  SHFL.IDX PT, R7, R25, 0x1, 0x181f ;  /* 0x00381f0019077f89 */ /* 0x0002a200000e0000 */
[----:B------:R-:W-:Y:S02]  /*15f0*/  LOP3.LUT R4, R0, 0x8, R4, 0xf8, !PT ;  /* 0x0000000800047812 */ /* 0x000fe400078ef804 */
[----:B------:R-:W-:Y:S01]  /*1600*/  SHF.R.U32.HI R0, RZ, 0x3, R0 ;  /* 0x00000003ff007819 */ /* 0x000fe20000011600 */
[----:B---3--:R-:W-:-:S03]  /*1610*/  IMAD.MOV.U32 R15, RZ, RZ, 0x20 ;  /* 0x00000020ff0f7424 */ /* 0x008fc600078e00ff */
[----:B------:R-:W-:Y:S01]  /*1620*/  LOP3.LUT R14, R4, R0, RZ, 0x3c, !PT ;  /* 0x00000000040e7212 */ /* 0x000fe200078e3cff */
[C---:B------:R-:W-:Y:S02]  /*1630*/  IMAD R0, R20.reuse, c[0x0][0x218], RZ ;  /* 0x0000860014007a24 */ /* 0x040fe400078e02ff */
[----:B------:R-:W-:Y:S02]  /*1640*/  IMAD.MOV.U32 R4, RZ, RZ, R6 ;  /* 0x000000ffff047224 */ /* 0x000fe400078e0006 */
[----:B-----5:R-:W-:Y:S01]  /*1650*/  IMAD R2, R20, c[0x0][0x1f0], RZ ;  /* 0x00007c0014027a24 */ /* 0x020fe200078e02ff */
[----:B------:R1:W3:Y:S01]  /*1660*/  SHFL.IDX PT, R6, R28, 0x1, 0x181f ;  /* 0x00381f001c067f89 */ /* 0x0002e200000e0000 */
[C---:B----4-:R-:W-:Y:S01]  /*1670*/  IMAD R12, R21.reuse, c[0x0][0x21c], R0 ;  /* 0x00008700150c7a24 */ /* 0x050fe200078e0200 */
[----:B------:R-:W-:Y:S01]  /*1680*/  IADD3 R0, R10, 0xc0, RZ ;  /* 0x000000c00a007810 */ /* 0x000fe20007ffe0ff */
[C---:B------:R-:W-:Y:S02]  /*1690*/  IMAD R13, R21.reuse, c[0x0][0x1f4], R2 ;  /* 0x00007d00150d7a24 */ /* 0x040fe400078e0202 */
[----:B------:R-:W-:-:S04]  /*16a0*/  IMAD.WIDE.U32 R32, R21, c[0x0][0x218], R4 ;  /* 0x0000860015207a25 */ /* 0x000fc800078e0004 */
[----:B------:R-:W-:Y:S01]  /*16b0*/  IMAD.IADD R39, R35, 0x1, R13 ;  /* 0x0000000123277824 */ /* 0x000fe200078e020d */
[----:B------:R1:W-:Y:S01]  /*16c0*/  STL.64 [R1+0x38], R32 ;  /* 0x0000382001007387 */ /* 0x0003e20000100a00 */
[----:B------:R-:W-:Y:S02]  /*16d0*/  IMAD.IADD R37, R33, 0x1, R12 ;  /* 0x0000000121257824 */ /* 0x000fe400078e020c */
[----:B------:R-:W-:Y:S01]  /*16e0*/  IMAD.MOV.U32 R3, RZ, RZ, 0x10 ;  /* 0x00000010ff037424 */ /* 0x000fe200078e00ff */
[----:B------:R1:W-:Y:S01]  /*16f0*/  STL [R1+0x2c], R39 ;  /* 0x00002c2701007387 */ /* 0x0003e20000100800 */
[----:B------:R-:W-:-:S03]  /*1700*/  IMAD.SHL.U32 R4, R23, 0x40, RZ ;  /* 0x0000004017047824 */ /* 0x000fc600078e00ff */
[----:B------:R1:W-:Y:S01]  /*1710*/  STL [R1+0x24], R37 ;  /* 0x0000242501007387 */ /* 0x0003e20000100800 */
[----:B------:R-:W-:Y:S02]  /*1720*/  SEL R3, R3, 0xfffffff0, !P2 ;  /* 0xfffffff003037807 */ /* 0x000fe40005000000 */
[----:B------:R-:W-:Y:S02]  /*1730*/  LOP3.LUT P2, RZ, R19, 0x4, RZ, 0xc0, !PT ;  /* 0x0000000413ff7812 */ /* 0x000fe4000784c0ff */
[----:B------:R-:W-:Y:S02]  /*1740*/  LOP3.LUT R4, R14, 0xfffffe00, R4, 0xf8, !PT ;  /* 0xfffffe000e047812 */ /* 0x000fe400078ef804 */
[----:B------:R-:W-:Y:S02]  /*1750*/  SEL R2, R15, 0xffffffe0, !P2 ;  /* 0xffffffe00f027807 */ /* 0x000fe40005000000 */
[----:B------:R-:W-:Y:S01]  /*1760*/  ISETP.GE.AND P2, PT, R0, c[0x0][0x1d4], PT ;  /* 0x0000750000007a0c */ /* 0x000fe20003f46270 */
[----:B------:R-:W-:Y:S07]  /*1770*/  @P0 BRA `(.L_x_1350) ;  /* 0x0000019000000947 */ /* 0x000fee0003800000 */
[C---:B--23--:R-:W-:Y:S02]  /*1780*/  IADD3 R5, R17.reuse, 0x80, RZ ;  /* 0x0000008011057810 */ /* 0x04cfe40007ffe0ff */
[----:B------:R-:W-:-:S02]  /*1790*/  IADD3 R13, R17, 0xc0, RZ ;  /* 0x000000c0110d7810 */ /* 0x000fc40007ffe0ff */
[C---:B------:R-:W-:Y:S02]  /*17a0*/  LEA R8, P0, R17.reuse, R6, 0x1 ;  /* 0x0000000611087211 */ /* 0x040fe400078008ff */
[----:B------:R-:W-:Y:S02]  /*17b0*/  SHF.R.S32.HI R0, RZ, 0x1f, R18 ;  /* 0x0000001fff007819 */ /* 0x000fe40000011412 */
[----:B------:R-:W-:Y:S02]  /*17c0*/  SHF.R.S32.HI R14, RZ, 0x1f, R5 ;  /* 0x0000001fff0e7819 */ /* 0x000fe40000011405 */
[----:B------:R-:W-:Y:S02]  /*17d0*/  SHF.R.S32.HI R15, RZ, 0x1f, R13 ;  /* 0x0000001fff0f7819 */ /* 0x000fe4000001140d */
[----:B------:R-:W-:Y:S02]  /*17e0*/  P2R R19, PR, RZ, 0x4 ;  /* 0x00000004ff137803 */ /* 0x000fe40000000000 */
[----:B------:R-:W-:-:S02]  /*17f0*/  LEA.HI.X R9, R17, R7, R11, 0x1, P0 ;  /* 0x0000000711097211 */ /* 0x000fc400000f0c0b */
        /* <DEDUP_REMOVED lines=17> */
.L_x_1350:
[----:B--23--:R-:W-:Y:S05]  /*1910*/  BSYNC B0 ;  /* 0x0000000000007941 */ /* 0x00cfea0003800000 */
.L_x_1349:
[----:B------:R-:W-:Y:S01]  /*1920*/  IADD3 R0, R30, 0x40, RZ ;  /* 0x000000401e007810 */ /* 0x000fe20007ffe0ff */
[----:B------:R2:W3:Y:S01]  /*1930*/  SHFL.IDX PT, R7, R25, 0x2, 0x181f ;  /* 0x00581f0019077f89 */ /* 0x0004e200000e0000 */
[----:B------:R-:W-:Y:S02]  /*1940*/  BSSY B0, `(.L_x_1351) ;  /* 0x000001e000007945 */ /* 0x000fe40003800000 */
[----:B------:R-:W-:Y:S01]  /*1950*/  ISETP.GE.AND P0, PT, R0, UR6, PT ;  /* 0x0000000600007c0c */ /* 0x000fe2000bf06270 */
[----:B------:R2:W4:-:S12]  /*1960*/  SHFL.IDX PT, R6, R28, 0x2, 0x181f ;  /* 0x00581f001c067f89 */ /* 0x00051800000e0000 */
[----:B------:R-:W-:Y:S05]  /*1970*/  @P0 BRA `(.L_x_1352) ;  /* 0x000001a000000947 */ /* 0x000fea0003800000 */
[C---:B------:R-:W-:Y:S02]  /*1980*/  IADD3 R5, R17.reuse, 0x80, RZ ;  /* 0x0000008011057810 */ /* 0x040fe40007ffe0ff */
[C---:B------:R-:W-:Y:S02]  /*1990*/  IADD3 R13, R17.reuse, 0xc0, RZ ;  /* 0x000000c0110d7810 */ /* 0x040fe40007ffe0ff */
[----:B----4-:R-:W-:Y:S02]  /*19a0*/  LEA R8, P0, R17, R6, 0x1 ;  /* 0x0000000611087211 */ /* 0x010fe400078008ff */
[----:B------:R-:W-:Y:S02]  /*19b0*/  SHF.R.S32.HI R0, RZ, 0x1f, R18 ;  /* 0x0000001fff007819 */ /* 0x000fe40000011412 */
[----:B------:R-:W-:Y:S02]  /*19c0*/  SHF.R.S32.HI R14, RZ, 0x1f, R5 ;  /* 0x0000001fff0e7819 */ /* 0x000fe40000011405 */
[----:B------:R-:W-:-:S02]  /*19d0*/  SHF.R.S32.HI R15, RZ, 0x1f, R13 ;  /* 0x0000001fff0f7819 */ /* 0x000fc4000001140d */
[----:B------:R-:W-:Y:S02]  /*19e0*/  P2R R19, PR, RZ, 0x4 ;  /* 0x00000004ff137803 */ /* 0x000fe40000000000 */
[C---:B---3--:R-:W-:Y:S02]  /*19f0*/  LEA.HI.X R9, R17.reuse, R7, R11, 0x1, P0 ;  /* 0x0000000711097211 */ /* 0x048fe400000f0c0b */
        /* <DEDUP_REMOVED lines=18> */
.L_x_1352:
[----:B------:R-:W-:Y:S05]  /*1b20*/  BSYNC B0 ;  /* 0x0000000000007941 */ /* 0x000fea0003800000 */
.L_x_1351:
[----:B---3--:R-:W-:Y:S01]  /*1b30*/  IADD3 R0, R30, 0x60, RZ ;  /* 0x000000601e007810 */ /* 0x008fe20007ffe0ff */
[----:B------:R-:W-:Y:S01]  /*1b40*/  UMOV UR16, 0x60 ;  /* 0x0000006000107882 */ /* 0x000fe20000000000 */
[----:B------:R3:W1:Y:S01]  /*1b50*/  SHFL.IDX PT, R7, R25, 0x3, 0x181f ;  /* 0x00781f0019077f89 */ /* 0x00066200000e0000 */
[----:B------:R-:W-:Y:S01]  /*1b60*/  ULDC.64 UR4, c[0x0][0x1e0] ;  /* 0x0000780000047ab9 */ /* 0x000fe20000000a00 */
[----:B------:R-:W-:Y:S01]  /*1b70*/  ISETP.GE.AND P0, PT, R0, UR6, PT ;  /* 0x0000000600007c0c */ /* 0x000fe2000bf06270 */
[----:B------:R-:W-:Y:S01]  /*1b80*/  UIMAD.WIDE.U32 UR18, UR16, UR4, URZ ;  /* 0x00000004101272a5 */ /* 0x000fe2000f8e003f */
[----:B----4-:R3:W4:Y:S01]  /*1b90*/  SHFL.IDX PT, R6, R28, 0x3, 0x181f ;  /* 0x00781f001c067f89 */ /* 0x01072200000e0000 */
[----:B------:R-:W-:Y:S01]  /*1ba0*/  UIMAD UR5, UR16, UR5, URZ ;  /* 0x00000005100572a4 */ /* 0x000fe2000f8e023f */
[----:B------:R-:W-:Y:S03]  /*1bb0*/  BSSY B0, `(.L_x_1353) ;  /* 0x000001d000007945 */ /* 0x000fe60003800000 */
[----:B------:R-:W-:-:S06]  /*1bc0*/  UIADD3 UR17, UR19, UR5, URZ ;  /* 0x0000000513117290 */ /* 0x000fcc000fffe03f */
[----:B------:R-:W-:Y:S05]  /*1bd0*/  @P0 BRA `(.L_x_1354) ;  /* 0x000001a000000947 */ /* 0x000fea0003800000 */
[----:B------:R-:W-:Y:S01]  /*1be0*/  P2R R0, PR, RZ, 0x4 ;  /* 0x00000004ff007803 */ /* 0x000fe20000000000 */
[----:B------:R-:W-:Y:S01]  /*1bf0*/  IMAD.SHL.U32 R12, R251, 0x2, RZ ;  /* 0x00000002fb0c7824 */ /* 0x000fe200078e00ff */
[C---:B------:R-:W-:Y:S02]  /*1c00*/  ISETP.GE.AND P2, PT, R17.reuse, c[0x0][0x198], PT ;  /* 0x0000660011007a0c */ /* 0x040fe40003f46270 */
[C---:B----4-:R-:W-:Y:S02]  /*1c10*/  LEA R8, P0, R17.reuse, R6, 0x1 ;  /* 0x0000000611087211 */ /* 0x050fe400078008ff */
[C---:B------:R-:W-:Y:S02]  /*1c20*/  IADD3 R5, R17.reuse, 0xc0, RZ ;  /* 0x000000c011057810 */ /* 0x040fe40007ffe0ff */
[----:B-1----:R-:W-:Y:S02]  /*1c30*/  LEA.HI.X R9, R17, R7, R11, 0x1, P0 ;  /* 0x0000000711097211 */ /* 0x002fe400000f0c0b */
        /* <DEDUP_REMOVED lines=20> */
.L_x_1354:
[----:B------:R-:W-:Y:S05]  /*1d80*/  BSYNC B0 ;  /* 0x0000000000007941 */ /* 0x000fea0003800000 */
.L_x_1353:
[----:B------:R-:W-:Y:S01]  /*1d90*/  UIMAD UR16, UR24, -0x60, UR16 ;  /* 0xffffffa0181078a4 */ /* 0x000fe2000f8e0210 */
[----:B------:R-:W0:Y:S01]  /*1da0*/  LDGDEPBAR ;  /* 0x00000000000079af */ /* 0x000e220000000000 */
[----:B------:R-:W-:Y:S01]  /*1db0*/  UIADD3 UR8, UR24, -0x1, URZ ;  /* 0xffffffff18087890 */ /* 0x000fe2000fffe03f */
[----:B----4-:R-:W-:Y:S01]  /*1dc0*/  IMAD.U32 R6, RZ, RZ, UR18 ;  /* 0x00000012ff067e24 */ /* 0x010fe2000f8e00ff */
[----:B------:R-:W-:Y:S01]  /*1dd0*/  ULDC.64 UR6, c[0x0][0x208] ;  /* 0x0000820000067ab9 */ /* 0x000fe20000000a00 */
[----:B------:R-:W-:Y:S01]  /*1de0*/  IMAD.MOV.U32 R130, RZ, RZ, R38 ;  /* 0x000000ffff827224 */ /* 0x000fe200078e0026 */
[----:B------:R-:W-:Y:S01]  /*1df0*/  USHF.R.S32.HI UR9, URZ, 0x1f, UR8 ;  /* 0x0000001f3f097899 */ /* 0x000fe20008011408 */
[----:B------:R-:W-:Y:S01]  /*1e00*/  IMAD.U32 R5, RZ, RZ, UR16 ;  /* 0x00000010ff057e24 */ /* 0x000fe2000f8e00ff */
[----:B------:R-:W-:Y:S01]  /*1e10*/  UIMAD UR4, UR17, UR8, URZ ;  /* 0x00000008110472a4 */ /* 0x000fe2000f8e023f */
[----:B------:R-:W-:Y:S01]  /*1e20*/  IMAD.MOV.U32 R131, RZ, RZ, R39 ;  /* 0x000000ffff837224 */ /* 0x000fe200078e0027 */
[----:B------:R-:W-:Y:S01]  /*1e30*/  UIMAD.WIDE.U32 UR20, UR8, UR6, URZ ;  /* 0x00000006081472a5 */ /* 0x000fe2000f8e003f */
[----:B------:R-:W-:Y:S01]  /*1e40*/  IMAD.MOV.U32 R124, RZ, RZ, R6 ;  /* 0x000000ffff7c7224 */ /* 0x000fe200078e0006 */
[----:B------:R-:W-:Y:S01]  /*1e50*/  IADD3 R5, R5, UR12, -R27 ;  /* 0x0000000c05057c10 */ /* 0x000fe2000fffe81b */
[----:B------:R-:W-:Y:S01]  /*1e60*/  IMAD.MOV.U32 R130, RZ, RZ, R34 ;  /* 0x000000ffff827224 */ /* 0x000fe200078e0022 */
[----:B------:R-:W-:Y:S01]  /*1e70*/  UIMAD UR4, UR9, UR18, UR4 ;  /* 0x00000012090472a4 */ /* 0x000fe2000f8e0204 */
[----:B-1----:R-:W-:Y:S01]  /*1e80*/  IMAD.U32 R7, RZ, RZ, UR19 ;  /* 0x00000013ff077e24 */ /* 0x002fe2000f8e00ff */
[C---:B------:R-:W-:Y:S01]  /*1e90*/  ISETP.GE.AND P0, PT, R5.reuse, 0x1, PT ;  /* 0x000000010500780c */ /* 0x040fe20003f06270 */
[----:B------:R-:W-:Y:S01]  /*1ea0*/  IMAD.WIDE.U32 R8, R124, UR8, R130 ;  /* 0x000000087c087c25 */ /* 0x000fe2000f8e0082 */
[----:B------:R-:W-:Y:S01]  /*1eb0*/  ISETP.GE.AND P6, PT, R5, 0x21, PT ;  /* 0x000000210500780c */ /* 0x000fe20003fc6270 */
[----:B------:R-:W-:Y:S01]  /*1ec0*/  UIMAD UR9, UR9, UR6, URZ ;  /* 0x00000006090972a4 */ /* 0x000fe2000f8e023f */
[----:B------:R-:W-:Y:S01]  /*1ed0*/  STL.64 [R1+0x28], R130 ;  /* 0x0000288201007387 */ /* 0x000fe20000100a00 */
[----:B------:R-:W-:Y:S01]  /*1ee0*/  IMAD.SHL.U32 R251, R251, 0x2, RZ ;  /* 0x00000002fbfb7824 */ /* 0x000fe200078e00ff */
[----:B------:R-:W-:Y:S01]  /*1ef0*/  IADD3 R9, R9, UR4, RZ ;  /* 0x0000000409097c10 */ /* 0x000fe2000fffe0ff */
[----:B------:R-:W-:Y:S01]  /*1f00*/  IMAD.MOV.U32 R10, RZ, RZ, c[0x0][0x1e0] ;  /* 0x00007800ff0a7624 */ /* 0x000fe200078e00ff */
[----:B------:R-:W-:Y:S01]  /*1f10*/  ULDC.64 UR4, c[0x0][0x1e0] ;  /* 0x0000780000047ab9 */ /* 0x000fe20000000a00 */
[----:B------:R-:W-:Y:S01]  /*1f20*/  IMAD.MOV.U32 R14, RZ, RZ, R36 ;  /* 0x000000ffff0e7224 */ /* 0x000fe200078e0024 */
[----:B------:R-:W-:Y:S01]  /*1f30*/  UIMAD.WIDE.U32 UR10, UR4, 0x40, URZ ;  /* 0x00000040040a78a5 */ /* 0x000fe2000f8e003f */
[----:B------:R-:W-:Y:S01]  /*1f40*/  IMAD.MOV.U32 R15, RZ, RZ, R37 ;  /* 0x000000ffff0f7224 */ /* 0x000fe200078e0025 */
[----:B------:R-:W-:Y:S01]  /*1f50*/  USHF.L.U32 UR14, UR5, 0x6, URZ ;  /* 0x00000006050e7899 */ /* 0x000fe2000800063f */
[C---:B------:R-:W-:Y:S01]  /*1f60*/  @P0 LEA R6, P1, R8.reuse, c[0x0][0x1c8], 0x1 ;  /* 0x0000720008060a11 */ /* 0x040fe200078208ff */
[----:B------:R-:W-:Y:S01]  /*1f70*/  IMAD.MOV.U32 R14, RZ, RZ, R32 ;  /* 0x000000ffff0e7224 */ /* 0x000fe200078e0020 */
[----:B------:R-:W-:Y:S01]  /*1f80*/  UIMAD UR9, UR8, UR7, UR9 ;  /* 0x00000007080972a4 */ /* 0x000fe2000f8e0209 */
[----:B------:R-:W-:Y:S01]  /*1f90*/  IMAD.U32 R12, RZ, RZ, UR20 ;  /* 0x00000014ff0c7e24 */ /* 0x000fe2000f8e00ff */
[----:B------:R-:W-:Y:S01]  /*1fa0*/  @P0 LEA.HI.X R7, R8, c[0x0][0x1cc], R9, 0x1, P1 ;  /* 0x0000730008070a11 */ /* 0x000fe200008f0c09 */
[----:B------:R-:W-:Y:S01]  /*1fb0*/  BAR.SYNC.DEFER_BLOCKING 0x0 ;  /* 0x0000000000007b1d */ /* 0x000fe20000010000 */
[----:B------:R-:W-:Y:S01]  /*1fc0*/  ISETP.GE.AND P1, PT, R5, 0x41, PT ;  /* 0x000000410500780c */ /* 0x000fe20003f26270 */
[----:B------:R-:W-:Y:S01]  /*1fd0*/  UIADD3 UR14, UR11, UR14, URZ ;  /* 0x0000000e0b0e7290 */ /* 0x000fe2000fffe03f */
[----:B------:R-:W-:Y:S01]  /*1fe0*/  IMAD.U32 R13, RZ, RZ, UR21 ;  /* 0x00000015ff0d7e24 */ /* 0x000fe2000f8e00ff */
[----:B------:R-:W-:Y:S01]  /*1ff0*/  UIADD3 UR8, UR21, UR9, URZ ;  /* 0x0000000915087290 */ /* 0x000fe2000fffe03f */
[----:B------:R-:W-:Y:S01]  /*2000*/  IMAD.WIDE.U32 R12, R12, 0x60, R14 ;  /* 0x000000600c0c7825 */ /* 0x000fe200078e000e */
[----:B------:R1:W-:Y:S01]  /*2010*/  STL.64 [R1+0x20], R14 ;  /* 0x0000200e01007387 */ /* 0x0003e20000100a00 */
[----:B------:R-:W-:Y:S01]  /*2020*/  USHF.L.U32 UR9, UR6, 0x6, URZ ;  /* 0x0000000606097899 */ /* 0x000fe2000800063f */
[----:B------:R-:W-:Y:S01]  /*2030*/  SEL R16, RZ, 0x2, P4 ;  /* 0x00000002ff107807 */ /* 0x000fe20002000000 */
[----:B------:R-:W-:Y:S01]  /*2040*/  UIMAD UR8, UR8, 0x60, URZ ;  /* 0x00000060080878a4 */ /* 0x000fe2000f8e023f */
[----:B------:R-:W-:Y:S01]  /*2050*/  LEA.HI R126, R128, R127, RZ, 0x5 ;  /* 0x0000007f807e7211 */ /* 0x000fe200078f28ff */
[----:B------:R-:W-:-:S02]  /*2060*/  UISETP.GE.AND UP0, UPT, UR24, 0x2, UPT ;  /* 0x000000021800788c */ /* 0x000fc4000bf06270 */
[----:B------:R-:W-:Y:S01]  /*2070*/  IMAD.U32 R22, RZ, RZ, UR9 ;  /* 0x00000009ff167e24 */ /* 0x000fe2000f8e00ff */
[----:B------:R-:W-:Y:S01]  /*2080*/  SHF.R.S32.HI R125, RZ, 0x5, R126 ;  /* 0x00000005ff7d7819 */ /* 0x000fe2000001147e */
[----:B------:R-:W-:Y:S02]  /*2090*/  IMAD.U32 R20, RZ, RZ, UR9 ;  /* 0x00000009ff147e24 */ /* 0x000fe4000f8e00ff */
[----:B------:R-:W-:Y:S01]  /*20a0*/  IMAD.U32 R24, RZ, RZ, UR9 ;  /* 0x00000009ff187e24 */ /* 0x000fe2000f8e00ff */
[----:B------:R-:W-:Y:S01]  /*20b0*/  @!PT LDS RZ, [RZ] ;  /* 0x00000000fffff984 */ /* 0x000fe20000000800 */
[----:B------:R-:W-:Y:S01]  /*20c0*/  @!PT LDS RZ, [RZ] ;  /* 0x00000000fffff984 */ /* 0x000fe20000000800 */
[----:B------:R-:W-:Y:S01]  /*20d0*/  @!PT LDS RZ, [RZ] ;  /* 0x00000000fffff984 */ /* 0x000fe20000000800 */
[----:B------:R4:W-:Y:S04]  /*20e0*/  @P0 LDGSTS.E.BYPASS.LTC128B.128 [R251+0xc100], [R6.64], !P5 ;  /* 0x0c10000006fb0fae */ /* 0x0009e8000e901d5e */
[----:B------:R4:W-:Y:S04]  /*20f0*/  @P0 LDGSTS.E.BYPASS.LTC128B.128 [R251+0xf100], [R6.64+0x80], !P4 ;  /* 0x0f10008006fb0fae */ /* 0x0009e8000e101d5e */
[----:B------:R4:W-:Y:S01]  /*2100*/  @P0 LDGSTS.E.BYPASS.LTC128B.128 [R251+0x12100], [R6.64+0x100], !P3 ;  /* 0x1210010006fb0fae */ /* 0x0009e2000d901d5e */
[----:B-1----:R-:W-:Y:S01]  /*2110*/  IMAD.SHL.U32 R14, R27, 0x8, RZ ;  /* 0x000000081b0e7824 */ /* 0x002fe200078e00ff */
[----:B------:R-:W-:-:S02]  /*2120*/  SEL R15, RZ, 0x4, P3 ;  /* 0x00000004ff0f7807 */ /* 0x000fc40001800000 */
[----:B------:R4:W-:Y:S01]  /*2130*/  @P0 LDGSTS.E.BYPASS.LTC128B.128 [R251+0x15100], [R6.64+0x180], !P2 ;  /* 0x1510018006fb0fae */ /* 0x0009e2000d101d5e */
[----:B------:R-:W-:Y:S01]  /*2140*/  @P6 LEA R0, P0, R10, R8, 0x5 ;  /* 0x000000080a006211 */ /* 0x000fe200078028ff */
[----:B----4-:R-:W-:Y:S01]  /*2150*/  IMAD.MOV.U32 R6, RZ, RZ, c[0x0][0x1e4] ;  /* 0x00007900ff067624 */ /* 0x010fe200078e00ff */
[----:B------:R-:W-:-:S04]  /*2160*/  SEL R7, RZ, 0x1, P5 ;  /* 0x00000001ff077807 */ /* 0x000fc80002800000 */
[----:B------:R-:W-:Y:S02]  /*2170*/  @P6 LEA.HI.X R6, R10, R9, R6, 0x5, P0 ;  /* 0x000000090a066211 */ /* 0x000fe400000f2c06 */
[C---:B------:R-:W-:Y:S02]  /*2180*/  @P6 LEA R10, P0, R0.reuse, c[0x0][0x1c8], 0x1 ;  /* 0x00007200000a6a11 */ /* 0x040fe400078008ff */
[----:B------:R-:W-:Y:S02]  /*2190*/  IADD3 R15, R15, R16, R7 ;  /* 0x000000100f0f7210 */ /* 0x000fe40007ffe007 */
[----:B------:R-:W-:Y:S01]  /*21a0*/  @P6 LEA.HI.X R11, R0, c[0x0][0x1cc], R6, 0x1, P0 ;  /* 0x00007300000b6a11 */ /* 0x000fe200000f0c06 */
[----:B------:R-:W-:Y:S01]  /*21b0*/  IMAD.SHL.U32 R0, R26, 0x40, RZ ;  /* 0x000000401a007824 */ /* 0x000fe200078e00ff */
[----:B------:R-:W-:Y:S02]  /*21c0*/  @P1 IADD3 R6, P0, R8, UR10, RZ ;  /* 0x0000000a08061c10 */ /* 0x000fe4000ff1e0ff */
[----:B------:R-:W-:Y:S01]  /*21d0*/  IADD3 R7, R13, UR8, RZ ;  /* 0x000000080d077c10 */ /* 0x000fe2000fffe0ff */
[----:B------:R1:W-:Y:S01]  /*21e0*/  @P6 LDGSTS.E.BYPASS.LTC128B.128 [R251+0xd100], [R10.64], !P5 ;  /* 0x0d1000000afb6fae */ /* 0x0003e2000e901d5e */
[----:B------:R-:W-:Y:S01]  /*21f0*/  @P1 IADD3.X R9, R9, UR14, RZ, P0, !PT ;  /* 0x0000000e09091c10 */ /* 0x000fe200087fe4ff */
[----:B------:R-:W-:Y:S01]  /*2200*/  UMOV UR8, 0x6 ;  /* 0x0000000600087882 */ /* 0x000fe20000000000 */
[----:B------:R-:W-:Y:S01]  /*2210*/  @P1 LEA R8, P0, R6, c[0x0][0x1c8], 0x1 ;  /* 0x0000720006081a11 */ /* 0x000fe200078008ff */
[----:B------:R1:W-:Y:S01]  /*2220*/  @P6 LDGSTS.E.BYPASS.LTC128B.128 [R251+0x10100], [R10.64+0x80], !P4 ;  /* 0x101000800afb6fae */ /* 0x0003e2000e101d5e */
[----:B------:R-:W-:Y:S01]  /*2230*/  LOP3.LUT R0, R0, 0x1c0, RZ, 0xc0, !PT ;  /* 0x000001c000007812 */ /* 0x000fe200078ec0ff */
[----:B------:R-:W-:Y:S01]  /*2240*/  USHF.L.U64.HI UR8, UR6, UR8, UR7 ;  /* 0x0000000806087299 */ /* 0x000fe20008010207 */
[----:B------:R-:W-:Y:S01]  /*2250*/  @P1 LEA.HI.X R9, R6, c[0x0][0x1cc], R9, 0x1, P0 ;  /* 0x0000730006091a11 */ /* 0x000fe200000f0c09 */
[----:B------:R1:W-:Y:S01]  /*2260*/  @P6 LDGSTS.E.BYPASS.LTC128B.128 [R251+0x13100], [R10.64+0x100], !P3 ;  /* 0x131001000afb6fae */ /* 0x0003e2000d901d5e */
[----:B------:R-:W-:-:S02]  /*2270*/  LOP3.LUT R14, R0, 0x8, R14, 0xf8, !PT ;  /* 0x00000008000e7812 */ /* 0x000fc400078ef80e */
[----:B------:R-:W-:Y:S01]  /*2280*/  SHF.R.U32.HI R0, RZ, 0x3, R0 ;  /* 0x00000003ff007819 */ /* 0x000fe20000011600 */
[----:B------:R1:W-:Y:S01]  /*2290*/  @P6 LDGSTS.E.BYPASS.LTC128B.128 [R251+0x16100], [R10.64+0x180], !P2 ;  /* 0x161001800afb6fae */ /* 0x0003e2000d101d5e */
[----:B------:R-:W-:Y:S02]  /*22a0*/  LEA R6, P0, R12, c[0x0][0x1f8], 0x1 ;  /* 0x00007e000c067a11 */ /* 0x000fe400078008ff */
[----:B------:R-:W-:Y:S01]  /*22b0*/  LOP3.LUT R0, R14, R0, RZ, 0x3c, !PT ;  /* 0x000000000e007212 */ /* 0x000fe200078e3cff */
[----:B------:R1:W-:Y:S01]  /*22c0*/  @P1 LDGSTS.E.BYPASS.LTC128B.128 [R251+0xe100], [R8.64], !P5 ;  /* 0x0e10000008fb1fae */ /* 0x0003e2000e901d5e */
[----:B------:R-:W-:Y:S02]  /*22d0*/  LEA.HI.X R7, R12, c[0x0][0x1fc], R7, 0x1, P0 ;  /* 0x00007f000c077a11 */ /* 0x000fe400000f0c07 */
[----:B------:R-:W-:Y:S01]  /*22e0*/  LOP3.LUT P0, RZ, R26, 0x2, RZ, 0xc0, !PT ;  /* 0x000000021aff7812 */ /* 0x000fe2000780c0ff */
[----:B------:R1:W-:Y:S01]  /*22f0*/  @P1 LDGSTS.E.BYPASS.LTC128B.128 [R251+0x11100], [R8.64+0x80], !P4 ;  /* 0x1110008008fb1fae */ /* 0x0003e2000e101d5e */
[----:B------:R-:W-:Y:S01]  /*2300*/  IMAD R0, R31, 0x200, R0 ;  /* 0x000002001f007824 */ /* 0x000fe200078e0200 */
[----:B------:R-:W-:-:S02]  /*2310*/  SEL R14, RZ, 0x8, P2 ;  /* 0x00000008ff0e7807 */ /* 0x000fc40001000000 */
[----:B------:R1:W-:Y:S01]  /*2320*/  @P1 LDGSTS.E.BYPASS.LTC128B.128 [R251+0x14100], [R8.64+0x100], !P3 ;  /* 0x1410010008fb1fae */ /* 0x0003e2000d901d5e */
[----:B------:R-:W-:Y:S02]  /*2330*/  IMAD.SHL.U32 R216, R0, 0x2, RZ ;  /* 0x0000000200d87824 */ /* 0x000fe400078e00ff */
[----:B------:R-:W-:Y:S01]  /*2340*/  IMAD.IADD R14, R15, 0x1, R14 ;  /* 0x000000010f0e7824 */ /* 0x000fe200078e020e */
[----:B------:R1:W-:Y:S01]  /*2350*/  @P1 LDGSTS.E.BYPASS.LTC128B.128 [R251+0x17100], [R8.64+0x180], !P2 ;  /* 0x1710018008fb1fae */ /* 0x0003e2000d101d5e */
[--C-:B------:R-:W-:Y:S02]  /*2360*/  IADD3 R22, P6, P1, R22, 0x80, R6.reuse ;  /* 0x0000008016167810 */ /* 0x100fe400079de006 */
[----:B------:R-:W-:Y:S01]  /*2370*/  IADD3 R0, R216, 0xc100, RZ ;  /* 0x0000c100d8007810 */ /* 0x000fe20007ffe0ff */
[----:B------:R-:W0:Y:S01]  /*2380*/  LDGDEPBAR ;  /* 0x00000000000079af */ /* 0x000e220000000000 */
[----:B------:R-:W-:Y:S02]  /*2390*/  IADD3.X R23, RZ, UR8, R7, P6, P1 ;  /* 0x00000008ff177c10 */ /* 0x000fe4000b7e2407 */
[----:B------:R-:W-:-:S02]  /*23a0*/  IADD3 R20, P6, P1, R20, 0x100, R6 ;  /* 0x0000010014147810 */ /* 0x000fc400079de006 */
[----:B------:R-:W-:Y:S02]  /*23b0*/  IADD3 R227, R216, 0xc120, RZ ;  /* 0x0000c120d8e37810 */ /* 0x000fe40007ffe0ff */
[--C-:B------:R-:W-:Y:S02]  /*23c0*/  IADD3.X R21, RZ, UR8, R7.reuse, P6, P1 ;  /* 0x00000008ff157c10 */ /* 0x100fe4000b7e2407 */
[----:B------:R-:W-:Y:S02]  /*23d0*/  IADD3 R24, P6, P1, R24, 0x180, R6 ;  /* 0x0000018018187810 */ /* 0x000fe400079de006 */
[----:B------:R-:W-:Y:S01]  /*23e0*/  @P0 IADD3 R227, R0, -0x20, RZ ;  /* 0xffffffe000e30810 */ /* 0x000fe20007ffe0ff */
[----:B------:R-:W-:Y:S01]  /*23f0*/  IMAD R0, R125, 0x400, R4 ;  /* 0x000004007d007824 */ /* 0x000fe200078e0204 */
[----:B------:R-:W-:Y:S02]  /*2400*/  IADD3 R12, P0, R6, UR9, RZ ;  /* 0x00000009060c7c10 */ /* 0x000fe4000ff1e0ff */
[----:B--23--:R-:W-:Y:S01]  /*2410*/  IADD3.X R25, RZ, UR8, R7, P6, P1 ;  /* 0x00000008ff197c10 */ /* 0x00cfe2000b7e2407 */
[----:B------:R-:W-:Y:S01]  /*2420*/  IMAD.SHL.U32 R223, R0, 0x2, RZ ;  /* 0x0000000200df7824 */ /* 0x000fe200078e00ff */
[----:B------:R-:W-:Y:S01]  /*2430*/  LOP3.LUT P6, RZ, R14, 0x2, RZ, 0xc0, !PT ;  /* 0x000000020eff7812 */ /* 0x000fe200078cc0ff */
[----:B------:R-:W-:Y:S01]  /*2440*/  IMAD.MOV.U32 R0, RZ, RZ, 0x40 ;  /* 0x00000040ff007424 */ /* 0x000fe200078e00ff */
[----:B------:R-:W-:Y:S01]  /*2450*/  ISETP.LT.OR P1, PT, R5, 0x1, P5 ;  /* 0x000000010500780c */ /* 0x000fe20002f21670 */
[--C-:B------:R-:W-:Y:S01]  /*2460*/  IMAD R224, R3, 0x2, R223.reuse ;  /* 0x0000000203e07824 */ /* 0x100fe200078e02df */
[----:B------:R-:W-:Y:S01]  /*2470*/  IADD3.X R13, R7, UR8, RZ, P0, !PT ;  /* 0x00000008070d7c10 */ /* 0x000fe200087fe4ff */
[----:B------:R-:W-:Y:S01]  /*2480*/  IMAD R226, R2, 0x2, R223 ;  /* 0x0000000202e27824 */ /* 0x000fe200078e02df */
[----:B------:R-:W-:Y:S01]  /*2490*/  ISETP.LT.OR P0, PT, R5, 0x1, !P6 ;  /* 0x000000010500780c */ /* 0x000fe20007701670 */
[----:B------:R-:W-:-:S04]  /*24a0*/  DEPBAR.LE SB0, 0x1 ;  /* 0x000080400000791a */ /* 0x000fc80000000000 */
[----:B------:R-:W-:-:S04]  /*24b0*/  DEPBAR.LE SB0, 0x0 ;  /* 0x000080000000791a */ /* 0x000fc80000000000 */
[----:B------:R-:W-:Y:S01]  /*24c0*/  BAR.SYNC.DEFER_BLOCKING 0x0 ;  /* 0x0000000000007b1d */ /* 0x000fe20000010000 */
[----:B------:R-:W-:Y:S01]  /*24d0*/  LOP3.LUT P6, RZ, R14, 0x4, RZ, 0xc0, !PT ;  /* 0x000000040eff7812 */ /* 0x000fe200078cc0ff */
[----:B------:R-:W-:Y:S01]  /*24e0*/  IMAD R225, R2, 0x2, R224 ;  /* 0x0000000202e17824 */ /* 0x000fe200078e02e0 */
[C---:B------:R-:W-:Y:S02]  /*24f0*/  IADD3 R250, R227.reuse, 0x800, RZ ;  /* 0x00000800e3fa7810 */ /* 0x040fe40007ffe0ff */
        /* <DEDUP_REMOVED lines=25> */
[----:B------:R-:W3:Y:S01]  /*2690*/  LDSM.16.M88.4 R52, [R216+0xd900] ;  /* 0x00d90000d834783b */ /* 0x000ee20000000200 */
[C---:B------:R-:W-:Y:S02]  /*26a0*/  IADD3 R229, R227.reuse, 0xb000, RZ ;  /* 0x0000b000e3e57810 */ /* 0x040fe40007ffe0ff */
[----:B------:R-:W-:Y:S01]  /*26b0*/  IADD3 R228, R227, 0xb800, RZ ;  /* 0x0000b800e3e47810 */ /* 0x000fe20007ffe0ff */
[----:B------:R-:W-:Y:S04]  /*26c0*/  LDSM.16.M88.4 R56, [R216+0xe100] ;  /* 0x00e10000d838783b */ /* 0x000fe80000000200 */
[----:B------:R-:W4:Y:S04]  /*26d0*/  LDSM.16.M88.4 R72, [R216+0xe900] ;  /* 0x00e90000d848783b */ /* 0x000f280000000200 */
[----:B------:R-:W5:Y:S04]  /*26e0*/  LDSM.16.M88.4 R68, [R227] ;  /* 0x00000000e344783b */ /* 0x000f680000000200 */
[----:B------:R-:W3:Y:S04]  /*26f0*/  LDSM.16.M88.4 R64, [R227+0x800] ;  /* 0x00080000e340783b */ /* 0x000ee80000000200 */
        /* <DEDUP_REMOVED lines=13> */
[C---:B--2---:R-:W-:Y:S08]  /*27d0*/  HMMA.16816.F32 R32, R8.reuse, R40, RZ ;  /* 0x000000280820723c */ /* 0x044ff000000018ff */
[----:B------:R1:W-:Y:S01]  /*27e0*/  LDGSTS.E.BYPASS.LTC128B.128 [R251+0x6100], [R6.64+0x100], !P0 ;  /* 0x0610010006fb7fae */ /* 0x0003e2000c101d5e */
[C---:B------:R-:W-:Y:S01]  /*27f0*/  ISETP.LT.OR P0, PT, R5.reuse, 0x1, !P1 ;  /* 0x000000010500780c */ /* 0x040fe20004f01670 */
[C---:B------:R-:W-:Y:S08]  /*2800*/  HMMA.16816.F32 R28, R8.reuse, R42, RZ ;  /* 0x0000002a081c723c */ /* 0x040ff000000018ff */
[----:B---3--:R-:W-:Y:S04]  /*2810*/  HMMA.16816.F32 R40, R8, R54, RZ ;  /* 0x000000360828723c */ /* 0x008fe800000018ff */
[----:B------:R1:W-:Y:S01]  /*2820*/  LDGSTS.E.BYPASS.LTC128B.128 [R251+0x9100], [R6.64+0x180], !P0 ;  /* 0x0910018006fb7fae */ /* 0x0003e2000c101d5e */
[----:B------:R-:W-:-:S03]  /*2830*/  ISETP.LT.OR P0, PT, R5, 0x21, P5 ;  /* 0x000000210500780c */ /* 0x000fc60002f01670 */
[C---:B----4-:R-:W-:Y:S08]  /*2840*/  HMMA.16816.F32 R88, R8.reuse, R72, RZ ;  /* 0x000000480858723c */ /* 0x050ff000000018ff */
[----:B------:R-:W-:Y:S02]  /*2850*/  HMMA.16816.F32 R112, R8, R74, RZ ;  /* 0x0000004a0870723c */ /* 0x000fe400000018ff */
[----:B------:R2:W-:Y:S01]  /*2860*/  LDGSTS.E.BYPASS.LTC128B.128 [R251+0x1100], [R12.64], !P0 ;  /* 0x011000000cfb7fae */ /* 0x0005e2000c101d5e */
[----:B------:R-:W-:-:S04]  /*2870*/  LOP3.LUT P0, RZ, R14, 0x2, RZ, 0xc0, !PT ;  /* 0x000000020eff7812 */ /* 0x000fc8000780c0ff */
[----:B------:R-:W-:Y:S01]  /*2880*/  ISETP.LT.OR P0, PT, R5, 0x21, !P0 ;  /* 0x000000210500780c */ /* 0x000fe20004701670 */
[C---:B-----5:R-:W-:Y:S08]  /*2890*/  HMMA.16816.F32 R104, R16.reuse, R68, R48 ;  /* 0x000000441068723c */ /* 0x060ff00000001830 */
[----:B------:R-:W-:Y:S04]  /*28a0*/  HMMA.16816.F32 R100, R16, R64, R32 ;  /* 0x000000401064723c */ /* 0x000fe80000001820 */
[----:B------:R3:W-:Y:S01]  /*28b0*/  LDGSTS.E.BYPASS.LTC128B.128 [R251+0x4100], [R22.64], !P0 ;  /* 0x0410000016fb7fae */ /* 0x0007e2000c101d5e */
[----:B------:R-:W-:-:S03]  /*28c0*/  LOP3.LUT P0, RZ, R26, 0x4, RZ, 0xc0, !PT ;  /* 0x000000041aff7812 */ /* 0x000fc6000780c0ff */
[C---:B------:R-:W-:Y:S01]  /*28d0*/  HMMA.16816.F32 R96, R16.reuse, R66, R28 ;  /* 0x000000421060723c */ /* 0x040fe2000000181c */
[----:B------:R-:W-:Y:S02]  /*28e0*/  SEL R0, R0, 0xffffffc0, !P0 ;  /* 0xffffffc000007807 */ /* 0x000fe40004000000 */
[C---:B------:R-:W-:Y:S02]  /*28f0*/  ISETP.LT.OR P0, PT, R5.reuse, 0x21, !P6 ;  /* 0x000000210500780c */ /* 0x040fe40007701670 */
[----:B------:R-:W-:Y:S01]  /*2900*/  ISETP.LT.OR P6, PT, R5, 0x41, !P6 ;  /* 0x000000410500780c */ /* 0x000fe200077c1670 */
[----:B------:R-:W-:Y:S02]  /*2910*/  IMAD.IADD R222, R216, 0x1, R0 ;  /* 0x00000001d8de7824 */ /* 0x000fe400078e0200 */
[----:B------:R-:W-:Y:S01]  /*2920*/  HMMA.16816.F32 R108, R16, R70, R36 ;  /* 0x00000046106c723c */ /* 0x000fe20000001824 */
[----:B------:R-:W-:-:S07]  /*2930*/  IMAD.IADD R221, R0, 0x1, R227 ;  /* 0x0000000100dd7824 */ /* 0x000fce00078e02e3 */
[----:B------:R3:W-:Y:S01]  /*2940*/  LDGSTS.E.BYPASS.LTC128B.128 [R251+0x7100], [R20.64], !P0 ;  /* 0x0710000014fb7fae */ /* 0x0007e2000c101d5e */
[----:B-1----:R-:W-:Y:S01]  /*2950*/  IADD3 R6, P0, R12, UR9, RZ ;  /* 0x000000090c067c10 */ /* 0x002fe2000ff1e0ff */
[----:B------:R-:W-:Y:S03]  /*2960*/  HMMA.16816.F32 R36, R16, R122, R112 ;  /* 0x0000007a1024723c */ /* 0x000fe60000001870 */
[----:B------:R-:W-:Y:S02]  /*2970*/  IADD3.X R7, R13, UR8, RZ, P0, !PT ;  /* 0x000000080d077c10 */ /* 0x000fe400087fe4ff */
[C---:B------:R-:W-:Y:S02]  /*2980*/  ISETP.LT.OR P0, PT, R5.reuse, 0x21, !P1 ;  /* 0x000000210500780c */ /* 0x040fe40004f01670 */
[----:B------:R-:W-:-:S11]  /*2990*/  ISETP.LT.OR P1, PT, R5, 0x41, !P1 ;  /* 0x000000410500780c */ /* 0x000fd60004f21670 */
[----:B------:R1:W-:Y:S01]  /*29a0*/  LDGSTS.E.BYPASS.LTC128B.128 [R251+0xa100], [R24.64], !P0 ;  /* 0x0a10000018fb7fae */ /* 0x0003e2000c101d5e */
[----:B------:R-:W-:Y:S01]  /*29b0*/  ISETP.LT.OR P0, PT, R5, 0x41, P5 ;  /* 0x000000410500780c */ /* 0x000fe20002f01670 */
[----:B---3--:R-:W-:Y:S11]  /*29c0*/  HMMA.16816.F32 R20, R8, R46, RZ ;  /* 0x0000002e0814723c */ /* 0x008ff600000018ff */
[----:B------:R-:W-:Y:S01]  /*29d0*/  @!UPT UIADD3 URZ, URZ, URZ, URZ ;  /* 0x0000003f3f3ff290 */ /* 0x000fe2000fffe03f */
[----:B------:R3:W-:Y:S01]  /*29e0*/  LDGSTS.E.BYPASS.LTC128B.128 [R251+0x2100], [R6.64], !P0 ;  /* 0x0210000006fb7fae */ /* 0x0007e2000c101d5e */
[----:B------:R-:W-:-:S04]  /*29f0*/  LOP3.LUT P0, RZ, R14, 0x2, RZ, 0xc0, !PT ;  /* 0x000000020eff7812 */ /* 0x000fc8000780c0ff */
[----:B------:R-:W-:Y:S01]  /*2a00*/  ISETP.LT.OR P0, PT, R5, 0x41, !P0 ;  /* 0x000000410500780c */ /* 0x000fe20004701670 */
[C---:B-1----:R-:W-:Y:S11]  /*2a10*/  HMMA.16816.F32 R24, R8.reuse, R44, RZ ;  /* 0x0000002c0818723c */ /* 0x042ff600000018ff */
[----:B------:R-:W-:Y:S01]  /*2a20*/  @!UPT UIADD3 URZ, URZ, URZ, URZ ;  /* 0x0000003f3f3ff290 */ /* 0x000fe2000fffe03f */
[----:B------:R3:W-:Y:S01]  /*2a30*/  LDGSTS.E.BYPASS.LTC128B.128 [R251+0x5100], [R6.64+0x80], !P0 ;  /* 0x0510008006fb7fae */ /* 0x0007e2000c101d5e */
[----:B------:R-:W-:Y:S01]  /*2a40*/  PLOP3.LUT P0, PT, PT, PT, UP0, 0x80, 0x0 ;  /* 0x000000000000781c */ /* 0x000fe20003f0f008 */
[C---:B------:R-:W-:Y:S02]  /*2a50*/  HMMA.16816.F32 R44, R8.reuse, R52, RZ ;  /* 0x00000034082c723c */ /* 0x040fe400000018ff */
[----:B------:R3:W-:Y:S04]  /*2a60*/  LDGSTS.E.BYPASS.LTC128B.128 [R251+0x8100], [R6.64+0x100], !P6 ;  /* 0x0810010006fb7fae */ /* 0x0007e8000f101d5e */
[----:B------:R3:W-:Y:S02]  /*2a70*/  LDGSTS.E.BYPASS.LTC128B.128 [R251+0xb100], [R6.64+0x180], !P1 ;  /* 0x0b10018006fb7fae */ /* 0x0007e4000c901d5e */
[C---:B------:R-:W-:Y:S02]  /*2a80*/  HMMA.16816.F32 R52, R8.reuse, R56, RZ ;  /* 0x000000380834723c */ /* 0x040fe400000018ff */
[----:B------:R-:W-:Y:S04]  /*2a90*/  LDSM.16.M88.4 R48, [R222+0xe100] ;  /* 0x00e10000de30783b */ /* 0x000fe80000000200 */
[----:B------:R-:W-:Y:S02]  /*2aa0*/  LDSM.16.M88.4 R32, [R222+0xc900] ;  /* 0x00c90000de20783b */ /* 0x000fe40000000200 */
[----:B------:R-:W-:Y:S02]  /*2ab0*/  HMMA.16816.F32 R56, R8, R58, RZ ;  /* 0x0000003a0838723c */ /* 0x000fe400000018ff */
[----:B------:R-:W-:Y:S04]  /*2ac0*/  LDSM.16.M88.4 R8, [R226+0x18100] ;  /* 0x01810000e208783b */ /* 0x000fe80000000200 */
[----:B------:R-:W-:Y:S02]  /*2ad0*/  LDSM.16.M88.4 R64, [R222+0xe900] ;  /* 0x00e90000de40783b */ /* 0x000fe40000000200 */
[C---:B------:R-:W-:Y:S02]  /*2ae0*/  HMMA.16816.F32 R84, R16.reuse, R62, R20 ;  /* 0x0000003e1054723c */ /* 0x040fe40000001814 */
[----:B------:R-:W1:Y:S04]  /*2af0*/  LDSM.16.M88.4 R20, [R222+0xc100] ;  /* 0x00c10000de14783b */ /* 0x000e680000000200 */
[----:B--2---:R-:W-:Y:S02]  /*2b00*/  LDSM.16.M88.4 R12, [R225+0x18100] ;  /* 0x01810000e10c783b */ /* 0x004fe40000000200 */
[C---:B------:R-:W-:Y:S02]  /*2b10*/  HMMA.16816.F32 R80, R16.reuse, R76, R44 ;  /* 0x0000004c1050723c */ /* 0x040fe4000000182c */
[----:B------:R-:W2:Y:S04]  /*2b20*/  LDSM.16.M88.4 R44, [R222+0xd100] ;  /* 0x00d10000de2c783b */ /* 0x000ea80000000200 */
[----:B------:R-:W-:Y:S02]  /*2b30*/  LDSM.16.M88.4 R112, [R221+0x2000] ;  /* 0x00200000dd70783b */ /* 0x000fe40000000200 */
[C---:B------:R-:W-:Y:S02]  /*2b40*/  HMMA.16816.F32 R76, R16.reuse, R78, R40 ;  /* 0x0000004e104c723c */ /* 0x040fe40000001828 */
[----:B------:R-:W4:Y:S04]  /*2b50*/  LDSM.16.M88.4 R40, [R222+0xd900] ;  /* 0x00d90000de28783b */ /* 0x000f280000000200 */
[----:B------:R-:W0:Y:S02]  /*2b60*/  LDGDEPBAR ;  /* 0x00000000000079af */ /* 0x000e240000000000 */
[C---:B------:R-:W-:Y:S08]  /*2b70*/  HMMA.16816.F32 R92, R16.reuse, R60, R24 ;  /* 0x0000003c105c723c */ /* 0x040ff00000001818 */
[C---:B------:R-:W-:Y:S01]  /*2b80*/  HMMA.16816.F32 R68, R16.reuse, R118, R56 ;  /* 0x000000761044723c */ /* 0x040fe20000001838 */
[----:B------:R-:W5:Y:S07]  /*2b90*/  LDSM.16.M88.4 R56, [R221] ;  /* 0x00000000dd38783b */ /* 0x000f6e0000000200 */
[C---:B------:R-:W-:Y:S01]  /*2ba0*/  HMMA.16816.F32 R72, R16.reuse, R116, R52 ;  /* 0x000000741048723c */ /* 0x040fe20000001834 */
[----:B------:R-:W-:Y:S04]  /*2bb0*/  LDSM.16.M88.4 R52, [R221+0x800] ;  /* 0x00080000dd34783b */ /* 0x000fe80000000200 */
[----:B------:R-:W-:Y:S03]  /*2bc0*/  LDSM.16.M88.4 R116, [R227+0x4000] ;  /* 0x00400000e374783b */ /* 0x000fe60000000200 */
[----:B------:R-:W-:Y:S01]  /*2bd0*/  HMMA.16816.F32 R60, R16, R120, R88 ;  /* 0x00000078103c723c */ /* 0x000fe20000001858 */
[----:B------:R-:W-:Y:S07]  /*2be0*/  LDSM.16.M88.4 R120, [R227+0x4800] ;  /* 0x00480000e378783b */ /* 0x000fee0000000200 */
[C---:B-1----:R-:W-:Y:S01]  /*2bf0*/  HMMA.16816.F32 R28, R8.reuse, R20, R104 ;  /* 0x00000014081c723c */ /* 0x042fe20000001868 */
[----:B------:R-:W-:Y:S07]  /*2c00*/  LDSM.16.M88.4 R104, [R221+0x1000] ;  /* 0x00100000dd68783b */ /* 0x000fee0000000200 */
[C---:B------:R-:W-:Y:S01]  /*2c10*/  HMMA.16816.F32 R24, R8.reuse, R22, R108 ;  /* 0x000000160818723c */ /* 0x040fe2000000186c */
[----:B------:R-:W1:Y:S07]  /*2c20*/  LDSM.16.M88.4 R108, [R221+0x1800] ;  /* 0x00180000dd6c783b */ /* 0x000e6e0000000200 */
[C---:B--2---:R-:W-:Y:S08]  /*2c30*/  HMMA.16816.F32 R88, R8.reuse, R44, R92 ;  /* 0x0000002c0858723c */ /* 0x044ff0000000185c */
[C---:B------:R-:W-:Y:S08]  /*2c40*/  HMMA.16816.F32 R84, R8.reuse, R46, R84 ;  /* 0x0000002e0854723c */ /* 0x040ff00000001854 */
[C---:B----4-:R-:W-:Y:S08]  /*2c50*/  HMMA.16816.F32 R80, R8.reuse, R40, R80 ;  /* 0x000000280850723c */ /* 0x050ff00000001850 */
[C---:B------:R-:W-:Y:S08]  /*2c60*/  HMMA.16816.F32 R44, R8.reuse, R42, R76 ;  /* 0x0000002a082c723c */ /* 0x040ff0000000184c */
[C---:B------:R-:W-:Y:S01]  /*2c70*/  HMMA.16816.F32 R40, R8.reuse, R48, R72 ;  /* 0x000000300828723c */ /* 0x040fe20000001848 */
[----:B------:R-:W-:Y:S07]  /*2c80*/  LDSM.16.M88.4 R72, [R216+0x11100] ;  /* 0x01110000d848783b */ /* 0x000fee0000000200 */
[C---:B------:R-:W-:Y:S08]  /*2c90*/  HMMA.16816.F32 R68, R8.reuse, R50, R68 ;  /* 0x000000320844723c */ /* 0x040ff00000001844 */
[C---:B------:R-:W-:Y:S08]  /*2ca0*/  HMMA.16816.F32 R20, R8.reuse, R32, R100 ;  /* 0x000000200814723c */ /* 0x040ff00000001864 */
[C---:B------:R-:W-:Y:S01]  /*2cb0*/  HMMA.16816.F32 R48, R8.reuse, R66, R36 ;  /* 0x000000420830723c */ /* 0x040fe20000001824 */
[----:B------:R-:W2:Y:S07]  /*2cc0*/  LDSM.16.M88.4 R36, [R221+0x2800] ;  /* 0x00280000dd24783b */ /* 0x000eae0000000200 */
[C---:B------:R-:W-:Y:S08]  /*2cd0*/  HMMA.16816.F32 R16, R8.reuse, R34, R96 ;  /* 0x000000220810723c */ /* 0x040ff00000001860 */
[----:B------:R-:W-:Y:S01]  /*2ce0*/  HMMA.16816.F32 R100, R8, R64, R60 ;  /* 0x000000400864723c */ /* 0x000fe2000000183c */
[----:B------:R-:W4:Y:S07]  /*2cf0*/  LDSM.16.M88.4 R8, [R223+0x1c100] ;  /* 0x01c10000df08783b */ /* 0x000f2e0000000200 */
[C---:B-----5:R-:W-:Y:S01]  /*2d00*/  HMMA.16816.F32 R96, R12.reuse, R56, R28 ;  /* 0x000000380c60723c */ /* 0x060fe2000000181c */
[----:B------:R-:W5:Y:S07]  /*2d10*/  LDSM.16.M88.4 R28, [R216+0xf100] ;  /* 0x00f10000d81c783b */ /* 0x000f6e0000000200 */
[C---:B------:R-:W-:Y:S01]  /*2d20*/  HMMA.16816.F32 R92, R12.reuse, R58, R24 ;  /* 0x0000003a0c5c723c */ /* 0x040fe20000001818 */
[----:B------:R-:W2:Y:S04]  /*2d30*/  LDSM.16.M88.4 R56, [R216+0x10900] ;  /* 0x01090000d838783b */ /* 0x000ea80000000200 */
[----:B------:R-:W2:Y:S03]  /*2d40*/  LDSM.16.M88.4 R24, [R216+0xf900] ;  /* 0x00f90000d818783b */ /* 0x000ea60000000200 */
[C---:B------:R-:W-:Y:S08]  /*2d50*/  HMMA.16816.F32 R64, R12.reuse, R112, R40 ;  /* 0x000000700c40723c */ /* 0x040ff00000001828 */
[C---:B-1----:R-:W-:Y:S08]  /*2d60*/  HMMA.16816.F32 R80, R12.reuse, R108, R80 ;  /* 0x0000006c0c50723c */ /* 0x042ff00000001850 */
[C---:B------:R-:W-:Y:S01]  /*2d70*/  HMMA.16816.F32 R76, R12.reuse, R110, R44 ;  /* 0x0000006e0c4c723c */ /* 0x040fe2000000182c */
[----:B------:R-:W1:Y:S04]  /*2d80*/  LDSM.16.M88.4 R44, [R216+0x10100] ;  /* 0x01010000d82c783b */ /* 0x000e680000000200 */
[----:B------:R-:W-:Y:S03]  /*2d90*/  LDSM.16.M88.4 R108, [R227+0x3800] ;  /* 0x00380000e36c783b */ /* 0x000fe60000000200 */
[C---:B------:R-:W-:Y:S01]  /*2da0*/  HMMA.16816.F32 R32, R12.reuse, R52, R20 ;  /* 0x000000340c20723c */ /* 0x040fe20000001814 */
[----:B------:R-:W-:Y:S07]  /*2db0*/  LDSM.16.M88.4 R20, [R224+0x1c100] ;  /* 0x01c10000e014783b */ /* 0x000fee0000000200 */
[C---:B------:R-:W-:Y:S01]  /*2dc0*/  HMMA.16816.F32 R60, R12.reuse, R114, R68 ;  /* 0x000000720c3c723c */ /* 0x040fe20000001844 */
[----:B------:R-:W1:Y:S04]  /*2dd0*/  LDSM.16.M88.4 R112, [R227+0x3000] ;  /* 0x00300000e370783b */ /* 0x000e680000000200 */
[----:B------:R-:W1:Y:S03]  /*2de0*/  LDSM.16.M88.4 R68, [R216+0x11900] ;  /* 0x01190000d844783b */ /* 0x000e660000000200 */
[C---:B------:R-:W-:Y:S08]  /*2df0*/  HMMA.16816.F32 R16, R12.reuse, R54, R16 ;  /* 0x000000360c10723c */ /* 0x040ff00000001810 */
[----:B--2---:R-:W-:Y:S08]  /*2e00*/  HMMA.16816.F32 R52, R12, R36, R100 ;  /* 0x000000240c34723c */ /* 0x004ff00000001864 */
[----:B----4-:R-:W-:Y:S01]  /*2e10*/  HMMA.16816.F32 R100, R8, R72, R64 ;  /* 0x000000480864723c */ /* 0x010fe20000001840 */
[----:B------:R-:W2:Y:S07]  /*2e20*/  LDSM.16.M88.4 R64, [R227+0x5000] ;  /* 0x00500000e340783b */ /* 0x000eae0000000200 */
[C---:B------:R-:W-:Y:S08]  /*2e30*/  HMMA.16816.F32 R84, R12.reuse, R106, R84 ;  /* 0x0000006a0c54723c */ /* 0x040ff00000001854 */
[C---:B------:R-:W-:Y:S08]  /*2e40*/  HMMA.16816.F32 R88, R12.reuse, R104, R88 ;  /* 0x000000680c58723c */ /* 0x040ff00000001858 */
[----:B------:R-:W-:Y:S08]  /*2e50*/  HMMA.16816.F32 R48, R12, R38, R48 ;  /* 0x000000260c30723c */ /* 0x000ff00000001830 */
[C---:B-----5:R-:W-:Y:S08]  /*2e60*/  HMMA.16816.F32 R40, R8.reuse, R28, R96 ;  /* 0x0000001c0828723c */ /* 0x060ff00000001860 */
[C---:B------:R-:W-:Y:S08]  /*2e70*/  HMMA.16816.F32 R12, R8.reuse, R56, R80 ;  /* 0x00000038080c723c */ /* 0x040ff00000001850 */
[C---:B------:R-:W-:Y:S08]  /*2e80*/  HMMA.16816.F32 R36, R8.reuse, R30, R92 ;  /* 0x0000001e0824723c */ /* 0x040ff0000000185c */
[C---:B------:R-:W-:Y:S08]  /*2e90*/  HMMA.16816.F32 R32, R8.reuse, R24, R32 ;  /* 0x000000180820723c */ /* 0x040ff00000001820 */
[C---:B------:R-:W-:Y:S08]  /*2ea0*/  HMMA.16816.F32 R104, R8.reuse, R58, R76 ;  /* 0x0000003a0868723c */ /* 0x040ff0000000184c */
[C---:B------:R-:W-:Y:S01]  /*2eb0*/  HMMA.16816.F32 R96, R8.reuse, R74, R60 ;  /* 0x0000004a0860723c */ /* 0x040fe2000000183c */
[----:B------:R-:W4:Y:S07]  /*2ec0*/  LDSM.16.M88.4 R60, [R227+0x5800] ;  /* 0x00580000e33c783b */ /* 0x000f2e0000000200 */
[C---:B------:R-:W-:Y:S08]  /*2ed0*/  HMMA.16816.F32 R28, R8.reuse, R26, R16 ;  /* 0x0000001a081c723c */ /* 0x040ff00000001810 */
[C---:B-1----:R-:W-:Y:S08]  /*2ee0*/  HMMA.16816.F32 R16, R8.reuse, R46, R84 ;  /* 0x0000002e0810723c */ /* 0x042ff00000001854 */
[----:B------:R-:W-:Y:S01]  /*2ef0*/  HMMA.16816.F32 R24, R8, R44, R88 ;  /* 0x0000002c0818723c */ /* 0x000fe20000001858 */
[----:B------:R-:W-:Y:S07]  /*2f00*/  LDSM.16.M88.4 R44, [R222+0x10900] ;  /* 0x01090000de2c783b */ /* 0x000fee0000000200 */
[----:B------:R-:W-:Y:S08]  /*2f10*/  HMMA.16816.F32 R84, R20, R112, R40 ;  /* 0x000000701454723c */ /* 0x000ff00000001828 */
[C---:B------:R-:W-:Y:S01]  /*2f20*/  HMMA.16816.F32 R92, R8.reuse, R68, R52 ;  /* 0x00000044085c723c */ /* 0x040fe20000001834 */
[----:B------:R-:W-:Y:S07]  /*2f30*/  LDSM.16.M88.4 R52, [R222+0xf900] ;  /* 0x00f90000de34783b */ /* 0x000fee0000000200 */
[----:B------:R-:W-:Y:S01]  /*2f40*/  HMMA.16816.F32 R88, R8, R70, R48 ;  /* 0x000000460858723c */ /* 0x000fe20000001830 */
[----:B------:R-:W-:Y:S04]  /*2f50*/  LDSM.16.M88.4 R8, [R226+0x1c100] ;  /* 0x01c10000e208783b */ /* 0x000fe80000000200 */
[----:B------:R-:W-:Y:S03]  /*2f60*/  LDSM.16.M88.4 R48, [R222+0x10100] ;  /* 0x01010000de30783b */ /* 0x000fe60000000200 */
[C---:B------:R-:W-:Y:S01]  /*2f70*/  HMMA.16816.F32 R40, R20.reuse, R120, R12 ;  /* 0x000000781428723c */ /* 0x040fe2000000180c */
[----:B------:R-:W1:Y:S07]  /*2f80*/  LDSM.16.M88.4 R12, [R222+0xf100] ;  /* 0x00f10000de0c783b */ /* 0x000e6e0000000200 */
[C---:B------:R-:W-:Y:S01]  /*2f90*/  HMMA.16816.F32 R80, R20.reuse, R114, R36 ;  /* 0x000000721450723c */ /* 0x040fe20000001824 */
[----:B------:R-:W-:Y:S07]  /*2fa0*/  LDSM.16.M88.4 R112, [R221+0x3800] ;  /* 0x00380000dd70783b */ /* 0x000fee0000000200 */
[C---:B------:R-:W-:Y:S08]  /*2fb0*/  HMMA.16816.F32 R76, R20.reuse, R108, R32 ;  /* 0x0000006c144c723c */ /* 0x040ff00000001820 */
[C---:B------:R-:W-:Y:S01]  /*2fc0*/  HMMA.16816.F32 R36, R20.reuse, R122, R104 ;  /* 0x0000007a1424723c */ /* 0x040fe20000001868 */
[----:B------:R-:W5:Y:S07]  /*2fd0*/  LDSM.16.M88.4 R104, [R222+0x11100] ;  /* 0x01110000de68783b */ /* 0x000f6e0000000200 */
[C---:B--2---:R-:W-:Y:S01]  /*2fe0*/  HMMA.16816.F32 R32, R20.reuse, R64, R100 ;  /* 0x000000401420723c */ /* 0x044fe20000001864 */
[----:B------:R-:W2:Y:S07]  /*2ff0*/  LDSM.16.M88.4 R100, [R222+0x11900] ;  /* 0x01190000de64783b */ /* 0x000eae0000000200 */
[C---:B------:R-:W-:Y:S01]  /*3000*/  HMMA.16816.F32 R72, R20.reuse, R110, R28 ;  /* 0x0000006e1448723c */ /* 0x040fe2000000181c */
[----:B------:R-:W-:Y:S07]  /*3010*/  LDSM.16.M88.4 R108, [R221+0x3000] ;  /* 0x00300000dd6c783b */ /* 0x000fee0000000200 */
[C---:B------:R-:W-:Y:S08]  /*3020*/  HMMA.16816.F32 R68, R20.reuse, R116, R24 ;  /* 0x000000741444723c */ /* 0x040ff00000001818 */
[C---:B------:R-:W-:Y:S01]  /*3030*/  HMMA.16816.F32 R56, R20.reuse, R118, R16 ;  /* 0x000000761438723c */ /* 0x040fe20000001810 */
[----:B------:R-:W2:Y:S07]  /*3040*/  LDSM.16.M88.4 R16, [R225+0x1c100] ;  /* 0x01c10000e110783b */ /* 0x000eae0000000200 */
[C---:B------:R-:W-:Y:S08]  /*3050*/  HMMA.16816.F32 R28, R20.reuse, R66, R96 ;  /* 0x00000042141c723c */ /* 0x040ff00000001860 */
[C---:B----4-:R-:W-:Y:S08]  /*3060*/  HMMA.16816.F32 R92, R20.reuse, R60, R92 ;  /* 0x0000003c145c723c */ /* 0x050ff0000000185c */
[----:B------:R-:W-:Y:S08]  /*3070*/  HMMA.16816.F32 R24, R20, R62, R88 ;  /* 0x0000003e1418723c */ /* 0x000ff00000001858 */
[C---:B-1----:R-:W-:Y:S08]  /*3080*/  HMMA.16816.F32 R20, R8.reuse, R12, R84 ;  /* 0x0000000c0814723c */ /* 0x042ff00000001854 */
[C---:B------:R-:W-:Y:S08]  /*3090*/  HMMA.16816.F32 R12, R8.reuse, R14, R80 ;  /* 0x0000000e080c723c */ /* 0x040ff00000001850 */
[C---:B------:R-:W-:Y:S08]  /*30a0*/  HMMA.16816.F32 R64, R8.reuse, R52, R76 ;  /* 0x000000340840723c */ /* 0x040ff0000000184c */
[C---:B------:R-:W-:Y:S01]  /*30b0*/  HMMA.16816.F32 R80, R8.reuse, R54, R72 ;  /* 0x000000360850723c */ /* 0x040fe20000001848 */
[----:B------:R-:W1:Y:S07]  /*30c0*/  LDSM.16.M88.4 R52, [R221+0x4800] ;  /* 0x00480000dd34783b */ /* 0x000e6e0000000200 */
[C---:B------:R-:W-:Y:S08]  /*30d0*/  HMMA.16816.F32 R96, R8.reuse, R48, R68 ;  /* 0x000000300860723c */ /* 0x040ff00000001844 */
[C---:B------:R-:W-:Y:S08]  /*30e0*/  HMMA.16816.F32 R84, R8.reuse, R50, R56 ;  /* 0x000000320854723c */ /* 0x040ff00000001838 */
[C---:B------:R-:W-:Y:S08]  /*30f0*/  HMMA.16816.F32 R88, R8.reuse, R44, R40 ;  /* 0x0000002c0858723c */ /* 0x040ff00000001828 */
[C---:B------:R-:W-:Y:S01]  /*3100*/  HMMA.16816.F32 R76, R8.reuse, R46, R36 ;  /* 0x0000002e084c723c */ /* 0x040fe20000001824 */
[----:B------:R-:W-:Y:S07]  /*3110*/  LDSM.16.M88.4 R44, [R221+0x4000] ;  /* 0x00400000dd2c783b */ /* 0x000fee0000000200 */
[C---:B-----5:R-:W-:Y:S08]  /*3120*/  HMMA.16816.F32 R72, R8.reuse, R104, R32 ;  /* 0x000000680848723c */ /* 0x060ff00000001820 */
[C---:B------:R-:W-:Y:S08]  /*3130*/  HMMA.16816.F32 R68, R8.reuse, R106, R28 ;  /* 0x0000006a0844723c */ /* 0x040ff0000000181c */
[C---:B--2---:R-:W-:Y:S08]  /*3140*/  HMMA.16816.F32 R56, R8.reuse, R100, R92 ;  /* 0x000000640838723c */ /* 0x044ff0000000185c */
[----:B------:R-:W-:Y:S01]  /*3150*/  HMMA.16816.F32 R60, R8, R102, R24 ;  /* 0x00000066083c723c */ /* 0x000fe20000001818 */
[----:B------:R-:W2:Y:S04]  /*3160*/  LDSM.16.M88.4 R8, [R221+0x5800] ;  /* 0x00580000dd08783b */ /* 0x000ea80000000200 */
[----:B------:R-:W-:Y:S03]  /*3170*/  LDSM.16.M88.4 R24, [R216+0x12100] ;  /* 0x01210000d818783b */ /* 0x000fe60000000200 */
[C---:B------:R-:W-:Y:S01]  /*3180*/  HMMA.16816.F32 R40, R16.reuse, R108, R20 ;  /* 0x0000006c1028723c */ /* 0x040fe20000001814 */
[----:B------:R-:W4:Y:S07]  /*3190*/  LDSM.16.M88.4 R20, [R221+0x5000] ;  /* 0x00500000dd14783b */ /* 0x000f2e0000000200 */
[C---:B------:R-:W-:Y:S01]  /*31a0*/  HMMA.16816.F32 R36, R16.reuse, R110, R12 ;  /* 0x0000006e1024723c */ /* 0x040fe2000000180c */
[----:B------:R-:W5:Y:S07]  /*31b0*/  LDSM.16.M88.4 R12, [R223+0x20100] ;  /* 0x02010000df0c783b */ /* 0x000f6e0000000200 */
[C---:B-1----:R-:W-:Y:S08]  /*31c0*/  HMMA.16816.F32 R100, R16.reuse, R52, R88 ;  /* 0x000000341064723c */ /* 0x042ff00000001858 */
[C---:B------:R-:W-:Y:S01]  /*31d0*/  HMMA.16816.F32 R108, R16.reuse, R54, R76 ;  /* 0x00000036106c723c */ /* 0x040fe2000000184c */
[----:B------:R-:W1:Y:S04]  /*31e0*/  LDSM.16.M88.4 R52, [R216+0x13100] ;  /* 0x01310000d834783b */ /* 0x000e680000000200 */
[----:B------:R-:W-:Y:S03]  /*31f0*/  LDSM.16.M88.4 R76, [R227+0x7000] ;  /* 0x00700000e34c783b */ /* 0x000fe60000000200 */
[C---:B------:R-:W-:Y:S08]  /*3200*/  HMMA.16816.F32 R32, R16.reuse, R112, R64 ;  /* 0x000000701020723c */ /* 0x040ff00000001840 */
[C---:B--2---:R-:W-:Y:S01]  /*3210*/  HMMA.16816.F32 R120, R16.reuse, R8, R56 ;  /* 0x000000081078723c */ /* 0x044fe20000001838 */
[----:B------:R-:W2:Y:S07]  /*3220*/  LDSM.16.M88.4 R56, [R216+0x13900] ;  /* 0x01390000d838783b */ /* 0x000eae0000000200 */
[C---:B------:R-:W-:Y:S08]  /*3230*/  HMMA.16816.F32 R48, R16.reuse, R44, R96 ;  /* 0x0000002c1030723c */ /* 0x040ff00000001860 */
[C---:B------:R-:W-:Y:S01]  /*3240*/  HMMA.16816.F32 R64, R16.reuse, R46, R84 ;  /* 0x0000002e1040723c */ /* 0x040fe20000001854 */
[----:B------:R-:W1:Y:S07]  /*3250*/  LDSM.16.M88.4 R44, [R216+0x12900] ;  /* 0x01290000d82c783b */ /* 0x000e6e0000000200 */
[C---:B------:R-:W-:Y:S08]  /*3260*/  HMMA.16816.F32 R28, R16.reuse, R114, R80 ;  /* 0x00000072101c723c */ /* 0x040ff00000001850 */
[C---:B----4-:R-:W-:Y:S08]  /*3270*/  HMMA.16816.F32 R96, R16.reuse, R20, R72 ;  /* 0x000000141060723c */ /* 0x050ff00000001848 */
[C---:B------:R-:W-:Y:S01]  /*3280*/  HMMA.16816.F32 R104, R16.reuse, R22, R68 ;  /* 0x000000161068723c */ /* 0x040fe20000001844 */
[----:B------:R-:W-:Y:S04]  /*3290*/  LDSM.16.M88.4 R20, [R216+0x14900] ;  /* 0x01490000d814783b */ /* 0x000fe80000000200 */
[----:B------:R-:W-:Y:S03]  /*32a0*/  LDSM.16.M88.4 R68, [R227+0x7800] ;  /* 0x00780000e344783b */ /* 0x000fe60000000200 */
[----:B------:R-:W-:Y:S01]  /*32b0*/  HMMA.16816.F32 R116, R16, R10, R60 ;  /* 0x0000000a1074723c */ /* 0x000fe2000000183c */
[----:B------:R-:W4:Y:S04]  /*32c0*/  LDSM.16.M88.4 R16, [R216+0x14100] ;  /* 0x01410000d810783b */ /* 0x000f280000000200 */
[----:B------:R-:W-:Y:S03]  /*32d0*/  LDSM.16.M88.4 R8, [R224+0x20100] ;  /* 0x02010000e008783b */ /* 0x000fe60000000200 */
[C---:B-----5:R-:W-:Y:S01]  /*32e0*/  HMMA.16816.F32 R112, R12.reuse, R24, R40 ;  /* 0x000000180c70723c */ /* 0x060fe20000001828 */
[----:B------:R-:W-:Y:S07]  /*32f0*/  LDSM.16.M88.4 R40, [R227+0x6800] ;  /* 0x00680000e328783b */ /* 0x000fee0000000200 */
[C---:B------:R-:W-:Y:S01]  /*3300*/  HMMA.16816.F32 R92, R12.reuse, R26, R36 ;  /* 0x0000001a0c5c723c */ /* 0x040fe20000001824 */
[----:B------:R-:W5:Y:S07]  /*3310*/  LDSM.16.M88.4 R24, [R227+0x6000] ;  /* 0x00600000e318783b */ /* 0x000f6e0000000200 */
[C---:B-1----:R-:W-:Y:S08]  /*3320*/  HMMA.16816.F32 R72, R12.reuse, R54, R64 ;  /* 0x000000360c48723c */ /* 0x042ff00000001840 */
[C---:B------:R-:W-:Y:S01]  /*3330*/  HMMA.16816.F32 R80, R12.reuse, R52, R48 ;  /* 0x000000340c50723c */ /* 0x040fe20000001830 */
[----:B------:R-:W-:Y:S07]  /*3340*/  LDSM.16.M88.4 R48, [R227+0x8800] ;  /* 0x00880000e330783b */ /* 0x000fee0000000200 */
[C---:B--2---:R-:W-:Y:S01]  /*3350*/  HMMA.16816.F32 R64, R12.reuse, R56, R100 ;  /* 0x000000380c40723c */ /* 0x044fe20000001864 */
[----:B------:R-:W-:Y:S07]  /*3360*/  LDSM.16.M88.4 R100, [R222+0x13900] ;  /* 0x01390000de64783b */ /* 0x000fee0000000200 */
[C---:B------:R-:W-:Y:S01]  /*3370*/  HMMA.16816.F32 R60, R12.reuse, R58, R108 ;  /* 0x0000003a0c3c723c */ /* 0x040fe2000000186c */
[----:B------:R-:W1:Y:S04]  /*3380*/  LDSM.16.M88.4 R56, [R227+0x8000] ;  /* 0x00800000e338783b */ /* 0x000e680000000200 */
[----:B------:R-:W-:Y:S03]  /*3390*/  LDSM.16.M88.4 R108, [R222+0x14100] ;  /* 0x01410000de6c783b */ /* 0x000fe60000000200 */
[C---:B------:R-:W-:Y:S08]  /*33a0*/  HMMA.16816.F32 R88, R12.reuse, R44, R32 ;  /* 0x0000002c0c58723c */ /* 0x040ff00000001820 */
[C---:B------:R-:W-:Y:S08]  /*33b0*/  HMMA.16816.F32 R84, R12.reuse, R46, R28 ;  /* 0x0000002e0c54723c */ /* 0x040ff0000000181c */
[C---:B----4-:R-:W-:Y:S01]  /*33c0*/  HMMA.16816.F32 R52, R12.reuse, R16, R96 ;  /* 0x000000100c34723c */ /* 0x050fe20000001860 */
[----:B------:R-:W-:Y:S07]  /*33d0*/  LDSM.16.M88.4 R96, [R222+0x12100] ;  /* 0x01210000de60783b */ /* 0x000fee0000000200 */
[C---:B------:R-:W-:Y:S01]  /*33e0*/  HMMA.16816.F32 R44, R12.reuse, R18, R104 ;  /* 0x000000120c2c723c */ /* 0x040fe20000001868 */
[----:B------:R-:W2:Y:S04]  /*33f0*/  LDSM.16.M88.4 R16, [R226+0x20100] ;  /* 0x02010000e210783b */ /* 0x000ea80000000200 */
[----:B------:R-:W-:Y:S03]  /*3400*/  LDSM.16.M88.4 R104, [R222+0x12900] ;  /* 0x01290000de68783b */ /* 0x000fe60000000200 */
[C---:B------:R-:W-:Y:S01]  /*3410*/  HMMA.16816.F32 R36, R12.reuse, R20, R120 ;  /* 0x000000140c24723c */ /* 0x040fe20000001878 */
[----:B------:R-:W4:Y:S07]  /*3420*/  LDSM.16.M88.4 R120, [R222+0x13100] ;  /* 0x01310000de78783b */ /* 0x000f2e0000000200 */
[----:B------:R-:W-:Y:S08]  /*3430*/  HMMA.16816.F32 R32, R12, R22, R116 ;  /* 0x000000160c20723c */ /* 0x000ff00000001874 */
        /* <DEDUP_REMOVED lines=8> */
[C---:B-1----:R-:W-:Y:S01]  /*34c0*/  HMMA.16816.F32 R80, R8.reuse, R56, R52 ;  /* 0x000000380850723c */ /* 0x042fe20000001834 */
[----:B------:R-:W-:Y:S07]  /*34d0*/  LDSM.16.M88.4 R52, [R222+0x14900] ;  /* 0x01490000de34783b */ /* 0x000fee0000000200 */
[C---:B------:R-:W-:Y:S01]  /*34e0*/  HMMA.16816.F32 R76, R8.reuse, R58, R44 ;  /* 0x0000003a084c723c */ /* 0x040fe2000000182c */
[----:B------:R-:W-:Y:S07]  /*34f0*/  LDSM.16.M88.4 R44, [R221+0x6800] ;  /* 0x00680000dd2c783b */ /* 0x000fee0000000200 */
[C---:B------:R-:W-:Y:S01]  /*3500*/  HMMA.16816.F32 R72, R8.reuse, R48, R36 ;  /* 0x000000300848723c */ /* 0x040fe20000001824 */
[----:B------:R-:W-:Y:S07]  /*3510*/  LDSM.16.M88.4 R36, [R221+0x7800] ;  /* 0x00780000dd24783b */ /* 0x000fee0000000200 */
[----:B------:R-:W-:Y:S01]  /*3520*/  HMMA.16816.F32 R68, R8, R50, R32 ;  /* 0x000000320844723c */ /* 0x000fe20000001820 */
[----:B------:R-:W-:Y:S04]  /*3530*/  LDSM.16.M88.4 R8, [R225+0x20100] ;  /* 0x02010000e108783b */ /* 0x000fe80000000200 */
[----:B------:R-:W1:Y:S03]  /*3540*/  LDSM.16.M88.4 R48, [R221+0x6000] ;  /* 0x00600000dd30783b */ /* 0x000e660000000200 */
[C---:B--2---:R-:W-:Y:S08]  /*3550*/  HMMA.16816.F32 R64, R16.reuse, R96, R28 ;  /* 0x000000601040723c */ /* 0x044ff0000000181c */
[C---:B------:R-:W-:Y:S08]  /*3560*/  HMMA.16816.F32 R60, R16.reuse, R98, R24 ;  /* 0x00000062103c723c */ /* 0x040ff00000001818 */
[C---:B----4-:R-:W-:Y:S01]  /*3570*/  HMMA.16816.F32 R28, R16.reuse, R120, R40 ;  /* 0x00000078101c723c */ /* 0x050fe20000001828 */
[----:B------:R-:W2:Y:S07]  /*3580*/  LDSM.16.M88.4 R40, [R221+0x7000] ;  /* 0x00700000dd28783b */ /* 0x000eae0000000200 */
[C---:B------:R-:W-:Y:S08]  /*3590*/  HMMA.16816.F32 R24, R16.reuse, R122, R84 ;  /* 0x0000007a1018723c */ /* 0x040ff00000001854 */
[C---:B------:R-:W-:Y:S08]  /*35a0*/  HMMA.16816.F32 R56, R16.reuse, R104, R20 ;  /* 0x000000681038723c */ /* 0x040ff00000001814 */
[C---:B------:R-:W-:Y:S08]  /*35b0*/  HMMA.16816.F32 R20, R16.reuse, R100, R88 ;  /* 0x000000641014723c */ /* 0x040ff00000001858 */
[C---:B------:R-:W-:Y:S08]  /*35c0*/  HMMA.16816.F32 R88, R16.reuse, R108, R80 ;  /* 0x0000006c1058723c */ /* 0x040ff00000001850 */
[C---:B------:R-:W-:Y:S01]  /*35d0*/  HMMA.16816.F32 R32, R16.reuse, R106, R12 ;  /* 0x0000006a1020723c */ /* 0x040fe2000000180c */
[----:B------:R-:W4:Y:S04]  /*35e0*/  LDSM.16.M88.4 R104, [R221+0x8800] ;  /* 0x00880000dd68783b */ /* 0x000f280000000200 */
[----:B------:R-:W-:Y:S03]  /*35f0*/  LDSM.16.M88.4 R12, [R223+0x24100] ;  /* 0x02410000df0c783b */ /* 0x000fe60000000200 */
[C---:B------:R-:W-:Y:S01]  /*3600*/  HMMA.16816.F32 R80, R16.reuse, R110, R76 ;  /* 0x0000006e1050723c */ /* 0x040fe2000000184c */
[----:B------:R-:W-:Y:S07]  /*3610*/  LDSM.16.M88.4 R108, [R216+0x15100] ;  /* 0x01510000d86c783b */ /* 0x000fee0000000200 */
[----:B------:R-:W-:Y:S01]  /*3620*/  HMMA.16816.F32 R92, R16, R102, R92 ;  /* 0x00000066105c723c */ /* 0x000fe2000000185c */
[----:B------:R-:W5:Y:S07]  /*3630*/  LDSM.16.M88.4 R100, [R221+0x8000] ;  /* 0x00800000dd64783b */ /* 0x000f6e0000000200 */
[C---:B-1----:R-:W-:Y:S08]  /*3640*/  HMMA.16816.F32 R84, R8.reuse, R48, R64 ;  /* 0x000000300854723c */ /* 0x042ff00000001840 */
[----:B------:R-:W-:Y:S01]  /*3650*/  HMMA.16816.F32 R76, R8, R50, R60 ;  /* 0x00000032084c723c */ /* 0x000fe2000000183c */
[----:B------:R-:W1:Y:S07]  /*3660*/  LDSM.16.M88.4 R48, [R216+0x16100] ;  /* 0x01610000d830783b */ /* 0x000e6e0000000200 */
[C---:B------:R-:W-:Y:S08]  /*3670*/  HMMA.16816.F32 R96, R16.reuse, R52, R72 ;  /* 0x000000341060723c */ /* 0x040ff00000001848 */
[----:B------:R-:W-:Y:S01]  /*3680*/  HMMA.16816.F32 R16, R16, R54, R68 ;  /* 0x000000361010723c */ /* 0x000fe20000001844 */
[----:B------:R-:W1:Y:S07]  /*3690*/  LDSM.16.M88.4 R52, [R216+0x15900] ;  /* 0x01590000d834783b */ /* 0x000e6e0000000200 */
[C---:B--2---:R-:W-:Y:S01]  /*36a0*/  HMMA.16816.F32 R60, R8.reuse, R42, R24 ;  /* 0x0000002a083c723c */ /* 0x044fe20000001818 */
[----:B------:R-:W-:Y:S07]  /*36b0*/  LDSM.16.M88.4 R24, [R216+0x17100] ;  /* 0x01710000d818783b */ /* 0x000fee0000000200 */
[C---:B------:R-:W-:Y:S08]  /*36c0*/  HMMA.16816.F32 R72, R8.reuse, R44, R56 ;  /* 0x0000002c0848723c */ /* 0x040ff00000001838 */
[C---:B------:R-:W-:Y:S01]  /*36d0*/  HMMA.16816.F32 R68, R8.reuse, R46, R32 ;  /* 0x0000002e0844723c */ /* 0x040fe20000001820 */
[----:B------:R-:W2:Y:S07]  /*36e0*/  LDSM.16.M88.4 R44, [R216+0x16900] ;  /* 0x01690000d82c783b */ /* 0x000eae0000000200 */
[C---:B------:R-:W-:Y:S01]  /*36f0*/  HMMA.16816.F32 R56, R8.reuse, R36, R20 ;  /* 0x000000240838723c */ /* 0x040fe20000001814 */
[----:B------:R-:W1:Y:S07]  /*3700*/  LDSM.16.M88.4 R20, [R216+0x17900] ;  /* 0x01790000d814783b */ /* 0x000e6e0000000200 */
[C---:B------:R-:W-:Y:S08]  /*3710*/  HMMA.16816.F32 R64, R8.reuse, R40, R28 ;  /* 0x000000280840723c */ /* 0x040ff0000000181c */
[C---:B------:R-:W-:Y:S08]  /*3720*/  HMMA.16816.F32 R40, R8.reuse, R38, R92 ;  /* 0x000000260828723c */ /* 0x040ff0000000185c */
[C---:B----4-:R-:W-:Y:S08]  /*3730*/  HMMA.16816.F32 R28, R8.reuse, R104, R96 ;  /* 0x00000068081c723c */ /* 0x050ff00000001860 */
[C---:B------:R-:W-:Y:S08]  /*3740*/  HMMA.16816.F32 R16, R8.reuse, R106, R16 ;  /* 0x0000006a0810723c */ /* 0x040ff00000001810 */
[C---:B-----5:R-:W-:Y:S01]  /*3750*/  HMMA.16816.F32 R36, R8.reuse, R100, R88 ;  /* 0x000000640824723c */ /* 0x060fe20000001858 */
[----:B------:R-:W-:Y:S07]  /*3760*/  LDSM.16.M88.4 R88, [R227+0x9000] ;  /* 0x00900000e358783b */ /* 0x000fee0000000200 */
[----:B------:R-:W-:Y:S01]  /*3770*/  HMMA.16816.F32 R32, R8, R102, R80 ;  /* 0x000000660820723c */ /* 0x000fe20000001850 */
[----:B------:R-:W-:Y:S07]  /*3780*/  LDSM.16.M88.4 R8, [R224+0x24100] ;  /* 0x02410000e008783b */ /* 0x000fee0000000200 */
[C---:B-1----:R-:W-:Y:S01]  /*3790*/  HMMA.16816.F32 R104, R12.reuse, R50, R60 ;  /* 0x000000320c68723c */ /* 0x042fe2000000183c */
[----:B------:R-:W1:Y:S07]  /*37a0*/  LDSM.16.M88.4 R60, [R227+0xa000] ;  /* 0x00a00000e33c783b */ /* 0x000e6e0000000200 */
[C---:B------:R-:W-:Y:S01]  /*37b0*/  HMMA.16816.F32 R120, R12.reuse, R52, R72 ;  /* 0x000000340c78723c */ /* 0x040fe20000001848 */
[----:B------:R-:W4:Y:S07]  /*37c0*/  LDSM.16.M88.4 R72, [R227+0x9800] ;  /* 0x00980000e348783b */ /* 0x000f2e0000000200 */
[C---:B------:R-:W-:Y:S08]  /*37d0*/  HMMA.16816.F32 R84, R12.reuse, R108, R84 ;  /* 0x0000006c0c54723c */ /* 0x040ff00000001854 */
[C---:B------:R-:W-:Y:S01]  /*37e0*/  HMMA.16816.F32 R108, R12.reuse, R110, R76 ;  /* 0x0000006e0c6c723c */ /* 0x040fe2000000184c */
[----:B------:R-:W5:Y:S07]  /*37f0*/  LDSM.16.M88.4 R76, [R227+0xa800] ;  /* 0x00a80000e34c783b */ /* 0x000f6e0000000200 */
[C---:B------:R-:W-:Y:S01]  /*3800*/  HMMA.16816.F32 R116, R12.reuse, R54, R68 ;  /* 0x000000360c74723c */ /* 0x040fe20000001844 */
[----:B------:R-:W1:Y:S07]  /*3810*/  LDSM.16.M88.4 R68, [R227+0xb000] ;  /* 0x00b00000e344783b */ /* 0x000e6e0000000200 */
[C---:B------:R-:W-:Y:S01]  /*3820*/  HMMA.16816.F32 R112, R12.reuse, R48, R64 ;  /* 0x000000300c70723c */ /* 0x040fe20000001840 */
[----:B------:R-:W-:Y:S07]  /*3830*/  LDSM.16.M88.4 R48, [R222+0x15100] ;  /* 0x01510000de30783b */ /* 0x000fee0000000200 */
[C---:B--2---:R-:W-:Y:S01]  /*3840*/  HMMA.16816.F32 R100, R12.reuse, R44, R56 ;  /* 0x0000002c0c64723c */ /* 0x044fe20000001838 */
[----:B------:R-:W2:Y:S07]  /*3850*/  LDSM.16.M88.4 R56, [R227+0xb800] ;  /* 0x00b80000e338783b */ /* 0x000eae0000000200 */
[C---:B------:R-:W-:Y:S01]  /*3860*/  HMMA.16816.F32 R96, R12.reuse, R46, R40 ;  /* 0x0000002e0c60723c */ /* 0x040fe20000001828 */
[----:B------:R-:W-:Y:S04]  /*3870*/  LDSM.16.M88.4 R40, [R222+0x16100] ;  /* 0x01610000de28783b */ /* 0x000fe80000000200 */
[----:B------:R-:W-:Y:S03]  /*3880*/  LDSM.16.M88.4 R44, [R222+0x15900] ;  /* 0x01590000de2c783b */ /* 0x000fe60000000200 */
[C---:B------:R-:W-:Y:S08]  /*3890*/  HMMA.16816.F32 R92, R12.reuse, R24, R36 ;  /* 0x000000180c5c723c */ /* 0x040ff00000001824 */
[C---:B------:R-:W-:Y:S08]  /*38a0*/  HMMA.16816.F32 R80, R12.reuse, R26, R32 ;  /* 0x0000001a0c50723c */ /* 0x040ff00000001820 */
[C---:B------:R-:W-:Y:S08]  /*38b0*/  HMMA.16816.F32 R64, R12.reuse, R20, R28 ;  /* 0x000000140c40723c */ /* 0x040ff0000000181c */
[----:B------:R-:W-:Y:S01]  /*38c0*/  HMMA.16816.F32 R52, R12, R22, R16 ;  /* 0x000000160c34723c */ /* 0x000fe20000001810 */
[----:B------:R-:W2:Y:S07]  /*38d0*/  LDSM.16.M88.4 R12, [R226+0x24100] ;  /* 0x02410000e20c783b */ /* 0x000eae0000000200 */
[C---:B-1----:R-:W-:Y:S08]  /*38e0*/  HMMA.16816.F32 R16, R8.reuse, R62, R104 ;  /* 0x0000003e0810723c */ /* 0x042ff00000001868 */
[C---:B----4-:R-:W-:Y:S01]  /*38f0*/  HMMA.16816.F32 R28, R8.reuse, R72, R120 ;  /* 0x00000048081c723c */ /* 0x050fe20000001878 */
[----:B------:R-:W1:Y:S07]  /*3900*/  LDSM.16.M88.4 R120, [R222+0x16900] ;  /* 0x01690000de78783b */ /* 0x000e6e0000000200 */
[C---:B------:R-:W-:Y:S08]  /*3910*/  HMMA.16816.F32 R20, R8.reuse, R60, R112 ;  /* 0x0000003c0814723c */ /* 0x040ff00000001870 */
[C---:B-----5:R-:W-:Y:S08]  /*3920*/  HMMA.16816.F32 R60, R8.reuse, R76, R100 ;  /* 0x0000004c083c723c */ /* 0x060ff00000001864 */
[C---:B------:R-:W-:Y:S08]  /*3930*/  HMMA.16816.F32 R100, R8.reuse, R68, R92 ;  /* 0x000000440864723c */ /* 0x040ff0000000185c */
[C---:B--2---:R-:W-:Y:S08]  /*3940*/  HMMA.16816.F32 R92, R8.reuse, R56, R64 ;  /* 0x00000038085c723c */ /* 0x044ff00000001840 */
[C---:B------:R-:W-:Y:S08]  /*3950*/  HMMA.16816.F32 R36, R8.reuse, R88, R84 ;  /* 0x000000580824723c */ /* 0x040ff00000001854 */
[----:B------:R-:W-:Y:S01]  /*3960*/  HMMA.16816.F32 R32, R8, R90, R108 ;  /* 0x0000005a0820723c */ /* 0x000fe2000000186c */
[----:B------:R-:W2:Y:S07]  /*3970*/  LDSM.16.M88.4 R108, [R222+0x17100] ;  /* 0x01710000de6c783b */ /* 0x000eae0000000200 */
[----:B------:R-:W-:Y:S01]  /*3980*/  HMMA.16816.F32 R64, R12, R42, R16 ;  /* 0x0000002a0c40723c */ /* 0x000fe20000001810 */
[----:B------:R-:W4:Y:S07]  /*3990*/  LDSM.16.M88.4 R16, [R222+0x17900] ;  /* 0x01790000de10783b */ /* 0x000f2e0000000200 */
[C---:B------:R-:W-:Y:S08]  /*39a0*/  HMMA.16816.F32 R24, R8.reuse, R74, R116 ;  /* 0x0000004a0818723c */ /* 0x040ff00000001874 */
[C---:B------:R-:W-:Y:S08]  /*39b0*/  HMMA.16816.F32 R96, R8.reuse, R78, R96 ;  /* 0x0000004e0860723c */ /* 0x040ff00000001860 */
[C---:B------:R-:W-:Y:S08]  /*39c0*/  HMMA.16816.F32 R104, R8.reuse, R70, R80 ;  /* 0x000000460868723c */ /* 0x040ff00000001850 */
[----:B------:R-:W-:Y:S01]  /*39d0*/  HMMA.16816.F32 R88, R8, R58, R52 ;  /* 0x0000003a0858723c */ /* 0x000fe20000001834 */
[----:B------:R-:W-:Y:S04]  /*39e0*/  LDSM.16.M88.4 R8, [R225+0x24100] ;  /* 0x02410000e108783b */ /* 0x000fe80000000200 */
[----:B------:R-:W-:Y:S03]  /*39f0*/  LDSM.16.M88.4 R56, [R221+0x9800] ;  /* 0x00980000dd38783b */ /* 0x000fe60000000200 */
[C---:B------:R-:W-:Y:S01]  /*3a00*/  HMMA.16816.F32 R84, R12.reuse, R48, R36 ;  /* 0x000000300c54723c */ /* 0x040fe20000001824 */
[----:B------:R-:W-:Y:S07]  /*3a10*/  LDSM.16.M88.4 R52, [R221+0xa000] ;  /* 0x00a00000dd34783b */ /* 0x000fee0000000200 */
[C---:B------:R-:W-:Y:S01]  /*3a20*/  HMMA.16816.F32 R68, R12.reuse, R40, R20 ;  /* 0x000000280c44723c */ /* 0x040fe20000001814 */
[----:B------:R-:W-:Y:S07]  /*3a30*/  LDSM.16.M88.4 R40, [R221+0xb800] ;  /* 0x00b80000dd28783b */ /* 0x000fee0000000200 */
[C---:B------:R-:W-:Y:S01]  /*3a40*/  HMMA.16816.F32 R80, R12.reuse, R50, R32 ;  /* 0x000000320c50723c */ /* 0x040fe20000001820 */
[----:B------:R-:W-:Y:S07]  /*3a50*/  LDSM.16.M88.4 R48, [R221+0xa800] ;  /* 0x00a80000dd30783b */ /* 0x000fee0000000200 */
[C---:B------:R-:W-:Y:S08]  /*3a60*/  HMMA.16816.F32 R76, R12.reuse, R44, R28 ;  /* 0x0000002c0c4c723c */ /* 0x040ff0000000181c */
[C---:B------:R-:W-:Y:S01]  /*3a70*/  HMMA.16816.F32 R72, R12.reuse, R46, R24 ;  /* 0x0000002e0c48723c */ /* 0x040fe20000001818 */
[----:B------:R-:W-:Y:S07]  /*3a80*/  LDSM.16.M88.4 R44, [R221+0xb000] ;  /* 0x00b00000dd2c783b */ /* 0x000fee0000000200 */
[----:B-1----:R-:W-:Y:S01]  /*3a90*/  HMMA.16816.F32 R36, R12, R120, R60 ;  /* 0x000000780c24723c */ /* 0x002fe2000000183c */
[----:B------:R-:W1:Y:S01]  /*3aa0*/  LDSM.16.M88.4 R60, [R221+0x9000] ;  /* 0x00900000dd3c783b */ /* 0x000e620000000200 */
[----:B------:R-:W-:-:S06]  /*3ab0*/  DEPBAR.LE SB0, 0x0 ;  /* 0x000080000000791a */ /* 0x000fcc0000000000 */
[C---:B------:R-:W-:Y:S08]  /*3ac0*/  HMMA.16816.F32 R32, R12.reuse, R122, R96 ;  /* 0x0000007a0c20723c */ /* 0x040ff00000001860 */
[C---:B--2---:R-:W-:Y:S08]  /*3ad0*/  HMMA.16816.F32 R28, R12.reuse, R108, R100 ;  /* 0x0000006c0c1c723c */ /* 0x044ff00000001864 */
[C---:B------:R-:W-:Y:S08]  /*3ae0*/  HMMA.16816.F32 R24, R12.reuse, R110, R104 ;  /* 0x0000006e0c18723c */ /* 0x040ff00000001868 */
[C---:B----4-:R-:W-:Y:S08]  /*3af0*/  HMMA.16816.F32 R20, R12.reuse, R16, R92 ;  /* 0x000000100c14723c */ /* 0x050ff0000000185c */
[----:B------:R-:W-:Y:S08]  /*3b00*/  HMMA.16816.F32 R12, R12, R18, R88 ;  /* 0x000000120c0c723c */ /* 0x000ff00000001858 */
        /* <DEDUP_REMOVED lines=12> */
[----:B------:R-:W-:Y:S06]  /*3bd0*/  BAR.SYNC.DEFER_BLOCKING 0x0 ;  /* 0x0000000000007b1d */ /* 0x000fec0000010000 */
[----:B------:R-:W-:Y:S05]  /*3be0*/  @!P0 BRA `(.L_x_1355) ;  /* 0x0000024000008947 */ /* 0x000fea0003800000 */
[----:B---3--:R-:W-:Y:S02]  /*3bf0*/  UIADD3 UR7, UR24, -0x2, URZ ;  /* 0xfffffffe18077890 */ /* 0x008fe4000fffe03f */
[----:B------:R-:W-:-:S02]  /*3c00*/  USHF.L.U32 UR19, UR4, 0x6, URZ ;  /* 0x0000000604137899 */ /* 0x000fc4000800063f */
[----:B------:R-:W-:Y:S02]  /*3c10*/  USHF.R.S32.HI UR6, URZ, 0x1f, UR7 ;  /* 0x0000001f3f067899 */ /* 0x000fe40008011407 */
[----:B------:R-:W-:Y:S01]  /*3c20*/  UIMAD UR17, UR17, UR7, URZ ;  /* 0x00000007111172a4 */ /* 0x000fe2000f8e023f */
[----:B------:R-:W-:Y:S01]  /*3c30*/  IMAD.WIDE.U32 R8, R124, UR7, R130 ;  /* 0x000000077c087c25 */ /* 0x000fe2000f8e0082 */
[----:B------:R-:W-:Y:S02]  /*3c40*/  USHF.L.U64.HI UR4, UR4, 0x6, UR5 ;  /* 0x0000000604047899 */ /* 0x000fe40008010205 */
[----:B------:R-:W-:Y:S01]  /*3c50*/  UIMAD UR6, UR6, UR18, UR17 ;  /* 0x00000012060672a4 */ /* 0x000fe2000f8e0211 */
[----:B------:R-:W-:Y:S01]  /*3c60*/  IMAD.U32 R5, RZ, RZ, UR19 ;  /* 0x00000013ff057e24 */ /* 0x000fe2000f8e00ff */
[----:B------:R-:W-:-:S04]  /*3c70*/  LEA R6, P6, R8, c[0x0][0x1c8], 0x1 ;  /* 0x0000720008067a11 */ /* 0x000fc800078c08ff */
[----:B------:R-:W-:Y:S02]  /*3c80*/  IADD3 R0, R9, UR6, RZ ;  /* 0x0000000609007c10 */ /* 0x000fe4000fffe0ff */
[----:B------:R-:W-:Y:S02]  /*3c90*/  IADD3 R14, P1, P0, R5, 0x80, R6 ;  /* 0x00000080050e7810 */ /* 0x000fe4000783e006 */
[----:B------:R-:W-:-:S04]  /*3ca0*/  LEA.HI.X R7, R8, c[0x0][0x1cc], R0, 0x1, P6 ;  /* 0x0000730008077a11 */ /* 0x000fc800030f0c00 */
[--C-:B------:R-:W-:Y:S01]  /*3cb0*/  IADD3.X R15, RZ, UR4, R7.reuse, P1, P0 ;  /* 0x00000004ff0f7c10 */ /* 0x100fe20008fe0407 */
[----:B------:R-:W-:Y:S01]  /*3cc0*/  @!PT LDS RZ, [RZ] ;  /* 0x00000000fffff984 */ /* 0x000fe20000000800 */
[----:B------:R-:W-:Y:S01]  /*3cd0*/  @!PT LDS RZ, [RZ] ;  /* 0x00000000fffff984 */ /* 0x000fe20000000800 */
[----:B------:R-:W-:Y:S01]  /*3ce0*/  @!PT LDS RZ, [RZ] ;  /* 0x00000000fffff984 */ /* 0x000fe20000000800 */
[----:B------:R1:W-:Y:S01]  /*3cf0*/  LDGSTS.E.BYPASS.LTC128B.128 [R251+0xc100], [R6.64], !P5 ;  /* 0x0c10000006fb7fae */ /* 0x0003e2000e901d5e */
[C-C-:B------:R-:W-:Y:S02]  /*3d00*/  IADD3 R12, P6, P1, R5.reuse, 0x100, R6.reuse ;  /* 0x00000100050c7810 */ /* 0x140fe400079de006 */
[----:B------:R-:W-:Y:S01]  /*3d10*/  IADD3 R8, P0, R6, UR19, RZ ;  /* 0x0000001306087c10 */ /* 0x000fe2000ff1e0ff */
[----:B------:R1:W-:Y:S01]  /*3d20*/  LDGSTS.E.BYPASS.LTC128B.128 [R251+0xf100], [R6.64+0x80], !P4 ;  /* 0x0f10008006fb7fae */ /* 0x0003e2000e101d5e */
[----:B------:R-:W-:Y:S02]  /*3d30*/  IADD3.X R13, RZ, UR4, R7, P6, P1 ;  /* 0x00000004ff0d7c10 */ /* 0x000fe4000b7e2407 */
[----:B------:R-:W-:Y:S01]  /*3d40*/  IADD3 R10, P6, P1, R5, 0x180, R6 ;  /* 0x00000180050a7810 */ /* 0x000fe200079de006 */
[----:B------:R1:W-:Y:S01]  /*3d50*/  LDGSTS.E.BYPASS.LTC128B.128 [R251+0x12100], [R6.64+0x100], !P3 ;  /* 0x1210010006fb7fae */ /* 0x0003e2000d901d5e */
[----:B------:R-:W-:-:S02]  /*3d60*/  IADD3.X R9, R7, UR4, RZ, P0, !PT ;  /* 0x0000000407097c10 */ /* 0x000fc400087fe4ff */
[----:B------:R-:W-:Y:S01]  /*3d70*/  IADD3.X R11, RZ, UR4, R7, P6, P1 ;  /* 0x00000004ff0b7c10 */ /* 0x000fe2000b7e2407 */
[----:B------:R1:W-:Y:S04]  /*3d80*/  LDGSTS.E.BYPASS.LTC128B.128 [R251+0x15100], [R6.64+0x180], !P2 ;  /* 0x1510018006fb7fae */ /* 0x0003e8000d101d5e */
[----:B------:R2:W-:Y:S04]  /*3d90*/  LDGSTS.E.BYPASS.LTC128B.128 [R251+0xd100], [R8.64], !P5 ;  /* 0x0d10000008fb7fae */ /* 0x0005e8000e901d5e */
[----:B------:R2:W-:Y:S04]  /*3da0*/  LDGSTS.E.BYPASS.LTC128B.128 [R251+0x10100], [R14.64], !P4 ;  /* 0x101000000efb7fae */ /* 0x0005e8000e101d5e */
[----:B------:R2:W-:Y:S04]  /*3db0*/  LDGSTS.E.BYPASS.LTC128B.128 [R251+0x13100], [R12.64], !P3 ;  /* 0x131000000cfb7fae */ /* 0x0005e8000d901d5e */
[----:B------:R2:W-:Y:S01]  /*3dc0*/  LDGSTS.E.BYPASS.LTC128B.128 [R251+0x16100], [R10.64], !P2 ;  /* 0x161000000afb7fae */ /* 0x0005e2000d101d5e */
[----:B-1----:R-:W-:-:S04]  /*3dd0*/  IADD3 R6, P0, R8, UR19, RZ ;  /* 0x0000001308067c10 */ /* 0x002fc8000ff1e0ff */
[----:B------:R-:W-:-:S05]  /*3de0*/  IADD3.X R7, R9, UR4, RZ, P0, !PT ;  /* 0x0000000409077c10 */ /* 0x000fca00087fe4ff */
[----:B------:R2:W-:Y:S04]  /*3df0*/  LDGSTS.E.BYPASS.LTC128B.128 [R251+0xe100], [R6.64], !P5 ;  /* 0x0e10000006fb7fae */ /* 0x0005e8000e901d5e */
[----:B------:R2:W-:Y:S04]  /*3e00*/  LDGSTS.E.BYPASS.LTC128B.128 [R251+0x11100], [R6.64+0x80], !P4 ;  /* 0x1110008006fb7fae */ /* 0x0005e8000e101d5e */
[----:B------:R2:W-:Y:S04]  /*3e10*/  LDGSTS.E.BYPASS.LTC128B.128 [R251+0x14100], [R6.64+0x100], !P3 ;  /* 0x1410010006fb7fae */ /* 0x0005e8000d901d5e */
[----:B------:R2:W-:Y:S02]  /*3e20*/  LDGSTS.E.BYPASS.LTC128B.128 [R251+0x17100], [R6.64+0x180], !P2 ;  /* 0x1710018006fb7fae */ /* 0x0005e4000d101d5e */
.L_x_1355:
[----:B---3--:R-:W-:Y:S01]  /*3e30*/  FMUL.FTZ R0, R80, c[0x0][0x320] ;  /* 0x0000c80050007a20 */ /* 0x008fe20000410000 */
[----:B--2---:R-:W-:Y:S01]  /*3e40*/  LEA.HI R7, R128, R127, RZ, 0x2 ;  /* 0x0000007f80077211 */ /* 0x004fe200078f10ff */
[----:B------:R-:W-:Y:S01]  /*3e50*/  FMUL.FTZ R5, R71, c[0x0][0x320] ;  /* 0x0000c80047057a20 */ /* 0x000fe20000410000 */
[----:B------:R-:W-:Y:S01]  /*3e60*/  SHF.R.S32.HI R6, RZ, 0x1f, R125 ;  /* 0x0000001fff067819 */ /* 0x000fe2000001147d */
[----:B------:R1:W-:Y:S01]  /*3e70*/  MUFU.TANH R61, R0 ;  /* 0x00000000003d7308 */ /* 0x0003e20000002400 */
[----:B------:R-:W-:Y:S01]  /*3e80*/  PLOP3.LUT P1, PT, PT, PT, UP1, 0x80, 0x0 ;  /* 0x000000000000781c */ /* 0x000fe20003f2f018 */
[----:B------:R-:W-:Y:S01]  /*3e90*/  UIADD3 UR16, UR12, UR16, URZ ;  /* 0x000000100c107290 */ /* 0x000fe2000fffe03f */
[-C--:B------:R-:W-:Y:S01]  /*3ea0*/  LEA.HI R6, R6, R125.reuse, RZ, 0x3 ;  /* 0x0000007d06067211 */ /* 0x080fe200078f18ff */
[----:B------:R-:W-:Y:S01]  /*3eb0*/  STL [R1+0x4c], R222 ;  /* 0x00004cde01007387 */ /* 0x000fe20000100800 */
[----:B------:R-:W-:Y:S01]  /*3ec0*/  PLOP3.LUT P0, PT, PT, PT, UP1, 0x80, 0x0 ;  /* 0x000000000000781c */ /* 0x000fe20003f0f018 */
[----:B------:R-:W-:Y:S01]  /*3ed0*/  IMAD.SHL.U32 R217, R4, 0x2, RZ ;  /* 0x0000000204d97824 */ /* 0x000fe200078e00ff */
[----:B------:R-:W-:Y:S01]  /*3ee0*/  LOP3.LUT R6, R6, 0xffffff8, RZ, 0xc0, !PT ;  /* 0x0ffffff806067812 */ /* 0x000fe200078ec0ff */
[----:B------:R-:W-:Y:S01]  /*3ef0*/  STL [R1+0x48], R221 ;  /* 0x000048dd01007387 */ /* 0x000fe20000100800 */
[----:B------:R-:W-:Y:S01]  /*3f00*/  ULDC.64 UR4, c[0x0][0x2c8] ;  /* 0x0000b20000047ab9 */ /* 0x000fe20000000a00 */
[--C-:B------:R-:W-:Y:S01]  /*3f10*/  IMAD R218, R3, 0x2, R217.reuse ;  /* 0x0000000203da7824 */ /* 0x100fe200078e02d9 */
[----:B------:R-:W-:Y:S01]  /*3f20*/  IADD3 R10, -R6, R125, RZ ;  /* 0x0000007d060a7210 */ /* 0x000fe20007ffe1ff */
[----:B------:R-:W-:Y:S01]  /*3f30*/  STL [R1+0x44], R216 ;  /* 0x000044d801007387 */ /* 0x000fe20000100800 */
[----:B------:R-:W-:-:S02]  /*3f40*/  IMAD R220, R2, 0x2, R217 ;  /* 0x0000000202dc7824 */ /* 0x000fc400078e02d9 */
[----:B------:R-:W-:Y:S01]  /*3f50*/  IMAD R219, R2, 0x2, R218 ;  /* 0x0000000202db7824 */ /* 0x000fe200078e02da */
[----:B------:R-:W-:Y:S01]  /*3f60*/  LDSM.16.MT88.4 R100, [R217+0x6900] ;  /* 0x00690000d964783b */ /* 0x000fe20000004200 */
[----:B-1----:R-:W-:-:S03]  /*3f70*/  FMUL.FTZ R0, R81, c[0x0][0x320] ;  /* 0x0000c80051007a20 */ /* 0x002fc60000410000 */
[----:B------:R-:W-:Y:S01]  /*3f80*/  LDSM.16.MT88.4 R108, [R219+0x9100] ;  /* 0x00910000db6c783b */ /* 0x000fe20000004200 */
[----:B------:R1:W-:Y:S03]  /*3f90*/  MUFU.TANH R60, R0 ;  /* 0x00000000003c7308 */ /* 0x0003e60000002400 */
[----:B------:R-:W-:Y:S04]  /*3fa0*/  LDSM.16.MT88.4 R104, [R219+0x3900] ;  /* 0x00390000db68783b */ /* 0x000fe80000004200 */
[----:B------:R-:W-:Y:S04]  /*3fb0*/  LDSM.16.MT88.4 R92, [R220+0x6900] ;  /* 0x00690000dc5c783b */ /* 0x000fe80000004200 */
[----:B------:R-:W-:Y:S01]  /*3fc0*/  LDSM.16.MT88.4 R96, [R218+0x6900] ;  /* 0x00690000da60783b */ /* 0x000fe20000004200 */
[----:B------:R-:W-:-:S03]  /*3fd0*/  UIADD3 UR24, UR24, -0x2, URZ ;  /* 0xfffffffe18187890 */ /* 0x000fc6000fffe03f */
[----:B------:R-:W0:Y:S01]  /*3fe0*/  LDGDEPBAR ;  /* 0x00000000000079af */ /* 0x000e220000000000 */
[----:B-1----:R-:W-:-:S04]  /*3ff0*/  FMUL.FTZ R0, R76, c[0x0][0x320] ;  /* 0x0000c8004c007a20 */ /* 0x002fc80000410000 */
[----:B------:R1:W-:Y:S02]  /*4000*/  MUFU.TANH R59, R0 ;  /* 0x00000000003b7308 */ /* 0x0003e40000002400 */
[----:B-1----:R-:W-:-:S06]  /*4010*/  FMUL.FTZ R0, R77, c[0x0][0x320] ;  /* 0x0000c8004d007a20 */ /* 0x002fcc0000410000 */
        /* <DEDUP_REMOVED lines=28> */
[----:B------:R1:W-:Y:S08]  /*41e0*/  MUFU.TANH R20, R5 ;  /* 0x0000000500147308 */ /* 0x0003f00000002400 */
[----:B------:R2:W-:Y:S01]  /*41f0*/  MUFU.TANH R45, R0 ;  /* 0x00000000002d7308 */ /* 0x0005e20000002400 */
[----:B-1----:R-:W-:Y:S01]  /*4200*/  LOP3.LUT R5, R7, 0xfffffffc, RZ, 0xc0, !PT ;  /* 0xfffffffc07057812 */ /* 0x002fe200078ec0ff */
[----:B------:R-:W-:-:S04]  /*4210*/  FMUL.FTZ R7, R78, c[0x0][0x320] ;  /* 0x0000c8004e077a20 */ /* 0x000fc80000410000 */
[----:B------:R-:W-:Y:S02]  /*4220*/  IMAD.IADD R5, R127, 0x1, -R5 ;  /* 0x000000017f057824 */ /* 0x000fe400078e0a05 */
[----:B------:R1:W-:Y:S01]  /*4230*/  MUFU.TANH R33, R7 ;  /* 0x0000000700217308 */ /* 0x0003e20000002400 */
[----:B--2---:R-:W-:-:S07]  /*4240*/  FMUL.FTZ R0, R21, c[0x0][0x320] ;  /* 0x0000c80015007a20 */ /* 0x004fce0000410000 */
[----:B------:R2:W-:Y:S01]  /*4250*/  MUFU.TANH R44, R0 ;  /* 0x00000000002c7308 */ /* 0x0005e20000002400 */
[----:B-1----:R-:W-:-:S04]  /*4260*/  LEA.HI R7, R5, R5, RZ, 0x1 ;  /* 0x0000000505077211 */ /* 0x002fc800078f08ff */
[----:B------:R-:W-:Y:S01]  /*4270*/  LOP3.LUT R7, R7, 0x1ffffffe, RZ, 0xc0, !PT ;  /* 0x1ffffffe07077812 */ /* 0x000fe200078ec0ff */
[----:B--2---:R-:W-:-:S04]  /*4280*/  FMUL.FTZ R0, R40, c[0x0][0x320] ;  /* 0x0000c80028007a20 */ /* 0x004fc80000410000 */
[----:B------:R-:W-:Y:S01]  /*4290*/  IMAD.IADD R7, R5, 0x1, -R7 ;  /* 0x0000000105077824 */ /* 0x000fe200078e0a07 */
[----:B------:R1:W-:Y:S01]  /*42a0*/  MUFU.TANH R29, R0 ;  /* 0x00000000001d7308 */ /* 0x0003e20000002400 */
[----:B------:R-:W-:Y:S02]  /*42b0*/  FMUL.FTZ R5, R23, c[0x0][0x320] ;  /* 0x0000c80017057a20 */ /* 0x000fe40000410000 */
[----:B-1----:R-:W-:-:S05]  /*42c0*/  FMUL.FTZ R0, R41, c[0x0][0x320] ;  /* 0x0000c80029007a20 */ /* 0x002fca0000410000 */
[----:B------:R1:W-:Y:S02]  /*42d0*/  MUFU.TANH R28, R0 ;  /* 0x00000000001c7308 */ /* 0x0003e40000002400 */
[----:B-1----:R-:W-:-:S06]  /*42e0*/  FMUL.FTZ R0, R85, c[0x0][0x320] ;  /* 0x0000c80055007a20 */ /* 0x002fcc0000410000 */
[----:B------:R1:W2:Y:S02]  /*42f0*/  MUFU.TANH R13, R0 ;  /* 0x00000000000d7308 */ /* 0x0002a40000002400 */
[----:B-1----:R-:W-:-:S06]  /*4300*/  FMUL.FTZ R0, R84, c[0x0][0x320] ;  /* 0x0000c80054007a20 */ /* 0x002fcc0000410000 */
[----:B------:R1:W3:Y:S02]  /*4310*/  MUFU.TANH R11, R0 ;  /* 0x00000000000b7308 */ /* 0x0002e40000002400 */
[----:B-1----:R-:W-:-:S06]  /*4320*/  FMUL.FTZ R0, R36, c[0x0][0x320] ;  /* 0x0000c80024007a20 */ /* 0x002fcc0000410000 */
[----:B------:R1:W4:Y:S02]  /*4330*/  MUFU.TANH R21, R0 ;  /* 0x0000000000157308 */ /* 0x0003240000002400 */
        /* <DEDUP_REMOVED lines=13> */
[----:B------:R1:W1:Y:S02]  /*4410*/  MUFU.TANH R18, R0 ;  /* 0x0000000000127308 */ /* 0x0002640000002400 */
[----:B-1----:R-:W-:-:S06]  /*4420*/  FMUL.FTZ R0, R30, c[0x0][0x320] ;  /* 0x0000c8001e007a20 */ /* 0x002fcc0000410000 */
[----:B------:R1:W-:Y:S02]  /*4430*/  MUFU.TANH R40, R0 ;  /* 0x0000000000287308 */ /* 0x0003e40000002400 */
[----:B-1----:R-:W-:-:S06]  /*4440*/  FMUL.FTZ R0, R31, c[0x0][0x320] ;  /* 0x0000c8001f007a20 */ /* 0x002fcc0000410000 */
[----:B------:R1:W-:Y:S02]  /*4450*/  MUFU.TANH R31, R0 ;  /* 0x00000000001f7308 */ /* 0x0003e40000002400 */
[----:B-1----:R-:W-:-:S06]  /*4460*/  FMUL.FTZ R0, R87, c[0x0][0x320] ;  /* 0x0000c80057007a20 */ /* 0x002fcc0000410000 */
[----:B------:R1:W1:Y:S02]  /*4470*/  MUFU.TANH R15, R0 ;  /* 0x00000000000f7308 */ /* 0x0002640000002400 */
[----:B-1----:R-:W-:Y:S02]  /*4480*/  FMUL.FTZ R0, R70, c[0x0][0x320] ;  /* 0x0000c80046007a20 */ /* 0x002fe40000410000 */
[----:B------:R-:W-:Y:S04]  /*4490*/  LDSM.16.MT88.4 R68, [R218+0x3100] ;  /* 0x00310000da44783b */ /* 0x000fe80000004200 */
[----:B------:R1:W-:Y:S02]  /*44a0*/  MUFU.TANH R24, R0 ;  /* 0x0000000000187308 */ /* 0x0003e40000002400 */
[----:B-1----:R-:W-:-:S06]  /*44b0*/  FMUL.FTZ R0, R26, c[0x0][0x320] ;  /* 0x0000c8001a007a20 */ /* 0x002fcc0000410000 */
[----:B------:R1:W-:Y:S02]  /*44c0*/  MUFU.TANH R30, R0 ;  /* 0x00000000001e7308 */ /* 0x0003e40000002400 */
[----:B-1----:R-:W-:-:S06]  /*44d0*/  FMUL.FTZ R0, R27, c[0x0][0x320] ;  /* 0x0000c8001b007a20 */ /* 0x002fcc0000410000 */
[----:B------:R1:W-:Y:S02]  /*44e0*/  MUFU.TANH R27, R0 ;  /* 0x00000000001b7308 */ /* 0x0003e40000002400 */
[----:B-1----:R-:W-:-:S05]  /*44f0*/  LOP3.LUT R0, R126, 0xffffffe0, RZ, 0xc0, !PT ;  /* 0xffffffe07e007812 */ /* 0x002fca00078ec0ff */
[----:B------:R-:W-:-:S05]  /*4500*/  IMAD.IADD R0, R127, 0x1, -R0 ;  /* 0x000000017f007824 */ /* 0x000fca00078e0a00 */
[----:B------:R-:W-:-:S04]  /*4510*/  SHF.R.S32.HI R8, RZ, 0x1f, R0 ;  /* 0x0000001fff087819 */ /* 0x000fc80000011400 */
[----:B------:R-:W-:Y:S01]  /*4520*/  LEA.HI R6, R8, R0, RZ, 0x2 ;  /* 0x0000000008067211 */ /* 0x000fe200078f10ff */
[----:B------:R-:W-:Y:S02]  /*4530*/  FMUL.FTZ R8, R22, c[0x0][0x320] ;  /* 0x0000c80016087a20 */ /* 0x000fe40000410000 */
[----:B------:R1:W-:Y:S01]  /*4540*/  MUFU.TANH R22, R5 ;  /* 0x0000000500167308 */ /* 0x0003e20000002400 */
[----:B------:R-:W-:-:S05]  /*4550*/  LEA.HI.SX32 R9, R6, UR15, 0x1e ;  /* 0x0000000f06097c11 */ /* 0x000fca000f8ff2ff */
[----:B------:R-:W-:Y:S02]  /*4560*/  IMAD R9, R10, 0x10, R9 ;  /* 0x000000100a097824 */ /* 0x000fe400078e0209 */
[----:B------:R2:W-:Y:S03]  /*4570*/  MUFU.TANH R26, R8 ;  /* 0x00000008001a7308 */ /* 0x0005e60000002400 */
[----:B------:R-:W-:Y:S01]  /*4580*/  LEA R12, R7, R9, 0x3 ;  /* 0x00000009070c7211 */ /* 0x000fe200078e18ff */
[----:B------:R-:W-:-:S04]  /*4590*/  FMUL.FTZ R7, R79, c[0x0][0x320] ;  /* 0x0000c8004f077a20 */ /* 0x000fc80000410000 */
[----:B-1----:R-:W-:Y:S01]  /*45a0*/  IMAD.MOV.U32 R5, RZ, RZ, R12 ;  /* 0x000000ffff057224 */ /* 0x002fe200078e000c */
[----:B------:R1:W-:Y:S01]  /*45b0*/  MUFU.TANH R32, R7 ;  /* 0x0000000700207308 */ /* 0x0003e20000002400 */
[----:B------:R-:W-:Y:S01]  /*45c0*/  STL [R1+0x14], R12 ;  /* 0x0000140c01007387 */ /* 0x000fe20000100800 */
[----:B--2---:R-:W-:-:S05]  /*45d0*/  @P1 IMAD.HI.U32 R8, R12, c[0x0][0x2c8], RZ ;  /* 0x0000b2000c081a27 */ /* 0x004fca00078e00ff */
[----:B------:R-:W-:Y:S01]  /*45e0*/  @P0 SHF.R.U32.HI R5, RZ, c[0x0][0x2cc], R8 ;  /* 0x0000b300ff050a19 */ /* 0x000fe20000011608 */
[----:B-1----:R-:W-:-:S04]  /*45f0*/  FMUL.FTZ R7, R66, c[0x0][0x320] ;  /* 0x0000c80042077a20 */ /* 0x002fc80000410000 */
[----:B------:R-:W1:Y:S01]  /*4600*/  SHFL.IDX PT, R9, R5, RZ, 0x1c1f ;  /* 0x001c1fff05097589 */ /* 0x000e6200000e0000 */
[----:B------:R1:W-:Y:S03]  /*4610*/  MUFU.TANH R16, R7 ;  /* 0x0000000700107308 */ /* 0x0003e60000002400 */
[----:B------:R2:W1:Y:S02]  /*4620*/  SHFL.IDX PT, R8, R5, 0x1, 0x1c1f ;  /* 0x003c1f0005087f89 */ /* 0x00046400000e0000 */
[----:B--2---:R-:W-:Y:S01]  /*4630*/  LOP3.LUT R5, R6, 0x7ffffffc, RZ, 0xc0, !PT ;  /* 0x7ffffffc06057812 */ /* 0x004fe200078ec0ff */
[----:B------:R-:W-:-:S04]  /*4640*/  FMUL.FTZ R6, R42, c[0x0][0x320] ;  /* 0x0000c8002a067a20 */ /* 0x000fc80000410000 */
[----:B------:R-:W-:Y:S01]  /*4650*/  IMAD.IADD R5, R0, 0x1, -R5 ;  /* 0x0000000100057824 */ /* 0x000fe200078e0a05 */
[----:B------:R-:W-:Y:S01]  /*4660*/  MOV R0, UR16 ;  /* 0x0000001000007c02 */ /* 0x000fe20008000f00 */
[----:B------:R2:W-:Y:S02]  /*4670*/  MUFU.TANH R19, R6 ;  /* 0x0000000600137308 */ /* 0x0005e40000002400 */
[----:B------:R-:W-:Y:S02]  /*4680*/  IMAD.SHL.U32 R10, R5, 0x2, RZ ;  /* 0x00000002050a7824 */ /* 0x000fe400078e00ff */
[----:B------:R-:W-:-:S03]  /*4690*/  FMUL.FTZ R5, R43, c[0x0][0x320] ;  /* 0x0000c8002b057a20 */ /* 0x000fc60000410000 */
[----:B------:R-:W-:Y:S01]  /*46a0*/  IADD3 R0, -R10, 0x1, R0 ;  /* 0x000000010a007810 */ /* 0x000fe20007ffe100 */
[----:B------:R3:W-:Y:S01]  /*46b0*/  MUFU.TANH R17, R5 ;  /* 0x0000000500117308 */ /* 0x0007e20000002400 */
[----:B------:R4:W-:Y:S02]  /*46c0*/  STL [R1+0x18], R10 ;  /* 0x0000180a01007387 */ /* 0x0009e40000100800 */
[----:B------:R-:W-:-:S05]  /*46d0*/  IADD3 R0, R0, -UR13, RZ ;  /* 0x8000000d00007c10 */ /* 0x000fca000fffe0ff */
[----:B-1----:R-:W-:Y:S01]  /*46e0*/  IMAD.IADD R7, R0, 0x1, R9 ;  /* 0x0000000100077824 */ /* 0x002fe200078e0209 */
[----:B--2---:R-:W-:Y:S02]  /*46f0*/  IADD3 R6, -R10, UR16, RZ ;  /* 0x000000100a067c10 */ /* 0x004fe4000fffe1ff */
[----:B------:R-:W-:Y:S01]  /*4700*/  IADD3 R0, R0, R8, RZ ;  /* 0x0000000800007210 */ /* 0x000fe20007ffe0ff */
[----:B------:R-:W-:-:S03]  /*4710*/  FMUL.FTZ R8, R38, c[0x0][0x320] ;  /* 0x0000c80026087a20 */ /* 0x000fc60000410000 */
[----:B------:R-:W-:Y:S01]  /*4720*/  IMNMX R0, R6, R0, PT ;  /* 0x0000000006007217 */ /* 0x000fe20003800200 */
[----:B---3--:R-:W-:-:S04]  /*4730*/  FMUL.FTZ R5, R67, c[0x0][0x320] ;  /* 0x0000c80043057a20 */ /* 0x008fc80000410000 */
[----:B------:R1:W-:Y:S02]  /*4740*/  MUFU.TANH R12, R5 ;  /* 0x00000005000c7308 */ /* 0x0003e40000002400 */
[----:B-1----:R-:W-:Y:S01]  /*4750*/  IMNMX R5, R6, R7, PT ;  /* 0x0000000706057217 */ /* 0x002fe20003800200 */
[----:B------:R-:W-:-:S05]  /*4760*/  FMUL.FTZ R7, R82, c[0x0][0x320] ;  /* 0x0000c80052077a20 */ /* 0x000fca0000410000 */
[----:B------:R-:W-:Y:S01]  /*4770*/  MUFU.TANH R6, R8 ;  /* 0x0000000800067308 */ /* 0x000fe20000002400 */
[----:B------:R-:W-:Y:S01]  /*4780*/  LDSM.16.MT88.4 R80, [R218+0x3900] ;  /* 0x00390000da50783b */ /* 0x000fe20000004200 */
[C---:B------:R-:W-:Y:S02]  /*4790*/  ISETP.GT.AND P6, PT, R5.reuse, RZ, PT ;  /* 0x000000ff0500720c */ /* 0x040fe40003fc4270 */
[C---:B------:R-:W-:Y:S02]  /*47a0*/  ISETP.GT.AND P1, PT, R5.reuse, 0x1, PT ;  /* 0x000000010500780c */ /* 0x040fe40003f24270 */
[----:B------:R-:W-:Y:S02]  /*47b0*/  ISETP.GT.AND P0, PT, R5, 0x8, PT ;  /* 0x000000080500780c */ /* 0x000fe40003f04270 */
[----:B------:R1:W2:Y:S01]  /*47c0*/  MUFU.TANH R14, R7 ;  /* 0x00000007000e7308 */ /* 0x0002a20000002400 */
[----:B------:R-:W-:Y:S02]  /*47d0*/  FSEL R9, R13, -INF , P1 ;  /* 0xff8000000d097808 */ /* 0x000fe40000800000 */
[----:B------:R-:W-:-:S04]  /*47e0*/  ISETP.GT.AND P1, PT, R5, 0x10, PT ;  /* 0x000000100500780c */ /* 0x000fc80003f24270 */
[----:B------:R-:W-:Y:S02]  /*47f0*/  FSEL R34, R59, -INF , P1 ;  /* 0xff8000003b227808 */ /* 0x000fe40000800000 */
[----:B------:R-:W-:-:S04]  /*4800*/  ISETP.GT.AND P1, PT, R5, 0x19, PT ;  /* 0x000000190500780c */ /* 0x000fc80003f24270 */
[----:B------:R-:W-:Y:S02]  /*4810*/  FSEL R37, R55, -INF , P1 ;  /* 0xff80000037257808 */ /* 0x000fe40000800000 */
[----:B------:R-:W-:Y:S02]  /*4820*/  ISETP.GT.AND P1, PT, R5, 0x28, PT ;  /* 0x000000280500780c */ /* 0x000fe40003f24270 */
[----:B-1----:R-:W-:Y:S02]  /*4830*/  FSEL R7, R11, -INF , P6 ;  /* 0xff8000000b077808 */ /* 0x002fe40003000000 */
        /* <DEDUP_REMOVED lines=12> */
[----:B------:R-:W-:Y:S02]  /*4900*/  FSEL R121, R54, -INF , P1 ;  /* 0xff80000036797808 */ /* 0x000fe40000800000 */
[C---:B------:R-:W-:Y:S02]  /*4910*/  ISETP.GT.AND P6, PT, R5.reuse, 0x30, PT ;  /* 0x000000300500780c */ /* 0x040fe40003fc4270 */
[----:B------:R-:W-:-:S02]  /*4920*/  ISETP.GT.AND P1, PT, R5, 0x31, PT ;  /* 0x000000310500780c */ /* 0x000fc40003f24270 */
[----:B------:R-:W-:Y:S02]  /*4930*/  FSEL R123, R53, -INF , P0 ;  /* 0xff800000357b7808 */ /* 0x000fe40000000000 */
[----:B------:R-:W-:Y:S02]  /*4940*/  FMNMX.FTZ R133, R7, R9, !PT ;  /* 0x0000000907857209 */ /* 0x000fe40007810000 */
[----:B------:R-:W-:Y:S02]  /*4950*/  ISETP.GT.AND P0, PT, R5, 0x38, PT ;  /* 0x000000380500780c */ /* 0x000fe40003f04270 */
[----:B----4-:R-:W-:Y:S02]  /*4960*/  FSEL R197, R21, -INF , P6 ;  /* 0xff80000015c57808 */ /* 0x010fe40003000000 */
[----:B------:R-:W-:Y:S02]  /*4970*/  FSEL R196, R52, -INF , P1 ;  /* 0xff80000034c47808 */ /* 0x000fe40000800000 */
[----:B------:R-:W-:-:S02]  /*4980*/  ISETP.GT.AND P6, PT, R5, 0x39, PT ;  /* 0x000000390500780c */ /* 0x000fc40003fc4270 */
[----:B------:R-:W-:Y:S02]  /*4990*/  ISETP.GT.AND P1, PT, R5, 0x40, PT ;  /* 0x000000400500780c */ /* 0x000fe40003f24270 */
[----:B------:R-:W-:Y:S02]  /*49a0*/  FMNMX.FTZ R133, R11, R133, !PT ;  /* 0x000000850b857209 */ /* 0x000fe40007810000 */
[----:B------:R-:W-:Y:S02]  /*49b0*/  FSEL R195, R51, -INF , P0 ;  /* 0xff80000033c37808 */ /* 0x000fe40000000000 */
[----:B------:R-:W-:Y:S02]  /*49c0*/  ISETP.GT.AND P0, PT, R5, 0x41, PT ;  /* 0x000000410500780c */ /* 0x000fe40003f04270 */
[----:B------:R-:W-:Y:S02]  /*49d0*/  FSEL R194, R50, -INF , P6 ;  /* 0xff80000032c27808 */ /* 0x000fe40003000000 */
[----:B------:R-:W-:-:S02]  /*49e0*/  FSEL R202, R49, -INF , P1 ;  /* 0xff80000031ca7808 */ /* 0x000fc40000800000 */
[C---:B------:R-:W-:Y:S02]  /*49f0*/  ISETP.GT.AND P6, PT, R5.reuse, 0x48, PT ;  /* 0x000000480500780c */ /* 0x040fe40003fc4270 */
[----:B------:R-:W-:Y:S02]  /*4a00*/  ISETP.GT.AND P1, PT, R5, 0x49, PT ;  /* 0x000000490500780c */ /* 0x000fe40003f24270 */
[----:B------:R-:W-:Y:S02]  /*4a10*/  FMNMX.FTZ R133, R13, R133, !PT ;  /* 0x000000850d857209 */ /* 0x000fe40007810000 */
[----:B------:R-:W-:Y:S02]  /*4a20*/  FSEL R203, R48, -INF , P0 ;  /* 0xff80000030cb7808 */ /* 0x000fe40000000000 */
[----:B------:R-:W-:Y:S01]  /*4a30*/  ISETP.GT.AND P0, PT, R5, 0x50, PT ;  /* 0x000000500500780c */ /* 0x000fe20003f04270 */
[----:B------:R-:W-:Y:S01]  /*4a40*/  LDSM.16.MT88.4 R48, [R218+0x900] ;  /* 0x00090000da30783b */ /* 0x000fe20000004200 */
[----:B------:R-:W-:-:S02]  /*4a50*/  FSEL R204, R47, -INF , P6 ;  /* 0xff8000002fcc7808 */ /* 0x000fc40003000000 */
[----:B------:R-:W-:Y:S02]  /*4a60*/  FSEL R205, R46, -INF , P1 ;  /* 0xff8000002ecd7808 */ /* 0x000fe40000800000 */
[C---:B------:R-:W-:Y:S02]  /*4a70*/  ISETP.GT.AND P6, PT, R5.reuse, 0x51, PT ;  /* 0x000000510500780c */ /* 0x040fe40003fc4270 */
[----:B------:R-:W-:Y:S02]  /*4a80*/  ISETP.GT.AND P1, PT, R5, 0x58, PT ;  /* 0x000000580500780c */ /* 0x000fe40003f24270 */
[----:B------:R-:W-:Y:S02]  /*4a90*/  FMNMX.FTZ R133, R34, R133, !PT ;  /* 0x0000008522857209 */ /* 0x000fe40007810000 */
[----:B------:R-:W-:Y:S02]  /*4aa0*/  FSEL R215, R45, -INF , P0 ;  /* 0xff8000002dd77808 */ /* 0x000fe40000000000 */
[----:B------:R-:W-:-:S02]  /*4ab0*/  ISETP.GT.AND P0, PT, R5, 0x59, PT ;  /* 0x000000590500780c */ /* 0x000fc40003f04270 */
[----:B------:R-:W-:Y:S02]  /*4ac0*/  FSEL R206, R44, -INF , P6 ;  /* 0xff8000002cce7808 */ /* 0x000fe40003000000 */
[----:B------:R-:W-:Y:S01]  /*4ad0*/  FSEL R213, R29, -INF , P1 ;  /* 0xff8000001dd57808 */ /* 0x000fe20000800000 */
[----:B------:R-:W-:Y:S01]  /*4ae0*/  LDSM.16.MT88.4 R44, [R220+0x900] ;  /* 0x00090000dc2c783b */ /* 0x000fe20000004200 */
[----:B------:R-:W-:Y:S02]  /*4af0*/  FMNMX.FTZ R133, R35, R133, !PT ;  /* 0x0000008523857209 */ /* 0x000fe40007810000 */
[C---:B------:R-:W-:Y:S02]  /*4b00*/  ISETP.GT.AND P6, PT, R0.reuse, RZ, PT ;  /* 0x000000ff0000720c */ /* 0x040fe40003fc4270 */
[----:B------:R-:W-:Y:S02]  /*4b10*/  ISETP.GT.AND P1, PT, R0, 0x1, PT ;  /* 0x000000010000780c */ /* 0x000fe40003f24270 */
[----:B------:R-:W-:-:S02]  /*4b20*/  FSEL R212, R28, -INF , P0 ;  /* 0xff8000001cd47808 */ /* 0x000fc40000000000 */
[----:B------:R-:W-:Y:S02]  /*4b30*/  FMNMX.FTZ R133, R36, R133, !PT ;  /* 0x0000008524857209 */ /* 0x000fe40007810000 */
[----:B------:R-:W-:Y:S02]  /*4b40*/  ISETP.GT.AND P0, PT, R0, 0x8, PT ;  /* 0x000000080000780c */ /* 0x000fe40003f04270 */
[----:B------:R-:W-:Y:S02]  /*4b50*/  FSEL R8, R18, -INF , P6 ;  /* 0xff80000012087808 */ /* 0x000fe40003000000 */
[----:B------:R-:W-:Y:S02]  /*4b60*/  FSEL R10, R15, -INF , P1 ;  /* 0xff8000000f0a7808 */ /* 0x000fe40000800000 */
[----:B------:R-:W-:Y:S02]  /*4b70*/  FMNMX.FTZ R133, R37, R133, !PT ;  /* 0x0000008525857209 */ /* 0x000fe40007810000 */
[----:B------:R-:W-:-:S02]  /*4b80*/  ISETP.GT.AND P1, PT, R0, 0x9, PT ;  /* 0x000000090000780c */ /* 0x000fc40003f24270 */
[----:B--2---:R-:W-:Y:S02]  /*4b90*/  FSEL R14, R14, -INF , P0 ;  /* 0xff8000000e0e7808 */ /* 0x004fe40000000000 */
        /* <DEDUP_REMOVED lines=62> */
[----:B------:R-:W-:Y:S02]  /*4f80*/  FMNMX.FTZ R5, R198, R5, !PT ;  /* 0x00000005c6057209 */ /* 0x000fe40007810000 */
[----:B------:R-:W-:Y:S02]  /*4f90*/  FMNMX.FTZ R133, R212, R133, !PT ;  /* 0x00000085d4857209 */ /* 0x000fe40007810000 */
[----:B------:R-:W-:Y:S02]  /*4fa0*/  ISETP.GT.AND P1, PT, R0, 0x49, PT ;  /* 0x000000490000780c */ /* 0x000fe40003f24270 */
[----:B------:R-:W-:Y:S01]  /*4fb0*/  FSEL R200, R30, -INF , P0 ;  /* 0xff8000001ec87808 */ /* 0x000fe20000000000 */
[----:B------:R-:W1:Y:S01]  /*4fc0*/  SHFL.BFLY PT, R6, R133, 0x2, 0x1f ;  /* 0x0c401f0085067f89 */ /* 0x000e6200000e0000 */
[----:B------:R-:W-:-:S02]  /*4fd0*/  FMNMX.FTZ R5, R201, R5, !PT ;  /* 0x00000005c9057209 */ /* 0x000fc40007810000 */
[----:B------:R-:W-:Y:S01]  /*4fe0*/  ISETP.GT.AND P0, PT, R0, 0x50, PT ;  /* 0x000000500000780c */ /* 0x000fe20003f04270 */
[----:B------:R-:W-:Y:S01]  /*4ff0*/  LDSM.16.MT88.4 R28, [R219+0x100] ;  /* 0x00010000db1c783b */ /* 0x000fe20000004200 */
[----:B------:R-:W-:Y:S02]  /*5000*/  FSEL R199, R27, -INF , P1 ;  /* 0xff8000001bc77808 */ /* 0x000fe40000800000 */
[----:B------:R-:W-:Y:S02]  /*5010*/  FMNMX.FTZ R5, R200, R5, !PT ;  /* 0x00000005c8057209 */ /* 0x000fe40007810000 */
[----:B------:R-:W-:Y:S02]  /*5020*/  ISETP.GT.AND P1, PT, R0, 0x51, PT ;  /* 0x000000510000780c */ /* 0x000fe40003f24270 */
[----:B------:R-:W-:Y:S02]  /*5030*/  FSEL R211, R26, -INF , P0 ;  /* 0xff8000001ad37808 */ /* 0x000fe40000000000 */
[----:B------:R-:W-:Y:S01]  /*5040*/  FMNMX.FTZ R5, R199, R5, !PT ;  /* 0x00000005c7057209 */ /* 0x000fe20007810000 */
[----:B------:R-:W-:Y:S01]  /*5050*/  LDSM.16.MT88.4 R24, [R220+0x100] ;  /* 0x00010000dc18783b */ /* 0x000fe20000004200 */
        /* <DEDUP_REMOVED lines=8> */
[----:B------:R-:W-:Y:S01]  /*50e0*/  LDSM.16.MT88.4 R16, [R217+0x100] ;  /* 0x00010000d910783b */ /* 0x000fe20000004200 */
        /* <DEDUP_REMOVED lines=14> */
[----:B-1----:R-:W-:Y:S01]  /*51d0*/  FMNMX.FTZ R132, R0, R132, !PT ;  /* 0x0000008400847209 */ /* 0x002fe20007810000 */
[----:B------:R-:W-:-:S02]  /*51e0*/  FFMA.FTZ R0, R9, c[0x0][0x2d0], -R12 ;  /* 0x0000b40009007a23 */ /* 0x000fc4000001080c */
[----:B--2---:R-:W-:Y:S01]  /*51f0*/  FFMA.FTZ R5, R11, c[0x0][0x2d0], -R12 ;  /* 0x0000b4000b057a23 */ /* 0x004fe2000001080c */
[----:B------:R-:W-:-:S03]  /*5200*/  FSETP.NEU.FTZ.AND P0, PT, R132, -INF , PT ;  /* 0xff8000008400780b */ /* 0x000fc60003f1d000 */
[----:B------:R1:W-:Y:S01]  /*5210*/  MUFU.EX2 R210, R0 ;  /* 0x0000000000d27308 */ /* 0x0003e20000000800 */
[----:B---3--:R-:W-:-:S07]  /*5220*/  FFMA.FTZ R2, R35, c[0x0][0x2d0], -R12 ;  /* 0x0000b40023027a23 */ /* 0x008fce000001080c */
[----:B------:R2:W-:Y:S01]  /*5230*/  MUFU.EX2 R184, R5 ;  /* 0x0000000500b87308 */ /* 0x0005e20000000800 */
[----:B-1----:R-:W-:-:S07]  /*5240*/  FMUL.FTZ R0, R132, c[0x0][0x2d0] ;  /* 0x0000b40084007a20 */ /* 0x002fce0000410000 */
[----:B------:R1:W-:Y:S01]  /*5250*/  MUFU.EX2 R190, R2 ;  /* 0x0000000200be7308 */ /* 0x0003e20000000800 */
[----:B------:R-:W-:Y:S01]  /*5260*/  FSEL R0, R0, RZ, P0 ;  /* 0x000000ff00007208 */ /* 0x000fe20000000000 */
[----:B--2---:R-:W-:-:S04]  /*5270*/  FFMA.FTZ R5, R13, c[0x0][0x2d0], -R12 ;  /* 0x0000b4000d057a23 */ /* 0x004fc8000001080c */
[--C-:B------:R-:W-:Y:S02]  /*5280*/  FFMA.FTZ R4, R10, c[0x0][0x2d0], -R0.reuse ;  /* 0x0000b4000a047a23 */ /* 0x100fe40000010800 */
[----:B------:R2:W3:Y:S01]  /*5290*/  MUFU.EX2 R23, R5 ;  /* 0x0000000500177308 */ /* 0x0004e20000000800 */
[----:B------:R-:W-:Y:S02]  /*52a0*/  FFMA.FTZ R3, R14, c[0x0][0x2d0], -R0 ;  /* 0x0000b4000e037a23 */ /* 0x000fe40000010800 */
[----:B-1----:R-:W-:-:S05]  /*52b0*/  FFMA.FTZ R2, R36, c[0x0][0x2d0], -R12 ;  /* 0x0000b40024027a23 */ /* 0x002fca000001080c */
[----:B------:R-:W-:Y:S01]  /*52c0*/  MUFU.EX2 R209, R4 ;  /* 0x0000000400d17308 */ /* 0x000fe20000000800 */
[----:B--2---:R-:W-:Y:S01]  /*52d0*/  FFMA.FTZ R5, R8, c[0x0][0x2d0], -R0 ;  /* 0x0000b40008057a23 */ /* 0x004fe20000010800 */
[----:B---3--:R-:W-:-:S06]  /*52e0*/  MOV R14, R23 ;  /* 0x00000017000e7202 */ /* 0x008fcc0000000f00 */
[----:B------:R1:W-:Y:S01]  /*52f0*/  MUFU.EX2 R187, R2 ;  /* 0x0000000200bb7308 */ /* 0x0003e20000000800 */
[----:B------:R-:W2:Y:S01]  /*5300*/  LDSM.16.MT88.4 R20, [R218+0x100] ;  /* 0x00010000da14783b */ /* 0x000ea20000004200 */
[----:B------:R-:W-:Y:S02]  /*5310*/  F2FP.PACK_AB R8, R210, R221 ;  /* 0x000000ddd208723e */ /* 0x000fe400000000ff */
[----:B------:R-:W-:-:S04]  /*5320*/  F2FP.PACK_AB R10, R14, R184 ;  /* 0x000000b80e0a723e */ /* 0x000fc800000000ff */
[----:B------:R3:W4:Y:S01]  /*5330*/  MUFU.EX2 R188, R5 ;  /* 0x0000000500bc7308 */ /* 0x0007220000000800 */
[----:B-1----:R-:W-:-:S07]  /*5340*/  FFMA.FTZ R2, R37, c[0x0][0x2d0], -R12 ;  /* 0x0000b40025027a23 */ /* 0x002fce000001080c */
[----:B------:R1:W-:Y:S01]  /*5350*/  MUFU.EX2 R191, R3 ;  /* 0x0000000300bf7308 */ /* 0x0003e20000000800 */
[----:B---3--:R-:W3:Y:S07]  /*5360*/  LDSM.16.MT88.4 R4, [R217+0x3100] ;  /* 0x00310000d904783b */ /* 0x008eee0000004200 */
[----:B------:R2:W-:Y:S01]  /*5370*/  MUFU.EX2 R13, R2 ;  /* 0x00000002000d7308 */ /* 0x0005e20000000800 */
[----:B----4-:R-:W-:Y:S01]  /*5380*/  F2FP.PACK_AB R9, R209, R188 ;  /* 0x000000bcd109723e */ /* 0x010fe200000000ff */
[----:B-1----:R-:W-:-:S06]  /*5390*/  FFMA.FTZ R3, R15, c[0x0][0x2d0], -R0 ;  /* 0x0000b4000f037a23 */ /* 0x002fcc0000010800 */
[----:B------:R-:W1:Y:S01]  /*53a0*/  MUFU.EX2 R214, R3 ;  /* 0x0000000300d67308 */ /* 0x000e620000000800 */
[----:B--2---:R-:W-:-:S07]  /*53b0*/  FFMA.FTZ R2, R33, c[0x0][0x2d0], -R0 ;  /* 0x0000b40021027a23 */ /* 0x004fce0000010800 */
[----:B------:R2:W-:Y:S01]  /*53c0*/  MUFU.EX2 R222, R2 ;  /* 0x0000000200de7308 */ /* 0x0005e20000000800 */
[----:B-1----:R-:W-:Y:S01]  /*53d0*/  F2FP.PACK_AB R11, R214, R191 ;  /* 0x000000bfd60b723e */ /* 0x002fe200000000ff */
[----:B------:R-:W-:-:S06]  /*53e0*/  IMAD.MOV.U32 R3, RZ, RZ, R216 ;  /* 0x000000ffff037224 */ /* 0x000fcc00078e00d8 */
[----:B------:R-:W-:Y:S01]  /*53f0*/  HMMA.16816.F32 R76, R8, R20, RZ ;  /* 0x00000014084c723c */ /* 0x000fe200000018ff */
[----:B--2---:R-:W-:-:S04]  /*5400*/  FFMA.FTZ R2, R32, c[0x0][0x2d0], -R0 ;  /* 0x0000b40020027a23 */ /* 0x004fc80000010800 */
[----:B------:R1:W2:Y:S03]  /*5410*/  MUFU.EX2 R252, R2 ;  /* 0x0000000200fc7308 */ /* 0x0002a60000000800 */
[C---:B------:R-:W-:Y:S08]  /*5420*/  HMMA.16816.F32 R72, R8.reuse, R22, RZ ;  /* 0x000000160848723c */ /* 0x040ff000000018ff */
[----:B------:R-:W-:Y:S01]  /*5430*/  HMMA.16816.F32 R60, R8, R24, RZ ;  /* 0x00000018083c723c */ /* 0x000fe200000018ff */
[----:B-1----:R-:W-:-:S02]  /*5440*/  FFMA.FTZ R2, R38, c[0x0][0x2d0], -R0 ;  /* 0x0000b40026027a23 */ /* 0x002fc40000010800 */
[----:B------:R-:W1:Y:S05]  /*5450*/  LDSM.16.MT88.4 R36, [R217+0x3900] ;  /* 0x00390000d924783b */ /* 0x000e6a0000004200 */
[C---:B------:R-:W-:Y:S01]  /*5460*/  HMMA.16816.F32 R52, R8.reuse, R26, RZ ;  /* 0x0000001a0834723c */ /* 0x040fe200000018ff */
[----:B------:R4:W-:Y:S07]  /*5470*/  MUFU.EX2 R186, R2 ;  /* 0x0000000200ba7308 */ /* 0x0009ee0000000800 */
[C---:B------:R-:W-:Y:S08]  /*5480*/  HMMA.16816.F32 R32, R8.reuse, R28, RZ ;  /* 0x0000001c0820723c */ /* 0x040ff000000018ff */
[----:B---3--:R-:W-:Y:S01]  /*5490*/  HMMA.16816.F32 R24, R8, R4, RZ ;  /* 0x000000040818723c */ /* 0x008fe200000018ff */
[----:B----4-:R-:W-:-:S02]  /*54a0*/  FFMA.FTZ R2, R64, c[0x0][0x2d0], -R0 ;  /* 0x0000b40040027a23 */ /* 0x010fc40000010800 */
[----:B------:R-:W3:Y:S02]  /*54b0*/  LDSM.16.MT88.4 R64, [R220+0x3100] ;  /* 0x00310000dc40783b */ /* 0x000ee40000004200 */
[----:B------:R-:W4:Y:S02]  /*54c0*/  MUFU.EX2 R189, R2 ;  /* 0x0000000200bd7308 */ /* 0x000f240000000800 */
[----:B------:R-:W-:Y:S01]  /*54d0*/  F2FP.PACK_AB R4, R190, R208 ;  /* 0x000000d0be04723e */ /* 0x000fe200000000ff */
[----:B------:R-:W-:Y:S01]  /*54e0*/  HMMA.16816.F32 R20, R8, R6, RZ ;  /* 0x000000060814723c */ /* 0x000fe200000018ff */
[----:B--2---:R-:W-:-:S06]  /*54f0*/  F2FP.PACK_AB R5, R252, R222 ;  /* 0x000000defc05723e */ /* 0x004fcc00000000ff */
[----:B------:R-:W-:Y:S01]  /*5500*/  F2FP.PACK_AB R6, R13, R187 ;  /* 0x000000bb0d06723e */ /* 0x000fe200000000ff */
[----:B------:R-:W-:Y:S01]  /*5510*/  HMMA.16816.F32 R28, R8, R30, RZ ;  /* 0x0000001e081c723c */ /* 0x000fe200000018ff */
[----:B----4-:R-:W-:Y:S01]  /*5520*/  F2FP.PACK_AB R7, R189, R186 ;  /* 0x000000babd07723e */ /* 0x010fe200000000ff */
[----:B------:R-:W-:-:S06]  /*5530*/  FFMA.FTZ R2, R120, c[0x0][0x2d0], -R12 ;  /* 0x0000b40078027a23 */ /* 0x000fcc000001080c */
[C---:B------:R-:W-:Y:S01]  /*5540*/  HMMA.16816.F32 R88, R8.reuse, R16, RZ ;  /* 0x000000100858723c */ /* 0x040fe200000018ff */
[----:B------:R2:W-:Y:S07]  /*5550*/  MUFU.EX2 R216, R2 ;  /* 0x0000000200d87308 */ /* 0x0005ee0000000800 */
[C---:B------:R-:W-:Y:S08]  /*5560*/  HMMA.16816.F32 R84, R8.reuse, R18, RZ ;  /* 0x000000120854723c */ /* 0x040ff000000018ff */
[----:B------:R-:W-:Y:S01]  /*5570*/  HMMA.16816.F32 R16, R8, R68, RZ ;  /* 0x000000440810723c */ /* 0x000fe200000018ff */
[----:B--2---:R-:W-:-:S07]  /*5580*/  FFMA.FTZ R2, R122, c[0x0][0x2d0], -R12 ;  /* 0x0000b4007a027a23 */ /* 0x004fce000001080c */
[C---:B-1----:R-:W-:Y:S08]  /*5590*/  HMMA.16816.F32 R164, R4.reuse, R36, R24 ;  /* 0x0000002404a4723c */ /* 0x042ff00000001818 */
[C---:B------:R-:W-:Y:S01]  /*55a0*/  HMMA.16816.F32 R128, R4.reuse, R38, R20 ;  /* 0x000000260480723c */ /* 0x040fe20000001814 */
[----:B------:R-:W1:Y:S07]  /*55b0*/  LDSM.16.MT88.4 R36, [R219+0x3100] ;  /* 0x00310000db24783b */ /* 0x000e6e0000004200 */
[C---:B------:R-:W-:Y:S01]  /*55c0*/  HMMA.16816.F32 R172, R4.reuse, R44, R60 ;  /* 0x0000002c04ac723c */ /* 0x040fe2000000183c */
[----:B------:R-:W-:Y:S07]  /*55d0*/  LDSM.16.MT88.4 R60, [R217+0x9100] ;  /* 0x00910000d93c783b */ /* 0x000fee0000004200 */
[C---:B------:R-:W-:Y:S01]  /*55e0*/  HMMA.16816.F32 R148, R4.reuse, R46, R52 ;  /* 0x0000002e0494723c */ /* 0x040fe20000001834 */
[----:B------:R-:W-:Y:S04]  /*55f0*/  LDSM.16.MT88.4 R44, [R220+0x6100] ;  /* 0x00610000dc2c783b */ /* 0x000fe80000004200 */
[----:B------:R-:W-:Y:S03]  /*5600*/  LDSM.16.MT88.4 R52, [R218+0x9100] ;  /* 0x00910000da34783b */ /* 0x000fe60000004200 */
[C---:B------:R-:W-:Y:S01]  /*5610*/  HMMA.16816.F32 R124, R4.reuse, R42, R28 ;  /* 0x0000002a047c723c */ /* 0x040fe2000000181c */
[----:B------:R-:W2:Y:S07]  /*5620*/  LDSM.16.MT88.4 R28, [R220+0x3900] ;  /* 0x00390000dc1c783b */ /* 0x000eae0000004200 */
[----:B------:R-:W-:Y:S01]  /*5630*/  HMMA.16816.F32 R168, R4, R40, R32 ;  /* 0x0000002804a8723c */ /* 0x000fe20000001820 */
[----:B------:R-:W4:Y:S04]  /*5640*/  LDSM.16.MT88.4 R32, [R217+0x6100] ;  /* 0x00610000d920783b */ /* 0x000f280000004200 */
[----:B------:R-:W1:Y:S03]  /*5650*/  LDSM.16.MT88.4 R40, [R218+0x6100] ;  /* 0x00610000da28783b */ /* 0x000e660000004200 */
[----:B------:R-:W-:Y:S08]  /*5660*/  HMMA.16816.F32 R24, R8, R70, RZ ;  /* 0x000000460818723c */ /* 0x000ff000000018ff */
[C---:B------:R-:W-:Y:S08]  /*5670*/  HMMA.16816.F32 R180, R4.reuse, R48, R76 ;  /* 0x0000003004b4723c */ /* 0x040ff0000000184c */
[C---:B------:R-:W-:Y:S01]  /*5680*/  HMMA.16816.F32 R152, R4.reuse, R50, R72 ;  /* 0x000000320498723c */ /* 0x040fe20000001848 */
[----:B------:R-:W2:Y:S07]  /*5690*/  LDSM.16.MT88.4 R48, [R219+0x6100] ;  /* 0x00610000db30783b */ /* 0x000eae0000004200 */
[----:B------:R-:W-:Y:S08]  /*56a0*/  HMMA.16816.F32 R176, R4, R80, R16 ;  /* 0x0000005004b0723c */ /* 0x000ff00000001810 */
[C---:B---3--:R-:W-:Y:S08]  /*56b0*/  HMMA.16816.F32 R20, R8.reuse, R64, RZ ;  /* 0x000000400814723c */ /* 0x048ff000000018ff */
[----:B------:R-:W-:Y:S01]  /*56c0*/  HMMA.16816.F32 R16, R8, R66, RZ ;  /* 0x000000420810723c */ /* 0x000fe200000018ff */
[----:B------:R-:W3:Y:S07]  /*56d0*/  LDSM.16.MT88.4 R64, [R220+0x9100] ;  /* 0x00910000dc40783b */ /* 0x000eee0000004200 */
[----:B------:R-:W-:Y:S08]  /*56e0*/  HMMA.16816.F32 R140, R4, R82, R24 ;  /* 0x00000052048c723c */ /* 0x000ff00000001818 */
[----:B-1----:R-:W-:Y:S08]  /*56f0*/  HMMA.16816.F32 R76, R8, R38, RZ ;  /* 0x00000026084c723c */ /* 0x002ff000000018ff */
[C---:B------:R-:W-:Y:S01]  /*5700*/  HMMA.16816.F32 R136, R4.reuse, R56, R88 ;  /* 0x000000380488723c */ /* 0x040fe20000001858 */
[----:B------:R-:W1:Y:S07]  /*5710*/  LDSM.16.MT88.4 R88, [R219+0x6900] ;  /* 0x00690000db58783b */ /* 0x000e6e0000004200 */
[----:B--2---:R-:W-:Y:S08]  /*5720*/  HMMA.16816.F32 R156, R4, R28, R20 ;  /* 0x0000001c049c723c */ /* 0x004ff00000001814 */
[C---:B------:R-:W-:Y:S08]  /*5730*/  HMMA.16816.F32 R24, R8.reuse, R44, RZ ;  /* 0x0000002c0818723c */ /* 0x040ff000000018ff */
[C---:B------:R-:W-:Y:S08]  /*5740*/  HMMA.16816.F32 R20, R8.reuse, R46, RZ ;  /* 0x0000002e0814723c */ /* 0x040ff000000018ff */
[----:B------:R-:W-:Y:S08]  /*5750*/  HMMA.16816.F32 R80, R8, R36, RZ ;  /* 0x000000240850723c */ /* 0x000ff000000018ff */
[----:B------:R-:W-:Y:S08]  /*5760*/  HMMA.16816.F32 R160, R4, R30, R16 ;  /* 0x0000001e04a0723c */ /* 0x000ff00000001810 */
[C---:B----4-:R-:W-:Y:S08]  /*5770*/  HMMA.16816.F32 R72, R8.reuse, R32, RZ ;  /* 0x000000200848723c */ /* 0x050ff000000018ff */
[C---:B------:R-:W-:Y:S08]  /*5780*/  HMMA.16816.F32 R36, R8.reuse, R34, RZ ;  /* 0x000000220824723c */ /* 0x040ff000000018ff */
[C---:B------:R-:W-:Y:S08]  /*5790*/  HMMA.16816.F32 R32, R8.reuse, R40, RZ ;  /* 0x000000280820723c */ /* 0x040ff000000018ff */
[----:B------:R-:W-:Y:S08]  /*57a0*/  HMMA.16816.F32 R28, R8, R42, RZ ;  /* 0x0000002a081c723c */ /* 0x000ff000000018ff */
[----:B------:R-:W-:Y:S08]  /*57b0*/  HMMA.16816.F32 R144, R4, R58, R84 ;  /* 0x0000003a0490723c */ /* 0x000ff00000001854 */
[C---:B------:R-:W-:Y:S08]  /*57c0*/  HMMA.16816.F32 R16, R8.reuse, R48, RZ ;  /* 0x000000300810723c */ /* 0x040ff000000018ff */
[C---:B------:R-:W-:Y:S08]  /*57d0*/  HMMA.16816.F32 R40, R8.reuse, R50, RZ ;  /* 0x000000320828723c */ /* 0x040ff000000018ff */
[C---:B------:R-:W-:Y:S08]  /*57e0*/  HMMA.16816.F32 R68, R8.reuse, R60, RZ ;  /* 0x0000003c0844723c */ /* 0x040ff000000018ff */
[C---:B------:R-:W-:Y:S08]  /*57f0*/  HMMA.16816.F32 R56, R8.reuse, R52, RZ ;  /* 0x000000340838723c */ /* 0x040ff000000018ff */
[C---:B---3--:R-:W-:Y:S08]  /*5800*/  HMMA.16816.F32 R48, R8.reuse, R64, RZ ;  /* 0x000000400830723c */ /* 0x048ff000000018ff */
[C---:B------:R-:W-:Y:S08]  /*5810*/  HMMA.16816.F32 R44, R8.reuse, R66, RZ ;  /* 0x00000042082c723c */ /* 0x040ff000000018ff */
[C---:B------:R-:W-:Y:S08]  /*5820*/  HMMA.16816.F32 R60, R8.reuse, R62, RZ ;  /* 0x0000003e083c723c */ /* 0x040ff000000018ff */
[C---:B------:R-:W-:Y:S08]  /*5830*/  HMMA.16816.F32 R52, R8.reuse, R54, RZ ;  /* 0x000000360834723c */ /* 0x040ff000000018ff */
[C---:B------:R-:W-:Y:S08]  /*5840*/  HMMA.16816.F32 R84, R8.reuse, R108, RZ ;  /* 0x0000006c0854723c */ /* 0x040ff000000018ff */
[----:B------:R-:W-:Y:S01]  /*5850*/  HMMA.16816.F32 R64, R8, R110, RZ ;  /* 0x0000006e0840723c */ /* 0x000fe200000018ff */
[----:B------:R-:W2:Y:S07]  /*5860*/  LDSM.16.MT88.4 R8, [R220+0x9900] ;  /* 0x00990000dc08783b */ /* 0x000eae0000004200 */
[C---:B------:R-:W-:Y:S08]  /*5870*/  HMMA.16816.F32 R108, R4.reuse, R106, R76 ;  /* 0x0000006a046c723c */ /* 0x040ff0000000184c */
[C---:B------:R-:W-:Y:S01]  /*5880*/  HMMA.16816.F32 R76, R4.reuse, R92, R24 ;  /* 0x0000005c044c723c */ /* 0x040fe20000001818 */
[----:B------:R-:W-:Y:S07]  /*5890*/  LDSM.16.MT88.4 R24, [R219+0x9900] ;  /* 0x00990000db18783b */ /* 0x000fee0000004200 */
[C---:B------:R-:W-:Y:S01]  /*58a0*/  HMMA.16816.F32 R92, R4.reuse, R94, R20 ;  /* 0x0000005e045c723c */ /* 0x040fe20000001814 */
[----:B------:R-:W3:Y:S07]  /*58b0*/  LDSM.16.MT88.4 R20, [R217+0x9900] ;  /* 0x00990000d914783b */ /* 0x000eee0000004200 */
[C---:B------:R-:W-:Y:S08]  /*58c0*/  HMMA.16816.F32 R112, R4.reuse, R104, R80 ;  /* 0x000000680470723c */ /* 0x040ff00000001850 */
[C---:B------:R-:W-:Y:S08]  /*58d0*/  HMMA.16816.F32 R104, R4.reuse, R100, R72 ;  /* 0x000000640468723c */ /* 0x040ff00000001848 */
[C---:B-1----:R-:W-:Y:S01]  /*58e0*/  HMMA.16816.F32 R72, R4.reuse, R88, R16 ;  /* 0x000000580448723c */ /* 0x042fe20000001810 */
[----:B------:R-:W1:Y:S07]  /*58f0*/  LDSM.16.MT88.4 R16, [R218+0x9900] ;  /* 0x00990000da10783b */ /* 0x000e6e0000004200 */
[C---:B------:R-:W-:Y:S08]  /*5900*/  HMMA.16816.F32 R88, R4.reuse, R90, R40 ;  /* 0x0000005a0458723c */ /* 0x040ff00000001828 */
[C---:B--2---:R-:W-:Y:S07]  /*5910*/  HMMA.16816.F32 R40, R4.reuse, R10, R44 ;  /* 0x0000000a0428723c */ /* 0x044fee000000182c */
[----:B------:R-:W-:Y:S01]  /*5920*/  IMAD.MOV.U32 R46, RZ, RZ, R189 ;  /* 0x000000ffff2e7224 */ /* 0x000fe200078e00bd */
[----:B---3--:R-:W-:Y:S01]  /*5930*/  HMMA.16816.F32 R68, R4, R20, R68 ;  /* 0x000000140444723c */ /* 0x008fe20000001844 */
[----:B------:R2:W3:Y:S01]  /*5940*/  MUFU.EX2 R189, R2 ;  /* 0x0000000200bd7308 */ /* 0x0004e20000000800 */
[----:B------:R-:W-:Y:S01]  /*5950*/  IMAD.MOV.U32 R47, RZ, RZ, R191 ;  /* 0x000000ffff2f7224 */ /* 0x000fe200078e00bf */
[----:B------:R-:W-:Y:S01]  /*5960*/  MOV R45, R187 ;  /* 0x000000bb002d7202 */ /* 0x000fe20000000f00 */
[----:B------:R-:W-:-:S03]  /*5970*/  IMAD.MOV.U32 R44, RZ, RZ, R186 ;  /* 0x000000ffff2c7224 */ /* 0x000fc600078e00ba */
[----:B------:R-:W-:Y:S01]  /*5980*/  MOV R20, R252 ;  /* 0x000000fc00147202 */ /* 0x000fe20000000f00 */
[C---:B------:R-:W-:Y:S07]  /*5990*/  HMMA.16816.F32 R60, R4.reuse, R22, R60 ;  /* 0x00000016043c723c */ /* 0x040fee000000183c */
[----:B------:R-:W-:Y:S01]  /*59a0*/  MOV R22, R209 ;  /* 0x000000d100167202 */ /* 0x000fe20000000f00 */
[----:B------:R-:W-:Y:S01]  /*59b0*/  HMMA.16816.F32 R48, R4, R8, R48 ;  /* 0x000000080430723c */ /* 0x000fe20000001830 */
[----:B--2---:R-:W-:Y:S01]  /*59c0*/  FFMA.FTZ R2, R121, c[0x0][0x2d0], -R12 ;  /* 0x0000b40079027a23 */ /* 0x004fe2000001080c */
[----:B------:R-:W2:Y:S01]  /*59d0*/  LDSM.16.MT88.4 R8, [R217+0x1100] ;  /* 0x00110000d908783b */ /* 0x000ea20000004200 */
[----:B------:R-:W-:-:S02]  /*59e0*/  IMAD.MOV.U32 R23, RZ, RZ, R222 ;  /* 0x000000ffff177224 */ /* 0x000fc400078e00de */
[----:B------:R4:W-:Y:S03]  /*59f0*/  MUFU.EX2 R21, R2 ;  /* 0x0000000200157308 */ /* 0x0009e60000000800 */
[C---:B-1----:R-:W-:Y:S08]  /*5a00*/  HMMA.16816.F32 R56, R4.reuse, R16, R56 ;  /* 0x000000100438723c */ /* 0x042ff00000001838 */
[----:B------:R-:W-:Y:S01]  /*5a10*/  HMMA.16816.F32 R52, R4, R18, R52 ;  /* 0x000000120434723c */ /* 0x000fe20000001834 */
[----:B------:R-:W1:Y:S01]  /*5a20*/  LDSM.16.MT88.4 R16, [R218+0x1100] ;  /* 0x00110000da10783b */ /* 0x000e620000004200 */
[----:B----4-:R-:W-:-:S06]  /*5a30*/  FFMA.FTZ R2, R123, c[0x0][0x2d0], -R12 ;  /* 0x0000b4007b027a23 */ /* 0x010fcc000001080c */
[C---:B------:R-:W-:Y:S01]  /*5a40*/  HMMA.16816.F32 R100, R4.reuse, R102, R36 ;  /* 0x000000660464723c */ /* 0x040fe20000001824 */
[----:B------:R4:W1:Y:S07]  /*5a50*/  MUFU.EX2 R209, R2 ;  /* 0x0000000200d17308 */ /* 0x00086e0000000800 */
[C---:B------:R-:W-:Y:S08]  /*5a60*/  HMMA.16816.F32 R80, R4.reuse, R96, R32 ;  /* 0x000000600450723c */ /* 0x040ff00000001820 */
[----:B------:R-:W-:Y:S01]  /*5a70*/  HMMA.16816.F32 R96, R4, R98, R28 ;  /* 0x000000620460723c */ /* 0x000fe2000000181c */
[----:B----4-:R-:W-:-:S04]  /*5a80*/  FFMA.FTZ R2, R116, c[0x0][0x2d0], -R0 ;  /* 0x0000b40074027a23 */ /* 0x010fc80000010800 */
[----:B------:R4:W-:Y:S03]  /*5a90*/  MUFU.EX2 R222, R2 ;  /* 0x0000000200de7308 */ /* 0x0009e60000000800 */
[C---:B------:R-:W-:Y:S07]  /*5aa0*/  HMMA.16816.F32 R36, R4.reuse, R24, R84 ;  /* 0x000000180424723c */ /* 0x040fee0000001854 */
[----:B------:R-:W-:Y:S01]  /*5ab0*/  IMAD.MOV.U32 R87, RZ, RZ, R185 ;  /* 0x000000ffff577224 */ /* 0x000fe200078e00b9 */
[----:B------:R-:W-:Y:S01]  /*5ac0*/  HMMA.16816.F32 R32, R4, R26, R64 ;  /* 0x0000001a0420723c */ /* 0x000fe20000001840 */
[----:B------:R-:W-:Y:S01]  /*5ad0*/  MOV R86, R184 ;  /* 0x000000b800567202 */ /* 0x000fe20000000f00 */
[----:B----4-:R-:W-:-:S05]  /*5ae0*/  FFMA.FTZ R2, R119, c[0x0][0x2d0], -R0 ;  /* 0x0000b40077027a23 */ /* 0x010fca0000010800 */
[----:B---3--:R-:W-:Y:S01]  /*5af0*/  F2FP.PACK_AB R4, R189, R216 ;  /* 0x000000d8bd04723e */ /* 0x008fe200000000ff */
[----:B------:R3:W4:Y:S01]  /*5b00*/  MUFU.EX2 R252, R2 ;  /* 0x0000000200fc7308 */ /* 0x0007220000000800 */
[----:B-1----:R-:W-:Y:S01]  /*5b10*/  F2FP.PACK_AB R6, R209, R21 ;  /* 0x00000015d106723e */ /* 0x002fe200000000ff */
[----:B---3--:R-:W-:Y:S01]  /*5b20*/  FFMA.FTZ R2, R118, c[0x0][0x2d0], -R0 ;  /* 0x0000b40076027a23 */ /* 0x008fe20000010800 */
[----:B----4-:R-:W-:-:S05]  /*5b30*/  F2FP.PACK_AB R5, R252, R222 ;  /* 0x000000defc05723e */ /* 0x010fca00000000ff */
[----:B------:R1:W-:Y:S02]  /*5b40*/  MUFU.EX2 R191, R2 ;  /* 0x0000000200bf7308 */ /* 0x0003e40000000800 */
[----:B-1----:R-:W-:-:S06]  /*5b50*/  FFMA.FTZ R2, R117, c[0x0][0x2d0], -R0 ;  /* 0x0000b40075027a23 */ /* 0x002fcc0000010800 */
[----:B------:R-:W1:Y:S02]  /*5b60*/  MUFU.EX2 R15, R2 ;  /* 0x00000002000f7308 */ /* 0x000e640000000800 */
[----:B-1----:R-:W-:Y:S01]  /*5b70*/  F2FP.PACK_AB R7, R15, R191 ;  /* 0x000000bf0f07723e */ /* 0x002fe200000000ff */
[----:B------:R-:W-:Y:S02]  /*5b80*/  FFMA.FTZ R2, R197, c[0x0][0x2d0], -R12 ;  /* 0x0000b400c5027a23 */ /* 0x000fe4000001080c */
[----:B------:R-:W-:-:S03]  /*5b90*/  IMAD.MOV.U32 R197, RZ, RZ, R222 ;  /* 0x000000ffffc57224 */ /* 0x000fc600078e00de */
[----:B------:R1:W-:Y:S01]  /*5ba0*/  MUFU.EX2 R222, R2 ;  /* 0x0000000200de7308 */ /* 0x0003e20000000800 */
[C---:B--2---:R-:W-:Y:S08]  /*5bb0*/  HMMA.16816.F32 R136, R4.reuse, R8, R136 ;  /* 0x000000080488723c */ /* 0x044ff00000001888 */
[----:B------:R-:W-:Y:S01]  /*5bc0*/  HMMA.16816.F32 R24, R4, R10, R144 ;  /* 0x0000000a0418723c */ /* 0x000fe20000001890 */
[----:B------:R-:W2:Y:S01]  /*5bd0*/  LDSM.16.MT88.4 R8, [R220+0x1100] ;  /* 0x00110000dc08783b */ /* 0x000ea20000004200 */
[----:B-1----:R-:W-:Y:S01]  /*5be0*/  FFMA.FTZ R2, R196, c[0x0][0x2d0], -R12 ;  /* 0x0000b400c4027a23 */ /* 0x002fe2000001080c */
[----:B------:R-:W-:-:S05]  /*5bf0*/  MOV R196, R46 ;  /* 0x0000002e00c47202 */ /* 0x000fca0000000f00 */
[C---:B------:R-:W-:Y:S08]  /*5c00*/  HMMA.16816.F32 R144, R4.reuse, R16, R180 ;  /* 0x000000100490723c */ /* 0x040ff000000018b4 */
        /* <DEDUP_REMOVED lines=18> */
[----:B------:R-:W-:Y:S01]  /*5d30*/  HMMA.16816.F32 R184, R4, R18, R108 ;  /* 0x0000001204b8723c */ /* 0x000fe2000000186c */
[----:B------:R-:W1:Y:S01]  /*5d40*/  LDSM.16.MT88.4 R16, [R218+0x7100] ;  /* 0x00710000da10783b */ /* 0x000e620000004200 */
[----:B------:R3:W-:Y:S05]  /*5d50*/  MUFU.EX2 R111, R2 ;  /* 0x00000002006f7308 */ /* 0x0007ea0000000800 */
[----:B------:R-:W-:Y:S01]  /*5d60*/  IMAD.MOV.U32 R110, RZ, RZ, R86 ;  /* 0x000000ffff6e7224 */ /* 0x000fe200078e0056 */
[----:B------:R-:W-:Y:S01]  /*5d70*/  MOV R108, R44 ;  /* 0x0000002c006c7202 */ /* 0x000fe20000000f00 */
[----:B------:R-:W-:-:S02]  /*5d80*/  IMAD.MOV.U32 R109, RZ, RZ, R87 ;  /* 0x000000ffff6d7224 */ /* 0x000fc400078e0057 */
[----:B---3--:R-:W-:Y:S02]  /*5d90*/  FFMA.FTZ R2, R195, c[0x0][0x2d0], -R12 ;  /* 0x0000b400c3027a23 */ /* 0x008fe4000001080c */
[----:B------:R-:W-:Y:S02]  /*5da0*/  IMAD.MOV.U32 R195, RZ, RZ, R13 ;  /* 0x000000ffffc37224 */ /* 0x000fe400078e000d */
[----:B------:R3:W-:Y:S01]  /*5db0*/  MUFU.EX2 R13, R2 ;  /* 0x00000002000d7308 */ /* 0x0007e20000000800 */
[C---:B--2---:R-:W-:Y:S07]  /*5dc0*/  HMMA.16816.F32 R180, R4.reuse, R8, R104 ;  /* 0x0000000804b4723c */ /* 0x044fee0000001868 */
[----:B------:R-:W-:Y:S01]  /*5dd0*/  IMAD.MOV.U32 R106, RZ, RZ, R47 ;  /* 0x000000ffff6a7224 */ /* 0x000fe200078e002f */
[----:B------:R-:W-:Y:S01]  /*5de0*/  HMMA.16816.F32 R172, R4, R10, R100 ;  /* 0x0000000a04ac723c */ /* 0x000fe20000001864 */
[----:B------:R-:W2:Y:S01]  /*5df0*/  LDSM.16.MT88.4 R8, [R220+0x7100] ;  /* 0x00710000dc08783b */ /* 0x000ea20000004200 */
[----:B------:R-:W-:Y:S01]  /*5e00*/  MOV R105, R22 ;  /* 0x0000001600697202 */ /* 0x000fe20000000f00 */
[----:B------:R-:W-:-:S02]  /*5e10*/  IMAD.MOV.U32 R104, RZ, RZ, R23 ;  /* 0x000000ffff687224 */ /* 0x000fc400078e0017 */
[----:B------:R-:W-:Y:S02]  /*5e20*/  IMAD.MOV.U32 R47, RZ, RZ, R20 ;  /* 0x000000ffff2f7224 */ /* 0x000fe400078e0014 */
[----:B------:R-:W-:Y:S01]  /*5e30*/  MOV R103, R21 ;  /* 0x0000001500677202 */ /* 0x000fe20000000f00 */
[C---:B-1----:R-:W-:Y:S01]  /*5e40*/  HMMA.16816.F32 R168, R4.reuse, R16, R80 ;  /* 0x0000001004a8723c */ /* 0x042fe20000001850 */
[----:B------:R-:W1:Y:S01]  /*5e50*/  LDSM.16.MT88.4 R20, [R219+0x7100] ;  /* 0x00710000db14783b */ /* 0x000e620000004200 */
[----:B------:R-:W-:Y:S01]  /*5e60*/  IMAD.MOV.U32 R102, RZ, RZ, R191 ;  /* 0x000000ffff667224 */ /* 0x000fe200078e00bf */
[----:B------:R-:W-:Y:S01]  /*5e70*/  MOV R100, R189 ;  /* 0x000000bd00647202 */ /* 0x000fe20000000f00 */
[----:B------:R-:W-:Y:S02]  /*5e80*/  IMAD.MOV.U32 R101, RZ, RZ, R190 ;  /* 0x000000ffff657224 */ /* 0x000fe400078e00be */
[----:B---3--:R-:W-:Y:S02]  /*5e90*/  FFMA.FTZ R2, R194, c[0x0][0x2d0], -R12 ;  /* 0x0000b400c2027a23 */ /* 0x008fe4000001080c */
[----:B------:R-:W-:Y:S01]  /*5ea0*/  HMMA.16816.F32 R164, R4, R18, R96 ;  /* 0x0000001204a4723c */ /* 0x000fe20000001860 */
[----:B------:R-:W3:Y:S01]  /*5eb0*/  LDSM.16.MT88.4 R16, [R217+0xa100] ;  /* 0x00a10000d910783b */ /* 0x000ee20000004200 */
[----:B------:R-:W-:-:S02]  /*5ec0*/  IMAD.MOV.U32 R107, RZ, RZ, R45 ;  /* 0x000000ffff6b7224 */ /* 0x000fc400078e002d */
[----:B------:R-:W-:-:S04]  /*5ed0*/  IMAD.MOV.U32 R194, RZ, RZ, R47 ;  /* 0x000000ffffc27224 */ /* 0x000fc800078e002f */
[C---:B--2---:R-:W-:Y:S08]  /*5ee0*/  HMMA.16816.F32 R148, R4.reuse, R8, R76 ;  /* 0x000000080494723c */ /* 0x044ff0000000184c */
[C---:B------:R-:W-:Y:S01]  /*5ef0*/  HMMA.16816.F32 R96, R4.reuse, R10, R92 ;  /* 0x0000000a0460723c */ /* 0x040fe2000000185c */
[----:B------:R-:W2:Y:S07]  /*5f00*/  LDSM.16.MT88.4 R8, [R218+0xa100] ;  /* 0x00a10000da08783b */ /* 0x000eae0000004200 */
[C---:B-1----:R-:W-:Y:S01]  /*5f10*/  HMMA.16816.F32 R92, R4.reuse, R20, R72 ;  /* 0x00000014045c723c */ /* 0x042fe20000001848 */
[----:B------:R1:W4:Y:S06]  /*5f20*/  MUFU.EX2 R20, R2 ;  /* 0x0000000200147308 */ /* 0x00032c0000000800 */
[----:B------:R-:W-:Y:S01]  /*5f30*/  IMAD.MOV.U32 R75, RZ, RZ, R188 ;  /* 0x000000ffff4b7224 */ /* 0x000fe200078e00bc */
[----:B---3--:R-:W-:Y:S01]  /*5f40*/  HMMA.16816.F32 R84, R4, R18, R60 ;  /* 0x000000120454723c */ /* 0x008fe2000000183c */
[----:B------:R-:W-:-:S02]  /*5f50*/  IMAD.MOV.U32 R73, RZ, RZ, R252 ;  /* 0x000000ffff497224 */ /* 0x000fc400078e00fc */
[----:B------:R-:W-:-:S05]  /*5f60*/  IMAD.MOV.U32 R74, RZ, RZ, R215 ;  /* 0x000000ffff4a7224 */ /* 0x000fca00078e00d7 */
[----:B------:R-:W-:Y:S01]  /*5f70*/  HMMA.16816.F32 R188, R4, R16, R68 ;  /* 0x0000001004bc723c */ /* 0x000fe20000001844 */
[----:B------:R-:W3:Y:S01]  /*5f80*/  LDSM.16.MT88.4 R16, [R220+0xa100] ;  /* 0x00a10000dc10783b */ /* 0x000ee20000004200 */
[----:B-1----:R-:W-:Y:S01]  /*5f90*/  FFMA.FTZ R2, R134, c[0x0][0x2d0], -R0 ;  /* 0x0000b40086027a23 */ /* 0x002fe20000010800 */
[----:B------:R-:W-:Y:S02]  /*5fa0*/  MOV R134, R75 ;  /* 0x0000004b00867202 */ /* 0x000fe40000000f00 */
[----:B------:R-:W-:-:S03]  /*5fb0*/  MOV R75, R214 ;  /* 0x000000d6004b7202 */ /* 0x000fc60000000f00 */
[C---:B------:R-:W-:Y:S08]  /*5fc0*/  HMMA.16816.F32 R88, R4.reuse, R22, R88 ;  /* 0x000000160458723c */ /* 0x040ff00000001858 */
[C---:B--2---:R-:W-:Y:S01]  /*5fd0*/  HMMA.16816.F32 R80, R4.reuse, R8, R56 ;  /* 0x000000080450723c */ /* 0x044fe20000001838 */
[----:B------:R1:W-:Y:S07]  /*5fe0*/  MUFU.EX2 R56, R2 ;  /* 0x0000000200387308 */ /* 0x0003ee0000000800 */
[----:B------:R-:W-:Y:S01]  /*5ff0*/  HMMA.16816.F32 R76, R4, R10, R52 ;  /* 0x0000000a044c723c */ /* 0x000fe20000001834 */
[----:B------:R-:W2:Y:S01]  /*6000*/  LDSM.16.MT88.4 R8, [R219+0xa100] ;  /* 0x00a10000db08783b */ /* 0x000ea20000004200 */
[----:B-1----:R-:W-:-:S02]  /*6010*/  FFMA.FTZ R2, R192, c[0x0][0x2d0], -R0 ;  /* 0x0000b400c0027a23 */ /* 0x002fc40000010800 */
[----:B----4-:R-:W-:Y:S02]  /*6020*/  IMAD.MOV.U32 R192, RZ, RZ, R20 ;  /* 0x000000ffffc07224 */ /* 0x010fe400078e0014 */
[----:B------:R-:W-:Y:S01]  /*6030*/  LDSM.16.MT88.4 R20, [R217+0x1900] ;  /* 0x00190000d914783b */ /* 0x000fe20000004200 */
[----:B------:R1:W4:Y:S01]  /*6040*/  MUFU.EX2 R214, R2 ;  /* 0x0000000200d67308 */ /* 0x0003220000000800 */
[C---:B---3--:R-:W-:Y:S08]  /*6050*/  HMMA.16816.F32 R44, R4.reuse, R16, R48 ;  /* 0x00000010042c723c */ /* 0x048ff00000001830 */
[----:B------:R-:W-:Y:S01]  /*6060*/  HMMA.16816.F32 R40, R4, R18, R40 ;  /* 0x000000120428723c */ /* 0x000fe20000001828 */
[----:B------:R-:W3:Y:S01]  /*6070*/  LDSM.16.MT88.4 R16, [R218+0x1900] ;  /* 0x00190000da10783b */ /* 0x000ee20000004200 */
[----:B-1----:R-:W-:-:S02]  /*6080*/  FFMA.FTZ R2, R135, c[0x0][0x2d0], -R0 ;  /* 0x0000b40087027a23 */ /* 0x002fc40000010800 */
[----:B------:R-:W-:Y:S02]  /*6090*/  IMAD.MOV.U32 R135, RZ, RZ, R196 ;  /* 0x000000ffff877224 */ /* 0x000fe400078e00c4 */
[----:B------:R1:W-:Y:S01]  /*60a0*/  MUFU.EX2 R252, R2 ;  /* 0x0000000200fc7308 */ /* 0x0003e20000000800 */
[----:B------:R-:W-:Y:S01]  /*60b0*/  IMAD.MOV.U32 R196, RZ, RZ, R100 ;  /* 0x000000ffffc47224 */ /* 0x000fe200078e0064 */
[C---:B--2---:R-:W-:Y:S08]  /*60c0*/  HMMA.16816.F32 R36, R4.reuse, R8, R36 ;  /* 0x000000080424723c */ /* 0x044ff00000001824 */
[----:B------:R-:W-:Y:S01]  /*60d0*/  HMMA.16816.F32 R32, R4, R10, R32 ;  /* 0x0000000a0420723c */ /* 0x000fe20000001820 */
[----:B-1----:R-:W-:Y:S01]  /*60e0*/  FFMA.FTZ R2, R193, c[0x0][0x2d0], -R0 ;  /* 0x0000b400c1027a23 */ /* 0x002fe20000010800 */
[----:B------:R-:W-:Y:S01]  /*60f0*/  LDSM.16.MT88.4 R8, [R220+0x4900] ;  /* 0x00490000dc08783b */ /* 0x000fe20000004200 */
[----:B------:R-:W-:-:S02]  /*6100*/  MOV R193, R101 ;  /* 0x0000006500c17202 */ /* 0x000fc40000000f00 */
[----:B------:R-:W1:Y:S02]  /*6110*/  MUFU.EX2 R215, R2 ;  /* 0x0000000200d77308 */ /* 0x000e640000000800 */
[----:B------:R-:W-:Y:S02]  /*6120*/  F2FP.PACK_AB R4, R111, R222 ;  /* 0x000000de6f04723e */ /* 0x000fe400000000ff */
[----:B----4-:R-:W-:Y:S02]  /*6130*/  F2FP.PACK_AB R5, R214, R56 ;  /* 0x00000038d605723e */ /* 0x010fe400000000ff */
[----:B------:R-:W-:Y:S02]  /*6140*/  F2FP.PACK_AB R6, R192, R13 ;  /* 0x0000000dc006723e */ /* 0x000fe400000000ff */
[----:B-1----:R-:W-:Y:S01]  /*6150*/  F2FP.PACK_AB R7, R215, R252 ;  /* 0x000000fcd707723e */ /* 0x002fe200000000ff */
[----:B------:R-:W-:-:S06]  /*6160*/  IMAD.MOV.U32 R2, RZ, RZ, R106 ;  /* 0x000000ffff027224 */ /* 0x000fcc00078e006a */
[C---:B---3--:R-:W-:Y:S01]  /*6170*/  HMMA.16816.F32 R52, R4.reuse, R18, R28 ;  /* 0x000000120434723c */ /* 0x048fe2000000181c */
[----:B------:R-:W1:Y:S07]  /*6180*/  LDSM.16.MT88.4 R28, [R220+0x1900] ;  /* 0x00190000dc1c783b */ /* 0x000e6e0000004200 */
[C---:B------:R-:W-:Y:S08]  /*6190*/  HMMA.16816.F32 R136, R4.reuse, R20, R136 ;  /* 0x000000140488723c */ /* 0x040ff00000001888 */
[C---:B------:R-:W-:Y:S01]  /*61a0*/  HMMA.16816.F32 R48, R4.reuse, R22, R24 ;  /* 0x000000160430723c */ /* 0x040fe20000001818 */
[----:B------:R-:W2:Y:S04]  /*61b0*/  LDSM.16.MT88.4 R20, [R217+0x4900] ;  /* 0x00490000d914783b */ /* 0x000ea80000004200 */
[----:B------:R-:W-:Y:S03]  /*61c0*/  LDSM.16.MT88.4 R24, [R219+0x1900] ;  /* 0x00190000db18783b */ /* 0x000fe60000004200 */
[C---:B------:R-:W-:Y:S01]  /*61d0*/  HMMA.16816.F32 R144, R4.reuse, R16, R144 ;  /* 0x000000100490723c */ /* 0x040fe20000001890 */
[----:B------:R-:W3:Y:S07]  /*61e0*/  LDSM.16.MT88.4 R16, [R218+0x4900] ;  /* 0x00490000da10783b */ /* 0x000eee0000004200 */
[C---:B-1----:R-:W-:Y:S07]  /*61f0*/  HMMA.16816.F32 R64, R4.reuse, R30, R64 ;  /* 0x0000001e0440723c */ /* 0x042fee0000001840 */
[----:B------:R-:W-:Y:S01]  /*6200*/  IMAD.MOV.U32 R30, RZ, RZ, R56 ;  /* 0x000000ffff1e7224 */ /* 0x000fe200078e0038 */
[----:B------:R-:W-:Y:S01]  /*6210*/  HMMA.16816.F32 R152, R4, R28, R152 ;  /* 0x0000001c0498723c */ /* 0x000fe20000001898 */
[----:B------:R-:W-:-:S06]  /*6220*/  IMAD.MOV.U32 R31, RZ, RZ, R75 ;  /* 0x000000ffff1f7224 */ /* 0x000fcc00078e004b */
[----:B------:R-:W-:Y:S01]  /*6230*/  IMAD.MOV.U32 R29, RZ, RZ, R73 ;  /* 0x000000ffff1d7224 */ /* 0x000fe200078e0049 */
[----:B--2---:R-:W-:Y:S01]  /*6240*/  HMMA.16816.F32 R68, R4, R20, R124 ;  /* 0x000000140444723c */ /* 0x004fe2000000187c */
[----:B------:R-:W-:-:S07]  /*6250*/  MOV R28, R74 ;  /* 0x0000004a001c7202 */ /* 0x000fce0000000f00 */
[C---:B------:R-:W-:Y:S01]  /*6260*/  HMMA.16816.F32 R56, R4.reuse, R22, R128 ;  /* 0x000000160438723c */ /* 0x040fe20000001880 */
[----:B------:R-:W1:Y:S06]  /*6270*/  LDSM.16.MT88.4 R20, [R217+0x7900] ;  /* 0x00790000d914783b */ /* 0x000e6c0000004200 */
[----:B------:R-:W-:Y:S01]  /*6280*/  MOV R130, R192 ;  /* 0x000000c000827202 */ /* 0x000fe20000000f00 */
[----:B------:R-:W-:Y:S01]  /*6290*/  IMAD.MOV.U32 R128, RZ, RZ, R194 ;  /* 0x000000ffff807224 */ /* 0x000fe200078e00c2 */
[----:B---3--:R-:W-:Y:S01]  /*62a0*/  HMMA.16816.F32 R176, R4, R16, R176 ;  /* 0x0000001004b0723c */ /* 0x008fe200000018b0 */
[----:B------:R-:W-:Y:S01]  /*62b0*/  IMAD.MOV.U32 R129, RZ, RZ, R134 ;  /* 0x000000ffff817224 */ /* 0x000fe200078e0086 */
[----:B------:R-:W-:Y:S01]  /*62c0*/  MOV R134, R195 ;  /* 0x000000c300867202 */ /* 0x000fe20000000f00 */
[----:B------:R-:W-:Y:S01]  /*62d0*/  IMAD.MOV.U32 R192, RZ, RZ, R102 ;  /* 0x000000ffffc07224 */ /* 0x000fe200078e0066 */
[----:B------:R-:W-:Y:S01]  /*62e0*/  MOV R195, R104 ;  /* 0x0000006800c37202 */ /* 0x000fe20000000f00 */
[----:B------:R-:W-:-:S02]  /*62f0*/  IMAD.MOV.U32 R194, RZ, RZ, R103 ;  /* 0x000000ffffc27224 */ /* 0x000fc400078e0067 */
[----:B------:R-:W-:Y:S01]  /*6300*/  IMAD.MOV.U32 R131, RZ, RZ, R105 ;  /* 0x000000ffff837224 */ /* 0x000fe200078e0069 */
[C---:B------:R-:W-:Y:S01]  /*6310*/  HMMA.16816.F32 R100, R4.reuse, R18, R140 ;  /* 0x000000120464723c */ /* 0x040fe2000000188c */
[----:B------:R-:W2:Y:S06]  /*6320*/  LDSM.16.MT88.4 R16, [R218+0x7900] ;  /* 0x00790000da10783b */ /* 0x000eac0000004200 */
[----:B------:R-:W-:Y:S01]  /*6330*/  MOV R143, R107 ;  /* 0x0000006b008f7202 */ /* 0x000fe20000000f00 */
[----:B------:R-:W-:Y:S01]  /*6340*/  IMAD.MOV.U32 R142, RZ, RZ, R108 ;  /* 0x000000ffff8e7224 */ /* 0x000fe200078e006c */
[----:B------:R-:W-:Y:S01]  /*6350*/  HMMA.16816.F32 R104, R4, R8, R156 ;  /* 0x000000080468723c */ /* 0x000fe2000000189c */
[----:B------:R-:W-:Y:S01]  /*6360*/  IMAD.MOV.U32 R141, RZ, RZ, R109 ;  /* 0x000000ffff8d7224 */ /* 0x000fe200078e006d */
[----:B------:R-:W-:-:S05]  /*6370*/  MOV R140, R110 ;  /* 0x0000006e008c7202 */ /* 0x000fca0000000f00 */
[----:B------:R-:W-:Y:S01]  /*6380*/  IMAD.MOV.U32 R159, RZ, RZ, R111 ;  /* 0x000000ffff9f7224 */ /* 0x000fe200078e006f */
[C---:B------:R-:W-:Y:S08]  /*6390*/  HMMA.16816.F32 R60, R4.reuse, R26, R120 ;  /* 0x0000001a043c723c */ /* 0x040ff00000001878 */
[C---:B------:R-:W-:Y:S01]  /*63a0*/  HMMA.16816.F32 R108, R4.reuse, R10, R160 ;  /* 0x0000000a046c723c */ /* 0x040fe200000018a0 */
[----:B------:R-:W3:Y:S06]  /*63b0*/  LDSM.16.MT88.4 R8, [R220+0x7900] ;  /* 0x00790000dc08783b */ /* 0x000eec0000004200 */
[----:B------:R-:W-:Y:S01]  /*63c0*/  IMAD.MOV.U32 R160, RZ, RZ, R30 ;  /* 0x000000ffffa07224 */ /* 0x000fe200078e001e */
[----:B-1----:R-:W-:Y:S01]  /*63d0*/  HMMA.16816.F32 R120, R4, R20, R180 ;  /* 0x000000140478723c */ /* 0x002fe200000018b4 */
[----:B------:R-:W-:Y:S01]  /*63e0*/  MOV R161, R31 ;  /* 0x0000001f00a17202 */ /* 0x000fe20000000f00 */
[----:B------:R-:W-:-:S02]  /*63f0*/  IMAD.MOV.U32 R162, RZ, RZ, R28 ;  /* 0x000000ffffa27224 */ /* 0x000fc400078e001c */
[----:B------:R-:W-:Y:S02]  /*6400*/  IMAD.MOV.U32 R163, RZ, RZ, R29 ;  /* 0x000000ffffa37224 */ /* 0x000fe400078e001d */
[----:B------:R-:W-:Y:S01]  /*6410*/  LDSM.16.MT88.4 R28, [R219+0x7900] ;  /* 0x00790000db1c783b */ /* 0x000fe20000004200 */
[----:B------:R-:W-:Y:S01]  /*6420*/  IMAD.MOV.U32 R183, RZ, RZ, R192 ;  /* 0x000000ffffb77224 */ /* 0x000fe200078e00c0 */
[C---:B------:R-:W-:Y:S01]  /*6430*/  HMMA.16816.F32 R124, R4.reuse, R22, R172 ;  /* 0x00000016047c723c */ /* 0x040fe200000018ac */
[----:B------:R-:W-:Y:S01]  /*6440*/  IMAD.MOV.U32 R182, RZ, RZ, R194 ;  /* 0x000000ffffb67224 */ /* 0x000fe200078e00c2 */
[----:B------:R-:W1:Y:S01]  /*6450*/  LDSM.16.MT88.4 R20, [R217+0xa900] ;  /* 0x00a90000d914783b */ /* 0x000e620000004200 */
[----:B------:R-:W-:Y:S02]  /*6460*/  IMAD.MOV.U32 R181, RZ, RZ, R163 ;  /* 0x000000ffffb57224 */ /* 0x000fe400078e00a3 */
[----:B------:R-:W-:Y:S02]  /*6470*/  IMAD.MOV.U32 R180, RZ, RZ, R140 ;  /* 0x000000ffffb47224 */ /* 0x000fe400078e008c */
[----:B------:R-:W-:Y:S01]  /*6480*/  MOV R172, R159 ;  /* 0x0000009f00ac7202 */ /* 0x000fe20000000f00 */
[----:B------:R-:W-:Y:S01]  /*6490*/  HMMA.16816.F32 R72, R4, R24, R116 ;  /* 0x000000180448723c */ /* 0x000fe20000001874 */
[----:B------:R-:W4:Y:S01]  /*64a0*/  LDSM.16.MT88.4 R24, [R219+0x4900] ;  /* 0x00490000db18783b */ /* 0x000f220000004200 */
[----:B------:R-:W-:Y:S01]  /*64b0*/  IMAD.MOV.U32 R174, RZ, RZ, R2 ;  /* 0x000000ffffae7224 */ /* 0x000fe200078e0002 */
[----:B------:R-:W-:Y:S01]  /*64c0*/  MOV R175, R135 ;  /* 0x0000008700af7202 */ /* 0x000fe20000000f00 */
[----:B------:R-:W-:-:S02]  /*64d0*/  FFMA.FTZ R2, R202, c[0x0][0x2d0], -R12 ;  /* 0x0000b400ca027a23 */ /* 0x000fc4000001080c */
[----:B------:R-:W-:Y:S02]  /*64e0*/  IMAD.MOV.U32 R173, RZ, RZ, R129 ;  /* 0x000000ffffad7224 */ /* 0x000fe400078e0081 */
[C---:B--2---:R-:W-:Y:S08]  /*64f0*/  HMMA.16816.F32 R168, R4.reuse, R16, R168 ;  /* 0x0000001004a8723c */ /* 0x044ff000000018a8 */
[C---:B------:R-:W-:Y:S01]  /*6500*/  HMMA.16816.F32 R156, R4.reuse, R18, R164 ;  /* 0x00000012049c723c */ /* 0x040fe200000018a4 */
[----:B------:R-:W-:Y:S07]  /*6510*/  LDSM.16.MT88.4 R16, [R218+0xa900] ;  /* 0x00a90000da10783b */ /* 0x000fee0000004200 */
[C---:B---3--:R-:W-:Y:S08]  /*6520*/  HMMA.16816.F32 R164, R4.reuse, R8, R148 ;  /* 0x0000000804a4723c */ /* 0x048ff00000001894 */
[C---:B------:R-:W-:Y:S01]  /*6530*/  HMMA.16816.F32 R148, R4.reuse, R10, R96 ;  /* 0x0000000a0494723c */ /* 0x040fe20000001860 */
[----:B------:R-:W2:Y:S06]  /*6540*/  LDSM.16.MT88.4 R8, [R220+0xa900] ;  /* 0x00a90000dc08783b */ /* 0x000eac0000004200 */
[----:B------:R-:W-:Y:S01]  /*6550*/  IMAD.MOV.U32 R99, RZ, RZ, R160 ;  /* 0x000000ffff637224 */ /* 0x000fe200078e00a0 */
[----:B-1----:R-:W-:Y:S01]  /*6560*/  HMMA.16816.F32 R188, R4, R20, R188 ;  /* 0x0000001404bc723c */ /* 0x002fe200000018bc */
[----:B------:R-:W-:Y:S01]  /*6570*/  IMAD.MOV.U32 R98, RZ, RZ, R161 ;  /* 0x000000ffff627224 */ /* 0x000fe200078e00a1 */
[----:B------:R-:W-:Y:S01]  /*6580*/  MOV R97, R162 ;  /* 0x000000a200617202 */ /* 0x000fe20000000f00 */
[----:B------:R-:W-:Y:S01]  /*6590*/  IMAD.MOV.U32 R202, RZ, RZ, R99 ;  /* 0x000000ffffca7224 */ /* 0x000fe200078e0063 */
[----:B------:R-:W-:-:S03]  /*65a0*/  MOV R96, R141 ;  /* 0x0000008d00607202 */ /* 0x000fc60000000f00 */
[----:B------:R-:W-:Y:S01]  /*65b0*/  MOV R21, R193 ;  /* 0x000000c100157202 */ /* 0x000fe20000000f00 */
[----:B----4-:R-:W-:Y:S01]  /*65c0*/  HMMA.16816.F32 R116, R4, R26, R184 ;  /* 0x0000001a0474723c */ /* 0x010fe200000018b8 */
[----:B------:R-:W-:-:S06]  /*65d0*/  MOV R20, R195 ;  /* 0x000000c300147202 */ /* 0x000fcc0000000f00 */
        /* <DEDUP_REMOVED lines=8> */
[----:B------:R-:W-:Y:S01]  /*6660*/  HMMA.16816.F32 R112, R4, R24, R112 ;  /* 0x000000180470723c */ /* 0x000fe20000001870 */
[----:B------:R1:W-:Y:S01]  /*6670*/  MUFU.EX2 R210, R2 ;  /* 0x0000000200d27308 */ /* 0x0003e20000000800 */
[----:B------:R-:W3:Y:S01]  /*6680*/  LDSM.16.MT88.4 R24, [R219+0xa900] ;  /* 0x00a90000db18783b */ /* 0x000ee20000004200 */
[----:B------:R-:W-:Y:S01]  /*6690*/  IMAD.MOV.U32 R87, RZ, RZ, R131 ;  /* 0x000000ffff577224 */ /* 0x000fe200078e0083 */
[----:B------:R-:W-:Y:S01]  /*66a0*/  MOV R84, R208 ;  /* 0x000000d000547202 */ /* 0x000fe20000000f00 */
[----:B------:R-:W-:-:S03]  /*66b0*/  IMAD.MOV.U32 R85, RZ, RZ, R209 ;  /* 0x000000ffff557224 */ /* 0x000fc600078e00d1 */
[C---:B------:R-:W-:Y:S07]  /*66c0*/  HMMA.16816.F32 R160, R4.reuse, R28, R92 ;  /* 0x0000001c04a0723c */ /* 0x040fee000000185c */
[----:B------:R-:W-:Y:S01]  /*66d0*/  MOV R93, R128 ;  /* 0x00000080005d7202 */ /* 0x000fe20000000f00 */
[----:B------:R-:W-:Y:S01]  /*66e0*/  IMAD.MOV.U32 R92, RZ, RZ, R130 ;  /* 0x000000ffff5c7224 */ /* 0x000fe200078e0082 */
[----:B--2---:R-:W-:Y:S01]  /*66f0*/  HMMA.16816.F32 R40, R4, R10, R40 ;  /* 0x0000000a0428723c */ /* 0x004fe20000001828 */
[----:B-1----:R-:W-:-:S02]  /*6700*/  FFMA.FTZ R2, R203, c[0x0][0x2d0], -R12 ;  /* 0x0000b400cb027a23 */ /* 0x002fc4000001080c */
[----:B------:R-:W-:Y:S02]  /*6710*/  IMAD.MOV.U32 R95, RZ, RZ, R142 ;  /* 0x000000ffff5f7224 */ /* 0x000fe400078e008e */
[----:B------:R1:W2:Y:S01]  /*6720*/  MUFU.EX2 R212, R2 ;  /* 0x0000000200d47308 */ /* 0x0002a20000000800 */
[----:B------:R-:W-:Y:S02]  /*6730*/  IMAD.MOV.U32 R94, RZ, RZ, R143 ;  /* 0x000000ffff5e7224 */ /* 0x000fe400078e008f */
[----:B------:R-:W-:Y:S01]  /*6740*/  HMMA.16816.F32 R128, R4, R16, R80 ;  /* 0x000000100480723c */ /* 0x000fe20000001850 */
[----:B------:R-:W-:-:S07]  /*6750*/  IMAD.MOV.U32 R203, RZ, RZ, R98 ;  /* 0x000000ffffcb7224 */ /* 0x000fce00078e0062 */
[----:B------:R-:W-:Y:S01]  /*6760*/  HMMA.16816.F32 R80, R4, R18, R76 ;  /* 0x000000120450723c */ /* 0x000fe2000000184c */
[----:B------:R-:W-:Y:S01]  /*6770*/  LDSM.16.MT88.4 R16, [R218+0x2100] ;  /* 0x00210000da10783b */ /* 0x000fe20000004200 */
[----:B-1----:R-:W-:Y:S01]  /*6780*/  FFMA.FTZ R2, R204, c[0x0][0x2d0], -R12 ;  /* 0x0000b400cc027a23 */ /* 0x002fe2000001080c */
[----:B------:R-:W-:-:S05]  /*6790*/  MOV R204, R97 ;  /* 0x0000006100cc7202 */ /* 0x000fca0000000f00 */
[C---:B------:R-:W-:Y:S01]  /*67a0*/  HMMA.16816.F32 R76, R4.reuse, R8, R44 ;  /* 0x00000008044c723c */ /* 0x040fe2000000182c */
[----:B------:R1:W-:Y:S01]  /*67b0*/  MUFU.EX2 R213, R2 ;  /* 0x0000000200d57308 */ /* 0x0003e20000000800 */
[----:B------:R-:W4:Y:S06]  /*67c0*/  LDSM.16.MT88.4 R8, [R217+0x2100] ;  /* 0x00210000d908783b */ /* 0x000f2c0000004200 */
[C---:B------:R-:W-:Y:S08]  /*67d0*/  HMMA.16816.F32 R140, R4.reuse, R30, R88 ;  /* 0x0000001e048c723c */ /* 0x040ff00000001858 */
[----:B---3--:R-:W-:Y:S01]  /*67e0*/  HMMA.16816.F32 R36, R4, R24, R36 ;  /* 0x000000180424723c */ /* 0x008fe20000001824 */
[----:B-1----:R-:W-:-:S02]  /*67f0*/  FFMA.FTZ R2, R205, c[0x0][0x2d0], -R12 ;  /* 0x0000b400cd027a23 */ /* 0x002fc4000001080c */
[----:B------:R-:W-:Y:S02]  /*6800*/  IMAD.MOV.U32 R205, RZ, RZ, R96 ;  /* 0x000000ffffcd7224 */ /* 0x000fe400078e0060 */
[----:B------:R1:W3:Y:S03]  /*6810*/  MUFU.EX2 R211, R2 ;  /* 0x0000000200d37308 */ /* 0x0002e60000000800 */
[----:B------:R-:W-:Y:S07]  /*6820*/  HMMA.16816.F32 R32, R4, R26, R32 ;  /* 0x0000001a0420723c */ /* 0x000fee0000001820 */
[----:B--2---:R-:W-:Y:S01]  /*6830*/  F2FP.PACK_AB R4, R212, R210 ;  /* 0x000000d2d404723e */ /* 0x004fe200000000ff */
[----:B-1----:R-:W-:Y:S01]  /*6840*/  FFMA.FTZ R2, R198, c[0x0][0x2d0], -R0 ;  /* 0x0000b400c6027a23 */ /* 0x002fe20000010800 */
[----:B---3--:R-:W-:Y:S01]  /*6850*/  F2FP.PACK_AB R6, R211, R213 ;  /* 0x000000d5d306723e */ /* 0x008fe200000000ff */
[----:B------:R-:W-:-:S02]  /*6860*/  IMAD.MOV.U32 R198, RZ, RZ, R95 ;  /* 0x000000ffffc67224 */ /* 0x000fc400078e005f */
[----:B------:R1:W-:Y:S02]  /*6870*/  MUFU.EX2 R134, R2 ;  /* 0x0000000200867308 */ /* 0x0003e40000000800 */
[----:B-1----:R-:W-:Y:S01]  /*6880*/  FFMA.FTZ R2, R201, c[0x0][0x2d0], -R0 ;  /* 0x0000b400c9027a23 */ /* 0x002fe20000010800 */
[----:B------:R-:W-:-:S05]  /*6890*/  MOV R201, R94 ;  /* 0x0000005e00c97202 */ /* 0x000fca0000000f00 */
[----:B------:R1:W2:Y:S02]  /*68a0*/  MUFU.EX2 R135, R2 ;  /* 0x0000000200877308 */ /* 0x0002a40000000800 */
[----:B-1----:R-:W-:Y:S01]  /*68b0*/  FFMA.FTZ R2, R200, c[0x0][0x2d0], -R0 ;  /* 0x0000b400c8027a23 */ /* 0x002fe20000010800 */
[----:B--2---:R-:W-:Y:S01]  /*68c0*/  F2FP.PACK_AB R5, R135, R134 ;  /* 0x000000868705723e */ /* 0x004fe200000000ff */
[----:B------:R-:W-:-:S04]  /*68d0*/  IMAD.MOV.U32 R200, RZ, RZ, R93 ;  /* 0x000000ffffc87224 */ /* 0x000fc800078e005d */
[----:B------:R1:W-:Y:S02]  /*68e0*/  MUFU.EX2 R208, R2 ;  /* 0x0000000200d07308 */ /* 0x0003e40000000800 */
[----:B-1----:R-:W-:Y:S02]  /*68f0*/  FFMA.FTZ R2, R199, c[0x0][0x2d0], -R0 ;  /* 0x0000b400c7027a23 */ /* 0x002fe40000010800 */
[----:B------:R-:W-:-:S04]  /*6900*/  IMAD.MOV.U32 R199, RZ, RZ, R92 ;  /* 0x000000ffffc77224 */ /* 0x000fc800078e005c */
[----:B------:R-:W1:Y:S02]  /*6910*/  MUFU.EX2 R209, R2 ;  /* 0x0000000200d17308 */ /* 0x000e640000000800 */
[----:B-1----:R-:W-:Y:S02]  /*6920*/  F2FP.PACK_AB R7, R209, R208 ;  /* 0x000000d0d107723e */ /* 0x002fe400000000ff */
[----:B------:R-:W-:-:S05]  /*6930*/  MOV R2, R21 ;  /* 0x0000001500027202 */ /* 0x000fca0000000f00 */
[C---:B----4-:R-:W-:Y:S08]  /*6940*/  HMMA.16816.F32 R136, R4.reuse, R8, R136 ;  /* 0x000000080488723c */ /* 0x050ff00000001888 */
[C---:B------:R-:W-:Y:S01]  /*6950*/  HMMA.16816.F32 R24, R4.reuse, R10, R48 ;  /* 0x0000000a0418723c */ /* 0x040fe20000001830 */
[----:B------:R-:W1:Y:S07]  /*6960*/  LDSM.16.MT88.4 R8, [R220+0x2100] ;  /* 0x00210000dc08783b */ /* 0x000e6e0000004200 */
[C---:B------:R-:W-:Y:S08]  /*6970*/  HMMA.16816.F32 R144, R4.reuse, R16, R144 ;  /* 0x000000100490723c */ /* 0x040ff00000001890 */
[C---:B------:R-:W-:Y:S01]  /*6980*/  HMMA.16816.F32 R28, R4.reuse, R18, R52 ;  /* 0x00000012041c723c */ /* 0x040fe20000001834 */
[----:B------:R-:W2:Y:S07]  /*6990*/  LDSM.16.MT88.4 R16, [R219+0x2100] ;  /* 0x00210000db10783b */ /* 0x000eae0000004200 */
[C---:B-1----:R-:W-:Y:S08]  /*69a0*/  HMMA.16816.F32 R152, R4.reuse, R8, R152 ;  /* 0x000000080498723c */ /* 0x042ff00000001898 */
[C---:B------:R-:W-:Y:S01]  /*69b0*/  HMMA.16816.F32 R88, R4.reuse, R10, R64 ;  /* 0x0000000a0458723c */ /* 0x040fe20000001840 */
[----:B------:R-:W1:Y:S06]  /*69c0*/  LDSM.16.MT88.4 R8, [R217+0x5100] ;  /* 0x00510000d908783b */ /* 0x000e6c0000004200 */
[----:B------:R-:W-:Y:S01]  /*69d0*/  IMAD.MOV.U32 R66, RZ, RZ, R87 ;  /* 0x000000ffff427224 */ /* 0x000fe200078e0057 */
[----:B--2---:R-:W-:Y:S01]  /*69e0*/  HMMA.16816.F32 R72, R4, R16, R72 ;  /* 0x000000100448723c */ /* 0x004fe20000001848 */
[----:B------:R-:W-:-:S02]  /*69f0*/  IMAD.MOV.U32 R67, RZ, RZ, R20 ;  /* 0x000000ffff437224 */ /* 0x000fc400078e0014 */
[----:B------:R-:W-:Y:S01]  /*6a00*/  LDSM.16.MT88.4 R20, [R218+0x8100] ;  /* 0x00810000da14783b */ /* 0x000fe20000004200 */
[----:B------:R-:W-:Y:S01]  /*6a10*/  IMAD.MOV.U32 R65, RZ, RZ, R172 ;  /* 0x000000ffff417224 */ /* 0x000fe200078e00ac */
[----:B------:R-:W-:Y:S01]  /*6a20*/  MOV R172, R184 ;  /* 0x000000b800ac7202 */ /* 0x000fe20000000f00 */
[----:B------:R-:W-:Y:S02]  /*6a30*/  IMAD.MOV.U32 R64, RZ, RZ, R202 ;  /* 0x000000ffff407224 */ /* 0x000fe400078e00ca */
[C---:B------:R-:W-:Y:S01]  /*6a40*/  HMMA.16816.F32 R60, R4.reuse, R18, R60 ;  /* 0x00000012043c723c */ /* 0x040fe2000000183c */
[----:B------:R-:W2:Y:S07]  /*6a50*/  LDSM.16.MT88.4 R16, [R218+0x5100] ;  /* 0x00510000da10783b */ /* 0x000eae0000004200 */
[C---:B-1----:R-:W-:Y:S08]  /*6a60*/  HMMA.16816.F32 R68, R4.reuse, R8, R68 ;  /* 0x000000080444723c */ /* 0x042ff00000001844 */
[C---:B------:R-:W-:Y:S01]  /*6a70*/  HMMA.16816.F32 R44, R4.reuse, R10, R56 ;  /* 0x0000000a042c723c */ /* 0x040fe20000001838 */
[----:B------:R-:W1:Y:S06]  /*6a80*/  LDSM.16.MT88.4 R8, [R220+0x5100] ;  /* 0x00510000dc08783b */ /* 0x000e6c0000004200 */
[----:B------:R-:W-:Y:S01]  /*6a90*/  IMAD.MOV.U32 R58, RZ, RZ, R84 ;  /* 0x000000ffff3a7224 */ /* 0x000fe200078e0054 */
[----:B--2---:R-:W-:Y:S01]  /*6aa0*/  HMMA.16816.F32 R176, R4, R16, R176 ;  /* 0x0000001004b0723c */ /* 0x004fe200000018b0 */
[----:B------:R-:W-:Y:S01]  /*6ab0*/  IMAD.MOV.U32 R57, RZ, RZ, R85 ;  /* 0x000000ffff397224 */ /* 0x000fe200078e0055 */
[----:B------:R-:W-:-:S02]  /*6ac0*/  MOV R56, R86 ;  /* 0x0000005600387202 */ /* 0x000fc40000000f00 */
[----:B------:R-:W-:-:S04]  /*6ad0*/  MOV R59, R203 ;  /* 0x000000cb003b7202 */ /* 0x000fc80000000f00 */
        /* <DEDUP_REMOVED lines=8> */
[C---:B------:R-:W-:Y:S07]  /*6b60*/  HMMA.16816.F32 R108, R4.reuse, R20, R168 ;  /* 0x00000014046c723c */ /* 0x040fee00000018a8 */
[----:B------:R-:W-:Y:S01]  /*6b70*/  MOV R168, R199 ;  /* 0x000000c700a87202 */ /* 0x000fe20000000f00 */
[C---:B------:R-:W-:Y:S01]  /*6b80*/  HMMA.16816.F32 R112, R4.reuse, R22, R156 ;  /* 0x000000160470723c */ /* 0x040fe2000000189c */
[----:B------:R-:W3:Y:S01]  /*6b90*/  LDSM.16.MT88.4 R20, [R217+0xb100] ;  /* 0x00b10000d914783b */ /* 0x000ee20000004200 */
        /* <DEDUP_REMOVED lines=8> */
[----:B------:R-:W-:-:S02]  /*6c20*/  IMAD.MOV.U32 R159, RZ, RZ, R200 ;  /* 0x000000ffff9f7224 */ /* 0x000fc400078e00c8 */
[----:B------:R-:W-:Y:S02]  /*6c30*/  IMAD.MOV.U32 R158, RZ, RZ, R201 ;  /* 0x000000ffff9e7224 */ /* 0x000fe400078e00c9 */
[----:B------:R-:W-:Y:S02]  /*6c40*/  FFMA.FTZ R2, R2, c[0x0][0x2d0], -R12 ;  /* 0x0000b40002027a23 */ /* 0x000fe4000001080c */
[----:B------:R-:W-:Y:S01]  /*6c50*/  IMAD.MOV.U32 R66, RZ, RZ, R174 ;  /* 0x000000ffff427224 */ /* 0x000fe200078e00ae */
[----:B------:R-:W-:Y:S01]  /*6c60*/  HMMA.16816.F32 R104, R4, R10, R124 ;  /* 0x0000000a0468723c */ /* 0x000fe2000000187c */
[----:B------:R-:W1:Y:S01]  /*6c70*/  LDSM.16.MT88.4 R8, [R219+0x8100] ;  /* 0x00810000db08783b */ /* 0x000e620000004200 */
[----:B------:R-:W-:Y:S02]  /*6c80*/  IMAD.MOV.U32 R173, RZ, RZ, R175 ;  /* 0x000000ffffad7224 */ /* 0x000fe400078e00af */
[----:B------:R-:W-:Y:S02]  /*6c90*/  IMAD.MOV.U32 R175, RZ, RZ, R185 ;  /* 0x000000ffffaf7224 */ /* 0x000fe400078e00b9 */
[----:B------:R-:W-:-:S02]  /*6ca0*/  IMAD.MOV.U32 R174, RZ, RZ, R186 ;  /* 0x000000ffffae7224 */ /* 0x000fc400078e00ba */
[C---:B--2---:R-:W-:Y:S07]  /*6cb0*/  HMMA.16816.F32 R120, R4.reuse, R18, R148 ;  /* 0x000000120478723c */ /* 0x044fee0000001894 */
[----:B------:R-:W-:Y:S01]  /*6cc0*/  IMAD.MOV.U32 R151, RZ, RZ, R206 ;  /* 0x000000ffff977224 */ /* 0x000fe200078e00ce */
[----:B------:R-:W-:Y:S01]  /*6cd0*/  HMMA.16816.F32 R116, R4, R16, R164 ;  /* 0x000000100474723c */ /* 0x000fe200000018a4 */
[----:B------:R-:W2:Y:S02]  /*6ce0*/  LDSM.16.MT88.4 R16, [R218+0xb100] ;  /* 0x00b10000da10783b */ /* 0x000ea40000004200 */
[----:B------:R-:W-:-:S04]  /*6cf0*/  IMAD.MOV.U32 R150, RZ, RZ, R151 ;  /* 0x000000ffff967224 */ /* 0x000fc800078e0097 */
[----:B------:R-:W-:Y:S01]  /*6d00*/  MOV R164, R187 ;  /* 0x000000bb00a47202 */ /* 0x000fe20000000f00 */
[----:B------:R-:W-:Y:S01]  /*6d10*/  IMAD.MOV.U32 R165, RZ, RZ, R196 ;  /* 0x000000ffffa57224 */ /* 0x000fe200078e00c4 */
[----:B------:R-:W-:Y:S01]  /*6d20*/  MOV R167, R207 ;  /* 0x000000cf00a77202 */ /* 0x000fe20000000f00 */
[----:B------:R-:W-:Y:S01]  /*6d30*/  IMAD.MOV.U32 R166, RZ, RZ, R197 ;  /* 0x000000ffffa67224 */ /* 0x000fe200078e00c5 */
[----:B------:R-:W-:Y:S01]  /*6d40*/  MOV R151, R164 ;  /* 0x000000a400977202 */ /* 0x000fe20000000f00 */
[----:B------:R-:W-:Y:S01]  /*6d50*/  IMAD.MOV.U32 R164, RZ, RZ, R165 ;  /* 0x000000ffffa47224 */ /* 0x000fe200078e00a5 */
[C---:B---3--:R-:W-:Y:S01]  /*6d60*/  HMMA.16816.F32 R188, R4.reuse, R20, R188 ;  /* 0x0000001404bc723c */ /* 0x048fe200000018bc */
        /* <DEDUP_REMOVED lines=14> */
[C---:B-1----:R-:W-:Y:S01]  /*6e50*/  HMMA.16816.F32 R124, R4.reuse, R8, R160 ;  /* 0x00000008047c723c */ /* 0x042fe200000018a0 */
[----:B------:R1:W-:Y:S07]  /*6e60*/  MUFU.EX2 R13, R2 ;  /* 0x00000002000d7308 */ /* 0x0003ee0000000800 */
[C---:B------:R-:W-:Y:S01]  /*6e70*/  HMMA.16816.F32 R184, R4.reuse, R10, R140 ;  /* 0x0000000a04b8723c */ /* 0x040fe2000000188c */
[----:B------:R-:W3:Y:S04]  /*6e80*/  LDSM.16.MT88.4 R8, [R220+0xb100] ;  /* 0x00b10000dc08783b */ /* 0x000ee80000004200 */
[----:B------:R-:W-:Y:S03]  /*6e90*/  LDSM.16.MT88.4 R140, [R217+0x2900] ;  /* 0x00290000d98c783b */ /* 0x000fe60000004200 */
[----:B--2---:R-:W-:Y:S01]  /*6ea0*/  HMMA.16816.F32 R196, R4, R16, R128 ;  /* 0x0000001004c4723c */ /* 0x004fe20000001880 */
[----:B-1----:R-:W-:-:S02]  /*6eb0*/  FFMA.FTZ R2, R150, c[0x0][0x2d0], -R12 ;  /* 0x0000b40096027a23 */ /* 0x002fc4000001080c */
        /* <DEDUP_REMOVED lines=19> */
[----:B------:R1:W2:Y:S01]  /*6ff0*/  MUFU.EX2 R14, R2 ;  /* 0x00000002000e7308 */ /* 0x0002a20000000800 */
[----:B------:R-:W4:Y:S01]  /*7000*/  LDSM.16.MT88.4 R16, [R219+0xb100] ;  /* 0x00b10000db10783b */ /* 0x000f220000004200 */
[----:B------:R-:W-:-:S05]  /*7010*/  FFMA.FTZ R3, R3, c[0x0][0x2d0], -R0 ;  /* 0x0000b40003037a23 */ /* 0x000fca0000010800 */
[C---:B------:R-:W-:Y:S08]  /*7020*/  HMMA.16816.F32 R192, R4.reuse, R22, R192 ;  /* 0x0000001604c0723c */ /* 0x040ff000000018c0 */
[C---:B---3--:R-:W-:Y:S01]  /*7030*/  HMMA.16816.F32 R204, R4.reuse, R8, R76 ;  /* 0x0000000804cc723c */ /* 0x048fe2000000184c */
[----:B-1----:R-:W-:Y:S02]  /*7040*/  FFMA.FTZ R2, R150, c[0x0][0x2d0], -R12 ;  /* 0x0000b40096027a23 */ /* 0x002fe4000001080c */
[----:B------:R-:W-:Y:S01]  /*7050*/  IMAD.MOV.U32 R150, RZ, RZ, R151 ;  /* 0x000000ffff967224 */ /* 0x000fe200078e0097 */
[----:B------:R-:W-:Y:S01]  /*7060*/  MOV R151, R164 ;  /* 0x000000a400977202 */ /* 0x000fe20000000f00 */
        /* <DEDUP_REMOVED lines=19> */
[----:B-1----:R-:W-:Y:S01]  /*71a0*/  FFMA.FTZ R2, R150, c[0x0][0x2d0], -R12 ;  /* 0x0000b40096027a23 */ /* 0x002fe2000001080c */
        /* <DEDUP_REMOVED lines=20> */
[C---:B----4-:R-:W-:Y:S01]  /*72f0*/  HMMA.16816.F32 R36, R4.reuse, R16, R36 ;  /* 0x000000100424723c */ /* 0x050fe20000001824 */
[----:B------:R1:W3:Y:S07]  /*7300*/  MUFU.EX2 R15, R2 ;  /* 0x00000002000f7308 */ /* 0x0002ee0000000800 */
[----:B------:R-:W-:Y:S01]  /*7310*/  HMMA.16816.F32 R32, R4, R18, R32 ;  /* 0x000000120420723c */ /* 0x000fe20000001820 */
[----:B--2---:R-:W-:Y:S01]  /*7320*/  F2FP.PACK_AB R128, R14, R13 ;  /* 0x0000000d0e80723e */ /* 0x004fe200000000ff */
[----:B------:R-:W-:Y:S01]  /*7330*/  IMAD.MOV.U32 R78, RZ, RZ, R181 ;  /* 0x000000ffff4e7224 */ /* 0x000fe200078e00b5 */
[----:B------:R-:W-:Y:S01]  /*7340*/  MOV R77, R180 ;  /* 0x000000b4004d7202 */ /* 0x000fe20000000f00 */
[----:B------:R-:W-:Y:S01]  /*7350*/  IMAD.MOV.U32 R80, RZ, RZ, R183 ;  /* 0x000000ffff507224 */ /* 0x000fe200078e00b7 */
[----:B------:R-:W-:Y:S01]  /*7360*/  MOV R79, R182 ;  /* 0x000000b6004f7202 */ /* 0x000fe20000000f00 */
[----:B------:R-:W-:Y:S01]  /*7370*/  IMAD.MOV.U32 R76, RZ, RZ, R175 ;  /* 0x000000ffff4c7224 */ /* 0x000fe200078e00af */
[----:B------:R-:W-:Y:S01]  /*7380*/  UIMAD.WIDE.U32 UR6, UR15, UR4, URZ ;  /* 0x000000040f0672a5 */ /* 0x000fe2000f8e003f */
[----:B------:R2:W5:Y:S01]  /*7390*/  LDL.LU R222, [R1+0x4c] ;  /* 0x00004c0001de7983 */ /* 0x0005620000300800 */
[----:B-1----:R-:W-:Y:S01]  /*73a0*/  FFMA.FTZ R2, R150, c[0x0][0x2d0], -R0 ;  /* 0x0000b40096027a23 */ /* 0x002fe20000010800 */
[----:B------:R-:W-:Y:S01]  /*73b0*/  MOV R150, R151 ;  /* 0x0000009700967202 */ /* 0x000fe20000000f00 */
[----:B------:R-:W-:Y:S01]  /*73c0*/  IMAD.MOV.U32 R151, RZ, RZ, R164 ;  /* 0x000000ffff977224 */ /* 0x000fe200078e00a4 */
[----:B------:R-:W-:Y:S01]  /*73d0*/  MOV R164, R165 ;  /* 0x000000a500a47202 */ /* 0x000fe20000000f00 */
[----:B------:R1:W-:Y:S01]  /*73e0*/  MUFU.EX2 R12, R2 ;  /* 0x00000002000c7308 */ /* 0x0003e20000000800 */
[----:B------:R-:W-:Y:S01]  /*73f0*/  MOV R161, R150 ;  /* 0x0000009600a17202 */ /* 0x000fe20000000f00 */
[----:B------:R-:W-:Y:S01]  /*7400*/  IMAD.MOV.U32 R162, RZ, RZ, R151 ;  /* 0x000000ffffa27224 */ /* 0x000fe200078e0097 */
[----:B---3--:R-:W-:Y:S01]  /*7410*/  F2FP.PACK_AB R130, R15, R20 ;  /* 0x000000140f82723e */ /* 0x008fe200000000ff */
        /* <DEDUP_REMOVED lines=9> */
[----:B------:R-:W3:Y:S01]  /*74b0*/  MUFU.EX2 R4, R3 ;  /* 0x0000000300047308 */ /* 0x000ee20000000800 */
[----:B------:R-:W-:Y:S01]  /*74c0*/  LDSM.16.MT88.4 R180, [R218+0x5900] ;  /* 0x00590000dab4783b */ /* 0x000fe20000004200 */
[----:B-1----:R-:W-:-:S02]  /*74d0*/  FFMA.FTZ R2, R161, c[0x0][0x2d0], -R0 ;  /* 0x0000b400a1027a23 */ /* 0x002fc40000010800 */
[----:B------:R-:W-:Y:S01]  /*74e0*/  FFMA.FTZ R0, R23, c[0x0][0x2d0], -R0 ;  /* 0x0000b40017007a23 */ /* 0x000fe20000010800 */
[----:B------:R-:W-:Y:S01]  /*74f0*/  MOV R165, R166 ;  /* 0x000000a600a57202 */ /* 0x000fe20000000f00 */
[----:B------:R-:W-:Y:S02]  /*7500*/  IMAD.MOV.U32 R159, RZ, RZ, R168 ;  /* 0x000000ffff9f7224 */ /* 0x000fe400078e00a8 */
[----:B------:R-:W-:Y:S01]  /*7510*/  MUFU.EX2 R6, R2 ;  /* 0x0000000200067308 */ /* 0x000fe20000000800 */
[----:B------:R-:W-:Y:S01]  /*7520*/  IMAD.MOV.U32 R166, RZ, RZ, R167 ;  /* 0x000000ffffa67224 */ /* 0x000fe200078e00a7 */
[----:B------:R-:W-:Y:S01]  /*7530*/  MOV R168, R169 ;  /* 0x000000a900a87202 */ /* 0x000fe20000000f00 */
[----:B------:R-:W-:Y:S01]  /*7540*/  IMAD.MOV.U32 R169, RZ, RZ, R170 ;  /* 0x000000ffffa97224 */ /* 0x000fe200078e00aa */
[----:B------:R-:W-:Y:S01]  /*7550*/  MOV R167, R156 ;  /* 0x0000009c00a77202 */ /* 0x000fe20000000f00 */
[----:B------:R-:W-:Y:S01]  /*7560*/  IMAD.MOV.U32 R156, RZ, RZ, R157 ;  /* 0x000000ffff9c7224 */ /* 0x000fe200078e009d */
[----:B------:R-:W-:Y:S01]  /*7570*/  MOV R170, R171 ;  /* 0x000000ab00aa7202 */ /* 0x000fe20000000f00 */
[----:B------:R-:W-:Y:S01]  /*7580*/  IMAD.MOV.U32 R171, RZ, RZ, R56 ;  /* 0x000000ffffab7224 */ /* 0x000fe200078e0038 */
[----:B------:R-:W1:Y:S01]  /*7590*/  MUFU.EX2 R5, R0 ;  /* 0x0000000000057308 */ /* 0x000e620000000800 */
        /* <DEDUP_REMOVED lines=18> */
[----:B------:R-:W4:Y:S01]  /*76c0*/  LDSM.16.MT88.4 R148, [R218+0x2900] ;  /* 0x00290000da94783b */ /* 0x000f220000004200 */
[----:B------:R-:W-:Y:S01]  /*76d0*/  MOV R59, R64 ;  /* 0x00000040003b7202 */ /* 0x000fe20000000f00 */
[----:B------:R-:W-:Y:S01]  /*76e0*/  IMAD.MOV.U32 R64, RZ, RZ, R65 ;  /* 0x000000ffff407224 */ /* 0x000fe200078e0041 */
[----:B------:R-:W-:Y:S01]  /*76f0*/  MOV R65, R66 ;  /* 0x0000004200417202 */ /* 0x000fe20000000f00 */
[----:B------:R-:W-:Y:S01]  /*7700*/  IMAD.MOV.U32 R66, RZ, RZ, R67 ;  /* 0x000000ffff427224 */ /* 0x000fe200078e0043 */
[----:B---3--:R-:W-:-:S02]  /*7710*/  F2FP.PACK_AB R129, R4, R12 ;  /* 0x0000000c0481723e */ /* 0x008fc400000000ff */
[----:B-1----:R-:W-:Y:S02]  /*7720*/  F2FP.PACK_AB R131, R5, R6 ;  /* 0x000000060583723e */ /* 0x002fe400000000ff */
[----:B------:R-:W-:Y:S01]  /*7730*/  MOV R18, R174 ;  /* 0x000000ae00127202 */ /* 0x000fe20000000f00 */
[----:B------:R-:W-:Y:S01]  /*7740*/  IMAD.MOV.U32 R160, RZ, RZ, R164 ;  /* 0x000000ffffa07224 */ /* 0x000fe200078e00a4 */
[----:B------:R-:W-:Y:S01]  /*7750*/  MOV R67, R172 ;  /* 0x000000ac00437202 */ /* 0x000fe20000000f00 */
[----:B------:R-:W-:Y:S01]  /*7760*/  IMAD.MOV.U32 R172, RZ, RZ, R173 ;  /* 0x000000ffffac7224 */ /* 0x000fe200078e00ad */
[----:B------:R-:W-:Y:S01]  /*7770*/  MOV R173, R216 ;  /* 0x000000d800ad7202 */ /* 0x000fe20000000f00 */
[----:B------:R-:W-:Y:S01]  /*7780*/  HMMA.16816.F32 R136, R128, R140, R136 ;  /* 0x0000008c8088723c */ /* 0x000fe20000001888 */
[----:B------:R-:W-:Y:S01]  /*7790*/  MOV R21, R163 ;  /* 0x000000a300157202 */ /* 0x000fe20000000f00 */
[----:B------:R-:W-:Y:S01]  /*77a0*/  IMAD.MOV.U32 R162, RZ, RZ, R166 ;  /* 0x000000ffffa27224 */ /* 0x000fe200078e00a6 */
[----:B------:R-:W-:Y:S01]  /*77b0*/  MOV R161, R165 ;  /* 0x000000a500a17202 */ /* 0x000fe20000000f00 */
[----:B------:R-:W-:-:S02]  /*77c0*/  IMAD.MOV.U32 R7, RZ, RZ, R173 ;  /* 0x000000ffff077224 */ /* 0x000fc400078e00ad */
[----:B------:R-:W-:Y:S01]  /*77d0*/  IMAD.MOV.U32 R23, RZ, RZ, R169 ;  /* 0x000000ffff177224 */ /* 0x000fe200078e00a9 */
[----:B------:R-:W-:Y:S01]  /*77e0*/  MOV R17, R56 ;  /* 0x0000003800117202 */ /* 0x000fe20000000f00 */
[C---:B------:R-:W-:Y:S01]  /*77f0*/  HMMA.16816.F32 R140, R128.reuse, R142, R24 ;  /* 0x0000008e808c723c */ /* 0x040fe20000001818 */
[----:B------:R-:W-:Y:S01]  /*7800*/  @UP1 USHF.R.U32.HI UR15, URZ, UR5, UR7 ;  /* 0x000000053f0f1299 */ /* 0x000fe20008011607 */
[----:B------:R2:W5:Y:S05]  /*7810*/  LDL.LU R221, [R1+0x48] ;  /* 0x0000480001dd7983 */ /* 0x00056a0000300800 */
[----:B------:R-:W-:Y:S01]  /*7820*/  MOV R27, R172 ;  /* 0x000000ac001b7202 */ /* 0x000fe20000000f00 */
[----:B------:R-:W-:Y:S01]  /*7830*/  IMAD.MOV.U32 R164, RZ, RZ, R156 ;  /* 0x000000ffffa47224 */ /* 0x000fe200078e009c */
[----:B------:R-:W1:Y:S01]  /*7840*/  LDSM.16.MT88.4 R172, [R217+0x5900] ;  /* 0x00590000d9ac783b */ /* 0x000e620000004200 */
[----:B------:R-:W-:Y:S01]  /*7850*/  MOV R163, R167 ;  /* 0x000000a700a37202 */ /* 0x000fe20000000f00 */
[----:B------:R-:W-:Y:S01]  /*7860*/  IMAD.MOV.U32 R166, RZ, RZ, R158 ;  /* 0x000000ffffa67224 */ /* 0x000fe200078e009e */
[----:B------:R-:W-:Y:S01]  /*7870*/  MOV R165, R157 ;  /* 0x0000009d00a57202 */ /* 0x000fe20000000f00 */
[----:B----4-:R-:W-:Y:S01]  /*7880*/  HMMA.16816.F32 R144, R128, R148, R144 ;  /* 0x000000948090723c */ /* 0x010fe20000001890 */
[----:B------:R-:W-:-:S03]  /*7890*/  MOV R167, R159 ;  /* 0x0000009f00a77202 */ /* 0x000fc60000000f00 */
[----:B------:R-:W-:Y:S01]  /*78a0*/  IMAD.MOV.U32 R83, RZ, RZ, R165 ;  /* 0x000000ffff537224 */ /* 0x000fe200078e00a5 */
[----:B------:R-:W3:Y:S01]  /*78b0*/  LDSM.16.MT88.4 R156, [R220+0x2900] ;  /* 0x00290000dc9c783b */ /* 0x000ee20000004200 */
[----:B------:R-:W-:Y:S01]  /*78c0*/  MOV R82, R166 ;  /* 0x000000a600527202 */ /* 0x000fe20000000f00 */
[----:B------:R-:W-:Y:S01]  /*78d0*/  IMAD.MOV.U32 R81, RZ, RZ, R167 ;  /* 0x000000ffff517224 */ /* 0x000fe200078e00a7 */
[----:B------:R-:W-:Y:S01]  /*78e0*/  MOV R2, R66 ;  /* 0x0000004200027202 */ /* 0x000fe20000000f00 */
[----:B------:R-:W-:Y:S01]  /*78f0*/  HMMA.16816.F32 R148, R128, R150, R28 ;  /* 0x000000968094723c */ /* 0x000fe2000000181c */
[----:B------:R-:W-:Y:S01]  /*7900*/  MOV R24, R170 ;  /* 0x000000aa00187202 */ /* 0x000fe20000000f00 */
[----:B------:R-:W-:Y:S02]  /*7910*/  IMAD.MOV.U32 R25, RZ, RZ, R171 ;  /* 0x000000ffff197224 */ /* 0x000fe400078e00ab */
[----:B------:R-:W-:-:S04]  /*7920*/  IMAD.MOV.U32 R0, RZ, RZ, R65 ;  /* 0x000000ffff007224 */ /* 0x000fc800078e0041 */
[----:B------:R-:W-:Y:S01]  /*7930*/  HMMA.16816.F32 R176, R128, R180, R176 ;  /* 0x000000b480b0723c */ /* 0x000fe200000018b0 */
[----:B------:R-:W-:Y:S02]  /*7940*/  MOV R28, R164 ;  /* 0x000000a4001c7202 */ /* 0x000fe40000000f00 */
[----:B------:R-:W-:Y:S01]  /*7950*/  MOV R3, R64 ;  /* 0x0000004000037202 */ /* 0x000fe20000000f00 */
[----:B------:R-:W4:Y:S01]  /*7960*/  LDSM.16.MT88.4 R164, [R219+0x2900] ;  /* 0x00290000dba4783b */ /* 0x000f220000004200 */
[----:B------:R-:W-:-:S03]  /*7970*/  MOV R31, R168 ;  /* 0x000000a8001f7202 */ /* 0x000fc60000000f00 */
[C---:B------:R-:W-:Y:S01]  /*7980*/  HMMA.16816.F32 R180, R128.reuse, R182, R48 ;  /* 0x000000b680b4723c */ /* 0x040fe20000001830 */
[----:B------:R-:W-:Y:S01]  /*7990*/  IMAD.MOV.U32 R11, RZ, RZ, R161 ;  /* 0x000000ffff0b7224 */ /* 0x000fe200078e00a1 */
[----:B------:R-:W-:Y:S01]  /*79a0*/  MOV R8, R160 ;  /* 0x000000a000087202 */ /* 0x000fe20000000f00 */
[----:B------:R-:W-:Y:S02]  /*79b0*/  IMAD.MOV.U32 R26, RZ, RZ, R67 ;  /* 0x000000ffff1a7224 */ /* 0x000fe400078e0043 */
[----:B------:R-:W-:Y:S01]  /*79c0*/  IMAD.MOV.U32 R9, RZ, RZ, R21 ;  /* 0x000000ffff097224 */ /* 0x000fe200078e0015 */
[----:B------:R-:W-:Y:S01]  /*79d0*/  MOV R22, R58 ;  /* 0x0000003a00167202 */ /* 0x000fe20000000f00 */
[----:B------:R-:W-:Y:S01]  /*79e0*/  IMAD.MOV.U32 R50, RZ, RZ, R82 ;  /* 0x000000ffff327224 */ /* 0x000fe200078e0052 */
[----:B------:R-:W-:Y:S01]  /*79f0*/  MOV R51, R83 ;  /* 0x0000005300337202 */ /* 0x000fe20000000f00 */
[----:B-1----:R-:W-:Y:S01]  /*7a00*/  HMMA.16816.F32 R168, R128, R172, R68 ;  /* 0x000000ac80a8723c */ /* 0x002fe20000001844 */
[----:B------:R-:W-:Y:S01]  /*7a10*/  IMAD.MOV.U32 R10, RZ, RZ, R163 ;  /* 0x000000ffff0a7224 */ /* 0x000fe200078e00a3 */
[----:B------:R-:W-:Y:S01]  /*7a20*/  MOV R30, R27 ;  /* 0x0000001b001e7202 */ /* 0x000fe20000000f00 */
[----:B------:R-:W-:Y:S01]  /*7a30*/  FADD.FTZ R2, R2, R50 ;  /* 0x0000003202027221 */ /* 0x000fe20000010000 */
[----:B------:R-:W1:Y:S01]  /*7a40*/  LDSM.16.MT88.4 R64, [R219+0x5900] ;  /* 0x00590000db40783b */ /* 0x000e620000004200 */
[----:B------:R-:W-:-:S03]  /*7a50*/  FADD.FTZ R0, R0, R51 ;  /* 0x0000003300007221 */ /* 0x000fc60000010000 */
[C---:B------:R-:W-:Y:S01]  /*7a60*/  HMMA.16816.F32 R172, R128.reuse, R174, R44 ;  /* 0x000000ae80ac723c */ /* 0x040fe2000000182c */
[----:B------:R-:W-:Y:S02]  /*7a70*/  FADD.FTZ R3, R3, R0 ;  /* 0x0000000003037221 */ /* 0x000fe40000010000 */
[----:B------:R-:W-:Y:S02]  /*7a80*/  IMAD.MOV.U32 R16, RZ, RZ, R57 ;  /* 0x000000ffff107224 */ /* 0x000fe400078e0039 */
[----:B------:R-:W-:Y:S01]  /*7a90*/  IMAD.MOV.U32 R19, RZ, RZ, R59 ;  /* 0x000000ffff137224 */ /* 0x000fe200078e003b */
[----:B------:R-:W-:Y:S01]  /*7aa0*/  UIADD3 UR15, UR15, UR12, -UR13 ;  /* 0x0000000c0f0f7290 */ /* 0x000fe2000fffe80d */
[----:B------:R-:W-:Y:S01]  /*7ab0*/  MOV R44, R77 ;  /* 0x0000004d002c7202 */ /* 0x000fe20000000f00 */
[----:B------:R2:W5:Y:S01]  /*7ac0*/  LDL.LU R216, [R1+0x44] ;  /* 0x0000440001d87983 */ /* 0x0005620000300800 */
[----:B------:R-:W-:Y:S01]  /*7ad0*/  MOV R45, R25 ;  /* 0x00000019002d7202 */ /* 0x000fe20000000f00 */
[----:B------:R-:W-:Y:S01]  /*7ae0*/  IMAD.MOV.U32 R46, RZ, RZ, R24 ;  /* 0x000000ffff2e7224 */ /* 0x000fe200078e0018 */
[----:B------:R-:W-:Y:S01]  /*7af0*/  MOV R47, R31 ;  /* 0x0000001f002f7202 */ /* 0x000fe20000000f00 */
[----:B------:R-:W-:Y:S01]  /*7b00*/  FADD.FTZ R2, R44, R2 ;  /* 0x000000022c027221 */ /* 0x000fe20000010000 */
[----:B------:R-:W-:Y:S01]  /*7b10*/  MOV R24, R18 ;  /* 0x0000001200187202 */ /* 0x000fe20000000f00 */
[----:B------:R-:W-:Y:S01]  /*7b20*/  IMAD.MOV.U32 R29, RZ, RZ, R26 ;  /* 0x000000ffff1d7224 */ /* 0x000fe200078e001a */
[----:B------:R-:W-:Y:S01]  /*7b30*/  MOV R21, R162 ;  /* 0x000000a200157202 */ /* 0x000fe20000000f00 */
[----:B------:R-:W-:Y:S01]  /*7b40*/  FADD.FTZ R0, R45, R2 ;  /* 0x000000022d007221 */ /* 0x000fe20000010000 */
[C---:B---3--:R-:W-:Y:S01]  /*7b50*/  HMMA.16816.F32 R152, R128.reuse, R156, R152 ;  /* 0x0000009c8098723c */ /* 0x048fe20000001898 */
[----:B------:R-:W-:Y:S01]  /*7b60*/  FADD.FTZ R2, R46, R3 ;  /* 0x000000032e027221 */ /* 0x000fe20000010000 */
[----:B------:R-:W3:Y:S01]  /*7b70*/  LDSM.16.MT88.4 R56, [R220+0x5900] ;  /* 0x00590000dc38783b */ /* 0x000ee20000004200 */
[----:B------:R-:W-:Y:S01]  /*7b80*/  FADD.FTZ R0, R47, R0 ;  /* 0x000000002f007221 */ /* 0x000fe20000010000 */
[----:B------:R-:W-:Y:S01]  /*7b90*/  MOV R18, R81 ;  /* 0x0000005100127202 */ /* 0x000fe20000000f00 */
[----:B------:R-:W-:Y:S01]  /*7ba0*/  FADD.FTZ R2, R28, R2 ;  /* 0x000000021c027221 */ /* 0x000fe20000010000 */
[----:B------:R-:W-:Y:S01]  /*7bb0*/  MOV R27, R79 ;  /* 0x0000004f001b7202 */ /* 0x000fe20000000f00 */
[----:B------:R-:W-:Y:S01]  /*7bc0*/  FADD.FTZ R0, R10, R0 ;  /* 0x000000000a007221 */ /* 0x000fe20000010000 */
[----:B------:R-:W-:Y:S01]  /*7bd0*/  HMMA.16816.F32 R156, R128, R158, R88 ;  /* 0x0000009e809c723c */ /* 0x000fe20000001858 */
[----:B------:R-:W-:Y:S01]  /*7be0*/  FADD.FTZ R2, R11, R2 ;  /* 0x000000020b027221 */ /* 0x000fe20000010000 */
[----:B------:R-:W-:Y:S01]  /*7bf0*/  LDSM.16.MT88.4 R88, [R220+0x8900] ;  /* 0x00890000dc58783b */ /* 0x000fe20000004200 */
[----:B------:R-:W-:Y:S01]  /*7c00*/  FADD.FTZ R0, R8, R0 ;  /* 0x0000000008007221 */ /* 0x000fe20000010000 */
[----:B------:R-:W-:Y:S01]  /*7c10*/  UIMAD.WIDE UR4, UR15, 0x2aaaaaab, URZ ;  /* 0x2aaaaaab0f0478a5 */ /* 0x000fe2000f8e023f */
[----:B------:R-:W-:-:S02]  /*7c20*/  FADD.FTZ R2, R9, R2 ;  /* 0x0000000209027221 */ /* 0x000fc40000010000 */
[----:B------:R-:W-:Y:S01]  /*7c30*/  IMAD.MOV.U32 R31, RZ, RZ, R7 ;  /* 0x000000ffff1f7224 */ /* 0x000fe200078e0007 */
[C---:B----4-:R-:W-:Y:S01]  /*7c40*/  HMMA.16816.F32 R160, R128.reuse, R164, R72 ;  /* 0x000000a480a0723c */ /* 0x050fe20000001848 */
[----:B------:R-:W-:Y:S01]  /*7c50*/  FADD.FTZ R0, R29, R0 ;  /* 0x000000001d007221 */ /* 0x000fe20000010000 */
[----:B------:R-:W4:Y:S01]  /*7c60*/  LDSM.16.MT88.4 R72, [R217+0x8900] ;  /* 0x00890000d948783b */ /* 0x000f220000004200 */
[----:B------:R-:W-:Y:S01]  /*7c70*/  FADD.FTZ R2, R30, R2 ;  /* 0x000000021e027221 */ /* 0x000fe20000010000 */
[----:B------:R-:W-:Y:S01]  /*7c80*/  USHF.R.U32.HI UR15, URZ, 0x1f, UR5 ;  /* 0x0000001f3f0f7899 */ /* 0x000fe20008011605 */
[----:B------:R-:W-:Y:S01]  /*7c90*/  IMAD.MOV.U32 R7, RZ, RZ, R80 ;  /* 0x000000ffff077224 */ /* 0x000fe200078e0050 */
[----:B------:R-:W-:Y:S01]  /*7ca0*/  LDSM.16.MT88.4 R8, [R219+0xb900] ;  /* 0x00b90000db08783b */ /* 0x000fe20000004200 */
[----:B------:R-:W-:Y:S01]  /*7cb0*/  IMAD.MOV.U32 R25, RZ, RZ, R76 ;  /* 0x000000ffff197224 */ /* 0x000fe200078e004c */
[----:B------:R-:W-:Y:S01]  /*7cc0*/  HMMA.16816.F32 R164, R128, R166, R60 ;  /* 0x000000a680a4723c */ /* 0x000fe2000000183c */
[----:B------:R-:W-:Y:S01]  /*7cd0*/  FADD.FTZ R0, R31, R0 ;  /* 0x000000001f007221 */ /* 0x000fe20000010000 */
[----:B------:R-:W2:Y:S01]  /*7ce0*/  LDSM.16.MT88.4 R80, [R218+0x8900] ;  /* 0x00890000da50783b */ /* 0x000ea20000004200 */
[----:B------:R-:W-:Y:S01]  /*7cf0*/  IMAD.MOV.U32 R26, RZ, RZ, R78 ;  /* 0x000000ffff1a7224 */ /* 0x000fe200078e004e */
[----:B------:R-:W-:Y:S01]  /*7d00*/  ULEA.HI.SX32 UR15, UR5, UR15, 0x1c ;  /* 0x0000000f050f7291 */ /* 0x000fe2000f8fe23f */
[----:B------:R-:W-:-:S02]  /*7d10*/  FADD.FTZ R2, R24, R2 ;  /* 0x0000000218027221 */ /* 0x000fc40000010000 */
[----:B------:R-:W-:Y:S01]  /*7d20*/  FADD.FTZ R0, R25, R0 ;  /* 0x0000000019007221 */ /* 0x000fe20000010000 */
[C---:B-1----:R-:W-:Y:S01]  /*7d30*/  HMMA.16816.F32 R60, R128.reuse, R64, R92 ;  /* 0x00000040803c723c */ /* 0x042fe2000000185c */
[----:B------:R-:W-:Y:S01]  /*7d40*/  FADD.FTZ R2, R26, R2 ;  /* 0x000000021a027221 */ /* 0x000fe20000010000 */
[----:B------:R-:W-:Y:S01]  /*7d50*/  UISETP.LT.AND UP0, UPT, URZ, UR15, UPT ;  /* 0x0000000f3f00728c */ /* 0x000fe2000bf01270 */
[----:B------:R-:W-:Y:S02]  /*7d60*/  FADD.FTZ R0, R27, R0 ;  /* 0x000000001b007221 */ /* 0x000fe40000010000 */
[----:B------:R-:W-:Y:S01]  /*7d70*/  FADD.FTZ R2, R7, R2 ;  /* 0x0000000207027221 */ /* 0x000fe20000010000 */
[----:B------:R-:W-:Y:S01]  /*7d80*/  USEL UR15, URZ, UR15, !UP0 ;  /* 0x0000000f3f0f7287 */ /* 0x000fe2000c000000 */
[----:B------:R-:W-:Y:S01]  /*7d90*/  FADD.FTZ R0, R18, R0 ;  /* 0x0000000012007221 */ /* 0x000fe20000010000 */
[----:B------:R-:W-:Y:S01]  /*7da0*/  HMMA.16816.F32 R64, R128, R66, R96 ;  /* 0x000000428040723c */ /* 0x000fe20000001860 */
[----:B------:R-:W-:Y:S01]  /*7db0*/  FADD.FTZ R2, R19, R2 ;  /* 0x0000000213027221 */ /* 0x000fe20000010000 */
[----:B------:R-:W1:Y:S01]  /*7dc0*/  LDSM.16.MT88.4 R96, [R219+0x8900] ;  /* 0x00890000db60783b */ /* 0x000e620000004200 */
[----:B------:R-:W-:Y:S01]  /*7dd0*/  FADD.FTZ R0, R16, R0 ;  /* 0x0000000010007221 */ /* 0x000fe20000010000 */
[----:B------:R-:W-:Y:S01]  /*7de0*/  UISETP.GE.AND UP0, UPT, UR24, UR15, UPT ;  /* 0x0000000f1800728c */ /* 0x000fe2000bf06270 */
[----:B------:R-:W-:-:S02]  /*7df0*/  FADD.FTZ R2, R17, R2 ;  /* 0x0000000211027221 */ /* 0x000fc40000010000 */
[----:B------:R-:W-:Y:S01]  /*7e00*/  FADD.FTZ R0, R22, R0 ;  /* 0x0000000016007221 */ /* 0x000fe20000010000 */
[C---:B---3--:R-:W-:Y:S01]  /*7e10*/  HMMA.16816.F32 R52, R128.reuse, R56, R52 ;  /* 0x000000388034723c */ /* 0x048fe20000001834 */
[----:B------:R-:W-:Y:S01]  /*7e20*/  FADD.FTZ R2, R214, R2 ;  /* 0x00000002d6027221 */ /* 0x000fe20000010000 */
[----:B------:R-:W-:Y:S01]  /*7e30*/  PLOP3.LUT P0, PT, PT, PT, UP0, 0x80, 0x0 ;  /* 0x000000000000781c */ /* 0x000fe20003f0f008 */
[----:B------:R-:W-:Y:S02]  /*7e40*/  FADD.FTZ R0, R23, R0 ;  /* 0x0000000017007221 */ /* 0x000fe40000010000 */
[----:B------:R-:W-:Y:S02]  /*7e50*/  FADD.FTZ R2, R252, R2 ;  /* 0x00000002fc027221 */ /* 0x000fe40000010000 */
[----:B------:R-:W-:Y:S01]  /*7e60*/  FADD.FTZ R0, R21, R0 ;  /* 0x0000000015007221 */ /* 0x000fe20000010000 */
[----:B------:R-:W-:Y:S01]  /*7e70*/  HMMA.16816.F32 R56, R128, R58, R84 ;  /* 0x0000003a8038723c */ /* 0x000fe20000001854 */
[----:B------:R-:W-:-:S02]  /*7e80*/  FADD.FTZ R2, R215, R2 ;  /* 0x00000002d7027221 */ /* 0x000fc40000010000 */
[----:B------:R-:W-:Y:S02]  /*7e90*/  FADD.FTZ R0, R210, R0 ;  /* 0x00000000d2007221 */ /* 0x000fe40000010000 */
[----:B------:R-:W-:Y:S02]  /*7ea0*/  FADD.FTZ R3, R134, R2 ;  /* 0x0000000286037221 */ /* 0x000fe40000010000 */
[----:B------:R-:W-:Y:S01]  /*7eb0*/  FADD.FTZ R2, R212, R0 ;  /* 0x00000000d4027221 */ /* 0x000fe20000010000 */
[----:B----4-:R-:W-:Y:S01]  /*7ec0*/  HMMA.16816.F32 R68, R128, R72, R100 ;  /* 0x000000488044723c */ /* 0x010fe20000001864 */
[----:B------:R-:W-:Y:S02]  /*7ed0*/  FADD.FTZ R0, R135, R3 ;  /* 0x0000000387007221 */ /* 0x000fe40000010000 */
[----:B------:R-:W-:Y:S02]  /*7ee0*/  FADD.FTZ R3, R213, R2 ;  /* 0x00000002d5037221 */ /* 0x000fe40000010000 */
[----:B------:R-:W-:-:S02]  /*7ef0*/  FADD.FTZ R2, R208, R0 ;  /* 0x00000000d0027221 */ /* 0x000fc40000010000 */
[----:B------:R-:W-:Y:S01]  /*7f00*/  FADD.FTZ R0, R211, R3 ;  /* 0x00000003d3007221 */ /* 0x000fe20000010000 */
[C---:B--2---:R-:W-:Y:S01]  /*7f10*/  HMMA.16816.F32 R76, R128.reuse, R80, R108 ;  /* 0x00000050804c723c */ /* 0x044fe2000000186c */
[----:B------:R-:W-:Y:S02]  /*7f20*/  FADD.FTZ R2, R209, R2 ;  /* 0x00000002d1027221 */ /* 0x000fe40000010000 */
        /* <DEDUP_REMOVED lines=8> */
[----:B------:R-:W-:Y:S01]  /*7fb0*/  HMMA.16816.F32 R72, R128, R74, R104 ;  /* 0x0000004a8048723c */ /* 0x000fe20000001868 */
[----:B------:R-:W2:Y:S01]  /*7fc0*/  LDSM.16.MT88.4 R104, [R217+0xb900] ;  /* 0x00b90000d968783b */ /* 0x000ea20000004200 */
[----:B------:R-:W-:-:S05]  /*7fd0*/  FADD.FTZ R0, R5, R2 ;  /* 0x0000000205007221 */ /* 0x000fca0000010000 */
[----:B------:R-:W-:Y:S01]  /*7fe0*/  STL [R1+0xc], R0 ;  /* 0x00000c0001007387 */ /* 0x000fe20000100800 */
[C---:B------:R-:W-:Y:S03]  /*7ff0*/  HMMA.16816.F32 R80, R128.reuse, R82, R112 ;  /* 0x000000528050723c */ /* 0x040fe60000001870 */
[----:B------:R-:W3:Y:S04]  /*8000*/  LDSM.16.MT88.4 R112, [R218+0xb900] ;  /* 0x00b90000da70783b */ /* 0x000ee80000004200 */
[----:B------:R-:W-:Y:S01]  /*8010*/  STL [R1+0x8], R3 ;  /* 0x0000080301007387 */ /* 0x000fe20000100800 */
[C---:B------:R-:W-:Y:S03]  /*8020*/  HMMA.16816.F32 R88, R128.reuse, R90, R120 ;  /* 0x0000005a8058723c */ /* 0x040fe60000001878 */
[----:B------:R-:W4:Y:S05]  /*8030*/  LDSM.16.MT88.4 R120, [R220+0xb900] ;  /* 0x00b90000dc78783b */ /* 0x000f2a0000004200 */
[C---:B-1----:R-:W-:Y:S08]  /*8040*/  HMMA.16816.F32 R92, R128.reuse, R96, R124 ;  /* 0x00000060805c723c */ /* 0x042ff0000000187c */
[C---:B------:R-:W-:Y:S08]  /*8050*/  HMMA.16816.F32 R96, R128.reuse, R98, R184 ;  /* 0x000000628060723c */ /* 0x040ff000000018b8 */
[C---:B------:R-:W-:Y:S08]  /*8060*/  HMMA.16816.F32 R124, R128.reuse, R8, R36 ;  /* 0x00000008807c723c */ /* 0x040ff00000001824 */
[C---:B--2---:R-:W-:Y:S08]  /*8070*/  HMMA.16816.F32 R100, R128.reuse, R104, R188 ;  /* 0x000000688064723c */ /* 0x044ff000000018bc */
[C---:B---3--:R-:W-:Y:S08]  /*8080*/  HMMA.16816.F32 R108, R128.reuse, R112, R196 ;  /* 0x00000070806c723c */ /* 0x048ff000000018c4 */
[C---:B----4-:R-:W-:Y:S08]  /*8090*/  HMMA.16816.F32 R116, R128.reuse, R120, R204 ;  /* 0x000000788074723c */ /* 0x050ff000000018cc */
[C---:B------:R-:W-:Y:S08]  /*80a0*/  HMMA.16816.F32 R104, R128.reuse, R106, R192 ;  /* 0x0000006a8068723c */ /* 0x040ff000000018c0 */
[C---:B------:R-:W-:Y:S08]  /*80b0*/  HMMA.16816.F32 R112, R128.reuse, R114, R200 ;  /* 0x000000728070723c */ /* 0x040ff000000018c8 */
[C---:B------:R-:W-:Y:S08]  /*80c0*/  HMMA.16816.F32 R120, R128.reuse, R122, R40 ;  /* 0x0000007a8078723c */ /* 0x040ff00000001828 */
[----:B------:R-:W-:Y:S01]  /*80d0*/  HMMA.16816.F32 R128, R128, R10, R32 ;  /* 0x0000000a8080723c */ /* 0x000fe20000001820 */
[----:B------:R-:W-:Y:S07]  /*80e0*/  @!P0 BRA `(.L_x_1356) ;  /* 0x00005b0000008947 */ /* 0x000fee0003800000 */
[----:B------:R-:W2:Y:S01]  /*80f0*/  LDL R21, [R1+0x14] ;  /* 0x0000140001157983 */ /* 0x000ea20000100800 */
[----:B------:R-:W-:Y:S01]  /*8100*/  PLOP3.LUT P1, PT, PT, PT, UP1, 0x80, 0x0 ;  /* 0x000000000000781c */ /* 0x000fe20003f2f018 */
[----:B------:R-:W-:Y:S01]  /*8110*/  IMAD.MOV.U32 R134, RZ, RZ, R132 ;  /* 0x000000ffff867224 */ /* 0x000fe200078e0084 */
[----:B------:R-:W-:Y:S01]  /*8120*/  PLOP3.LUT P0, PT, PT, PT, UP1, 0x80, 0x0 ;  /* 0x000000000000781c */ /* 0x000fe20003f0f018 */
[----:B------:R-:W-:Y:S01]  /*8130*/  IMAD.MOV.U32 R3, RZ, RZ, R133 ;  /* 0x000000ffff037224 */ /* 0x000fe200078e0085 */
[----:B------:R-:W-:-:S02]  /*8140*/  UMOV UR16, UR24 ;  /* 0x0000001800107c82 */ /* 0x000fc40008000000 */
[----:B------:R-:W-:Y:S02]  /*8150*/  ULDC.64 UR6, c[0x0][0x208] ;  /* 0x0000820000067ab9 */ /* 0x000fe40000000a00 */
[----:B------:R-:W-:-:S05]  /*8160*/  ULDC.64 UR4, c[0x0][0x1e0] ;  /* 0x0000780000047ab9 */ /* 0x000fca0000000a00 */
[----:B--2---:R-:W-:-:S05]  /*8170*/  @P1 IMAD.HI.U32 R0, R21, c[0x0][0x2c8], RZ ;  /* 0x0000b20015001a27 */ /* 0x004fca00078e00ff */
[----:B------:R-:W-:-:S05]  /*8180*/  @P0 SHF.R.U32.HI R0, RZ, c[0x0][0x2cc], R0 ;  /* 0x0000b300ff000a19 */ /* 0x000fca0000011600 */
[----:B------:R1:W-:Y:S02]  /*8190*/  @P0 STL [R1+0x10], R0 ;  /* 0x0000100001000387 */ /* 0x0003e40000100800 */
.L_x_1357:
[----:B------:R-:W2:Y:S01]  /*81a0*/  LDL.64 R6, [R1+0x20] ;  /* 0x0000200001067983 */ /* 0x000ea20000100a00 */
[----:B------:R-:W-:Y:S01]  /*81b0*/  UISETP.GE.AND UP0, UPT, UR16, URZ, UPT ;  /* 0x0000003f1000728c */ /* 0x000fe2000bf06270 */
[----:B------:R-:W-:Y:S04]  /*81c0*/  DEPBAR.LE SB0, 0x0 ;  /* 0x000080000000791a */ /* 0x000fe80000000000 */
[----:B------:R-:W2:Y:S06]  /*81d0*/  LDL.64 R4, [R1+0x38] ;  /* 0x0000380001047983 */ /* 0x000eac0000100a00 */
[----:B------:R-:W-:Y:S01]  /*81e0*/  BAR.SYNC.DEFER_BLOCKING 0x0 ;  /* 0x0000000000007b1d */ /* 0x000fe20000010000 */
[----:B------:R-:W-:Y:S01]  /*81f0*/  PLOP3.LUT P1, PT, PT, PT, UP0, 0x80, 0x0 ;  /* 0x000000000000781c */ /* 0x000fe20003f2f008 */
[----:B------:R-:W-:Y:S01]  /*8200*/  @UP0 USHF.R.S32.HI UR17, URZ, 0x1f, UR16 ;  /* 0x0000001f3f110899 */ /* 0x000fe20008011410 */
[----:B------:R-:W-:Y:S01]  /*8210*/  PLOP3.LUT P6, PT, PT, PT, UP0, 0x80, 0x0 ;  /* 0x000000000000781c */ /* 0x000fe20003fcf008 */
[----:B------:R-:W-:Y:S01]  /*8220*/  @UP0 UIMAD.WIDE.U32 UR18, UR16, UR6, URZ ;  /* 0x00000006101202a5 */ /* 0x000fe2000f8e003f */
[----:B------:R-:W-:Y:S01]  /*8230*/  PLOP3.LUT P0, PT, PT, PT, UP0, 0x80, 0x0 ;  /* 0x000000000000781c */ /* 0x000fe20003f0f008 */
[----:B------:R-:W-:Y:S02]  /*8240*/  @UP0 UIMAD UR17, UR17, UR6, URZ ;  /* 0x00000006111102a4 */ /* 0x000fe4000f8e023f */
[----:B------:R-:W-:Y:S02]  /*8250*/  UIADD3 UR24, UR16, -0x1, URZ ;  /* 0xffffffff10187890 */ /* 0x000fe4000fffe03f */
[----:B------:R-:W-:Y:S01]  /*8260*/  @UP0 UIMAD UR17, UR16, UR7, UR17 ;  /* 0x00000007101102a4 */ /* 0x000fe2000f8e0211 */
[----:B-1----:R-:W-:Y:S03]  /*8270*/  IMAD.U32 R0, RZ, RZ, UR18 ;  /* 0x00000012ff007e24 */ /* 0x002fe6000f8e00ff */
[----:B------:R-:W-:Y:S04]  /*8280*/  @UP0 UIADD3 UR17, UR19, UR17, URZ ;  /* 0x0000001113110290 */ /* 0x000fe8000fffe03f */
[----:B------:R-:W-:Y:S01]  /*8290*/  @UP0 UIMAD UR17, UR17, 0x60, URZ ;  /* 0x00000060111108a4 */ /* 0x000fe2000f8e023f */
[----:B------:R-:W-:Y:S08]  /*82a0*/  LDSM.16.M88.4 R48, [R223+0x18100] ;  /* 0x01810000df30783b */ /* 0x000ff00000000200 */
[----:B-----5:R-:W1:Y:S08]  /*82b0*/  LDSM.16.M88.4 R8, [R216+0xc100] ;  /* 0x00c10000d808783b */ /* 0x020e700000000200 */
[----:B------:R-:W3:Y:S08]  /*82c0*/  LDSM.16.M88.4 R16, [R216+0xc900] ;  /* 0x00c90000d810783b */ /* 0x000ef00000000200 */
[----:B------:R-:W4:Y:S08]  /*82d0*/  LDSM.16.M88.4 R24, [R216+0xd100] ;  /* 0x00d10000d818783b */ /* 0x000f300000000200 */
[----:B------:R-:W1:Y:S08]  /*82e0*/  LDSM.16.M88.4 R32, [R216+0xd900] ;  /* 0x00d90000d820783b */ /* 0x000e700000000200 */
[----:B------:R-:W1:Y:S08]  /*82f0*/  LDSM.16.M88.4 R40, [R216+0xe100] ;  /* 0x00e10000d828783b */ /* 0x000e700000000200 */
[----:B------:R-:W1:Y:S08]  /*8300*/  LDSM.16.M88.4 R184, [R216+0xe900] ;  /* 0x00e90000d8b8783b */ /* 0x000e700000000200 */
[----:B------:R-:W-:Y:S08]  /*8310*/  LDSM.16.M88.4 R188, [R224+0x18100] ;  /* 0x01810000e0bc783b */ /* 0x000ff00000000200 */
[----:B------:R-:W1:Y:S08]  /*8320*/  LDSM.16.M88.4 R192, [R227] ;  /* 0x00000000e3c0783b */ /* 0x000e700000000200 */
[----:B------:R-:W1:Y:S08]  /*8330*/  LDSM.16.M88.4 R196, [R250] ;  /* 0x00000000fac4783b */ /* 0x000e700000000200 */
[----:B------:R-:W1:Y:S08]  /*8340*/  LDSM.16.M88.4 R200, [R249] ;  /* 0x00000000f9c8783b */ /* 0x000e700000000200 */
[----:B------:R-:W1:Y:S08]  /*8350*/  LDSM.16.M88.4 R204, [R248] ;  /* 0x00000000f8cc783b */ /* 0x000e700000000200 */
[----:B------:R-:W1:Y:S08]  /*8360*/  LDSM.16.M88.4 R208, [R247] ;  /* 0x00000000f7d0783b */ /* 0x000e700000000200 */
[----:B------:R-:W1:Y:S08]  /*8370*/  LDSM.16.M88.4 R212, [R246] ;  /* 0x00000000f6d4783b */ /* 0x000e700000000200 */
[----:B------:R-:W3:Y:S01]  /*8380*/  LDL.64 R132, [R1+0x30] ;  /* 0x0000300001847983 */ /* 0x000ee20000100a00 */
[----:B--2---:R-:W-:Y:S01]  /*8390*/  @P1 IMAD.MOV.U32 R5, RZ, RZ, R7 ;  /* 0x000000ffff051224 */ /* 0x004fe200078e0007 */
[----:B------:R-:W-:Y:S03]  /*83a0*/  PLOP3.LUT P1, PT, PT, PT, UP0, 0x80, 0x0 ;  /* 0x000000000000781c */ /* 0x000fe60003f2f008 */
[----:B------:R-:W-:Y:S01]  /*83b0*/  @P6 IMAD.WIDE.U32 R4, R0, 0x60, R4 ;  /* 0x0000006000046825 */ /* 0x000fe200078e0004 */
[----:B------:R-:W-:Y:S04]  /*83c0*/  PLOP3.LUT P6, PT, PT, PT, UP0, 0x80, 0x0 ;  /* 0x000000000000781c */ /* 0x000fe80003fcf008 */
[----:B------:R-:W-:Y:S02]  /*83d0*/  @P0 SHF.L.U32 R2, R4, 0x1, RZ ;  /* 0x0000000104020819 */ /* 0x000fe400000006ff */
[----:B------:R-:W-:Y:S03]  /*83e0*/  PLOP3.LUT P0, PT, PT, PT, UP0, 0x80, 0x0 ;  /* 0x000000000000781c */ /* 0x000fe60003f0f008 */
[----:B------:R-:W-:Y:S02]  /*83f0*/  @P1 IADD3 R0, R5, UR17, RZ ;  /* 0x0000001105001c10 */ /* 0x000fe4000fffe0ff */
[----:B------:R-:W-:Y:S02]  /*8400*/  PLOP3.LUT P1, PT, PT, PT, UP0, 0x80, 0x0 ;  /* 0x000000000000781c */ /* 0x000fe40003f2f008 */
[----:B------:R-:W-:Y:S06]  /*8410*/  @P6 IADD3 R5, P6, R2, 0x80, RZ ;  /* 0x0000008002056810 */ /* 0x000fec0007fde0ff */
[----:B------:R-:W-:Y:S02]  /*8420*/  @P0 SHF.L.U64.HI R0, R4, 0x1, R0 ;  /* 0x0000000104000819 */ /* 0x000fe40000010200 */
[----:B------:R-:W-:Y:S03]  /*8430*/  PLOP3.LUT P0, PT, PT, PT, UP0, 0x80, 0x0 ;  /* 0x000000000000781c */ /* 0x000fe60003f0f008 */
[----:B------:R-:W-:Y:S11]  /*8440*/  @P1 IADD3 R12, P1, R5, c[0x0][0x1f8], RZ ;  /* 0x00007e00050c1a10 */ /* 0x000ff60007f3e0ff */
[----:B------:R-:W-:Y:S02]  /*8450*/  @!UPT UIADD3 URZ, URZ, URZ, URZ ;  /* 0x0000003f3f3ff290 */ /* 0x000fe4000fffe03f */
[--C-:B------:R-:W-:Y:S02]  /*8460*/  @P0 IADD3.X R13, RZ, c[0x0][0x1fc], R0.reuse, P1, P6 ;  /* 0x00007f00ff0d0a10 */ /* 0x100fe40000fec400 */
[----:B------:R-:W-:Y:S02]  /*8470*/  PLOP3.LUT P6, PT, PT, PT, UP0, 0x80, 0x0 ;  /* 0x000000000000781c */ /* 0x000fe40003fcf008 */
[----:B------:R-:W-:Y:S02]  /*8480*/  PLOP3.LUT P1, PT, PT, PT, UP0, 0x80, 0x0 ;  /* 0x000000000000781c */ /* 0x000fe40003f2f008 */
[----:B------:R-:W-:Y:S09]  /*8490*/  PLOP3.LUT P0, PT, PT, PT, UP0, 0x80, 0x0 ;  /* 0x000000000000781c */ /* 0x000ff20003f0f008 */
[----:B------:R-:W-:Y:S04]  /*84a0*/  @P6 IADD3 R4, P6, R2, 0x100, RZ ;  /* 0x0000010002046810 */ /* 0x000fe80007fde0ff */
        /* <DEDUP_REMOVED lines=9> */
[----:B------:R-:W-:Y:S02]  /*8540*/  @P0 IADD3.X R5, RZ, c[0x0][0x1fc], R0, P1, P6 ;  /* 0x00007f00ff050a10 */ /* 0x000fe40000fec400 */
[----:B------:R-:W-:Y:S02]  /*8550*/  PLOP3.LUT P1, PT, PT, PT, UP0, 0x80, 0x0 ;  /* 0x000000000000781c */ /* 0x000fe40003f2f008 */
[----:B------:R-:W-:Y:S02]  /*8560*/  PLOP3.LUT P6, PT, PT, PT, UP0, 0x80, 0x0 ;  /* 0x000000000000781c */ /* 0x000fe40003fcf008 */
[----:B------:R-:W-:Y:S09]  /*8570*/  PLOP3.LUT P0, PT, PT, PT, UP0, 0x80, 0x0 ;  /* 0x000000000000781c */ /* 0x000ff20003f0f008 */
[----:B------:R-:W-:Y:S04]  /*8580*/  @P1 IADD3 R2, P1, R2, c[0x0][0x1f8], RZ ;  /* 0x00007e0002021a10 */ /* 0x000fe80007f3e0ff */
[----:B------:R-:W-:Y:S09]  /*8590*/  @P6 IADD3 R20, P6, R2, UR9, RZ ;  /* 0x0000000902146c10 */ /* 0x000ff2000ffde0ff */
[----:B------:R-:W-:Y:S02]  /*85a0*/  @P0 IADD3.X R0, R0, c[0x0][0x1fc], RZ, P1, !PT ;  /* 0x00007f0000000a10 */ /* 0x000fe40000ffe4ff */
[----:B------:R-:W-:Y:S02]  /*85b0*/  PLOP3.LUT P0, PT, PT, PT, UP0, 0x80, 0x0 ;  /* 0x000000000000781c */ /* 0x000fe40003f0f008 */
[----:B------:R-:W-:Y:S11]  /*85c0*/  PLOP3.LUT P1, PT, PT, PT, UP0, 0x80, 0x0 ;  /* 0x000000000000781c */ /* 0x000ff60003f2f008 */
[----:B------:R-:W-:Y:S02]  /*85d0*/  @P0 IADD3.X R21, R0, UR8, RZ, P6, !PT ;  /* 0x0000000800150c10 */ /* 0x000fe4000b7fe4ff */
[----:B------:R-:W-:Y:S02]  /*85e0*/  @P1 IADD3 R36, P1, R20, UR9, RZ ;  /* 0x0000000914241c10 */ /* 0x000fe4000ff3e0ff */
[----:B------:R-:W-:Y:S02]  /*85f0*/  PLOP3.LUT P0, PT, PT, PT, UP0, 0x80, 0x0 ;  /* 0x000000000000781c */ /* 0x000fe40003f0f008 */
[----:B------:R-:W-:Y:S11]  /*8600*/  PLOP3.LUT P6, PT, PT, PT, UP0, 0x80, 0x0 ;  /* 0x000000000000781c */ /* 0x000ff60003fcf008 */
[----:B------:R-:W-:Y:S02]  /*8610*/  @P0 IADD3.X R37, R21, UR8, RZ, P1, !PT ;  /* 0x0000000815250c10 */ /* 0x000fe40008ffe4ff */
[----:B------:R-:W-:Y:S01]  /*8620*/  PLOP3.LUT P1, PT, PT, PT, UP0, 0x80, 0x0 ;  /* 0x000000000000781c */ /* 0x000fe20003f2f008 */
[----:B------:R-:W-:Y:S01]  /*8630*/  @P6 IMAD.MOV.U32 R14, RZ, RZ, R2 ;  /* 0x000000ffff0e6224 */ /* 0x000fe200078e0002 */
[----:B------:R-:W-:Y:S01]  /*8640*/  PLOP3.LUT P0, PT, PT, PT, UP0, 0x80, 0x0 ;  /* 0x000000000000781c */ /* 0x000fe20003f0f008 */
[----:B------:R-:W-:Y:S01]  /*8650*/  @P6 IMAD.MOV.U32 R15, RZ, RZ, R0 ;  /* 0x000000ffff0f6224 */ /* 0x000fe200078e0000 */
[----:B------:R-:W-:Y:S02]  /*8660*/  PLOP3.LUT P6, PT, PT, PT, UP0, 0x80, 0x0 ;  /* 0x000000000000781c */ /* 0x000fe40003fcf008 */
[----:B------:R-:W-:Y:S07]  /*8670*/  PLOP3.LUT P0, PT, PT, PT, UP0, 0x80, 0x0 ;  /* 0x000000000000781c */ /* 0x000fee0003f0f008 */
[----:B------:R-:W-:Y:S01]  /*8680*/  @!PT LDS RZ, [RZ] ;  /* 0x00000000fffff984 */ /* 0x000fe20000000800 */
[----:B------:R-:W-:Y:S01]  /*8690*/  @!PT LDS RZ, [RZ] ;  /* 0x00000000fffff984 */ /* 0x000fe20000000800 */
[----:B------:R-:W-:Y:S01]  /*86a0*/  @!PT LDS RZ, [RZ] ;  /* 0x00000000fffff984 */ /* 0x000fe20000000800 */
[----:B------:R3:W-:Y:S01]  /*86b0*/  @P1 LDGSTS.E.BYPASS.LTC128B.128 [R251+0x100], [R14.64], !P5 ;  /* 0x001000000efb1fae */ /* 0x0007e2000e901d5e */
[----:B------:R-:W-:Y:S02]  /*86c0*/  PLOP3.LUT P1, PT, PT, PT, UP0, 0x80, 0x0 ;  /* 0x000000000000781c */ /* 0x000fe40003f2f008 */
[----:B------:R-:W-:Y:S05]  /*86d0*/  PLOP3.LUT P1, PT, PT, PT, UP0, 0x80, 0x0 ;  /* 0x000000000000781c */ /* 0x000fea0003f2f008 */
[----:B------:R3:W-:Y:S01]  /*86e0*/  @P6 LDGSTS.E.BYPASS.LTC128B.128 [R251+0x3100], [R12.64], !P4 ;  /* 0x031000000cfb6fae */ /* 0x0007e2000e101d5e */
[----:B------:R-:W-:Y:S02]  /*86f0*/  PLOP3.LUT P6, PT, PT, PT, UP0, 0x80, 0x0 ;  /* 0x000000000000781c */ /* 0x000fe40003fcf008 */
[----:B------:R-:W-:Y:S05]  /*8700*/  PLOP3.LUT P6, PT, PT, PT, UP0, 0x80, 0x0 ;  /* 0x000000000000781c */ /* 0x000fea0003fcf008 */
[----:B------:R1:W-:Y:S01]  /*8710*/  @P0 LDGSTS.E.BYPASS.LTC128B.128 [R251+0x6100], [R6.64], !P3 ;  /* 0x0610000006fb0fae */ /* 0x0003e2000d901d5e */
[----:B------:R-:W-:Y:S02]  /*8720*/  PLOP3.LUT P0, PT, PT, PT, UP0, 0x80, 0x0 ;  /* 0x000000000000781c */ /* 0x000fe40003f0f008 */
[----:B------:R-:W-:Y:S05]  /*8730*/  PLOP3.LUT P0, PT, PT, PT, UP0, 0x80, 0x0 ;  /* 0x000000000000781c */ /* 0x000fea0003f0f008 */
[----:B------:R1:W-:Y:S01]  /*8740*/  @P1 LDGSTS.E.BYPASS.LTC128B.128 [R251+0x9100], [R4.64], !P2 ;  /* 0x0910000004fb1fae */ /* 0x0003e2000d101d5e */
[----:B------:R-:W-:Y:S07]  /*8750*/  PLOP3.LUT P1, PT, PT, PT, UP0, 0x80, 0x0 ;  /* 0x000000000000781c */ /* 0x000fee0003f2f008 */
[----:B------:R4:W-:Y:S01]  /*8760*/  @P6 LDGSTS.E.BYPASS.LTC128B.128 [R251+0x1100], [R20.64], !P5 ;  /* 0x0110000014fb6fae */ /* 0x0009e2000e901d5e */
[----:B------:R-:W-:Y:S07]  /*8770*/  PLOP3.LUT P6, PT, PT, PT, UP0, 0x80, 0x0 ;  /* 0x000000000000781c */ /* 0x000fee0003fcf008 */
[----:B------:R4:W-:Y:S01]  /*8780*/  @P1 LDGSTS.E.BYPASS.LTC128B.128 [R251+0x4100], [R20.64+0x80], !P4 ;  /* 0x0410008014fb1fae */ /* 0x0009e2000e101d5e */
[----:B------:R-:W-:Y:S02]  /*8790*/  PLOP3.LUT P1, PT, PT, PT, UP0, 0x80, 0x0 ;  /* 0x000000000000781c */ /* 0x000fe40003f2f008 */
[----:B------:R-:W-:Y:S05]  /*87a0*/  PLOP3.LUT P1, PT, PT, PT, UP0, 0x80, 0x0 ;  /* 0x000000000000781c */ /* 0x000fea0003f2f008 */
[----:B------:R4:W-:Y:S01]  /*87b0*/  @P0 LDGSTS.E.BYPASS.LTC128B.128 [R251+0x7100], [R20.64+0x100], !P3 ;  /* 0x0710010014fb0fae */ /* 0x0009e2000d901d5e */
[----:B------:R-:W-:Y:S01]  /*87c0*/  PLOP3.LUT P0, PT, PT, PT, UP0, 0x80, 0x0 ;  /* 0x000000000000781c */ /* 0x000fe20003f0f008 */
[C---:B-1----:R-:W-:Y:S06]  /*87d0*/  HMMA.16816.F32 R4, R48.reuse, R8, RZ ;  /* 0x000000083004723c */ /* 0x042fec00000018ff */
[----:B------:R4:W-:Y:S01]  /*87e0*/  @P6 LDGSTS.E.BYPASS.LTC128B.128 [R251+0xa100], [R20.64+0x180], !P2 ;  /* 0x0a10018014fb6fae */ /* 0x0009e2000d101d5e */
[----:B------:R-:W-:Y:S01]  /*87f0*/  PLOP3.LUT P6, PT, PT, PT, UP0, 0x80, 0x0 ;  /* 0x000000000000781c */ /* 0x000fe20003fcf008 */
[C---:B------:R-:W-:Y:S06]  /*8800*/  HMMA.16816.F32 R8, R48.reuse, R10, RZ ;  /* 0x0000000a3008723c */ /* 0x040fec00000018ff */
[----:B------:R1:W-:Y:S01]  /*8810*/  @P0 LDGSTS.E.BYPASS.LTC128B.128 [R251+0x2100], [R36.64], !P5 ;  /* 0x0210000024fb0fae */ /* 0x0003e2000e901d5e */
[----:B------:R-:W-:Y:S01]  /*8820*/  PLOP3.LUT P0, PT, PT, PT, UP0, 0x80, 0x0 ;  /* 0x000000000000781c */ /* 0x000fe20003f0f008 */
[----:B------:R-:W-:Y:S01]  /*8830*/  UISETP.GE.AND UP0, UPT, UR16, 0x1, UPT ;  /* 0x000000011000788c */ /* 0x000fe2000bf06270 */
[C---:B---3--:R-:W-:Y:S05]  /*8840*/  HMMA.16816.F32 R12, R48.reuse, R16, RZ ;  /* 0x00000010300c723c */ /* 0x048fea00000018ff */
[----:B------:R1:W-:Y:S01]  /*8850*/  @P6 LDGSTS.E.BYPASS.LTC128B.128 [R251+0x5100], [R36.64+0x80], !P4 ;  /* 0x0510008024fb6fae */ /* 0x0003e2000e101d5e */
[----:B------:R-:W-:Y:S02]  /*8860*/  PLOP3.LUT P6, PT, PT, PT, UP0, 0x80, 0x0 ;  /* 0x000000000000781c */ /* 0x000fe40003fcf008 */
[C---:B------:R-:W-:Y:S02]  /*8870*/  HMMA.16816.F32 R16, R48.reuse, R18, RZ ;  /* 0x000000123010723c */ /* 0x040fe400000018ff */
[----:B------:R-:W-:Y:S02]  /*8880*/  @UP0 UIMAD.WIDE.U32 UR18, UR24, UR4, URZ ;  /* 0x00000004181202a5 */ /* 0x000fe4000f8e003f */
[----:B------:R-:W-:Y:S01]  /*8890*/  @UP0 USHF.R.S32.HI UR17, URZ, 0x1f, UR24 ;  /* 0x0000001f3f110899 */ /* 0x000fe20008011418 */
[----:B------:R1:W-:Y:S01]  /*88a0*/  @P1 LDGSTS.E.BYPASS.LTC128B.128 [R251+0x8100], [R36.64+0x100], !P3 ;  /* 0x0810010024fb1fae */ /* 0x0003e2000d901d5e */
[----:B------:R-:W-:Y:S02]  /*88b0*/  PLOP3.LUT P1, PT, PT, PT, UP0, 0x80, 0x0 ;  /* 0x000000000000781c */ /* 0x000fe40003f2f008 */
[C---:B----4-:R-:W-:Y:S01]  /*88c0*/  HMMA.16816.F32 R20, R48.reuse, R24, RZ ;  /* 0x000000183014723c */ /* 0x050fe200000018ff */
[----:B------:R-:W-:Y:S04]  /*88d0*/  @UP0 UIMAD UR17, UR17, UR4, URZ ;  /* 0x00000004111102a4 */ /* 0x000fe8000f8e023f */
[----:B------:R1:W-:Y:S01]  /*88e0*/  @P0 LDGSTS.E.BYPASS.LTC128B.128 [R251+0xb100], [R36.64+0x180], !P2 ;  /* 0x0b10018024fb0fae */ /* 0x0003e2000d101d5e */
[----:B------:R-:W-:Y:S01]  /*88f0*/  PLOP3.LUT P0, PT, PT, PT, UP0, 0x80, 0x0 ;  /* 0x000000000000781c */ /* 0x000fe20003f0f008 */
[----:B------:R-:W-:Y:S01]  /*8900*/  @UP0 UIMAD UR17, UR24, UR5, UR17 ;  /* 0x00000005181102a4 */ /* 0x000fe2000f8e0211 */
[C---:B------:R-:W-:Y:S03]  /*8910*/  HMMA.16816.F32 R24, R48.reuse, R26, RZ ;  /* 0x0000001a3018723c */ /* 0x040fe600000018ff */
[----:B------:R-:W-:Y:S02]  /*8920*/  @UP0 UIADD3 UR17, UR19, UR17, URZ ;  /* 0x0000001113110290 */ /* 0x000fe4000fffe03f */
[----:B------:R-:W0:Y:S02]  /*8930*/  LDGDEPBAR ;  /* 0x00000000000079af */ /* 0x000e240000000000 */
[----:B------:R-:W-:Y:S01]  /*8940*/  @UP0 UIMAD UR17, UR17, 0x60, URZ ;  /* 0x00000060111108a4 */ /* 0x000fe2000f8e023f */
[C---:B------:R-:W-:Y:S08]  /*8950*/  HMMA.16816.F32 R28, R48.reuse, R32, RZ ;  /* 0x00000020301c723c */ /* 0x040ff000000018ff */
[C---:B------:R-:W-:Y:S08]  /*8960*/  HMMA.16816.F32 R32, R48.reuse, R34, RZ ;  /* 0x000000223020723c */ /* 0x040ff000000018ff */
[C---:B-1----:R-:W-:Y:S08]  /*8970*/  HMMA.16816.F32 R36, R48.reuse, R40, RZ ;  /* 0x000000283024723c */ /* 0x042ff000000018ff */
[C---:B------:R-:W-:Y:S08]  /*8980*/  HMMA.16816.F32 R40, R48.reuse, R42, RZ ;  /* 0x0000002a3028723c */ /* 0x040ff000000018ff */
[C---:B------:R-:W-:Y:S08]  /*8990*/  HMMA.16816.F32 R44, R48.reuse, R184, RZ ;  /* 0x000000b8302c723c */ /* 0x040ff000000018ff */
        /* <DEDUP_REMOVED lines=10> */
[----:B------:R-:W3:Y:S07]  /*8a40*/  LDSM.16.M88.4 R200, [R222+0xd100] ;  /* 0x00d10000dec8783b */ /* 0x000eee0000000200 */
[C---:B------:R-:W-:Y:S08]  /*8a50*/  HMMA.16816.F32 R28, R188.reuse, R204, R28 ;  /* 0x000000ccbc1c723c */ /* 0x040ff0000000181c */
[C---:B------:R-:W-:Y:S01]  /*8a60*/  HMMA.16816.F32 R32, R188.reuse, R206, R32 ;  /* 0x000000cebc20723c */ /* 0x040fe20000001820 */
[----:B------:R-:W2:Y:S07]  /*8a70*/  LDSM.16.M88.4 R204, [R222+0xd900] ;  /* 0x00d90000decc783b */ /* 0x000eae0000000200 */
[C---:B------:R-:W-:Y:S08]  /*8a80*/  HMMA.16816.F32 R36, R188.reuse, R208, R36 ;  /* 0x000000d0bc24723c */ /* 0x040ff00000001824 */
[C---:B------:R-:W-:Y:S01]  /*8a90*/  HMMA.16816.F32 R40, R188.reuse, R210, R40 ;  /* 0x000000d2bc28723c */ /* 0x040fe20000001828 */
[----:B------:R-:W-:Y:S07]  /*8aa0*/  LDSM.16.M88.4 R208, [R222+0xe900] ;  /* 0x00e90000ded0783b */ /* 0x000fee0000000200 */
[C---:B------:R-:W-:Y:S01]  /*8ab0*/  HMMA.16816.F32 R44, R188.reuse, R212, R44 ;  /* 0x000000d4bc2c723c */ /* 0x040fe2000000182c */
[----:B------:R-:W4:Y:S07]  /*8ac0*/  LDL.64 R212, [R1+0x28] ;  /* 0x0000280001d47983 */ /* 0x000f2e0000100a00 */
        /* <DEDUP_REMOVED lines=248> */
[C---:B------:R-:W-:Y:S01]  /*9a50*/  HMMA.16816.F32 R16, R200.reuse, R186, R16 ;  /* 0x000000bac810723c */ /* 0x040fe20000001810 */
[----:B------:R-:W2:Y:S03]  /*9a60*/  LDL R186, [R1+0x18] ;  /* 0x0000180001ba7983 */ /* 0x000ea60000100800 */
        /* <DEDUP_REMOVED lines=14> */
[----:B------:R3:W-:Y:S01]  /*9b50*/  MUFU.TANH R190, R12 ;  /* 0x0000000c00be7308 */ /* 0x0007e20000002400 */
[----:B------:R-:W-:Y:S02]  /*9b60*/  FMUL.FTZ R17, R17, c[0x0][0x320] ;  /* 0x0000c80011117a20 */ /* 0x000fe40000410000 */
[----:B------:R-:W-:Y:S02]  /*9b70*/  FMUL.FTZ R14, R14, c[0x0][0x320] ;  /* 0x0000c8000e0e7a20 */ /* 0x000fe40000410000 */
[----:B------:R-:W-:Y:S02]  /*9b80*/  FMUL.FTZ R15, R15, c[0x0][0x320] ;  /* 0x0000c8000f0f7a20 */ /* 0x000fe40000410000 */
[----:B------:R-:W-:Y:S03]  /*9b90*/  FMUL.FTZ R18, R18, c[0x0][0x320] ;  /* 0x0000c80012127a20 */ /* 0x000fe60000410000 */
[----:B------:R4:W-:Y:S10]  /*9ba0*/  MUFU.TANH R191, R13 ;  /* 0x0000000d00bf7308 */ /* 0x0009f40000002400 */
[----:B------:R-:W-:Y:S01]  /*9bb0*/  MUFU.TANH R205, R6 ;  /* 0x0000000600cd7308 */ /* 0x000fe20000002400 */
[----:B---3--:R3:W2:Y:S09]  /*9bc0*/  LDL R12, [R1+0x14] ;  /* 0x00001400010c7983 */ /* 0x0086b20000100800 */
[----:B------:R1:W1:Y:S01]  /*9bd0*/  MUFU.TANH R204, R7 ;  /* 0x0000000700cc7308 */ /* 0x0002620000002400 */
[----:B----4-:R-:W2:Y:S09]  /*9be0*/  LDL R13, [R1+0x10] ;  /* 0x00001000010d7983 */ /* 0x010eb20000100800 */
[----:B------:R4:W2:Y:S10]  /*9bf0*/  MUFU.TANH R189, R8 ;  /* 0x0000000800bd7308 */ /* 0x0008b40000002400 */
[----:B------:R3:W2:Y:S01]  /*9c00*/  MUFU.TANH R188, R9 ;  /* 0x0000000900bc7308 */ /* 0x0006a20000002400 */
[----:B-1----:R-:W1:Y:S09]  /*9c10*/  LDSM.16.M88.4 R4, [R221+0xa000] ;  /* 0x00a00000dd04783b */ /* 0x002e720000000200 */
[----:B------:R-:W1:Y:S01]  /*9c20*/  MUFU.TANH R185, R10 ;  /* 0x0000000a00b97308 */ /* 0x000e620000002400 */
[----:B----4-:R-:W-:Y:S01]  /*9c30*/  IMAD.U32 R8, RZ, RZ, UR18 ;  /* 0x00000012ff087e24 */ /* 0x010fe2000f8e00ff */
[----:B------:R-:W-:Y:S08]  /*9c40*/  @UP0 USHF.L.U64.HI UR18, UR4, 0x6, UR5 ;  /* 0x0000000604120899 */ /* 0x000ff00008010205 */
[----:B------:R4:W1:Y:S01]  /*9c50*/  MUFU.TANH R184, R11 ;  /* 0x0000000b00b87308 */ /* 0x0008620000002400 */
[----:B---3--:R-:W-:Y:S09]  /*9c60*/  MOV R9, UR19 ;  /* 0x0000001300097c02 */ /* 0x008ff20008000f00 */
[----:B------:R3:W-:Y:S10]  /*9c70*/  MUFU.TANH R197, R19 ;  /* 0x0000001300c57308 */ /* 0x0007f40000002400 */
[----:B------:R-:W-:Y:S01]  /*9c80*/  MUFU.TANH R195, R17 ;  /* 0x0000001100c37308 */ /* 0x000fe20000002400 */
[C---:B-1----:R-:W-:Y:S09]  /*9c90*/  HMMA.16816.F32 R20, R200.reuse, R4, R20 ;  /* 0x00000004c814723c */ /* 0x042ff20000001814 */
[----:B------:R1:W-:Y:S03]  /*9ca0*/  MUFU.TANH R194, R16 ;  /* 0x0000001000c27308 */ /* 0x0003e60000002400 */
[----:B------:R-:W-:Y:S01]  /*9cb0*/  @P1 MOV R4, R132 ;  /* 0x0000008400041202 */ /* 0x000fe20000000f00 */
[C---:B------:R-:W-:Y:S03]  /*9cc0*/  HMMA.16816.F32 R24, R200.reuse, R6, R24 ;  /* 0x00000006c818723c */ /* 0x040fe60000001818 */
[----:B------:R-:W-:Y:S01]  /*9cd0*/  @P1 IMAD.MOV.U32 R5, RZ, RZ, R213 ;  /* 0x000000ffff051224 */ /* 0x000fe200078e00d5 */
[----:B------:R-:W-:Y:S03]  /*9ce0*/  PLOP3.LUT P1, PT, PT, PT, UP0, 0x80, 0x0 ;  /* 0x000000000000781c */ /* 0x000fe60003f2f008 */
[----:B------:R-:W-:Y:S01]  /*9cf0*/  @P6 IMAD.WIDE.U32 R4, R8, 0x60, R4 ;  /* 0x0000006008046825 */ /* 0x000fe200078e0004 */
[----:B------:R-:W-:Y:S01]  /*9d00*/  PLOP3.LUT P6, PT, PT, PT, UP0, 0x80, 0x0 ;  /* 0x000000000000781c */ /* 0x000fe20003fcf008 */
[----:B----4-:R-:W4:Y:S01]  /*9d10*/  LDSM.16.M88.4 R8, [R221+0xa800] ;  /* 0x00a80000dd08783b */ /* 0x010f220000000200 */
[----:B------:R-:W-:Y:S02]  /*9d20*/  MUFU.TANH R192, R14 ;  /* 0x0000000e00c07308 */ /* 0x000fe40000002400 */
[----:B------:R-:W-:Y:S01]  /*9d30*/  @P0 IMAD.SHL.U32 R0, R4, 0x2, RZ ;  /* 0x0000000204000824 */ /* 0x000fe200078e00ff */
[----:B------:R-:W-:Y:S01]  /*9d40*/  PLOP3.LUT P0, PT, PT, PT, UP0, 0x80, 0x0 ;  /* 0x000000000000781c */ /* 0x000fe20003f0f008 */
[----:B------:R-:W-:Y:S03]  /*9d50*/  FMUL.FTZ R20, R20, c[0x0][0x320] ;  /* 0x0000c80014147a20 */ /* 0x000fe60000410000 */
[----:B------:R-:W-:Y:S01]  /*9d60*/  @P1 IADD3 R2, R5, UR17, RZ ;  /* 0x0000001105021c10 */ /* 0x000fe2000fffe0ff */
[----:B------:R-:W-:Y:S01]  /*9d70*/  UIMAD UR17, UR16, -0x60, URZ ;  /* 0xffffffa0101178a4 */ /* 0x000fe2000f8e023f */
[----:B------:R-:W-:Y:S01]  /*9d80*/  PLOP3.LUT P1, PT, PT, PT, UP0, 0x80, 0x0 ;  /* 0x000000000000781c */ /* 0x000fe20003f2f008 */
[----:B------:R1:W-:Y:S01]  /*9d90*/  MUFU.TANH R198, R20 ;  /* 0x0000001400c67308 */ /* 0x0003e20000002400 */
[----:B------:R-:W-:Y:S01]  /*9da0*/  @P6 IADD3 R5, P6, R0, 0x80, RZ ;  /* 0x0000008000056810 */ /* 0x000fe20007fde0ff */
[----:B------:R-:W-:Y:S02]  /*9db0*/  FMUL.FTZ R21, R21, c[0x0][0x320] ;  /* 0x0000c80015157a20 */ /* 0x000fe40000410000 */
[----:B------:R-:W-:Y:S02]  /*9dc0*/  FMUL.FTZ R22, R22, c[0x0][0x320] ;  /* 0x0000c80016167a20 */ /* 0x000fe40000410000 */
[----:B------:R-:W-:Y:S01]  /*9dd0*/  @P0 SHF.L.U64.HI R2, R4, 0x1, R2 ;  /* 0x0000000104020819 */ /* 0x000fe20000010202 */
[----:B------:R-:W-:Y:S01]  /*9de0*/  FMUL.FTZ R23, R23, c[0x0][0x320] ;  /* 0x0000c80017177a20 */ /* 0x000fe20000410000 */
[----:B------:R-:W-:Y:S01]  /*9df0*/  PLOP3.LUT P0, PT, PT, PT, UP0, 0x80, 0x0 ;  /* 0x000000000000781c */ /* 0x000fe20003f0f008 */
[----:B------:R-:W-:Y:S01]  /*9e00*/  FMUL.FTZ R26, R26, c[0x0][0x320] ;  /* 0x0000c8001a1a7a20 */ /* 0x000fe20000410000 */
[----:B------:R-:W1:Y:S01]  /*9e10*/  MUFU.TANH R193, R15 ;  /* 0x0000000f00c17308 */ /* 0x000e620000002400 */
[----:B------:R-:W-:Y:S01]  /*9e20*/  FMUL.FTZ R24, R24, c[0x0][0x320] ;  /* 0x0000c80018187a20 */ /* 0x000fe20000410000 */
[----:B------:R-:W-:Y:S01]  /*9e30*/  @P1 IADD3 R132, P1, R5, c[0x0][0x1c8], RZ ;  /* 0x0000720005841a10 */ /* 0x000fe20007f3e0ff */
[----:B------:R-:W-:Y:S01]  /*9e40*/  FMUL.FTZ R25, R25, c[0x0][0x320] ;  /* 0x0000c80019197a20 */ /* 0x000fe20000410000 */
[----:B------:R-:W1:Y:S01]  /*9e50*/  LDSM.16.M88.4 R4, [R221+0xb000] ;  /* 0x00b00000dd04783b */ /* 0x000e620000000200 */
[----:B------:R-:W-:Y:S05]  /*9e60*/  FMUL.FTZ R27, R27, c[0x0][0x320] ;  /* 0x0000c8001b1b7a20 */ /* 0x000fea0000410000 */
[----:B------:R-:W-:Y:S05]  /*9e70*/  MUFU.TANH R26, R26 ;  /* 0x0000001a001a7308 */ /* 0x000fea0000002400 */
[--C-:B---3--:R-:W-:Y:S02]  /*9e80*/  @P0 IADD3.X R19, RZ, c[0x0][0x1cc], R2.reuse, P1, P6 ;  /* 0x00007300ff130a10 */ /* 0x108fe40000fec402 */
[----:B------:R-:W-:Y:S01]  /*9e90*/  PLOP3.LUT P6, PT, PT, PT, UP0, 0x80, 0x0 ;  /* 0x000000000000781c */ /* 0x000fe20003fcf008 */
[C---:B----4-:R-:W-:Y:S01]  /*9ea0*/  HMMA.16816.F32 R28, R200.reuse, R8, R28 ;  /* 0x00000008c81c723c */ /* 0x050fe2000000181c */
[----:B------:R-:W-:Y:S01]  /*9eb0*/  PLOP3.LUT P1, PT, PT, PT, UP0, 0x80, 0x0 ;  /* 0x000000000000781c */ /* 0x000fe20003f2f008 */
[----:B------:R-:W-:Y:S01]  /*9ec0*/  MUFU.TANH R199, R21 ;  /* 0x0000001500c77308 */ /* 0x000fe20000002400 */
[----:B------:R-:W-:Y:S05]  /*9ed0*/  PLOP3.LUT P0, PT, PT, PT, UP0, 0x80, 0x0 ;  /* 0x000000000000781c */ /* 0x000fea0003f0f008 */
[C---:B------:R-:W-:Y:S04]  /*9ee0*/  HMMA.16816.F32 R32, R200.reuse, R10, R32 ;  /* 0x0000000ac820723c */ /* 0x040fe80000001820 */
[----:B-1----:R-:W-:Y:S01]  /*9ef0*/  @P6 IADD3 R16, P6, R0, 0x100, RZ ;  /* 0x0000010000106810 */ /* 0x002fe20007fde0ff */
[----:B------:R1:W-:Y:S03]  /*9f00*/  MUFU.TANH R135, R22 ;  /* 0x0000001600877308 */ /* 0x0003e60000002400 */
[----:B------:R-:W-:Y:S07]  /*9f10*/  @P1 IADD3 R16, P1, R16, c[0x0][0x1c8], RZ ;  /* 0x0000720010101a10 */ /* 0x000fee0007f3e0ff */
[----:B------:R3:W-:Y:S01]  /*9f20*/  MUFU.TANH R133, R23 ;  /* 0x0000001700857308 */ /* 0x0007e20000002400 */
[----:B------:R-:W-:Y:S01]  /*9f30*/  FMUL.FTZ R28, R28, c[0x0][0x320] ;  /* 0x0000c8001c1c7a20 */ /* 0x000fe20000410000 */
[C---:B------:R-:W-:Y:S03]  /*9f40*/  HMMA.16816.F32 R36, R200.reuse, R4, R36 ;  /* 0x00000004c824723c */ /* 0x040fe60000001824 */
[----:B------:R-:W-:Y:S01]  /*9f50*/  FMUL.FTZ R29, R29, c[0x0][0x320] ;  /* 0x0000c8001d1d7a20 */ /* 0x000fe20000410000 */
[--C-:B------:R-:W-:Y:S01]  /*9f60*/  @P0 IADD3.X R17, RZ, c[0x0][0x1cc], R2.reuse, P1, P6 ;  /* 0x00007300ff110a10 */ /* 0x100fe20000fec402 */
[----:B------:R-:W-:Y:S01]  /*9f70*/  FMUL.FTZ R30, R30, c[0x0][0x320] ;  /* 0x0000c8001e1e7a20 */ /* 0x000fe20000410000 */
[----:B------:R-:W-:Y:S01]  /*9f80*/  PLOP3.LUT P6, PT, PT, PT, UP0, 0x80, 0x0 ;  /* 0x000000000000781c */ /* 0x000fe20003fcf008 */
[----:B------:R-:W-:Y:S01]  /*9f90*/  IMAD.U32 R4, RZ, RZ, UR13 ;  /* 0x0000000dff047e24 */ /* 0x000fe2000f8e00ff */
[C---:B------:R-:W-:Y:S01]  /*9fa0*/  HMMA.16816.F32 R40, R200.reuse, R6, R40 ;  /* 0x00000006c828723c */ /* 0x040fe20000001828 */
[----:B------:R-:W-:Y:S01]  /*9fb0*/  PLOP3.LUT P0, PT, PT, PT, UP1, 0x80, 0x0 ;  /* 0x000000000000781c */ /* 0x000fe20003f0f018 */
[----:B------:R-:W4:Y:S01]  /*9fc0*/  MUFU.TANH R196, R18 ;  /* 0x0000001200c47308 */ /* 0x000f220000002400 */
[----:B------:R-:W-:Y:S01]  /*9fd0*/  PLOP3.LUT P1, PT, PT, PT, UP0, 0x80, 0x0 ;  /* 0x000000000000781c */ /* 0x000fe20003f2f008 */
[----:B------:R-:W-:Y:S02]  /*9fe0*/  FMUL.FTZ R32, R32, c[0x0][0x320] ;  /* 0x0000c80020207a20 */ /* 0x000fe40000410000 */
[----:B------:R-:W-:Y:S02]  /*9ff0*/  FMUL.FTZ R31, R31, c[0x0][0x320] ;  /* 0x0000c8001f1f7a20 */ /* 0x000fe40000410000 */
[----:B------:R-:W-:Y:S04]  /*a000*/  FMUL.FTZ R33, R33, c[0x0][0x320] ;  /* 0x0000c80021217a20 */ /* 0x000fe80000410000 */
[----:B------:R-:W-:Y:S01]  /*a010*/  @P6 IADD3 R8, P6, R0, 0x180, RZ ;  /* 0x0000018000086810 */ /* 0x000fe20007fde0ff */
[----:B------:R4:W2:Y:S01]  /*a020*/  MUFU.TANH R18, R24 ;  /* 0x0000001800127308 */ /* 0x0008a20000002400 */
[----:B------:R-:W-:Y:S02]  /*a030*/  FMUL.FTZ R35, R35, c[0x0][0x320] ;  /* 0x0000c80023237a20 */ /* 0x000fe40000410000 */
[----:B------:R-:W-:Y:S01]  /*a040*/  @P1 IADD3 R20, P1, R8, c[0x0][0x1c8], RZ ;  /* 0x0000720008141a10 */ /* 0x000fe20007f3e0ff */
[----:B------:R-:W-:Y:S01]  /*a050*/  FMUL.FTZ R36, R36, c[0x0][0x320] ;  /* 0x0000c80024247a20 */ /* 0x000fe20000410000 */
[----:B------:R-:W4:Y:S01]  /*a060*/  LDSM.16.M88.4 R8, [R221+0xb800] ;  /* 0x00b80000dd08783b */ /* 0x000f220000000200 */
[----:B------:R-:W-:Y:S04]  /*a070*/  DEPBAR.LE SB0, 0x0 ;  /* 0x000080000000791a */ /* 0x000fe80000000000 */
[----:B------:R-:W-:Y:S01]  /*a080*/  MUFU.TANH R36, R36 ;  /* 0x0000002400247308 */ /* 0x000fe20000002400 */
[----:B-1----:R-:W-:Y:S02]  /*a090*/  FMUL.FTZ R22, R38, c[0x0][0x320] ;  /* 0x0000c80026167a20 */ /* 0x002fe40000410000 */
[----:B------:R-:W-:Y:S01]  /*a0a0*/  BAR.SYNC.DEFER_BLOCKING 0x0 ;  /* 0x0000000000007b1d */ /* 0x000fe20000010000 */
[----:B------:R-:W-:Y:S02]  /*a0b0*/  FMUL.FTZ R21, R37, c[0x0][0x320] ;  /* 0x0000c80025157a20 */ /* 0x000fe40000410000 */
[----:B---3--:R-:W-:Y:S02]  /*a0c0*/  FMUL.FTZ R23, R40, c[0x0][0x320] ;  /* 0x0000c80028177a20 */ /* 0x008fe40000410000 */
[----:B------:R-:W-:Y:S02]  /*a0d0*/  FMUL.FTZ R39, R39, c[0x0][0x320] ;  /* 0x0000c80027277a20 */ /* 0x000fe40000410000 */
[----:B------:R-:W-:Y:S02]  /*a0e0*/  FMUL.FTZ R42, R42, c[0x0][0x320] ;  /* 0x0000c8002a2a7a20 */ /* 0x000fe40000410000 */
[----:B------:R-:W-:Y:S02]  /*a0f0*/  FMUL.FTZ R43, R43, c[0x0][0x320] ;  /* 0x0000c8002b2b7a20 */ /* 0x000fe40000410000 */
[----:B----4-:R-:W-:Y:S02]  /*a100*/  FMUL.FTZ R24, R41, c[0x0][0x320] ;  /* 0x0000c80029187a20 */ /* 0x010fe40000410000 */
[----:B------:R-:W-:Y:S01]  /*a110*/  FMUL.FTZ R34, R34, c[0x0][0x320] ;  /* 0x0000c80022227a20 */ /* 0x000fe20000410000 */
[C---:B------:R-:W-:Y:S01]  /*a120*/  HMMA.16816.F32 R44, R200.reuse, R8, R44 ;  /* 0x00000008c82c723c */ /* 0x040fe2000000182c */
[----:B------:R-:W-:Y:S07]  /*a130*/  MUFU.TANH R39, R39 ;  /* 0x0000002700277308 */ /* 0x000fee0000002400 */
[----:B------:R-:W-:Y:S03]  /*a140*/  HMMA.16816.F32 R48, R200, R10, R48 ;  /* 0x0000000ac830723c */ /* 0x000fe60000001830 */
[----:B------:R-:W1:Y:S10]  /*a150*/  MUFU.TANH R25, R25 ;  /* 0x0000001900197308 */ /* 0x000e740000002400 */
[----:B------:R-:W3:Y:S03]  /*a160*/  MUFU.TANH R28, R28 ;  /* 0x0000001c001c7308 */ /* 0x000ee60000002400 */
[----:B------:R-:W-:Y:S02]  /*a170*/  FMUL.FTZ R44, R44, c[0x0][0x320] ;  /* 0x0000c8002c2c7a20 */ /* 0x000fe40000410000 */
[----:B------:R-:W-:Y:S02]  /*a180*/  FMUL.FTZ R45, R45, c[0x0][0x320] ;  /* 0x0000c8002d2d7a20 */ /* 0x000fe40000410000 */
[----:B------:R-:W-:Y:S02]  /*a190*/  FMUL.FTZ R47, R47, c[0x0][0x320] ;  /* 0x0000c8002f2f7a20 */ /* 0x000fe40000410000 */
[----:B------:R-:W-:Y:S01]  /*a1a0*/  FMUL.FTZ R46, R46, c[0x0][0x320] ;  /* 0x0000c8002e2e7a20 */ /* 0x000fe20000410000 */
[----:B------:R-:W4:Y:S01]  /*a1b0*/  MUFU.TANH R29, R29 ;  /* 0x0000001d001d7308 */ /* 0x000f220000002400 */
[----:B------:R-:W-:Y:S02]  /*a1c0*/  FMUL.FTZ R49, R49, c[0x0][0x320] ;  /* 0x0000c80031317a20 */ /* 0x000fe40000410000 */
[----:B------:R-:W-:Y:S02]  /*a1d0*/  FMUL.FTZ R48, R48, c[0x0][0x320] ;  /* 0x0000c80030307a20 */ /* 0x000fe40000410000 */
[----:B------:R-:W-:Y:S05]  /*a1e0*/  FMUL.FTZ R51, R51, c[0x0][0x320] ;  /* 0x0000c80033337a20 */ /* 0x000fea0000410000 */
[----:B------:R-:W1:Y:S10]  /*a1f0*/  MUFU.TANH R27, R27 ;  /* 0x0000001b001b7308 */ /* 0x000e740000002400 */
[----:B------:R-:W1:Y:S10]  /*a200*/  MUFU.TANH R30, R30 ;  /* 0x0000001e001e7308 */ /* 0x000e740000002400 */
[----:B------:R-:W1:Y:S10]  /*a210*/  MUFU.TANH R32, R32 ;  /* 0x0000002000207308 */ /* 0x000e740000002400 */
[----:B------:R-:W1:Y:S10]  /*a220*/  MUFU.TANH R31, R31 ;  /* 0x0000001f001f7308 */ /* 0x000e740000002400 */
[----:B------:R-:W1:Y:S01]  /*a230*/  MUFU.TANH R33, R33 ;  /* 0x0000002100217308 */ /* 0x000e620000002400 */
[----:B--2---:R-:W-:Y:S01]  /*a240*/  @P0 IMAD.MOV.U32 R12, RZ, RZ, R13 ;  /* 0x000000ffff0c0224 */ /* 0x004fe200078e000d */
[----:B------:R-:W-:Y:S08]  /*a250*/  PLOP3.LUT P0, PT, PT, PT, UP0, 0x80, 0x0 ;  /* 0x000000000000781c */ /* 0x000ff00003f0f008 */
[----:B------:R-:W2:Y:S01]  /*a260*/  MUFU.TANH R35, R35 ;  /* 0x0000002300237308 */ /* 0x000ea20000002400 */
[----:B------:R-:W1:Y:S09]  /*a270*/  SHFL.IDX PT, R14, R12, RZ, 0x1c1f ;  /* 0x001c1fff0c0e7589 */ /* 0x000e7200000e0000 */
[----:B------:R-:W1:Y:S01]  /*a280*/  MUFU.TANH R34, R34 ;  /* 0x0000002200227308 */ /* 0x000e620000002400 */
[----:B------:R1:W2:Y:S01]  /*a290*/  SHFL.IDX PT, R13, R12, 0x1, 0x1c1f ;  /* 0x003c1f000c0d7f89 */ /* 0x0002a200000e0000 */
[----:B------:R-:W-:Y:S02]  /*a2a0*/  @P0 IADD3.X R15, RZ, c[0x0][0x1cc], R2, P1, P6 ;  /* 0x00007300ff0f0a10 */ /* 0x000fe40000fec402 */
[----:B------:R-:W-:Y:S02]  /*a2b0*/  PLOP3.LUT P1, PT, PT, PT, UP0, 0x80, 0x0 ;  /* 0x000000000000781c */ /* 0x000fe40003f2f008 */
[----:B------:R-:W-:Y:S02]  /*a2c0*/  PLOP3.LUT P0, PT, PT, PT, UP0, 0x80, 0x0 ;  /* 0x000000000000781c */ /* 0x000fe40003f0f008 */
[----:B------:R-:W-:Y:S02]  /*a2d0*/  PLOP3.LUT P6, PT, PT, PT, UP0, 0x80, 0x0 ;  /* 0x000000000000781c */ /* 0x000fe40003fcf008 */
[----:B------:R-:W2:Y:S10]  /*a2e0*/  MUFU.TANH R22, R22 ;  /* 0x0000001600167308 */ /* 0x000eb40000002400 */
[----:B------:R-:W3:Y:S01]  /*a2f0*/  MUFU.TANH R21, R21 ;  /* 0x0000001500157308 */ /* 0x000ee20000002400 */
[----:B-1----:R-:W-:Y:S02]  /*a300*/  @P1 IADD3 R12, P1, R0, c[0x0][0x1c8], RZ ;  /* 0x00007200000c1a10 */ /* 0x002fe40007f3e0ff */
[----:B------:R-:W-:Y:S01]  /*a310*/  MOV R0, UR17 ;  /* 0x0000001100007c02 */ /* 0x000fe20008000f00 */
[----:B------:R-:W-:Y:S03]  /*a320*/  @UP0 USHF.L.U32 UR17, UR4, 0x6, URZ ;  /* 0x0000000604110899 */ /* 0x000fe6000800063f */
[----:B------:R-:W-:Y:S03]  /*a330*/  IADD3 R0, -R186, 0x1, R0 ;  /* 0x00000001ba007810 */ /* 0x000fe60007ffe100 */
[----:B------:R-:W-:Y:S01]  /*a340*/  MUFU.TANH R44, R44 ;  /* 0x0000002c002c7308 */ /* 0x000fe20000002400 */
[----:B------:R-:W-:Y:S01]  /*a350*/  IADD3 R0, -R4, UR12, R0 ;  /* 0x0000000c04007c10 */ /* 0x000fe2000fffe100 */
[----:B------:R-:W-:Y:S02]  /*a360*/  @P6 IMAD.MOV.U32 R4, RZ, RZ, R12 ;  /* 0x000000ffff046224 */ /* 0x000fe400078e000c */
[----:B------:R-:W-:Y:S02]  /*a370*/  @P0 IADD3.X R5, R2, c[0x0][0x1cc], RZ, P1, !PT ;  /* 0x0000730002050a10 */ /* 0x000fe40000ffe4ff */
[----:B------:R-:W-:Y:S01]  /*a380*/  PLOP3.LUT P1, PT, PT, PT, UP0, 0x80, 0x0 ;  /* 0x000000000000781c */ /* 0x000fe20003f2f008 */
[C---:B------:R-:W-:Y:S01]  /*a390*/  IMAD.IADD R2, R0.reuse, 0x1, R14 ;  /* 0x0000000100027824 */ /* 0x040fe200078e020e */
[----:B------:R-:W-:Y:S02]  /*a3a0*/  PLOP3.LUT P0, PT, PT, PT, UP0, 0x80, 0x0 ;  /* 0x000000000000781c */ /* 0x000fe40003f0f008 */
[----:B------:R-:W-:Y:S01]  /*a3b0*/  MUFU.TANH R23, R23 ;  /* 0x0000001700177308 */ /* 0x000fe20000002400 */
[----:B--2---:R-:W-:Y:S08]  /*a3c0*/  IADD3 R0, R0, R13, RZ ;  /* 0x0000000d00007210 */ /* 0x004ff00007ffe0ff */
[----:B------:R-:W-:Y:S01]  /*a3d0*/  @!PT LDS RZ, [RZ] ;  /* 0x00000000fffff984 */ /* 0x000fe20000000800 */
[----:B------:R1:W-:Y:S01]  /*a3e0*/  @P1 LDGSTS.E.BYPASS.LTC128B.128 [R251+0xc100], [R4.64], !P5 ;  /* 0x0c10000004fb1fae */ /* 0x0003e2000e901d5e */
[----:B------:R-:W-:Y:S01]  /*a3f0*/  PLOP3.LUT P1, PT, PT, PT, UP0, 0x80, 0x0 ;  /* 0x000000000000781c */ /* 0x000fe20003f2f008 */
[----:B------:R-:W2:Y:S10]  /*a400*/  MUFU.TANH R24, R24 ;  /* 0x0000001800187308 */ /* 0x000eb40000002400 */
[----:B------:R-:W2:Y:S10]  /*a410*/  MUFU.TANH R49, R49 ;  /* 0x0000003100317308 */ /* 0x000eb40000002400 */
[----:B------:R-:W2:Y:S01]  /*a420*/  MUFU.TANH R45, R45 ;  /* 0x0000002d002d7308 */ /* 0x000ea20000002400 */
[----:B-1----:R-:W-:Y:S02]  /*a430*/  @P0 IADD3 R4, P6, R12, UR17, RZ ;  /* 0x000000110c040c10 */ /* 0x002fe4000ffde0ff */
[----:B------:R-:W-:Y:S07]  /*a440*/  ISETP.GT.AND P0, PT, R2, RZ, PT ;  /* 0x000000ff0200720c */ /* 0x000fee0003f04270 */
[----:B------:R-:W1:Y:S01]  /*a450*/  MUFU.TANH R48, R48 ;  /* 0x0000003000307308 */ /* 0x000e620000002400 */
[----:B------:R-:W-:Y:S02]  /*a460*/  FSEL R8, R207, -INF , P0 ;  /* 0xff800000cf087808 */ /* 0x000fe40000000000 */
[----:B------:R-:W-:Y:S02]  /*a470*/  ISETP.GT.AND P0, PT, R0, 0x1, PT ;  /* 0x000000010000780c */ /* 0x000fe40003f04270 */
[----:B------:R-:W-:Y:S02]  /*a480*/  FMNMX.FTZ R14, R8, R3, !PT ;  /* 0x00000003080e7209 */ /* 0x000fe40007810000 */
[----:B------:R-:W-:Y:S02]  /*a490*/  FSEL R12, R204, -INF , P0 ;  /* 0xff800000cc0c7808 */ /* 0x000fe40000000000 */
[----:B------:R-:W-:Y:S01]  /*a4a0*/  @P1 IADD3.X R5, R5, UR18, RZ, P6, !PT ;  /* 0x0000001205051c10 */ /* 0x000fe2000b7fe4ff */
[----:B------:R-:W1:Y:S01]  /*a4b0*/  MUFU.TANH R42, R42 ;  /* 0x0000002a002a7308 */ /* 0x000e620000002400 */
[----:B------:R-:W-:Y:S02]  /*a4c0*/  ISETP.GT.AND P6, PT, R2, 0x1, PT ;  /* 0x000000010200780c */ /* 0x000fe40003fc4270 */
[----:B------:R-:W-:Y:S02]  /*a4d0*/  ISETP.GT.AND P1, PT, R0, RZ, PT ;  /* 0x000000ff0000720c */ /* 0x000fe40003f24270 */
[----:B------:R-:W-:Y:S02]  /*a4e0*/  FSEL R7, R206, -INF , P6 ;  /* 0xff800000ce077808 */ /* 0x000fe40003000000 */
[C---:B------:R-:W-:Y:S02]  /*a4f0*/  ISETP.GT.AND P6, PT, R2.reuse, 0x8, PT ;  /* 0x000000080200780c */ /* 0x040fe40003fc4270 */
[----:B------:R-:W-:Y:S01]  /*a500*/  FSEL R10, R205, -INF , P1 ;  /* 0xff800000cd0a7808 */ /* 0x000fe20000800000 */
[----:B------:R-:W1:Y:S01]  /*a510*/  MUFU.TANH R43, R43 ;  /* 0x0000002b002b7308 */ /* 0x000e620000002400 */
[----:B------:R-:W-:Y:S02]  /*a520*/  ISETP.GT.AND P1, PT, R2, 0x9, PT ;  /* 0x000000090200780c */ /* 0x000fe40003f24270 */
[----:B------:R-:W-:Y:S02]  /*a530*/  FSEL R6, R189, -INF , P6 ;  /* 0xff800000bd067808 */ /* 0x000fe40003000000 */
[----:B------:R-:W-:Y:S02]  /*a540*/  FMNMX.FTZ R14, R7, R14, !PT ;  /* 0x0000000e070e7209 */ /* 0x000fe40007810000 */
[----:B------:R-:W-:Y:S02]  /*a550*/  ISETP.GT.AND P0, PT, R0, 0x8, PT ;  /* 0x000000080000780c */ /* 0x000fe40003f04270 */
[----:B------:R-:W-:Y:S01]  /*a560*/  FSEL R9, R188, -INF , P1 ;  /* 0xff800000bc097808 */ /* 0x000fe20000800000 */
[----:B------:R-:W-:Y:S01]  /*a570*/  MUFU.TANH R46, R46 ;  /* 0x0000002e002e7308 */ /* 0x000fe20000002400 */
[----:B------:R-:W-:Y:S02]  /*a580*/  ISETP.GT.AND P1, PT, R2, 0x10, PT ;  /* 0x000000100200780c */ /* 0x000fe40003f24270 */
        /* <DEDUP_REMOVED lines=17> */
[----:B------:R-:W-:Y:S02]  /*a6a0*/  FSEL R196, R196, -INF , P1 ;  /* 0xff800000c4c47808 */ /* 0x000fe40000800000 */
[C---:B------:R-:W-:Y:S02]  /*a6b0*/  ISETP.GT.AND P1, PT, R2.reuse, 0x21, PT ;  /* 0x000000210200780c */ /* 0x040fe40003f24270 */
[----:B------:R-:W-:Y:S02]  /*a6c0*/  FMNMX.FTZ R14, R191, R14, !PT ;  /* 0x0000000ebf0e7209 */ /* 0x000fe40007810000 */
[----:B------:R-:W-:Y:S02]  /*a6d0*/  FSEL R195, R195, -INF , P6 ;  /* 0xff800000c3c37808 */ /* 0x000fe40003000000 */
[C---:B------:R-:W-:Y:S02]  /*a6e0*/  ISETP.GT.AND P6, PT, R2.reuse, 0x20, PT ;  /* 0x000000200200780c */ /* 0x040fe40003fc4270 */
[----:B------:R-:W-:Y:S02]  /*a6f0*/  FSEL R199, R199, -INF , P1 ;  /* 0xff800000c7c77808 */ /* 0x000fe40000800000 */
[----:B------:R-:W-:Y:S02]  /*a700*/  ISETP.GT.AND P1, PT, R2, 0x28, PT ;  /* 0x000000280200780c */ /* 0x000fe40003f24270 */
[----:B------:R-:W-:Y:S02]  /*a710*/  FMNMX.FTZ R14, R194, R14, !PT ;  /* 0x0000000ec20e7209 */ /* 0x000fe40007810000 */
[----:B------:R-:W-:Y:S02]  /*a720*/  ISETP.GT.AND P0, PT, R0, 0x19, PT ;  /* 0x000000190000780c */ /* 0x000fe40003f04270 */
[----:B------:R-:W-:Y:S02]  /*a730*/  FSEL R198, R198, -INF , P6 ;  /* 0xff800000c6c67808 */ /* 0x000fe40003000000 */
[----:B------:R-:W-:Y:S02]  /*a740*/  FSEL R202, R18, -INF , P1 ;  /* 0xff80000012ca7808 */ /* 0x000fe40000800000 */
[----:B------:R-:W-:Y:S02]  /*a750*/  FMNMX.FTZ R18, R10, R134, !PT ;  /* 0x000000860a127209 */ /* 0x000fe40007810000 */
[----:B------:R-:W-:Y:S02]  /*a760*/  FMNMX.FTZ R14, R195, R14, !PT ;  /* 0x0000000ec30e7209 */ /* 0x000fe40007810000 */
[----:B------:R-:W-:Y:S02]  /*a770*/  FMNMX.FTZ R18, R12, R18, !PT ;  /* 0x000000120c127209 */ /* 0x000fe40007810000 */
[----:B------:R-:W-:Y:S02]  /*a780*/  FSEL R197, R197, -INF , P0 ;  /* 0xff800000c5c57808 */ /* 0x000fe40000000000 */
[----:B------:R-:W-:Y:S02]  /*a790*/  ISETP.GT.AND P0, PT, R0, 0x20, PT ;  /* 0x000000200000780c */ /* 0x000fe40003f04270 */
[----:B------:R-:W-:Y:S02]  /*a7a0*/  FMNMX.FTZ R14, R198, R14, !PT ;  /* 0x0000000ec60e7209 */ /* 0x000fe40007810000 */
[----:B------:R-:W-:Y:S02]  /*a7b0*/  ISETP.GT.AND P6, PT, R0, 0x21, PT ;  /* 0x000000210000780c */ /* 0x000fe40003fc4270 */
[----:B------:R-:W-:Y:S02]  /*a7c0*/  FSEL R200, R135, -INF , P0 ;  /* 0xff80000087c87808 */ /* 0x000fe40000000000 */
[C---:B------:R-:W-:Y:S01]  /*a7d0*/  ISETP.GT.AND P0, PT, R2.reuse, 0x29, PT ;  /* 0x000000290200780c */ /* 0x040fe20003f04270 */
[----:B------:R1:W-:Y:S01]  /*a7e0*/  MUFU.TANH R135, R51 ;  /* 0x0000003300877308 */ /* 0x0003e20000002400 */
[----:B------:R-:W-:Y:S02]  /*a7f0*/  FMNMX.FTZ R18, R11, R18, !PT ;  /* 0x000000120b127209 */ /* 0x000fe40007810000 */
[----:B------:R-:W-:Y:S02]  /*a800*/  FMNMX.FTZ R14, R199, R14, !PT ;  /* 0x0000000ec70e7209 */ /* 0x000fe40007810000 */
[----:B------:R-:W-:Y:S02]  /*a810*/  FMNMX.FTZ R18, R13, R18, !PT ;  /* 0x000000120d127209 */ /* 0x000fe40007810000 */
[----:B------:R-:W-:Y:S02]  /*a820*/  FSEL R201, R133, -INF , P6 ;  /* 0xff80000085c97808 */ /* 0x000fe40003000000 */
[----:B------:R-:W-:Y:S02]  /*a830*/  FSEL R203, R25, -INF , P0 ;  /* 0xff80000019cb7808 */ /* 0x000fe40000000000 */
[----:B------:R-:W-:Y:S02]  /*a840*/  ISETP.GT.AND P0, PT, R2, 0x30, PT ;  /* 0x000000300200780c */ /* 0x000fe40003f04270 */
[----:B------:R-:W-:Y:S02]  /*a850*/  ISETP.GT.AND P6, PT, R0, 0x28, PT ;  /* 0x000000280000780c */ /* 0x000fe40003fc4270 */
[----:B------:R-:W-:Y:S02]  /*a860*/  FMNMX.FTZ R14, R202, R14, !PT ;  /* 0x0000000eca0e7209 */ /* 0x000fe40007810000 */
[----:B------:R-:W-:Y:S02]  /*a870*/  FSEL R204, R26, -INF , P6 ;  /* 0xff8000001acc7808 */ /* 0x000fe40003000000 */
[----:B------:R-:W-:Y:S02]  /*a880*/  ISETP.GT.AND P6, PT, R2, 0x31, PT ;  /* 0x000000310200780c */ /* 0x000fe40003fc4270 */
[----:B---3--:R-:W-:Y:S02]  /*a890*/  FSEL R206, R28, -INF , P0 ;  /* 0xff8000001cce7808 */ /* 0x008fe40000000000 */
[----:B------:R-:W-:Y:S02]  /*a8a0*/  ISETP.GT.AND P1, PT, R0, 0x29, PT ;  /* 0x000000290000780c */ /* 0x000fe40003f24270 */
[----:B------:R-:W-:Y:S02]  /*a8b0*/  FMNMX.FTZ R18, R192, R18, !PT ;  /* 0x00000012c0127209 */ /* 0x000fe40007810000 */
[----:B------:R-:W-:Y:S02]  /*a8c0*/  FMNMX.FTZ R14, R203, R14, !PT ;  /* 0x0000000ecb0e7209 */ /* 0x000fe40007810000 */
[----:B----4-:R-:W-:Y:S02]  /*a8d0*/  FSEL R207, R29, -INF , P6 ;  /* 0xff8000001dcf7808 */ /* 0x010fe40003000000 */
[----:B------:R-:W-:Y:S02]  /*a8e0*/  ISETP.GT.AND P6, PT, R2, 0x38, PT ;  /* 0x000000380200780c */ /* 0x000fe40003fc4270 */
[----:B------:R-:W-:Y:S02]  /*a8f0*/  FSEL R205, R27, -INF , P1 ;  /* 0xff8000001bcd7808 */ /* 0x000fe40000800000 */
[----:B------:R-:W-:Y:S02]  /*a900*/  ISETP.GT.AND P1, PT, R0, 0x30, PT ;  /* 0x000000300000780c */ /* 0x000fe40003f24270 */
[----:B------:R-:W-:Y:S02]  /*a910*/  FMNMX.FTZ R18, R193, R18, !PT ;  /* 0x00000012c1127209 */ /* 0x000fe40007810000 */
[----:B------:R-:W-:Y:S02]  /*a920*/  FMNMX.FTZ R14, R206, R14, !PT ;  /* 0x0000000ece0e7209 */ /* 0x000fe40007810000 */
[----:B------:R-:W-:Y:S02]  /*a930*/  FSEL R208, R30, -INF , P1 ;  /* 0xff8000001ed07808 */ /* 0x000fe40000800000 */
[----:B------:R-:W-:Y:S02]  /*a940*/  ISETP.GT.AND P1, PT, R2, 0x39, PT ;  /* 0x000000390200780c */ /* 0x000fe40003f24270 */
[----:B------:R-:W-:Y:S02]  /*a950*/  ISETP.GT.AND P0, PT, R0, 0x31, PT ;  /* 0x000000310000780c */ /* 0x000fe40003f04270 */
[----:B------:R-:W-:Y:S02]  /*a960*/  FSEL R212, R32, -INF , P6 ;  /* 0xff80000020d47808 */ /* 0x000fe40003000000 */
[----:B------:R-:W-:Y:S02]  /*a970*/  FMNMX.FTZ R18, R196, R18, !PT ;  /* 0x00000012c4127209 */ /* 0x000fe40007810000 */
[----:B------:R-:W-:Y:S02]  /*a980*/  FMNMX.FTZ R14, R207, R14, !PT ;  /* 0x0000000ecf0e7209 */ /* 0x000fe40007810000 */
[----:B------:R-:W-:Y:S02]  /*a990*/  ISETP.GT.AND P6, PT, R0, 0x39, PT ;  /* 0x000000390000780c */ /* 0x000fe40003fc4270 */
[----:B------:R-:W-:Y:S02]  /*a9a0*/  FSEL R211, R31, -INF , P0 ;  /* 0xff8000001fd37808 */ /* 0x000fe40000000000 */
[----:B------:R-:W-:Y:S02]  /*a9b0*/  FSEL R213, R33, -INF , P1 ;  /* 0xff80000021d57808 */ /* 0x000fe40000800000 */
[----:B------:R-:W-:Y:S02]  /*a9c0*/  ISETP.GT.AND P1, PT, R2, 0x40, PT ;  /* 0x000000400200780c */ /* 0x000fe40003f24270 */
[----:B------:R-:W-:Y:S02]  /*a9d0*/  ISETP.GT.AND P0, PT, R0, 0x38, PT ;  /* 0x000000380000780c */ /* 0x000fe40003f04270 */
[----:B------:R-:W-:Y:S02]  /*a9e0*/  FMNMX.FTZ R18, R197, R18, !PT ;  /* 0x00000012c5127209 */ /* 0x000fe40007810000 */
[----:B------:R-:W-:Y:S02]  /*a9f0*/  FMNMX.FTZ R14, R212, R14, !PT ;  /* 0x0000000ed40e7209 */ /* 0x000fe40007810000 */
[----:B------:R-:W-:Y:S02]  /*aa00*/  FSEL R209, R35, -INF , P6 ;  /* 0xff80000023d17808 */ /* 0x000fe40003000000 */
[----:B------:R-:W-:Y:S02]  /*aa10*/  ISETP.GT.AND P6, PT, R0, 0x40, PT ;  /* 0x000000400000780c */ /* 0x000fe40003fc4270 */
[----:B------:R-:W-:Y:S02]  /*aa20*/  FSEL R37, R36, -INF , P1 ;  /* 0xff80000024257808 */ /* 0x000fe40000800000 */
[----:B------:R-:W-:Y:S02]  /*aa30*/  FSEL R214, R34, -INF , P0 ;  /* 0xff80000022d67808 */ /* 0x000fe40000000000 */
[----:B------:R-:W-:Y:S01]  /*aa40*/  ISETP.GT.AND P0, PT, R2, 0x41, PT ;  /* 0x000000410200780c */ /* 0x000fe20003f04270 */
[----:B-1----:R-:W-:Y:S01]  /*aa50*/  IMAD.MOV.U32 R51, RZ, RZ, R37 ;  /* 0x000000ffff337224 */ /* 0x002fe200078e0025 */
[----:B------:R-:W-:Y:S02]  /*aa60*/  FMNMX.FTZ R14, R213, R14, !PT ;  /* 0x0000000ed50e7209 */ /* 0x000fe40007810000 */
[----:B------:R-:W-:Y:S02]  /*aa70*/  FMNMX.FTZ R18, R200, R18, !PT ;  /* 0x00000012c8127209 */ /* 0x000fe40007810000 */
[----:B------:R-:W-:Y:S02]  /*aa80*/  FSEL R41, R22, -INF , P6 ;  /* 0xff80000016297808 */ /* 0x000fe40003000000 */
[----:B------:R-:W-:Y:S01]  /*aa90*/  FSEL R38, R21, -INF , P0 ;  /* 0xff80000015267808 */ /* 0x000fe20000000000 */
[----:B------:R-:W1:Y:S01]  /*aaa0*/  MUFU.TANH R22, R47 ;  /* 0x0000002f00167308 */ /* 0x000e620000002400 */
[----:B------:R-:W-:Y:S01]  /*aab0*/  FMNMX.FTZ R14, R37, R14, !PT ;  /* 0x0000000e250e7209 */ /* 0x000fe20007810000 */
[----:B------:R-:W-:Y:S01]  /*aac0*/  FMUL.FTZ R21, R50, c[0x0][0x320] ;  /* 0x0000c80032157a20 */ /* 0x000fe20000410000 */
[----:B------:R-:W-:Y:S02]  /*aad0*/  FMNMX.FTZ R18, R201, R18, !PT ;  /* 0x00000012c9127209 */ /* 0x000fe40007810000 */
[C---:B------:R-:W-:Y:S02]  /*aae0*/  ISETP.GT.AND P1, PT, R2.reuse, 0x48, PT ;  /* 0x000000480200780c */ /* 0x040fe40003f24270 */
[C---:B------:R-:W-:Y:S02]  /*aaf0*/  ISETP.GT.AND P0, PT, R2.reuse, 0x49, PT ;  /* 0x000000490200780c */ /* 0x040fe40003f04270 */
[----:B------:R-:W-:Y:S01]  /*ab00*/  ISETP.GT.AND P6, PT, R2, 0x50, PT ;  /* 0x000000500200780c */ /* 0x000fe20003fc4270 */
[----:B------:R-:W3:Y:S01]  /*ab10*/  MUFU.TANH R21, R21 ;  /* 0x0000001500157308 */ /* 0x000ee20000002400 */
[----:B--2---:R-:W-:Y:S02]  /*ab20*/  FSEL R28, R24, -INF , P0 ;  /* 0xff800000181c7808 */ /* 0x004fe40000000000 */
[----:B------:R-:W-:Y:S02]  /*ab30*/  FSEL R40, R44, -INF , P6 ;  /* 0xff8000002c287808 */ /* 0x000fe40003000000 */
[----:B------:R-:W-:Y:S02]  /*ab40*/  FSEL R186, R23, -INF , P1 ;  /* 0xff80000017ba7808 */ /* 0x000fe40000800000 */
[C---:B------:R-:W-:Y:S02]  /*ab50*/  ISETP.GT.AND P1, PT, R2.reuse, 0x51, PT ;  /* 0x000000510200780c */ /* 0x040fe40003f24270 */
[C---:B------:R-:W-:Y:S01]  /*ab60*/  ISETP.GT.AND P0, PT, R2.reuse, 0x58, PT ;  /* 0x000000580200780c */ /* 0x040fe20003f04270 */
[----:B------:R-:W-:Y:S01]  /*ab70*/  IMAD.MOV.U32 R50, RZ, RZ, R186 ;  /* 0x000000ffff327224 */ /* 0x000fe200078e00ba */
[----:B------:R-:W-:Y:S02]  /*ab80*/  ISETP.GT.AND P6, PT, R2, 0x59, PT ;  /* 0x000000590200780c */ /* 0x000fe40003fc4270 */
[----:B------:R-:W-:Y:S02]  /*ab90*/  FMNMX.FTZ R2, R38, R14, !PT ;  /* 0x0000000e26027209 */ /* 0x000fe40007810000 */
[----:B------:R-:W-:Y:S02]  /*aba0*/  FMNMX.FTZ R14, R204, R18, !PT ;  /* 0x00000012cc0e7209 */ /* 0x000fe40007810000 */
[----:B------:R-:W-:Y:S01]  /*abb0*/  FSEL R35, R49, -INF , P6 ;  /* 0xff80000031237808 */ /* 0x000fe20003000000 */
[----:B------:R-:W-:Y:S01]  /*abc0*/  IMAD.MOV.U32 R49, RZ, RZ, R38 ;  /* 0x000000ffff317224 */ /* 0x000fe200078e0026 */
[----:B------:R-:W-:Y:S02]  /*abd0*/  FMNMX.FTZ R14, R205, R14, !PT ;  /* 0x0000000ecd0e7209 */ /* 0x000fe40007810000 */
[----:B------:R-:W-:Y:S02]  /*abe0*/  ISETP.GT.AND P6, PT, R0, 0x48, PT ;  /* 0x000000480000780c */ /* 0x000fe40003fc4270 */
[----:B------:R-:W-:Y:S02]  /*abf0*/  FMNMX.FTZ R14, R208, R14, !PT ;  /* 0x0000000ed00e7209 */ /* 0x000fe40007810000 */
[----:B------:R-:W-:Y:S02]  /*ac00*/  FSEL R215, R45, -INF , P1 ;  /* 0xff8000002dd77808 */ /* 0x000fe40000800000 */
[----:B------:R-:W-:Y:S02]  /*ac10*/  PLOP3.LUT P1, PT, PT, PT, UP0, 0x80, 0x0 ;  /* 0x000000000000781c */ /* 0x000fe40003f2f008 */
[----:B------:R-:W-:Y:S02]  /*ac20*/  FSEL R24, R48, -INF , P0 ;  /* 0xff80000030187808 */ /* 0x000fe40000000000 */
[----:B------:R-:W-:Y:S02]  /*ac30*/  ISETP.GT.AND P0, PT, R0, 0x41, PT ;  /* 0x000000410000780c */ /* 0x000fe40003f04270 */
[----:B------:R-:W-:Y:S02]  /*ac40*/  FSEL R29, R42, -INF , P6 ;  /* 0xff8000002a1d7808 */ /* 0x000fe40003000000 */
[----:B------:R-:W-:Y:S02]  /*ac50*/  ISETP.GT.AND P6, PT, R0, 0x49, PT ;  /* 0x000000490000780c */ /* 0x000fe40003fc4270 */
[----:B------:R-:W-:Y:S02]  /*ac60*/  FMNMX.FTZ R14, R211, R14, !PT ;  /* 0x0000000ed30e7209 */ /* 0x000fe40007810000 */
[----:B------:R-:W-:Y:S02]  /*ac70*/  FSEL R210, R39, -INF , P0 ;  /* 0xff80000027d27808 */ /* 0x000fe40000000000 */
[----:B------:R-:W-:Y:S02]  /*ac80*/  PLOP3.LUT P0, PT, PT, PT, UP0, 0x80, 0x0 ;  /* 0x000000000000781c */ /* 0x000fe40003f0f008 */
[----:B------:R-:W-:Y:S02]  /*ac90*/  FMNMX.FTZ R14, R214, R14, !PT ;  /* 0x0000000ed60e7209 */ /* 0x000fe40007810000 */
[----:B------:R-:W-:Y:S02]  /*aca0*/  FSEL R34, R43, -INF , P6 ;  /* 0xff8000002b227808 */ /* 0x000fe40003000000 */
[----:B------:R-:W-:Y:S02]  /*acb0*/  ISETP.GT.AND P6, PT, R0, 0x51, PT ;  /* 0x000000510000780c */ /* 0x000fe40003fc4270 */
[----:B------:R-:W-:Y:S02]  /*acc0*/  FMNMX.FTZ R14, R209, R14, !PT ;  /* 0x0000000ed10e7209 */ /* 0x000fe40007810000 */
[----:B-1----:R-:W-:Y:S02]  /*acd0*/  FSEL R26, R22, -INF , P6 ;  /* 0xff800000161a7808 */ /* 0x002fe40003000000 */
[----:B------:R-:W-:Y:S02]  /*ace0*/  ISETP.GT.AND P6, PT, R0, 0x59, PT ;  /* 0x000000590000780c */ /* 0x000fe40003fc4270 */
[----:B------:R-:W-:Y:S02]  /*acf0*/  FMNMX.FTZ R2, R50, R2, !PT ;  /* 0x0000000232027209 */ /* 0x000fe40007810000 */
[----:B------:R-:W-:Y:S02]  /*ad00*/  @P1 MOV R18, R132 ;  /* 0x0000008400121202 */ /* 0x000fe40000000f00 */
[----:B------:R-:W-:Y:S02]  /*ad10*/  ISETP.GT.AND P1, PT, R0, 0x50, PT ;  /* 0x000000500000780c */ /* 0x000fe40003f24270 */
[----:B------:R-:W-:Y:S01]  /*ad20*/  FSEL R135, R135, -INF , P6 ;  /* 0xff80000087877808 */ /* 0x000fe20003000000 */
[----:B------:R1:W-:Y:S01]  /*ad30*/  @P0 LDGSTS.E.BYPASS.LTC128B.128 [R251+0xf100], [R18.64], !P4 ;  /* 0x0f10000012fb0fae */ /* 0x0003e2000e101d5e */
[----:B------:R-:W-:Y:S02]  /*ad40*/  PLOP3.LUT P6, PT, PT, PT, UP0, 0x80, 0x0 ;  /* 0x000000000000781c */ /* 0x000fe40003fcf008 */
[----:B------:R-:W-:Y:S02]  /*ad50*/  FMNMX.FTZ R14, R41, R14, !PT ;  /* 0x0000000e290e7209 */ /* 0x000fe40007810000 */
[----:B------:R-:W-:Y:S02]  /*ad60*/  FMNMX.FTZ R2, R28, R2, !PT ;  /* 0x000000021c027209 */ /* 0x000fe40007810000 */
[----:B------:R-:W-:Y:S02]  /*ad70*/  FSEL R252, R46, -INF , P1 ;  /* 0xff8000002efc7808 */ /* 0x000fe40000800000 */
[----:B------:R-:W-:Y:S02]  /*ad80*/  PLOP3.LUT P0, PT, PT, PT, UP0, 0x80, 0x0 ;  /* 0x000000000000781c */ /* 0x000fe40003f0f008 */
[----:B------:R-:W-:Y:S02]  /*ad90*/  ISETP.GT.AND P1, PT, R0, 0x58, PT ;  /* 0x000000580000780c */ /* 0x000fe40003f24270 */
[----:B------:R-:W-:Y:S01]  /*ada0*/  FMNMX.FTZ R14, R210, R14, !PT ;  /* 0x0000000ed20e7209 */ /* 0x000fe20007810000 */
[----:B------:R2:W-:Y:S01]  /*adb0*/  @P6 LDGSTS.E.BYPASS.LTC128B.128 [R251+0x12100], [R16.64], !P3 ;  /* 0x1210000010fb6fae */ /* 0x0005e2000d901d5e */
[----:B------:R-:W-:Y:S02]  /*adc0*/  FMNMX.FTZ R2, R40, R2, !PT ;  /* 0x0000000228027209 */ /* 0x000fe40007810000 */
[----:B---3--:R-:W-:Y:S02]  /*add0*/  FSEL R43, R21, -INF , P1 ;  /* 0xff800000152b7808 */ /* 0x008fe40000800000 */
[----:B------:R-:W-:Y:S02]  /*ade0*/  PLOP3.LUT P1, PT, PT, PT, UP0, 0x80, 0x0 ;  /* 0x000000000000781c */ /* 0x000fe40003f2f008 */
[----:B------:R-:W-:Y:S02]  /*adf0*/  FMNMX.FTZ R14, R29, R14, !PT ;  /* 0x0000000e1d0e7209 */ /* 0x000fe40007810000 */
[----:B------:R-:W-:Y:S02]  /*ae00*/  PLOP3.LUT P1, PT, PT, PT, UP0, 0x80, 0x0 ;  /* 0x000000000000781c */ /* 0x000fe40003f2f008 */
[----:B------:R-:W-:Y:S02]  /*ae10*/  FMNMX.FTZ R2, R215, R2, !PT ;  /* 0x00000002d7027209 */ /* 0x000fe40007810000 */
[----:B------:R-:W-:Y:S02]  /*ae20*/  FMNMX.FTZ R14, R34, R14, !PT ;  /* 0x0000000e220e7209 */ /* 0x000fe40007810000 */
[----:B------:R-:W-:Y:S02]  /*ae30*/  FMNMX.FTZ R2, R24, R2, !PT ;  /* 0x0000000218027209 */ /* 0x000fe40007810000 */
[----:B------:R-:W-:Y:S01]  /*ae40*/  FMNMX.FTZ R0, R252, R14, !PT ;  /* 0x0000000efc007209 */ /* 0x000fe20007810000 */
[----:B------:R-:W-:Y:S01]  /*ae50*/  @P0 IMAD.MOV.U32 R14, RZ, RZ, R20 ;  /* 0x000000ffff0e0224 */ /* 0x000fe200078e0014 */
[----:B------:R-:W-:Y:S02]  /*ae60*/  PLOP3.LUT P0, PT, PT, PT, UP0, 0x80, 0x0 ;  /* 0x000000000000781c */ /* 0x000fe40003f0f008 */
[----:B------:R-:W-:Y:S02]  /*ae70*/  FMNMX.FTZ R2, R35, R2, !PT ;  /* 0x0000000223027209 */ /* 0x000fe40007810000 */
[----:B------:R3:W-:Y:S01]  /*ae80*/  @P1 LDGSTS.E.BYPASS.LTC128B.128 [R251+0x15100], [R14.64], !P2 ;  /* 0x151000000efb1fae */ /* 0x0007e2000d101d5e */
[----:B------:R-:W-:Y:S02]  /*ae90*/  PLOP3.LUT P1, PT, PT, PT, UP0, 0x80, 0x0 ;  /* 0x000000000000781c */ /* 0x000fe40003f2f008 */
[----:B------:R-:W-:Y:S02]  /*aea0*/  PLOP3.LUT P6, PT, PT, PT, UP0, 0x80, 0x0 ;  /* 0x000000000000781c */ /* 0x000fe40003fcf008 */
[----:B------:R-:W-:Y:S02]  /*aeb0*/  PLOP3.LUT P6, PT, PT, PT, UP0, 0x80, 0x0 ;  /* 0x000000000000781c */ /* 0x000fe40003fcf008 */
[----:B------:R-:W-:Y:S01]  /*aec0*/  FMNMX.FTZ R0, R26, R0, !PT ;  /* 0x000000001a007209 */ /* 0x000fe20007810000 */
[----:B------:R-:W4:Y:S01]  /*aed0*/  SHFL.BFLY PT, R133, R2, 0x2, 0x1f ;  /* 0x0c401f0002857f89 */ /* 0x000f2200000e0000 */
[----:B------:R-:W-:Y:S02]  /*aee0*/  MOV R48, R28 ;  /* 0x0000001c00307202 */ /* 0x000fe40000000f00 */
[----:B------:R-:W-:Y:S04]  /*aef0*/  FMNMX.FTZ R0, R43, R0, !PT ;  /* 0x000000002b007209 */ /* 0x000fe80007810000 */
[----:B------:R-:W-:Y:S01]  /*af00*/  FMNMX.FTZ R0, R135, R0, !PT ;  /* 0x0000000087007209 */ /* 0x000fe20007810000 */
[----:B------:R1:W-:Y:S01]  /*af10*/  @P0 LDGSTS.E.BYPASS.LTC128B.128 [R251+0xd100], [R4.64], !P5 ;  /* 0x0d10000004fb0fae */ /* 0x0003e2000e901d5e */
[----:B------:R-:W-:Y:S07]  /*af20*/  PLOP3.LUT P0, PT, PT, PT, UP0, 0x80, 0x0 ;  /* 0x000000000000781c */ /* 0x000fee0003f0f008 */
[----:B------:R1:W-:Y:S08]  /*af30*/  @P1 LDGSTS.E.BYPASS.LTC128B.128 [R251+0x10100], [R4.64+0x80], !P4 ;  /* 0x1010008004fb1fae */ /* 0x0003f0000e101d5e */
[----:B------:R2:W-:Y:S01]  /*af40*/  @P6 LDGSTS.E.BYPASS.LTC128B.128 [R251+0x13100], [R4.64+0x100], !P3 ;  /* 0x1310010004fb6fae */ /* 0x0005e2000d901d5e */
[----:B----4-:R-:W-:Y:S02]  /*af50*/  FMNMX.FTZ R133, R2, R133, !PT ;  /* 0x0000008502857209 */ /* 0x010fe40007810000 */
[----:B------:R-:W-:Y:S05]  /*af60*/  PLOP3.LUT P6, PT, PT, PT, UP0, 0x80, 0x0 ;  /* 0x000000000000781c */ /* 0x000fea0003fcf008 */
[----:B------:R-:W4:Y:S08]  /*af70*/  SHFL.BFLY PT, R2, R0, 0x2, 0x1f ;  /* 0x0c401f0000027f89 */ /* 0x000f3000000e0000 */
[----:B------:R2:W-:Y:S01]  /*af80*/  @P0 LDGSTS.E.BYPASS.LTC128B.128 [R251+0x16100], [R4.64+0x180], !P2 ;  /* 0x1610018004fb0fae */ /* 0x0005e2000d101d5e */
[----:B------:R-:W-:Y:S07]  /*af90*/  PLOP3.LUT P0, PT, PT, PT, UP0, 0x80, 0x0 ;  /* 0x000000000000781c */ /* 0x000fee0003f0f008 */
[----:B-1----:R-:W1:Y:S01]  /*afa0*/  SHFL.BFLY PT, R18, R133, 0x1, 0x1f ;  /* 0x0c201f0085127f89 */ /* 0x002e6200000e0000 */
[----:B----4-:R-:W-:Y:S07]  /*afb0*/  FMNMX.FTZ R0, R0, R2, !PT ;  /* 0x0000000200007209 */ /* 0x010fee0007810000 */
[----:B------:R-:W4:Y:S01]  /*afc0*/  SHFL.BFLY PT, R2, R0, 0x1, 0x1f ;  /* 0x0c201f0000027f89 */ /* 0x000f2200000e0000 */
[----:B--2---:R-:W-:Y:S02]  /*afd0*/  @P6 IADD3 R4, P6, R4, UR17, RZ ;  /* 0x0000001104046c10 */ /* 0x004fe4000ffde0ff */
[----:B-1----:R-:W-:Y:S04]  /*afe0*/  FMNMX.FTZ R133, R133, R18, !PT ;  /* 0x0000001285857209 */ /* 0x002fe80007810000 */
[C---:B------:R-:W-:Y:S01]  /*aff0*/  FSETP.NEU.FTZ.AND P1, PT, R133.reuse, -INF , PT ;  /* 0xff8000008500780b */ /* 0x040fe20003f3d000 */
[----:B------:R-:W-:Y:S06]  /*b000*/  FMUL.FTZ R188, R133, c[0x0][0x2d0] ;  /* 0x0000b40085bc7a20 */ /* 0x000fec0000410000 */
[----:B------:R-:W-:Y:S02]  /*b010*/  @P0 IADD3.X R5, R5, UR18, RZ, P6, !PT ;  /* 0x0000001205050c10 */ /* 0x000fe4000b7fe4ff */
[----:B------:R-:W-:Y:S02]  /*b020*/  PLOP3.LUT P6, PT, PT, PT, UP0, 0x80, 0x0 ;  /* 0x000000000000781c */ /* 0x000fe40003fcf008 */
[----:B------:R-:W-:Y:S02]  /*b030*/  PLOP3.LUT P6, PT, PT, PT, UP0, 0x80, 0x0 ;  /* 0x000000000000781c */ /* 0x000fe40003fcf008 */
[----:B----4-:R-:W-:Y:S02]  /*b040*/  FMNMX.FTZ R132, R0, R2, !PT ;  /* 0x0000000200847209 */ /* 0x010fe40007810000 */
[----:B------:R-:W-:Y:S02]  /*b050*/  FSEL R0, R133, RZ, P1 ;  /* 0x000000ff85007208 */ /* 0x000fe40000800000 */
[C---:B------:R-:W-:Y:S01]  /*b060*/  FSETP.NEU.FTZ.AND P0, PT, R132.reuse, -INF , PT ;  /* 0xff8000008400780b */ /* 0x040fe20003f1d000 */
[----:B------:R-:W-:Y:S01]  /*b070*/  FMUL.FTZ R189, R132, c[0x0][0x2d0] ;  /* 0x0000b40084bd7a20 */ /* 0x000fe20000410000 */
[----:B------:R-:W-:Y:S01]  /*b080*/  FSEL R188, R188, RZ, P1 ;  /* 0x000000ffbcbc7208 */ /* 0x000fe20000800000 */
[----:B------:R-:W-:Y:S01]  /*b090*/  FADD.FTZ R0, -R0, R3 ;  /* 0x0000000300007221 */ /* 0x000fe20000010100 */
[----:B------:R-:W-:Y:S02]  /*b0a0*/  PLOP3.LUT P1, PT, PT, PT, UP0, 0x80, 0x0 ;  /* 0x000000000000781c */ /* 0x000fe40003f2f008 */
[----:B------:R-:W-:Y:S01]  /*b0b0*/  FSEL R189, R189, RZ, P0 ;  /* 0x000000ffbdbd7208 */ /* 0x000fe20000000000 */
[----:B------:R1:W-:Y:S01]  /*b0c0*/  @P6 LDGSTS.E.BYPASS.LTC128B.128 [R251+0xe100], [R4.64], !P5 ;  /* 0x0e10000004fb6fae */ /* 0x0003e2000e901d5e */
[----:B------:R-:W-:Y:S01]  /*b0d0*/  PLOP3.LUT P6, PT, PT, PT, UP0, 0x80, 0x0 ;  /* 0x000000000000781c */ /* 0x000fe20003fcf008 */
[----:B------:R-:W-:Y:S01]  /*b0e0*/  FMUL.FTZ R0, R0, c[0x0][0x2d0] ;  /* 0x0000b40000007a20 */ /* 0x000fe20000410000 */
[----:B------:R-:W-:Y:S01]  /*b0f0*/  FSEL R2, R132, RZ, P0 ;  /* 0x000000ff84027208 */ /* 0x000fe20000000000 */
[--C-:B------:R-:W-:Y:S01]  /*b100*/  FFMA.FTZ R12, R12, c[0x0][0x2d0], -R189.reuse ;  /* 0x0000b4000c0c7a23 */ /* 0x100fe200000108bd */
[----:B------:R-:W-:Y:S01]  /*b110*/  PLOP3.LUT P0, PT, PT, PT, UP0, 0x80, 0x0 ;  /* 0x000000000000781c */ /* 0x000fe20003f0f008 */
[--C-:B------:R-:W-:Y:S01]  /*b120*/  FFMA.FTZ R13, R13, c[0x0][0x2d0], -R189.reuse ;  /* 0x0000b4000d0d7a23 */ /* 0x100fe200000108bd */
[----:B------:R2:W4:Y:S01]  /*b130*/  MUFU.EX2 R3, R0 ;  /* 0x0000000000037308 */ /* 0x0005220000000800 */
[--C-:B------:R-:W-:Y:S01]  /*b140*/  FFMA.FTZ R8, R8, c[0x0][0x2d0], -R188.reuse ;  /* 0x0000b40008087a23 */ /* 0x100fe200000108bc */
[----:B------:R-:W-:Y:S01]  /*b150*/  UISETP.GT.AND UP0, UPT, UR16, UR15, UPT ;  /* 0x0000000f1000728c */ /* 0x000fe2000bf04270 */
[--C-:B------:R-:W-:Y:S02]  /*b160*/  FFMA.FTZ R7, R7, c[0x0][0x2d0], -R188.reuse ;  /* 0x0000b40007077a23 */ /* 0x100fe400000108bc */
[--C-:B------:R-:W-:Y:S01]  /*b170*/  FFMA.FTZ R6, R6, c[0x0][0x2d0], -R188.reuse ;  /* 0x0000b40006067a23 */ /* 0x100fe200000108bc */
[----:B------:R-:W-:Y:S01]  /*b180*/  UMOV UR16, UR24 ;  /* 0x0000001800107c82 */ /* 0x000fe20008000000 */
[----:B------:R1:W-:Y:S01]  /*b190*/  @P6 LDGSTS.E.BYPASS.LTC128B.128 [R251+0x11100], [R4.64+0x80], !P4 ;  /* 0x1110008004fb6fae */ /* 0x0003e2000e101d5e */
[----:B------:R-:W-:Y:S02]  /*b1a0*/  FFMA.FTZ R9, R9, c[0x0][0x2d0], -R188 ;  /* 0x0000b40009097a23 */ /* 0x000fe400000108bc */
[----:B------:R-:W1:Y:S01]  /*b1b0*/  MUFU.EX2 R23, R12 ;  /* 0x0000000c00177308 */ /* 0x000e620000000800 */
[--C-:B------:R-:W-:Y:S02]  /*b1c0*/  FFMA.FTZ R10, R10, c[0x0][0x2d0], -R189.reuse ;  /* 0x0000b4000a0a7a23 */ /* 0x100fe400000108bd */
[----:B------:R-:W-:Y:S02]  /*b1d0*/  FFMA.FTZ R11, R11, c[0x0][0x2d0], -R189 ;  /* 0x0000b4000b0b7a23 */ /* 0x000fe400000108bd */
[----:B------:R3:W-:Y:S05]  /*b1e0*/  @P1 LDGSTS.E.BYPASS.LTC128B.128 [R251+0x14100], [R4.64+0x100], !P3 ;  /* 0x1410010004fb1fae */ /* 0x0007ea000d901d5e */
[----:B------:R3:W3:Y:S03]  /*b1f0*/  MUFU.EX2 R31, R13 ;  /* 0x0000000d001f7308 */ /* 0x0006e60000000800 */
[----:B------:R3:W-:Y:S01]  /*b200*/  @P0 LDGSTS.E.BYPASS.LTC128B.128 [R251+0x17100], [R4.64+0x180], !P2 ;  /* 0x1710018004fb0fae */ /* 0x0007e2000d101d5e */
[----:B--2---:R-:W-:Y:S01]  /*b210*/  FADD.FTZ R0, -R2, R134 ;  /* 0x0000008602007221 */ /* 0x004fe20000010100 */
[----:B------:R-:W-:Y:S01]  /*b220*/  PLOP3.LUT P0, PT, PT, PT, UP0, 0x80, 0x0 ;  /* 0x000000000000781c */ /* 0x000fe20003f0f008 */
[----:B------:R-:W-:Y:S02]  /*b230*/  IMAD.MOV.U32 R134, RZ, RZ, R29 ;  /* 0x000000ffff867224 */ /* 0x000fe400078e001d */
[----:B------:R-:W-:Y:S02]  /*b240*/  FMUL.FTZ R0, R0, c[0x0][0x2d0] ;  /* 0x0000b40000007a20 */ /* 0x000fe40000410000 */
[----:B------:R2:W2:Y:S01]  /*b250*/  MUFU.EX2 R30, R9 ;  /* 0x00000009001e7308 */ /* 0x0004a20000000800 */
[C---:B----4-:R-:W-:Y:S01]  /*b260*/  FMUL.FTZ R16, R3.reuse, R148 ;  /* 0x0000009403107220 */ /* 0x050fe20000410000 */
[----:B------:R-:W-:Y:S01]  /*b270*/  LDSM.16.MT88.4 R36, [R219+0x100] ;  /* 0x00010000db24783b */ /* 0x000fe20000004200 */
[C---:B------:R-:W-:Y:S02]  /*b280*/  FMUL.FTZ R17, R3.reuse, R149 ;  /* 0x0000009503117220 */ /* 0x040fe40000410000 */
[----:B-1----:R-:W-:Y:S02]  /*b290*/  IMAD.MOV.U32 R2, RZ, RZ, R23 ;  /* 0x000000ffff027224 */ /* 0x002fe400078e0017 */
[----:B------:R-:W-:Y:S02]  /*b2a0*/  IMAD.MOV.U32 R148, RZ, RZ, R35 ;  /* 0x000000ffff947224 */ /* 0x000fe400078e0023 */
[C---:B------:R-:W-:Y:S01]  /*b2b0*/  FMUL.FTZ R52, R3.reuse, R52 ;  /* 0x0000003403347220 */ /* 0x040fe20000410000 */
[----:B------:R1:W-:Y:S01]  /*b2c0*/  MUFU.EX2 R25, R8 ;  /* 0x0000000800197308 */ /* 0x0003e20000000800 */
[----:B------:R-:W-:Y:S01]  /*b2d0*/  LDSM.16.MT88.4 R20, [R218+0x100] ;  /* 0x00010000da14783b */ /* 0x000fe20000004200 */
[----:B------:R-:W-:Y:S01]  /*b2e0*/  MOV R149, R2 ;  /* 0x0000000200957202 */ /* 0x000fe20000000f00 */
[C---:B------:R-:W-:Y:S02]  /*b2f0*/  FMUL.FTZ R53, R3.reuse, R53 ;  /* 0x0000003503357220 */ /* 0x040fe40000410000 */
[C---:B------:R-:W-:Y:S02]  /*b300*/  FMUL.FTZ R56, R3.reuse, R56 ;  /* 0x0000003803387220 */ /* 0x040fe40000410000 */
[C---:B------:R-:W-:Y:S02]  /*b310*/  FMUL.FTZ R57, R3.reuse, R57 ;  /* 0x0000003903397220 */ /* 0x040fe40000410000 */
[----:B---3--:R-:W3:Y:S01]  /*b320*/  LDSM.16.MT88.4 R12, [R217+0x100] ;  /* 0x00010000d90c783b */ /* 0x008ee20000004200 */
[----:B------:R-:W4:Y:S01]  /*b330*/  MUFU.EX2 R42, R7 ;  /* 0x00000007002a7308 */ /* 0x000f220000000800 */
[C---:B------:R-:W-:Y:S01]  /*b340*/  FMUL.FTZ R4, R3.reuse, R136 ;  /* 0x0000008803047220 */ /* 0x040fe20000410000 */
[----:B------:R-:W-:Y:S01]  /*b350*/  MOV R136, R31 ;  /* 0x0000001f00887202 */ /* 0x000fe20000000f00 */
[C---:B------:R-:W-:Y:S02]  /*b360*/  FMUL.FTZ R5, R3.reuse, R137 ;  /* 0x0000008903057220 */ /* 0x040fe40000410000 */
[C---:B--2---:R-:W-:Y:S02]  /*b370*/  FMUL.FTZ R9, R3.reuse, R141 ;  /* 0x0000008d03097220 */ /* 0x044fe40000410000 */
[----:B------:R-:W-:Y:S01]  /*b380*/  IMAD.MOV.U32 R137, RZ, RZ, R30 ;  /* 0x000000ffff897224 */ /* 0x000fe200078e001e */
[----:B------:R-:W-:Y:S01]  /*b390*/  LDSM.16.MT88.4 R44, [R217+0x3100] ;  /* 0x00310000d92c783b */ /* 0x000fe20000004200 */
[C---:B------:R-:W-:Y:S01]  /*b3a0*/  FMUL.FTZ R60, R3.reuse, R60 ;  /* 0x0000003c033c7220 */ /* 0x040fe20000410000 */
[----:B------:R-:W2:Y:S01]  /*b3b0*/  MUFU.EX2 R33, R6 ;  /* 0x0000000600217308 */ /* 0x000ea20000000800 */
[C---:B------:R-:W-:Y:S02]  /*b3c0*/  FMUL.FTZ R61, R3.reuse, R61 ;  /* 0x0000003d033d7220 */ /* 0x040fe40000410000 */
[C---:B------:R-:W-:Y:S02]  /*b3d0*/  FMUL.FTZ R64, R3.reuse, R64 ;  /* 0x0000004003407220 */ /* 0x040fe40000410000 */
[C---:B-1----:R-:W-:Y:S01]  /*b3e0*/  FMUL.FTZ R8, R3.reuse, R140 ;  /* 0x0000008c03087220 */ /* 0x042fe20000410000 */
[----:B------:R-:W0:Y:S01]  /*b3f0*/  LDGDEPBAR ;  /* 0x00000000000079af */ /* 0x000e220000000000 */
[C---:B------:R-:W-:Y:S02]  /*b400*/  FMUL.FTZ R65, R3.reuse, R65 ;  /* 0x0000004103417220 */ /* 0x040fe40000410000 */
[C---:B------:R-:W-:Y:S01]  /*b410*/  FMUL.FTZ R68, R3.reuse, R68 ;  /* 0x0000004403447220 */ /* 0x040fe20000410000 */
[----:B------:R-:W1:Y:S01]  /*b420*/  MUFU.EX2 R27, R10 ;  /* 0x0000000a001b7308 */ /* 0x000e620000000800 */
[C---:B------:R-:W-:Y:S02]  /*b430*/  FMUL.FTZ R69, R3.reuse, R69 ;  /* 0x0000004503457220 */ /* 0x040fe40000410000 */
[C---:B------:R-:W-:Y:S01]  /*b440*/  FMUL.FTZ R72, R3.reuse, R72 ;  /* 0x0000004803487220 */ /* 0x040fe20000410000 */
[----:B----4-:R-:W-:Y:S01]  /*b450*/  F2FP.PACK_AB R184, R42, R25 ;  /* 0x000000192ab8723e */ /* 0x010fe200000000ff */
[C---:B------:R-:W-:Y:S02]  /*b460*/  FMUL.FTZ R73, R3.reuse, R73 ;  /* 0x0000004903497220 */ /* 0x040fe40000410000 */
[C---:B------:R-:W-:Y:S02]  /*b470*/  FMUL.FTZ R76, R3.reuse, R76 ;  /* 0x0000004c034c7220 */ /* 0x040fe40000410000 */
[C---:B------:R-:W-:Y:S01]  /*b480*/  FMUL.FTZ R77, R3.reuse, R77 ;  /* 0x0000004d034d7220 */ /* 0x040fe20000410000 */
[----:B------:R-:W4:Y:S01]  /*b490*/  MUFU.EX2 R32, R11 ;  /* 0x0000000b00207308 */ /* 0x000f220000000800 */
[C---:B------:R-:W-:Y:S02]  /*b4a0*/  FMUL.FTZ R80, R3.reuse, R80 ;  /* 0x0000005003507220 */ /* 0x040fe40000410000 */
[C---:B------:R-:W-:Y:S01]  /*b4b0*/  FMUL.FTZ R81, R3.reuse, R81 ;  /* 0x0000005103517220 */ /* 0x040fe20000410000 */
[----:B--2---:R-:W-:Y:S01]  /*b4c0*/  F2FP.PACK_AB R186, R30, R33 ;  /* 0x000000211eba723e */ /* 0x004fe200000000ff */
[C---:B------:R-:W-:Y:S02]  /*b4d0*/  FMUL.FTZ R84, R3.reuse, R84 ;  /* 0x0000005403547220 */ /* 0x040fe40000410000 */
[C---:B------:R-:W-:Y:S02]  /*b4e0*/  FMUL.FTZ R85, R3.reuse, R85 ;  /* 0x0000005503557220 */ /* 0x040fe40000410000 */
[C---:B------:R-:W-:Y:S01]  /*b4f0*/  FMUL.FTZ R88, R3.reuse, R88 ;  /* 0x0000005803587220 */ /* 0x040fe20000410000 */
[----:B------:R-:W2:Y:S01]  /*b500*/  MUFU.EX2 R0, R0 ;  /* 0x0000000000007308 */ /* 0x000ea20000000800 */
[C---:B------:R-:W-:Y:S02]  /*b510*/  FMUL.FTZ R89, R3.reuse, R89 ;  /* 0x0000005903597220 */ /* 0x040fe40000410000 */
[C---:B------:R-:W-:Y:S01]  /*b520*/  FMUL.FTZ R92, R3.reuse, R92 ;  /* 0x0000005c035c7220 */ /* 0x040fe20000410000 */
[----:B-1----:R-:W-:Y:S01]  /*b530*/  F2FP.PACK_AB R185, R2, R27 ;  /* 0x0000001b02b9723e */ /* 0x002fe200000000ff */
[C---:B------:R-:W-:Y:S01]  /*b540*/  FMUL.FTZ R93, R3.reuse, R93 ;  /* 0x0000005d035d7220 */ /* 0x040fe20000410000 */
[----:B------:R-:W-:Y:S01]  /*b550*/  MOV R2, R41 ;  /* 0x0000002900027202 */ /* 0x000fe20000000f00 */
[C---:B------:R-:W-:Y:S02]  /*b560*/  FMUL.FTZ R41, R3.reuse, R173 ;  /* 0x000000ad03297220 */ /* 0x040fe40000410000 */
[----:B------:R-:W-:Y:S02]  /*b570*/  IMAD.MOV.U32 R173, RZ, RZ, R42 ;  /* 0x000000ffffad7224 */ /* 0x000fe400078e002a */
[C---:B------:R-:W-:Y:S02]  /*b580*/  FMUL.FTZ R96, R3.reuse, R96 ;  /* 0x0000006003607220 */ /* 0x040fe40000410000 */
[----:B------:R-:W-:Y:S01]  /*b590*/  FMUL.FTZ R97, R3, R97 ;  /* 0x0000006103617220 */ /* 0x000fe20000410000 */
[----:B----4-:R-:W-:Y:S01]  /*b5a0*/  F2FP.PACK_AB R187, R31, R32 ;  /* 0x000000201fbb723e */ /* 0x010fe200000000ff */
[C---:B------:R-:W-:Y:S01]  /*b5b0*/  FMUL.FTZ R100, R3.reuse, R100 ;  /* 0x0000006403647220 */ /* 0x040fe20000410000 */
[----:B------:R-:W1:Y:S01]  /*b5c0*/  LDSM.16.MT88.4 R28, [R220+0x100] ;  /* 0x00010000dc1c783b */ /* 0x000e620000004200 */
[C---:B------:R-:W-:Y:S02]  /*b5d0*/  FMUL.FTZ R101, R3.reuse, R101 ;  /* 0x0000006503657220 */ /* 0x040fe40000410000 */
[C---:B------:R-:W-:Y:S02]  /*b5e0*/  FMUL.FTZ R104, R3.reuse, R104 ;  /* 0x0000006803687220 */ /* 0x040fe40000410000 */
[C---:B------:R-:W-:Y:S02]  /*b5f0*/  FMUL.FTZ R105, R3.reuse, R105 ;  /* 0x0000006903697220 */ /* 0x040fe40000410000 */
[C---:B------:R-:W-:Y:S02]  /*b600*/  FMUL.FTZ R108, R3.reuse, R108 ;  /* 0x0000006c036c7220 */ /* 0x040fe40000410000 */
[C---:B--2---:R-:W-:Y:S02]  /*b610*/  FMUL.FTZ R7, R0.reuse, R139 ;  /* 0x0000008b00077220 */ /* 0x044fe40000410000 */
[C---:B------:R-:W-:Y:S01]  /*b620*/  FMUL.FTZ R6, R0.reuse, R138 ;  /* 0x0000008a00067220 */ /* 0x040fe20000410000 */
[----:B------:R-:W-:Y:S01]  /*b630*/  MOV R138, R24 ;  /* 0x00000018008a7202 */ /* 0x000fe20000000f00 */
[C---:B------:R-:W-:Y:S02]  /*b640*/  FMUL.FTZ R10, R0.reuse, R142 ;  /* 0x0000008e000a7220 */ /* 0x040fe40000410000 */
[C---:B------:R-:W-:Y:S02]  /*b650*/  FMUL.FTZ R11, R0.reuse, R143 ;  /* 0x0000008f000b7220 */ /* 0x040fe40000410000 */
[----:B------:R-:W-:Y:S01]  /*b660*/  LDSM.16.MT88.4 R140, [R220+0x3100] ;  /* 0x00310000dc8c783b */ /* 0x000fe20000004200 */
[C---:B---3--:R-:W-:Y:S05]  /*b670*/  HMMA.16816.F32 R4, R184.reuse, R12, R4 ;  /* 0x0000000cb804723c */ /* 0x048fea0000001804 */
[C---:B------:R-:W-:Y:S02]  /*b680*/  FMUL.FTZ R18, R0.reuse, R150 ;  /* 0x0000009600127220 */ /* 0x040fe40000410000 */
[----:B------:R-:W-:Y:S01]  /*b690*/  IMAD.MOV.U32 R150, RZ, RZ, R136 ;  /* 0x000000ffff967224 */ /* 0x000fe200078e0088 */
[C---:B------:R-:W-:Y:S04]  /*b6a0*/  HMMA.16816.F32 R8, R184.reuse, R14, R8 ;  /* 0x0000000eb808723c */ /* 0x040fe80000001808 */
[C---:B------:R-:W-:Y:S02]  /*b6b0*/  FMUL.FTZ R12, R3.reuse, R144 ;  /* 0x00000090030c7220 */ /* 0x040fe40000410000 */
[C---:B------:R-:W-:Y:S01]  /*b6c0*/  FMUL.FTZ R13, R3.reuse, R145 ;  /* 0x00000091030d7220 */ /* 0x040fe20000410000 */
[----:B------:R-:W-:Y:S01]  /*b6d0*/  MOV R145, R32 ;  /* 0x0000002000917202 */ /* 0x000fe20000000f00 */
[C---:B------:R-:W-:Y:S04]  /*b6e0*/  FMUL.FTZ R14, R0.reuse, R146 ;  /* 0x00000092000e7220 */ /* 0x040fe80000410000 */
[C---:B------:R-:W-:Y:S01]  /*b6f0*/  FMUL.FTZ R15, R0.reuse, R147 ;  /* 0x00000093000f7220 */ /* 0x040fe20000410000 */
[----:B------:R-:W-:Y:S01]  /*b700*/  MOV R147, R34 ;  /* 0x0000002200937202 */ /* 0x000fe20000000f00 */
[----:B------:R-:W-:Y:S02]  /*b710*/  IMAD.MOV.U32 R146, RZ, RZ, R33 ;  /* 0x000000ffff927224 */ /* 0x000fe400078e0021 */
[----:B------:R-:W-:Y:S02]  /*b720*/  IMAD.MOV.U32 R144, RZ, RZ, R40 ;  /* 0x000000ffff907224 */ /* 0x000fe400078e0028 */
[C---:B------:R-:W-:Y:S01]  /*b730*/  FMUL.FTZ R19, R0.reuse, R151 ;  /* 0x0000009700137220 */ /* 0x040fe20000410000 */
[C---:B------:R-:W-:Y:S03]  /*b740*/  HMMA.16816.F32 R12, R184.reuse, R20, R12 ;  /* 0x00000014b80c723c */ /* 0x040fe6000000180c */
[----:B------:R-:W-:Y:S01]  /*b750*/  MOV R151, R137 ;  /* 0x0000008900977202 */ /* 0x000fe20000000f00 */
[C---:B------:R-:W-:Y:S02]  /*b760*/  FMUL.FTZ R24, R3.reuse, R156 ;  /* 0x0000009c03187220 */ /* 0x040fe40000410000 */
[----:B------:R-:W-:Y:S02]  /*b770*/  IMAD.MOV.U32 R156, RZ, RZ, R25 ;  /* 0x000000ffff9c7224 */ /* 0x000fe400078e0019 */
[C---:B------:R-:W-:Y:S04]  /*b780*/  HMMA.16816.F32 R16, R184.reuse, R22, R16 ;  /* 0x00000016b810723c */ /* 0x040fe80000001810 */
[C---:B------:R-:W-:Y:S02]  /*b790*/  FMUL.FTZ R20, R3.reuse, R152 ;  /* 0x0000009803147220 */ /* 0x040fe40000410000 */
[C---:B------:R-:W-:Y:S02]  /*b7a0*/  FMUL.FTZ R21, R3.reuse, R153 ;  /* 0x0000009903157220 */ /* 0x040fe40000410000 */
[C---:B------:R-:W-:Y:S04]  /*b7b0*/  FMUL.FTZ R22, R0.reuse, R154 ;  /* 0x0000009a00167220 */ /* 0x040fe80000410000 */
[C---:B------:R-:W-:Y:S02]  /*b7c0*/  FMUL.FTZ R23, R0.reuse, R155 ;  /* 0x0000009b00177220 */ /* 0x040fe40000410000 */
[----:B------:R-:W-:Y:S01]  /*b7d0*/  LDSM.16.MT88.4 R152, [R220+0x900] ;  /* 0x00090000dc98783b */ /* 0x000fe20000004200 */
[C---:B------:R-:W-:Y:S02]  /*b7e0*/  FMUL.FTZ R25, R3.reuse, R157 ;  /* 0x0000009d03197220 */ /* 0x040fe40000410000 */
[----:B------:R-:W-:Y:S02]  /*b7f0*/  IMAD.MOV.U32 R157, RZ, RZ, R26 ;  /* 0x000000ffff9d7224 */ /* 0x000fe400078e001a */
[C---:B-1----:R-:W-:Y:S03]  /*b800*/  HMMA.16816.F32 R20, R184.reuse, R28, R20 ;  /* 0x0000001cb814723c */ /* 0x042fe60000001814 */
[C---:B------:R-:W-:Y:S01]  /*b810*/  FMUL.FTZ R26, R0.reuse, R158 ;  /* 0x0000009e001a7220 */ /* 0x040fe20000410000 */
[----:B------:R-:W-:Y:S01]  /*b820*/  MOV R158, R27 ;  /* 0x0000001b009e7202 */ /* 0x000fe20000000f00 */
[C---:B------:R-:W-:Y:S02]  /*b830*/  FMUL.FTZ R27, R0.reuse, R159 ;  /* 0x0000009f001b7220 */ /* 0x040fe40000410000 */
[----:B------:R-:W-:Y:S02]  /*b840*/  IMAD.MOV.U32 R159, RZ, RZ, R138 ;  /* 0x000000ffff9f7224 */ /* 0x000fe400078e008a */
[----:B------:R-:W1:Y:S03]  /*b850*/  LDSM.16.MT88.4 R136, [R218+0x3100] ;  /* 0x00310000da88783b */ /* 0x000e660000004200 */
[C---:B------:R-:W-:Y:S03]  /*b860*/  HMMA.16816.F32 R24, R184.reuse, R30, R24 ;  /* 0x0000001eb818723c */ /* 0x040fe60000001818 */
[C---:B------:R-:W-:Y:S02]  /*b870*/  FMUL.FTZ R28, R3.reuse, R160 ;  /* 0x000000a0031c7220 */ /* 0x040fe40000410000 */
[C---:B------:R-:W-:Y:S01]  /*b880*/  FMUL.FTZ R29, R3.reuse, R161 ;  /* 0x000000a1031d7220 */ /* 0x040fe20000410000 */
[----:B------:R-:W-:Y:S01]  /*b890*/  MOV R161, R146 ;  /* 0x0000009200a17202 */ /* 0x000fe20000000f00 */
[C---:B------:R-:W-:Y:S02]  /*b8a0*/  FMUL.FTZ R30, R0.reuse, R162 ;  /* 0x000000a2001e7220 */ /* 0x040fe40000410000 */
[C---:B------:R-:W-:Y:S03]  /*b8b0*/  FMUL.FTZ R31, R0.reuse, R163 ;  /* 0x000000a3001f7220 */ /* 0x040fe60000410000 */
[----:B------:R-:W-:Y:S02]  /*b8c0*/  IMAD.MOV.U32 R160, RZ, RZ, R145 ;  /* 0x000000ffffa07224 */ /* 0x000fe400078e0091 */
[C---:B------:R-:W-:Y:S02]  /*b8d0*/  FMUL.FTZ R32, R3.reuse, R164 ;  /* 0x000000a403207220 */ /* 0x040fe40000410000 */
[C---:B------:R-:W-:Y:S03]  /*b8e0*/  HMMA.16816.F32 R28, R184.reuse, R36, R28 ;  /* 0x00000024b81c723c */ /* 0x040fe6000000181c */
[C---:B------:R-:W-:Y:S01]  /*b8f0*/  FMUL.FTZ R33, R3.reuse, R165 ;  /* 0x000000a503217220 */ /* 0x040fe20000410000 */
[----:B------:R-:W-:Y:S01]  /*b900*/  MOV R165, R43 ;  /* 0x0000002b00a57202 */ /* 0x000fe20000000f00 */
[C---:B------:R-:W-:Y:S02]  /*b910*/  FMUL.FTZ R34, R0.reuse, R166 ;  /* 0x000000a600227220 */ /* 0x040fe40000410000 */
[C---:B------:R-:W-:Y:S01]  /*b920*/  FMUL.FTZ R35, R0.reuse, R167 ;  /* 0x000000a700237220 */ /* 0x040fe20000410000 */
[----:B------:R-:W-:Y:S01]  /*b930*/  MOV R167, R149 ;  /* 0x0000009500a77202 */ /* 0x000fe20000000f00 */
[----:B------:R-:W-:Y:S03]  /*b940*/  IMAD.MOV.U32 R166, RZ, RZ, R148 ;  /* 0x000000ffffa67224 */ /* 0x000fe600078e0094 */
[C---:B------:R-:W-:Y:S02]  /*b950*/  FMUL.FTZ R36, R3.reuse, R168 ;  /* 0x000000a803247220 */ /* 0x040fe40000410000 */
[C---:B------:R-:W-:Y:S03]  /*b960*/  HMMA.16816.F32 R32, R184.reuse, R38, R32 ;  /* 0x00000026b820723c */ /* 0x040fe60000001820 */
[C---:B------:R-:W-:Y:S02]  /*b970*/  FMUL.FTZ R37, R3.reuse, R169 ;  /* 0x000000a903257220 */ /* 0x040fe40000410000 */
[C---:B------:R-:W-:Y:S02]  /*b980*/  FMUL.FTZ R40, R3.reuse, R172 ;  /* 0x000000ac03287220 */ /* 0x040fe40000410000 */
[C---:B------:R-:W-:Y:S02]  /*b990*/  FMUL.FTZ R38, R0.reuse, R170 ;  /* 0x000000aa00267220 */ /* 0x040fe40000410000 */
[C---:B------:R-:W-:Y:S03]  /*b9a0*/  FMUL.FTZ R39, R0.reuse, R171 ;  /* 0x000000ab00277220 */ /* 0x040fe60000410000 */
[----:B------:R-:W-:Y:S02]  /*b9b0*/  IMAD.MOV.U32 R172, RZ, RZ, R150 ;  /* 0x000000ffffac7224 */ /* 0x000fe400078e0096 */
[C---:B------:R-:W-:Y:S01]  /*b9c0*/  FMUL.FTZ R42, R0.reuse, R174 ;  /* 0x000000ae002a7220 */ /* 0x040fe20000410000 */
[----:B------:R-:W-:Y:S01]  /*b9d0*/  MOV R174, R151 ;  /* 0x0000009700ae7202 */ /* 0x000fe20000000f00 */
[C---:B------:R-:W-:Y:S01]  /*b9e0*/  HMMA.16816.F32 R36, R184.reuse, R44, R36 ;  /* 0x0000002cb824723c */ /* 0x040fe20000001824 */
[----:B------:R-:W-:Y:S02]  /*b9f0*/  LDSM.16.MT88.4 R148, [R218+0x900] ;  /* 0x00090000da94783b */ /* 0x000fe40000004200 */
[----:B------:R-:W-:Y:S02]  /*ba00*/  FMUL.FTZ R43, R0, R175 ;  /* 0x000000af002b7220 */ /* 0x000fe40000410000 */
[----:B------:R-:W-:Y:S02]  /*ba10*/  IMAD.MOV.U32 R175, RZ, RZ, R147 ;  /* 0x000000ffffaf7224 */ /* 0x000fe400078e0093 */
[C---:B------:R-:W-:Y:S02]  /*ba20*/  FMUL.FTZ R45, R3.reuse, R177 ;  /* 0x000000b1032d7220 */ /* 0x040fe40000410000 */
[----:B------:R-:W-:Y:S01]  /*ba30*/  IMAD.MOV.U32 R177, RZ, RZ, R2 ;  /* 0x000000ffffb17224 */ /* 0x000fe200078e0002 */
[C---:B------:R-:W-:Y:S03]  /*ba40*/  HMMA.16816.F32 R40, R184.reuse, R46, R40 ;  /* 0x0000002eb828723c */ /* 0x040fe60000001828 */
[----:B------:R-:W-:Y:S02]  /*ba50*/  FFMA.FTZ R2, R190, c[0x0][0x2d0], -R188 ;  /* 0x0000b400be027a23 */ /* 0x000fe400000108bc */
[C---:B------:R-:W-:Y:S01]  /*ba60*/  FMUL.FTZ R44, R3.reuse, R176 ;  /* 0x000000b0032c7220 */ /* 0x040fe20000410000 */
[----:B------:R-:W-:Y:S01]  /*ba70*/  MOV R176, R144 ;  /* 0x0000009000b07202 */ /* 0x000fe20000000f00 */
[----:B------:R2:W-:Y:S01]  /*ba80*/  MUFU.EX2 R170, R2 ;  /* 0x0000000200aa7308 */ /* 0x0005e20000000800 */
[----:B------:R-:W3:Y:S01]  /*ba90*/  LDSM.16.MT88.4 R144, [R219+0x3100] ;  /* 0x00310000db90783b */ /* 0x000ee20000004200 */
[C---:B------:R-:W-:Y:S03]  /*baa0*/  FMUL.FTZ R46, R0.reuse, R178 ;  /* 0x000000b2002e7220 */ /* 0x040fe60000410000 */
[C---:B------:R-:W-:Y:S01]  /*bab0*/  FMUL.FTZ R47, R0.reuse, R179 ;  /* 0x000000b3002f7220 */ /* 0x040fe20000410000 */
[----:B------:R-:W-:Y:S01]  /*bac0*/  MOV R178, R134 ;  /* 0x0000008600b27202 */ /* 0x000fe20000000f00 */
[C---:B------:R-:W-:Y:S02]  /*bad0*/  FMUL.FTZ R54, R0.reuse, R54 ;  /* 0x0000003600367220 */ /* 0x040fe40000410000 */
[C---:B------:R-:W-:Y:S02]  /*bae0*/  FMUL.FTZ R55, R0.reuse, R55 ;  /* 0x0000003700377220 */ /* 0x040fe40000410000 */
[C---:B------:R-:W-:Y:S01]  /*baf0*/  FMUL.FTZ R58, R0.reuse, R58 ;  /* 0x0000003a003a7220 */ /* 0x040fe20000410000 */
[C---:B-1----:R-:W-:Y:S03]  /*bb00*/  HMMA.16816.F32 R44, R184.reuse, R136, R44 ;  /* 0x00000088b82c723c */ /* 0x042fe6000000182c */
[----:B------:R-:W-:Y:S02]  /*bb10*/  IMAD.MOV.U32 R179, RZ, RZ, R48 ;  /* 0x000000ffffb37224 */ /* 0x000fe400078e0030 */
[C---:B------:R-:W-:Y:S01]  /*bb20*/  FMUL.FTZ R48, R3.reuse, R180 ;  /* 0x000000b403307220 */ /* 0x040fe20000410000 */
[----:B------:R-:W-:Y:S01]  /*bb30*/  MOV R180, R49 ;  /* 0x0000003100b47202 */ /* 0x000fe20000000f00 */
[----:B------:R-:W-:Y:S02]  /*bb40*/  FMUL.FTZ R49, R3, R181 ;  /* 0x000000b503317220 */ /* 0x000fe40000410000 */
[----:B------:R-:W-:Y:S03]  /*bb50*/  IMAD.MOV.U32 R181, RZ, RZ, R50 ;  /* 0x000000ffffb57224 */ /* 0x000fe600078e0032 */
[----:B--2---:R-:W-:Y:S02]  /*bb60*/  FFMA.FTZ R2, R191, c[0x0][0x2d0], -R188 ;  /* 0x0000b400bf027a23 */ /* 0x004fe400000108bc */
[C---:B------:R-:W-:Y:S01]  /*bb70*/  FMUL.FTZ R50, R0.reuse, R182 ;  /* 0x000000b600327220 */ /* 0x040fe20000410000 */
[----:B------:R-:W-:Y:S01]  /*bb80*/  MOV R182, R51 ;  /* 0x0000003300b67202 */ /* 0x000fe20000000f00 */
[----:B------:R1:W2:Y:S01]  /*bb90*/  MUFU.EX2 R168, R2 ;  /* 0x0000000200a87308 */ /* 0x0002a20000000800 */
[C---:B------:R-:W-:Y:S02]  /*bba0*/  FMUL.FTZ R51, R0.reuse, R183 ;  /* 0x000000b700337220 */ /* 0x040fe40000410000 */
[C---:B------:R-:W-:Y:S02]  /*bbb0*/  FMUL.FTZ R59, R0.reuse, R59 ;  /* 0x0000003b003b7220 */ /* 0x040fe40000410000 */
[C---:B------:R-:W-:Y:S02]  /*bbc0*/  FMUL.FTZ R62, R0.reuse, R62 ;  /* 0x0000003e003e7220 */ /* 0x040fe40000410000 */
[C---:B------:R-:W-:Y:S01]  /*bbd0*/  FMUL.FTZ R63, R0.reuse, R63 ;  /* 0x0000003f003f7220 */ /* 0x040fe20000410000 */
[C---:B------:R-:W-:Y:S01]  /*bbe0*/  HMMA.16816.F32 R48, R184.reuse, R138, R48 ;  /* 0x0000008ab830723c */ /* 0x040fe20000001830 */
[----:B------:R-:W4:Y:S02]  /*bbf0*/  LDSM.16.MT88.4 R136, [R217+0x6100] ;  /* 0x00610000d988783b */ /* 0x000f240000004200 */
[C---:B------:R-:W-:Y:S02]  /*bc00*/  FMUL.FTZ R66, R0.reuse, R66 ;  /* 0x0000004200427220 */ /* 0x040fe40000410000 */
[C---:B------:R-:W-:Y:S02]  /*bc10*/  FMUL.FTZ R67, R0.reuse, R67 ;  /* 0x0000004300437220 */ /* 0x040fe40000410000 */
[C---:B------:R-:W-:Y:S01]  /*bc20*/  FMUL.FTZ R70, R0.reuse, R70 ;  /* 0x0000004600467220 */ /* 0x040fe20000410000 */
[C---:B------:R-:W-:Y:S04]  /*bc30*/  HMMA.16816.F32 R52, R184.reuse, R140, R52 ;  /* 0x0000008cb834723c */ /* 0x040fe80000001834 */
[C---:B------:R-:W-:Y:S02]  /*bc40*/  FMUL.FTZ R71, R0.reuse, R71 ;  /* 0x0000004700477220 */ /* 0x040fe40000410000 */
[----:B------:R-:W-:Y:S02]  /*bc50*/  FMUL.FTZ R74, R0, R74 ;  /* 0x0000004a004a7220 */ /* 0x000fe40000410000 */
[C---:B------:R-:W-:Y:S01]  /*bc60*/  HMMA.16816.F32 R56, R184.reuse, R142, R56 ;  /* 0x0000008eb838723c */ /* 0x040fe20000001838 */
[----:B------:R-:W2:Y:S03]  /*bc70*/  LDSM.16.MT88.4 R140, [R218+0x6100] ;  /* 0x00610000da8c783b */ /* 0x000ea60000004200 */
[----:B-1----:R-:W-:Y:S01]  /*bc80*/  FFMA.FTZ R2, R192, c[0x0][0x2d0], -R189 ;  /* 0x0000b400c0027a23 */ /* 0x002fe200000108bd */
[----:B------:R-:W-:Y:S01]  /*bc90*/  MOV R192, R175 ;  /* 0x000000af00c07202 */ /* 0x000fe20000000f00 */
[----:B------:R-:W-:Y:S02]  /*bca0*/  IMAD.MOV.U32 R175, RZ, RZ, R173 ;  /* 0x000000ffffaf7224 */ /* 0x000fe400078e00ad */
[C---:B---3--:R-:W-:Y:S01]  /*bcb0*/  HMMA.16816.F32 R60, R184.reuse, R144, R60 ;  /* 0x00000090b83c723c */ /* 0x048fe2000000183c */
[----:B------:R1:W-:Y:S03]  /*bcc0*/  MUFU.EX2 R169, R2 ;  /* 0x0000000200a97308 */ /* 0x0003e60000000800 */
[----:B------:R-:W-:Y:S02]  /*bcd0*/  IMAD.MOV.U32 R173, RZ, RZ, R156 ;  /* 0x000000ffffad7224 */ /* 0x000fe400078e009c */
[C---:B------:R-:W-:Y:S02]  /*bce0*/  FMUL.FTZ R75, R0.reuse, R75 ;  /* 0x0000004b004b7220 */ /* 0x040fe40000410000 */
[C---:B------:R-:W-:Y:S01]  /*bcf0*/  HMMA.16816.F32 R64, R184.reuse, R146, R64 ;  /* 0x00000092b840723c */ /* 0x040fe20000001840 */
[----:B------:R-:W3:Y:S03]  /*bd00*/  LDSM.16.MT88.4 R144, [R220+0x6100] ;  /* 0x00610000dc90783b */ /* 0x000ee60000004200 */
        /* <DEDUP_REMOVED lines=9> */
[--C-:B-1----:R-:W-:Y:S02]  /*bda0*/  FFMA.FTZ R2, R193, c[0x0][0x2d0], -R189.reuse ;  /* 0x0000b400c1027a23 */ /* 0x102fe400000108bd */
[C---:B------:R-:W-:Y:S02]  /*bdb0*/  FMUL.FTZ R90, R0.reuse, R90 ;  /* 0x0000005a005a7220 */ /* 0x040fe40000410000 */
[C---:B--2---:R-:W-:Y:S01]  /*bdc0*/  HMMA.16816.F32 R76, R184.reuse, R140, R76 ;  /* 0x0000008cb84c723c */ /* 0x044fe2000000184c */
[----:B------:R1:W2:Y:S03]  /*bdd0*/  MUFU.EX2 R171, R2 ;  /* 0x0000000200ab7308 */ /* 0x0002a60000000800 */
        /* <DEDUP_REMOVED lines=8> */
[----:B------:R-:W-:Y:S02]  /*be60*/  FMUL.FTZ R102, R0, R102 ;  /* 0x0000006600667220 */ /* 0x000fe40000410000 */
[C---:B------:R-:W-:Y:S01]  /*be70*/  HMMA.16816.F32 R88, R184.reuse, R146, R88 ;  /* 0x00000092b858723c */ /* 0x040fe20000001858 */
[----:B------:R-:W3:Y:S03]  /*be80*/  LDSM.16.MT88.4 R144, [R218+0x9100] ;  /* 0x00910000da90783b */ /* 0x000ee60000004200 */
[--C-:B-1----:R-:W-:Y:S01]  /*be90*/  FFMA.FTZ R2, R194, c[0x0][0x2d0], -R188.reuse ;  /* 0x0000b400c2027a23 */ /* 0x102fe200000108bc */
[----:B------:R-:W-:Y:S01]  /*bea0*/  MOV R194, R179 ;  /* 0x000000b300c27202 */ /* 0x000fe20000000f00 */
[C---:B------:R-:W-:Y:S01]  /*beb0*/  FMUL.FTZ R103, R0.reuse, R103 ;  /* 0x0000006700677220 */ /* 0x040fe20000410000 */
[----:B------:R-:W-:Y:S01]  /*bec0*/  MOV R179, R252 ;  /* 0x000000fc00b37202 */ /* 0x000fe20000000f00 */
[----:B------:R1:W-:Y:S01]  /*bed0*/  MUFU.EX2 R162, R2 ;  /* 0x0000000200a27308 */ /* 0x0003e20000000800 */
        /* <DEDUP_REMOVED lines=8> */
[C---:B--2---:R-:W-:Y:S04]  /*bf60*/  HMMA.16816.F32 R100, R184.reuse, R140, R100 ;  /* 0x0000008cb864723c */ /* 0x044fe80000001864 */
[C---:B------:R-:W-:Y:S02]  /*bf70*/  FMUL.FTZ R112, R3.reuse, R112 ;  /* 0x0000007003707220 */ /* 0x040fe40000410000 */
[----:B------:R-:W-:Y:S02]  /*bf80*/  FMUL.FTZ R113, R3, R113 ;  /* 0x0000007103717220 */ /* 0x000fe40000410000 */
[C---:B------:R-:W-:Y:S01]  /*bf90*/  HMMA.16816.F32 R104, R184.reuse, R142, R104 ;  /* 0x0000008eb868723c */ /* 0x040fe20000001868 */
[----:B------:R-:W2:Y:S03]  /*bfa0*/  LDSM.16.MT88.4 R140, [R219+0x9100] ;  /* 0x00910000db8c783b */ /* 0x000ea60000004200 */
[----:B-1----:R-:W-:Y:S01]  /*bfb0*/  FFMA.FTZ R2, R195, c[0x0][0x2d0], -R188 ;  /* 0x0000b400c3027a23 */ /* 0x002fe200000108bc */
[----:B------:R-:W-:Y:S01]  /*bfc0*/  MOV R195, R181 ;  /* 0x000000b500c37202 */ /* 0x000fe20000000f00 */
[C---:B------:R-:W-:Y:S02]  /*bfd0*/  FMUL.FTZ R114, R0.reuse, R114 ;  /* 0x0000007200727220 */ /* 0x040fe40000410000 */
[C---:B---3--:R-:W-:Y:S01]  /*bfe0*/  HMMA.16816.F32 R108, R184.reuse, R144, R108 ;  /* 0x00000090b86c723c */ /* 0x048fe2000000186c */
[----:B------:R1:W3:Y:S03]  /*bff0*/  MUFU.EX2 R134, R2 ;  /* 0x0000000200867308 */ /* 0x0002e60000000800 */
[C---:B------:R-:W-:Y:S02]  /*c000*/  FMUL.FTZ R115, R0.reuse, R115 ;  /* 0x0000007300737220 */ /* 0x040fe40000410000 */
[C---:B------:R-:W-:Y:S02]  /*c010*/  FMUL.FTZ R116, R3.reuse, R116 ;  /* 0x0000007403747220 */ /* 0x040fe40000410000 */
[C---:B------:R-:W-:Y:S03]  /*c020*/  FMUL.FTZ R117, R3.reuse, R117 ;  /* 0x0000007503757220 */ /* 0x040fe60000410000 */
[C---:B------:R-:W-:Y:S01]  /*c030*/  HMMA.16816.F32 R112, R184.reuse, R146, R112 ;  /* 0x00000092b870723c */ /* 0x040fe20000001870 */
[----:B------:R-:W2:Y:S02]  /*c040*/  LDSM.16.MT88.4 R144, [R217+0x900] ;  /* 0x00090000d990783b */ /* 0x000ea40000004200 */
[C---:B------:R-:W-:Y:S02]  /*c050*/  FMUL.FTZ R118, R0.reuse, R118 ;  /* 0x0000007600767220 */ /* 0x040fe40000410000 */
[----:B------:R-:W-:Y:S02]  /*c060*/  FMUL.FTZ R119, R0, R119 ;  /* 0x0000007700777220 */ /* 0x000fe40000410000 */
[C---:B------:R-:W-:Y:S02]  /*c070*/  FMUL.FTZ R120, R3.reuse, R120 ;  /* 0x0000007803787220 */ /* 0x040fe40000410000 */
[C---:B------:R-:W-:Y:S03]  /*c080*/  FMUL.FTZ R121, R3.reuse, R121 ;  /* 0x0000007903797220 */ /* 0x040fe60000410000 */
[C---:B----4-:R-:W-:Y:S03]  /*c090*/  HMMA.16816.F32 R116, R184.reuse, R136, R116 ;  /* 0x00000088b874723c */ /* 0x050fe60000001874 */
[--C-:B-1----:R-:W-:Y:S01]  /*c0a0*/  FFMA.FTZ R2, R196, c[0x0][0x2d0], -R189.reuse ;  /* 0x0000b400c4027a23 */ /* 0x102fe200000108bd */
[----:B------:R-:W-:Y:S01]  /*c0b0*/  MOV R196, R210 ;  /* 0x000000d200c47202 */ /* 0x000fe20000000f00 */
[C---:B------:R-:W-:Y:S02]  /*c0c0*/  FMUL.FTZ R122, R0.reuse, R122 ;  /* 0x0000007a007a7220 */ /* 0x040fe40000410000 */
[----:B------:R1:W-:Y:S01]  /*c0d0*/  MUFU.EX2 R163, R2 ;  /* 0x0000000200a37308 */ /* 0x0003e20000000800 */
[----:B------:R-:W-:Y:S01]  /*c0e0*/  FMUL.FTZ R123, R0, R123 ;  /* 0x0000007b007b7220 */ /* 0x000fe20000410000 */
[----:B------:R-:W-:Y:S03]  /*c0f0*/  F2FP.PACK_AB R136, R168, R170 ;  /* 0x000000aaa888723e */ /* 0x000fe600000000ff */
[----:B------:R-:W-:Y:S01]  /*c100*/  FMUL.FTZ R124, R3, R124 ;  /* 0x0000007c037c7220 */ /* 0x000fe20000410000 */
[----:B------:R-:W-:Y:S01]  /*c110*/  F2FP.PACK_AB R137, R171, R169 ;  /* 0x000000a9ab89723e */ /* 0x000fe200000000ff */
[C---:B------:R-:W-:Y:S01]  /*c120*/  FMUL.FTZ R125, R3.reuse, R125 ;  /* 0x0000007d037d7220 */ /* 0x040fe20000410000 */
[C---:B------:R-:W-:Y:S03]  /*c130*/  HMMA.16816.F32 R120, R184.reuse, R138, R120 ;  /* 0x0000008ab878723c */ /* 0x040fe60000001878 */
[C---:B------:R-:W-:Y:S02]  /*c140*/  FMUL.FTZ R126, R0.reuse, R126 ;  /* 0x0000007e007e7220 */ /* 0x040fe40000410000 */
[----:B------:R-:W-:Y:S02]  /*c150*/  FMUL.FTZ R127, R0, R127 ;  /* 0x0000007f007f7220 */ /* 0x000fe40000410000 */
[C---:B------:R-:W-:Y:S01]  /*c160*/  FMUL.FTZ R128, R3.reuse, R128 ;  /* 0x0000008003807220 */ /* 0x040fe20000410000 */
[----:B---3--:R-:W-:Y:S01]  /*c170*/  F2FP.PACK_AB R138, R134, R162 ;  /* 0x000000a2868a723e */ /* 0x008fe200000000ff */
[----:B------:R-:W-:Y:S03]  /*c180*/  FMUL.FTZ R129, R3, R129 ;  /* 0x0000008103817220 */ /* 0x000fe60000410000 */
[C---:B--2---:R-:W-:Y:S03]  /*c190*/  HMMA.16816.F32 R124, R184.reuse, R140, R124 ;  /* 0x0000008cb87c723c */ /* 0x044fe6000000187c */
[C---:B------:R-:W-:Y:S02]  /*c1a0*/  FMUL.FTZ R130, R0.reuse, R130 ;  /* 0x0000008200827220 */ /* 0x040fe40000410000 */
[----:B-1----:R-:W-:Y:S01]  /*c1b0*/  FFMA.FTZ R2, R197, c[0x0][0x2d0], -R189 ;  /* 0x0000b400c5027a23 */ /* 0x002fe200000108bd */
[----:B------:R-:W-:Y:S01]  /*c1c0*/  MOV R197, R177 ;  /* 0x000000b100c57202 */ /* 0x000fe20000000f00 */
[----:B------:R-:W-:Y:S02]  /*c1d0*/  FMUL.FTZ R131, R0, R131 ;  /* 0x0000008300837220 */ /* 0x000fe40000410000 */
[----:B------:R1:W2:Y:S03]  /*c1e0*/  MUFU.EX2 R164, R2 ;  /* 0x0000000200a47308 */ /* 0x0002a60000000800 */
[----:B------:R-:W-:Y:S02]  /*c1f0*/  IMAD.MOV.U32 R177, RZ, RZ, R158 ;  /* 0x000000ffffb17224 */ /* 0x000fe400078e009e */
[----:B------:R-:W-:Y:S01]  /*c200*/  HMMA.16816.F32 R128, R184, R142, R128 ;  /* 0x0000008eb880723c */ /* 0x000fe20000001880 */
[----:B------:R-:W3:Y:S02]  /*c210*/  LDSM.16.MT88.4 R140, [R219+0x900] ;  /* 0x00090000db8c783b */ /* 0x000ee40000004200 */
[----:B------:R-:W-:Y:S01]  /*c220*/  IMAD.MOV.U32 R193, RZ, RZ, R178 ;  /* 0x000000ffffc17224 */ /* 0x000fe200078e00b2 */
[----:B------:R-:W-:Y:S01]  /*c230*/  MOV R178, R157 ;  /* 0x0000009d00b27202 */ /* 0x000fe20000000f00 */
[----:B------:R-:W-:Y:S01]  /*c240*/  IMAD.MOV.U32 R191, RZ, RZ, R176 ;  /* 0x000000ffffbf7224 */ /* 0x000fe200078e00b0 */
[----:B------:R-:W-:Y:S01]  /*c250*/  MOV R176, R159 ;  /* 0x0000009f00b07202 */ /* 0x000fe20000000f00 */
[----:B------:R-:W-:Y:S02]  /*c260*/  IMAD.MOV.U32 R185, RZ, RZ, R180 ;  /* 0x000000ffffb97224 */ /* 0x000fe400078e00b4 */
[----:B------:R-:W-:Y:S01]  /*c270*/  IMAD.MOV.U32 R184, RZ, RZ, R182 ;  /* 0x000000ffffb87224 */ /* 0x000fe200078e00b6 */
[----:B------:R-:W-:Y:S02]  /*c280*/  LDSM.16.MT88.4 R156, [R218+0x3900] ;  /* 0x00390000da9c783b */ /* 0x000fe40000004200 */
[----:B------:R-:W-:Y:S02]  /*c290*/  IMAD.MOV.U32 R190, RZ, RZ, R215 ;  /* 0x000000ffffbe7224 */ /* 0x000fe400078e00d7 */
[--C-:B-1----:R-:W-:Y:S01]  /*c2a0*/  FFMA.FTZ R2, R198, c[0x0][0x2d0], -R188.reuse ;  /* 0x0000b400c6027a23 */ /* 0x102fe200000108bc */
[----:B--2---:R-:W-:Y:S01]  /*c2b0*/  F2FP.PACK_AB R139, R164, R163 ;  /* 0x000000a3a48b723e */ /* 0x004fe200000000ff */
[----:B------:R-:W-:Y:S02]  /*c2c0*/  IMAD.MOV.U32 R198, RZ, RZ, R209 ;  /* 0x000000ffffc67224 */ /* 0x000fe400078e00d1 */
[----:B------:R1:W-:Y:S04]  /*c2d0*/  MUFU.EX2 R180, R2 ;  /* 0x0000000200b47308 */ /* 0x0003e80000000800 */
[C---:B------:R-:W-:Y:S08]  /*c2e0*/  HMMA.16816.F32 R4, R136.reuse, R144, R4 ;  /* 0x000000908804723c */ /* 0x040ff00000001804 */
[C---:B------:R-:W-:Y:S01]  /*c2f0*/  HMMA.16816.F32 R8, R136.reuse, R146, R8 ;  /* 0x000000928808723c */ /* 0x040fe20000001808 */
[----:B------:R-:W2:Y:S07]  /*c300*/  LDSM.16.MT88.4 R144, [R217+0x3900] ;  /* 0x00390000d990783b */ /* 0x000eae0000004200 */
[C---:B------:R-:W-:Y:S04]  /*c310*/  HMMA.16816.F32 R12, R136.reuse, R148, R12 ;  /* 0x00000094880c723c */ /* 0x040fe8000000180c */
[--C-:B-1----:R-:W-:Y:S04]  /*c320*/  FFMA.FTZ R2, R199, c[0x0][0x2d0], -R188.reuse ;  /* 0x0000b400c7027a23 */ /* 0x102fe800000108bc */
[C---:B------:R-:W-:Y:S01]  /*c330*/  HMMA.16816.F32 R16, R136.reuse, R150, R16 ;  /* 0x000000968810723c */ /* 0x040fe20000001810 */
[----:B------:R1:W4:Y:S01]  /*c340*/  MUFU.EX2 R182, R2 ;  /* 0x0000000200b67308 */ /* 0x0003220000000800 */
[----:B------:R-:W4:Y:S06]  /*c350*/  LDSM.16.MT88.4 R148, [R220+0x3900] ;  /* 0x00390000dc94783b */ /* 0x000f2c0000004200 */
[C---:B------:R-:W-:Y:S08]  /*c360*/  HMMA.16816.F32 R20, R136.reuse, R152, R20 ;  /* 0x000000988814723c */ /* 0x040ff00000001814 */
[C---:B------:R-:W-:Y:S01]  /*c370*/  HMMA.16816.F32 R24, R136.reuse, R154, R24 ;  /* 0x0000009a8818723c */ /* 0x040fe20000001818 */
[----:B------:R-:W4:Y:S07]  /*c380*/  LDSM.16.MT88.4 R152, [R219+0x3900] ;  /* 0x00390000db98783b */ /* 0x000f2e0000004200 */
[C---:B---3--:R-:W-:Y:S04]  /*c390*/  HMMA.16816.F32 R28, R136.reuse, R140, R28 ;  /* 0x0000008c881c723c */ /* 0x048fe8000000181c */
[--C-:B-1----:R-:W-:Y:S04]  /*c3a0*/  FFMA.FTZ R2, R200, c[0x0][0x2d0], -R189.reuse ;  /* 0x0000b400c8027a23 */ /* 0x102fe800000108bd */
[C---:B------:R-:W-:Y:S01]  /*c3b0*/  HMMA.16816.F32 R32, R136.reuse, R142, R32 ;  /* 0x0000008e8820723c */ /* 0x040fe20000001820 */
[----:B------:R1:W-:Y:S01]  /*c3c0*/  MUFU.EX2 R181, R2 ;  /* 0x0000000200b57308 */ /* 0x0003e20000000800 */
[----:B------:R-:W3:Y:S06]  /*c3d0*/  LDSM.16.MT88.4 R140, [R217+0x6900] ;  /* 0x00690000d98c783b */ /* 0x000eec0000004200 */
[C---:B--2---:R-:W-:Y:S08]  /*c3e0*/  HMMA.16816.F32 R36, R136.reuse, R144, R36 ;  /* 0x000000908824723c */ /* 0x044ff00000001824 */
[C---:B------:R-:W-:Y:S01]  /*c3f0*/  HMMA.16816.F32 R40, R136.reuse, R146, R40 ;  /* 0x000000928828723c */ /* 0x040fe20000001828 */
[----:B------:R-:W2:Y:S07]  /*c400*/  LDSM.16.MT88.4 R144, [R218+0x6900] ;  /* 0x00690000da90783b */ /* 0x000eae0000004200 */
[C---:B------:R-:W-:Y:S04]  /*c410*/  HMMA.16816.F32 R44, R136.reuse, R156, R44 ;  /* 0x0000009c882c723c */ /* 0x040fe8000000182c */
[--C-:B-1----:R-:W-:Y:S04]  /*c420*/  FFMA.FTZ R2, R201, c[0x0][0x2d0], -R189.reuse ;  /* 0x0000b400c9027a23 */ /* 0x102fe800000108bd */
[C---:B------:R-:W-:Y:S01]  /*c430*/  HMMA.16816.F32 R48, R136.reuse, R158, R48 ;  /* 0x0000009e8830723c */ /* 0x040fe20000001830 */
[----:B------:R1:W1:Y:S01]  /*c440*/  MUFU.EX2 R183, R2 ;  /* 0x0000000200b77308 */ /* 0x0002620000000800 */
[----:B------:R-:W2:Y:S06]  /*c450*/  LDSM.16.MT88.4 R156, [R220+0x6900] ;  /* 0x00690000dc9c783b */ /* 0x000eac0000004200 */
[C---:B----4-:R-:W-:Y:S08]  /*c460*/  HMMA.16816.F32 R52, R136.reuse, R148, R52 ;  /* 0x000000948834723c */ /* 0x050ff00000001834 */
[C---:B------:R-:W-:Y:S01]  /*c470*/  HMMA.16816.F32 R56, R136.reuse, R150, R56 ;  /* 0x000000968838723c */ /* 0x040fe20000001838 */
[----:B------:R-:W4:Y:S07]  /*c480*/  LDSM.16.MT88.4 R148, [R219+0x6900] ;  /* 0x00690000db94783b */ /* 0x000f2e0000004200 */
[C---:B------:R-:W-:Y:S04]  /*c490*/  HMMA.16816.F32 R60, R136.reuse, R152, R60 ;  /* 0x00000098883c723c */ /* 0x040fe8000000183c */
[--C-:B-1----:R-:W-:Y:S04]  /*c4a0*/  FFMA.FTZ R2, R202, c[0x0][0x2d0], -R188.reuse ;  /* 0x0000b400ca027a23 */ /* 0x102fe800000108bc */
[C---:B------:R-:W-:Y:S01]  /*c4b0*/  HMMA.16816.F32 R64, R136.reuse, R154, R64 ;  /* 0x0000009a8840723c */ /* 0x040fe20000001840 */
[----:B------:R1:W-:Y:S01]  /*c4c0*/  MUFU.EX2 R187, R2 ;  /* 0x0000000200bb7308 */ /* 0x0003e20000000800 */
[----:B------:R-:W-:Y:S06]  /*c4d0*/  LDSM.16.MT88.4 R152, [R220+0x9900] ;  /* 0x00990000dc98783b */ /* 0x000fec0000004200 */
[C---:B---3--:R-:W-:Y:S08]  /*c4e0*/  HMMA.16816.F32 R68, R136.reuse, R140, R68 ;  /* 0x0000008c8844723c */ /* 0x048ff00000001844 */
[C---:B------:R-:W-:Y:S01]  /*c4f0*/  HMMA.16816.F32 R72, R136.reuse, R142, R72 ;  /* 0x0000008e8848723c */ /* 0x040fe20000001848 */
[----:B------:R-:W3:Y:S07]  /*c500*/  LDSM.16.MT88.4 R140, [R217+0x9900] ;  /* 0x00990000d98c783b */ /* 0x000eee0000004200 */
[C---:B--2---:R-:W-:Y:S04]  /*c510*/  HMMA.16816.F32 R76, R136.reuse, R144, R76 ;  /* 0x00000090884c723c */ /* 0x044fe8000000184c */
[--C-:B-1----:R-:W-:Y:S04]  /*c520*/  FFMA.FTZ R2, R203, c[0x0][0x2d0], -R188.reuse ;  /* 0x0000b400cb027a23 */ /* 0x102fe800000108bc */
[C---:B------:R-:W-:Y:S01]  /*c530*/  HMMA.16816.F32 R80, R136.reuse, R146, R80 ;  /* 0x000000928850723c */ /* 0x040fe20000001850 */
[----:B------:R1:W2:Y:S01]  /*c540*/  MUFU.EX2 R186, R2 ;  /* 0x0000000200ba7308 */ /* 0x0002a20000000800 */
[----:B------:R-:W2:Y:S06]  /*c550*/  LDSM.16.MT88.4 R144, [R218+0x9900] ;  /* 0x00990000da90783b */ /* 0x000eac0000004200 */
[C---:B------:R-:W-:Y:S08]  /*c560*/  HMMA.16816.F32 R84, R136.reuse, R156, R84 ;  /* 0x0000009c8854723c */ /* 0x040ff00000001854 */
[C---:B------:R-:W-:Y:S01]  /*c570*/  HMMA.16816.F32 R88, R136.reuse, R158, R88 ;  /* 0x0000009e8858723c */ /* 0x040fe20000001858 */
[----:B------:R-:W2:Y:S07]  /*c580*/  LDSM.16.MT88.4 R156, [R219+0x9900] ;  /* 0x00990000db9c783b */ /* 0x000eae0000004200 */
[C---:B----4-:R-:W-:Y:S04]  /*c590*/  HMMA.16816.F32 R92, R136.reuse, R148, R92 ;  /* 0x00000094885c723c */ /* 0x050fe8000000185c */
        /* <DEDUP_REMOVED lines=11> */
[----:B------:R-:W4:Y:S06]  /*c650*/  LDSM.16.MT88.4 R144, [R220+0x1100] ;  /* 0x00110000dc90783b */ /* 0x000f2c0000004200 */
[C---:B------:R-:W-:Y:S08]  /*c660*/  HMMA.16816.F32 R116, R136.reuse, R152, R116 ;  /* 0x000000988874723c */ /* 0x040ff00000001874 */
[C---:B------:R-:W-:Y:S01]  /*c670*/  HMMA.16816.F32 R120, R136.reuse, R154, R120 ;  /* 0x0000009a8878723c */ /* 0x040fe20000001878 */
[----:B------:R-:W4:Y:S07]  /*c680*/  LDSM.16.MT88.4 R152, [R219+0x1100] ;  /* 0x00110000db98783b */ /* 0x000f2e0000004200 */
[C---:B------:R-:W-:Y:S04]  /*c690*/  HMMA.16816.F32 R124, R136.reuse, R156, R124 ;  /* 0x0000009c887c723c */ /* 0x040fe8000000187c */
[--C-:B-1----:R-:W-:Y:S04]  /*c6a0*/  FFMA.FTZ R2, R206, c[0x0][0x2d0], -R188.reuse ;  /* 0x0000b400ce027a23 */ /* 0x102fe800000108bc */
[----:B------:R-:W-:Y:S01]  /*c6b0*/  HMMA.16816.F32 R128, R136, R158, R128 ;  /* 0x0000009e8880723c */ /* 0x000fe20000001880 */
[----:B------:R1:W-:Y:S01]  /*c6c0*/  MUFU.EX2 R210, R2 ;  /* 0x0000000200d27308 */ /* 0x0003e20000000800 */
[----:B------:R-:W-:Y:S05]  /*c6d0*/  LDSM.16.MT88.4 R156, [R218+0x4100] ;  /* 0x00410000da9c783b */ /* 0x000fea0000004200 */
[----:B------:R-:W-:Y:S02]  /*c6e0*/  F2FP.PACK_AB R136, R182, R180 ;  /* 0x000000b4b688723e */ /* 0x000fe400000000ff */
[----:B------:R-:W-:Y:S03]  /*c6f0*/  F2FP.PACK_AB R137, R183, R181 ;  /* 0x000000b5b789723e */ /* 0x000fe600000000ff */
[-C--:B------:R-:W-:Y:S02]  /*c700*/  F2FP.PACK_AB R138, R186, R187.reuse ;  /* 0x000000bbba8a723e */ /* 0x080fe400000000ff */
[----:B--2---:R-:W-:Y:S07]  /*c710*/  F2FP.PACK_AB R139, R215, R252 ;  /* 0x000000fcd78b723e */ /* 0x004fee00000000ff */
[C---:B---3--:R-:W-:Y:S03]  /*c720*/  HMMA.16816.F32 R4, R136.reuse, R140, R4 ;  /* 0x0000008c8804723c */ /* 0x048fe60000001804 */
[----:B-1----:R-:W-:Y:S05]  /*c730*/  FFMA.FTZ R2, R207, c[0x0][0x2d0], -R188 ;  /* 0x0000b400cf027a23 */ /* 0x002fea00000108bc */
[C---:B------:R-:W-:Y:S01]  /*c740*/  HMMA.16816.F32 R8, R136.reuse, R142, R8 ;  /* 0x0000008e8808723c */ /* 0x040fe20000001808 */
[----:B------:R1:W2:Y:S01]  /*c750*/  MUFU.EX2 R209, R2 ;  /* 0x0000000200d17308 */ /* 0x0002a20000000800 */
[----:B------:R-:W3:Y:S06]  /*c760*/  LDSM.16.MT88.4 R140, [R217+0x4100] ;  /* 0x00410000d98c783b */ /* 0x000eec0000004200 */
[C---:B------:R-:W-:Y:S08]  /*c770*/  HMMA.16816.F32 R12, R136.reuse, R148, R12 ;  /* 0x00000094880c723c */ /* 0x040ff0000000180c */
[C---:B------:R-:W-:Y:S01]  /*c780*/  HMMA.16816.F32 R16, R136.reuse, R150, R16 ;  /* 0x000000968810723c */ /* 0x040fe20000001810 */
[----:B------:R-:W2:Y:S07]  /*c790*/  LDSM.16.MT88.4 R148, [R220+0x4100] ;  /* 0x00410000dc94783b */ /* 0x000eae0000004200 */
[C---:B----4-:R-:W-:Y:S04]  /*c7a0*/  HMMA.16816.F32 R20, R136.reuse, R144, R20 ;  /* 0x000000908814723c */ /* 0x050fe80000001814 */
[--C-:B-1----:R-:W-:Y:S04]  /*c7b0*/  FFMA.FTZ R2, R208, c[0x0][0x2d0], -R189.reuse ;  /* 0x0000b400d0027a23 */ /* 0x102fe800000108bd */
[C---:B------:R-:W-:Y:S01]  /*c7c0*/  HMMA.16816.F32 R24, R136.reuse, R146, R24 ;  /* 0x000000928818723c */ /* 0x040fe20000001818 */
[----:B------:R1:W-:Y:S01]  /*c7d0*/  MUFU.EX2 R208, R2 ;  /* 0x0000000200d07308 */ /* 0x0003e20000000800 */
[----:B------:R-:W4:Y:S06]  /*c7e0*/  LDSM.16.MT88.4 R144, [R219+0x4100] ;  /* 0x00410000db90783b */ /* 0x000f2c0000004200 */
[C---:B------:R-:W-:Y:S08]  /*c7f0*/  HMMA.16816.F32 R28, R136.reuse, R152, R28 ;  /* 0x00000098881c723c */ /* 0x040ff0000000181c */
[C---:B------:R-:W-:Y:S01]  /*c800*/  HMMA.16816.F32 R32, R136.reuse, R154, R32 ;  /* 0x0000009a8820723c */ /* 0x040fe20000001820 */
[----:B------:R-:W-:Y:S07]  /*c810*/  LDSM.16.MT88.4 R152, [R218+0x7100] ;  /* 0x00710000da98783b */ /* 0x000fee0000004200 */
[C---:B---3--:R-:W-:Y:S04]  /*c820*/  HMMA.16816.F32 R36, R136.reuse, R140, R36 ;  /* 0x0000008c8824723c */ /* 0x048fe80000001824 */
[----:B-1----:R-:W-:Y:S02]  /*c830*/  FFMA.FTZ R2, R211, c[0x0][0x2d0], -R189 ;  /* 0x0000b400d3027a23 */ /* 0x002fe400000108bd */
[----:B------:R-:W-:Y:S02]  /*c840*/  IMAD.MOV.U32 R211, RZ, RZ, R186 ;  /* 0x000000ffffd37224 */ /* 0x000fe400078e00ba */
[C---:B------:R-:W-:Y:S01]  /*c850*/  HMMA.16816.F32 R40, R136.reuse, R142, R40 ;  /* 0x0000008e8828723c */ /* 0x040fe20000001828 */
[----:B------:R1:W3:Y:S01]  /*c860*/  MUFU.EX2 R207, R2 ;  /* 0x0000000200cf7308 */ /* 0x0002e20000000800 */
[----:B------:R-:W3:Y:S06]  /*c870*/  LDSM.16.MT88.4 R140, [R217+0x7100] ;  /* 0x00710000d98c783b */ /* 0x000eec0000004200 */
[C---:B------:R-:W-:Y:S08]  /*c880*/  HMMA.16816.F32 R44, R136.reuse, R156, R44 ;  /* 0x0000009c882c723c */ /* 0x040ff0000000182c */
[C---:B------:R-:W-:Y:S01]  /*c890*/  HMMA.16816.F32 R48, R136.reuse, R158, R48 ;  /* 0x0000009e8830723c */ /* 0x040fe20000001830 */
[----:B------:R-:W3:Y:S07]  /*c8a0*/  LDSM.16.MT88.4 R156, [R220+0x7100] ;  /* 0x00710000dc9c783b */ /* 0x000eee0000004200 */
[C---:B--2---:R-:W-:Y:S04]  /*c8b0*/  HMMA.16816.F32 R52, R136.reuse, R148, R52 ;  /* 0x000000948834723c */ /* 0x044fe80000001834 */
[--C-:B-1----:R-:W-:Y:S01]  /*c8c0*/  FFMA.FTZ R2, R212, c[0x0][0x2d0], -R188.reuse ;  /* 0x0000b400d4027a23 */ /* 0x102fe200000108bc */
[----:B------:R-:W-:Y:S03]  /*c8d0*/  MOV R212, R187 ;  /* 0x000000bb00d47202 */ /* 0x000fe60000000f00 */
[C---:B------:R-:W-:Y:S01]  /*c8e0*/  HMMA.16816.F32 R56, R136.reuse, R150, R56 ;  /* 0x000000968838723c */ /* 0x040fe20000001838 */
[----:B------:R1:W-:Y:S01]  /*c8f0*/  MUFU.EX2 R206, R2 ;  /* 0x0000000200ce7308 */ /* 0x0003e20000000800 */
[----:B------:R-:W2:Y:S06]  /*c900*/  LDSM.16.MT88.4 R148, [R219+0x7100] ;  /* 0x00710000db94783b */ /* 0x000eac0000004200 */
[C---:B----4-:R-:W-:Y:S08]  /*c910*/  HMMA.16816.F32 R60, R136.reuse, R144, R60 ;  /* 0x00000090883c723c */ /* 0x050ff0000000183c */
[C---:B------:R-:W-:Y:S01]  /*c920*/  HMMA.16816.F32 R64, R136.reuse, R146, R64 ;  /* 0x000000928840723c */ /* 0x040fe20000001840 */
[----:B------:R-:W-:Y:S07]  /*c930*/  LDSM.16.MT88.4 R144, [R218+0xa100] ;  /* 0x00a10000da90783b */ /* 0x000fee0000004200 */
[C---:B---3--:R-:W-:Y:S04]  /*c940*/  HMMA.16816.F32 R68, R136.reuse, R140, R68 ;  /* 0x0000008c8844723c */ /* 0x048fe80000001844 */
[--C-:B-1----:R-:W-:Y:S02]  /*c950*/  FFMA.FTZ R2, R213, c[0x0][0x2d0], -R188.reuse ;  /* 0x0000b400d5027a23 */ /* 0x102fe400000108bc */
[----:B------:R-:W-:Y:S02]  /*c960*/  IMAD.MOV.U32 R213, RZ, RZ, R183 ;  /* 0x000000ffffd57224 */ /* 0x000fe400078e00b7 */
[C---:B------:R-:W-:Y:S01]  /*c970*/  HMMA.16816.F32 R72, R136.reuse, R142, R72 ;  /* 0x0000008e8848723c */ /* 0x040fe20000001848 */
[----:B------:R1:W3:Y:S01]  /*c980*/  MUFU.EX2 R205, R2 ;  /* 0x0000000200cd7308 */ /* 0x0002e20000000800 */
[----:B------:R-:W4:Y:S06]  /*c990*/  LDSM.16.MT88.4 R140, [R217+0xa100] ;  /* 0x00a10000d98c783b */ /* 0x000f2c0000004200 */
[C---:B------:R-:W-:Y:S08]  /*c9a0*/  HMMA.16816.F32 R76, R136.reuse, R152, R76 ;  /* 0x00000098884c723c */ /* 0x040ff0000000184c */
[C---:B------:R-:W-:Y:S01]  /*c9b0*/  HMMA.16816.F32 R80, R136.reuse, R154, R80 ;  /* 0x0000009a8850723c */ /* 0x040fe20000001850 */
[----:B------:R-:W3:Y:S07]  /*c9c0*/  LDSM.16.MT88.4 R152, [R220+0xa100] ;  /* 0x00a10000dc98783b */ /* 0x000eee0000004200 */
[C---:B------:R-:W-:Y:S04]  /*c9d0*/  HMMA.16816.F32 R84, R136.reuse, R156, R84 ;  /* 0x0000009c8854723c */ /* 0x040fe80000001854 */
[--C-:B-1----:R-:W-:Y:S01]  /*c9e0*/  FFMA.FTZ R2, R214, c[0x0][0x2d0], -R189.reuse ;  /* 0x0000b400d6027a23 */ /* 0x102fe200000108bd */
[----:B------:R-:W-:Y:S03]  /*c9f0*/  MOV R214, R182 ;  /* 0x000000b600d67202 */ /* 0x000fe60000000f00 */
[C---:B------:R-:W-:Y:S01]  /*ca00*/  HMMA.16816.F32 R88, R136.reuse, R158, R88 ;  /* 0x0000009e8858723c */ /* 0x040fe20000001858 */
[----:B------:R1:W-:Y:S01]  /*ca10*/  MUFU.EX2 R204, R2 ;  /* 0x0000000200cc7308 */ /* 0x0003e20000000800 */
[----:B------:R-:W-:Y:S06]  /*ca20*/  LDSM.16.MT88.4 R156, [R218+0x1900] ;  /* 0x00190000da9c783b */ /* 0x000fec0000004200 */
[C---:B--2---:R-:W-:Y:S08]  /*ca30*/  HMMA.16816.F32 R92, R136.reuse, R148, R92 ;  /* 0x00000094885c723c */ /* 0x044ff0000000185c */
[C---:B------:R-:W-:Y:S01]  /*ca40*/  HMMA.16816.F32 R96, R136.reuse, R150, R96 ;  /* 0x000000968860723c */ /* 0x040fe20000001860 */
[----:B------:R-:W2:Y:S07]  /*ca50*/  LDSM.16.MT88.4 R148, [R219+0xa100] ;  /* 0x00a10000db94783b */ /* 0x000eae0000004200 */
[C---:B----4-:R-:W-:Y:S04]  /*ca60*/  HMMA.16816.F32 R100, R136.reuse, R140, R100 ;  /* 0x0000008c8864723c */ /* 0x050fe80000001864 */
[----:B-1----:R-:W-:Y:S04]  /*ca70*/  FFMA.FTZ R2, R198, c[0x0][0x2d0], -R189 ;  /* 0x0000b400c6027a23 */ /* 0x002fe800000108bd */
        /* <DEDUP_REMOVED lines=10> */
[----:B------:R-:W-:Y:S06]  /*cb20*/  LDSM.16.MT88.4 R152, [R218+0x4900] ;  /* 0x00490000da98783b */ /* 0x000fec0000004200 */
[C---:B--2---:R-:W-:Y:S08]  /*cb30*/  HMMA.16816.F32 R124, R136.reuse, R148, R124 ;  /* 0x00000094887c723c */ /* 0x044ff0000000187c */
[----:B------:R-:W-:Y:S01]  /*cb40*/  HMMA.16816.F32 R128, R136, R150, R128 ;  /* 0x000000968880723c */ /* 0x000fe20000001880 */
[----:B------:R-:W2:Y:S06]  /*cb50*/  LDSM.16.MT88.4 R148, [R219+0x1900] ;  /* 0x00190000db94783b */ /* 0x000eac0000004200 */
[----:B------:R-:W-:Y:S01]  /*cb60*/  F2FP.PACK_AB R136, R209, R210 ;  /* 0x000000d2d188723e */ /* 0x000fe200000000ff */
[--C-:B-1----:R-:W-:Y:S01]  /*cb70*/  FFMA.FTZ R2, R185, c[0x0][0x2d0], -R188.reuse ;  /* 0x0000b400b9027a23 */ /* 0x102fe200000108bc */
[----:B------:R-:W-:Y:S03]  /*cb80*/  F2FP.PACK_AB R137, R207, R208 ;  /* 0x000000d0cf89723e */ /* 0x000fe600000000ff */
[----:B------:R1:W3:Y:S01]  /*cb90*/  MUFU.EX2 R201, R2 ;  /* 0x0000000200c97308 */ /* 0x0002e20000000800 */
[----:B------:R-:W-:Y:S02]  /*cba0*/  F2FP.PACK_AB R138, R205, R206 ;  /* 0x000000cecd8a723e */ /* 0x000fe400000000ff */
[----:B----4-:R-:W-:Y:S02]  /*cbb0*/  F2FP.PACK_AB R139, R203, R204 ;  /* 0x000000cccb8b723e */ /* 0x010fe400000000ff */
[----:B------:R-:W-:Y:S01]  /*cbc0*/  MOV R185, R177 ;  /* 0x000000b100b97202 */ /* 0x000fe20000000f00 */
[----:B------:R-:W-:Y:S04]  /*cbd0*/  IMAD.MOV.U32 R177, RZ, RZ, R175 ;  /* 0x000000ffffb17224 */ /* 0x000fe800078e00af */
[C---:B------:R-:W-:Y:S08]  /*cbe0*/  HMMA.16816.F32 R4, R136.reuse, R140, R4 ;  /* 0x0000008c8804723c */ /* 0x040ff00000001804 */
[C---:B------:R-:W-:Y:S01]  /*cbf0*/  HMMA.16816.F32 R8, R136.reuse, R142, R8 ;  /* 0x0000008e8808723c */ /* 0x040fe20000001808 */
[----:B------:R-:W4:Y:S03]  /*cc00*/  LDSM.16.MT88.4 R140, [R217+0x4900] ;  /* 0x00490000d98c783b */ /* 0x000f260000004200 */
[--C-:B-1----:R-:W-:Y:S04]  /*cc10*/  FFMA.FTZ R2, R197, c[0x0][0x2d0], -R189.reuse ;  /* 0x0000b400c5027a23 */ /* 0x102fe800000108bd */
[C---:B------:R-:W-:Y:S01]  /*cc20*/  HMMA.16816.F32 R12, R136.reuse, R156, R12 ;  /* 0x0000009c880c723c */ /* 0x040fe2000000180c */
[----:B------:R1:W-:Y:S07]  /*cc30*/  MUFU.EX2 R200, R2 ;  /* 0x0000000200c87308 */ /* 0x0003ee0000000800 */
[C---:B------:R-:W-:Y:S01]  /*cc40*/  HMMA.16816.F32 R16, R136.reuse, R158, R16 ;  /* 0x0000009e8810723c */ /* 0x040fe20000001810 */
[----:B------:R-:W3:Y:S07]  /*cc50*/  LDSM.16.MT88.4 R156, [R220+0x4900] ;  /* 0x00490000dc9c783b */ /* 0x000eee0000004200 */
[C---:B------:R-:W-:Y:S08]  /*cc60*/  HMMA.16816.F32 R20, R136.reuse, R144, R20 ;  /* 0x000000908814723c */ /* 0x040ff00000001814 */
[C---:B------:R-:W-:Y:S01]  /*cc70*/  HMMA.16816.F32 R24, R136.reuse, R146, R24 ;  /* 0x000000928818723c */ /* 0x040fe20000001818 */
[----:B------:R-:W3:Y:S03]  /*cc80*/  LDSM.16.MT88.4 R144, [R219+0x4900] ;  /* 0x00490000db90783b */ /* 0x000ee60000004200 */
[--C-:B-1----:R-:W-:Y:S04]  /*cc90*/  FFMA.FTZ R2, R196, c[0x0][0x2d0], -R189.reuse ;  /* 0x0000b400c4027a23 */ /* 0x102fe800000108bd */
[C---:B--2---:R-:W-:Y:S01]  /*cca0*/  HMMA.16816.F32 R28, R136.reuse, R148, R28 ;  /* 0x00000094881c723c */ /* 0x044fe2000000181c */
[----:B------:R1:W2:Y:S07]  /*ccb0*/  MUFU.EX2 R199, R2 ;  /* 0x0000000200c77308 */ /* 0x0002ae0000000800 */
[C---:B------:R-:W-:Y:S01]  /*ccc0*/  HMMA.16816.F32 R32, R136.reuse, R150, R32 ;  /* 0x000000968820723c */ /* 0x040fe20000001820 */
[----:B------:R-:W-:Y:S07]  /*ccd0*/  LDSM.16.MT88.4 R148, [R218+0x7900] ;  /* 0x00790000da94783b */ /* 0x000fee0000004200 */
        /* <DEDUP_REMOVED lines=13> */
[----:B------:R1:W1:Y:S07]  /*cdb0*/  MUFU.EX2 R197, R2 ;  /* 0x0000000200c57308 */ /* 0x00026e0000000800 */
        /* <DEDUP_REMOVED lines=9> */
[----:B------:R-:W4:Y:S07]  /*ce50*/  LDSM.16.MT88.4 R148, [R220+0xa900] ;  /* 0x00a90000dc94783b */ /* 0x000f2e0000004200 */
[C---:B--2---:R-:W-:Y:S08]  /*ce60*/  HMMA.16816.F32 R84, R136.reuse, R152, R84 ;  /* 0x000000988854723c */ /* 0x044ff00000001854 */
[C---:B------:R-:W-:Y:S01]  /*ce70*/  HMMA.16816.F32 R88, R136.reuse, R154, R88 ;  /* 0x0000009a8858723c */ /* 0x040fe20000001858 */
[----:B------:R-:W2:Y:S03]  /*ce80*/  LDSM.16.MT88.4 R152, [R219+0xa900] ;  /* 0x00a90000db98783b */ /* 0x000ea60000004200 */
[--C-:B-1----:R-:W-:Y:S04]  /*ce90*/  FFMA.FTZ R2, R192, c[0x0][0x2d0], -R189.reuse ;  /* 0x0000b400c0027a23 */ /* 0x102fe800000108bd */
[C---:B---3--:R-:W-:Y:S01]  /*cea0*/  HMMA.16816.F32 R92, R136.reuse, R156, R92 ;  /* 0x0000009c885c723c */ /* 0x048fe2000000185c */
[----:B------:R1:W3:Y:S07]  /*ceb0*/  MUFU.EX2 R195, R2 ;  /* 0x0000000200c37308 */ /* 0x0002ee0000000800 */
        /* <DEDUP_REMOVED lines=12> */
[----:B------:R-:W4:Y:S03]  /*cf80*/  LDSM.16.MT88.4 R148, [R219+0x2100] ;  /* 0x00210000db94783b */ /* 0x000f260000004200 */
[----:B-1----:R-:W-:Y:S04]  /*cf90*/  FFMA.FTZ R2, R190, c[0x0][0x2d0], -R188 ;  /* 0x0000b400be027a23 */ /* 0x002fe800000108bc */
[C---:B--2---:R-:W-:Y:S01]  /*cfa0*/  HMMA.16816.F32 R124, R136.reuse, R152, R124 ;  /* 0x00000098887c723c */ /* 0x044fe2000000187c */
[----:B------:R1:W-:Y:S07]  /*cfb0*/  MUFU.EX2 R193, R2 ;  /* 0x0000000200c17308 */ /* 0x0003ee0000000800 */
[----:B------:R-:W-:Y:S01]  /*cfc0*/  HMMA.16816.F32 R128, R136, R154, R128 ;  /* 0x0000009a8880723c */ /* 0x000fe20000001880 */
[----:B------:R-:W2:Y:S06]  /*cfd0*/  LDSM.16.MT88.4 R152, [R217+0x5100] ;  /* 0x00510000d998783b */ /* 0x000eac0000004200 */
[----:B------:R-:W-:Y:S02]  /*cfe0*/  F2FP.PACK_AB R136, R201, R202 ;  /* 0x000000cac988723e */ /* 0x000fe400000000ff */
[----:B------:R-:W-:Y:S03]  /*cff0*/  F2FP.PACK_AB R137, R199, R200 ;  /* 0x000000c8c789723e */ /* 0x000fe600000000ff */
[----:B------:R-:W-:Y:S02]  /*d000*/  F2FP.PACK_AB R138, R197, R198 ;  /* 0x000000c6c58a723e */ /* 0x000fe400000000ff */
[----:B---3--:R-:W-:Y:S01]  /*d010*/  F2FP.PACK_AB R139, R195, R196 ;  /* 0x000000c4c38b723e */ /* 0x008fe200000000ff */
[--C-:B-1----:R-:W-:Y:S01]  /*d020*/  FFMA.FTZ R2, R179, c[0x0][0x2d0], -R189.reuse ;  /* 0x0000b400b3027a23 */ /* 0x102fe200000108bd */
[----:B------:R-:W-:Y:S05]  /*d030*/  MOV R179, R174 ;  /* 0x000000ae00b37202 */ /* 0x000fea0000000f00 */
[C---:B----4-:R-:W-:Y:S01]  /*d040*/  HMMA.16816.F32 R4, R136.reuse, R140, R4 ;  /* 0x0000008c8804723c */ /* 0x050fe20000001804 */
[----:B------:R1:W-:Y:S07]  /*d050*/  MUFU.EX2 R192, R2 ;  /* 0x0000000200c07308 */ /* 0x0003ee0000000800 */
[C---:B------:R-:W-:Y:S01]  /*d060*/  HMMA.16816.F32 R8, R136.reuse, R142, R8 ;  /* 0x0000008e8808723c */ /* 0x040fe20000001808 */
[----:B------:R-:W3:Y:S07]  /*d070*/  LDSM.16.MT88.4 R140, [R218+0x5100] ;  /* 0x00510000da8c783b */ /* 0x000eee0000004200 */
[C---:B------:R-:W-:Y:S08]  /*d080*/  HMMA.16816.F32 R12, R136.reuse, R144, R12 ;  /* 0x00000090880c723c */ /* 0x040ff0000000180c */
[C---:B------:R-:W-:Y:S01]  /*d090*/  HMMA.16816.F32 R16, R136.reuse, R146, R16 ;  /* 0x000000928810723c */ /* 0x040fe20000001810 */
[----:B------:R-:W3:Y:S03]  /*d0a0*/  LDSM.16.MT88.4 R144, [R220+0x5100] ;  /* 0x00510000dc90783b */ /* 0x000ee60000004200 */
[--C-:B-1----:R-:W-:Y:S02]  /*d0b0*/  FFMA.FTZ R2, R178, c[0x0][0x2d0], -R189.reuse ;  /* 0x0000b400b2027a23 */ /* 0x102fe400000108bd */
[----:B------:R-:W-:Y:S02]  /*d0c0*/  IMAD.MOV.U32 R178, RZ, RZ, R172 ;  /* 0x000000ffffb27224 */ /* 0x000fe400078e00ac */
[C---:B------:R-:W-:Y:S01]  /*d0d0*/  HMMA.16816.F32 R20, R136.reuse, R156, R20 ;  /* 0x0000009c8814723c */ /* 0x040fe20000001814 */
[----:B------:R-:W4:Y:S01]  /*d0e0*/  LDL.LU R172, [R1+0x8] ;  /* 0x0000080001ac7983 */ /* 0x000f220000300800 */
[----:B------:R1:W-:Y:S03]  /*d0f0*/  MUFU.EX2 R191, R2 ;  /* 0x0000000200bf7308 */ /* 0x0003e60000000800 */
[----:B------:R-:W4:Y:S03]  /*d100*/  LDL.LU R184, [R1+0xc] ;  /* 0x00000c0001b87983 */ /* 0x000f260000300800 */
[C---:B------:R-:W-:Y:S01]  /*d110*/  HMMA.16816.F32 R24, R136.reuse, R158, R24 ;  /* 0x0000009e8818723c */ /* 0x040fe20000001818 */
[----:B------:R-:W3:Y:S07]  /*d120*/  LDSM.16.MT88.4 R156, [R219+0x5100] ;  /* 0x00510000db9c783b */ /* 0x000eee0000004200 */
[C---:B------:R-:W-:Y:S08]  /*d130*/  HMMA.16816.F32 R28, R136.reuse, R148, R28 ;  /* 0x00000094881c723c */ /* 0x040ff0000000181c */
[C---:B------:R-:W-:Y:S01]  /*d140*/  HMMA.16816.F32 R32, R136.reuse, R150, R32 ;  /* 0x000000968820723c */ /* 0x040fe20000001820 */
[----:B------:R-:W3:Y:S03]  /*d150*/  LDSM.16.MT88.4 R148, [R217+0x8100] ;  /* 0x00810000d994783b */ /* 0x000ee60000004200 */
[--C-:B-1----:R-:W-:Y:S01]  /*d160*/  FFMA.FTZ R2, R176, c[0x0][0x2d0], -R188.reuse ;  /* 0x0000b400b0027a23 */ /* 0x102fe200000108bc */
[----:B------:R-:W-:Y:S01]  /*d170*/  MOV R176, R167 ;  /* 0x000000a700b07202 */ /* 0x000fe20000000f00 */
[----:B------:R-:W-:Y:S02]  /*d180*/  FFMA.FTZ R188, R166, c[0x0][0x2d0], -R188 ;  /* 0x0000b400a6bc7a23 */ /* 0x000fe400000108bc */
[C---:B--2---:R-:W-:Y:S01]  /*d190*/  HMMA.16816.F32 R36, R136.reuse, R152, R36 ;  /* 0x000000988824723c */ /* 0x044fe20000001824 */
[----:B------:R1:W-:Y:S07]  /*d1a0*/  MUFU.EX2 R190, R2 ;  /* 0x0000000200be7308 */ /* 0x0003ee0000000800 */
[C---:B------:R-:W-:Y:S01]  /*d1b0*/  HMMA.16816.F32 R40, R136.reuse, R154, R40 ;  /* 0x0000009a8828723c */ /* 0x040fe20000001828 */
[----:B------:R-:W-:Y:S02]  /*d1c0*/  LDSM.16.MT88.4 R152, [R220+0x8100] ;  /* 0x00810000dc98783b */ /* 0x000fe40000004200 */
[----:B------:R-:W2:Y:S05]  /*d1d0*/  MUFU.EX2 R188, R188 ;  /* 0x000000bc00bc7308 */ /* 0x000eaa0000000800 */
[C---:B---3--:R-:W-:Y:S08]  /*d1e0*/  HMMA.16816.F32 R44, R136.reuse, R140, R44 ;  /* 0x0000008c882c723c */ /* 0x048ff0000000182c */
[C---:B------:R-:W-:Y:S01]  /*d1f0*/  HMMA.16816.F32 R48, R136.reuse, R142, R48 ;  /* 0x0000008e8830723c */ /* 0x040fe20000001830 */
[----:B------:R-:W3:Y:S03]  /*d200*/  LDSM.16.MT88.4 R140, [R218+0x8100] ;  /* 0x00810000da8c783b */ /* 0x000ee60000004200 */
[--C-:B-1----:R-:W-:Y:S02]  /*d210*/  FFMA.FTZ R2, R165, c[0x0][0x2d0], -R189.reuse ;  /* 0x0000b400a5027a23 */ /* 0x102fe400000108bd */
[----:B------:R-:W-:Y:S02]  /*d220*/  FFMA.FTZ R189, R135, c[0x0][0x2d0], -R189 ;  /* 0x0000b40087bd7a23 */ /* 0x000fe400000108bd */
[C---:B------:R-:W-:Y:S04]  /*d230*/  HMMA.16816.F32 R52, R136.reuse, R144, R52 ;  /* 0x000000908834723c */ /* 0x040fe80000001834 */
[----:B------:R-:W-:Y:S01]  /*d240*/  IMAD.MOV.U32 R135, RZ, RZ, R181 ;  /* 0x000000ffff877224 */ /* 0x000fe200078e00b5 */
[----:B------:R-:W-:Y:S01]  /*d250*/  MUFU.EX2 R189, R189 ;  /* 0x000000bd00bd7308 */ /* 0x000fe20000000800 */
[----:B--2---:R-:W-:Y:S02]  /*d260*/  F2FP.PACK_AB R186, R188, R190 ;  /* 0x000000bebcba723e */ /* 0x004fe400000000ff */
[C---:B------:R-:W-:Y:S01]  /*d270*/  HMMA.16816.F32 R56, R136.reuse, R146, R56 ;  /* 0x000000928838723c */ /* 0x040fe20000001838 */
[----:B------:R-:W1:Y:S07]  /*d280*/  LDSM.16.MT88.4 R144, [R219+0x8100] ;  /* 0x00810000db90783b */ /* 0x000e6e0000004200 */
[C---:B------:R-:W-:Y:S08]  /*d290*/  HMMA.16816.F32 R60, R136.reuse, R156, R60 ;  /* 0x0000009c883c723c */ /* 0x040ff0000000183c */
        /* <DEDUP_REMOVED lines=16> */
[----:B------:R-:W-:Y:S07]  /*d3a0*/  LDSM.16.MT88.4 R156, [R220+0x2900] ;  /* 0x00290000dc9c783b */ /* 0x000fee0000004200 */
[C---:B---3--:R-:W-:Y:S08]  /*d3b0*/  HMMA.16816.F32 R108, R136.reuse, R140, R108 ;  /* 0x0000008c886c723c */ /* 0x048ff0000000186c */
[C---:B------:R-:W-:Y:S01]  /*d3c0*/  HMMA.16816.F32 R112, R136.reuse, R142, R112 ;  /* 0x0000008e8870723c */ /* 0x040fe20000001870 */
[----:B------:R-:W2:Y:S07]  /*d3d0*/  LDSM.16.MT88.4 R140, [R217+0x2900] ;  /* 0x00290000d98c783b */ /* 0x000eae0000004200 */
[C---:B------:R-:W-:Y:S07]  /*d3e0*/  HMMA.16816.F32 R116, R136.reuse, R148, R116 ;  /* 0x000000948874723c */ /* 0x040fee0000001874 */
[----:B------:R-:W-:Y:S01]  /*d3f0*/  MOV R149, R134 ;  /* 0x0000008600957202 */ /* 0x000fe20000000f00 */
[C---:B------:R-:W-:Y:S01]  /*d400*/  HMMA.16816.F32 R120, R136.reuse, R150, R120 ;  /* 0x000000968878723c */ /* 0x040fe20000001878 */
[----:B------:R-:W3:Y:S03]  /*d410*/  MUFU.EX2 R134, R2 ;  /* 0x0000000200867308 */ /* 0x000ee60000000800 */
[----:B------:R-:W-:Y:S02]  /*d420*/  IMAD.MOV.U32 R148, RZ, RZ, R164 ;  /* 0x000000ffff947224 */ /* 0x000fe400078e00a4 */
[----:B------:R-:W2:Y:S02]  /*d430*/  LDSM.16.MT88.4 R164, [R219+0x2900] ;  /* 0x00290000dba4783b */ /* 0x000ea40000004200 */
[C---:B-1----:R-:W-:Y:S08]  /*d440*/  HMMA.16816.F32 R124, R136.reuse, R144, R124 ;  /* 0x00000090887c723c */ /* 0x042ff0000000187c */
[----:B------:R-:W-:Y:S04]  /*d450*/  HMMA.16816.F32 R128, R136, R146, R128 ;  /* 0x000000928880723c */ /* 0x000fe80000001880 */
[----:B---3--:R-:W-:Y:S01]  /*d460*/  F2FP.PACK_AB R187, R189, R134 ;  /* 0x00000086bdbb723e */ /* 0x008fe200000000ff */
[----:B----4-:R-:W-:Y:S01]  /*d470*/  FFMA.FTZ R2, R3, R172, R173 ;  /* 0x000000ac03027223 */ /* 0x010fe200000100ad */
[----:B------:R-:W-:Y:S01]  /*d480*/  MOV R3, R180 ;  /* 0x000000b400037202 */ /* 0x000fe20000000f00 */
[----:B------:R-:W1:Y:S01]  /*d490*/  LDSM.16.MT88.4 R172, [R217+0x5900] ;  /* 0x00590000d9ac783b */ /* 0x000e620000004200 */
[----:B------:R-:W-:Y:S01]  /*d4a0*/  FFMA.FTZ R0, R0, R184, R185 ;  /* 0x000000b800007223 */ /* 0x000fe200000100b9 */
[----:B------:R-:W-:Y:S03]  /*d4b0*/  F2FP.PACK_AB R184, R193, R194 ;  /* 0x000000c2c1b8723e */ /* 0x000fe600000000ff */
[----:B------:R-:W-:Y:S03]  /*d4c0*/  F2FP.PACK_AB R185, R191, R192 ;  /* 0x000000c0bfb9723e */ /* 0x000fe600000000ff */
[----:B------:R-:W3:Y:S04]  /*d4d0*/  LDSM.16.MT88.4 R180, [R218+0x5900] ;  /* 0x00590000dab4783b */ /* 0x000ee80000004200 */
[C---:B--2---:R-:W-:Y:S07]  /*d4e0*/  HMMA.16816.F32 R136, R184.reuse, R140, R4 ;  /* 0x0000008cb888723c */ /* 0x044fee0000001804 */
[----:B------:R-:W-:Y:S01]  /*d4f0*/  IMAD.MOV.U32 R4, RZ, RZ, R148 ;  /* 0x000000ffff047224 */ /* 0x000fe200078e0094 */
[C---:B------:R-:W-:Y:S04]  /*d500*/  HMMA.16816.F32 R140, R184.reuse, R142, R8 ;  /* 0x0000008eb88c723c */ /* 0x040fe80000001808 */
[----:B------:R-:W-:Y:S01]  /*d510*/  MOV R5, R149 ;  /* 0x0000009500057202 */ /* 0x000fe20000000f00 */
[----:B------:R-:W-:Y:S01]  /*d520*/  IMAD.MOV.U32 R6, RZ, RZ, R163 ;  /* 0x000000ffff067224 */ /* 0x000fe200078e00a3 */
[----:B------:R-:W-:Y:S01]  /*d530*/  MOV R7, R162 ;  /* 0x000000a200077202 */ /* 0x000fe20000000f00 */
[----:B------:R-:W-:Y:S01]  /*d540*/  IMAD.MOV.U32 R10, RZ, RZ, R161 ;  /* 0x000000ffff0a7224 */ /* 0x000fe200078e00a1 */
[C---:B------:R-:W-:Y:S01]  /*d550*/  HMMA.16816.F32 R144, R184.reuse, R152, R12 ;  /* 0x00000098b890723c */ /* 0x040fe2000000180c */
[----:B------:R-:W-:Y:S03]  /*d560*/  LDSM.16.MT88.4 R12, [R217+0x8900] ;  /* 0x00890000d90c783b */ /* 0x000fe60000004200 */
[----:B------:R-:W-:Y:S04]  /*d570*/  MOV R11, R160 ;  /* 0x000000a0000b7202 */ /* 0x000fe80000000f00 */
[C---:B------:R-:W-:Y:S01]  /*d580*/  HMMA.16816.F32 R148, R184.reuse, R154, R16 ;  /* 0x0000009ab894723c */ /* 0x040fe20000001810 */
[----:B------:R-:W-:Y:S07]  /*d590*/  LDSM.16.MT88.4 R16, [R218+0x8900] ;  /* 0x00890000da10783b */ /* 0x000fee0000004200 */
[C---:B------:R-:W-:Y:S01]  /*d5a0*/  HMMA.16816.F32 R152, R184.reuse, R156, R20 ;  /* 0x0000009cb898723c */ /* 0x040fe20000001814 */
[----:B------:R-:W-:Y:S07]  /*d5b0*/  LDSM.16.MT88.4 R20, [R220+0x8900] ;  /* 0x00890000dc14783b */ /* 0x000fee0000004200 */
[C---:B------:R-:W-:Y:S01]  /*d5c0*/  HMMA.16816.F32 R156, R184.reuse, R158, R24 ;  /* 0x0000009eb89c723c */ /* 0x040fe20000001818 */
[----:B------:R-:W-:Y:S07]  /*d5d0*/  LDSM.16.MT88.4 R24, [R219+0x8900] ;  /* 0x00890000db18783b */ /* 0x000fee0000004200 */
[C---:B------:R-:W-:Y:S07]  /*d5e0*/  HMMA.16816.F32 R160, R184.reuse, R164, R28 ;  /* 0x000000a4b8a0723c */ /* 0x040fee000000181c */
[----:B------:R-:W-:Y:S01]  /*d5f0*/  IMAD.MOV.U32 R31, RZ, RZ, R4 ;  /* 0x000000ffff1f7224 */ /* 0x000fe200078e0004 */
[C---:B------:R-:W-:Y:S04]  /*d600*/  HMMA.16816.F32 R164, R184.reuse, R166, R32 ;  /* 0x000000a6b8a4723c */ /* 0x040fe80000001820 */
[----:B------:R-:W-:Y:S01]  /*d610*/  MOV R30, R5 ;  /* 0x00000005001e7202 */ /* 0x000fe20000000f00 */
[----:B------:R-:W-:Y:S01]  /*d620*/  IMAD.MOV.U32 R29, RZ, RZ, R6 ;  /* 0x000000ffff1d7224 */ /* 0x000fe200078e0006 */
[----:B------:R-:W-:Y:S01]  /*d630*/  MOV R28, R7 ;  /* 0x00000007001c7202 */ /* 0x000fe20000000f00 */
[----:B------:R-:W-:Y:S01]  /*d640*/  IMAD.MOV.U32 R35, RZ, RZ, R171 ;  /* 0x000000ffff237224 */ /* 0x000fe200078e00ab */
[----:B------:R-:W2:Y:S01]  /*d650*/  LDSM.16.MT88.4 R4, [R220+0x5900] ;  /* 0x00590000dc04783b */ /* 0x000ea20000004200 */
[----:B------:R-:W-:Y:S03]  /*d660*/  MOV R32, R170 ;  /* 0x000000aa00207202 */ /* 0x000fe60000000f00 */
[----:B------:R-:W-:Y:S01]  /*d670*/  IMAD.MOV.U32 R33, RZ, RZ, R169 ;  /* 0x000000ffff217224 */ /* 0x000fe200078e00a9 */
[----:B------:R-:W-:Y:S02]  /*d680*/  MOV R34, R168 ;  /* 0x000000a800227202 */ /* 0x000fe40000000f00 */
[C---:B-1----:R-:W-:Y:S07]  /*d690*/  HMMA.16816.F32 R168, R184.reuse, R172, R36 ;  /* 0x000000acb8a8723c */ /* 0x042fee0000001824 */
[----:B------:R-:W-:Y:S01]  /*d6a0*/  IMAD.MOV.U32 R36, RZ, RZ, R10 ;  /* 0x000000ffff247224 */ /* 0x000fe200078e000a */
[C---:B------:R-:W-:Y:S04]  /*d6b0*/  HMMA.16816.F32 R172, R184.reuse, R174, R40 ;  /* 0x000000aeb8ac723c */ /* 0x040fe80000001828 */
[----:B------:R-:W-:Y:S01]  /*d6c0*/  MOV R37, R11 ;  /* 0x0000000b00257202 */ /* 0x000fe20000000f00 */
[----:B------:R-:W-:Y:S01]  /*d6d0*/  IMAD.MOV.U32 R38, RZ, RZ, R179 ;  /* 0x000000ffff267224 */ /* 0x000fe200078e00b3 */
[----:B------:R-:W1:Y:S01]  /*d6e0*/  LDSM.16.MT88.4 R8, [R219+0x5900] ;  /* 0x00590000db08783b */ /* 0x000e620000004200 */
[----:B------:R-:W-:Y:S01]  /*d6f0*/  MOV R39, R178 ;  /* 0x000000b200277202 */ /* 0x000fe20000000f00 */
[----:B------:R-:W-:Y:S01]  /*d700*/  IMAD.MOV.U32 R42, RZ, RZ, R177 ;  /* 0x000000ffff2a7224 */ /* 0x000fe200078e00b1 */
[----:B------:R-:W-:Y:S02]  /*d710*/  MOV R43, R176 ;  /* 0x000000b0002b7202 */ /* 0x000fe40000000f00 */
[C---:B---3--:R-:W-:Y:S03]  /*d720*/  HMMA.16816.F32 R176, R184.reuse, R180, R44 ;  /* 0x000000b4b8b0723c */ /* 0x048fe6000000182c */
[----:B------:R-:W-:Y:S02]  /*d730*/  FADD.FTZ R2, R42, R2 ;  /* 0x000000022a027221 */ /* 0x000fe40000010000 */
[----:B------:R-:W-:Y:S02]  /*d740*/  FADD.FTZ R0, R43, R0 ;  /* 0x000000002b007221 */ /* 0x000fe40000010000 */
[----:B------:R-:W-:Y:S01]  /*d750*/  FADD.FTZ R2, R36, R2 ;  /* 0x0000000224027221 */ /* 0x000fe20000010000 */
        /* <DEDUP_REMOVED lines=10> */
[----:B------:R-:W-:Y:S01]  /*d800*/  FADD.FTZ R2, R28, R2 ;  /* 0x000000021c027221 */ /* 0x000fe20000010000 */
[C---:B-1----:R-:W-:Y:S03]  /*d810*/  HMMA.16816.F32 R60, R184.reuse, R8, R60 ;  /* 0x00000008b83c723c */ /* 0x042fe6000000183c */
[----:B------:R-:W-:Y:S02]  /*d820*/  FADD.FTZ R2, R30, R2 ;  /* 0x000000021e027221 */ /* 0x000fe40000010000 */
[----:B------:R-:W-:Y:S02]  /*d830*/  FADD.FTZ R0, R35, R0 ;  /* 0x0000000023007221 */ /* 0x000fe40000010000 */
[----:B------:R-:W-:Y:S01]  /*d840*/  FADD.FTZ R2, R3, R2 ;  /* 0x0000000203027221 */ /* 0x000fe20000010000 */
        /* <DEDUP_REMOVED lines=8> */
[----:B------:R-:W3:Y:S03]  /*d8d0*/  LDSM.16.MT88.4 R12, [R220+0xb900] ;  /* 0x00b90000dc0c783b */ /* 0x000ee60000004200 */
        /* <DEDUP_REMOVED lines=31> */
[----:B------:R-:W-:Y:S04]  /*dad0*/  FADD.FTZ R0, R196, R0 ;  /* 0x00000000c4007221 */ /* 0x000fe80000010000 */
[C---:B---3--:R-:W-:Y:S04]  /*dae0*/  HMMA.16816.F32 R116, R184.reuse, R12, R116 ;  /* 0x0000000cb874723c */ /* 0x048fe80000001874 */
[----:B------:R-:W-:Y:S04]  /*daf0*/  FADD.FTZ R0, R195, R0 ;  /* 0x00000000c3007221 */ /* 0x000fe80000010000 */
[C---:B------:R-:W-:Y:S04]  /*db00*/  HMMA.16816.F32 R120, R184.reuse, R14, R120 ;  /* 0x0000000eb878723c */ /* 0x040fe80000001878 */
[----:B------:R-:W-:Y:S02]  /*db10*/  FADD.FTZ R3, R192, R0 ;  /* 0x00000000c0037221 */ /* 0x000fe40000010000 */
[----:B------:R-:W-:Y:S02]  /*db20*/  FADD.FTZ R0, R193, R2 ;  /* 0x00000002c1007221 */ /* 0x000fe40000010000 */
[----:B------:R-:W-:Y:S01]  /*db30*/  FADD.FTZ R3, R191, R3 ;  /* 0x00000003bf037221 */ /* 0x000fe20000010000 */
[C---:B--2---:R-:W-:Y:S03]  /*db40*/  HMMA.16816.F32 R124, R184.reuse, R4, R124 ;  /* 0x00000004b87c723c */ /* 0x044fe6000000187c */
[----:B------:R-:W-:Y:S02]  /*db50*/  FADD.FTZ R2, R190, R0 ;  /* 0x00000000be027221 */ /* 0x000fe40000010000 */
[----:B------:R-:W-:Y:S01]  /*db60*/  FADD.FTZ R0, R134, R3 ;  /* 0x0000000386007221 */ /* 0x000fe20000010000 */
[----:B------:R-:W-:Y:S01]  /*db70*/  MOV R3, R133 ;  /* 0x0000008500037202 */ /* 0x000fe20000000f00 */
[----:B------:R-:W-:Y:S01]  /*db80*/  FADD.FTZ R2, R188, R2 ;  /* 0x00000002bc027221 */ /* 0x000fe20000010000 */
[----:B------:R-:W-:Y:S04]  /*db90*/  HMMA.16816.F32 R128, R184, R6, R128 ;  /* 0x00000006b880723c */ /* 0x000fe80000001880 */
[----:B------:R1:W-:Y:S01]  /*dba0*/  STL [R1+0x8], R2 ;  /* 0x0000080201007387 */ /* 0x0003e20000100800 */
[----:B------:R-:W-:Y:S02]  /*dbb0*/  FADD.FTZ R0, R189, R0 ;  /* 0x00000000bd007221 */ /* 0x000fe40000010000 */
[----:B------:R-:W-:Y:S03]  /*dbc0*/  IMAD.MOV.U32 R134, RZ, RZ, R132 ;  /* 0x000000ffff867224 */ /* 0x000fe600078e0084 */
[----:B------:R1:W-:Y:S01]  /*dbd0*/  STL [R1+0xc], R0 ;  /* 0x00000c0001007387 */ /* 0x0003e20000100800 */
[----:B------:R-:W-:-:S05]  /*dbe0*/  @P0 BRA `(.L_x_1357) ;  /* 0xffffa5b000000947 */ /* 0x000fca000383ffff */
.L_x_1356:
[----:B------:R-:W-:-:S13]  /*dbf0*/  ISETP.LE.AND P0, PT, RZ, UR24, PT ;  /* 0x00000018ff007c0c */ /* 0x000fda000bf03270 */
[----:B------:R-:W-:Y:S05]  /*dc00*/  @!P0 BRA `(.L_x_1358) ;  /* 0x00004f4000008947 */ /* 0x000fea0003800000 */
[----:B------:R-:W2:Y:S01]  /*dc10*/  LDL.64 R4, [R1+0x38] ;  /* 0x0000380001047983 */ /* 0x000ea20000100a00 */
[----:B------:R-:W-:-:S03]  /*dc20*/  ULDC.64 UR4, c[0x0][0x208] ;  /* 0x0000820000047ab9 */ /* 0x000fc60000000a00 */
[----:B------:R-:W3:Y:S01]  /*dc30*/  LDL.64 R6, [R1+0x20] ;  /* 0x0000200001067983 */ /* 0x000ee20000100a00 */
[----:B------:R-:W-:Y:S02]  /*dc40*/  UIADD3 UR11, UP5, UR10, 0x80, URZ ;  /* 0x000000800a0b7890 */ /* 0x000fe4000ffbe03f */
[----:B------:R-:W-:Y:S01]  /*dc50*/  UIADD3 UR13, UP4, UR10, 0x100, URZ ;  /* 0x000001000a0d7890 */ /* 0x000fe2000ff9e03f */
[----:B------:R-:W-:Y:S01]  /*dc60*/  IMAD.MOV.U32 R135, RZ, RZ, R132 ;  /* 0x000000ffff877224 */ /* 0x000fe200078e0084 */
[----:B------:R-:W-:Y:S01]  /*dc70*/  UIMAD.WIDE.U32 UR28, UR4, 0x60, URZ ;  /* 0x00000060041c78a5 */ /* 0x000fe2000f8e003f */
[----:B------:R-:W-:Y:S01]  /*dc80*/  IMAD.MOV.U32 R134, RZ, RZ, R133 ;  /* 0x000000ffff867224 */ /* 0x000fe200078e0085 */
[----:B------:R-:W-:Y:S02]  /*dc90*/  UIMAD UR22, UR5, 0x60, URZ ;  /* 0x00000060051678a4 */ /* 0x000fe4000f8e023f */
[----:B------:R-:W-:Y:S02]  /*dca0*/  UIADD3 UR15, UP3, UR10, 0x180, URZ ;  /* 0x000001800a0f7890 */ /* 0x000fe4000ff7e03f */
[----:B------:R-:W-:-:S02]  /*dcb0*/  UIADD3 UR17, UP2, UR9, 0x80, URZ ;  /* 0x0000008009117890 */ /* 0x000fc4000ff5e03f */
[----:B------:R-:W-:Y:S02]  /*dcc0*/  UIADD3 UR19, UP1, UR9, 0x100, URZ ;  /* 0x0000010009137890 */ /* 0x000fe4000ff3e03f */
[----:B------:R-:W-:Y:S02]  /*dcd0*/  UIADD3 UR21, UP0, UR9, 0x180, URZ ;  /* 0x0000018009157890 */ /* 0x000fe4000ff1e03f */
[----:B------:R-:W-:Y:S02]  /*dce0*/  ULDC.64 UR6, c[0x0][0x1e0] ;  /* 0x0000780000067ab9 */ /* 0x000fe40000000a00 */
[----:B------:R-:W-:Y:S02]  /*dcf0*/  USHF.L.U64.HI UR7, UR6, 0x6, UR7 ;  /* 0x0000000606077899 */ /* 0x000fe40008010207 */
[----:B------:R-:W-:Y:S02]  /*dd00*/  UIADD3.X UR10, URZ, UR14, URZ, UP5, !UPT ;  /* 0x0000000e3f0a7290 */ /* 0x000fe4000affe43f */
[----:B------:R-:W-:-:S02]  /*dd10*/  UIADD3.X UR12, URZ, UR14, URZ, UP4, !UPT ;  /* 0x0000000e3f0c7290 */ /* 0x000fc4000a7fe43f */
[----:B------:R-:W-:Y:S02]  /*dd20*/  USHF.L.U32 UR6, UR6, 0x6, URZ ;  /* 0x0000000606067899 */ /* 0x000fe4000800063f */
[----:B------:R-:W-:Y:S02]  /*dd30*/  UIADD3.X UR14, URZ, UR14, URZ, UP3, !UPT ;  /* 0x0000000e3f0e7290 */ /* 0x000fe40009ffe43f */
[----:B------:R-:W-:Y:S02]  /*dd40*/  UIADD3.X UR16, URZ, UR8, URZ, UP2, !UPT ;  /* 0x000000083f107290 */ /* 0x000fe400097fe43f */
[----:B------:R-:W-:Y:S02]  /*dd50*/  UIADD3.X UR18, URZ, UR8, URZ, UP1, !UPT ;  /* 0x000000083f127290 */ /* 0x000fe40008ffe43f */
[----:B------:R-:W-:Y:S02]  /*dd60*/  UIADD3.X UR20, URZ, UR8, URZ, UP0, !UPT ;  /* 0x000000083f147290 */ /* 0x000fe400087fe43f */
[----:B------:R-:W-:Y:S01]  /*dd70*/  UIADD3 UR22, UR29, UR22, URZ ;  /* 0x000000161d167290 */ /* 0x000fe2000fffe03f */
[----:B-12---:R-:W-:-:S02]  /*dd80*/  IADD3 R2, P0, R4, 0xc0, RZ ;  /* 0x000000c004027810 */ /* 0x006fc40007f1e0ff */
[C---:B------:R-:W-:Y:S02]  /*dd90*/  IADD3 R10, P6, R4.reuse, 0x40, RZ ;  /* 0x00000040040a7810 */ /* 0x040fe40007fde0ff */
[----:B------:R-:W-:Y:S02]  /*dda0*/  IADD3 R8, P1, R4, 0x80, RZ ;  /* 0x0000008004087810 */ /* 0x000fe40007f3e0ff */
[-C--:B---3--:R-:W-:Y:S02]  /*ddb0*/  IADD3.X R3, RZ, R7.reuse, RZ, P0, !PT ;  /* 0x00000007ff037210 */ /* 0x088fe400007fe4ff */
[-C--:B------:R-:W-:Y:S01]  /*ddc0*/  IADD3.X R11, RZ, R7.reuse, RZ, P6, !PT ;  /* 0x00000007ff0b7210 */ /* 0x080fe200037fe4ff */
[----:B------:R-:W-:Y:S02]  /*ddd0*/  IMAD.X R9, RZ, RZ, R7, P1 ;  /* 0x000000ffff097224 */ /* 0x000fe400008e0607 */
[----:B------:R1:W-:Y:S04]  /*dde0*/  STL.64 [R1], R2 ;  /* 0x0000000201007387 */ /* 0x0003e80000100a00 */
[----:B------:R2:W-:Y:S04]  /*ddf0*/  STL.64 [R1+0x18], R10 ;  /* 0x0000180a01007387 */ /* 0x0005e80000100a00 */
[----:B------:R2:W-:Y:S01]  /*de00*/  STL.64 [R1+0x10], R8 ;  /* 0x0000100801007387 */ /* 0x0005e20000100a00 */
[----:B-1----:R-:W-:Y:S01]  /*de10*/  IMAD.MOV.U32 R2, RZ, RZ, R4 ;  /* 0x000000ffff027224 */ /* 0x002fe200078e0004 */
[----:B------:R-:W-:-:S05]  /*de20*/  MOV R3, R7 ;  /* 0x0000000700037202 */ /* 0x000fca0000000f00 */
[----:B------:R2:W-:Y:S02]  /*de30*/  STL.64 [R1+0x20], R2 ;  /* 0x0000200201007387 */ /* 0x0005e40000100a00 */
.L_x_1359:
[----:B-12---:R-:W2:Y:S01]  /*de40*/  LDL.64 R2, [R1+0x20] ;  /* 0x0000200001027983 */ /* 0x006ea20000100a00 */
[----:B------:R-:W-:Y:S04]  /*de50*/  DEPBAR.LE SB0, 0x0 ;  /* 0x000080000000791a */ /* 0x000fe80000000000 */
[----:B------:R-:W-:Y:S01]  /*de60*/  USHF.R.S32.HI UR5, URZ, 0x1f, UR24 ;  /* 0x0000001f3f057899 */ /* 0x000fe20008011418 */
[----:B------:R-:W3:Y:S01]  /*de70*/  LDL.64 R210, [R1+0x18] ;  /* 0x0000180001d27983 */ /* 0x000ee20000100a00 */
[----:B------:R-:W-:Y:S01]  /*de80*/  UIMAD UR4, UR22, UR24, URZ ;  /* 0x00000018160472a4 */ /* 0x000fe2000f8e023f */
[----:B------:R-:W-:Y:S01]  /*de90*/  MOV R204, UR28 ;  /* 0x0000001c00cc7c02 */ /* 0x000fe20008000f00 */
[----:B------:R-:W-:Y:S01]  /*dea0*/  UISETP.GT.AND UP0, UPT, UR24, URZ, UPT ;  /* 0x0000003f1800728c */ /* 0x000fe2000bf04270 */
[----:B------:R-:W-:Y:S01]  /*deb0*/  MOV R205, UR29 ;  /* 0x0000001d00cd7c02 */ /* 0x000fe20008000f00 */
[----:B------:R-:W-:Y:S01]  /*dec0*/  UIMAD UR4, UR5, UR28, UR4 ;  /* 0x0000001c050472a4 */ /* 0x000fe2000f8e0204 */
[----:B------:R-:W4:Y:S06]  /*ded0*/  LDL.64 R208, [R1+0x10] ;  /* 0x0000100001d07983 */ /* 0x000f2c0000100a00 */
[----:B------:R-:W4:Y:S06]  /*dee0*/  LDL.64 R206, [R1] ;  /* 0x0000000001ce7983 */ /* 0x000f2c0000100a00 */
[----:B------:R-:W-:Y:S08]  /*def0*/  BAR.SYNC.DEFER_BLOCKING 0x0 ;  /* 0x0000000000007b1d */ /* 0x000ff00000010000 */
[----:B------:R-:W-:Y:S08]  /*df00*/  LDSM.16.M88.4 R48, [R223+0x18100] ;  /* 0x01810000df30783b */ /* 0x000ff00000000200 */
[----:B-----5:R-:W1:Y:S08]  /*df10*/  LDSM.16.M88.4 R8, [R216+0xc100] ;  /* 0x00c10000d808783b */ /* 0x020e700000000200 */
[----:B------:R-:W1:Y:S08]  /*df20*/  LDSM.16.M88.4 R16, [R216+0xc900] ;  /* 0x00c90000d810783b */ /* 0x000e700000000200 */
[----:B------:R-:W1:Y:S08]  /*df30*/  LDSM.16.M88.4 R24, [R216+0xd100] ;  /* 0x00d10000d818783b */ /* 0x000e700000000200 */
[----:B------:R-:W1:Y:S08]  /*df40*/  LDSM.16.M88.4 R32, [R216+0xd900] ;  /* 0x00d90000d820783b */ /* 0x000e700000000200 */
[----:B------:R-:W1:Y:S02]  /*df50*/  LDSM.16.M88.4 R40, [R216+0xe100] ;  /* 0x00e10000d828783b */ /* 0x000e640000000200 */
[C---:B-1----:R-:W-:Y:S06]  /*df60*/  HMMA.16816.F32 R4, R48.reuse, R8, RZ ;  /* 0x000000083004723c */ /* 0x042fec00000018ff */
[----:B------:R-:W1:Y:S02]  /*df70*/  LDSM.16.M88.4 R184, [R216+0xe900] ;  /* 0x00e90000d8b8783b */ /* 0x000e640000000200 */
[C---:B------:R-:W-:Y:S06]  /*df80*/  HMMA.16816.F32 R8, R48.reuse, R10, RZ ;  /* 0x0000000a3008723c */ /* 0x040fec00000018ff */
[----:B------:R-:W-:Y:S02]  /*df90*/  LDSM.16.M88.4 R188, [R224+0x18100] ;  /* 0x01810000e0bc783b */ /* 0x000fe40000000200 */
[C---:B------:R-:W-:Y:S06]  /*dfa0*/  HMMA.16816.F32 R12, R48.reuse, R16, RZ ;  /* 0x00000010300c723c */ /* 0x040fec00000018ff */
[----:B------:R-:W1:Y:S02]  /*dfb0*/  LDSM.16.M88.4 R192, [R227] ;  /* 0x00000000e3c0783b */ /* 0x000e640000000200 */
[C---:B------:R-:W-:Y:S06]  /*dfc0*/  HMMA.16816.F32 R16, R48.reuse, R18, RZ ;  /* 0x000000123010723c */ /* 0x040fec00000018ff */
[----:B------:R-:W1:Y:S02]  /*dfd0*/  LDSM.16.M88.4 R196, [R250] ;  /* 0x00000000fac4783b */ /* 0x000e640000000200 */
[C---:B------:R-:W-:Y:S06]  /*dfe0*/  HMMA.16816.F32 R20, R48.reuse, R24, RZ ;  /* 0x000000183014723c */ /* 0x040fec00000018ff */
[----:B------:R-:W1:Y:S02]  /*dff0*/  LDSM.16.M88.4 R200, [R249] ;  /* 0x00000000f9c8783b */ /* 0x000e640000000200 */
[C---:B------:R-:W-:Y:S08]  /*e000*/  HMMA.16816.F32 R24, R48.reuse, R26, RZ ;  /* 0x0000001a3018723c */ /* 0x040ff000000018ff */
[C---:B------:R-:W-:Y:S08]  /*e010*/  HMMA.16816.F32 R28, R48.reuse, R32, RZ ;  /* 0x00000020301c723c */ /* 0x040ff000000018ff */
[C---:B------:R-:W-:Y:S08]  /*e020*/  HMMA.16816.F32 R32, R48.reuse, R34, RZ ;  /* 0x000000223020723c */ /* 0x040ff000000018ff */
[C---:B------:R-:W-:Y:S08]  /*e030*/  HMMA.16816.F32 R36, R48.reuse, R40, RZ ;  /* 0x000000283024723c */ /* 0x040ff000000018ff */
[C---:B------:R-:W-:Y:S08]  /*e040*/  HMMA.16816.F32 R40, R48.reuse, R42, RZ ;  /* 0x0000002a3028723c */ /* 0x040ff000000018ff */
[C---:B-1----:R-:W-:Y:S08]  /*e050*/  HMMA.16816.F32 R44, R48.reuse, R184, RZ ;  /* 0x000000b8302c723c */ /* 0x042ff000000018ff */
[----:B------:R-:W-:Y:S01]  /*e060*/  HMMA.16816.F32 R48, R48, R186, RZ ;  /* 0x000000ba3030723c */ /* 0x000fe200000018ff */
[----:B------:R-:W1:Y:S07]  /*e070*/  LDSM.16.M88.4 R184, [R248] ;  /* 0x00000000f8b8783b */ /* 0x000e6e0000000200 */
[C---:B------:R-:W-:Y:S08]  /*e080*/  HMMA.16816.F32 R4, R188.reuse, R192, R4 ;  /* 0x000000c0bc04723c */ /* 0x040ff00000001804 */
[C---:B------:R-:W-:Y:S01]  /*e090*/  HMMA.16816.F32 R8, R188.reuse, R194, R8 ;  /* 0x000000c2bc08723c */ /* 0x040fe20000001808 */
[----:B------:R-:W1:Y:S07]  /*e0a0*/  LDSM.16.M88.4 R192, [R247] ;  /* 0x00000000f7c0783b */ /* 0x000e6e0000000200 */
[C---:B------:R-:W-:Y:S08]  /*e0b0*/  HMMA.16816.F32 R12, R188.reuse, R196, R12 ;  /* 0x000000c4bc0c723c */ /* 0x040ff0000000180c */
[C---:B------:R-:W-:Y:S01]  /*e0c0*/  HMMA.16816.F32 R16, R188.reuse, R198, R16 ;  /* 0x000000c6bc10723c */ /* 0x040fe20000001810 */
[----:B------:R-:W1:Y:S07]  /*e0d0*/  LDSM.16.M88.4 R196, [R246] ;  /* 0x00000000f6c4783b */ /* 0x000e6e0000000200 */
[C---:B------:R-:W-:Y:S08]  /*e0e0*/  HMMA.16816.F32 R20, R188.reuse, R200, R20 ;  /* 0x000000c8bc14723c */ /* 0x040ff00000001814 */
[C---:B------:R-:W-:Y:S08]  /*e0f0*/  HMMA.16816.F32 R24, R188.reuse, R202, R24 ;  /* 0x000000cabc18723c */ /* 0x040ff00000001818 */
[C---:B-1----:R-:W-:Y:S08]  /*e100*/  HMMA.16816.F32 R28, R188.reuse, R184, R28 ;  /* 0x000000b8bc1c723c */ /* 0x042ff0000000181c */
[C---:B------:R-:W-:Y:S08]  /*e110*/  HMMA.16816.F32 R32, R188.reuse, R186, R32 ;  /* 0x000000babc20723c */ /* 0x040ff00000001820 */
[C---:B------:R-:W-:Y:S08]  /*e120*/  HMMA.16816.F32 R36, R188.reuse, R192, R36 ;  /* 0x000000c0bc24723c */ /* 0x040ff00000001824 */
[C---:B------:R-:W-:Y:S08]  /*e130*/  HMMA.16816.F32 R40, R188.reuse, R194, R40 ;  /* 0x000000c2bc28723c */ /* 0x040ff00000001828 */
[C---:B------:R-:W-:Y:S08]  /*e140*/  HMMA.16816.F32 R44, R188.reuse, R196, R44 ;  /* 0x000000c4bc2c723c */ /* 0x040ff0000000182c */
[----:B------:R-:W-:Y:S04]  /*e150*/  HMMA.16816.F32 R48, R188, R198, R48 ;  /* 0x000000c6bc30723c */ /* 0x000fe80000001830 */
[----:B--2---:R-:W-:Y:S05]  /*e160*/  IMAD.WIDE.U32 R132, R204, UR24, R2 ;  /* 0x00000018cc847c25 */ /* 0x004fea000f8e0002 */
[----:B------:R-:W-:Y:S03]  /*e170*/  IADD3 R0, R133, UR4, RZ ;  /* 0x0000000485007c10 */ /* 0x000fe6000fffe0ff */
[C---:B------:R-:W-:Y:S04]  /*e180*/  LEA R2, P0, R132.reuse, c[0x0][0x1f8], 0x1 ;  /* 0x00007e0084027a11 */ /* 0x040fe800078008ff */
[----:B------:R-:W-:Y:S01]  /*e190*/  LEA.HI.X R3, R132, c[0x0][0x1fc], R0, 0x1, P0 ;  /* 0x00007f0084037a11 */ /* 0x000fe200000f0c00 */
[C---:B---3--:R-:W-:Y:S04]  /*e1a0*/  IMAD.WIDE.U32 R132, R204.reuse, UR24, R210 ;  /* 0x00000018cc847c25 */ /* 0x048fe8000f8e00d2 */
[----:B------:R-:W-:Y:S01]  /*e1b0*/  @!PT LDS RZ, [RZ] ;  /* 0x00000000fffff984 */ /* 0x000fe20000000800 */
[----:B------:R-:W-:Y:S01]  /*e1c0*/  @!PT LDS RZ, [RZ] ;  /* 0x00000000fffff984 */ /* 0x000fe20000000800 */
[----:B------:R-:W-:Y:S01]  /*e1d0*/  @!PT LDS RZ, [RZ] ;  /* 0x00000000fffff984 */ /* 0x000fe20000000800 */
[----:B------:R1:W-:Y:S01]  /*e1e0*/  LDGSTS.E.BYPASS.LTC128B.128 [R251+0x100], [R2.64], !P5 ;  /* 0x0010000002fb7fae */ /* 0x0003e2000e901d5e */
[----:B------:R-:W-:Y:S01]  /*e1f0*/  IADD3 R0, R133, UR4, RZ ;  /* 0x0000000485007c10 */ /* 0x000fe2000fffe0ff */
[----:B----4-:R-:W-:Y:S01]  /*e200*/  IMAD.WIDE.U32 R184, R204, UR24, R208 ;  /* 0x00000018ccb87c25 */ /* 0x010fe2000f8e00d0 */
[C---:B------:R-:W-:Y:S04]  /*e210*/  LEA R186, P0, R132.reuse, c[0x0][0x1f8], 0x1 ;  /* 0x00007e0084ba7a11 */ /* 0x040fe800078008ff */
[----:B------:R-:W-:Y:S01]  /*e220*/  LEA.HI.X R187, R132, c[0x0][0x1fc], R0, 0x1, P0 ;  /* 0x00007f0084bb7a11 */ /* 0x000fe200000f0c00 */
[----:B------:R-:W-:Y:S01]  /*e230*/  IMAD.WIDE.U32 R132, R204, UR24, R206 ;  /* 0x00000018cc847c25 */ /* 0x000fe2000f8e00ce */
[----:B------:R-:W-:Y:S01]  /*e240*/  IADD3 R0, R185, UR4, RZ ;  /* 0x00000004b9007c10 */ /* 0x000fe2000fffe0ff */
[----:B------:R-:W-:Y:S02]  /*e250*/  UIADD3 UR24, UR24, -0x1, URZ ;  /* 0xffffffff18187890 */ /* 0x000fe4000fffe03f */
[----:B------:R2:W-:Y:S02]  /*e260*/  LDGSTS.E.BYPASS.LTC128B.128 [R251+0x3100], [R186.64], !P4 ;  /* 0x03100000bafb7fae */ /* 0x0005e4000e101d5e */
[----:B------:R-:W-:Y:S01]  /*e270*/  @UP0 USHF.R.S32.HI UR23, URZ, 0x1f, UR24 ;  /* 0x0000001f3f170899 */ /* 0x000fe20008011418 */
[C---:B--2---:R-:W-:Y:S04]  /*e280*/  LEA R186, P0, R184.reuse, c[0x0][0x1f8], 0x1 ;  /* 0x00007e00b8ba7a11 */ /* 0x044fe800078008ff */
[----:B------:R-:W-:Y:S02]  /*e290*/  LEA.HI.X R187, R184, c[0x0][0x1fc], R0, 0x1, P0 ;  /* 0x00007f00b8bb7a11 */ /* 0x000fe400000f0c00 */
[----:B------:R-:W-:Y:S01]  /*e2a0*/  IADD3 R0, R133, UR4, RZ ;  /* 0x0000000485007c10 */ /* 0x000fe2000fffe0ff */
[----:B------:R-:W-:Y:S01]  /*e2b0*/  ULDC.64 UR4, c[0x0][0x1e0] ;  /* 0x0000780000047ab9 */ /* 0x000fe20000000a00 */
[C---:B------:R-:W-:Y:S01]  /*e2c0*/  LEA R184, P0, R132.reuse, c[0x0][0x1f8], 0x1 ;  /* 0x00007e0084b87a11 */ /* 0x040fe200078008ff */
[----:B------:R2:W-:Y:S03]  /*e2d0*/  LDGSTS.E.BYPASS.LTC128B.128 [R251+0x6100], [R186.64], !P3 ;  /* 0x06100000bafb7fae */ /* 0x0005e6000d901d5e */
[----:B------:R-:W-:Y:S01]  /*e2e0*/  LEA.HI.X R185, R132, c[0x0][0x1fc], R0, 0x1, P0 ;  /* 0x00007f0084b97a11 */ /* 0x000fe200000f0c00 */
[----:B------:R-:W-:Y:S01]  /*e2f0*/  @UP0 UIMAD.WIDE.U32 UR26, UR24, UR4, URZ ;  /* 0x00000004181a02a5 */ /* 0x000fe2000f8e003f */
[----:B-1----:R-:W-:Y:S01]  /*e300*/  IADD3 R2, P0, R2, UR9, RZ ;  /* 0x0000000902027c10 */ /* 0x002fe2000ff1e0ff */
[----:B------:R-:W-:Y:S02]  /*e310*/  @UP0 UIMAD UR23, UR23, UR4, URZ ;  /* 0x00000004171702a4 */ /* 0x000fe4000f8e023f */
[----:B------:R1:W-:Y:S01]  /*e320*/  LDGSTS.E.BYPASS.LTC128B.128 [R251+0x9100], [R184.64], !P2 ;  /* 0x09100000b8fb7fae */ /* 0x0003e2000d101d5e */
[----:B------:R-:W-:Y:S01]  /*e330*/  IADD3.X R3, R3, UR8, RZ, P0, !PT ;  /* 0x0000000803037c10 */ /* 0x000fe200087fe4ff */
[----:B------:R-:W-:Y:S01]  /*e340*/  @UP0 UIMAD UR23, UR24, UR5, UR23 ;  /* 0x00000005181702a4 */ /* 0x000fe2000f8e0217 */
[C---:B------:R-:W-:Y:S03]  /*e350*/  IADD3 R132, P1, R2.reuse, UR19, RZ ;  /* 0x0000001302847c10 */ /* 0x040fe6000ff3e0ff */
[----:B------:R-:W-:Y:S01]  /*e360*/  @UP0 UIADD3 UR4, UR27, UR23, URZ ;  /* 0x000000171b040290 */ /* 0x000fe2000fffe03f */
[C---:B------:R-:W-:Y:S01]  /*e370*/  IADD3.X R133, R3.reuse, UR18, RZ, P1, !PT ;  /* 0x0000001203857c10 */ /* 0x040fe20008ffe4ff */
[----:B------:R3:W-:Y:S02]  /*e380*/  LDGSTS.E.BYPASS.LTC128B.128 [R251+0x1100], [R2.64], !P5 ;  /* 0x0110000002fb7fae */ /* 0x0007e4000e901d5e */
[----:B------:R-:W-:Y:S06]  /*e390*/  @UP0 UIMAD UR4, UR4, 0x60, URZ ;  /* 0x00000060040408a4 */ /* 0x000fec000f8e023f */
[----:B------:R3:W-:Y:S01]  /*e3a0*/  LDGSTS.E.BYPASS.LTC128B.128 [R251+0x4100], [R2.64+0x80], !P4 ;  /* 0x0410008002fb7fae */ /* 0x0007e2000e101d5e */
[C---:B--2---:R-:W-:Y:S04]  /*e3b0*/  IADD3 R186, P0, R2.reuse, UR9, RZ ;  /* 0x0000000902ba7c10 */ /* 0x044fe8000ff1e0ff */
[C---:B------:R-:W-:Y:S03]  /*e3c0*/  IADD3.X R187, R3.reuse, UR8, RZ, P0, !PT ;  /* 0x0000000803bb7c10 */ /* 0x040fe600087fe4ff */
[----:B------:R3:W-:Y:S01]  /*e3d0*/  LDGSTS.E.BYPASS.LTC128B.128 [R251+0x7100], [R2.64+0x100], !P3 ;  /* 0x0710010002fb7fae */ /* 0x0007e2000d901d5e */
[C---:B-1----:R-:W-:Y:S04]  /*e3e0*/  IADD3 R184, P6, R2.reuse, UR17, RZ ;  /* 0x0000001102b87c10 */ /* 0x042fe8000ffde0ff */
[C---:B------:R-:W-:Y:S03]  /*e3f0*/  IADD3.X R185, R3.reuse, UR16, RZ, P6, !PT ;  /* 0x0000001003b97c10 */ /* 0x040fe6000b7fe4ff */
[----:B------:R3:W-:Y:S08]  /*e400*/  LDGSTS.E.BYPASS.LTC128B.128 [R251+0xa100], [R2.64+0x180], !P2 ;  /* 0x0a10018002fb7fae */ /* 0x0007f0000d101d5e */
[----:B------:R1:W-:Y:S08]  /*e410*/  LDGSTS.E.BYPASS.LTC128B.128 [R251+0x2100], [R186.64], !P5 ;  /* 0x02100000bafb7fae */ /* 0x0003f0000e901d5e */
[----:B------:R1:W-:Y:S08]  /*e420*/  LDGSTS.E.BYPASS.LTC128B.128 [R251+0x5100], [R184.64], !P4 ;  /* 0x05100000b8fb7fae */ /* 0x0003f0000e101d5e */
[----:B------:R2:W-:Y:S01]  /*e430*/  LDGSTS.E.BYPASS.LTC128B.128 [R251+0x8100], [R132.64], !P3 ;  /* 0x0810000084fb7fae */ /* 0x0005e2000d901d5e */
[----:B---3--:R-:W-:Y:S04]  /*e440*/  IADD3 R2, P0, R2, UR21, RZ ;  /* 0x0000001502027c10 */ /* 0x008fe8000ff1e0ff */
[----:B------:R-:W-:Y:S02]  /*e450*/  IADD3.X R3, R3, UR20, RZ, P0, !PT ;  /* 0x0000001403037c10 */ /* 0x000fe400087fe4ff */
[----:B------:R-:W-:Y:S03]  /*e460*/  PLOP3.LUT P0, PT, PT, PT, UP0, 0x80, 0x0 ;  /* 0x000000000000781c */ /* 0x000fe60003f0f008 */
[----:B------:R3:W-:Y:S08]  /*e470*/  LDGSTS.E.BYPASS.LTC128B.128 [R251+0xb100], [R2.64], !P2 ;  /* 0x0b10000002fb7fae */ /* 0x0007f0000d101d5e */
[----:B-1----:R-:W-:Y:S08]  /*e480*/  LDSM.16.M88.4 R184, [R226+0x18100] ;  /* 0x01810000e2b8783b */ /* 0x002ff00000000200 */
[----:B------:R-:W1:Y:S08]  /*e490*/  LDSM.16.M88.4 R192, [R222+0xc100] ;  /* 0x00c10000dec0783b */ /* 0x000e700000000200 */
[----:B------:R-:W4:Y:S08]  /*e4a0*/  LDSM.16.M88.4 R200, [R222+0xc900] ;  /* 0x00c90000dec8783b */ /* 0x000f300000000200 */
[----:B------:R-:W2:Y:S08]  /*e4b0*/  LDSM.16.M88.4 R188, [R222+0xd100] ;  /* 0x00d10000debc783b */ /* 0x000eb00000000200 */
[----:B------:R-:W0:Y:S08]  /*e4c0*/  LDGDEPBAR ;  /* 0x00000000000079af */ /* 0x000e300000000000 */
[----:B------:R-:W2:Y:S01]  /*e4d0*/  LDSM.16.M88.4 R196, [R222+0xd900] ;  /* 0x00d90000dec4783b */ /* 0x000ea20000000200 */
[C---:B-1----:R-:W-:Y:S08]  /*e4e0*/  HMMA.16816.F32 R4, R184.reuse, R192, R4 ;  /* 0x000000c0b804723c */ /* 0x042ff00000001804 */
[C---:B------:R-:W-:Y:S01]  /*e4f0*/  HMMA.16816.F32 R8, R184.reuse, R194, R8 ;  /* 0x000000c2b808723c */ /* 0x040fe20000001808 */
[----:B------:R-:W-:Y:S07]  /*e500*/  LDSM.16.M88.4 R192, [R222+0xe900] ;  /* 0x00e90000dec0783b */ /* 0x000fee0000000200 */
[C---:B----4-:R-:W-:Y:S08]  /*e510*/  HMMA.16816.F32 R12, R184.reuse, R200, R12 ;  /* 0x000000c8b80c723c */ /* 0x050ff0000000180c */
[C---:B------:R-:W-:Y:S01]  /*e520*/  HMMA.16816.F32 R16, R184.reuse, R202, R16 ;  /* 0x000000cab810723c */ /* 0x040fe20000001810 */
[----:B------:R-:W-:Y:S07]  /*e530*/  LDSM.16.M88.4 R200, [R221] ;  /* 0x00000000ddc8783b */ /* 0x000fee0000000200 */
[C---:B--2---:R-:W-:Y:S08]  /*e540*/  HMMA.16816.F32 R20, R184.reuse, R188, R20 ;  /* 0x000000bcb814723c */ /* 0x044ff00000001814 */
[C---:B------:R-:W-:Y:S01]  /*e550*/  HMMA.16816.F32 R24, R184.reuse, R190, R24 ;  /* 0x000000beb818723c */ /* 0x040fe20000001818 */
[----:B------:R-:W1:Y:S07]  /*e560*/  LDSM.16.M88.4 R188, [R222+0xe100] ;  /* 0x00e10000debc783b */ /* 0x000e6e0000000200 */
[C---:B------:R-:W-:Y:S08]  /*e570*/  HMMA.16816.F32 R28, R184.reuse, R196, R28 ;  /* 0x000000c4b81c723c */ /* 0x040ff0000000181c */
[C---:B------:R-:W-:Y:S01]  /*e580*/  HMMA.16816.F32 R32, R184.reuse, R198, R32 ;  /* 0x000000c6b820723c */ /* 0x040fe20000001820 */
[----:B------:R-:W2:Y:S07]  /*e590*/  LDSM.16.M88.4 R196, [R225+0x18100] ;  /* 0x01810000e1c4783b */ /* 0x000eae0000000200 */
[C---:B-1----:R-:W-:Y:S08]  /*e5a0*/  HMMA.16816.F32 R36, R184.reuse, R188, R36 ;  /* 0x000000bcb824723c */ /* 0x042ff00000001824 */
[C---:B------:R-:W-:Y:S01]  /*e5b0*/  HMMA.16816.F32 R40, R184.reuse, R190, R40 ;  /* 0x000000beb828723c */ /* 0x040fe20000001828 */
[----:B------:R-:W-:Y:S07]  /*e5c0*/  LDSM.16.M88.4 R188, [R221+0x1000] ;  /* 0x00100000ddbc783b */ /* 0x000fee0000000200 */
[C---:B------:R-:W-:Y:S08]  /*e5d0*/  HMMA.16816.F32 R44, R184.reuse, R192, R44 ;  /* 0x000000c0b82c723c */ /* 0x040ff0000000182c */
[----:B------:R-:W-:Y:S01]  /*e5e0*/  HMMA.16816.F32 R48, R184, R194, R48 ;  /* 0x000000c2b830723c */ /* 0x000fe20000001830 */
[----:B------:R-:W1:Y:S07]  /*e5f0*/  LDSM.16.M88.4 R184, [R221+0x800] ;  /* 0x00080000ddb8783b */ /* 0x000e6e0000000200 */
[C---:B--2---:R-:W-:Y:S01]  /*e600*/  HMMA.16816.F32 R4, R196.reuse, R200, R4 ;  /* 0x000000c8c404723c */ /* 0x044fe20000001804 */
[----:B------:R-:W2:Y:S07]  /*e610*/  LDSM.16.M88.4 R192, [R221+0x1800] ;  /* 0x00180000ddc0783b */ /* 0x000eae0000000200 */
[C---:B------:R-:W-:Y:S01]  /*e620*/  HMMA.16816.F32 R8, R196.reuse, R202, R8 ;  /* 0x000000cac408723c */ /* 0x040fe20000001808 */
[----:B------:R-:W4:Y:S07]  /*e630*/  LDSM.16.M88.4 R200, [R221+0x2000] ;  /* 0x00200000ddc8783b */ /* 0x000f2e0000000200 */
[C---:B-1----:R-:W-:Y:S08]  /*e640*/  HMMA.16816.F32 R12, R196.reuse, R184, R12 ;  /* 0x000000b8c40c723c */ /* 0x042ff0000000180c */
        /* <DEDUP_REMOVED lines=8> */
[C---:B----4-:R-:W-:Y:S08]  /*e6d0*/  HMMA.16816.F32 R36, R196.reuse, R200, R36 ;  /* 0x000000c8c424723c */ /* 0x050ff00000001824 */
[C---:B------:R-:W-:Y:S01]  /*e6e0*/  HMMA.16816.F32 R40, R196.reuse, R202, R40 ;  /* 0x000000cac428723c */ /* 0x040fe20000001828 */
[----:B------:R-:W4:Y:S07]  /*e6f0*/  LDSM.16.M88.4 R200, [R216+0xf900] ;  /* 0x00f90000d8c8783b */ /* 0x000f2e0000000200 */
[C---:B-1----:R-:W-:Y:S08]  /*e700*/  HMMA.16816.F32 R44, R196.reuse, R184, R44 ;  /* 0x000000b8c42c723c */ /* 0x042ff0000000182c */
[----:B------:R-:W-:Y:S01]  /*e710*/  HMMA.16816.F32 R48, R196, R186, R48 ;  /* 0x000000bac430723c */ /* 0x000fe20000001830 */
[----:B------:R-:W1:Y:S07]  /*e720*/  LDSM.16.M88.4 R184, [R216+0x10100] ;  /* 0x01010000d8b8783b */ /* 0x000e6e0000000200 */
[C---:B--2---:R-:W-:Y:S01]  /*e730*/  HMMA.16816.F32 R4, R188.reuse, R192, R4 ;  /* 0x000000c0bc04723c */ /* 0x044fe20000001804 */
[----:B------:R-:W-:Y:S07]  /*e740*/  LDSM.16.M88.4 R196, [R216+0x11100] ;  /* 0x01110000d8c4783b */ /* 0x000fee0000000200 */
[C---:B------:R-:W-:Y:S01]  /*e750*/  HMMA.16816.F32 R8, R188.reuse, R194, R8 ;  /* 0x000000c2bc08723c */ /* 0x040fe20000001808 */
[----:B------:R-:W2:Y:S07]  /*e760*/  LDSM.16.M88.4 R192, [R216+0x10900] ;  /* 0x01090000d8c0783b */ /* 0x000eae0000000200 */
[C---:B----4-:R-:W-:Y:S08]  /*e770*/  HMMA.16816.F32 R12, R188.reuse, R200, R12 ;  /* 0x000000c8bc0c723c */ /* 0x050ff0000000180c */
[C---:B------:R-:W-:Y:S01]  /*e780*/  HMMA.16816.F32 R16, R188.reuse, R202, R16 ;  /* 0x000000cabc10723c */ /* 0x040fe20000001810 */
[----:B------:R-:W4:Y:S07]  /*e790*/  LDSM.16.M88.4 R200, [R216+0x11900] ;  /* 0x01190000d8c8783b */ /* 0x000f2e0000000200 */
[C---:B-1----:R-:W-:Y:S08]  /*e7a0*/  HMMA.16816.F32 R20, R188.reuse, R184, R20 ;  /* 0x000000b8bc14723c */ /* 0x042ff00000001814 */
[C---:B------:R-:W-:Y:S01]  /*e7b0*/  HMMA.16816.F32 R24, R188.reuse, R186, R24 ;  /* 0x000000babc18723c */ /* 0x040fe20000001818 */
[----:B------:R-:W-:Y:S07]  /*e7c0*/  LDSM.16.M88.4 R184, [R224+0x1c100] ;  /* 0x01c10000e0b8783b */ /* 0x000fee0000000200 */
[C---:B--2---:R-:W-:Y:S08]  /*e7d0*/  HMMA.16816.F32 R28, R188.reuse, R192, R28 ;  /* 0x000000c0bc1c723c */ /* 0x044ff0000000181c */
[C---:B------:R-:W-:Y:S01]  /*e7e0*/  HMMA.16816.F32 R32, R188.reuse, R194, R32 ;  /* 0x000000c2bc20723c */ /* 0x040fe20000001820 */
[----:B------:R-:W1:Y:S07]  /*e7f0*/  LDSM.16.M88.4 R192, [R245] ;  /* 0x00000000f5c0783b */ /* 0x000e6e0000000200 */
[C---:B------:R-:W-:Y:S08]  /*e800*/  HMMA.16816.F32 R36, R188.reuse, R196, R36 ;  /* 0x000000c4bc24723c */ /* 0x040ff00000001824 */
[C---:B------:R-:W-:Y:S01]  /*e810*/  HMMA.16816.F32 R40, R188.reuse, R198, R40 ;  /* 0x000000c6bc28723c */ /* 0x040fe20000001828 */
[----:B------:R-:W2:Y:S07]  /*e820*/  LDSM.16.M88.4 R196, [R244] ;  /* 0x00000000f4c4783b */ /* 0x000eae0000000200 */
[C---:B----4-:R-:W-:Y:S08]  /*e830*/  HMMA.16816.F32 R44, R188.reuse, R200, R44 ;  /* 0x000000c8bc2c723c */ /* 0x050ff0000000182c */
[----:B------:R-:W-:Y:S01]  /*e840*/  HMMA.16816.F32 R48, R188, R202, R48 ;  /* 0x000000cabc30723c */ /* 0x000fe20000001830 */
[----:B------:R-:W4:Y:S07]  /*e850*/  LDSM.16.M88.4 R188, [R243] ;  /* 0x00000000f3bc783b */ /* 0x000f2e0000000200 */
[C---:B-1----:R-:W-:Y:S01]  /*e860*/  HMMA.16816.F32 R4, R184.reuse, R192, R4 ;  /* 0x000000c0b804723c */ /* 0x042fe20000001804 */
[----:B------:R-:W1:Y:S07]  /*e870*/  LDSM.16.M88.4 R200, [R242] ;  /* 0x00000000f2c8783b */ /* 0x000e6e0000000200 */
[C---:B------:R-:W-:Y:S01]  /*e880*/  HMMA.16816.F32 R8, R184.reuse, R194, R8 ;  /* 0x000000c2b808723c */ /* 0x040fe20000001808 */
[----:B------:R-:W-:Y:S07]  /*e890*/  LDSM.16.M88.4 R192, [R240] ;  /* 0x00000000f0c0783b */ /* 0x000fee0000000200 */
[C---:B--2---:R-:W-:Y:S08]  /*e8a0*/  HMMA.16816.F32 R12, R184.reuse, R196, R12 ;  /* 0x000000c4b80c723c */ /* 0x044ff0000000180c */
[C---:B------:R-:W-:Y:S01]  /*e8b0*/  HMMA.16816.F32 R16, R184.reuse, R198, R16 ;  /* 0x000000c6b810723c */ /* 0x040fe20000001810 */
[----:B------:R-:W-:Y:S07]  /*e8c0*/  LDSM.16.M88.4 R196, [R226+0x1c100] ;  /* 0x01c10000e2c4783b */ /* 0x000fee0000000200 */
[C---:B----4-:R-:W-:Y:S08]  /*e8d0*/  HMMA.16816.F32 R20, R184.reuse, R188, R20 ;  /* 0x000000bcb814723c */ /* 0x050ff00000001814 */
[C---:B------:R-:W-:Y:S01]  /*e8e0*/  HMMA.16816.F32 R24, R184.reuse, R190, R24 ;  /* 0x000000beb818723c */ /* 0x040fe20000001818 */
[----:B------:R-:W2:Y:S07]  /*e8f0*/  LDSM.16.M88.4 R188, [R241] ;  /* 0x00000000f1bc783b */ /* 0x000eae0000000200 */
[C---:B-1----:R-:W-:Y:S08]  /*e900*/  HMMA.16816.F32 R28, R184.reuse, R200, R28 ;  /* 0x000000c8b81c723c */ /* 0x042ff0000000181c */
[C---:B------:R-:W-:Y:S01]  /*e910*/  HMMA.16816.F32 R32, R184.reuse, R202, R32 ;  /* 0x000000cab820723c */ /* 0x040fe20000001820 */
[----:B------:R-:W1:Y:S07]  /*e920*/  LDSM.16.M88.4 R200, [R222+0xf100] ;  /* 0x00f10000dec8783b */ /* 0x000e6e0000000200 */
[C---:B--2---:R-:W-:Y:S08]  /*e930*/  HMMA.16816.F32 R36, R184.reuse, R188, R36 ;  /* 0x000000bcb824723c */ /* 0x044ff00000001824 */
[C---:B------:R-:W-:Y:S01]  /*e940*/  HMMA.16816.F32 R40, R184.reuse, R190, R40 ;  /* 0x000000beb828723c */ /* 0x040fe20000001828 */
[----:B------:R-:W-:Y:S07]  /*e950*/  LDSM.16.M88.4 R188, [R222+0x10100] ;  /* 0x01010000debc783b */ /* 0x000fee0000000200 */
[C---:B------:R-:W-:Y:S08]  /*e960*/  HMMA.16816.F32 R44, R184.reuse, R192, R44 ;  /* 0x000000c0b82c723c */ /* 0x040ff0000000182c */
[----:B------:R-:W-:Y:S01]  /*e970*/  HMMA.16816.F32 R48, R184, R194, R48 ;  /* 0x000000c2b830723c */ /* 0x000fe20000001830 */
[----:B------:R-:W2:Y:S07]  /*e980*/  LDSM.16.M88.4 R184, [R222+0xf900] ;  /* 0x00f90000deb8783b */ /* 0x000eae0000000200 */
[C---:B-1----:R-:W-:Y:S01]  /*e990*/  HMMA.16816.F32 R4, R196.reuse, R200, R4 ;  /* 0x000000c8c404723c */ /* 0x042fe20000001804 */
[----:B------:R-:W1:Y:S07]  /*e9a0*/  LDSM.16.M88.4 R192, [R222+0x10900] ;  /* 0x01090000dec0783b */ /* 0x000e6e0000000200 */
[C---:B------:R-:W-:Y:S01]  /*e9b0*/  HMMA.16816.F32 R8, R196.reuse, R202, R8 ;  /* 0x000000cac408723c */ /* 0x040fe20000001808 */
[----:B------:R-:W4:Y:S07]  /*e9c0*/  LDSM.16.M88.4 R200, [R222+0x11100] ;  /* 0x01110000dec8783b */ /* 0x000f2e0000000200 */
[C---:B--2---:R-:W-:Y:S08]  /*e9d0*/  HMMA.16816.F32 R12, R196.reuse, R184, R12 ;  /* 0x000000b8c40c723c */ /* 0x044ff0000000180c */
        /* <DEDUP_REMOVED lines=8> */
[C---:B----4-:R-:W-:Y:S08]  /*ea60*/  HMMA.16816.F32 R36, R196.reuse, R200, R36 ;  /* 0x000000c8c424723c */ /* 0x050ff00000001824 */
[C---:B------:R-:W-:Y:S01]  /*ea70*/  HMMA.16816.F32 R40, R196.reuse, R202, R40 ;  /* 0x000000cac428723c */ /* 0x040fe20000001828 */
[----:B------:R-:W4:Y:S07]  /*ea80*/  LDSM.16.M88.4 R200, [R221+0x3800] ;  /* 0x00380000ddc8783b */ /* 0x000f2e0000000200 */
[C---:B--2---:R-:W-:Y:S08]  /*ea90*/  HMMA.16816.F32 R44, R196.reuse, R184, R44 ;  /* 0x000000b8c42c723c */ /* 0x044ff0000000182c */
[----:B------:R-:W-:Y:S01]  /*eaa0*/  HMMA.16816.F32 R48, R196, R186, R48 ;  /* 0x000000bac430723c */ /* 0x000fe20000001830 */
[----:B------:R-:W2:Y:S07]  /*eab0*/  LDSM.16.M88.4 R184, [R221+0x4000] ;  /* 0x00400000ddb8783b */ /* 0x000eae0000000200 */
[C---:B-1----:R-:W-:Y:S01]  /*eac0*/  HMMA.16816.F32 R4, R188.reuse, R192, R4 ;  /* 0x000000c0bc04723c */ /* 0x042fe20000001804 */
[----:B------:R-:W-:Y:S07]  /*ead0*/  LDSM.16.M88.4 R196, [R221+0x5000] ;  /* 0x00500000ddc4783b */ /* 0x000fee0000000200 */
[C---:B------:R-:W-:Y:S01]  /*eae0*/  HMMA.16816.F32 R8, R188.reuse, R194, R8 ;  /* 0x000000c2bc08723c */ /* 0x040fe20000001808 */
[----:B------:R-:W1:Y:S07]  /*eaf0*/  LDSM.16.M88.4 R192, [R221+0x4800] ;  /* 0x00480000ddc0783b */ /* 0x000e6e0000000200 */
[C---:B----4-:R-:W-:Y:S08]  /*eb00*/  HMMA.16816.F32 R12, R188.reuse, R200, R12 ;  /* 0x000000c8bc0c723c */ /* 0x050ff0000000180c */
[C---:B------:R-:W-:Y:S01]  /*eb10*/  HMMA.16816.F32 R16, R188.reuse, R202, R16 ;  /* 0x000000cabc10723c */ /* 0x040fe20000001810 */
[----:B------:R-:W4:Y:S07]  /*eb20*/  LDSM.16.M88.4 R200, [R221+0x5800] ;  /* 0x00580000ddc8783b */ /* 0x000f2e0000000200 */
[C---:B--2---:R-:W-:Y:S08]  /*eb30*/  HMMA.16816.F32 R20, R188.reuse, R184, R20 ;  /* 0x000000b8bc14723c */ /* 0x044ff00000001814 */
[C---:B------:R-:W-:Y:S01]  /*eb40*/  HMMA.16816.F32 R24, R188.reuse, R186, R24 ;  /* 0x000000babc18723c */ /* 0x040fe20000001818 */
[----:B------:R-:W-:Y:S07]  /*eb50*/  LDSM.16.M88.4 R184, [R223+0x20100] ;  /* 0x02010000dfb8783b */ /* 0x000fee0000000200 */
[C---:B-1----:R-:W-:Y:S08]  /*eb60*/  HMMA.16816.F32 R28, R188.reuse, R192, R28 ;  /* 0x000000c0bc1c723c */ /* 0x042ff0000000181c */
[C---:B------:R-:W-:Y:S01]  /*eb70*/  HMMA.16816.F32 R32, R188.reuse, R194, R32 ;  /* 0x000000c2bc20723c */ /* 0x040fe20000001820 */
[----:B------:R-:W1:Y:S07]  /*eb80*/  LDSM.16.M88.4 R192, [R216+0x12100] ;  /* 0x01210000d8c0783b */ /* 0x000e6e0000000200 */
[C---:B------:R-:W-:Y:S08]  /*eb90*/  HMMA.16816.F32 R36, R188.reuse, R196, R36 ;  /* 0x000000c4bc24723c */ /* 0x040ff00000001824 */
[C---:B------:R-:W-:Y:S01]  /*eba0*/  HMMA.16816.F32 R40, R188.reuse, R198, R40 ;  /* 0x000000c6bc28723c */ /* 0x040fe20000001828 */
[----:B------:R-:W2:Y:S07]  /*ebb0*/  LDSM.16.M88.4 R196, [R216+0x12900] ;  /* 0x01290000d8c4783b */ /* 0x000eae0000000200 */
[C---:B----4-:R-:W-:Y:S08]  /*ebc0*/  HMMA.16816.F32 R44, R188.reuse, R200, R44 ;  /* 0x000000c8bc2c723c */ /* 0x050ff0000000182c */
[----:B------:R-:W-:Y:S01]  /*ebd0*/  HMMA.16816.F32 R48, R188, R202, R48 ;  /* 0x000000cabc30723c */ /* 0x000fe20000001830 */
[----:B------:R-:W4:Y:S07]  /*ebe0*/  LDSM.16.M88.4 R188, [R216+0x13100] ;  /* 0x01310000d8bc783b */ /* 0x000f2e0000000200 */
[C---:B-1----:R-:W-:Y:S01]  /*ebf0*/  HMMA.16816.F32 R4, R184.reuse, R192, R4 ;  /* 0x000000c0b804723c */ /* 0x042fe20000001804 */
[----:B------:R-:W1:Y:S07]  /*ec00*/  LDSM.16.M88.4 R200, [R216+0x13900] ;  /* 0x01390000d8c8783b */ /* 0x000e6e0000000200 */
[C---:B------:R-:W-:Y:S01]  /*ec10*/  HMMA.16816.F32 R8, R184.reuse, R194, R8 ;  /* 0x000000c2b808723c */ /* 0x040fe20000001808 */
[----:B------:R-:W-:Y:S07]  /*ec20*/  LDSM.16.M88.4 R192, [R216+0x14900] ;  /* 0x01490000d8c0783b */ /* 0x000fee0000000200 */
[C---:B--2---:R-:W-:Y:S08]  /*ec30*/  HMMA.16816.F32 R12, R184.reuse, R196, R12 ;  /* 0x000000c4b80c723c */ /* 0x044ff0000000180c */
[C---:B------:R-:W-:Y:S01]  /*ec40*/  HMMA.16816.F32 R16, R184.reuse, R198, R16 ;  /* 0x000000c6b810723c */ /* 0x040fe20000001810 */
[----:B------:R-:W-:Y:S07]  /*ec50*/  LDSM.16.M88.4 R196, [R224+0x20100] ;  /* 0x02010000e0c4783b */ /* 0x000fee0000000200 */
[C---:B----4-:R-:W-:Y:S08]  /*ec60*/  HMMA.16816.F32 R20, R184.reuse, R188, R20 ;  /* 0x000000bcb814723c */ /* 0x050ff00000001814 */
[C---:B------:R-:W-:Y:S01]  /*ec70*/  HMMA.16816.F32 R24, R184.reuse, R190, R24 ;  /* 0x000000beb818723c */ /* 0x040fe20000001818 */
[----:B------:R-:W2:Y:S07]  /*ec80*/  LDSM.16.M88.4 R188, [R216+0x14100] ;  /* 0x01410000d8bc783b */ /* 0x000eae0000000200 */
[C---:B-1----:R-:W-:Y:S08]  /*ec90*/  HMMA.16816.F32 R28, R184.reuse, R200, R28 ;  /* 0x000000c8b81c723c */ /* 0x042ff0000000181c */
[C---:B------:R-:W-:Y:S01]  /*eca0*/  HMMA.16816.F32 R32, R184.reuse, R202, R32 ;  /* 0x000000cab820723c */ /* 0x040fe20000001820 */
[----:B------:R-:W1:Y:S07]  /*ecb0*/  LDSM.16.M88.4 R200, [R239] ;  /* 0x00000000efc8783b */ /* 0x000e6e0000000200 */
[C---:B--2---:R-:W-:Y:S08]  /*ecc0*/  HMMA.16816.F32 R36, R184.reuse, R188, R36 ;  /* 0x000000bcb824723c */ /* 0x044ff00000001824 */
[C---:B------:R-:W-:Y:S01]  /*ecd0*/  HMMA.16816.F32 R40, R184.reuse, R190, R40 ;  /* 0x000000beb828723c */ /* 0x040fe20000001828 */
[----:B------:R-:W-:Y:S07]  /*ece0*/  LDSM.16.M88.4 R188, [R237] ;  /* 0x00000000edbc783b */ /* 0x000fee0000000200 */
[C---:B------:R-:W-:Y:S08]  /*ecf0*/  HMMA.16816.F32 R44, R184.reuse, R192, R44 ;  /* 0x000000c0b82c723c */ /* 0x040ff0000000182c */
[----:B------:R-:W-:Y:S01]  /*ed00*/  HMMA.16816.F32 R48, R184, R194, R48 ;  /* 0x000000c2b830723c */ /* 0x000fe20000001830 */
[----:B------:R-:W2:Y:S07]  /*ed10*/  LDSM.16.M88.4 R184, [R238] ;  /* 0x00000000eeb8783b */ /* 0x000eae0000000200 */
[C---:B-1----:R-:W-:Y:S01]  /*ed20*/  HMMA.16816.F32 R4, R196.reuse, R200, R4 ;  /* 0x000000c8c404723c */ /* 0x042fe20000001804 */
[----:B------:R-:W1:Y:S07]  /*ed30*/  LDSM.16.M88.4 R192, [R236] ;  /* 0x00000000ecc0783b */ /* 0x000e6e0000000200 */
[C---:B------:R-:W-:Y:S01]  /*ed40*/  HMMA.16816.F32 R8, R196.reuse, R202, R8 ;  /* 0x000000cac408723c */ /* 0x040fe20000001808 */
[----:B------:R-:W4:Y:S07]  /*ed50*/  LDSM.16.M88.4 R200, [R235] ;  /* 0x00000000ebc8783b */ /* 0x000f2e0000000200 */
[C---:B--2---:R-:W-:Y:S08]  /*ed60*/  HMMA.16816.F32 R12, R196.reuse, R184, R12 ;  /* 0x000000b8c40c723c */ /* 0x044ff0000000180c */
[C---:B------:R-:W-:Y:S01]  /*ed70*/  HMMA.16816.F32 R16, R196.reuse, R186, R16 ;  /* 0x000000bac410723c */ /* 0x040fe20000001810 */
[----:B------:R-:W2:Y:S07]  /*ed80*/  LDSM.16.M88.4 R184, [R234] ;  /* 0x00000000eab8783b */ /* 0x000eae0000000200 */
        /* <DEDUP_REMOVED lines=62> */
[----:B------:R-:W1:Y:S07]  /*f170*/  LDSM.16.M88.4 R192, [R233] ;  /* 0x00000000e9c0783b */ /* 0x000e6e0000000200 */
[C---:B----4-:R-:W-:Y:S08]  /*f180*/  HMMA.16816.F32 R36, R196.reuse, R200, R36 ;  /* 0x000000c8c424723c */ /* 0x050ff00000001824 */
[C---:B------:R-:W-:Y:S01]  /*f190*/  HMMA.16816.F32 R40, R196.reuse, R202, R40 ;  /* 0x000000cac428723c */ /* 0x040fe20000001828 */
[----:B------:R-:W4:Y:S07]  /*f1a0*/  LDSM.16.M88.4 R200, [R232] ;  /* 0x00000000e8c8783b */ /* 0x000f2e0000000200 */
[C---:B--2---:R-:W-:Y:S08]  /*f1b0*/  HMMA.16816.F32 R44, R196.reuse, R184, R44 ;  /* 0x000000b8c42c723c */ /* 0x044ff0000000182c */
[----:B------:R-:W-:Y:S01]  /*f1c0*/  HMMA.16816.F32 R48, R196, R186, R48 ;  /* 0x000000bac430723c */ /* 0x000fe20000001830 */
[----:B------:R-:W2:Y:S07]  /*f1d0*/  LDSM.16.M88.4 R184, [R231] ;  /* 0x00000000e7b8783b */ /* 0x000eae0000000200 */
[C---:B-1----:R-:W-:Y:S01]  /*f1e0*/  HMMA.16816.F32 R4, R188.reuse, R192, R4 ;  /* 0x000000c0bc04723c */ /* 0x042fe20000001804 */
[----:B------:R-:W-:Y:S07]  /*f1f0*/  LDSM.16.M88.4 R196, [R229] ;  /* 0x00000000e5c4783b */ /* 0x000fee0000000200 */
[C---:B------:R-:W-:Y:S01]  /*f200*/  HMMA.16816.F32 R8, R188.reuse, R194, R8 ;  /* 0x000000c2bc08723c */ /* 0x040fe20000001808 */
[----:B------:R-:W1:Y:S07]  /*f210*/  LDSM.16.M88.4 R192, [R230] ;  /* 0x00000000e6c0783b */ /* 0x000e6e0000000200 */
[C---:B----4-:R-:W-:Y:S08]  /*f220*/  HMMA.16816.F32 R12, R188.reuse, R200, R12 ;  /* 0x000000c8bc0c723c */ /* 0x050ff0000000180c */
[C---:B------:R-:W-:Y:S01]  /*f230*/  HMMA.16816.F32 R16, R188.reuse, R202, R16 ;  /* 0x000000cabc10723c */ /* 0x040fe20000001810 */
[----:B------:R-:W4:Y:S07]  /*f240*/  LDSM.16.M88.4 R200, [R228] ;  /* 0x00000000e4c8783b */ /* 0x000f2e0000000200 */
        /* <DEDUP_REMOVED lines=26> */
[C---:B------:R-:W-:Y:S08]  /*f3f0*/  HMMA.16816.F32 R40, R184.reuse, R190, R40 ;  /* 0x000000beb828723c */ /* 0x040ff00000001828 */
[C---:B------:R-:W-:Y:S08]  /*f400*/  HMMA.16816.F32 R44, R184.reuse, R192, R44 ;  /* 0x000000c0b82c723c */ /* 0x040ff0000000182c */
[----:B------:R-:W-:Y:S01]  /*f410*/  HMMA.16816.F32 R48, R184, R194, R48 ;  /* 0x000000c2b830723c */ /* 0x000fe20000001830 */
[----:B------:R-:W2:Y:S07]  /*f420*/  LDSM.16.M88.4 R184, [R221+0x9800] ;  /* 0x00980000ddb8783b */ /* 0x000eae0000000200 */
[C---:B-1----:R-:W-:Y:S08]  /*f430*/  HMMA.16816.F32 R4, R196.reuse, R200, R4 ;  /* 0x000000c8c404723c */ /* 0x042ff00000001804 */
[C---:B------:R-:W-:Y:S11]  /*f440*/  HMMA.16816.F32 R8, R196.reuse, R202, R8 ;  /* 0x000000cac408723c */ /* 0x040ff60000001808 */
[----:B------:R-:W-:Y:S05]  /*f450*/  @!UPT UIADD3 URZ, URZ, URZ, URZ ;  /* 0x0000003f3f3ff290 */ /* 0x000fea000fffe03f */
[----:B------:R-:W-:Y:S02]  /*f460*/  FMUL.FTZ R4, R4, c[0x0][0x320] ;  /* 0x0000c80004047a20 */ /* 0x000fe40000410000 */
[----:B------:R-:W-:Y:S02]  /*f470*/  FMUL.FTZ R5, R5, c[0x0][0x320] ;  /* 0x0000c80005057a20 */ /* 0x000fe40000410000 */
[----:B------:R-:W-:Y:S01]  /*f480*/  FMUL.FTZ R6, R6, c[0x0][0x320] ;  /* 0x0000c80006067a20 */ /* 0x000fe20000410000 */
[----:B------:R-:W-:Y:S01]  /*f490*/  MUFU.TANH R189, R4 ;  /* 0x0000000400bd7308 */ /* 0x000fe20000002400 */
[----:B------:R-:W-:Y:S02]  /*f4a0*/  FMUL.FTZ R7, R7, c[0x0][0x320] ;  /* 0x0000c80007077a20 */ /* 0x000fe40000410000 */
[----:B------:R-:W-:Y:S01]  /*f4b0*/  FMUL.FTZ R8, R8, c[0x0][0x320] ;  /* 0x0000c80008087a20 */ /* 0x000fe20000410000 */
[C---:B--2---:R-:W-:Y:S03]  /*f4c0*/  HMMA.16816.F32 R12, R196.reuse, R184, R12 ;  /* 0x000000b8c40c723c */ /* 0x044fe6000000180c */
[----:B------:R-:W-:Y:S02]  /*f4d0*/  FMUL.FTZ R9, R9, c[0x0][0x320] ;  /* 0x0000c80009097a20 */ /* 0x000fe40000410000 */
[----:B------:R-:W-:Y:S01]  /*f4e0*/  FMUL.FTZ R10, R10, c[0x0][0x320] ;  /* 0x0000c8000a0a7a20 */ /* 0x000fe20000410000 */
[----:B------:R-:W-:Y:S01]  /*f4f0*/  MUFU.TANH R191, R5 ;  /* 0x0000000500bf7308 */ /* 0x000fe20000002400 */
[----:B------:R-:W-:Y:S01]  /*f500*/  FMUL.FTZ R11, R11, c[0x0][0x320] ;  /* 0x0000c8000b0b7a20 */ /* 0x000fe20000410000 */
[C---:B------:R-:W-:Y:S08]  /*f510*/  HMMA.16816.F32 R16, R196.reuse, R186, R16 ;  /* 0x000000bac410723c */ /* 0x040ff00000001810 */
[----:B------:R-:W3:Y:S08]  /*f520*/  MUFU.TANH R195, R6 ;  /* 0x0000000600c37308 */ /* 0x000ef00000002400 */
[----:B------:R-:W-:Y:S02]  /*f530*/  FMUL.FTZ R12, R12, c[0x0][0x320] ;  /* 0x0000c8000c0c7a20 */ /* 0x000fe40000410000 */
[----:B------:R1:W2:Y:S01]  /*f540*/  MUFU.TANH R200, R7 ;  /* 0x0000000700c87308 */ /* 0x0002a20000002400 */
[----:B------:R-:W-:Y:S02]  /*f550*/  FMUL.FTZ R13, R13, c[0x0][0x320] ;  /* 0x0000c8000d0d7a20 */ /* 0x000fe40000410000 */
[----:B------:R-:W-:Y:S02]  /*f560*/  FMUL.FTZ R14, R14, c[0x0][0x320] ;  /* 0x0000c8000e0e7a20 */ /* 0x000fe40000410000 */
[----:B------:R-:W-:Y:S02]  /*f570*/  FMUL.FTZ R15, R15, c[0x0][0x320] ;  /* 0x0000c8000f0f7a20 */ /* 0x000fe40000410000 */
[----:B------:R-:W-:Y:S02]  /*f580*/  FMUL.FTZ R17, R17, c[0x0][0x320] ;  /* 0x0000c80011117a20 */ /* 0x000fe40000410000 */
[----:B------:R-:W-:Y:S01]  /*f590*/  FMUL.FTZ R16, R16, c[0x0][0x320] ;  /* 0x0000c80010107a20 */ /* 0x000fe20000410000 */
[----:B------:R-:W-:Y:S01]  /*f5a0*/  MUFU.TANH R190, R8 ;  /* 0x0000000800be7308 */ /* 0x000fe20000002400 */
[----:B------:R-:W-:Y:S02]  /*f5b0*/  FMUL.FTZ R18, R18, c[0x0][0x320] ;  /* 0x0000c80012127a20 */ /* 0x000fe40000410000 */
[----:B------:R-:W-:Y:S01]  /*f5c0*/  FMUL.FTZ R19, R19, c[0x0][0x320] ;  /* 0x0000c80013137a20 */ /* 0x000fe20000410000 */
[----:B---3--:R-:W-:Y:S06]  /*f5d0*/  FMNMX.FTZ R2, R195, R135, !PT ;  /* 0x00000087c3027209 */ /* 0x008fec0007810000 */
[----:B------:R-:W-:Y:S01]  /*f5e0*/  MUFU.TANH R188, R9 ;  /* 0x0000000900bc7308 */ /* 0x000fe20000002400 */
[----:B-1----:R-:W1:Y:S01]  /*f5f0*/  LDSM.16.M88.4 R4, [R221+0xa000] ;  /* 0x00a00000dd04783b */ /* 0x002e620000000200 */
[----:B--2---:R-:W-:Y:S08]  /*f600*/  FMNMX.FTZ R2, R200, R2, !PT ;  /* 0x00000002c8027209 */ /* 0x004ff00007810000 */
[----:B------:R-:W2:Y:S10]  /*f610*/  MUFU.TANH R192, R10 ;  /* 0x0000000a00c07308 */ /* 0x000eb40000002400 */
[----:B------:R3:W4:Y:S10]  /*f620*/  MUFU.TANH R193, R11 ;  /* 0x0000000b00c17308 */ /* 0x0007340000002400 */
[----:B------:R-:W-:Y:S01]  /*f630*/  MUFU.TANH R204, R15 ;  /* 0x0000000f00cc7308 */ /* 0x000fe20000002400 */
[----:B--2---:R-:W-:Y:S09]  /*f640*/  FMNMX.FTZ R2, R192, R2, !PT ;  /* 0x00000002c0027209 */ /* 0x004ff20007810000 */
[----:B------:R-:W-:Y:S01]  /*f650*/  MUFU.TANH R202, R13 ;  /* 0x0000000d00ca7308 */ /* 0x000fe20000002400 */
[C---:B-1----:R-:W-:Y:S01]  /*f660*/  HMMA.16816.F32 R20, R196.reuse, R4, R20 ;  /* 0x00000004c414723c */ /* 0x042fe20000001814 */
[----:B---3--:R-:W1:Y:S02]  /*f670*/  LDSM.16.M88.4 R8, [R221+0xa800] ;  /* 0x00a80000dd08783b */ /* 0x008e640000000200 */
[----:B----4-:R-:W-:Y:S06]  /*f680*/  FMNMX.FTZ R2, R193, R2, !PT ;  /* 0x00000002c1027209 */ /* 0x010fec0007810000 */
[----:B------:R-:W2:Y:S01]  /*f690*/  MUFU.TANH R203, R14 ;  /* 0x0000000e00cb7308 */ /* 0x000ea20000002400 */
[C---:B------:R-:W-:Y:S01]  /*f6a0*/  HMMA.16816.F32 R24, R196.reuse, R6, R24 ;  /* 0x00000006c418723c */ /* 0x040fe20000001818 */
[----:B------:R-:W3:Y:S08]  /*f6b0*/  LDSM.16.M88.4 R4, [R221+0xb000] ;  /* 0x00b00000dd04783b */ /* 0x000ef00000000200 */
[----:B------:R-:W-:Y:S05]  /*f6c0*/  MUFU.TANH R206, R17 ;  /* 0x0000001100ce7308 */ /* 0x000fea0000002400 */
[----:B------:R-:W-:Y:S02]  /*f6d0*/  FMUL.FTZ R20, R20, c[0x0][0x320] ;  /* 0x0000c80014147a20 */ /* 0x000fe40000410000 */
[----:B------:R-:W-:Y:S03]  /*f6e0*/  FMUL.FTZ R21, R21, c[0x0][0x320] ;  /* 0x0000c80015157a20 */ /* 0x000fe60000410000 */
[----:B------:R-:W-:Y:S01]  /*f6f0*/  MUFU.TANH R201, R12 ;  /* 0x0000000c00c97308 */ /* 0x000fe20000002400 */
[----:B------:R-:W-:Y:S02]  /*f700*/  FMUL.FTZ R22, R22, c[0x0][0x320] ;  /* 0x0000c80016167a20 */ /* 0x000fe40000410000 */
[----:B------:R-:W-:Y:S01]  /*f710*/  FMUL.FTZ R23, R23, c[0x0][0x320] ;  /* 0x0000c80017177a20 */ /* 0x000fe20000410000 */
[----:B--2---:R-:W-:Y:S01]  /*f720*/  FMNMX.FTZ R2, R203, R2, !PT ;  /* 0x00000002cb027209 */ /* 0x004fe20007810000 */
[----:B------:R-:W-:Y:S02]  /*f730*/  FMUL.FTZ R25, R25, c[0x0][0x320] ;  /* 0x0000c80019197a20 */ /* 0x000fe40000410000 */
[----:B------:R-:W-:Y:S01]  /*f740*/  FMUL.FTZ R27, R27, c[0x0][0x320] ;  /* 0x0000c8001b1b7a20 */ /* 0x000fe20000410000 */
[----:B------:R-:W-:Y:S01]  /*f750*/  FMNMX.FTZ R2, R204, R2, !PT ;  /* 0x00000002cc027209 */ /* 0x000fe20007810000 */
[----:B------:R-:W-:Y:S01]  /*f760*/  FMUL.FTZ R24, R24, c[0x0][0x320] ;  /* 0x0000c80018187a20 */ /* 0x000fe20000410000 */
[----:B------:R-:W-:Y:S01]  /*f770*/  MUFU.TANH R209, R20 ;  /* 0x0000001400d17308 */ /* 0x000fe20000002400 */
[----:B------:R-:W-:Y:S01]  /*f780*/  FMUL.FTZ R26, R26, c[0x0][0x320] ;  /* 0x0000c8001a1a7a20 */ /* 0x000fe20000410000 */
[C---:B-1----:R-:W-:Y:S08]  /*f790*/  HMMA.16816.F32 R28, R196.reuse, R8, R28 ;  /* 0x00000008c41c723c */ /* 0x042ff0000000181c */
[----:B------:R-:W-:Y:S01]  /*f7a0*/  MUFU.TANH R214, R21 ;  /* 0x0000001500d67308 */ /* 0x000fe20000002400 */
[C---:B------:R-:W-:Y:S01]  /*f7b0*/  HMMA.16816.F32 R32, R196.reuse, R10, R32 ;  /* 0x0000000ac420723c */ /* 0x040fe20000001820 */
[----:B------:R-:W1:Y:S01]  /*f7c0*/  LDSM.16.M88.4 R8, [R221+0xb800] ;  /* 0x00b80000dd08783b */ /* 0x000e620000000200 */
[----:B------:R-:W-:Y:S06]  /*f7d0*/  DEPBAR.LE SB0, 0x0 ;  /* 0x000080000000791a */ /* 0x000fec0000000000 */
[C---:B---3--:R-:W-:Y:S01]  /*f7e0*/  HMMA.16816.F32 R36, R196.reuse, R4, R36 ;  /* 0x00000004c424723c */ /* 0x048fe20000001824 */
[----:B------:R-:W-:Y:S07]  /*f7f0*/  BAR.SYNC.DEFER_BLOCKING 0x0 ;  /* 0x0000000000007b1d */ /* 0x000fee0000010000 */
[C---:B------:R-:W-:Y:S04]  /*f800*/  HMMA.16816.F32 R40, R196.reuse, R6, R40 ;  /* 0x00000006c428723c */ /* 0x040fe80000001828 */
[----:B------:R-:W-:Y:S02]  /*f810*/  FMUL.FTZ R30, R30, c[0x0][0x320] ;  /* 0x0000c8001e1e7a20 */ /* 0x000fe40000410000 */
[----:B------:R-:W-:Y:S02]  /*f820*/  FMUL.FTZ R28, R28, c[0x0][0x320] ;  /* 0x0000c8001c1c7a20 */ /* 0x000fe40000410000 */
[----:B------:R-:W-:Y:S04]  /*f830*/  FMUL.FTZ R29, R29, c[0x0][0x320] ;  /* 0x0000c8001d1d7a20 */ /* 0x000fe80000410000 */
[----:B------:R-:W-:Y:S02]  /*f840*/  FMUL.FTZ R31, R31, c[0x0][0x320] ;  /* 0x0000c8001f1f7a20 */ /* 0x000fe40000410000 */
[----:B------:R-:W-:Y:S02]  /*f850*/  FMUL.FTZ R32, R32, c[0x0][0x320] ;  /* 0x0000c80020207a20 */ /* 0x000fe40000410000 */
[----:B------:R-:W-:Y:S01]  /*f860*/  FMUL.FTZ R36, R36, c[0x0][0x320] ;  /* 0x0000c80024247a20 */ /* 0x000fe20000410000 */
[----:B------:R-:W2:Y:S01]  /*f870*/  LDL.64 R6, [R1+0x30] ;  /* 0x0000300001067983 */ /* 0x000ea20000100a00 */
[----:B------:R-:W-:Y:S01]  /*f880*/  MUFU.TANH R215, R22 ;  /* 0x0000001600d77308 */ /* 0x000fe20000002400 */
[----:B------:R-:W-:Y:S02]  /*f890*/  FMUL.FTZ R37, R37, c[0x0][0x320] ;  /* 0x0000c80025257a20 */ /* 0x000fe40000410000 */
[----:B------:R-:W-:Y:S02]  /*f8a0*/  FMUL.FTZ R38, R38, c[0x0][0x320] ;  /* 0x0000c80026267a20 */ /* 0x000fe40000410000 */
[----:B------:R-:W-:Y:S01]  /*f8b0*/  FMUL.FTZ R39, R39, c[0x0][0x320] ;  /* 0x0000c80027277a20 */ /* 0x000fe20000410000 */
[C---:B-1----:R-:W-:Y:S01]  /*f8c0*/  HMMA.16816.F32 R44, R196.reuse, R8, R44 ;  /* 0x00000008c42c723c */ /* 0x042fe2000000182c */
[----:B------:R-:W2:Y:S02]  /*f8d0*/  LDL.64 R8, [R1+0x28] ;  /* 0x0000280001087983 */ /* 0x000ea40000100a00 */
[----:B------:R-:W-:Y:S01]  /*f8e0*/  FMUL.FTZ R41, R41, c[0x0][0x320] ;  /* 0x0000c80029297a20 */ /* 0x000fe20000410000 */
[----:B------:R-:W1:Y:S01]  /*f8f0*/  MUFU.TANH R0, R26 ;  /* 0x0000001a00007308 */ /* 0x000e620000002400 */
[----:B------:R-:W-:Y:S02]  /*f900*/  FMUL.FTZ R42, R42, c[0x0][0x320] ;  /* 0x0000c8002a2a7a20 */ /* 0x000fe40000410000 */
[----:B------:R-:W-:Y:S01]  /*f910*/  FMUL.FTZ R33, R33, c[0x0][0x320] ;  /* 0x0000c80021217a20 */ /* 0x000fe20000410000 */
[----:B------:R-:W-:Y:S04]  /*f920*/  HMMA.16816.F32 R48, R196, R10, R48 ;  /* 0x0000000ac430723c */ /* 0x000fe80000001830 */
[----:B------:R-:W-:Y:S02]  /*f930*/  FMUL.FTZ R34, R34, c[0x0][0x320] ;  /* 0x0000c80022227a20 */ /* 0x000fe40000410000 */
[----:B------:R1:W-:Y:S01]  /*f940*/  MUFU.TANH R17, R41 ;  /* 0x0000002900117308 */ /* 0x0003e20000002400 */
[----:B------:R-:W-:Y:S02]  /*f950*/  FMUL.FTZ R35, R35, c[0x0][0x320] ;  /* 0x0000c80023237a20 */ /* 0x000fe40000410000 */
[----:B------:R-:W-:Y:S03]  /*f960*/  FMUL.FTZ R43, R43, c[0x0][0x320] ;  /* 0x0000c8002b2b7a20 */ /* 0x000fe60000410000 */
[----:B------:R-:W-:Y:S04]  /*f970*/  FMUL.FTZ R40, R40, c[0x0][0x320] ;  /* 0x0000c80028287a20 */ /* 0x000fe80000410000 */
[----:B------:R-:W-:Y:S01]  /*f980*/  MUFU.TANH R205, R16 ;  /* 0x0000001000cd7308 */ /* 0x000fe20000002400 */
        /* <DEDUP_REMOVED lines=8> */
[----:B-1----:R-:W-:Y:S02]  /*fa10*/  MOV R41, R0 ;  /* 0x0000000000297202 */ /* 0x002fe40000000f00 */
[----:B------:R-:W-:Y:S04]  /*fa20*/  FMNMX.FTZ R0, R189, R134, !PT ;  /* 0x00000086bd007209 */ /* 0x000fe80007810000 */
[----:B------:R-:W-:Y:S01]  /*fa30*/  FMNMX.FTZ R0, R191, R0, !PT ;  /* 0x00000000bf007209 */ /* 0x000fe20007810000 */
[----:B------:R-:W1:Y:S03]  /*fa40*/  MUFU.TANH R208, R19 ;  /* 0x0000001300d07308 */ /* 0x000e660000002400 */
[----:B------:R-:W-:Y:S04]  /*fa50*/  FMNMX.FTZ R0, R190, R0, !PT ;  /* 0x00000000be007209 */ /* 0x000fe80007810000 */
[----:B------:R-:W-:Y:S03]  /*fa60*/  FMNMX.FTZ R0, R188, R0, !PT ;  /* 0x00000000bc007209 */ /* 0x000fe60007810000 */
[----:B------:R-:W4:Y:S01]  /*fa70*/  MUFU.TANH R210, R24 ;  /* 0x0000001800d27308 */ /* 0x000f220000002400 */
[----:B------:R-:W-:Y:S02]  /*fa80*/  FMNMX.FTZ R0, R201, R0, !PT ;  /* 0x00000000c9007209 */ /* 0x000fe40007810000 */
[----:B---3--:R-:W-:Y:S02]  /*fa90*/  FMNMX.FTZ R2, R207, R2, !PT ;  /* 0x00000002cf027209 */ /* 0x008fe40007810000 */
[----:B------:R-:W-:Y:S04]  /*faa0*/  FMNMX.FTZ R0, R202, R0, !PT ;  /* 0x00000000ca007209 */ /* 0x000fe80007810000 */
[----:B------:R-:W-:Y:S01]  /*fab0*/  FMNMX.FTZ R0, R205, R0, !PT ;  /* 0x00000000cd007209 */ /* 0x000fe20007810000 */
[----:B------:R-:W3:Y:S03]  /*fac0*/  MUFU.TANH R3, R30 ;  /* 0x0000001e00037308 */ /* 0x000ee60000002400 */
[----:B------:R-:W-:Y:S02]  /*fad0*/  FMNMX.FTZ R0, R206, R0, !PT ;  /* 0x00000000ce007209 */ /* 0x000fe40007810000 */
[----:B-1----:R-:W-:Y:S02]  /*fae0*/  FMNMX.FTZ R2, R208, R2, !PT ;  /* 0x00000002d0027209 */ /* 0x002fe40007810000 */
[----:B------:R-:W-:Y:S02]  /*faf0*/  FMNMX.FTZ R0, R209, R0, !PT ;  /* 0x00000000d1007209 */ /* 0x000fe40007810000 */
[----:B------:R-:W-:Y:S01]  /*fb00*/  FMNMX.FTZ R2, R215, R2, !PT ;  /* 0x00000002d7027209 */ /* 0x000fe20007810000 */
[----:B------:R3:W-:Y:S01]  /*fb10*/  MUFU.TANH R19, R42 ;  /* 0x0000002a00137308 */ /* 0x0007e20000002400 */
[----:B------:R-:W-:Y:S04]  /*fb20*/  FMNMX.FTZ R0, R214, R0, !PT ;  /* 0x00000000d6007209 */ /* 0x000fe80007810000 */
[----:B----4-:R-:W-:Y:S05]  /*fb30*/  FMNMX.FTZ R0, R210, R0, !PT ;  /* 0x00000000d2007209 */ /* 0x010fea0007810000 */
[----:B------:R-:W1:Y:S10]  /*fb40*/  MUFU.TANH R252, R23 ;  /* 0x0000001700fc7308 */ /* 0x000e740000002400 */
[----:B------:R-:W4:Y:S01]  /*fb50*/  MUFU.TANH R24, R25 ;  /* 0x0000001900187308 */ /* 0x000f220000002400 */
[----:B---3--:R-:W-:Y:S09]  /*fb60*/  MOV R42, R3 ;  /* 0x00000003002a7202 */ /* 0x008ff20000000f00 */
[----:B------:R-:W3:Y:S01]  /*fb70*/  MUFU.TANH R25, R28 ;  /* 0x0000001c00197308 */ /* 0x000ee20000002400 */
[----:B-1----:R-:W-:Y:S04]  /*fb80*/  FMNMX.FTZ R2, R252, R2, !PT ;  /* 0x00000002fc027209 */ /* 0x002fe80007810000 */
[----:B------:R-:W-:Y:S05]  /*fb90*/  FMNMX.FTZ R2, R41, R2, !PT ;  /* 0x0000000229027209 */ /* 0x000fea0007810000 */
[----:B------:R-:W1:Y:S01]  /*fba0*/  MUFU.TANH R211, R27 ;  /* 0x0000001b00d37308 */ /* 0x000e620000002400 */
[----:B----4-:R-:W-:Y:S09]  /*fbb0*/  FMNMX.FTZ R0, R24, R0, !PT ;  /* 0x0000000018007209 */ /* 0x010ff20007810000 */
[----:B------:R-:W4:Y:S01]  /*fbc0*/  MUFU.TANH R27, R29 ;  /* 0x0000001d001b7308 */ /* 0x000f220000002400 */
[----:B---3--:R-:W-:Y:S09]  /*fbd0*/  FMNMX.FTZ R0, R25, R0, !PT ;  /* 0x0000000019007209 */ /* 0x008ff20007810000 */
        /* <DEDUP_REMOVED lines=8> */
[----:B-1----:R-:W-:Y:S09]  /*fc60*/  FMNMX.FTZ R2, R213, R2, !PT ;  /* 0x00000002d5027209 */ /* 0x002ff20007810000 */
[----:B------:R-:W1:Y:S01]  /*fc70*/  MUFU.TANH R194, R34 ;  /* 0x0000002200c27308 */ /* 0x000e620000002400 */
[----:B----4-:R-:W-:Y:S09]  /*fc80*/  MOV R198, R185 ;  /* 0x000000b900c67202 */ /* 0x010ff20000000f00 */
[----:B------:R-:W-:Y:S01]  /*fc90*/  MUFU.TANH R32, R37 ;  /* 0x0000002500207308 */ /* 0x000fe20000002400 */
[----:B---3--:R-:W-:Y:S04]  /*fca0*/  FMNMX.FTZ R0, R26, R0, !PT ;  /* 0x000000001a007209 */ /* 0x008fe80007810000 */
[----:B------:R-:W-:Y:S05]  /*fcb0*/  FMNMX.FTZ R0, R198, R0, !PT ;  /* 0x00000000c6007209 */ /* 0x000fea0007810000 */
[----:B------:R-:W3:Y:S01]  /*fcc0*/  MUFU.TANH R3, R45 ;  /* 0x0000002d00037308 */ /* 0x000ee20000002400 */
[----:B-1----:R-:W-:Y:S04]  /*fcd0*/  MOV R199, R194 ;  /* 0x000000c200c77202 */ /* 0x002fe80000000f00 */
[----:B------:R-:W-:Y:S05]  /*fce0*/  FMNMX.FTZ R2, R199, R2, !PT ;  /* 0x00000002c7027209 */ /* 0x000fea0007810000 */
[----:B------:R-:W1:Y:S10]  /*fcf0*/  MUFU.TANH R33, R35 ;  /* 0x0000002300217308 */ /* 0x000e740000002400 */
[----:B------:R3:W-:Y:S10]  /*fd00*/  MUFU.TANH R196, R49 ;  /* 0x0000003100c47308 */ /* 0x0007f40000002400 */
[----:B------:R-:W4:Y:S10]  /*fd10*/  MUFU.TANH R132, R38 ;  /* 0x0000002600847308 */ /* 0x000f340000002400 */
[----:B------:R4:W-:Y:S01]  /*fd20*/  MUFU.TANH R18, R43 ;  /* 0x0000002b00127308 */ /* 0x0009e20000002400 */
[----:B---3--:R-:W-:Y:S02]  /*fd30*/  MOV R49, R3 ;  /* 0x0000000300317202 */ /* 0x008fe40000000f00 */
[----:B-1----:R-:W-:Y:S02]  /*fd40*/  FMNMX.FTZ R3, R33, R2, !PT ;  /* 0x0000000221037209 */ /* 0x002fe40007810000 */
[----:B------:R-:W-:Y:S01]  /*fd50*/  FMNMX.FTZ R2, R32, R0, !PT ;  /* 0x0000000020027209 */ /* 0x000fe20007810000 */
[----:B------:R-:W-:Y:S04]  /*fd60*/  FMUL.FTZ R0, R51, c[0x0][0x320] ;  /* 0x0000c80033007a20 */ /* 0x000fe80000410000 */
[----:B------:R-:W1:Y:S10]  /*fd70*/  MUFU.TANH R16, R40 ;  /* 0x0000002800107308 */ /* 0x000e740000002400 */
[----:B------:R-:W3:Y:S01]  /*fd80*/  MUFU.TANH R133, R39 ;  /* 0x0000002700857308 */ /* 0x000ee20000002400 */
[----:B----4-:R-:W-:Y:S04]  /*fd90*/  MOV R43, R132 ;  /* 0x00000084002b7202 */ /* 0x010fe80000000f00 */
[----:B------:R-:W-:Y:S05]  /*fda0*/  FMNMX.FTZ R3, R43, R3, !PT ;  /* 0x000000032b037209 */ /* 0x000fea0007810000 */
[----:B------:R3:W-:Y:S01]  /*fdb0*/  MUFU.TANH R184, R50 ;  /* 0x0000003200b87308 */ /* 0x0007e20000002400 */
[----:B-1----:R-:W-:Y:S09]  /*fdc0*/  FMNMX.FTZ R2, R16, R2, !PT ;  /* 0x0000000210027209 */ /* 0x002ff20007810000 */
[----:B------:R-:W1:Y:S10]  /*fdd0*/  MUFU.TANH R5, R44 ;  /* 0x0000002c00057308 */ /* 0x000e740000002400 */
[----:B------:R1:W-:Y:S01]  /*fde0*/  MUFU.TANH R197, R48 ;  /* 0x0000003000c57308 */ /* 0x0003e20000002400 */
[----:B---3--:R-:W-:Y:S04]  /*fdf0*/  MOV R50, R133 ;  /* 0x0000008500327202 */ /* 0x008fe80000000f00 */
[----:B------:R-:W-:Y:S05]  /*fe00*/  FMNMX.FTZ R3, R50, R3, !PT ;  /* 0x0000000332037209 */ /* 0x000fea0007810000 */
[----:B------:R3:W-:Y:S01]  /*fe10*/  MUFU.TANH R185, R0 ;  /* 0x0000000000b97308 */ /* 0x0007e20000002400 */
[----:B--2---:R-:W-:Y:S09]  /*fe20*/  @P0 MOV R7, R9 ;  /* 0x0000000900070202 */ /* 0x004ff20000000f00 */
[----:B------:R-:W2:Y:S01]  /*fe30*/  MUFU.TANH R4, R46 ;  /* 0x0000002e00047308 */ /* 0x000ea20000002400 */
[----:B-1----:R-:W-:Y:S09]  /*fe40*/  MOV R48, R5 ;  /* 0x0000000500307202 */ /* 0x002ff20000000f00 */
[----:B------:R-:W1:Y:S01]  /*fe50*/  MUFU.TANH R13, R47 ;  /* 0x0000002f000d7308 */ /* 0x000e620000002400 */
[----:B---3--:R-:W-:Y:S02]  /*fe60*/  FMNMX.FTZ R0, R17, R2, !PT ;  /* 0x0000000211007209 */ /* 0x008fe40007810000 */
[----:B------:R-:W-:Y:S02]  /*fe70*/  FMNMX.FTZ R2, R19, R3, !PT ;  /* 0x0000000313027209 */ /* 0x000fe40007810000 */
[----:B------:R-:W-:Y:S02]  /*fe80*/  FMNMX.FTZ R0, R48, R0, !PT ;  /* 0x0000000030007209 */ /* 0x000fe40007810000 */
[----:B------:R-:W-:Y:S02]  /*fe90*/  FMNMX.FTZ R2, R18, R2, !PT ;  /* 0x0000000212027209 */ /* 0x000fe40007810000 */
[----:B------:R-:W-:Y:S02]  /*fea0*/  FMNMX.FTZ R0, R49, R0, !PT ;  /* 0x0000000031007209 */ /* 0x000fe40007810000 */
[----:B--2---:R-:W-:Y:S02]  /*feb0*/  MOV R51, R4 ;  /* 0x0000000400337202 */ /* 0x004fe40000000f00 */
[----:B------:R-:W-:Y:S02]  /*fec0*/  FMNMX.FTZ R133, R197, R0, !PT ;  /* 0x00000000c5857209 */ /* 0x000fe40007810000 */
[----:B------:R-:W-:Y:S02]  /*fed0*/  FMNMX.FTZ R2, R51, R2, !PT ;  /* 0x0000000233027209 */ /* 0x000fe40007810000 */
[----:B------:R-:W-:Y:S02]  /*fee0*/  FMNMX.FTZ R133, R196, R133, !PT ;  /* 0x00000085c4857209 */ /* 0x000fe40007810000 */
[----:B-1----:R-:W-:Y:S03]  /*fef0*/  FMNMX.FTZ R0, R13, R2, !PT ;  /* 0x000000020d007209 */ /* 0x002fe60007810000 */
[----:B------:R-:W1:Y:S01]  /*ff00*/  SHFL.BFLY PT, R3, R133, 0x2, 0x1f ;  /* 0x0c401f0085037f89 */ /* 0x000e6200000e0000 */
[----:B------:R-:W-:Y:S04]  /*ff10*/  FMNMX.FTZ R0, R184, R0, !PT ;  /* 0x00000000b8007209 */ /* 0x000fe80007810000 */
[----:B------:R-:W-:Y:S05]  /*ff20*/  FMNMX.FTZ R0, R185, R0, !PT ;  /* 0x00000000b9007209 */ /* 0x000fea0007810000 */
[----:B------:R-:W2:Y:S01]  /*ff30*/  SHFL.BFLY PT, R2, R0, 0x2, 0x1f ;  /* 0x0c401f0000027f89 */ /* 0x000ea200000e0000 */
[----:B-1----:R-:W-:Y:S07]  /*ff40*/  FMNMX.FTZ R133, R133, R3, !PT ;  /* 0x0000000385857209 */ /* 0x002fee0007810000 */
[----:B------:R-:W1:Y:S01]  /*ff50*/  SHFL.BFLY PT, R4, R133, 0x1, 0x1f ;  /* 0x0c201f0085047f89 */ /* 0x000e6200000e0000 */
[----:B--2---:R-:W-:Y:S02]  /*ff60*/  FMNMX.FTZ R0, R0, R2, !PT ;  /* 0x0000000200007209 */ /* 0x004fe40007810000 */
[----:B------:R-:W-:Y:S05]  /*ff70*/  MOV R2, UR26 ;  /* 0x0000001a00027c02 */ /* 0x000fea0008000f00 */
[----:B------:R-:W2:Y:S01]  /*ff80*/  SHFL.BFLY PT, R3, R0, 0x1, 0x1f ;  /* 0x0c201f0000037f89 */ /* 0x000ea200000e0000 */
[----:B------:R-:W-:Y:S05]  /*ff90*/  @P0 IMAD.WIDE.U32 R6, R2, 0x60, R6 ;  /* 0x0000006002060825 */ /* 0x000fea00078e0006 */
[----:B------:R-:W-:Y:S04]  /*ffa0*/  @P0 SHF.L.U32 R5, R6, 0x1, RZ ;  /* 0x0000000106050819 */ /* 0x000fe800000006ff */
[----:B------:R-:W-:Y:S02]  /*ffb0*/  @P0 IADD3 R10, P6, R5, 0x80, RZ ;  /* 0x00000080050a0810 */ /* 0x000fe40007fde0ff */
[----:B-1----:R-:W-:Y:S02]  /*ffc0*/  FMNMX.FTZ R133, R133, R4, !PT ;  /* 0x0000000485857209 */ /* 0x002fe40007810000 */
[----:B------:R-:W-:Y:S03]  /*ffd0*/  @P0 IADD3 R10, P1, R10, c[0x0][0x1c8], RZ ;  /* 0x000072000a0a0a10 */ /* 0x000fe60007f3e0ff */
[C---:B------:R-:W-:Y:S02]  /*ffe0*/  FMUL.FTZ R194, R133.reuse, c[0x0][0x2d0] ;  /* 0x0000b40085c27a20 */ /* 0x040fe40000410000 */
[----:B------:R-:W-:Y:S02]  /*fff0*/  FADD.FTZ R2, -R133, R134 ;  /* 0x0000008685027221 */ /* 0x000fe40000010100 */
[--C-:B------:R-:W-:Y:S01]  /*10000*/  FFMA.FTZ R4, R189, c[0x0][0x2d0], -R194.reuse ;  /* 0x0000b400bd047a23 */ /* 0x100fe200000108c2 */
[----:B--2---:R-:W-:Y:S01]  /*10010*/  FMNMX.FTZ R132, R0, R3, !PT ;  /* 0x0000000300847209 */ /* 0x004fe20007810000 */
[----:B------:R-:W-:Y:S01]  /*10020*/  FMUL.FTZ R0, R2, c[0x0][0x2d0] ;  /* 0x0000b40002007a20 */ /* 0x000fe20000410000 */
[----:B------:R-:W-:Y:S01]  /*10030*/  @P0 IADD3 R3, R7, UR4, RZ ;  /* 0x0000000407030c10 */ /* 0x000fe2000fffe0ff */
[--C-:B------:R-:W-:Y:S01]  /*10040*/  FFMA.FTZ R7, R191, c[0x0][0x2d0], -R194.reuse ;  /* 0x0000b400bf077a23 */ /* 0x100fe200000108c2 */
[----:B------:R1:W-:Y:S01]  /*10050*/  MUFU.EX2 R189, R4 ;  /* 0x0000000400bd7308 */ /* 0x0003e20000000800 */
[----:B------:R-:W-:Y:S02]  /*10060*/  MOV R191, R19 ;  /* 0x0000001300bf7202 */ /* 0x000fe40000000f00 */
[----:B------:R-:W-:Y:S04]  /*10070*/  @P0 SHF.L.U64.HI R3, R6, 0x1, R3 ;  /* 0x0000000106030819 */ /* 0x000fe80000010203 */
[--C-:B------:R-:W-:Y:S02]  /*10080*/  @P0 IADD3.X R11, RZ, c[0x0][0x1cc], R3.reuse, P1, P6 ;  /* 0x00007300ff0b0a10 */ /* 0x100fe40000fec403 */
[C---:B------:R-:W-:Y:S01]  /*10090*/  @P0 IADD3 R8, P6, R5.reuse, 0x100, RZ ;  /* 0x0000010005080810 */ /* 0x040fe20007fde0ff */
[----:B------:R2:W-:Y:S03]  /*100a0*/  MUFU.EX2 R12, R7 ;  /* 0x00000007000c7308 */ /* 0x0005e60000000800 */
[----:B------:R-:W-:Y:S04]  /*100b0*/  @P0 IADD3 R8, P1, R8, c[0x0][0x1c8], RZ ;  /* 0x0000720008080a10 */ /* 0x000fe80007f3e0ff */
[----:B------:R-:W-:Y:S02]  /*100c0*/  @P0 IADD3.X R9, RZ, c[0x0][0x1cc], R3, P1, P6 ;  /* 0x00007300ff090a10 */ /* 0x000fe40000fec403 */
[C---:B------:R-:W-:Y:S01]  /*100d0*/  @P0 IADD3 R6, P6, R5.reuse, 0x180, RZ ;  /* 0x0000018005060810 */ /* 0x040fe20007fde0ff */
[----:B------:R3:W4:Y:S01]  /*100e0*/  MUFU.EX2 R2, R0 ;  /* 0x0000000000027308 */ /* 0x0007220000000800 */
[----:B-1----:R-:W-:Y:S04]  /*100f0*/  @P0 IADD3 R4, P1, R5, c[0x0][0x1c8], RZ ;  /* 0x0000720005040a10 */ /* 0x002fe80007f3e0ff */
[----:B------:R-:W-:Y:S02]  /*10100*/  @P0 IADD3.X R5, R3, c[0x0][0x1cc], RZ, P1, !PT ;  /* 0x0000730003050a10 */ /* 0x000fe40000ffe4ff */
[----:B------:R-:W-:Y:S03]  /*10110*/  @P0 IADD3 R6, P1, R6, c[0x0][0x1c8], RZ ;  /* 0x0000720006060a10 */ /* 0x000fe60007f3e0ff */
[----:B------:R1:W-:Y:S01]  /*10120*/  @P0 LDGSTS.E.BYPASS.LTC128B.128 [R251+0xc100], [R4.64], !P5 ;  /* 0x0c10000004fb0fae */ /* 0x0003e2000e901d5e */
[--C-:B--2---:R-:W-:Y:S01]  /*10130*/  FFMA.FTZ R7, R190, c[0x0][0x2d0], -R194.reuse ;  /* 0x0000b400be077a23 */ /* 0x104fe200000108c2 */
[----:B------:R-:W-:Y:S03]  /*10140*/  MOV R190, R18 ;  /* 0x0000001200be7202 */ /* 0x000fe60000000f00 */
[----:B------:R2:W-:Y:S03]  /*10150*/  MUFU.EX2 R134, R7 ;  /* 0x0000000700867308 */ /* 0x0005e60000000800 */
[----:B------:R1:W-:Y:S01]  /*10160*/  @P0 LDGSTS.E.BYPASS.LTC128B.128 [R251+0xf100], [R10.64], !P4 ;  /* 0x0f1000000afb0fae */ /* 0x0003e2000e101d5e */
[----:B---3--:R-:W-:Y:S02]  /*10170*/  FADD.FTZ R0, -R132, R135 ;  /* 0x0000008784007221 */ /* 0x008fe40000010100 */
[----:B----4-:R-:W-:Y:S02]  /*10180*/  FMUL.FTZ R52, R2, R52 ;  /* 0x0000003402347220 */ /* 0x010fe40000410000 */
[----:B------:R-:W-:Y:S03]  /*10190*/  FMUL.FTZ R0, R0, c[0x0][0x2d0] ;  /* 0x0000b40000007a20 */ /* 0x000fe60000410000 */
[----:B------:R3:W-:Y:S01]  /*101a0*/  @P0 LDGSTS.E.BYPASS.LTC128B.128 [R251+0x12100], [R8.64], !P3 ;  /* 0x1210000008fb0fae */ /* 0x0007e2000d901d5e */
[C---:B------:R-:W-:Y:S02]  /*101b0*/  FMUL.FTZ R53, R2.reuse, R53 ;  /* 0x0000003502357220 */ /* 0x040fe40000410000 */
[C---:B------:R-:W-:Y:S01]  /*101c0*/  FMUL.FTZ R56, R2.reuse, R56 ;  /* 0x0000003802387220 */ /* 0x040fe20000410000 */
[----:B------:R-:W4:Y:S01]  /*101d0*/  MUFU.EX2 R0, R0 ;  /* 0x0000000000007308 */ /* 0x000f220000000800 */
[C---:B------:R-:W-:Y:S02]  /*101e0*/  FMUL.FTZ R57, R2.reuse, R57 ;  /* 0x0000003902397220 */ /* 0x040fe40000410000 */
[C---:B------:R-:W-:Y:S02]  /*101f0*/  FMUL.FTZ R60, R2.reuse, R60 ;  /* 0x0000003c023c7220 */ /* 0x040fe40000410000 */
[C---:B------:R-:W-:Y:S02]  /*10200*/  FMUL.FTZ R61, R2.reuse, R61 ;  /* 0x0000003d023d7220 */ /* 0x040fe40000410000 */
[----:B------:R-:W-:Y:S01]  /*10210*/  FMUL.FTZ R64, R2, R64 ;  /* 0x0000004002407220 */ /* 0x000fe20000410000 */
[----:B--2---:R-:W-:Y:S01]  /*10220*/  @P0 IADD3.X R7, RZ, c[0x0][0x1cc], R3, P1, P6 ;  /* 0x00007300ff070a10 */ /* 0x004fe20000fec403 */
[--C-:B------:R-:W-:Y:S01]  /*10230*/  FFMA.FTZ R3, R188, c[0x0][0x2d0], -R194.reuse ;  /* 0x0000b400bc037a23 */ /* 0x100fe200000108c2 */
[----:B-1----:R-:W-:Y:S01]  /*10240*/  @P0 IADD3 R4, P1, R4, UR6, RZ ;  /* 0x0000000604040c10 */ /* 0x002fe2000ff3e0ff */
[C---:B------:R-:W-:Y:S01]  /*10250*/  FMUL.FTZ R65, R2.reuse, R65 ;  /* 0x0000004102417220 */ /* 0x040fe20000410000 */
[----:B------:R-:W-:Y:S01]  /*10260*/  MOV R188, R13 ;  /* 0x0000000d00bc7202 */ /* 0x000fe20000000f00 */
[----:B------:R1:W2:Y:S01]  /*10270*/  MUFU.EX2 R14, R3 ;  /* 0x00000003000e7308 */ /* 0x0002a20000000800 */
[----:B------:R2:W-:Y:S01]  /*10280*/  @P0 LDGSTS.E.BYPASS.LTC128B.128 [R251+0x15100], [R6.64], !P2 ;  /* 0x1510000006fb0fae */ /* 0x0005e2000d101d5e */
[----:B------:R-:W-:Y:S01]  /*10290*/  @P0 IADD3.X R5, R5, UR7, RZ, P1, !PT ;  /* 0x0000000705050c10 */ /* 0x000fe20008ffe4ff */
[----:B------:R-:W-:Y:S01]  /*102a0*/  FMUL.FTZ R68, R2, R68 ;  /* 0x0000004402447220 */ /* 0x000fe20000410000 */
[----:B------:R-:W-:Y:S01]  /*102b0*/  @P0 IADD3 R10, P6, R4, UR6, RZ ;  /* 0x00000006040a0c10 */ /* 0x000fe2000ffde0ff */
[C---:B------:R-:W-:Y:S02]  /*102c0*/  FMUL.FTZ R69, R2.reuse, R69 ;  /* 0x0000004502457220 */ /* 0x040fe40000410000 */
[----:B------:R-:W-:Y:S01]  /*102d0*/  FMUL.FTZ R72, R2, R72 ;  /* 0x0000004802487220 */ /* 0x000fe20000410000 */
[C---:B------:R-:W-:Y:S01]  /*102e0*/  @P0 IADD3.X R11, R5.reuse, UR7, RZ, P6, !PT ;  /* 0x00000007050b0c10 */ /* 0x040fe2000b7fe4ff */
[----:B------:R2:W-:Y:S01]  /*102f0*/  @P0 LDGSTS.E.BYPASS.LTC128B.128 [R251+0xd100], [R4.64], !P5 ;  /* 0x0d10000004fb0fae */ /* 0x0005e2000e901d5e */
[----:B---3--:R-:W-:Y:S01]  /*10300*/  @P0 IADD3 R8, P1, R4, UR11, RZ ;  /* 0x0000000b04080c10 */ /* 0x008fe2000ff3e0ff */
[C---:B----4-:R-:W-:Y:S01]  /*10310*/  FMUL.FTZ R18, R0.reuse, R150 ;  /* 0x0000009600127220 */ /* 0x050fe20000410000 */
[----:B------:R-:W-:Y:S01]  /*10320*/  MOV R150, R32 ;  /* 0x0000002000967202 */ /* 0x000fe20000000f00 */
[----:B------:R-:W-:Y:S01]  /*10330*/  FMUL.FTZ R19, R0, R151 ;  /* 0x0000009700137220 */ /* 0x000fe20000410000 */
[----:B------:R-:W-:Y:S01]  /*10340*/  @P0 IADD3.X R9, R5, UR10, RZ, P1, !PT ;  /* 0x0000000a05090c10 */ /* 0x000fe20008ffe4ff */
[----:B------:R-:W-:Y:S01]  /*10350*/  FMUL.FTZ R32, R2, R164 ;  /* 0x000000a402207220 */ /* 0x000fe20000410000 */
[----:B------:R-:W-:Y:S01]  /*10360*/  MOV R151, R27 ;  /* 0x0000001b00977202 */ /* 0x000fe20000000f00 */
[----:B------:R3:W-:Y:S01]  /*10370*/  @P0 LDGSTS.E.BYPASS.LTC128B.128 [R251+0x10100], [R4.64+0x80], !P4 ;  /* 0x1010008004fb0fae */ /* 0x0007e2000e101d5e */
[C---:B------:R-:W-:Y:S01]  /*10380*/  FMUL.FTZ R27, R0.reuse, R159 ;  /* 0x0000009f001b7220 */ /* 0x040fe20000410000 */
[----:B------:R-:W-:Y:S01]  /*10390*/  MOV R159, R134 ;  /* 0x00000086009f7202 */ /* 0x000fe20000000f00 */
[C---:B------:R-:W-:Y:S01]  /*103a0*/  FMUL.FTZ R34, R0.reuse, R166 ;  /* 0x000000a600227220 */ /* 0x040fe20000410000 */
[----:B------:R-:W-:Y:S01]  /*103b0*/  MOV R166, R151 ;  /* 0x0000009700a67202 */ /* 0x000fe20000000f00 */
[----:B------:R-:W-:Y:S01]  /*103c0*/  FMUL.FTZ R35, R0, R167 ;  /* 0x000000a700237220 */ /* 0x000fe20000410000 */
[----:B------:R-:W-:Y:S01]  /*103d0*/  MOV R164, R212 ;  /* 0x000000d400a47202 */ /* 0x000fe20000000f00 */
[----:B-1----:R-:W-:Y:S01]  /*103e0*/  FMUL.FTZ R3, R132, c[0x0][0x2d0] ;  /* 0x0000b40084037a20 */ /* 0x002fe20000410000 */
[----:B------:R3:W-:Y:S01]  /*103f0*/  @P0 LDGSTS.E.BYPASS.LTC128B.128 [R251+0x13100], [R4.64+0x100], !P3 ;  /* 0x1310010004fb0fae */ /* 0x0007e2000d901d5e */
[----:B------:R-:W-:Y:S02]  /*10400*/  FMUL.FTZ R54, R0, R54 ;  /* 0x0000003600367220 */ /* 0x000fe40000410000 */
[--C-:B--2---:R-:W-:Y:S01]  /*10410*/  FFMA.FTZ R6, R195, c[0x0][0x2d0], -R3.reuse ;  /* 0x0000b400c3067a23 */ /* 0x104fe20000010803 */
[----:B------:R-:W-:Y:S01]  /*10420*/  MOV R195, R12 ;  /* 0x0000000c00c37202 */ /* 0x000fe20000000f00 */
[--C-:B------:R-:W-:Y:S02]  /*10430*/  FFMA.FTZ R12, R200, c[0x0][0x2d0], -R3.reuse ;  /* 0x0000b400c80c7a23 */ /* 0x100fe40000010803 */
[----:B------:R1:W-:Y:S01]  /*10440*/  MUFU.EX2 R186, R6 ;  /* 0x0000000600ba7308 */ /* 0x0003e20000000800 */
[----:B------:R3:W-:Y:S01]  /*10450*/  @P0 LDGSTS.E.BYPASS.LTC128B.128 [R251+0x16100], [R4.64+0x180], !P2 ;  /* 0x1610018004fb0fae */ /* 0x0007e2000d101d5e */
[C---:B------:R-:W-:Y:S02]  /*10460*/  FMUL.FTZ R55, R0.reuse, R55 ;  /* 0x0000003700377220 */ /* 0x040fe40000410000 */
[C---:B------:R-:W-:Y:S02]  /*10470*/  FMUL.FTZ R58, R0.reuse, R58 ;  /* 0x0000003a003a7220 */ /* 0x040fe40000410000 */
[C---:B------:R-:W-:Y:S02]  /*10480*/  FMUL.FTZ R59, R0.reuse, R59 ;  /* 0x0000003b003b7220 */ /* 0x040fe40000410000 */
[C---:B------:R-:W-:Y:S01]  /*10490*/  FMUL.FTZ R62, R0.reuse, R62 ;  /* 0x0000003e003e7220 */ /* 0x040fe20000410000 */
[----:B------:R2:W-:Y:S01]  /*104a0*/  @P0 LDGSTS.E.BYPASS.LTC128B.128 [R251+0xe100], [R10.64], !P5 ;  /* 0x0e1000000afb0fae */ /* 0x0005e2000e901d5e */
[----:B------:R4:W2:Y:S01]  /*104b0*/  MUFU.EX2 R135, R12 ;  /* 0x0000000c00877308 */ /* 0x0008a20000000800 */
[C---:B------:R-:W-:Y:S02]  /*104c0*/  FMUL.FTZ R63, R0.reuse, R63 ;  /* 0x0000003f003f7220 */ /* 0x040fe40000410000 */
[C---:B------:R-:W-:Y:S02]  /*104d0*/  FMUL.FTZ R66, R0.reuse, R66 ;  /* 0x0000004200427220 */ /* 0x040fe40000410000 */
[C---:B------:R-:W-:Y:S02]  /*104e0*/  FMUL.FTZ R67, R0.reuse, R67 ;  /* 0x0000004300437220 */ /* 0x040fe40000410000 */
[----:B------:R4:W-:Y:S01]  /*104f0*/  @P0 LDGSTS.E.BYPASS.LTC128B.128 [R251+0x11100], [R8.64], !P4 ;  /* 0x1110000008fb0fae */ /* 0x0009e2000e101d5e */
[C---:B------:R-:W-:Y:S02]  /*10500*/  FMUL.FTZ R70, R0.reuse, R70 ;  /* 0x0000004600467220 */ /* 0x040fe40000410000 */
[----:B------:R-:W-:Y:S02]  /*10510*/  FMUL.FTZ R71, R0, R71 ;  /* 0x0000004700477220 */ /* 0x000fe40000410000 */
[----:B------:R-:W-:Y:S01]  /*10520*/  FMUL.FTZ R73, R2, R73 ;  /* 0x0000004902497220 */ /* 0x000fe20000410000 */
[----:B-1----:R-:W-:Y:S01]  /*10530*/  @P0 IADD3 R6, P6, R4, UR13, RZ ;  /* 0x0000000d04060c10 */ /* 0x002fe2000ffde0ff */
[C---:B------:R-:W-:Y:S02]  /*10540*/  FMUL.FTZ R74, R0.reuse, R74 ;  /* 0x0000004a004a7220 */ /* 0x040fe40000410000 */
[----:B------:R-:W-:Y:S01]  /*10550*/  FMUL.FTZ R75, R0, R75 ;  /* 0x0000004b004b7220 */ /* 0x000fe20000410000 */
[C---:B------:R-:W-:Y:S01]  /*10560*/  @P0 IADD3.X R7, R5.reuse, UR12, RZ, P6, !PT ;  /* 0x0000000c05070c10 */ /* 0x040fe2000b7fe4ff */
[----:B------:R-:W-:Y:S01]  /*10570*/  FMUL.FTZ R76, R2, R76 ;  /* 0x0000004c024c7220 */ /* 0x000fe20000410000 */
[----:B---3--:R-:W-:Y:S01]  /*10580*/  @P0 IADD3 R4, P1, R4, UR15, RZ ;  /* 0x0000000f04040c10 */ /* 0x008fe2000ff3e0ff */
[----:B------:R-:W-:Y:S02]  /*10590*/  FMUL.FTZ R77, R2, R77 ;  /* 0x0000004d024d7220 */ /* 0x000fe40000410000 */
[----:B------:R1:W-:Y:S01]  /*105a0*/  @P0 LDGSTS.E.BYPASS.LTC128B.128 [R251+0x14100], [R6.64], !P3 ;  /* 0x1410000006fb0fae */ /* 0x0003e2000d901d5e */
[----:B------:R-:W-:Y:S01]  /*105b0*/  @P0 IADD3.X R5, R5, UR14, RZ, P1, !PT ;  /* 0x0000000e05050c10 */ /* 0x000fe20008ffe4ff */
[C---:B------:R-:W-:Y:S02]  /*105c0*/  FMUL.FTZ R78, R0.reuse, R78 ;  /* 0x0000004e004e7220 */ /* 0x040fe40000410000 */
[C---:B--2---:R-:W-:Y:S02]  /*105d0*/  FMUL.FTZ R10, R0.reuse, R142 ;  /* 0x0000008e000a7220 */ /* 0x044fe40000410000 */
[C---:B------:R-:W-:Y:S02]  /*105e0*/  FMUL.FTZ R11, R0.reuse, R143 ;  /* 0x0000008f000b7220 */ /* 0x040fe40000410000 */
[----:B------:R2:W-:Y:S01]  /*105f0*/  @P0 LDGSTS.E.BYPASS.LTC128B.128 [R251+0x17100], [R4.64], !P2 ;  /* 0x1710000004fb0fae */ /* 0x0005e2000d101d5e */
[----:B------:R-:W-:Y:S02]  /*10600*/  FMUL.FTZ R79, R0, R79 ;  /* 0x0000004f004f7220 */ /* 0x000fe40000410000 */
[--C-:B----4-:R-:W-:Y:S01]  /*10610*/  FFMA.FTZ R8, R192, c[0x0][0x2d0], -R3.reuse ;  /* 0x0000b400c0087a23 */ /* 0x110fe20000010803 */
[----:B------:R-:W-:Y:S01]  /*10620*/  MOV R192, R14 ;  /* 0x0000000e00c07202 */ /* 0x000fe20000000f00 */
[C---:B------:R-:W-:Y:S02]  /*10630*/  FMUL.FTZ R9, R2.reuse, R141 ;  /* 0x0000008d02097220 */ /* 0x040fe40000410000 */
[----:B------:R3:W-:Y:S01]  /*10640*/  MUFU.EX2 R187, R8 ;  /* 0x0000000800bb7308 */ /* 0x0007e20000000800 */
[----:B------:R-:W4:Y:S01]  /*10650*/  LDSM.16.MT88.4 R12, [R217+0x100] ;  /* 0x00010000d90c783b */ /* 0x000f220000004200 */
[C---:B------:R-:W-:Y:S02]  /*10660*/  FMUL.FTZ R80, R2.reuse, R80 ;  /* 0x0000005002507220 */ /* 0x040fe40000410000 */
[----:B------:R-:W-:Y:S02]  /*10670*/  FMUL.FTZ R81, R2, R81 ;  /* 0x0000005102517220 */ /* 0x000fe40000410000 */
[C---:B------:R-:W-:Y:S02]  /*10680*/  FMUL.FTZ R82, R0.reuse, R82 ;  /* 0x0000005200527220 */ /* 0x040fe40000410000 */
[----:B------:R-:W-:Y:S01]  /*10690*/  FMUL.FTZ R83, R0, R83 ;  /* 0x0000005300537220 */ /* 0x000fe20000410000 */
[----:B------:R-:W4:Y:S01]  /*106a0*/  LDSM.16.MT88.4 R20, [R218+0x100] ;  /* 0x00010000da14783b */ /* 0x000f220000004200 */
[----:B------:R-:W-:Y:S02]  /*106b0*/  FMUL.FTZ R84, R2, R84 ;  /* 0x0000005402547220 */ /* 0x000fe40000410000 */
[----:B-1----:R-:W-:Y:S01]  /*106c0*/  FMUL.FTZ R6, R0, R138 ;  /* 0x0000008a00067220 */ /* 0x002fe20000410000 */
[----:B------:R-:W-:Y:S01]  /*106d0*/  F2FP.PACK_AB R138, R192, R134 ;  /* 0x00000086c08a723e */ /* 0x000fe200000000ff */
[----:B------:R-:W-:Y:S02]  /*106e0*/  FMUL.FTZ R7, R0, R139 ;  /* 0x0000008b00077220 */ /* 0x000fe40000410000 */
[--C-:B------:R-:W-:Y:S01]  /*106f0*/  FFMA.FTZ R134, R201, c[0x0][0x2d0], -R194.reuse ;  /* 0x0000b400c9867a23 */ /* 0x100fe200000108c2 */
[----:B------:R-:W1:Y:S01]  /*10700*/  LDSM.16.MT88.4 R28, [R220+0x100] ;  /* 0x00010000dc1c783b */ /* 0x000e620000004200 */
[C---:B------:R-:W-:Y:S02]  /*10710*/  FMUL.FTZ R85, R2.reuse, R85 ;  /* 0x0000005502557220 */ /* 0x040fe40000410000 */
[--C-:B--2---:R-:W-:Y:S01]  /*10720*/  FFMA.FTZ R4, R193, c[0x0][0x2d0], -R3.reuse ;  /* 0x0000b400c1047a23 */ /* 0x104fe20000010803 */
[----:B------:R-:W-:Y:S01]  /*10730*/  MOV R193, R16 ;  /* 0x0000001000c17202 */ /* 0x000fe20000000f00 */
[C---:B------:R-:W-:Y:S01]  /*10740*/  FMUL.FTZ R5, R2.reuse, R137 ;  /* 0x0000008902057220 */ /* 0x040fe20000410000 */
[----:B------:R-:W-:Y:S01]  /*10750*/  F2FP.PACK_AB R137, R135, R186 ;  /* 0x000000ba8789723e */ /* 0x000fe200000000ff */
[----:B------:R-:W2:Y:S01]  /*10760*/  MUFU.EX2 R200, R4 ;  /* 0x0000000400c87308 */ /* 0x000ea20000000800 */
[C---:B---3--:R-:W-:Y:S01]  /*10770*/  FMUL.FTZ R8, R2.reuse, R140 ;  /* 0x0000008c02087220 */ /* 0x048fe20000410000 */
[----:B------:R-:W3:Y:S01]  /*10780*/  LDSM.16.MT88.4 R36, [R219+0x100] ;  /* 0x00010000db24783b */ /* 0x000ee20000004200 */
[C---:B------:R-:W-:Y:S01]  /*10790*/  FMUL.FTZ R16, R2.reuse, R148 ;  /* 0x0000009402107220 */ /* 0x040fe20000410000 */
[----:B------:R-:W-:Y:S01]  /*107a0*/  MOV R148, R17 ;  /* 0x0000001100947202 */ /* 0x000fe20000000f00 */
[C---:B------:R-:W-:Y:S01]  /*107b0*/  FMUL.FTZ R17, R2.reuse, R149 ;  /* 0x0000009502117220 */ /* 0x040fe20000410000 */
[----:B------:R-:W-:Y:S01]  /*107c0*/  MOV R149, R33 ;  /* 0x0000002100957202 */ /* 0x000fe20000000f00 */
[----:B------:R-:W-:Y:S01]  /*107d0*/  FMUL.FTZ R33, R2, R165 ;  /* 0x000000a502217220 */ /* 0x000fe20000410000 */
[----:B------:R-:W-:Y:S01]  /*107e0*/  MOV R165, R213 ;  /* 0x000000d500a57202 */ /* 0x000fe20000000f00 */
[C---:B------:R-:W-:Y:S01]  /*107f0*/  FMUL.FTZ R86, R0.reuse, R86 ;  /* 0x0000005600567220 */ /* 0x040fe20000410000 */
[----:B------:R-:W1:Y:S01]  /*10800*/  LDSM.16.MT88.4 R44, [R217+0x3100] ;  /* 0x00310000d92c783b */ /* 0x000e620000004200 */
[----:B------:R-:W-:Y:S02]  /*10810*/  FMUL.FTZ R87, R0, R87 ;  /* 0x0000005700577220 */ /* 0x000fe40000410000 */
[C---:B------:R-:W-:Y:S02]  /*10820*/  FMUL.FTZ R88, R2.reuse, R88 ;  /* 0x0000005802587220 */ /* 0x040fe40000410000 */
[----:B------:R-:W-:Y:S02]  /*10830*/  FMUL.FTZ R89, R2, R89 ;  /* 0x0000005902597220 */ /* 0x000fe40000410000 */
[C---:B------:R-:W-:Y:S01]  /*10840*/  FMUL.FTZ R90, R0.reuse, R90 ;  /* 0x0000005a005a7220 */ /* 0x040fe20000410000 */
[----:B------:R-:W1:Y:S01]  /*10850*/  LDSM.16.MT88.4 R140, [R218+0x3100] ;  /* 0x00310000da8c783b */ /* 0x000e620000004200 */
[----:B------:R-:W-:Y:S02]  /*10860*/  FMUL.FTZ R91, R0, R91 ;  /* 0x0000005b005b7220 */ /* 0x000fe40000410000 */
[C---:B------:R-:W-:Y:S02]  /*10870*/  FMUL.FTZ R92, R2.reuse, R92 ;  /* 0x0000005c025c7220 */ /* 0x040fe40000410000 */
[----:B------:R-:W-:Y:S01]  /*10880*/  FMUL.FTZ R93, R2, R93 ;  /* 0x0000005d025d7220 */ /* 0x000fe20000410000 */
[----:B--2---:R-:W-:Y:S01]  /*10890*/  F2FP.PACK_AB R139, R200, R187 ;  /* 0x000000bbc88b723e */ /* 0x004fe200000000ff */
[----:B------:R-:W-:Y:S01]  /*108a0*/  FMUL.FTZ R4, R2, R136 ;  /* 0x0000008802047220 */ /* 0x000fe20000410000 */
[----:B------:R-:W-:Y:S01]  /*108b0*/  F2FP.PACK_AB R136, R195, R189 ;  /* 0x000000bdc388723e */ /* 0x000fe200000000ff */
[----:B------:R-:W0:Y:S01]  /*108c0*/  LDGDEPBAR ;  /* 0x00000000000079af */ /* 0x000e220000000000 */
[C---:B------:R-:W-:Y:S02]  /*108d0*/  FMUL.FTZ R94, R0.reuse, R94 ;  /* 0x0000005e005e7220 */ /* 0x040fe40000410000 */
[----:B------:R-:W-:Y:S02]  /*108e0*/  FMUL.FTZ R95, R0, R95 ;  /* 0x0000005f005f7220 */ /* 0x000fe40000410000 */
[C---:B------:R-:W-:Y:S01]  /*108f0*/  FMUL.FTZ R96, R2.reuse, R96 ;  /* 0x0000006002607220 */ /* 0x040fe20000410000 */
[C---:B----4-:R-:W-:Y:S05]  /*10900*/  HMMA.16816.F32 R4, R136.reuse, R12, R4 ;  /* 0x0000000c8804723c */ /* 0x050fea0000001804 */
[C---:B------:R-:W-:Y:S02]  /*10910*/  FMUL.FTZ R97, R2.reuse, R97 ;  /* 0x0000006102617220 */ /* 0x040fe40000410000 */
[C---:B------:R-:W-:Y:S01]  /*10920*/  FMUL.FTZ R12, R2.reuse, R144 ;  /* 0x00000090020c7220 */ /* 0x040fe20000410000 */
[C---:B------:R-:W-:Y:S04]  /*10930*/  HMMA.16816.F32 R8, R136.reuse, R14, R8 ;  /* 0x0000000e8808723c */ /* 0x040fe80000001808 */
[C---:B------:R-:W-:Y:S02]  /*10940*/  FMUL.FTZ R13, R2.reuse, R145 ;  /* 0x00000091020d7220 */ /* 0x040fe40000410000 */
[----:B------:R-:W-:Y:S01]  /*10950*/  FMUL.FTZ R40, R2, R172 ;  /* 0x000000ac02287220 */ /* 0x000fe20000410000 */
[----:B------:R-:W-:Y:S01]  /*10960*/  MOV R172, R41 ;  /* 0x0000002900ac7202 */ /* 0x000fe20000000f00 */
[C---:B------:R-:W-:Y:S04]  /*10970*/  FMUL.FTZ R14, R0.reuse, R146 ;  /* 0x00000092000e7220 */ /* 0x040fe80000410000 */
[C---:B------:R-:W-:Y:S02]  /*10980*/  FMUL.FTZ R15, R0.reuse, R147 ;  /* 0x00000093000f7220 */ /* 0x040fe40000410000 */
[----:B------:R-:W2:Y:S01]  /*10990*/  LDSM.16.MT88.4 R144, [R220+0x3100] ;  /* 0x00310000dc90783b */ /* 0x000ea20000004200 */
[C---:B------:R-:W-:Y:S02]  /*109a0*/  FMUL.FTZ R98, R0.reuse, R98 ;  /* 0x0000006200627220 */ /* 0x040fe40000410000 */
[----:B------:R-:W-:Y:S02]  /*109b0*/  FMUL.FTZ R99, R0, R99 ;  /* 0x0000006300637220 */ /* 0x000fe40000410000 */
[C---:B------:R-:W-:Y:S03]  /*109c0*/  HMMA.16816.F32 R12, R136.reuse, R20, R12 ;  /* 0x00000014880c723c */ /* 0x040fe6000000180c */
[C---:B------:R-:W-:Y:S02]  /*109d0*/  FMUL.FTZ R100, R2.reuse, R100 ;  /* 0x0000006402647220 */ /* 0x040fe40000410000 */
[----:B------:R-:W-:Y:S02]  /*109e0*/  FMUL.FTZ R101, R2, R101 ;  /* 0x0000006502657220 */ /* 0x000fe40000410000 */
[----:B------:R-:W-:Y:S01]  /*109f0*/  FMUL.FTZ R102, R0, R102 ;  /* 0x0000006600667220 */ /* 0x000fe20000410000 */
        /* <DEDUP_REMOVED lines=14> */
[C---:B-1----:R-:W-:Y:S03]  /*10ae0*/  HMMA.16816.F32 R20, R136.reuse, R28, R20 ;  /* 0x0000001c8814723c */ /* 0x042fe60000001814 */
[----:B------:R-:W-:Y:S01]  /*10af0*/  FMUL.FTZ R25, R2, R157 ;  /* 0x0000009d02197220 */ /* 0x000fe20000410000 */
[----:B------:R-:W-:Y:S01]  /*10b00*/  MOV R156, R51 ;  /* 0x00000033009c7202 */ /* 0x000fe20000000f00 */
[----:B------:R-:W-:Y:S01]  /*10b10*/  FMUL.FTZ R51, R0, R183 ;  /* 0x000000b700337220 */ /* 0x000fe20000410000 */
[----:B------:R-:W-:Y:S01]  /*10b20*/  MOV R157, R195 ;  /* 0x000000c3009d7202 */ /* 0x000fe20000000f00 */
[C---:B------:R-:W-:Y:S01]  /*10b30*/  FMUL.FTZ R29, R2.reuse, R161 ;  /* 0x000000a1021d7220 */ /* 0x040fe20000410000 */
[----:B------:R-:W-:Y:S01]  /*10b40*/  MOV R161, R150 ;  /* 0x0000009600a17202 */ /* 0x000fe20000000f00 */
[C---:B------:R-:W-:Y:S01]  /*10b50*/  FMUL.FTZ R104, R2.reuse, R104 ;  /* 0x0000006802687220 */ /* 0x040fe20000410000 */
[C---:B------:R-:W-:Y:S03]  /*10b60*/  HMMA.16816.F32 R24, R136.reuse, R30, R24 ;  /* 0x0000001e8818723c */ /* 0x040fe60000001818 */
[----:B------:R-:W-:Y:S01]  /*10b70*/  FMUL.FTZ R28, R2, R160 ;  /* 0x000000a0021c7220 */ /* 0x000fe20000410000 */
[----:B------:R-:W-:Y:S01]  /*10b80*/  MOV R200, R42 ;  /* 0x0000002a00c87202 */ /* 0x000fe20000000f00 */
[C---:B------:R-:W-:Y:S01]  /*10b90*/  FMUL.FTZ R42, R0.reuse, R174 ;  /* 0x000000ae002a7220 */ /* 0x040fe20000410000 */
[----:B------:R-:W-:Y:S01]  /*10ba0*/  MOV R160, R50 ;  /* 0x0000003200a07202 */ /* 0x000fe20000000f00 */
[C---:B------:R-:W-:Y:S01]  /*10bb0*/  FMUL.FTZ R30, R0.reuse, R162 ;  /* 0x000000a2001e7220 */ /* 0x040fe20000410000 */
[----:B------:R-:W-:Y:S01]  /*10bc0*/  MOV R162, R149 ;  /* 0x0000009500a27202 */ /* 0x000fe20000000f00 */
[C---:B------:R-:W-:Y:S01]  /*10bd0*/  FMUL.FTZ R31, R0.reuse, R163 ;  /* 0x000000a3001f7220 */ /* 0x040fe20000410000 */
[----:B------:R-:W1:Y:S02]  /*10be0*/  LDSM.16.MT88.4 R148, [R219+0x3100] ;  /* 0x00310000db94783b */ /* 0x000e640000004200 */
[----:B------:R-:W-:Y:S01]  /*10bf0*/  MOV R163, R152 ;  /* 0x0000009800a37202 */ /* 0x000fe20000000f00 */
[C---:B------:R-:W-:Y:S01]  /*10c00*/  FMUL.FTZ R50, R0.reuse, R182 ;  /* 0x000000b600327220 */ /* 0x040fe20000410000 */
[----:B------:R-:W-:Y:S01]  /*10c10*/  MOV R152, R43 ;  /* 0x0000002b00987202 */ /* 0x000fe20000000f00 */
[----:B------:R-:W-:Y:S01]  /*10c20*/  FMUL.FTZ R43, R0, R175 ;  /* 0x000000af002b7220 */ /* 0x000fe20000410000 */
[C---:B---3--:R-:W-:Y:S03]  /*10c30*/  HMMA.16816.F32 R28, R136.reuse, R36, R28 ;  /* 0x00000024881c723c */ /* 0x048fe6000000181c */
[----:B------:R-:W-:Y:S01]  /*10c40*/  FMUL.FTZ R105, R2, R105 ;  /* 0x0000006902697220 */ /* 0x000fe20000410000 */
[----:B------:R-:W-:Y:S01]  /*10c50*/  MOV R158, R135 ;  /* 0x00000087009e7202 */ /* 0x000fe20000000f00 */
[----:B------:R-:W-:Y:S01]  /*10c60*/  FMUL.FTZ R106, R0, R106 ;  /* 0x0000006a006a7220 */ /* 0x000fe20000410000 */
[----:B------:R-:W-:Y:S01]  /*10c70*/  MOV R195, R49 ;  /* 0x0000003100c37202 */ /* 0x000fe20000000f00 */
[C---:B------:R-:W-:Y:S01]  /*10c80*/  FMUL.FTZ R49, R2.reuse, R181 ;  /* 0x000000b502317220 */ /* 0x040fe20000410000 */
[C---:B------:R-:W-:Y:S04]  /*10c90*/  HMMA.16816.F32 R32, R136.reuse, R38, R32 ;  /* 0x000000268820723c */ /* 0x040fe80000001820 */
[----:B------:R-:W-:Y:S01]  /*10ca0*/  FMUL.FTZ R37, R2, R169 ;  /* 0x000000a902257220 */ /* 0x000fe20000410000 */
[----:B------:R-:W-:Y:S01]  /*10cb0*/  MOV R135, R210 ;  /* 0x000000d200877202 */ /* 0x000fe20000000f00 */
[----:B------:R3:W-:Y:S01]  /*10cc0*/  MUFU.EX2 R169, R134 ;  /* 0x0000008600a97308 */ /* 0x0007e20000000800 */
[C---:B------:R-:W-:Y:S02]  /*10cd0*/  FMUL.FTZ R38, R0.reuse, R170 ;  /* 0x000000aa00267220 */ /* 0x040fe40000410000 */
[----:B------:R-:W-:Y:S03]  /*10ce0*/  FMUL.FTZ R39, R0, R171 ;  /* 0x000000ab00277220 */ /* 0x000fe60000410000 */
[----:B------:R-:W-:Y:S01]  /*10cf0*/  FMUL.FTZ R36, R2, R168 ;  /* 0x000000a802247220 */ /* 0x000fe20000410000 */
[----:B------:R-:W-:Y:S01]  /*10d00*/  MOV R168, R211 ;  /* 0x000000d300a87202 */ /* 0x000fe20000000f00 */
[----:B------:R-:W-:Y:S02]  /*10d10*/  FMUL.FTZ R107, R0, R107 ;  /* 0x0000006b006b7220 */ /* 0x000fe40000410000 */
[C---:B------:R-:W-:Y:S02]  /*10d20*/  FMUL.FTZ R108, R2.reuse, R108 ;  /* 0x0000006c026c7220 */ /* 0x040fe40000410000 */
[C---:B------:R-:W-:Y:S01]  /*10d30*/  FMUL.FTZ R109, R2.reuse, R109 ;  /* 0x0000006d026d7220 */ /* 0x040fe20000410000 */
[C---:B------:R-:W-:Y:S03]  /*10d40*/  HMMA.16816.F32 R36, R136.reuse, R44, R36 ;  /* 0x0000002c8824723c */ /* 0x040fe60000001824 */
        /* <DEDUP_REMOVED lines=8> */
[--C-:B---3--:R-:W-:Y:S02]  /*10dd0*/  FFMA.FTZ R134, R202, c[0x0][0x2d0], -R194.reuse ;  /* 0x0000b400ca867a23 */ /* 0x108fe400000108c2 */
[----:B------:R-:W-:Y:S02]  /*10de0*/  FMUL.FTZ R48, R2, R180 ;  /* 0x000000b402307220 */ /* 0x000fe40000410000 */
[C---:B------:R-:W-:Y:S02]  /*10df0*/  FMUL.FTZ R47, R0.reuse, R179 ;  /* 0x000000b3002f7220 */ /* 0x040fe40000410000 */
[----:B------:R3:W4:Y:S03]  /*10e00*/  MUFU.EX2 R179, R134 ;  /* 0x0000008600b37308 */ /* 0x0007260000000800 */
[C---:B------:R-:W-:Y:S02]  /*10e10*/  FMUL.FTZ R46, R0.reuse, R178 ;  /* 0x000000b2002e7220 */ /* 0x040fe40000410000 */
[----:B------:R-:W-:Y:S02]  /*10e20*/  FMUL.FTZ R111, R0, R111 ;  /* 0x0000006f006f7220 */ /* 0x000fe40000410000 */
[C---:B------:R-:W-:Y:S02]  /*10e30*/  FMUL.FTZ R112, R2.reuse, R112 ;  /* 0x0000007002707220 */ /* 0x040fe40000410000 */
[----:B------:R-:W-:Y:S01]  /*10e40*/  FMUL.FTZ R113, R2, R113 ;  /* 0x0000007102717220 */ /* 0x000fe20000410000 */
[C---:B------:R-:W-:Y:S03]  /*10e50*/  HMMA.16816.F32 R44, R136.reuse, R140, R44 ;  /* 0x0000008c882c723c */ /* 0x040fe6000000182c */
[C---:B------:R-:W-:Y:S02]  /*10e60*/  FMUL.FTZ R114, R0.reuse, R114 ;  /* 0x0000007200727220 */ /* 0x040fe40000410000 */
[----:B------:R-:W-:Y:S02]  /*10e70*/  FMUL.FTZ R115, R0, R115 ;  /* 0x0000007300737220 */ /* 0x000fe40000410000 */
[C---:B------:R-:W-:Y:S01]  /*10e80*/  FMUL.FTZ R116, R2.reuse, R116 ;  /* 0x0000007402747220 */ /* 0x040fe20000410000 */
[C---:B------:R-:W-:Y:S01]  /*10e90*/  HMMA.16816.F32 R48, R136.reuse, R142, R48 ;  /* 0x0000008e8830723c */ /* 0x040fe20000001830 */
[----:B------:R-:W4:Y:S03]  /*10ea0*/  LDSM.16.MT88.4 R140, [R217+0x6100] ;  /* 0x00610000d98c783b */ /* 0x000f260000004200 */
[----:B------:R-:W-:Y:S02]  /*10eb0*/  FMUL.FTZ R117, R2, R117 ;  /* 0x0000007502757220 */ /* 0x000fe40000410000 */
[--C-:B---3--:R-:W-:Y:S02]  /*10ec0*/  FFMA.FTZ R134, R203, c[0x0][0x2d0], -R3.reuse ;  /* 0x0000b400cb867a23 */ /* 0x108fe40000010803 */
[C---:B--2---:R-:W-:Y:S02]  /*10ed0*/  HMMA.16816.F32 R52, R136.reuse, R144, R52 ;  /* 0x000000908834723c */ /* 0x044fe40000001834 */
[----:B------:R2:W-:Y:S02]  /*10ee0*/  MUFU.EX2 R213, R134 ;  /* 0x0000008600d57308 */ /* 0x0005e40000000800 */
[C---:B------:R-:W-:Y:S02]  /*10ef0*/  FMUL.FTZ R118, R0.reuse, R118 ;  /* 0x0000007600767220 */ /* 0x040fe40000410000 */
[----:B------:R-:W-:Y:S02]  /*10f00*/  FMUL.FTZ R119, R0, R119 ;  /* 0x0000007700777220 */ /* 0x000fe40000410000 */
        /* <DEDUP_REMOVED lines=9> */
[--C-:B--2---:R-:W-:Y:S02]  /*10fa0*/  FFMA.FTZ R134, R204, c[0x0][0x2d0], -R3.reuse ;  /* 0x0000b400cc867a23 */ /* 0x104fe40000010803 */
[C---:B------:R-:W-:Y:S02]  /*10fb0*/  FMUL.FTZ R124, R2.reuse, R124 ;  /* 0x0000007c027c7220 */ /* 0x040fe40000410000 */
[----:B------:R2:W1:Y:S01]  /*10fc0*/  MUFU.EX2 R212, R134 ;  /* 0x0000008600d47308 */ /* 0x0004620000000800 */
[C---:B----4-:R-:W-:Y:S03]  /*10fd0*/  HMMA.16816.F32 R68, R136.reuse, R140, R68 ;  /* 0x0000008c8844723c */ /* 0x050fe60000001844 */
[----:B------:R-:W-:Y:S02]  /*10fe0*/  FMUL.FTZ R125, R2, R125 ;  /* 0x0000007d027d7220 */ /* 0x000fe40000410000 */
[C---:B------:R-:W-:Y:S02]  /*10ff0*/  FMUL.FTZ R126, R0.reuse, R126 ;  /* 0x0000007e007e7220 */ /* 0x040fe40000410000 */
[----:B------:R-:W-:Y:S01]  /*11000*/  FMUL.FTZ R127, R0, R127 ;  /* 0x0000007f007f7220 */ /* 0x000fe20000410000 */
[C---:B------:R-:W-:Y:S01]  /*11010*/  HMMA.16816.F32 R72, R136.reuse, R142, R72 ;  /* 0x0000008e8848723c */ /* 0x040fe20000001848 */
[----:B------:R-:W4:Y:S03]  /*11020*/  LDSM.16.MT88.4 R140, [R219+0x6100] ;  /* 0x00610000db8c783b */ /* 0x000f260000004200 */
[C---:B------:R-:W-:Y:S02]  /*11030*/  FMUL.FTZ R128, R2.reuse, R128 ;  /* 0x0000008002807220 */ /* 0x040fe40000410000 */
[----:B------:R-:W-:Y:S02]  /*11040*/  FMUL.FTZ R129, R2, R129 ;  /* 0x0000008102817220 */ /* 0x000fe40000410000 */
[C---:B---3--:R-:W-:Y:S04]  /*11050*/  HMMA.16816.F32 R76, R136.reuse, R144, R76 ;  /* 0x00000090884c723c */ /* 0x048fe8000000184c */
[C---:B------:R-:W-:Y:S02]  /*11060*/  FMUL.FTZ R130, R0.reuse, R130 ;  /* 0x0000008200827220 */ /* 0x040fe40000410000 */
[----:B------:R-:W-:Y:S02]  /*11070*/  FMUL.FTZ R131, R0, R131 ;  /* 0x0000008300837220 */ /* 0x000fe40000410000 */
[C---:B------:R-:W-:Y:S01]  /*11080*/  HMMA.16816.F32 R80, R136.reuse, R146, R80 ;  /* 0x000000928850723c */ /* 0x040fe20000001850 */
[----:B------:R-:W3:Y:S03]  /*11090*/  LDSM.16.MT88.4 R144, [R217+0x9100] ;  /* 0x00910000d990783b */ /* 0x000ee60000004200 */
[--C-:B--2---:R-:W-:Y:S02]  /*110a0*/  FFMA.FTZ R134, R205, c[0x0][0x2d0], -R194.reuse ;  /* 0x0000b400cd867a23 */ /* 0x104fe400000108c2 */
[--C-:B------:R-:W-:Y:S02]  /*110b0*/  FFMA.FTZ R135, R135, c[0x0][0x2d0], -R194.reuse ;  /* 0x0000b40087877a23 */ /* 0x100fe400000108c2 */
[C---:B-1----:R-:W-:Y:S01]  /*110c0*/  HMMA.16816.F32 R84, R136.reuse, R148, R84 ;  /* 0x000000948854723c */ /* 0x042fe20000001854 */
[----:B------:R1:W-:Y:S03]  /*110d0*/  MUFU.EX2 R178, R134 ;  /* 0x0000008600b27308 */ /* 0x0003e60000000800 */
[--C-:B------:R-:W-:Y:S04]  /*110e0*/  FFMA.FTZ R184, R184, c[0x0][0x2d0], -R3.reuse ;  /* 0x0000b400b8b87a23 */ /* 0x100fe80000010803 */
[C---:B------:R-:W-:Y:S01]  /*110f0*/  HMMA.16816.F32 R88, R136.reuse, R150, R88 ;  /* 0x000000968858723c */ /* 0x040fe20000001858 */
[----:B------:R-:W2:Y:S02]  /*11100*/  LDSM.16.MT88.4 R148, [R218+0x9100] ;  /* 0x00910000da94783b */ /* 0x000ea40000004200 */
[----:B------:R3:W-:Y:S05]  /*11110*/  MUFU.EX2 R171, R135 ;  /* 0x0000008700ab7308 */ /* 0x0007ea0000000800 */
[C---:B----4-:R-:W-:Y:S08]  /*11120*/  HMMA.16816.F32 R92, R136.reuse, R140, R92 ;  /* 0x0000008c885c723c */ /* 0x050ff0000000185c */
[C---:B------:R-:W-:Y:S01]  /*11130*/  HMMA.16816.F32 R96, R136.reuse, R142, R96 ;  /* 0x0000008e8860723c */ /* 0x040fe20000001860 */
[----:B------:R-:W4:Y:S03]  /*11140*/  LDSM.16.MT88.4 R140, [R220+0x9100] ;  /* 0x00910000dc8c783b */ /* 0x000f260000004200 */
[--C-:B-1----:R-:W-:Y:S04]  /*11150*/  FFMA.FTZ R134, R206, c[0x0][0x2d0], -R194.reuse ;  /* 0x0000b400ce867a23 */ /* 0x102fe800000108c2 */
[C---:B---3--:R-:W-:Y:S01]  /*11160*/  HMMA.16816.F32 R100, R136.reuse, R144, R100 ;  /* 0x000000908864723c */ /* 0x048fe20000001864 */
[----:B------:R1:W3:Y:S03]  /*11170*/  MUFU.EX2 R177, R134 ;  /* 0x0000008600b17308 */ /* 0x0002e60000000800 */
[--C-:B------:R-:W-:Y:S02]  /*11180*/  FFMA.FTZ R135, R195, c[0x0][0x2d0], -R194.reuse ;  /* 0x0000b400c3877a23 */ /* 0x100fe400000108c2 */
[--C-:B------:R-:W-:Y:S02]  /*11190*/  FFMA.FTZ R195, R197, c[0x0][0x2d0], -R194.reuse ;  /* 0x0000b400c5c37a23 */ /* 0x100fe400000108c2 */
[C---:B------:R-:W-:Y:S01]  /*111a0*/  HMMA.16816.F32 R104, R136.reuse, R146, R104 ;  /* 0x000000928868723c */ /* 0x040fe20000001868 */
[----:B------:R-:W3:Y:S03]  /*111b0*/  LDSM.16.MT88.4 R144, [R219+0x9100] ;  /* 0x00910000db90783b */ /* 0x000ee60000004200 */
[----:B------:R-:W-:Y:S04]  /*111c0*/  MUFU.EX2 R195, R195 ;  /* 0x000000c300c37308 */ /* 0x000fe80000000800 */
[C---:B--2---:R-:W-:Y:S08]  /*111d0*/  HMMA.16816.F32 R108, R136.reuse, R148, R108 ;  /* 0x00000094886c723c */ /* 0x044ff0000000186c */
[C---:B------:R-:W-:Y:S01]  /*111e0*/  HMMA.16816.F32 R112, R136.reuse, R150, R112 ;  /* 0x000000968870723c */ /* 0x040fe20000001870 */
[----:B------:R-:W2:Y:S03]  /*111f0*/  LDSM.16.MT88.4 R148, [R217+0x900] ;  /* 0x00090000d994783b */ /* 0x000ea60000004200 */
[--C-:B-1----:R-:W-:Y:S04]  /*11200*/  FFMA.FTZ R134, R207, c[0x0][0x2d0], -R3.reuse ;  /* 0x0000b400cf867a23 */ /* 0x102fe80000010803 */
[----:B------:R1:W-:Y:S01]  /*11210*/  MUFU.EX2 R211, R134 ;  /* 0x0000008600d37308 */ /* 0x0003e20000000800 */
[C---:B----4-:R-:W-:Y:S08]  /*11220*/  HMMA.16816.F32 R116, R136.reuse, R140, R116 ;  /* 0x0000008c8874723c */ /* 0x050ff00000001874 */
[C---:B------:R-:W-:Y:S01]  /*11230*/  HMMA.16816.F32 R120, R136.reuse, R142, R120 ;  /* 0x0000008e8878723c */ /* 0x040fe20000001878 */
[----:B------:R-:W4:Y:S07]  /*11240*/  LDSM.16.MT88.4 R140, [R218+0x900] ;  /* 0x00090000da8c783b */ /* 0x000f2e0000004200 */
[C---:B---3--:R-:W-:Y:S04]  /*11250*/  HMMA.16816.F32 R124, R136.reuse, R144, R124 ;  /* 0x00000090887c723c */ /* 0x048fe8000000187c */
[--C-:B-1----:R-:W-:Y:S04]  /*11260*/  FFMA.FTZ R134, R208, c[0x0][0x2d0], -R3.reuse ;  /* 0x0000b400d0867a23 */ /* 0x102fe80000010803 */
[----:B------:R-:W-:Y:S01]  /*11270*/  HMMA.16816.F32 R128, R136, R146, R128 ;  /* 0x000000928880723c */ /* 0x000fe20000001880 */
[----:B------:R-:W1:Y:S01]  /*11280*/  LDSM.16.MT88.4 R144, [R220+0x900] ;  /* 0x00090000dc90783b */ /* 0x000e620000004200 */
[----:B------:R-:W3:Y:S05]  /*11290*/  MUFU.EX2 R210, R134 ;  /* 0x0000008600d27308 */ /* 0x000eea0000000800 */
[----:B------:R-:W-:Y:S02]  /*112a0*/  F2FP.PACK_AB R136, R179, R169 ;  /* 0x000000a9b388723e */ /* 0x000fe400000000ff */
[----:B------:R-:W-:Y:S03]  /*112b0*/  F2FP.PACK_AB R137, R212, R213 ;  /* 0x000000d5d489723e */ /* 0x000fe600000000ff */
[----:B------:R-:W-:Y:S02]  /*112c0*/  F2FP.PACK_AB R138, R177, R178 ;  /* 0x000000b2b18a723e */ /* 0x000fe400000000ff */
[----:B---3--:R-:W-:Y:S01]  /*112d0*/  F2FP.PACK_AB R139, R210, R211 ;  /* 0x000000d3d28b723e */ /* 0x008fe200000000ff */
[--C-:B------:R-:W-:Y:S04]  /*112e0*/  FFMA.FTZ R134, R209, c[0x0][0x2d0], -R194.reuse ;  /* 0x0000b400d1867a23 */ /* 0x100fe800000108c2 */
[----:B------:R3:W-:Y:S02]  /*112f0*/  MUFU.EX2 R176, R134 ;  /* 0x0000008600b07308 */ /* 0x0007e40000000800 */
[C---:B--2---:R-:W-:Y:S08]  /*11300*/  HMMA.16816.F32 R4, R136.reuse, R148, R4 ;  /* 0x000000948804723c */ /* 0x044ff00000001804 */
[C---:B------:R-:W-:Y:S01]  /*11310*/  HMMA.16816.F32 R8, R136.reuse, R150, R8 ;  /* 0x000000968808723c */ /* 0x040fe20000001808 */
[----:B------:R-:W2:Y:S07]  /*11320*/  LDSM.16.MT88.4 R148, [R219+0x900] ;  /* 0x00090000db94783b */ /* 0x000eae0000004200 */
[C---:B----4-:R-:W-:Y:S04]  /*11330*/  HMMA.16816.F32 R12, R136.reuse, R140, R12 ;  /* 0x0000008c880c723c */ /* 0x050fe8000000180c */
[--C-:B---3--:R-:W-:Y:S04]  /*11340*/  FFMA.FTZ R134, R214, c[0x0][0x2d0], -R194.reuse ;  /* 0x0000b400d6867a23 */ /* 0x108fe800000108c2 */
        /* <DEDUP_REMOVED lines=8> */
[----:B------:R2:W-:Y:S01]  /*113d0*/  MUFU.EX2 R207, R134 ;  /* 0x0000008600cf7308 */ /* 0x0005e20000000800 */
[C---:B------:R-:W-:Y:S01]  /*113e0*/  HMMA.16816.F32 R32, R136.reuse, R150, R32 ;  /* 0x000000968820723c */ /* 0x040fe20000001820 */
[----:B------:R-:W4:Y:S07]  /*113f0*/  LDSM.16.MT88.4 R148, [R220+0x3900] ;  /* 0x00390000dc94783b */ /* 0x000f2e0000004200 */
[C---:B---3--:R-:W-:Y:S08]  /*11400*/  HMMA.16816.F32 R36, R136.reuse, R140, R36 ;  /* 0x0000008c8824723c */ /* 0x048ff00000001824 */
[C---:B------:R-:W-:Y:S01]  /*11410*/  HMMA.16816.F32 R40, R136.reuse, R142, R40 ;  /* 0x0000008e8828723c */ /* 0x040fe20000001828 */
[----:B------:R-:W3:Y:S03]  /*11420*/  LDSM.16.MT88.4 R140, [R219+0x3900] ;  /* 0x00390000db8c783b */ /* 0x000ee60000004200 */
[--C-:B--2---:R-:W-:Y:S04]  /*11430*/  FFMA.FTZ R134, R252, c[0x0][0x2d0], -R3.reuse ;  /* 0x0000b400fc867a23 */ /* 0x104fe80000010803 */
[C---:B-1----:R-:W-:Y:S01]  /*11440*/  HMMA.16816.F32 R44, R136.reuse, R144, R44 ;  /* 0x00000090882c723c */ /* 0x042fe2000000182c */
[----:B------:R1:W-:Y:S07]  /*11450*/  MUFU.EX2 R206, R134 ;  /* 0x0000008600ce7308 */ /* 0x0003ee0000000800 */
[C---:B------:R-:W-:Y:S01]  /*11460*/  HMMA.16816.F32 R48, R136.reuse, R146, R48 ;  /* 0x000000928830723c */ /* 0x040fe20000001830 */
[----:B------:R-:W2:Y:S07]  /*11470*/  LDSM.16.MT88.4 R144, [R217+0x6900] ;  /* 0x00690000d990783b */ /* 0x000eae0000004200 */
[C---:B----4-:R-:W-:Y:S08]  /*11480*/  HMMA.16816.F32 R52, R136.reuse, R148, R52 ;  /* 0x000000948834723c */ /* 0x050ff00000001834 */
[C---:B------:R-:W-:Y:S01]  /*11490*/  HMMA.16816.F32 R56, R136.reuse, R150, R56 ;  /* 0x000000968838723c */ /* 0x040fe20000001838 */
[----:B------:R-:W4:Y:S03]  /*114a0*/  LDSM.16.MT88.4 R148, [R218+0x6900] ;  /* 0x00690000da94783b */ /* 0x000f260000004200 */
[--C-:B-1----:R-:W-:Y:S04]  /*114b0*/  FFMA.FTZ R134, R173, c[0x0][0x2d0], -R194.reuse ;  /* 0x0000b400ad867a23 */ /* 0x102fe800000108c2 */
[C---:B---3--:R-:W-:Y:S01]  /*114c0*/  HMMA.16816.F32 R60, R136.reuse, R140, R60 ;  /* 0x0000008c883c723c */ /* 0x048fe2000000183c */
[----:B------:R1:W3:Y:S07]  /*114d0*/  MUFU.EX2 R174, R134 ;  /* 0x0000008600ae7308 */ /* 0x0002ee0000000800 */
[C---:B------:R-:W-:Y:S01]  /*114e0*/  HMMA.16816.F32 R64, R136.reuse, R142, R64 ;  /* 0x0000008e8840723c */ /* 0x040fe20000001840 */
[----:B------:R-:W3:Y:S07]  /*114f0*/  LDSM.16.MT88.4 R140, [R220+0x6900] ;  /* 0x00690000dc8c783b */ /* 0x000eee0000004200 */
        /* <DEDUP_REMOVED lines=10> */
[C---:B------:R-:W-:Y:S01]  /*115a0*/  HMMA.16816.F32 R88, R136.reuse, R142, R88 ;  /* 0x0000008e8858723c */ /* 0x040fe20000001858 */
[----:B------:R-:W1:Y:S01]  /*115b0*/  LDSM.16.MT88.4 R140, [R218+0x9900] ;  /* 0x00990000da8c783b */ /* 0x000e620000004200 */
[----:B------:R3:W1:Y:S06]  /*115c0*/  MUFU.EX2 R204, R134 ;  /* 0x0000008600cc7308 */ /* 0x00066c0000000800 */
[C---:B--2---:R-:W-:Y:S08]  /*115d0*/  HMMA.16816.F32 R92, R136.reuse, R144, R92 ;  /* 0x00000090885c723c */ /* 0x044ff0000000185c */
[C---:B------:R-:W-:Y:S01]  /*115e0*/  HMMA.16816.F32 R96, R136.reuse, R146, R96 ;  /* 0x000000928860723c */ /* 0x040fe20000001860 */
[----:B------:R-:W2:Y:S07]  /*115f0*/  LDSM.16.MT88.4 R144, [R220+0x9900] ;  /* 0x00990000dc90783b */ /* 0x000eae0000004200 */
[C---:B----4-:R-:W-:Y:S04]  /*11600*/  HMMA.16816.F32 R100, R136.reuse, R148, R100 ;  /* 0x000000948864723c */ /* 0x050fe80000001864 */
[--C-:B---3--:R-:W-:Y:S04]  /*11610*/  FFMA.FTZ R134, R167, c[0x0][0x2d0], -R194.reuse ;  /* 0x0000b400a7867a23 */ /* 0x108fe800000108c2 */
[----:B------:R3:W-:Y:S01]  /*11620*/  MUFU.EX2 R180, R134 ;  /* 0x0000008600b47308 */ /* 0x0007e20000000800 */
[C---:B------:R-:W-:Y:S01]  /*11630*/  HMMA.16816.F32 R104, R136.reuse, R150, R104 ;  /* 0x000000968868723c */ /* 0x040fe20000001868 */
[----:B------:R-:W4:Y:S07]  /*11640*/  LDSM.16.MT88.4 R148, [R219+0x9900] ;  /* 0x00990000db94783b */ /* 0x000f2e0000004200 */
[C---:B-1----:R-:W-:Y:S08]  /*11650*/  HMMA.16816.F32 R108, R136.reuse, R140, R108 ;  /* 0x0000008c886c723c */ /* 0x042ff0000000186c */
[C---:B------:R-:W-:Y:S01]  /*11660*/  HMMA.16816.F32 R112, R136.reuse, R142, R112 ;  /* 0x0000008e8870723c */ /* 0x040fe20000001870 */
[----:B------:R-:W1:Y:S03]  /*11670*/  LDSM.16.MT88.4 R140, [R217+0x1100] ;  /* 0x00110000d98c783b */ /* 0x000e660000004200 */
[--C-:B---3--:R-:W-:Y:S04]  /*11680*/  FFMA.FTZ R134, R166, c[0x0][0x2d0], -R194.reuse ;  /* 0x0000b400a6867a23 */ /* 0x108fe800000108c2 */
[C---:B--2---:R-:W-:Y:S01]  /*11690*/  HMMA.16816.F32 R116, R136.reuse, R144, R116 ;  /* 0x000000908874723c */ /* 0x044fe20000001874 */
[----:B------:R2:W3:Y:S07]  /*116a0*/  MUFU.EX2 R252, R134 ;  /* 0x0000008600fc7308 */ /* 0x0004ee0000000800 */
[C---:B------:R-:W-:Y:S01]  /*116b0*/  HMMA.16816.F32 R120, R136.reuse, R146, R120 ;  /* 0x000000928878723c */ /* 0x040fe20000001878 */
[----:B------:R-:W3:Y:S07]  /*116c0*/  LDSM.16.MT88.4 R144, [R218+0x1100] ;  /* 0x00110000da90783b */ /* 0x000eee0000004200 */
[C---:B----4-:R-:W-:Y:S08]  /*116d0*/  HMMA.16816.F32 R124, R136.reuse, R148, R124 ;  /* 0x00000094887c723c */ /* 0x050ff0000000187c */
[----:B------:R-:W-:Y:S01]  /*116e0*/  HMMA.16816.F32 R128, R136, R150, R128 ;  /* 0x000000968880723c */ /* 0x000fe20000001880 */
[----:B------:R-:W4:Y:S03]  /*116f0*/  LDSM.16.MT88.4 R148, [R220+0x1100] ;  /* 0x00110000dc94783b */ /* 0x000f260000004200 */
[--C-:B--2---:R-:W-:Y:S03]  /*11700*/  FFMA.FTZ R134, R200, c[0x0][0x2d0], -R3.reuse ;  /* 0x0000b400c8867a23 */ /* 0x104fe60000010803 */
[----:B------:R-:W-:Y:S01]  /*11710*/  F2FP.PACK_AB R138, R174, R171 ;  /* 0x000000abae8a723e */ /* 0x000fe200000000ff */
[----:B------:R2:W-:Y:S01]  /*11720*/  MUFU.EX2 R200, R134 ;  /* 0x0000008600c87308 */ /* 0x0005e20000000800 */
[----:B------:R-:W-:Y:S03]  /*11730*/  F2FP.PACK_AB R136, R170, R176 ;  /* 0x000000b0aa88723e */ /* 0x000fe600000000ff */
[----:B------:R-:W-:Y:S02]  /*11740*/  F2FP.PACK_AB R137, R206, R207 ;  /* 0x000000cfce89723e */ /* 0x000fe400000000ff */
[----:B------:R-:W-:Y:S07]  /*11750*/  F2FP.PACK_AB R139, R204, R203 ;  /* 0x000000cbcc8b723e */ /* 0x000fee00000000ff */
[C---:B-1----:R-:W-:Y:S08]  /*11760*/  HMMA.16816.F32 R4, R136.reuse, R140, R4 ;  /* 0x0000008c8804723c */ /* 0x042ff00000001804 */
[C---:B------:R-:W-:Y:S01]  /*11770*/  HMMA.16816.F32 R8, R136.reuse, R142, R8 ;  /* 0x0000008e8808723c */ /* 0x040fe20000001808 */
[----:B------:R-:W1:Y:S03]  /*11780*/  LDSM.16.MT88.4 R140, [R219+0x1100] ;  /* 0x00110000db8c783b */ /* 0x000e660000004200 */
[--C-:B--2---:R-:W-:Y:S04]  /*11790*/  FFMA.FTZ R134, R165, c[0x0][0x2d0], -R3.reuse ;  /* 0x0000b400a5867a23 */ /* 0x104fe80000010803 */
[C---:B---3--:R-:W-:Y:S01]  /*117a0*/  HMMA.16816.F32 R12, R136.reuse, R144, R12 ;  /* 0x00000090880c723c */ /* 0x048fe2000000180c */
[----:B------:R2:W3:Y:S07]  /*117b0*/  MUFU.EX2 R201, R134 ;  /* 0x0000008600c97308 */ /* 0x0004ee0000000800 */
[C---:B------:R-:W-:Y:S01]  /*117c0*/  HMMA.16816.F32 R16, R136.reuse, R146, R16 ;  /* 0x000000928810723c */ /* 0x040fe20000001810 */
[----:B------:R-:W3:Y:S07]  /*117d0*/  LDSM.16.MT88.4 R144, [R217+0x4100] ;  /* 0x00410000d990783b */ /* 0x000eee0000004200 */
[C---:B----4-:R-:W-:Y:S08]  /*117e0*/  HMMA.16816.F32 R20, R136.reuse, R148, R20 ;  /* 0x000000948814723c */ /* 0x050ff00000001814 */
[C---:B------:R-:W-:Y:S01]  /*117f0*/  HMMA.16816.F32 R24, R136.reuse, R150, R24 ;  /* 0x000000968818723c */ /* 0x040fe20000001818 */
[----:B------:R-:W4:Y:S03]  /*11800*/  LDSM.16.MT88.4 R148, [R218+0x4100] ;  /* 0x00410000da94783b */ /* 0x000f260000004200 */
[--C-:B--2---:R-:W-:Y:S04]  /*11810*/  FFMA.FTZ R134, R164, c[0x0][0x2d0], -R194.reuse ;  /* 0x0000b400a4867a23 */ /* 0x104fe800000108c2 */
[----:B------:R2:W-:Y:S01]  /*11820*/  MUFU.EX2 R215, R134 ;  /* 0x0000008600d77308 */ /* 0x0005e20000000800 */
[C---:B-1----:R-:W-:Y:S01]  /*11830*/  HMMA.16816.F32 R28, R136.reuse, R140, R28 ;  /* 0x0000008c881c723c */ /* 0x042fe2000000181c */
[----:B------:R-:W-:Y:S07]  /*11840*/  LDSM.16.MT88.4 R164, [R219+0x2900] ;  /* 0x00290000dba4783b */ /* 0x000fee0000004200 */
[C---:B------:R-:W-:Y:S01]  /*11850*/  HMMA.16816.F32 R32, R136.reuse, R142, R32 ;  /* 0x0000008e8820723c */ /* 0x040fe20000001820 */
[----:B------:R-:W1:Y:S07]  /*11860*/  LDSM.16.MT88.4 R140, [R220+0x4100] ;  /* 0x00410000dc8c783b */ /* 0x000e6e0000004200 */
[C---:B---3--:R-:W-:Y:S04]  /*11870*/  HMMA.16816.F32 R36, R136.reuse, R144, R36 ;  /* 0x000000908824723c */ /* 0x048fe80000001824 */
[--C-:B--2---:R-:W-:Y:S04]  /*11880*/  FFMA.FTZ R134, R163, c[0x0][0x2d0], -R194.reuse ;  /* 0x0000b400a3867a23 */ /* 0x104fe800000108c2 */
[C---:B------:R-:W-:Y:S01]  /*11890*/  HMMA.16816.F32 R40, R136.reuse, R146, R40 ;  /* 0x000000928828723c */ /* 0x040fe20000001828 */
[----:B------:R-:W2:Y:S01]  /*118a0*/  LDSM.16.MT88.4 R144, [R219+0x4100] ;  /* 0x00410000db90783b */ /* 0x000ea20000004200 */
[----:B------:R3:W2:Y:S06]  /*118b0*/  MUFU.EX2 R214, R134 ;  /* 0x0000008600d67308 */ /* 0x0006ac0000000800 */
[C---:B----4-:R-:W-:Y:S01]  /*118c0*/  HMMA.16816.F32 R44, R136.reuse, R148, R44 ;  /* 0x00000094882c723c */ /* 0x050fe2000000182c */
[----:B------:R-:W4:Y:S07]  /*118d0*/  LDL.LU R163, [R1+0x8] ;  /* 0x0000080001a37983 */ /* 0x000f2e0000300800 */
[C---:B------:R-:W-:Y:S01]  /*118e0*/  HMMA.16816.F32 R48, R136.reuse, R150, R48 ;  /* 0x000000968830723c */ /* 0x040fe20000001830 */
[----:B------:R-:W2:Y:S07]  /*118f0*/  LDSM.16.MT88.4 R148, [R217+0x7100] ;  /* 0x00710000d994783b */ /* 0x000eae0000004200 */
[C---:B-1----:R-:W-:Y:S04]  /*11900*/  HMMA.16816.F32 R52, R136.reuse, R140, R52 ;  /* 0x0000008c8834723c */ /* 0x042fe80000001834 */
[--C-:B---3--:R-:W-:Y:S04]  /*11910*/  FFMA.FTZ R134, R199, c[0x0][0x2d0], -R3.reuse ;  /* 0x0000b400c7867a23 */ /* 0x108fe80000010803 */
[----:B------:R1:W-:Y:S01]  /*11920*/  MUFU.EX2 R199, R134 ;  /* 0x0000008600c77308 */ /* 0x0003e20000000800 */
[C---:B------:R-:W-:Y:S01]  /*11930*/  HMMA.16816.F32 R56, R136.reuse, R142, R56 ;  /* 0x0000008e8838723c */ /* 0x040fe20000001838 */
[----:B------:R-:W3:Y:S07]  /*11940*/  LDSM.16.MT88.4 R140, [R218+0x7100] ;  /* 0x00710000da8c783b */ /* 0x000eee0000004200 */
[C---:B--2---:R-:W-:Y:S08]  /*11950*/  HMMA.16816.F32 R60, R136.reuse, R144, R60 ;  /* 0x00000090883c723c */ /* 0x044ff0000000183c */
[C---:B------:R-:W-:Y:S01]  /*11960*/  HMMA.16816.F32 R64, R136.reuse, R146, R64 ;  /* 0x000000928840723c */ /* 0x040fe20000001840 */
[----:B------:R-:W2:Y:S03]  /*11970*/  LDSM.16.MT88.4 R144, [R220+0x7100] ;  /* 0x00710000dc90783b */ /* 0x000ea60000004200 */
[--C-:B-1----:R-:W-:Y:S04]  /*11980*/  FFMA.FTZ R134, R162, c[0x0][0x2d0], -R3.reuse ;  /* 0x0000b400a2867a23 */ /* 0x102fe80000010803 */
[C---:B------:R-:W-:Y:S04]  /*11990*/  HMMA.16816.F32 R68, R136.reuse, R148, R68 ;  /* 0x000000948844723c */ /* 0x040fe80000001844 */
[----:B------:R-:W-:Y:S02]  /*119a0*/  MOV R162, R198 ;  /* 0x000000c600a27202 */ /* 0x000fe40000000f00 */
[----:B------:R1:W1:Y:S02]  /*119b0*/  MUFU.EX2 R198, R134 ;  /* 0x0000008600c67308 */ /* 0x0002640000000800 */
[C---:B------:R-:W-:Y:S01]  /*119c0*/  HMMA.16816.F32 R72, R136.reuse, R150, R72 ;  /* 0x000000968848723c */ /* 0x040fe20000001848 */
[----:B------:R-:W2:Y:S07]  /*119d0*/  LDSM.16.MT88.4 R148, [R219+0x7100] ;  /* 0x00710000db94783b */ /* 0x000eae0000004200 */
[C---:B---3--:R-:W-:Y:S08]  /*119e0*/  HMMA.16816.F32 R76, R136.reuse, R140, R76 ;  /* 0x0000008c884c723c */ /* 0x048ff0000000184c */
[C---:B------:R-:W-:Y:S01]  /*119f0*/  HMMA.16816.F32 R80, R136.reuse, R142, R80 ;  /* 0x0000008e8850723c */ /* 0x040fe20000001850 */
[----:B------:R-:W3:Y:S03]  /*11a00*/  LDSM.16.MT88.4 R140, [R217+0xa100] ;  /* 0x00a10000d98c783b */ /* 0x000ee60000004200 */
[--C-:B-1----:R-:W-:Y:S04]  /*11a10*/  FFMA.FTZ R134, R162, c[0x0][0x2d0], -R194.reuse ;  /* 0x0000b400a2867a23 */ /* 0x102fe800000108c2 */
[C---:B--2---:R-:W-:Y:S01]  /*11a20*/  HMMA.16816.F32 R84, R136.reuse, R144, R84 ;  /* 0x000000908854723c */ /* 0x044fe20000001854 */
[----:B------:R-:W2:Y:S01]  /*11a30*/  LDL.LU R162, [R1+0xc] ;  /* 0x00000c0001a27983 */ /* 0x000ea20000300800 */
[----:B------:R1:W-:Y:S06]  /*11a40*/  MUFU.EX2 R209, R134 ;  /* 0x0000008600d17308 */ /* 0x0003ec0000000800 */
[C---:B------:R-:W-:Y:S01]  /*11a50*/  HMMA.16816.F32 R88, R136.reuse, R146, R88 ;  /* 0x000000928858723c */ /* 0x040fe20000001858 */
[----:B------:R-:W3:Y:S07]  /*11a60*/  LDSM.16.MT88.4 R144, [R218+0xa100] ;  /* 0x00a10000da90783b */ /* 0x000eee0000004200 */
[C---:B------:R-:W-:Y:S08]  /*11a70*/  HMMA.16816.F32 R92, R136.reuse, R148, R92 ;  /* 0x00000094885c723c */ /* 0x040ff0000000185c */
[C---:B------:R-:W-:Y:S01]  /*11a80*/  HMMA.16816.F32 R96, R136.reuse, R150, R96 ;  /* 0x000000968860723c */ /* 0x040fe20000001860 */
[----:B------:R-:W3:Y:S03]  /*11a90*/  LDSM.16.MT88.4 R148, [R220+0xa100] ;  /* 0x00a10000dc94783b */ /* 0x000ee60000004200 */
[--C-:B-1----:R-:W-:Y:S01]  /*11aa0*/  FFMA.FTZ R134, R161, c[0x0][0x2d0], -R194.reuse ;  /* 0x0000b400a1867a23 */ /* 0x102fe200000108c2 */
[----:B------:R-:W-:Y:S02]  /*11ab0*/  MOV R161, R159 ;  /* 0x0000009f00a17202 */ /* 0x000fe40000000f00 */
[----:B------:R-:W-:Y:S01]  /*11ac0*/  MOV R159, R157 ;  /* 0x0000009d009f7202 */ /* 0x000fe20000000f00 */
[----:B------:R1:W-:Y:S01]  /*11ad0*/  MUFU.EX2 R208, R134 ;  /* 0x0000008600d07308 */ /* 0x0003e20000000800 */
[C---:B---3--:R-:W-:Y:S03]  /*11ae0*/  HMMA.16816.F32 R100, R136.reuse, R140, R100 ;  /* 0x0000008c8864723c */ /* 0x048fe60000001864 */
[----:B------:R-:W-:Y:S02]  /*11af0*/  MOV R157, R192 ;  /* 0x000000c0009d7202 */ /* 0x000fe40000000f00 */
[----:B------:R-:W-:Y:S03]  /*11b00*/  MOV R173, R161 ;  /* 0x000000a100ad7202 */ /* 0x000fe60000000f00 */
[C---:B------:R-:W-:Y:S01]  /*11b10*/  HMMA.16816.F32 R104, R136.reuse, R142, R104 ;  /* 0x0000008e8868723c */ /* 0x040fe20000001868 */
[----:B------:R-:W3:Y:S07]  /*11b20*/  LDSM.16.MT88.4 R140, [R219+0xa100] ;  /* 0x00a10000db8c783b */ /* 0x000eee0000004200 */
[C---:B------:R-:W-:Y:S04]  /*11b30*/  HMMA.16816.F32 R108, R136.reuse, R144, R108 ;  /* 0x00000090886c723c */ /* 0x040fe8000000186c */
[--C-:B-1----:R-:W-:Y:S04]  /*11b40*/  FFMA.FTZ R134, R152, c[0x0][0x2d0], -R3.reuse ;  /* 0x0000b40098867a23 */ /* 0x102fe80000010803 */
[C---:B------:R-:W-:Y:S01]  /*11b50*/  HMMA.16816.F32 R112, R136.reuse, R146, R112 ;  /* 0x000000928870723c */ /* 0x040fe20000001870 */
[----:B------:R-:W1:Y:S03]  /*11b60*/  LDSM.16.MT88.4 R144, [R217+0x1900] ;  /* 0x00190000d990783b */ /* 0x000e660000004200 */
[----:B------:R-:W-:Y:S02]  /*11b70*/  MOV R152, R193 ;  /* 0x000000c100987202 */ /* 0x000fe40000000f00 */
[----:B------:R3:W-:Y:S02]  /*11b80*/  MUFU.EX2 R193, R134 ;  /* 0x0000008600c17308 */ /* 0x0007e40000000800 */
[C---:B------:R-:W-:Y:S08]  /*11b90*/  HMMA.16816.F32 R116, R136.reuse, R148, R116 ;  /* 0x000000948874723c */ /* 0x040ff00000001874 */
[C---:B------:R-:W-:Y:S01]  /*11ba0*/  HMMA.16816.F32 R120, R136.reuse, R150, R120 ;  /* 0x000000968878723c */ /* 0x040fe20000001878 */
[----:B------:R-:W1:Y:S07]  /*11bb0*/  LDSM.16.MT88.4 R148, [R218+0x1900] ;  /* 0x00190000da94783b */ /* 0x000e6e0000004200 */
[C---:B---3--:R-:W-:Y:S04]  /*11bc0*/  HMMA.16816.F32 R124, R136.reuse, R140, R124 ;  /* 0x0000008c887c723c */ /* 0x048fe8000000187c */
[--C-:B------:R-:W-:Y:S01]  /*11bd0*/  FFMA.FTZ R134, R160, c[0x0][0x2d0], -R3.reuse ;  /* 0x0000b400a0867a23 */ /* 0x100fe20000010803 */
[----:B------:R-:W-:Y:S03]  /*11be0*/  MOV R160, R158 ;  /* 0x0000009e00a07202 */ /* 0x000fe60000000f00 */
[----:B------:R-:W-:Y:S01]  /*11bf0*/  HMMA.16816.F32 R128, R136, R142, R128 ;  /* 0x0000008e8880723c */ /* 0x000fe20000001880 */
[----:B------:R-:W3:Y:S01]  /*11c00*/  LDSM.16.MT88.4 R140, [R220+0x1900] ;  /* 0x00190000dc8c783b */ /* 0x000ee20000004200 */
[----:B------:R1:W-:Y:S02]  /*11c10*/  MUFU.EX2 R192, R134 ;  /* 0x0000008600c07308 */ /* 0x0003e40000000800 */
[----:B------:R-:W-:Y:S02]  /*11c20*/  MOV R158, R155 ;  /* 0x0000009b009e7202 */ /* 0x000fe40000000f00 */
[----:B------:R-:W-:Y:S02]  /*11c30*/  MOV R175, R160 ;  /* 0x000000a000af7202 */ /* 0x000fe40000000f00 */
[----:B------:R-:W-:Y:S04]  /*11c40*/  F2FP.PACK_AB R136, R252, R180 ;  /* 0x000000b4fc88723e */ /* 0x000fe800000000ff */
[----:B------:R-:W-:Y:S02]  /*11c50*/  F2FP.PACK_AB R137, R201, R200 ;  /* 0x000000c8c989723e */ /* 0x000fe400000000ff */
[----:B------:R-:W-:Y:S02]  /*11c60*/  F2FP.PACK_AB R138, R214, R215 ;  /* 0x000000d7d68a723e */ /* 0x000fe400000000ff */
[----:B------:R-:W-:Y:S02]  /*11c70*/  F2FP.PACK_AB R139, R198, R199 ;  /* 0x000000c7c68b723e */ /* 0x000fe400000000ff */
[----:B------:R-:W-:Y:S02]  /*11c80*/  MOV R160, R159 ;  /* 0x0000009f00a07202 */ /* 0x000fe40000000f00 */
[----:B------:R-:W-:Y:S03]  /*11c90*/  MOV R161, R158 ;  /* 0x0000009e00a17202 */ /* 0x000fe60000000f00 */
[C---:B-1----:R-:W-:Y:S03]  /*11ca0*/  HMMA.16816.F32 R4, R136.reuse, R144, R4 ;  /* 0x000000908804723c */ /* 0x042fe60000001804 */
[--C-:B------:R-:W-:Y:S01]  /*11cb0*/  FFMA.FTZ R134, R154, c[0x0][0x2d0], -R194.reuse ;  /* 0x0000b4009a867a23 */ /* 0x100fe200000108c2 */
[----:B------:R-:W-:Y:S03]  /*11cc0*/  MOV R181, R161 ;  /* 0x000000a100b57202 */ /* 0x000fe60000000f00 */
[----:B------:R1:W-:Y:S01]  /*11cd0*/  MUFU.EX2 R205, R134 ;  /* 0x0000008600cd7308 */ /* 0x0003e20000000800 */
[C---:B------:R-:W-:Y:S01]  /*11ce0*/  HMMA.16816.F32 R8, R136.reuse, R146, R8 ;  /* 0x000000928808723c */ /* 0x040fe20000001808 */
[----:B------:R-:W3:Y:S07]  /*11cf0*/  LDSM.16.MT88.4 R144, [R219+0x1900] ;  /* 0x00190000db90783b */ /* 0x000eee0000004200 */
[C---:B------:R-:W-:Y:S08]  /*11d00*/  HMMA.16816.F32 R12, R136.reuse, R148, R12 ;  /* 0x00000094880c723c */ /* 0x040ff0000000180c */
[C---:B------:R-:W-:Y:S01]  /*11d10*/  HMMA.16816.F32 R16, R136.reuse, R150, R16 ;  /* 0x000000968810723c */ /* 0x040fe20000001810 */
[----:B------:R-:W3:Y:S03]  /*11d20*/  LDSM.16.MT88.4 R148, [R217+0x4900] ;  /* 0x00490000d994783b */ /* 0x000ee60000004200 */
[--C-:B-1----:R-:W-:Y:S04]  /*11d30*/  FFMA.FTZ R134, R153, c[0x0][0x2d0], -R194.reuse ;  /* 0x0000b40099867a23 */ /* 0x102fe800000108c2 */
[C---:B---3--:R-:W-:Y:S01]  /*11d40*/  HMMA.16816.F32 R20, R136.reuse, R140, R20 ;  /* 0x0000008c8814723c */ /* 0x048fe20000001814 */
[----:B------:R1:W-:Y:S07]  /*11d50*/  MUFU.EX2 R202, R134 ;  /* 0x0000008600ca7308 */ /* 0x0003ee0000000800 */
[C---:B------:R-:W-:Y:S01]  /*11d60*/  HMMA.16816.F32 R24, R136.reuse, R142, R24 ;  /* 0x0000008e8818723c */ /* 0x040fe20000001818 */
[----:B------:R-:W3:Y:S07]  /*11d70*/  LDSM.16.MT88.4 R140, [R218+0x4900] ;  /* 0x00490000da8c783b */ /* 0x000eee0000004200 */
[C---:B------:R-:W-:Y:S08]  /*11d80*/  HMMA.16816.F32 R28, R136.reuse, R144, R28 ;  /* 0x00000090881c723c */ /* 0x040ff0000000181c */
[C---:B------:R-:W-:Y:S01]  /*11d90*/  HMMA.16816.F32 R32, R136.reuse, R146, R32 ;  /* 0x000000928820723c */ /* 0x040fe20000001820 */
[----:B------:R-:W4:Y:S03]  /*11da0*/  LDSM.16.MT88.4 R144, [R220+0x4900] ;  /* 0x00490000dc90783b */ /* 0x000f260000004200 */
[--C-:B-1----:R-:W-:Y:S04]  /*11db0*/  FFMA.FTZ R134, R191, c[0x0][0x2d0], -R3.reuse ;  /* 0x0000b400bf867a23 */ /* 0x102fe80000010803 */
[C---:B------:R-:W-:Y:S01]  /*11dc0*/  HMMA.16816.F32 R36, R136.reuse, R148, R36 ;  /* 0x000000948824723c */ /* 0x040fe20000001824 */
[----:B------:R1:W-:Y:S07]  /*11dd0*/  MUFU.EX2 R191, R134 ;  /* 0x0000008600bf7308 */ /* 0x0003ee0000000800 */
[C---:B------:R-:W-:Y:S01]  /*11de0*/  HMMA.16816.F32 R40, R136.reuse, R150, R40 ;  /* 0x000000968828723c */ /* 0x040fe20000001828 */
[----:B------:R-:W4:Y:S07]  /*11df0*/  LDSM.16.MT88.4 R148, [R219+0x4900] ;  /* 0x00490000db94783b */ /* 0x000f2e0000004200 */
[C---:B---3--:R-:W-:Y:S08]  /*11e00*/  HMMA.16816.F32 R44, R136.reuse, R140, R44 ;  /* 0x0000008c882c723c */ /* 0x048ff0000000182c */
[C---:B------:R-:W-:Y:S01]  /*11e10*/  HMMA.16816.F32 R48, R136.reuse, R142, R48 ;  /* 0x0000008e8830723c */ /* 0x040fe20000001830 */
[----:B------:R-:W3:Y:S03]  /*11e20*/  LDSM.16.MT88.4 R140, [R217+0x7900] ;  /* 0x00790000d98c783b */ /* 0x000ee60000004200 */
[----:B-1----:R-:W-:Y:S04]  /*11e30*/  FFMA.FTZ R134, R190, c[0x0][0x2d0], -R3 ;  /* 0x0000b400be867a23 */ /* 0x002fe80000010803 */
[----:B------:R1:W-:Y:S01]  /*11e40*/  MUFU.EX2 R190, R134 ;  /* 0x0000008600be7308 */ /* 0x0003e20000000800 */
[C---:B----4-:R-:W-:Y:S08]  /*11e50*/  HMMA.16816.F32 R52, R136.reuse, R144, R52 ;  /* 0x000000908834723c */ /* 0x050ff00000001834 */
[C---:B------:R-:W-:Y:S01]  /*11e60*/  HMMA.16816.F32 R56, R136.reuse, R146, R56 ;  /* 0x000000928838723c */ /* 0x040fe20000001838 */
[----:B------:R-:W4:Y:S03]  /*11e70*/  LDSM.16.MT88.4 R144, [R218+0x7900] ;  /* 0x00790000da90783b */ /* 0x000f260000004200 */
[----:B------:R-:W-:Y:S01]  /*11e80*/  FFMA.FTZ R2, R2, R163, R189 ;  /* 0x000000a302027223 */ /* 0x000fe200000100bd */
[----:B------:R-:W-:Y:S03]  /*11e90*/  MOV R163, R156 ;  /* 0x0000009c00a37202 */ /* 0x000fe60000000f00 */
[C---:B------:R-:W-:Y:S04]  /*11ea0*/  HMMA.16816.F32 R60, R136.reuse, R148, R60 ;  /* 0x00000094883c723c */ /* 0x040fe8000000183c */
[--C-:B-1----:R-:W-:Y:S04]  /*11eb0*/  FFMA.FTZ R134, R152, c[0x0][0x2d0], -R194.reuse ;  /* 0x0000b40098867a23 */ /* 0x102fe800000108c2 */
[C---:B------:R-:W-:Y:S01]  /*11ec0*/  HMMA.16816.F32 R64, R136.reuse, R150, R64 ;  /* 0x000000968840723c */ /* 0x040fe20000001840 */
[----:B------:R-:W1:Y:S01]  /*11ed0*/  LDSM.16.MT88.4 R148, [R220+0x7900] ;  /* 0x00790000dc94783b */ /* 0x000e620000004200 */
[----:B------:R-:W-:Y:S02]  /*11ee0*/  MUFU.EX2 R197, R134 ;  /* 0x0000008600c57308 */ /* 0x000fe40000000800 */
[----:B------:R-:W-:Y:S04]  /*11ef0*/  FFMA.FTZ R194, R196, c[0x0][0x2d0], -R194 ;  /* 0x0000b400c4c27a23 */ /* 0x000fe800000108c2 */
[C---:B---3--:R-:W-:Y:S01]  /*11f00*/  HMMA.16816.F32 R68, R136.reuse, R140, R68 ;  /* 0x0000008c8844723c */ /* 0x048fe20000001844 */
[----:B------:R-:W-:Y:S03]  /*11f10*/  LDSM.16.MT88.4 R152, [R220+0x2100] ;  /* 0x00210000dc98783b */ /* 0x000fe60000004200 */
[----:B------:R-:W-:Y:S04]  /*11f20*/  MUFU.EX2 R194, R194 ;  /* 0x000000c200c27308 */ /* 0x000fe80000000800 */
[C---:B------:R-:W-:Y:S01]  /*11f30*/  HMMA.16816.F32 R72, R136.reuse, R142, R72 ;  /* 0x0000008e8848723c */ /* 0x040fe20000001848 */
[----:B------:R-:W3:Y:S05]  /*11f40*/  LDSM.16.MT88.4 R140, [R219+0x7900] ;  /* 0x00790000db8c783b */ /* 0x000eea0000004200 */
[----:B------:R-:W3:Y:S02]  /*11f50*/  MUFU.EX2 R196, R135 ;  /* 0x0000008700c47308 */ /* 0x000ee40000000800 */
[C---:B----4-:R-:W-:Y:S08]  /*11f60*/  HMMA.16816.F32 R76, R136.reuse, R144, R76 ;  /* 0x00000090884c723c */ /* 0x050ff0000000184c */
[C---:B------:R-:W-:Y:S01]  /*11f70*/  HMMA.16816.F32 R80, R136.reuse, R146, R80 ;  /* 0x000000928850723c */ /* 0x040fe20000001850 */
[----:B------:R-:W4:Y:S01]  /*11f80*/  LDSM.16.MT88.4 R144, [R217+0xa900] ;  /* 0x00a90000d990783b */ /* 0x000f220000004200 */
[----:B------:R3:W-:Y:S06]  /*11f90*/  MUFU.EX2 R135, R184 ;  /* 0x000000b800877308 */ /* 0x0007ec0000000800 */
[C---:B-1----:R-:W-:Y:S08]  /*11fa0*/  HMMA.16816.F32 R84, R136.reuse, R148, R84 ;  /* 0x000000948854723c */ /* 0x042ff00000001854 */
[C---:B------:R-:W-:Y:S01]  /*11fb0*/  HMMA.16816.F32 R88, R136.reuse, R150, R88 ;  /* 0x000000968858723c */ /* 0x040fe20000001858 */
[----:B------:R-:W1:Y:S07]  /*11fc0*/  LDSM.16.MT88.4 R148, [R218+0xa900] ;  /* 0x00a90000da94783b */ /* 0x000e6e0000004200 */
[C---:B---3--:R-:W-:Y:S04]  /*11fd0*/  HMMA.16816.F32 R92, R136.reuse, R140, R92 ;  /* 0x0000008c885c723c */ /* 0x048fe8000000185c */
[----:B------:R-:W-:Y:S04]  /*11fe0*/  F2FP.PACK_AB R184, R196, R197 ;  /* 0x000000c5c4b8723e */ /* 0x000fe800000000ff */
[C---:B------:R-:W-:Y:S01]  /*11ff0*/  HMMA.16816.F32 R96, R136.reuse, R142, R96 ;  /* 0x0000008e8860723c */ /* 0x040fe20000001860 */
[----:B------:R-:W3:Y:S03]  /*12000*/  LDSM.16.MT88.4 R140, [R220+0xa900] ;  /* 0x00a90000dc8c783b */ /* 0x000ee60000004200 */
[----:B--2---:R-:W-:Y:S01]  /*12010*/  FFMA.FTZ R168, R0, R162, R186 ;  /* 0x000000a200a87223 */ /* 0x004fe200000100ba */
[----:B------:R-:W-:Y:S01]  /*12020*/  MOV R162, R157 ;  /* 0x0000009d00a27202 */ /* 0x000fe20000000f00 */
[--C-:B------:R-:W-:Y:S01]  /*12030*/  FFMA.FTZ R0, R163, c[0x0][0x2d0], -R3.reuse ;  /* 0x0000b400a3007a23 */ /* 0x100fe20000010803 */
[----:B------:R-:W-:Y:S01]  /*12040*/  F2FP.PACK_AB R186, R194, R195 ;  /* 0x000000c3c2ba723e */ /* 0x000fe200000000ff */
[C---:B----4-:R-:W-:Y:S01]  /*12050*/  HMMA.16816.F32 R100, R136.reuse, R144, R100 ;  /* 0x000000908864723c */ /* 0x050fe20000001864 */
[----:B------:R-:W-:Y:S01]  /*12060*/  LDSM.16.MT88.4 R156, [R218+0x5100] ;  /* 0x00510000da9c783b */ /* 0x000fe20000004200 */
[----:B------:R2:W-:Y:S02]  /*12070*/  MUFU.EX2 R189, R0 ;  /* 0x0000000000bd7308 */ /* 0x0005e40000000800 */
[----:B------:R-:W-:Y:S04]  /*12080*/  MOV R172, R162 ;  /* 0x000000a200ac7202 */ /* 0x000fe80000000f00 */
[C---:B------:R-:W-:Y:S01]  /*12090*/  HMMA.16816.F32 R104, R136.reuse, R146, R104 ;  /* 0x000000928868723c */ /* 0x040fe20000001868 */
[----:B------:R-:W4:Y:S07]  /*120a0*/  LDSM.16.MT88.4 R144, [R219+0xa900] ;  /* 0x00a90000db90783b */ /* 0x000f2e0000004200 */
[C---:B-1----:R-:W-:Y:S08]  /*120b0*/  HMMA.16816.F32 R108, R136.reuse, R148, R108 ;  /* 0x00000094886c723c */ /* 0x042ff0000000186c */
[C---:B------:R-:W-:Y:S01]  /*120c0*/  HMMA.16816.F32 R112, R136.reuse, R150, R112 ;  /* 0x000000968870723c */ /* 0x040fe20000001870 */
[----:B------:R-:W1:Y:S03]  /*120d0*/  LDSM.16.MT88.4 R148, [R217+0x2100] ;  /* 0x00210000d994783b */ /* 0x000e660000004200 */
[--C-:B--2---:R-:W-:Y:S02]  /*120e0*/  FFMA.FTZ R0, R188, c[0x0][0x2d0], -R3.reuse ;  /* 0x0000b400bc007a23 */ /* 0x104fe40000010803 */
[----:B------:R-:W-:Y:S02]  /*120f0*/  FFMA.FTZ R3, R185, c[0x0][0x2d0], -R3 ;  /* 0x0000b400b9037a23 */ /* 0x000fe40000010803 */
[C---:B---3--:R-:W-:Y:S01]  /*12100*/  HMMA.16816.F32 R116, R136.reuse, R140, R116 ;  /* 0x0000008c8874723c */ /* 0x048fe20000001874 */
[----:B------:R2:W3:Y:S07]  /*12110*/  MUFU.EX2 R188, R0 ;  /* 0x0000000000bc7308 */ /* 0x0004ee0000000800 */
[C---:B------:R-:W-:Y:S01]  /*12120*/  HMMA.16816.F32 R120, R136.reuse, R142, R120 ;  /* 0x0000008e8878723c */ /* 0x040fe20000001878 */
[----:B------:R-:W1:Y:S02]  /*12130*/  LDSM.16.MT88.4 R140, [R218+0x2100] ;  /* 0x00210000da8c783b */ /* 0x000e640000004200 */
[----:B------:R1:W1:Y:S05]  /*12140*/  MUFU.EX2 R134, R3 ;  /* 0x0000000300867308 */ /* 0x00026a0000000800 */
[C---:B----4-:R-:W-:Y:S08]  /*12150*/  HMMA.16816.F32 R124, R136.reuse, R144, R124 ;  /* 0x00000090887c723c */ /* 0x050ff0000000187c */
[----:B------:R-:W-:Y:S01]  /*12160*/  HMMA.16816.F32 R128, R136, R146, R128 ;  /* 0x000000928880723c */ /* 0x000fe20000001880 */
[----:B------:R-:W4:Y:S03]  /*12170*/  LDSM.16.MT88.4 R144, [R219+0x2100] ;  /* 0x00210000db90783b */ /* 0x000f260000004200 */
[----:B--2---:R-:W-:Y:S01]  /*12180*/  FADD.FTZ R0, R160, R2 ;  /* 0x00000002a0007221 */ /* 0x004fe20000010000 */
[----:B---3--:R-:W-:Y:S01]  /*12190*/  F2FP.PACK_AB R185, R188, R189 ;  /* 0x000000bdbcb9723e */ /* 0x008fe200000000ff */
[----:B------:R-:W-:Y:S01]  /*121a0*/  FADD.FTZ R2, R175, R168 ;  /* 0x000000a8af027221 */ /* 0x000fe20000010000 */
[----:B------:R-:W-:Y:S01]  /*121b0*/  F2FP.PACK_AB R136, R208, R209 ;  /* 0x000000d1d088723e */ /* 0x000fe200000000ff */
[----:B------:R-:W-:Y:S01]  /*121c0*/  FADD.FTZ R0, R173, R0 ;  /* 0x00000000ad007221 */ /* 0x000fe20000010000 */
[----:B------:R-:W-:Y:S01]  /*121d0*/  F2FP.PACK_AB R137, R192, R193 ;  /* 0x000000c1c089723e */ /* 0x000fe200000000ff */
[----:B------:R-:W-:Y:S02]  /*121e0*/  LDSM.16.MT88.4 R160, [R220+0x2900] ;  /* 0x00290000dca0783b */ /* 0x000fe40000004200 */
[----:B------:R-:W-:Y:S01]  /*121f0*/  F2FP.PACK_AB R138, R202, R205 ;  /* 0x000000cdca8a723e */ /* 0x000fe200000000ff */
[----:B------:R-:W-:Y:S01]  /*12200*/  FADD.FTZ R0, R172, R0 ;  /* 0x00000000ac007221 */ /* 0x000fe20000010000 */
[----:B------:R-:W-:Y:S01]  /*12210*/  F2FP.PACK_AB R139, R190, R191 ;  /* 0x000000bfbe8b723e */ /* 0x000fe200000000ff */
[----:B------:R-:W-:Y:S01]  /*12220*/  FADD.FTZ R2, R187, R2 ;  /* 0x00000002bb027221 */ /* 0x000fe20000010000 */
[----:B------:R-:W-:Y:S02]  /*12230*/  MOV R168, R174 ;  /* 0x000000ae00a87202 */ /* 0x000fe40000000f00 */
[----:B------:R-:W-:Y:S01]  /*12240*/  LDSM.16.MT88.4 R172, [R217+0x5900] ;  /* 0x00590000d9ac783b */ /* 0x000fe20000004200 */
[----:B-1----:R-:W-:Y:S01]  /*12250*/  FADD.FTZ R3, R181, R2 ;  /* 0x00000002b5037221 */ /* 0x002fe20000010000 */
[----:B------:R-:W-:Y:S01]  /*12260*/  F2FP.PACK_AB R187, R134, R135 ;  /* 0x0000008786bb723e */ /* 0x000fe200000000ff */
[C---:B------:R-:W-:Y:S03]  /*12270*/  HMMA.16816.F32 R4, R136.reuse, R148, R4 ;  /* 0x000000948804723c */ /* 0x040fe60000001804 */
[----:B------:R-:W-:Y:S01]  /*12280*/  FADD.FTZ R2, R169, R0 ;  /* 0x00000000a9027221 */ /* 0x000fe20000010000 */
[----:B------:R-:W-:Y:S02]  /*12290*/  MOV R0, R180 ;  /* 0x000000b400007202 */ /* 0x000fe40000000f00 */
[----:B------:R-:W-:Y:S02]  /*122a0*/  LDSM.16.MT88.4 R180, [R218+0x5900] ;  /* 0x00590000dab4783b */ /* 0x000fe40000004200 */
[C---:B------:R-:W-:Y:S06]  /*122b0*/  HMMA.16816.F32 R8, R136.reuse, R150, R8 ;  /* 0x000000968808723c */ /* 0x040fec0000001808 */
[----:B------:R-:W1:Y:S02]  /*122c0*/  LDSM.16.MT88.4 R148, [R217+0x5100] ;  /* 0x00510000d994783b */ /* 0x000e640000004200 */
[C---:B------:R-:W-:Y:S08]  /*122d0*/  HMMA.16816.F32 R12, R136.reuse, R140, R12 ;  /* 0x0000008c880c723c */ /* 0x040ff0000000180c */
[C---:B------:R-:W-:Y:S01]  /*122e0*/  HMMA.16816.F32 R16, R136.reuse, R142, R16 ;  /* 0x0000008e8810723c */ /* 0x040fe20000001810 */
[----:B------:R-:W2:Y:S07]  /*122f0*/  LDSM.16.MT88.4 R140, [R220+0x5100] ;  /* 0x00510000dc8c783b */ /* 0x000eae0000004200 */
[C---:B------:R-:W-:Y:S08]  /*12300*/  HMMA.16816.F32 R20, R136.reuse, R152, R20 ;  /* 0x000000988814723c */ /* 0x040ff00000001814 */
        /* <DEDUP_REMOVED lines=8> */
[C---:B------:R-:W-:Y:S08]  /*12390*/  HMMA.16816.F32 R44, R136.reuse, R156, R44 ;  /* 0x0000009c882c723c */ /* 0x040ff0000000182c */
[C---:B------:R-:W-:Y:S01]  /*123a0*/  HMMA.16816.F32 R48, R136.reuse, R158, R48 ;  /* 0x0000009e8830723c */ /* 0x040fe20000001830 */
[----:B------:R-:W1:Y:S07]  /*123b0*/  LDSM.16.MT88.4 R156, [R220+0x8100] ;  /* 0x00810000dc9c783b */ /* 0x000e6e0000004200 */
[C---:B--2---:R-:W-:Y:S08]  /*123c0*/  HMMA.16816.F32 R52, R136.reuse, R140, R52 ;  /* 0x0000008c8834723c */ /* 0x044ff00000001834 */
[C---:B------:R-:W-:Y:S01]  /*123d0*/  HMMA.16816.F32 R56, R136.reuse, R142, R56 ;  /* 0x0000008e8838723c */ /* 0x040fe20000001838 */
[----:B------:R-:W2:Y:S07]  /*123e0*/  LDSM.16.MT88.4 R140, [R219+0x8100] ;  /* 0x00810000db8c783b */ /* 0x000eae0000004200 */
[C---:B---3--:R-:W-:Y:S08]  /*123f0*/  HMMA.16816.F32 R60, R136.reuse, R152, R60 ;  /* 0x00000098883c723c */ /* 0x048ff0000000183c */
[C---:B------:R-:W-:Y:S01]  /*12400*/  HMMA.16816.F32 R64, R136.reuse, R154, R64 ;  /* 0x0000009a8840723c */ /* 0x040fe20000001840 */
[----:B------:R-:W-:Y:S07]  /*12410*/  LDSM.16.MT88.4 R152, [R218+0xb100] ;  /* 0x00b10000da98783b */ /* 0x000fee0000004200 */
[C---:B----4-:R-:W-:Y:S08]  /*12420*/  HMMA.16816.F32 R68, R136.reuse, R144, R68 ;  /* 0x000000908844723c */ /* 0x050ff00000001844 */
        /* <DEDUP_REMOVED lines=11> */
[C---:B---3--:R-:W-:Y:S08]  /*124e0*/  HMMA.16816.F32 R100, R136.reuse, R144, R100 ;  /* 0x000000908864723c */ /* 0x048ff00000001864 */
[C---:B------:R-:W-:Y:S08]  /*124f0*/  HMMA.16816.F32 R104, R136.reuse, R146, R104 ;  /* 0x000000928868723c */ /* 0x040ff00000001868 */
[C---:B------:R-:W-:Y:S08]  /*12500*/  HMMA.16816.F32 R108, R136.reuse, R152, R108 ;  /* 0x00000098886c723c */ /* 0x040ff0000000186c */
[C---:B------:R-:W-:Y:S01]  /*12510*/  HMMA.16816.F32 R112, R136.reuse, R154, R112 ;  /* 0x0000009a8870723c */ /* 0x040fe20000001870 */
[----:B------:R-:W3:Y:S07]  /*12520*/  LDSM.16.MT88.4 R152, [R218+0x2900] ;  /* 0x00290000da98783b */ /* 0x000eee0000004200 */
[C---:B-1----:R-:W-:Y:S08]  /*12530*/  HMMA.16816.F32 R116, R136.reuse, R148, R116 ;  /* 0x000000948874723c */ /* 0x042ff00000001874 */
[C---:B------:R-:W-:Y:S08]  /*12540*/  HMMA.16816.F32 R120, R136.reuse, R150, R120 ;  /* 0x000000968878723c */ /* 0x040ff00000001878 */
[C---:B----4-:R-:W-:Y:S08]  /*12550*/  HMMA.16816.F32 R124, R136.reuse, R156, R124 ;  /* 0x0000009c887c723c */ /* 0x050ff0000000187c */
[----:B------:R-:W-:Y:S08]  /*12560*/  HMMA.16816.F32 R128, R136, R158, R128 ;  /* 0x0000009e8880723c */ /* 0x000ff00000001880 */
[C---:B--2---:R-:W-:Y:S01]  /*12570*/  HMMA.16816.F32 R136, R184.reuse, R140, R4 ;  /* 0x0000008cb888723c */ /* 0x044fe20000001804 */
[----:B------:R-:W1:Y:S07]  /*12580*/  LDSM.16.MT88.4 R4, [R220+0x5900] ;  /* 0x00590000dc04783b */ /* 0x000e6e0000004200 */
[C---:B------:R-:W-:Y:S01]  /*12590*/  HMMA.16816.F32 R140, R184.reuse, R142, R8 ;  /* 0x0000008eb88c723c */ /* 0x040fe20000001808 */
[----:B------:R-:W2:Y:S07]  /*125a0*/  LDSM.16.MT88.4 R8, [R219+0x5900] ;  /* 0x00590000db08783b */ /* 0x000eae0000004200 */
[C---:B---3--:R-:W-:Y:S01]  /*125b0*/  HMMA.16816.F32 R144, R184.reuse, R152, R12 ;  /* 0x00000098b890723c */ /* 0x048fe2000000180c */
        /* <DEDUP_REMOVED lines=9> */
[C---:B------:R-:W-:Y:S07]  /*12650*/  HMMA.16816.F32 R164, R184.reuse, R166, R32 ;  /* 0x000000a6b8a4723c */ /* 0x040fee0000001820 */
[----:B------:R-:W-:Y:S02]  /*12660*/  MOV R34, R168 ;  /* 0x000000a800227202 */ /* 0x000fe40000000f00 */
[----:B------:R-:W-:Y:S03]  /*12670*/  MOV R33, R171 ;  /* 0x000000ab00217202 */ /* 0x000fe60000000f00 */
[----:B------:R-:W-:Y:S02]  /*12680*/  MOV R32, R170 ;  /* 0x000000aa00207202 */ /* 0x000fe40000000f00 */
[C---:B------:R-:W-:Y:S03]  /*12690*/  HMMA.16816.F32 R168, R184.reuse, R172, R36 ;  /* 0x000000acb8a8723c */ /* 0x040fe60000001824 */
[----:B------:R-:W-:Y:S01]  /*126a0*/  MOV R35, R0 ;  /* 0x0000000000237202 */ /* 0x000fe20000000f00 */
[----:B------:R-:W-:Y:S03]  /*126b0*/  FADD.FTZ R0, R213, R3 ;  /* 0x00000003d5007221 */ /* 0x000fe60000010000 */
[----:B------:R-:W-:Y:S01]  /*126c0*/  MOV R36, R179 ;  /* 0x000000b300247202 */ /* 0x000fe20000000f00 */
[C---:B------:R-:W-:Y:S04]  /*126d0*/  HMMA.16816.F32 R172, R184.reuse, R174, R40 ;  /* 0x000000aeb8ac723c */ /* 0x040fe80000001828 */
[----:B------:R-:W-:Y:S01]  /*126e0*/  MOV R37, R178 ;  /* 0x000000b200257202 */ /* 0x000fe20000000f00 */
[----:B------:R-:W-:Y:S01]  /*126f0*/  FADD.FTZ R2, R36, R2 ;  /* 0x0000000224027221 */ /* 0x000fe20000010000 */
[----:B------:R-:W-:Y:S01]  /*12700*/  MOV R38, R177 ;  /* 0x000000b100267202 */ /* 0x000fe20000000f00 */
[----:B------:R-:W-:Y:S01]  /*12710*/  FADD.FTZ R0, R212, R0 ;  /* 0x00000000d4007221 */ /* 0x000fe20000010000 */
[----:B------:R-:W-:Y:S01]  /*12720*/  MOV R39, R176 ;  /* 0x000000b000277202 */ /* 0x000fe20000000f00 */
        /* <DEDUP_REMOVED lines=42> */
[----:B------:R-:W-:Y:S04]  /*129d0*/  FADD.FTZ R0, R191, R0 ;  /* 0x00000000bf007221 */ /* 0x000fe80000010000 */
        /* <DEDUP_REMOVED lines=11> */
[----:B------:R-:W-:Y:S01]  /*12a90*/  FADD.FTZ R0, R135, R3 ;  /* 0x0000000387007221 */ /* 0x000fe20000010000 */
[----:B------:R-:W-:Y:S01]  /*12aa0*/  MOV R135, R132 ;  /* 0x0000008400877202 */ /* 0x000fe20000000f00 */
[C---:B------:R-:W-:Y:S01]  /*12ab0*/  HMMA.16816.F32 R112, R184.reuse, R6, R112 ;  /* 0x00000006b870723c */ /* 0x040fe20000001870 */
[----:B------:R1:W-:Y:S03]  /*12ac0*/  STL [R1+0x8], R2 ;  /* 0x0000080201007387 */ /* 0x0003e60000100800 */
[----:B------:R-:W-:Y:S01]  /*12ad0*/  FADD.FTZ R0, R134, R0 ;  /* 0x0000000086007221 */ /* 0x000fe20000010000 */
[----:B------:R-:W-:Y:S03]  /*12ae0*/  MOV R134, R133 ;  /* 0x0000008500867202 */ /* 0x000fe60000000f00 */
[C---:B--2---:R-:W-:Y:S01]  /*12af0*/  HMMA.16816.F32 R116, R184.reuse, R8, R116 ;  /* 0x00000008b874723c */ /* 0x044fe20000001874 */
[----:B------:R1:W-:Y:S07]  /*12b00*/  STL [R1+0xc], R0 ;  /* 0x00000c0001007387 */ /* 0x0003ee0000100800 */
[C---:B------:R-:W-:Y:S08]  /*12b10*/  HMMA.16816.F32 R120, R184.reuse, R10, R120 ;  /* 0x0000000ab878723c */ /* 0x040ff00000001878 */
[C---:B---3--:R-:W-:Y:S08]  /*12b20*/  HMMA.16816.F32 R124, R184.reuse, R12, R124 ;  /* 0x0000000cb87c723c */ /* 0x048ff0000000187c */
[----:B------:R-:W-:Y:S01]  /*12b30*/  HMMA.16816.F32 R128, R184, R14, R128 ;  /* 0x0000000eb880723c */ /* 0x000fe20000001880 */
[----:B------:R-:W-:-:S07]  /*12b40*/  @P0 BRA `(.L_x_1359) ;  /* 0xffffb2f000000947 */ /* 0x000fce000383ffff */
.L_x_1358:
[----:B------:R-:W2:Y:S04]  /*12b50*/  LDL.LU R4, [R1+0x8] ;  /* 0x0000080001047983 */ /* 0x000ea80000300800 */
        /* <DEDUP_REMOVED lines=156> */
.L_x_1348:
        /* <DEDUP_REMOVED lines=184> */
.L_x_1361:
        /* <DEDUP_REMOVED lines=150> */
.L_x_1363:
[----:B--234-:R-:W-:Y:S05]  /*14a00*/  BSYNC B0 ;  /* 0x0000000000007941 */ /* 0x01cfea0003800000 */
.L_x_1362:
        /* <DEDUP_REMOVED lines=30> */
.L_x_1365:
[----:B------:R-:W-:Y:S05]  /*14bf0*/  BSYNC B0 ;  /* 0x0000000000007941 */ /* 0x000fea0003800000 */
.L_x_1364:
        /* <DEDUP_REMOVED lines=30> */
.L_x_1367:
[----:B------:R-:W-:Y:S05]  /*14de0*/  BSYNC B0 ;  /* 0x0000000000007941 */ /* 0x000fea0003800000 */
.L_x_1366:
        /* <DEDUP_REMOVED lines=31> */
.L_x_1360:
        /* <DEDUP_REMOVED lines=19> */
.L_x_1368:
        /* <DEDUP_REMOVED lines=42> */
.L_x_1370:
[----:B------:R-:W-:Y:S05]  /*153b0*/  BSYNC B0 ;  /* 0x0000000000007941 */ /* 0x000fea0003800000 */
.L_x_1369:
        /* <DEDUP_REMOVED lines=73> */
.L_x_1372:
[----:B------:R-:W-:Y:S05]  /*15850*/  BSYNC B0 ;  /* 0x0000000000007941 */ /* 0x000fea0003800000 */
.L_x_1371:
        /* <DEDUP_REMOVED lines=27> */
.L_x_1374:
[----:B------:R-:W-:Y:S05]  /*15a10*/  BSYNC B0 ;  /* 0x0000000000007941 */ /* 0x000fea0003800000 */
.L_x_1373:
        /* <DEDUP_REMOVED lines=27> */
.L_x_1376:
[----:B------:R-:W-:Y:S05]  /*15bd0*/  BSYNC B0 ;  /* 0x0000000000007941 */ /* 0x000fea0003800000 */
.L_x_1375:
        /* <DEDUP_REMOVED lines=28> */
.L_x_1377:
        /* <DEDUP_REMOVED lines=14> */
.L_x_1551:


//--------------------- .text._ZN7cutlass13device_kernelIN5flash19enable_sm80_to_sm89INS1_16FlashAttnFwdSm80INS1_25CollectiveMainloopFwdSm80ILi8ELi1ELb0EN4cute5tupleIJNS5_1CILi128EEENS7_ILi48EEENS7_ILi256EEEEEELi256ENS_6half_tEfNS_4arch4Sm80ELb1ELb0ELb1ELb1ELb0ELb1ELb1ELb0EEENS1_21CollectiveEpilogueFwdINS6_IJS8_SA_S9_EEENS6_IJNS7_ILi1EEESI_SI_EEESC_SE_Li256ELb1ELb1ELb0ELb0EEENS1_19SingleTileSchedulerILb1ELb0ELb1ELi128EEEEEEEEEvNT_6ParamsE --------------------------
	.section	.text._ZN7cutlass13device_kernelIN5flash19enable_sm80_to_sm89INS1_16FlashAttnFwdSm80INS1_25CollectiveMainloopFwdSm80ILi8ELi1ELb0EN4cute5tupleIJNS5_1CILi128EEENS7_ILi48EEENS7_ILi256EEEEEELi256ENS_6half_tEfNS_4arch4Sm80ELb1ELb0ELb1ELb1ELb0ELb1ELb1ELb0EEENS1_21CollectiveEpilogueFwdINS6_IJS8_SA_S9_EEENS6_IJNS7_ILi1EEESI_SI_EEESC_SE_Li256ELb1ELb1ELb0ELb0EEENS1_19SingleTileSchedulerILb1ELb0ELb1ELi128EEEEEEEEEvNT_6ParamsE,"ax",@progbits
	.sectioninfo	@"SHI_REGISTERS=252"
	.align	128
.text._ZN7cutlass13device_kernelIN5flash19enable_sm80_to_sm89INS1_16FlashAttnFwdSm80INS1_25CollectiveMainloopFwdSm80ILi8ELi1ELb0EN4cute5tupleIJNS5_1CILi128EEENS7_ILi48EEENS7_ILi256EEEEEELi256ENS_6half_tEfNS_4arch4Sm80ELb1ELb0ELb1ELb1ELb0ELb1ELb1ELb0EEENS1_21CollectiveEpilogueFwdINS6_IJS8_SA_S9_EEENS6_IJNS7_ILi1EEESI_SI_EEESC_SE_Li256ELb1ELb1ELb0ELb0EEENS1_19SingleTileSchedulerILb1ELb0ELb1ELi128EEEEEEEEEvNT_6ParamsE:
        .type           _ZN7cutlass13device_kernelIN5flash19enable_sm80_to_sm89INS1_16FlashAttnFwdSm80INS1_25CollectiveMainloopFwdSm80ILi8ELi1ELb0EN4cute5tupleIJNS5_1CILi128EEENS7_ILi48EEENS7_ILi256EEEEEELi256ENS_6half_tEfNS_4arch4Sm80ELb1ELb0ELb1ELb1ELb0ELb1ELb1ELb0EEENS1_21CollectiveEpilogueFwdINS6_IJS8_SA_S9_EEENS6_IJNS7_ILi1EEESI_SI_EEESC_SE_Li256ELb1ELb1ELb0ELb0EEENS1_19SingleTileSchedulerILb1ELb0ELb1ELi128EEEEEEEEEvNT_6ParamsE,@function
        .size           _ZN7cutlass13device_kernelIN5flash19enable_sm80_to_sm89INS1_16FlashAttnFwdSm80INS1_25CollectiveMainloopFwdSm80ILi8ELi1ELb0EN4cute5tupleIJNS5_1CILi128EEENS7_ILi48EEENS7_ILi256EEEEEELi256ENS_6half_tEfNS_4arch4Sm80ELb1ELb0ELb1ELb1ELb0ELb1ELb1ELb0EEENS1_21CollectiveEpilogueFwdINS6_IJS8_SA_S9_EEENS6_IJNS7_ILi1EEESI_SI_EEESC_SE_Li256ELb1ELb1ELb0ELb0EEENS1_19SingleTileSchedulerILb1ELb0ELb1ELi128EEEEEEEEEvNT_6ParamsE,(.L_x_1552 - _ZN7cutlass13device_kernelIN5flash19enable_sm80_to_sm89INS1_16FlashAttnFwdSm80INS1_25CollectiveMainloopFwdSm80ILi8ELi1ELb0EN4cute5tupleIJNS5_1CILi128EEENS7_ILi48EEENS7_ILi256EEEEEELi256ENS_6half_tEfNS_4arch4Sm80ELb1ELb0ELb1ELb1ELb0ELb1ELb1ELb0EEENS1_21CollectiveEpilogueFwdINS6_IJS8_SA_S9_EEENS6_IJNS7_ILi1EEESI_SI_EEESC_SE_Li256ELb1ELb1ELb0ELb0EEENS1_19SingleTileSchedulerILb1ELb0ELb1ELi128EEEEEEEEEvNT_6ParamsE)
        .other          _ZN7cutlass13device_kernelIN5flash19enable_sm80_to_sm89INS1_16FlashAttnFwdSm80INS1_25CollectiveMainloopFwdSm80ILi8ELi1ELb0EN4cute5tupleIJNS5_1CILi128EEENS7_ILi48EEENS7_ILi256EEEEEELi256ENS_6half_tEfNS_4arch4Sm80ELb1ELb0ELb1ELb1ELb0ELb1ELb1ELb0EEENS1_21CollectiveEpilogueFwdINS6_IJS8_SA_S9_EEENS6_IJNS7_ILi1EEESI_SI_EEESC_SE_Li256ELb1ELb1ELb0ELb0EEENS1_19SingleTileSchedulerILb1ELb0ELb1ELi128EEEEEEEEEvNT_6ParamsE,@"STO_CUDA_ENTRY STV_DEFAULT"
_ZN7cutlass13device_kernelIN5flash19enable_sm80_to_sm89INS1_16FlashAttnFwdSm80INS1_25CollectiveMainloopFwdSm80ILi8ELi1ELb0EN4cute5tupleIJNS5_1CILi128EEENS7_ILi48EEENS7_ILi256EEEEEELi256ENS_6half_tEfNS_4arch4Sm80ELb1ELb0ELb1ELb1ELb0ELb1ELb1ELb0EEENS1_21CollectiveEpilogueFwdINS6_IJS8_SA_S9_EEENS6_IJNS7_ILi1EEESI_SI_EEESC_SE_Li256ELb1ELb1ELb0ELb0EEENS1_19SingleTileSchedulerILb1ELb0ELb1ELi128EEEEEEEEEvNT_6ParamsE:
[----:B------:R-:W-:Y:S02]  /*0000*/  MOV R1, c[0x0][0x28] ;  /* 0x00000a0000017a02 */ /* 0x000fe40000000f00 */
[----:B------:R-:W1:Y:S01]  /*0010*/  S2R R84, SR_TID.X ;  /* 0x0000000000547919 */ /* 0x000e620000002100 */
[----:B------:R-:W2:Y:S01]  /*0020*/  S2UR UR17, SR_CTAID.X ;  /* 0x00000000001179c3 */ /* 0x000ea20000002500 */
[----:B------:R-:W-:Y:S02]  /*0030*/  ULDC.64 UR26, c[0x0][0x118] ;  /* 0x00004600001a7ab9 */ /* 0x000fe40000000a00 */
[----:B------:R-:W3:Y:S05]  /*0040*/  S2R R5, SR_CTAID.Z ;  /* 0x0000000000057919 */ /* 0x000eea0000002700 */
[----:B------:R-:W4:Y:S01]  /*0050*/  S2UR UR24, SR_CTAID.Z ;  /* 0x00000000001879c3 */ /* 0x000f220000002700 */
[----:B-1----:R-:W-:-:S05]  /*0060*/  SHF.R.U32.HI R4, RZ, 0x5, R84 ;  /* 0x00000005ff047819 */ /* 0x002fca0000011654 */
[----:B------:R-:W1:Y:S02]  /*0070*/  SHFL.IDX PT, R0, R4, RZ, 0x1f ;  /* 0x00001fff04007589 */ /* 0x000e6400000e0000 */
[----:B-1----:R-:W-:Y:S02]  /*0080*/  ISETP.NE.AND P0, PT, R0, RZ, PT ;  /* 0x000000ff0000720c */ /* 0x002fe40003f05270 */
[----:B------:R-:W-:-:S05]  /*0090*/  MOV R0, 0x4 ;  /* 0x0000000400007802 */ /* 0x000fca0000000f00 */
[----:B---3--:R-:W-:-:S06]  /*00a0*/  IMAD.WIDE R2, R5, R0, c[0x0][0x568] ;  /* 0x00015a0005027625 */ /* 0x008fcc00078e0200 */
[----:B----4-:R-:W-:Y:S05]  /*00b0*/  @!P0 BRA `(.L_x_1378) ;  /* 0x0000017000008947 */ /* 0x010fea0003800000 */
[----:B--2---:R-:W-:-:S04]  /*00c0*/  ISETP.NE.U32.AND P0, PT, RZ, c[0x0][0x568], PT ;  /* 0x00015a00ff007a0c */ /* 0x004fc80003f05070 */
[----:B------:R-:W-:-:S13]  /*00d0*/  ISETP.NE.AND.EX P0, PT, RZ, c[0x0][0x56c], PT, P0 ;  /* 0x00015b00ff007a0c */ /* 0x000fda0003f05300 */
[----:B------:R-:W-:Y:S05]  /*00e0*/  @!P0 BRA `(.L_x_1379) ;  /* 0x0000003000008947 */ /* 0x000fea0003800000 */
[----:B------:R-:W2:Y:S02]  /*00f0*/  LDG.E R2, [R2.64] ;  /* 0x0000001a02027981 */ /* 0x000ea4000c1e1900 */
[----:B--2---:R1:W2:Y:S02]  /*0100*/  R2UR UR5, R2 ;  /* 0x00000000020573c2 */ /* 0x0042a400000e0000 */
[----:B-12---:R-:W-:Y:S05]  /*0110*/  BRA `(.L_x_1380) ;  /* 0x000000b000007947 */ /* 0x006fea0003800000 */
.L_x_1379:
[----:B------:R-:W-:-:S04]  /*0120*/  ISETP.NE.U32.AND P0, PT, RZ, c[0x0][0x560], PT ;  /* 0x00015800ff007a0c */ /* 0x000fc80003f05070 */
[----:B------:R-:W-:-:S13]  /*0130*/  ISETP.NE.AND.EX P0, PT, RZ, c[0x0][0x564], PT, P0 ;  /* 0x00015900ff007a0c */ /* 0x000fda0003f05300 */
[----:B------:R-:W-:Y:S05]  /*0140*/  @!P0 BRA `(.L_x_1381) ;  /* 0x0000007000008947 */ /* 0x000fea0003800000 */
[----:B------:R-:W-:-:S05]  /*0150*/  IMAD.WIDE R4, R5, R0, c[0x0][0x560] ;  /* 0x0001580005047625 */ /* 0x000fca00078e0200 */
[----:B------:R-:W2:Y:S04]  /*0160*/  LDG.E R3, [R4.64] ;  /* 0x0000001a04037981 */ /* 0x000ea8000c1e1900 */
[----:B------:R-:W3:Y:S01]  /*0170*/  LDG.E R2, [R4.64+0x4] ;  /* 0x0000041a04027981 */ /* 0x000ee2000c1e1900 */
[----:B--2---:R-:W1:Y:S08]  /*0180*/  R2UR UR4, R3 ;  /* 0x00000000030473c2 */ /* 0x004e7000000e0000 */
[----:B---3--:R-:W1:Y:S02]  /*0190*/  R2UR UR5, R2 ;  /* 0x00000000020573c2 */ /* 0x008e6400000e0000 */
[----:B-1----:R-:W-:Y:S01]  /*01a0*/  UIADD3 UR5, -UR4, UR5, URZ ;  /* 0x0000000504057290 */ /* 0x002fe2000fffe13f */
[----:B------:R-:W-:Y:S05]  /*01b0*/  BRA `(.L_x_1380) ;  /* 0x0000001000007947 */ /* 0x000fea0003800000 */
.L_x_1381:
[----:B------:R-:W-:Y:S02]  /*01c0*/  ULDC UR5, c[0x0][0x54c] ;  /* 0x0001530000057ab9 */ /* 0x000fe40000000800 */
.L_x_1380:
[----:B------:R-:W-:Y:S02]  /*01d0*/  ULDC UR4, c[0x0][0x548] ;  /* 0x0001520000047ab9 */ /* 0x000fe40000000800 */
[----:B------:R-:W-:-:S02]  /*01e0*/  USHF.L.U32 UR18, UR17, 0x7, URZ ;  /* 0x0000000711127899 */ /* 0x000fc4000800063f */
[----:B------:R-:W-:-:S04]  /*01f0*/  UIMAD UR4, UR5, UR4, URZ ;  /* 0x00000004050472a4 */ /* 0x000fc8000f8e023f */
[----:B------:R-:W-:-:S04]  /*0200*/  UISETP.GE.AND UP0, UPT, UR18, UR4, UPT ;  /* 0x000000041200728c */ /* 0x000fc8000bf06270 */
[----:B------:R-:W-:Y:S01]  /*0210*/  USEL UR24, UR24, 0xffffffff, !UP0 ;  /* 0xffffffff18187887 */ /* 0x000fe2000c000000 */
[----:B------:R-:W-:Y:S05]  /*0220*/  BRA `(.L_x_1382) ;  /* 0x0000016000007947 */ /* 0x000fea0003800000 */
.L_x_1378:
[----:B--2---:R-:W-:-:S04]  /*0230*/  ISETP.NE.U32.AND P0, PT, RZ, c[0x0][0x568], PT ;  /* 0x00015a00ff007a0c */ /* 0x004fc80003f05070 */
[----:B------:R-:W-:-:S13]  /*0240*/  ISETP.NE.AND.EX P0, PT, RZ, c[0x0][0x56c], PT, P0 ;  /* 0x00015b00ff007a0c */ /* 0x000fda0003f05300 */
[----:B------:R-:W-:Y:S05]  /*0250*/  @!P0 BRA `(.L_x_1383) ;  /* 0x0000003000008947 */ /* 0x000fea0003800000 */
[----:B------:R-:W2:Y:S02]  /*0260*/  LDG.E R2, [R2.64] ;  /* 0x0000001a02027981 */ /* 0x000ea4000c1e1900 */
[----:B--2---:R1:W2:Y:S02]  /*0270*/  R2UR UR5, R2 ;  /* 0x00000000020573c2 */ /* 0x0042a400000e0000 */
[----:B-12---:R-:W-:Y:S05]  /*0280*/  BRA `(.L_x_1384) ;  /* 0x000000b000007947 */ /* 0x006fea0003800000 */
.L_x_1383:
        /* <DEDUP_REMOVED lines=10> */
.L_x_1385:
[----:B------:R-:W-:Y:S02]  /*0330*/  ULDC UR5, c[0x0][0x54c] ;  /* 0x0001530000057ab9 */ /* 0x000fe40000000800 */
.L_x_1384:
[----:B------:R-:W-:Y:S02]  /*0340*/  ULDC UR4, c[0x0][0x548] ;  /* 0x0001520000047ab9 */ /* 0x000fe40000000800 */
[----:B------:R-:W-:-:S02]  /*0350*/  USHF.L.U32 UR18, UR17, 0x7, URZ ;  /* 0x0000000711127899 */ /* 0x000fc4000800063f */
[----:B------:R-:W-:-:S04]  /*0360*/  UIMAD UR4, UR5, UR4, URZ ;  /* 0x00000004050472a4 */ /* 0x000fc8000f8e023f */
[----:B------:R-:W-:-:S04]  /*0370*/  UISETP.GE.AND UP0, UPT, UR18, UR4, UPT ;  /* 0x000000041200728c */ /* 0x000fc8000bf06270 */
[----:B------:R-:W-:-:S06]  /*0380*/  USEL UR24, UR24, 0xffffffff, !UP0 ;  /* 0xffffffff18187887 */ /* 0x000fcc000c000000 */
.L_x_1382:
[----:B------:R-:W-:-:S13]  /*0390*/  ISETP.LE.AND P0, PT, RZ, UR24, PT ;  /* 0x00000018ff007c0c */ /* 0x000fda000bf03270 */
[----:B------:R-:W-:Y:S05]  /*03a0*/  @!P0 EXIT ;  /* 0x000000000000894d */ /* 0x000fea0003800000 */
[----:B------:R-:W-:Y:S01]  /*03b0*/  ISETP.NE.U32.AND P0, PT, RZ, c[0x0][0x370], PT ;  /* 0x0000dc00ff007a0c */ /* 0x000fe20003f05070 */
[----:B------:R-:W-:Y:S01]  /*03c0*/  IMAD.U32 R13, RZ, RZ, UR24 ;  /* 0x00000018ff0d7e24 */ /* 0x000fe2000f8e00ff */
[----:B------:R-:W-:Y:S01]  /*03d0*/  ISETP.NE.U32.AND P1, PT, RZ, c[0x0][0x360], PT ;  /* 0x0000d800ff007a0c */ /* 0x000fe20003f25070 */
[----:B------:R-:W-:Y:S01]  /*03e0*/  ULDC.64 UR4, c[0x0][0x358] ;  /* 0x0000d60000047ab9 */ /* 0x000fe20000000a00 */
[----:B------:R-:W-:Y:S01]  /*03f0*/  ISETP.NE.AND.EX P3, PT, RZ, c[0x0][0x374], PT, P0 ;  /* 0x0000dd00ff007a0c */ /* 0x000fe20003f65300 */
[----:B------:R-:W-:Y:S01]  /*0400*/  IMAD.U32 R15, RZ, RZ, UR24 ;  /* 0x00000018ff0f7e24 */ /* 0x000fe2000f8e00ff */
[----:B------:R-:W-:Y:S01]  /*0410*/  ISETP.NE.AND.EX P1, PT, RZ, c[0x0][0x364], PT, P1 ;  /* 0x0000d900ff007a0c */ /* 0x000fe20003f25310 */
[----:B------:R-:W-:Y:S01]  /*0420*/  UISETP.NE.U32.AND UP3, UPT, URZ, UR4, UPT ;  /* 0x000000043f00728c */ /* 0x000fe2000bf65070 */
[----:B------:R-:W-:Y:S01]  /*0430*/  ISETP.NE.U32.AND P2, PT, RZ, c[0x0][0x348], PT ;  /* 0x0000d200ff007a0c */ /* 0x000fe20003f45070 */
[----:B------:R-:W-:Y:S01]  /*0440*/  IMAD.U32 R11, RZ, RZ, UR24 ;  /* 0x00000018ff0b7e24 */ /* 0x000fe2000f8e00ff */
[----:B------:R-:W-:Y:S01]  /*0450*/  ISETP.NE.U32.AND P0, PT, RZ, c[0x0][0x350], PT ;  /* 0x0000d400ff007a0c */ /* 0x000fe20003f05070 */
[----:B------:R-:W-:Y:S01]  /*0460*/  IMAD.U32 R9, RZ, RZ, UR24 ;  /* 0x00000018ff097e24 */ /* 0x000fe2000f8e00ff */
[----:B------:R-:W-:-:S05]  /*0470*/  ISETP.NE.AND.EX P2, PT, RZ, c[0x0][0x34c], PT, P2 ;  /* 0x0000d300ff007a0c */ /* 0x000fca0003f45320 */
[C---:B------:R-:W-:Y:S01]  /*0480*/  @P3 IMAD.WIDE R12, R0.reuse, R13, c[0x0][0x370] ;  /* 0x0000dc00000c3625 */ /* 0x040fe200078e020d */
[----:B------:R-:W-:Y:S01]  /*0490*/  ISETP.NE.AND.EX P4, PT, RZ, c[0x0][0x354], PT, P0 ;  /* 0x0000d500ff007a0c */ /* 0x000fe20003f85300 */
[----:B------:R-:W-:Y:S02]  /*04a0*/  UISETP.NE.AND.EX UP3, UPT, URZ, UR5, UPT, UP3 ;  /* 0x000000053f00728c */ /* 0x000fe4000bf65330 */
[C---:B------:R-:W-:Y:S01]  /*04b0*/  @P1 IMAD.WIDE R14, R0.reuse, R15, c[0x0][0x360] ;  /* 0x0000d800000e1625 */ /* 0x040fe200078e020f */
[----:B------:R1:W2:Y:S03]  /*04c0*/  @P3 LDG.E R6, [R12.64] ;  /* 0x0000001a0c063981 */ /* 0x0002a6000c1e1900 */
[----:B------:R-:W-:Y:S01]  /*04d0*/  IMAD.U32 R3, RZ, RZ, UR24 ;  /* 0x00000018ff037e24 */ /* 0x000fe2000f8e00ff */
[----:B------:R-:W-:Y:S01]  /*04e0*/  PLOP3.LUT P0, PT, PT, PT, UP3, 0x80, 0x0 ;  /* 0x000000000000781c */ /* 0x000fe20003f0f038 */
[C---:B------:R-:W-:Y:S01]  /*04f0*/  IMAD.WIDE R10, R0.reuse, R11, c[0x0][0x348] ;  /* 0x0000d200000a7625 */ /* 0x040fe200078e020b */
[----:B------:R-:W3:Y:S03]  /*0500*/  @P1 LDG.E R2, [R14.64] ;  /* 0x0000001a0e021981 */ /* 0x000ee6000c1e1900 */
[----:B------:R-:W-:Y:S01]  /*0510*/  IMAD.MOV.U32 R94, RZ, RZ, RZ ;  /* 0x000000ffff5e7224 */ /* 0x000fe200078e00ff */
[----:B------:R-:W4:Y:S01]  /*0520*/  @P2 LDG.E R5, [R10.64] ;  /* 0x0000001a0a052981 */ /* 0x000f22000c1e1900 */
[----:B------:R-:W-:Y:S01]  /*0530*/  IMAD.WIDE R8, R0, R9, c[0x0][0x350] ;  /* 0x0000d40000087625 */ /* 0x000fe200078e0209 */
[----:B------:R-:W1:Y:S01]  /*0540*/  S2UR UR16, SR_CTAID.Y ;  /* 0x00000000001079c3 */ /* 0x000e620000002600 */
[----:B------:R-:W-:Y:S01]  /*0550*/  UMOV UR20, URZ ;  /* 0x0000003f00147c82 */ /* 0x000fe20008000000 */
[----:B------:R-:W-:-:S02]  /*0560*/  P2R R7, PR, RZ, 0x10 ;  /* 0x00000010ff077803 */ /* 0x000fc40000000000 */
[----:B------:R-:W4:Y:S01]  /*0570*/  @P4 LDG.E R4, [R8.64] ;  /* 0x0000001a08044981 */ /* 0x000f22000c1e1900 */
[----:B-1----:R-:W-:-:S05]  /*0580*/  IMAD.WIDE R12, R0, R3, c[0x0][0x358] ;  /* 0x0000d600000c7625 */ /* 0x002fca00078e0203 */
[----:B------:R1:W5:Y:S01]  /*0590*/  @P0 LDG.E R94, [R12.64] ;  /* 0x0000001a0c5e0981 */ /* 0x000362000c1e1900 */
[----:B------:R-:W-:Y:S02]  /*05a0*/  ULDC UR22, c[0x0][0x168] ;  /* 0x00005a0000167ab9 */ /* 0x000fe40000000800 */
[----:B------:R-:W-:Y:S02]  /*05b0*/  UMOV UR21, URZ ;  /* 0x0000003f00157c82 */ /* 0x000fe40008000000 */
[----:B------:R-:W-:Y:S02]  /*05c0*/  UMOV UR19, URZ ;  /* 0x0000003f00137c82 */ /* 0x000fe40008000000 */
[----:B------:R-:W-:Y:S02]  /*05d0*/  USHF.R.S32.HI UR15, URZ, 0x1f, UR16 ;  /* 0x0000001f3f0f7899 */ /* 0x000fe40008011410 */
[----:B------:R-:W-:Y:S02]  /*05e0*/  ULDC UR35, c[0x0][0x1d0] ;  /* 0x0000740000237ab9 */ /* 0x000fe40000000800 */
[----:B------:R-:W-:Y:S01]  /*05f0*/  ULDC UR4, c[0x0][0x228] ;  /* 0x00008a0000047ab9 */ /* 0x000fe20000000800 */
[----:B--2---:R1:W2:Y:S01]  /*0600*/  @P3 R2UR UR20, R6 ;  /* 0x00000000061433c2 */ /* 0x0042a200000e0000 */
[----:B------:R-:W-:-:S07]  /*0610*/  ISETP.NE.AND P3, PT, R7, RZ, PT ;  /* 0x000000ff0700720c */ /* 0x000fce0003f65270 */
[----:B---3--:R1:W3:Y:S08]  /*0620*/  @P1 R2UR UR22, R2 ;  /* 0x00000000021613c2 */ /* 0x0082f000000e0000 */
[----:B----4-:R1:W4:Y:S08]  /*0630*/  @P2 R2UR UR21, R5 ;  /* 0x00000000051523c2 */ /* 0x01033000000e0000 */
[----:B------:R1:W1:Y:S01]  /*0640*/  @P3 R2UR UR19, R4 ;  /* 0x00000000041333c2 */ /* 0x00026200000e0000 */
[----:B------:R-:W-:Y:S05]  /*0650*/  @P1 BRA `(.L_x_1386) ;  /* 0x0000006000001947 */ /* 0x000fea0003800000 */
[----:B--2---:R-:W-:Y:S05]  /*0660*/  @!P2 BRA `(.L_x_1386) ;  /* 0x000000500000a947 */ /* 0x004fea0003800000 */
[----:B-1----:R-:W2:Y:S04]  /*0670*/  LDG.E R2, [R10.64] ;  /* 0x0000001a0a027981 */ /* 0x002ea8000c1e1900 */
[----:B----4-:R-:W4:Y:S01]  /*0680*/  LDG.E R3, [R10.64+0x4] ;  /* 0x0000041a0a037981 */ /* 0x010f22000c1e1900 */
[----:B--23--:R-:W1:Y:S08]  /*0690*/  R2UR UR22, R2 ;  /* 0x00000000021673c2 */ /* 0x00ce7000000e0000 */
[----:B----4-:R-:W1:Y:S02]  /*06a0*/  R2UR UR5, R3 ;  /* 0x00000000030573c2 */ /* 0x010e6400000e0000 */
[----:B-1----:R-:W-:-:S06]  /*06b0*/  UIADD3 UR22, -UR22, UR5, URZ ;  /* 0x0000000516167290 */ /* 0x002fcc000fffe13f */
.L_x_1386:
[----:B--2---:R-:W-:-:S04]  /*06c0*/  ISETP.NE.U32.AND P1, PT, RZ, c[0x0][0x368], PT ;  /* 0x0000da00ff007a0c */ /* 0x004fc80003f25070 */
[----:B------:R-:W-:-:S13]  /*06d0*/  ISETP.NE.AND.EX P1, PT, RZ, c[0x0][0x36c], PT, P1 ;  /* 0x0000db00ff007a0c */ /* 0x000fda0003f25310 */
[----:B------:R-:W-:Y:S05]  /*06e0*/  @!P1 BRA `(.L_x_1387) ;  /* 0x0000005000009947 */ /* 0x000fea0003800000 */
[----:B------:R-:W-:-:S05]  /*06f0*/  MOV R3, UR24 ;  /* 0x0000001800037c02 */ /* 0x000fca0008000f00 */
[----:B-1----:R-:W-:-:S06]  /*0700*/  IMAD.WIDE R2, R0, R3, c[0x0][0x368] ;  /* 0x0000da0000027625 */ /* 0x002fcc00078e0203 */
[----:B------:R-:W2:Y:S02]  /*0710*/  LDG.E R2, [R2.64] ;  /* 0x0000001a02027981 */ /* 0x000ea4000c1e1900 */
[----:B--2---:R1:W2:Y:S02]  /*0720*/  R2UR UR35, R2 ;  /* 0x00000000022373c2 */ /* 0x0042a400000e0000 */
[----:B-12---:R-:W-:Y:S05]  /*0730*/  BRA `(.L_x_1388) ;  /* 0x0000006000007947 */ /* 0x006fea0003800000 */
.L_x_1387:
[----:B------:R-:W-:Y:S05]  /*0740*/  @!P3 BRA `(.L_x_1388) ;  /* 0x000000500000b947 */ /* 0x000fea0003800000 */
[----:B-1----:R-:W2:Y:S04]  /*0750*/  LDG.E R2, [R8.64] ;  /* 0x0000001a08027981 */ /* 0x002ea8000c1e1900 */
[----:B----4-:R-:W4:Y:S01]  /*0760*/  LDG.E R3, [R8.64+0x4] ;  /* 0x0000041a08037981 */ /* 0x010f22000c1e1900 */
[----:B--2---:R-:W1:Y:S08]  /*0770*/  R2UR UR35, R2 ;  /* 0x00000000022373c2 */ /* 0x004e7000000e0000 */
[----:B----4-:R-:W1:Y:S02]  /*0780*/  R2UR UR5, R3 ;  /* 0x00000000030573c2 */ /* 0x010e6400000e0000 */
[----:B-1----:R-:W-:-:S06]  /*0790*/  UIADD3 UR35, -UR35, UR5, URZ ;  /* 0x0000000523237290 */ /* 0x002fcc000fffe13f */
.L_x_1388:
[----:B-1----:R-:W2:Y:S04]  /*07a0*/  @P0 LDG.E R2, [R12.64] ;  /* 0x0000001a0c020981 */ /* 0x002ea8000c1e1900 */
[----:B----4-:R-:W4:Y:S01]  /*07b0*/  @P0 LDG.E R4, [R12.64+0x4] ;  /* 0x0000041a0c040981 */ /* 0x010f22000c1e1900 */
[----:B------:R-:W-:Y:S01]  /*07c0*/  ISETP.NE.U32.AND P1, PT, RZ, c[0x0][0x378], PT ;  /* 0x0000de00ff007a0c */ /* 0x000fe20003f25070 */
[----:B------:R-:W-:-:S02]  /*07d0*/  IMAD.U32 R3, RZ, RZ, UR24 ;  /* 0x00000018ff037e24 */ /* 0x000fc4000f8e00ff */
[----:B------:R-:W-:Y:S01]  /*07e0*/  IMAD.U32 R85, RZ, RZ, UR35 ;  /* 0x00000023ff557e24 */ /* 0x000fe2000f8e00ff */
[----:B------:R-:W-:-:S13]  /*07f0*/  ISETP.NE.AND.EX P1, PT, RZ, c[0x0][0x37c], PT, P1 ;  /* 0x0000df00ff007a0c */ /* 0x000fda0003f25310 */
[----:B------:R-:W-:-:S05]  /*0800*/  @P1 IMAD.WIDE R6, R0, R3, c[0x0][0x378] ;  /* 0x0000de0000061625 */ /* 0x000fca00078e0203 */
[----:B------:R1:W5:Y:S01]  /*0810*/  @P1 LDG.E R85, [R6.64] ;  /* 0x0000001a06551981 */ /* 0x000362000c1e1900 */
[----:B------:R-:W-:Y:S02]  /*0820*/  ULDC UR5, c[0x0][0x2c4] ;  /* 0x0000b10000057ab9 */ /* 0x000fe40000000800 */
[----:B------:R-:W-:Y:S02]  /*0830*/  UISETP.NE.AND UP2, UPT, UR5, 0x1, UPT ;  /* 0x000000010500788c */ /* 0x000fe4000bf45270 */
[----:B------:R-:W-:-:S09]  /*0840*/  UIADD3 UR5, -UR20, UR35, URZ ;  /* 0x0000002314057290 */ /* 0x000fd2000fffe13f */
[----:B------:R-:W-:Y:S01]  /*0850*/  @UP2 UIADD3 UR8, UR18, 0x7f, URZ ;  /* 0x0000007f12082890 */ /* 0x000fe2000fffe03f */
[----:B--2---:R-:W2:Y:S08]  /*0860*/  @P0 R2UR UR6, R2 ;  /* 0x00000000020603c2 */ /* 0x004eb000000e0000 */
[----:B----4-:R-:W2:Y:S02]  /*0870*/  @P0 R2UR UR7, R4 ;  /* 0x00000000040703c2 */ /* 0x010ea400000e0000 */
[----:B--2---:R-:W-:-:S03]  /*0880*/  @UP3 UIADD3 UR4, -UR6, UR7, URZ ;  /* 0x0000000706043290 */ /* 0x004fc6000fffe13f */
[----:B------:R-:W-:Y:S02]  /*0890*/  ULDC.64 UR6, c[0x0][0x2c8] ;  /* 0x0000b20000067ab9 */ /* 0x000fe40000000a00 */
[----:B------:R-:W-:Y:S02]  /*08a0*/  UIMAD.WIDE.U32 UR8, UR8, UR6, URZ ;  /* 0x00000006080872a5 */ /* 0x000fe4000f8e003f */
[----:B------:R-:W-:Y:S02]  /*08b0*/  UIADD3 UR14, UR5, UR4, URZ ;  /* 0x00000004050e7290 */ /* 0x000fe4000fffe03f */
[----:B------:R-:W-:Y:S02]  /*08c0*/  UIADD3 UR6, UR18, 0x7f, URZ ;  /* 0x0000007f12067890 */ /* 0x000fe4000fffe03f */
[----:B---3--:R-:W-:Y:S02]  /*08d0*/  UIADD3 UR12, UR14, 0x30, -UR22 ;  /* 0x000000300e0c7890 */ /* 0x008fe4000fffe816 */
[----:B------:R-:W-:-:S02]  /*08e0*/  @UP2 USHF.R.U32.HI UR6, URZ, UR7, UR9 ;  /* 0x000000073f062299 */ /* 0x000fc40008011609 */
[----:B------:R-:W-:Y:S02]  /*08f0*/  UIADD3 UR7, UR14, 0x2f, URZ ;  /* 0x0000002f0e077890 */ /* 0x000fe4000fffe03f */
[----:B------:R-:W-:Y:S02]  /*0900*/  UIADD3 UR6, UR12, UR6, URZ ;  /* 0x000000060c067290 */ /* 0x000fe4000fffe03f */
[----:B------:R-:W-:Y:S02]  /*0910*/  UIMAD.WIDE UR8, UR7, 0x2aaaaaab, URZ ;  /* 0x2aaaaaab070878a5 */ /* 0x000fe4000f8e023f */
[----:B------:R-:W-:Y:S02]  /*0920*/  UIMAD.WIDE UR6, UR6, 0x2aaaaaab, URZ ;  /* 0x2aaaaaab060678a5 */ /* 0x000fe4000f8e023f */
[----:B------:R-:W-:Y:S02]  /*0930*/  USHF.R.U32.HI UR13, URZ, 0x1f, UR9 ;  /* 0x0000001f3f0d7899 */ /* 0x000fe40008011609 */
[----:B------:R-:W-:-:S02]  /*0940*/  USHF.R.U32.HI UR6, URZ, 0x1f, UR7 ;  /* 0x0000001f3f067899 */ /* 0x000fc40008011607 */
[----:B------:R-:W-:Y:S02]  /*0950*/  ULEA.HI.SX32 UR13, UR9, UR13, 0x1d ;  /* 0x0000000d090d7291 */ /* 0x000fe4000f8fea3f */
[----:B------:R-:W-:-:S04]  /*0960*/  ULEA.HI.SX32 UR6, UR7, UR6, 0x1d ;  /* 0x0000000607067291 */ /* 0x000fc8000f8fea3f */
[----:B------:R-:W-:-:S04]  /*0970*/  UISETP.LT.AND UP0, UPT, UR13, UR6, UPT ;  /* 0x000000060d00728c */ /* 0x000fc8000bf01270 */
[----:B------:R-:W-:Y:S02]  /*0980*/  USEL UR7, UR13, UR6, UP0 ;  /* 0x000000060d077287 */ /* 0x000fe40008000000 */
[----:B------:R-:W-:Y:S02]  /*0990*/  UIADD3 UR6, -UR5, URZ, URZ ;  /* 0x0000003f05067290 */ /* 0x000fe4000fffe13f */
[----:B------:R-:W-:Y:S02]  /*09a0*/  UIMAD UR7, UR7, 0x30, -UR5 ;  /* 0x00000030070778a4 */ /* 0x000fe4000f8e0a05 */
[----:B------:R-:W-:Y:S02]  /*09b0*/  UISETP.LT.AND UP1, UPT, URZ, UR6, UPT ;  /* 0x000000063f00728c */ /* 0x000fe4000bf21270 */
[----:B------:R-:W-:Y:S02]  /*09c0*/  UISETP.LT.AND UP0, UPT, UR7, UR4, UPT ;  /* 0x000000040700728c */ /* 0x000fe4000bf01270 */
[----:B------:R-:W-:-:S02]  /*09d0*/  USEL UR6, URZ, UR6, !UP1 ;  /* 0x000000063f067287 */ /* 0x000fc4000c800000 */
[----:B------:R-:W-:Y:S02]  /*09e0*/  USEL UR7, UR7, UR4, UP0 ;  /* 0x0000000407077287 */ /* 0x000fe40008000000 */
[----:B------:R-:W-:Y:S02]  /*09f0*/  UIMAD.WIDE.U32 UR10, UR6, -0x55555555, URZ ;  /* 0xaaaaaaab060a78a5 */ /* 0x000fe4000f8e003f */
[----:B------:R-:W-:-:S11]  /*0a00*/  UISETP.GT.AND UP0, UPT, UR7, UR6, UPT ;  /* 0x000000060700728c */ /* 0x000fd6000bf04270 */
[----:B------:R-:W-:-:S04]  /*0a10*/  @UP0 UIADD3 UR7, UR7, 0x2f, URZ ;  /* 0x0000002f07070890 */ /* 0x000fc8000fffe03f */
[----:B------:R-:W-:Y:S02]  /*0a20*/  UIMAD.WIDE UR8, UR7, 0x2aaaaaab, URZ ;  /* 0x2aaaaaab070878a5 */ /* 0x000fe4000f8e023f */
[----:B------:R-:W-:Y:S02]  /*0a30*/  USHF.R.U32.HI UR7, URZ, 0x5, UR11 ;  /* 0x000000053f077899 */ /* 0x000fe4000801160b */
[----:B------:R-:W-:-:S05]  /*0a40*/  @UP0 USHF.R.U32.HI UR6, URZ, 0x1f, UR9 ;  /* 0x0000001f3f060899 */ /* 0x000fca0008011609 */
[----:B------:R-:W-:Y:S02]  /*0a50*/  UMOV UR5, UR7 ;  /* 0x0000000700057c82 */ /* 0x000fe40008000000 */
[----:B------:R-:W-:-:S04]  /*0a60*/  @UP0 ULEA.HI.SX32 UR5, UR9, UR6, 0x1d ;  /* 0x0000000609050291 */ /* 0x000fc8000f8fea3f */
[----:B------:R-:W-:-:S06]  /*0a70*/  UISETP.GT.AND UP0, UPT, UR5, UR7, UPT ;  /* 0x000000070500728c */ /* 0x000fcc000bf04270 */
[----:B------:R-:W-:-:S13]  /*0a80*/  PLOP3.LUT P0, PT, PT, PT, UP0, 0x80, 0x0 ;  /* 0x000000000000781c */ /* 0x000fda0003f0f008 */
[----:B------:R-:W-:Y:S05]  /*0a90*/  @!P0 BRA `(.L_x_1389) ;  /* 0x00006b7000008947 */ /* 0x000fea0003800000 */
[----:B-1----:R-:W-:Y:S01]  /*0aa0*/  SHF.R.S32.HI R5, RZ, 0x1f, R84 ;  /* 0x0000001fff057819 */ /* 0x002fe20000011454 */
[----:B------:R-:W-:Y:S01]  /*0ab0*/  UIADD3 UR6, UR5, -0x1, URZ ;  /* 0xffffffff05067890 */ /* 0x000fe2000fffe03f */
[----:B------:R-:W-:Y:S01]  /*0ac0*/  IMAD.U32 R2, RZ, RZ, UR16 ;  /* 0x00000010ff027e24 */ /* 0x000fe2000f8e00ff */
[----:B------:R-:W-:Y:S01]  /*0ad0*/  ULDC.64 UR8, c[0x0][0x240] ;  /* 0x0000900000087ab9 */ /* 0x000fe20000000a00 */
[----:B------:R-:W-:Y:S01]  /*0ae0*/  LEA.HI R3, R5, R84, RZ, 0x3 ;  /* 0x0000005405037211 */ /* 0x000fe200078f18ff */
[----:B------:R-:W-:Y:S02]  /*0af0*/  UIMAD UR5, UR6, -0x30, UR4 ;  /* 0xffffffd0060578a4 */ /* 0x000fe4000f8e0204 */
[----:B------:R-:W-:Y:S01]  /*0b00*/  UIMAD UR8, UR15, UR8, URZ ;  /* 0x000000080f0872a4 */ /* 0x000fe2000f8e023f */
[----:B------:R-:W-:Y:S01]  /*0b10*/  SHF.R.S32.HI R125, RZ, 0x3, R3 ;  /* 0x00000003ff7d7819 */ /* 0x000fe20000011403 */
[----:B------:R-:W-:Y:S01]  /*0b20*/  UISETP.LT.AND UP0, UPT, UR5, 0x30, UPT ;  /* 0x000000300500788c */ /* 0x000fe2000bf01270 */
[----:B------:R-:W-:Y:S01]  /*0b30*/  LOP3.LUT R3, R3, 0xfffffff8, RZ, 0xc0, !PT ;  /* 0xfffffff803037812 */ /* 0x000fe200078ec0ff */
[----:B------:R-:W-:Y:S01]  /*0b40*/  UMOV UR30, 0x30 ;  /* 0x00000030001e7882 */ /* 0x000fe20000000000 */
[----:B------:R-:W-:Y:S01]  /*0b50*/  SHF.R.S32.HI R88, RZ, 0x1f, R125 ;  /* 0x0000001fff587819 */ /* 0x000fe2000001147d */
[----:B------:R-:W-:Y:S01]  /*0b60*/  ULDC.64 UR10, c[0x0][0x238] ;  /* 0x00008e00000a7ab9 */ /* 0x000fe20000000a00 */
[C---:B-----5:R-:W-:Y:S01]  /*0b70*/  IADD3 R95, P0, R125.reuse, R94, RZ ;  /* 0x0000005e7d5f7210 */ /* 0x060fe20007f1e0ff */
[----:B------:R-:W-:Y:S01]  /*0b80*/  IMAD.IADD R16, R84, 0x1, -R3 ;  /* 0x0000000154107824 */ /* 0x000fe200078e0a03 */
[----:B------:R-:W-:Y:S01]  /*0b90*/  USHF.R.S32.HI UR25, URZ, 0x1f, UR24 ;  /* 0x0000001f3f197899 */ /* 0x000fe20008011418 */
[----:B------:R-:W-:Y:S01]  /*0ba0*/  IMAD.SHL.U32 R21, R125, 0x40, RZ ;  /* 0x000000407d157824 */ /* 0x000fe200078e00ff */
[----:B------:R-:W-:Y:S01]  /*0bb0*/  LEA.HI.X.SX32 R94, R94, R88, 0x1, P0 ;  /* 0x000000585e5e7211 */ /* 0x000fe200000f0eff */
[C---:B------:R-:W-:Y:S01]  /*0bc0*/  IMAD.SHL.U32 R14, R16.reuse, 0x8, RZ ;  /* 0x00000008100e7824 */ /* 0x040fe200078e00ff */
[----:B------:R-:W-:Y:S01]  /*0bd0*/  UIMAD UR31, UR16, UR9, UR8 ;  /* 0x00000009101f72a4 */ /* 0x000fe2000f8e0208 */
[----:B------:R-:W-:Y:S01]  /*0be0*/  IMAD.SHL.U32 R16, R16, 0x4, RZ ;  /* 0x0000000410107824 */ /* 0x000fe200078e00ff */
[----:B------:R-:W-:Y:S01]  /*0bf0*/  UIMAD.WIDE.U32 UR28, UR30, UR10, URZ ;  /* 0x0000000a1e1c72a5 */ /* 0x000fe2000f8e003f */
[----:B------:R-:W-:Y:S01]  /*0c00*/  IMAD R6, R94, c[0x0][0x238], RZ ;  /* 0x00008e005e067a24 */ /* 0x000fe200078e02ff */
[----:B------:R-:W-:Y:S01]  /*0c10*/  SHF.R.S32.HI R15, RZ, 0x1f, R14 ;  /* 0x0000001fff0f7819 */ /* 0x000fe2000001140e */
[----:B------:R-:W-:Y:S01]  /*0c20*/  USEL UR10, UR5, 0x30, UP0 ;  /* 0x00000030050a7887 */ /* 0x000fe20008000000 */
[----:B------:R-:W-:Y:S01]  /*0c30*/  ISETP.GE.AND P2, PT, R14, c[0x0][0x1d4], PT ;  /* 0x000075000e007a0c */ /* 0x000fe20003f46270 */
[C---:B------:R-:W-:Y:S01]  /*0c40*/  IMAD R6, R95.reuse, c[0x0][0x23c], R6 ;  /* 0x00008f005f067a24 */ /* 0x040fe200078e0206 */
[----:B------:R-:W-:Y:S01]  /*0c50*/  USEL UR23, UR24, URZ, !UP3 ;  /* 0x0000003f18177287 */ /* 0x000fe2000d800000 */
[----:B------:R-:W-:Y:S01]  /*0c60*/  IMAD.WIDE.U32 R8, R95, c[0x0][0x238], R14 ;  /* 0x00008e005f087a25 */ /* 0x000fe200078e000e */
[----:B------:R-:W-:Y:S01]  /*0c70*/  USEL UR5, UR25, URZ, !UP3 ;  /* 0x0000003f19057287 */ /* 0x000fe2000d800000 */
[----:B------:R-:W-:Y:S01]  /*0c80*/  IADD3 R4, -R125, UR10, RZ ;  /* 0x0000000a7d047c10 */ /* 0x000fe2000fffe1ff */
[----:B------:R-:W-:Y:S01]  /*0c90*/  ULDC.64 UR8, c[0x0][0x248] ;  /* 0x0000920000087ab9 */ /* 0x000fe20000000a00 */
[----:B------:R-:W-:Y:S01]  /*0ca0*/  IMAD.IADD R7, R9, 0x1, R6 ;  /* 0x0000000109077824 */ /* 0x000fe200078e0206 */
[----:B------:R-:W-:Y:S01]  /*0cb0*/  UIMAD UR8, UR5, UR8, URZ ;  /* 0x00000008050872a4 */ /* 0x000fe2000f8e023f */
[----:B------:R-:W-:Y:S01]  /*0cc0*/  IMAD.MOV.U32 R6, RZ, RZ, R8 ;  /* 0x000000ffff067224 */ /* 0x000fe200078e0008 */
[----:B------:R-:W-:Y:S01]  /*0cd0*/  UIMAD UR11, UR30, UR11, URZ ;  /* 0x0000000b1e0b72a4 */ /* 0x000fe2000f8e023f */
[----:B------:R-:W-:Y:S01]  /*0ce0*/  IMAD.U32 R130, RZ, RZ, UR23 ;  /* 0x00000017ff827e24 */ /* 0x000fe2000f8e00ff */
[----:B------:R-:W-:Y:S01]  /*0cf0*/  UIMAD UR9, UR23, UR9, UR8 ;  /* 0x00000009170972a4 */ /* 0x000fe2000f8e0208 */
[----:B------:R-:W-:Y:S01]  /*0d00*/  IMAD.WIDE.U32 R2, R2, c[0x0][0x240], R6 ;  /* 0x0000900002027a25 */ /* 0x000fe200078e0006 */
[C---:B------:R-:W-:Y:S01]  /*0d10*/  ISETP.GE.AND P1, PT, R4.reuse, 0x1, PT ;  /* 0x000000010400780c */ /* 0x040fe20003f26270 */
[----:B------:R-:W-:Y:S01]  /*0d20*/  USHF.R.S32.HI UR10, URZ, 0x1f, UR6 ;  /* 0x0000001f3f0a7899 */ /* 0x000fe20008011406 */
[----:B------:R-:W-:Y:S01]  /*0d30*/  ISETP.GT.AND P0, PT, R4, 0x20, PT ;  /* 0x000000200400780c */ /* 0x000fe20003f04270 */
[----:B------:R-:W-:Y:S01]  /*0d40*/  IMAD.U32 R86, RZ, RZ, UR28 ;  /* 0x0000001cff567e24 */ /* 0x000fe2000f8e00ff */
[----:B------:R-:W-:Y:S01]  /*0d50*/  IADD3 R3, R3, UR31, RZ ;  /* 0x0000001f03037c10 */ /* 0x000fe2000fffe0ff */
[----:B------:R-:W-:Y:S01]  /*0d60*/  UIADD3 UR31, UR29, UR11, URZ ;  /* 0x0000000b1d1f7290 */ /* 0x000fe2000fffe03f */
[----:B------:R-:W-:Y:S01]  /*0d70*/  LEA.HI R4, R5, R84, RZ, 0x6 ;  /* 0x0000005405047211 */ /* 0x000fe200078f30ff */
[----:B------:R-:W-:Y:S01]  /*0d80*/  ULDC UR33, c[0x0][0x238] ;  /* 0x00008e0000217ab9 */ /* 0x000fe20000000800 */
[----:B------:R-:W-:Y:S01]  /*0d90*/  IADD3 R12, R16, 0x40, RZ ;  /* 0x00000040100c7810 */ /* 0x000fe20007ffe0ff */
[----:B------:R-:W-:Y:S01]  /*0da0*/  IMAD.WIDE.U32 R132, R130, c[0x0][0x248], R2 ;  /* 0x0000920082847a25 */ /* 0x000fe200078e0002 */
[----:B------:R-:W-:Y:S01]  /*0db0*/  UIMAD UR8, UR31, UR6, URZ ;  /* 0x000000061f0872a4 */ /* 0x000fe2000f8e023f */
[----:B------:R-:W-:Y:S01]  /*0dc0*/  P2R R127, PR, RZ, 0x4 ;  /* 0x00000004ff7f7803 */ /* 0x000fe20000000000 */
[----:B------:R-:W-:Y:S01]  /*0dd0*/  UMOV UR36, 0x5 ;  /* 0x0000000500247882 */ /* 0x000fe20000000000 */
[----:B------:R-:W-:Y:S01]  /*0de0*/  IMAD.MOV.U32 R148, RZ, RZ, R132 ;  /* 0x000000ffff947224 */ /* 0x000fe200078e0084 */
[----:B------:R-:W-:Y:S01]  /*0df0*/  IADD3 R149, R133, UR9, RZ ;  /* 0x0000000985957c10 */ /* 0x000fe2000fffe0ff */
[----:B------:R-:W-:Y:S01]  /*0e00*/  UIMAD UR8, UR10, UR28, UR8 ;  /* 0x0000001c0a0872a4 */ /* 0x000fe2000f8e0208 */
[----:B------:R-:W-:Y:S01]  /*0e10*/  IMAD.SHL.U32 R4, R4, 0x8, RZ ;  /* 0x0000000804047824 */ /* 0x000fe200078e00ff */
[----:B------:R-:W-:Y:S01]  /*0e20*/  LOP3.LUT R21, R21, 0x1c0, RZ, 0xc0, !PT ;  /* 0x000001c015157812 */ /* 0x000fe200078ec0ff */
[----:B------:R-:W-:Y:S01]  /*0e30*/  IMAD.IADD R11, R16, 0x1, R12 ;  /* 0x00000001100b7824 */ /* 0x000fe200078e020c */
[----:B------:R-:W-:Y:S01]  /*0e40*/  IADD3 R123, R14, 0x80, RZ ;  /* 0x000000800e7b7810 */ /* 0x000fe20007ffe0ff */
[----:B------:R-:W-:Y:S01]  /*0e50*/  IMAD.WIDE.U32 R6, R86, UR6, R148 ;  /* 0x0000000656067c25 */ /* 0x000fe2000f8e0094 */
[----:B------:R-:W-:Y:S01]  /*0e60*/  LOP3.LUT R4, R4, 0xfffffe00, RZ, 0xc0, !PT ;  /* 0xfffffe0004047812 */ /* 0x000fe200078ec0ff */
[----:B------:R-:W-:Y:S01]  /*0e70*/  ULDC UR32, c[0x0][0x23c] ;  /* 0x00008f0000207ab9 */ /* 0x000fe20000000800 */
[----:B------:R-:W-:Y:S01]  /*0e80*/  LOP3.LUT R124, R21, 0x38, R14, 0xf8, !PT ;  /* 0x00000038157c7812 */ /* 0x000fe200078ef80e */
[----:B------:R-:W-:Y:S01]  /*0e90*/  USHF.L.U64.HI UR32, UR33, UR36, UR32 ;  /* 0x0000002421207299 */ /* 0x000fe20008010220 */
[----:B------:R-:W-:Y:S01]  /*0ea0*/  IADD3 R2, R7, UR8, RZ ;  /* 0x0000000807027c10 */ /* 0x000fe2000fffe0ff */
[----:B------:R-:W-:Y:S01]  /*0eb0*/  USHF.L.U32 UR33, UR33, 0x5, URZ ;  /* 0x0000000521217899 */ /* 0x000fe2000800063f */
[----:B------:R-:W-:Y:S01]  /*0ec0*/  @P1 LEA R18, P2, R6, c[0x0][0x220], 0x1 ;  /* 0x0000880006121a11 */ /* 0x000fe200078408ff */
[----:B------:R-:W-:Y:S01]  /*0ed0*/  UIADD3 UR35, UR19, UR35, URZ ;  /* 0x0000002313237290 */ /* 0x000fe2000fffe03f */
[----:B------:R-:W-:Y:S01]  /*0ee0*/  SHF.R.U32.HI R13, RZ, 0x3, R21 ;  /* 0x00000003ff0d7819 */ /* 0x000fe20000011615 */
[----:B------:R-:W-:Y:S01]  /*0ef0*/  IMAD.MOV.U32 R101, RZ, RZ, c[0x0][0x27c] ;  /* 0x00009f00ff657624 */ /* 0x000fe200078e00ff */
[----:B------:R-:W-:Y:S01]  /*0f00*/  IADD3 R122, R14, 0xc0, RZ ;  /* 0x000000c00e7a7810 */ /* 0x000fe20007ffe0ff */
[----:B------:R-:W-:Y:S01]  /*0f10*/  ULDC.64 UR8, c[0x0][0x1e0] ;  /* 0x0000780000087ab9 */ /* 0x000fe20000000a00 */
[----:B------:R-:W-:-:S02]  /*0f20*/  @P1 LEA.HI.X R19, R6, c[0x0][0x224], R2, 0x1, P2 ;  /* 0x0000890006131a11 */ /* 0x000fc400010f0c02 */
[----:B------:R-:W-:Y:S01]  /*0f30*/  IADD3 R121, R125, 0x20, RZ ;  /* 0x000000207d797810 */ /* 0x000fe20007ffe0ff */
[C---:B------:R-:W-:Y:S01]  /*0f40*/  IMAD R138, R88.reuse, c[0x0][0x280], RZ ;  /* 0x0000a000588a7a24 */ /* 0x040fe200078e02ff */
[----:B------:R-:W-:Y:S01]  /*0f50*/  ISETP.NE.AND P2, PT, R127, RZ, PT ;  /* 0x000000ff7f00720c */ /* 0x000fe20003f45270 */
[----:B------:R-:W-:Y:S01]  /*0f60*/  IMAD R136, R88, c[0x0][0x290], RZ ;  /* 0x0000a40058887a24 */ /* 0x000fe200078e02ff */
[----:B------:R-:W-:Y:S01]  /*0f70*/  ISETP.GE.AND P6, PT, R11, c[0x0][0x1d4], PT ;  /* 0x000075000b007a0c */ /* 0x000fe20003fc6270 */
[----:B------:R-:W-:Y:S01]  /*0f80*/  IMAD.U32 R87, RZ, RZ, UR29 ;  /* 0x0000001dff577e24 */ /* 0x000fe2000f8e00ff */
[----:B------:R-:W-:Y:S02]  /*0f90*/  ISETP.GE.AND P5, PT, R123, c[0x0][0x1d4], PT ;  /* 0x000075007b007a0c */ /* 0x000fe40003fa6270 */
[----:B------:R-:W-:Y:S02]  /*0fa0*/  ISETP.GE.AND P4, PT, R122, c[0x0][0x1d4], PT ;  /* 0x000075007a007a0c */ /* 0x000fe40003f86270 */
[----:B------:R-:W-:-:S05]  /*0fb0*/  LOP3.LUT R124, R4, R124, R13, 0xf6, !PT ;  /* 0x0000007c047c7212 */ /* 0x000fca00078ef60d */
[----:B------:R-:W-:-:S05]  /*0fc0*/  IMAD.SHL.U32 R124, R124, 0x2, RZ ;  /* 0x000000027c7c7824 */ /* 0x000fca00078e00ff */
[----:B------:R-:W-:Y:S01]  /*0fd0*/  @!PT LDS RZ, [RZ] ;  /* 0x00000000fffff984 */ /* 0x000fe20000000800 */
[----:B------:R-:W-:Y:S01]  /*0fe0*/  @!PT LDS RZ, [RZ] ;  /* 0x00000000fffff984 */ /* 0x000fe20000000800 */
[----:B------:R-:W-:Y:S01]  /*0ff0*/  @!PT LDS RZ, [RZ] ;  /* 0x00000000fffff984 */ /* 0x000fe20000000800 */
[----:B------:R1:W-:Y:S04]  /*1000*/  @P1 LDGSTS.E.BYPASS.LTC128B.128 [R124+0xa080], [R18.64], !P2 ;  /* 0x0a080000127c1fae */ /* 0x0003e8000d101d5a */
[----:B------:R1:W-:Y:S04]  /*1010*/  @P1 LDGSTS.E.BYPASS.LTC128B.128 [R124+0xb880], [R18.64+0x80], !P6 ;  /* 0x0b880080127c1fae */ /* 0x0003e8000f101d5a */
[----:B------:R1:W-:Y:S04]  /*1020*/  @P1 LDGSTS.E.BYPASS.LTC128B.128 [R124+0xd080], [R18.64+0x100], !P5 ;  /* 0x0d080100127c1fae */ /* 0x0003e8000e901d5a */
[----:B------:R1:W-:Y:S01]  /*1030*/  @P1 LDGSTS.E.BYPASS.LTC128B.128 [R124+0xe880], [R18.64+0x180], !P4 ;  /* 0x0e880180127c1fae */ /* 0x0003e2000e101d5a */
[----:B------:R-:W-:-:S04]  /*1040*/  @P0 IADD3 R3, P1, R6, UR33, RZ ;  /* 0x0000002106030c10 */ /* 0x000fc8000ff3e0ff */
[----:B------:R-:W-:Y:S02]  /*1050*/  @P0 IADD3.X R2, R2, UR32, RZ, P1, !PT ;  /* 0x0000002002020c10 */ /* 0x000fe40008ffe4ff */
[----:B------:R-:W-:-:S04]  /*1060*/  @P0 LEA R8, P1, R3, c[0x0][0x220], 0x1 ;  /* 0x0000880003080a11 */ /* 0x000fc800078208ff */
[----:B------:R-:W-:Y:S01]  /*1070*/  @P0 LEA.HI.X R9, R3, c[0x0][0x224], R2, 0x1, P1 ;  /* 0x0000890003090a11 */ /* 0x000fe200008f0c02 */
[----:B------:R-:W-:Y:S01]  /*1080*/  IMAD.U32 R3, RZ, RZ, UR24 ;  /* 0x00000018ff037e24 */ /* 0x000fe2000f8e00ff */
[----:B------:R-:W-:-:S03]  /*1090*/  ISETP.NE.U32.AND P1, PT, RZ, c[0x0][0x340], PT ;  /* 0x0000d000ff007a0c */ /* 0x000fc60003f25070 */
[----:B------:R2:W-:Y:S01]  /*10a0*/  @P0 LDGSTS.E.BYPASS.LTC128B.128 [R124+0xb080], [R8.64], !P2 ;  /* 0x0b080000087c0fae */ /* 0x0005e2000d101d5a */
[----:B------:R-:W-:-:S03]  /*10b0*/  ISETP.NE.AND.EX P1, PT, RZ, c[0x0][0x344], PT, P1 ;  /* 0x0000d100ff007a0c */ /* 0x000fc60003f25310 */
[----:B------:R2:W-:Y:S04]  /*10c0*/  @P0 LDGSTS.E.BYPASS.LTC128B.128 [R124+0xc880], [R8.64+0x80], !P6 ;  /* 0x0c880080087c0fae */ /* 0x0005e8000f101d5a */
[----:B------:R2:W-:Y:S04]  /*10d0*/  @P0 LDGSTS.E.BYPASS.LTC128B.128 [R124+0xe080], [R8.64+0x100], !P5 ;  /* 0x0e080100087c0fae */ /* 0x0005e8000e901d5a */
[----:B------:R2:W-:Y:S02]  /*10e0*/  @P0 LDGSTS.E.BYPASS.LTC128B.128 [R124+0xf880], [R8.64+0x180], !P4 ;  /* 0x0f880180087c0fae */ /* 0x0005e4000e101d5a */
[----:B------:R-:W-:Y:S01]  /*10f0*/  @P1 IMAD.WIDE R6, R0, R3, c[0x0][0x340] ;  /* 0x0000d00000061625 */ /* 0x000fe200078e0203 */
[----:B------:R-:W-:Y:S01]  /*1100*/  ISETP.GE.AND P0, PT, R14, c[0x0][0x27c], PT ;  /* 0x00009f000e007a0c */ /* 0x000fe20003f06270 */
[----:B------:R-:W-:Y:S01]  /*1110*/  USHF.R.S32.HI UR34, URZ, 0x1f, UR35 ;  /* 0x0000001f3f227899 */ /* 0x000fe20008011423 */
[----:B------:R-:W-:Y:S01]  /*1120*/  SHF.R.S32.HI R17, RZ, 0x1f, R16 ;  /* 0x0000001fff117819 */ /* 0x000fe20000011410 */
[----:B------:R-:W-:Y:S01]  /*1130*/  IMAD.SHL.U32 R2, R101, 0x2, RZ ;  /* 0x0000000265027824 */ /* 0x000fe200078e00ff */
[----:B------:R-:W-:Y:S01]  /*1140*/  SEL R3, RZ, c[0x0][0x27c], !P0 ;  /* 0x00009f00ff037a07 */ /* 0x000fe20004000000 */
[----:B------:R-:W-:Y:S01]  /*1150*/  UIMAD UR10, UR34, UR8, URZ ;  /* 0x00000008220a72a4 */ /* 0x000fe2000f8e023f */
[----:B------:R3:W4:Y:S01]  /*1160*/  @P1 LDG.E R0, [R6.64] ;  /* 0x0000001a06001981 */ /* 0x000722000c1e1900 */
[----:B------:R-:W-:Y:S01]  /*1170*/  UIMAD.WIDE.U32 UR38, UR35, UR8, URZ ;  /* 0x00000008232672a5 */ /* 0x000fe2000f8e003f */
[----:B------:R-:W-:Y:S01]  /*1180*/  IADD3 R5, -R2, c[0x0][0x1d4], RZ ;  /* 0x0000750002057a10 */ /* 0x000fe20007ffe1ff */
[----:B------:R-:W-:Y:S01]  /*1190*/  IMAD.IADD R3, R14, 0x1, R3 ;  /* 0x000000010e037824 */ /* 0x000fe200078e0203 */
[----:B------:R-:W-:Y:S01]  /*11a0*/  UIMAD UR10, UR35, UR9, UR10 ;  /* 0x00000009230a72a4 */ /* 0x000fe2000f8e020a */
[C---:B------:R-:W-:Y:S01]  /*11b0*/  IMAD R138, R125.reuse, c[0x0][0x284], R138 ;  /* 0x0000a1007d8a7a24 */ /* 0x040fe200078e028a */
[----:B------:R-:W0:Y:S01]  /*11c0*/  LDGDEPBAR ;  /* 0x00000000000079af */ /* 0x000e220000000000 */
[----:B------:R-:W-:Y:S01]  /*11d0*/  ULDC.64 UR8, c[0x0][0x1e8] ;  /* 0x00007a0000087ab9 */ /* 0x000fe20000000a00 */
[----:B-1----:R-:W-:Y:S01]  /*11e0*/  SHF.R.S32.HI R18, RZ, 0x1f, R3 ;  /* 0x0000001fff127819 */ /* 0x002fe20000011403 */
[----:B------:R-:W-:Y:S01]  /*11f0*/  UIADD3 UR39, UR39, UR10, URZ ;  /* 0x0000000a27277290 */ /* 0x000fe2000fffe03f */
[C---:B------:R-:W-:Y:S01]  /*1200*/  IMAD.WIDE.U32 R142, R125.reuse, c[0x0][0x280], R16 ;  /* 0x0000a0007d8e7a25 */ /* 0x040fe200078e0010 */
[----:B------:R-:W-:Y:S01]  /*1210*/  UIMAD UR10, UR15, UR8, URZ ;  /* 0x000000080f0a72a4 */ /* 0x000fe2000f8e023f */
[CC--:B------:R-:W-:Y:S01]  /*1220*/  LEA.HI R120, R18.reuse, R3.reuse, RZ, 0x3 ;  /* 0x0000000312787211 */ /* 0x0c0fe200078f18ff */
[----:B------:R-:W-:Y:S01]  /*1230*/  UIMAD.WIDE.U32 UR38, UR16, UR8, UR38 ;  /* 0x00000008102672a5 */ /* 0x000fe2000f8e0026 */
[----:B------:R-:W-:Y:S01]  /*1240*/  LEA.HI R18, R18, R3, RZ, 0x6 ;  /* 0x0000000312127211 */ /* 0x000fe200078f30ff */
[----:B------:R-:W-:Y:S01]  /*1250*/  IMAD.U32 R3, RZ, RZ, UR16 ;  /* 0x00000010ff037e24 */ /* 0x000fe2000f8e00ff */
[----:B------:R-:W-:Y:S01]  /*1260*/  UIMAD UR9, UR16, UR9, UR10 ;  /* 0x00000009100972a4 */ /* 0x000fe2000f8e020a */
[C---:B------:R-:W-:Y:S01]  /*1270*/  IMAD.WIDE.U32 R24, R125.reuse, c[0x0][0x280], R14 ;  /* 0x0000a0007d187a25 */ /* 0x040fe200078e000e */
[----:B------:R-:W-:Y:S01]  /*1280*/  SHF.R.S32.HI R18, RZ, 0x6, R18 ;  /* 0x00000006ff127819 */ /* 0x000fe20000011412 */
[----:B------:R-:W-:Y:S01]  /*1290*/  ULDC.64 UR10, c[0x0][0x260] ;  /* 0x00009800000a7ab9 */ /* 0x000fe20000000a00 */
[----:B------:R-:W-:Y:S01]  /*12a0*/  IADD3 R118, -R125, 0x30, RZ ;  /* 0x000000307d767810 */ /* 0x000fe20007ffe1ff */
[----:B------:R-:W-:Y:S01]  /*12b0*/  IMAD.WIDE.U32 R22, R3, c[0x0][0x260], R14 ;  /* 0x0000980003167a25 */ /* 0x000fe200078e000e */
[----:B------:R-:W-:-:S02]  /*12c0*/  UIMAD UR10, UR15, UR10, URZ ;  /* 0x0000000a0f0a72a4 */ /* 0x000fc4000f8e023f */
[----:B------:R-:W-:Y:S01]  /*12d0*/  UIADD3 UR37, UR39, UR9, URZ ;  /* 0x0000000927257290 */ /* 0x000fe2000fffe03f */
[CC--:B---3--:R-:W-:Y:S01]  /*12e0*/  SEL R6, R2.reuse, R5.reuse, !P0 ;  /* 0x0000000502067207 */ /* 0x0c8fe20004000000 */
[----:B------:R-:W-:Y:S01]  /*12f0*/  UIMAD UR10, UR16, UR11, UR10 ;  /* 0x0000000b100a72a4 */ /* 0x000fe2000f8e020a */
[----:B------:R-:W-:Y:S01]  /*1300*/  ISETP.GE.AND P0, PT, R11, c[0x0][0x27c], PT ;  /* 0x00009f000b007a0c */ /* 0x000fe20003f06270 */
[----:B------:R-:W-:Y:S01]  /*1310*/  IMAD.SHL.U32 R10, R121, 0x40, RZ ;  /* 0x00000040790a7824 */ /* 0x000fe200078e00ff */
[----:B------:R-:W-:Y:S01]  /*1320*/  SHF.R.S32.HI R117, RZ, 0x1f, R6 ;  /* 0x0000001fff757819 */ /* 0x000fe20000011406 */
[----:B------:R-:W-:Y:S01]  /*1330*/  IMAD.IADD R143, R143, 0x1, R138 ;  /* 0x000000018f8f7824 */ /* 0x000fe200078e028a */
[----:B------:R-:W-:Y:S01]  /*1340*/  SEL R5, R2, R5, !P0 ;  /* 0x0000000502057207 */ /* 0x000fe20004000000 */
[----:B------:R-:W-:Y:S01]  /*1350*/  IMAD.IADD R139, R138, 0x1, R25 ;  /* 0x000000018a8b7824 */ /* 0x000fe200078e0219 */
[----:B------:R-:W-:Y:S01]  /*1360*/  SEL R2, RZ, c[0x0][0x27c], !P0 ;  /* 0x00009f00ff027a07 */ /* 0x000fe20004000000 */
[----:B------:R-:W-:Y:S01]  /*1370*/  IMAD.MOV.U32 R138, RZ, RZ, R24 ;  /* 0x000000ffff8a7224 */ /* 0x000fe200078e0018 */
[----:B------:R-:W-:Y:S01]  /*1380*/  IADD3 R23, R23, UR10, RZ ;  /* 0x0000000a17177c10 */ /* 0x000fe2000fffe0ff */
[----:B------:R-:W-:Y:S01]  /*1390*/  IMAD R136, R125, c[0x0][0x294], R136 ;  /* 0x0000a5007d887a24 */ /* 0x000fe200078e0288 */
[----:B------:R-:W-:Y:S01]  /*13a0*/  LOP3.LUT R24, R21, 0x38, R120, 0xf8, !PT ;  /* 0x0000003815187812 */ /* 0x000fe200078ef878 */
[----:B------:R-:W-:Y:S01]  /*13b0*/  IMAD.IADD R3, R11, 0x1, R2 ;  /* 0x000000010b037824 */ /* 0x000fe200078e0202 */
[----:B------:R-:W-:Y:S01]  /*13c0*/  SHF.R.S32.HI R2, RZ, 0x1f, R121 ;  /* 0x0000001fff027819 */ /* 0x000fe20000011479 */
[----:B------:R-:W-:Y:S01]  /*13d0*/  IMAD.WIDE.U32 R130, R130, c[0x0][0x268], R22 ;  /* 0x00009a0082827a25 */ /* 0x000fe200078e0016 */
[----:B------:R-:W-:Y:S01]  /*13e0*/  LOP3.LUT R10, R10, 0x1c0, RZ, 0xc0, !PT ;  /* 0x000001c00a0a7812 */ /* 0x000fe200078ec0ff */
[----:B------:R-:W-:Y:S01]  /*13f0*/  ULDC.64 UR8, c[0x0][0x210] ;  /* 0x0000840000087ab9 */ /* 0x000fe20000000a00 */
[----:B------:R-:W-:Y:S01]  /*1400*/  SHF.R.S32.HI R20, RZ, 0x1f, R3 ;  /* 0x0000001fff147819 */ /* 0x000fe20000011403 */
[----:B------:R-:W-:Y:S01]  /*1410*/  IMAD R22, R18, 0xc00, R4 ;  /* 0x00000c0012167824 */ /* 0x000fe200078e0204 */
[----:B------:R-:W-:Y:S01]  /*1420*/  LEA.HI R2, R2, R121, RZ, 0x3 ;  /* 0x0000007902027211 */ /* 0x000fe200078f18ff */
[C---:B------:R-:W-:Y:S01]  /*1430*/  IMAD.WIDE.U32 R140, R125.reuse, c[0x0][0x290], R16 ;  /* 0x0000a4007d8c7a25 */ /* 0x040fe200078e0010 */
[CC--:B------:R-:W-:Y:S01]  /*1440*/  LEA.HI R119, R20.reuse, R3.reuse, RZ, 0x3 ;  /* 0x0000000314777211 */ /* 0x0c0fe200078f18ff */
[----:B------:R-:W-:Y:S01]  /*1450*/  UIMAD UR8, UR15, UR8, URZ ;  /* 0x000000080f0872a4 */ /* 0x000fe2000f8e023f */
[----:B------:R-:W-:Y:S01]  /*1460*/  LEA.HI R20, R20, R3, RZ, 0x6 ;  /* 0x0000000314147211 */ /* 0x000fe200078f30ff */
[----:B------:R-:W-:Y:S01]  /*1470*/  IMAD.SHL.U32 R3, R2, 0x40, RZ ;  /* 0x0000004002037824 */ /* 0x000fe200078e00ff */
[-C--:B------:R-:W-:Y:S01]  /*1480*/  LOP3.LUT R115, R24, R13.reuse, RZ, 0x3c, !PT ;  /* 0x0000000d18737212 */ /* 0x080fe200078e3cff */
[----:B--2---:R-:W-:Y:S01]  /*1490*/  IMAD.WIDE.U32 R8, R125, c[0x0][0x290], R14 ;  /* 0x0000a4007d087a25 */ /* 0x004fe200078e000e */
[----:B------:R-:W-:Y:S01]  /*14a0*/  SHF.R.U32.HI R2, RZ, 0x3, R10 ;  /* 0x00000003ff027819 */ /* 0x000fe2000001160a */
[----:B------:R-:W-:Y:S01]  /*14b0*/  UIMAD UR8, UR16, UR9, UR8 ;  /* 0x00000009100872a4 */ /* 0x000fe2000f8e0208 */
[----:B------:R-:W-:Y:S01]  /*14c0*/  LOP3.LUT R3, R3, 0xfffffe00, RZ, 0xc0, !PT ;  /* 0xfffffe0003037812 */ /* 0x000fe200078ec0ff */
[----:B------:R-:W-:Y:S01]  /*14d0*/  IMAD.IADD R115, R22, 0x1, R115 ;  /* 0x0000000116737824 */ /* 0x000fe200078e0273 */
[----:B------:R-:W-:Y:S01]  /*14e0*/  LOP3.LUT R111, R10, 0x38, R120, 0xf8, !PT ;  /* 0x000000380a6f7812 */ /* 0x000fe200078ef878 */
[----:B------:R-:W-:Y:S01]  /*14f0*/  IMAD.IADD R141, R141, 0x1, R136 ;  /* 0x000000018d8d7824 */ /* 0x000fe200078e0288 */
[----:B------:R-:W-:Y:S01]  /*1500*/  LEA.HI R117, R117, R6, RZ, 0x4 ;  /* 0x0000000675757211 */ /* 0x000fe200078f20ff */
[----:B------:R-:W-:Y:S01]  /*1510*/  IMAD R18, R18, 0xc00, R3 ;  /* 0x00000c0012127824 */ /* 0x000fe200078e0203 */
[----:B------:R-:W-:Y:S01]  /*1520*/  LOP3.LUT R111, R111, R2, RZ, 0x3c, !PT ;  /* 0x000000026f6f7212 */ /* 0x000fe200078e3cff */
[----:B------:R-:W-:Y:S01]  /*1530*/  IMAD.IADD R137, R136, 0x1, R9 ;  /* 0x0000000188897824 */ /* 0x000fe200078e0209 */
[----:B------:R-:W-:Y:S01]  /*1540*/  SHF.R.S32.HI R20, RZ, 0x6, R20 ;  /* 0x00000006ff147819 */ /* 0x000fe20000011414 */
[----:B------:R-:W-:Y:S01]  /*1550*/  IMAD.MOV.U32 R136, RZ, RZ, R8 ;  /* 0x000000ffff887224 */ /* 0x000fe200078e0008 */
[----:B------:R-:W-:Y:S01]  /*1560*/  LOP3.LUT R22, R21, 0x38, R119, 0xf8, !PT ;  /* 0x0000003815167812 */ /* 0x000fe200078ef877 */
[----:B------:R-:W-:Y:S01]  /*1570*/  IMAD.IADD R111, R18, 0x1, R111 ;  /* 0x00000001126f7824 */ /* 0x000fe200078e026f */
[----:B------:R-:W-:Y:S01]  /*1580*/  SHF.R.S32.HI R117, RZ, 0x4, R117 ;  /* 0x00000004ff757819 */ /* 0x000fe20000011475 */
[----:B------:R-:W-:Y:S01]  /*1590*/  IMAD R18, R20, 0xc00, R4 ;  /* 0x00000c0014127824 */ /* 0x000fe200078e0204 */
[----:B------:R-:W-:Y:S01]  /*15a0*/  LOP3.LUT R113, R22, R13, RZ, 0x3c, !PT ;  /* 0x0000000d16717212 */ /* 0x000fe200078e3cff */
[----:B------:R-:W-:Y:S01]  /*15b0*/  IMAD R20, R20, 0xc00, R3 ;  /* 0x00000c0014147824 */ /* 0x000fe200078e0203 */
[----:B------:R-:W-:Y:S01]  /*15c0*/  SHF.R.S32.HI R8, RZ, 0x1f, R5 ;  /* 0x0000001fff087819 */ /* 0x000fe20000011405 */
[----:B------:R-:W-:Y:S01]  /*15d0*/  IMAD.U32 R135, RZ, RZ, UR39 ;  /* 0x00000027ff877e24 */ /* 0x000fe2000f8e00ff */
[----:B------:R-:W-:Y:S01]  /*15e0*/  LEA.HI.SX32 R117, R120, R117, 0x1d ;  /* 0x0000007578757211 */ /* 0x000fe200078feaff */
[----:B------:R-:W-:Y:S01]  /*15f0*/  IMAD.IADD R113, R18, 0x1, R113 ;  /* 0x0000000112717824 */ /* 0x000fe200078e0271 */
[----:B------:R-:W-:Y:S01]  /*1600*/  LEA.HI R8, R8, R5, RZ, 0x4 ;  /* 0x0000000508087211 */ /* 0x000fe200078f20ff */
[----:B------:R-:W-:Y:S01]  /*1610*/  IMAD.U32 R134, RZ, RZ, UR38 ;  /* 0x00000026ff867e24 */ /* 0x000fe2000f8e00ff */
[----:B------:R-:W-:Y:S01]  /*1620*/  SHF.R.S32.HI R18, RZ, 0x1f, R117 ;  /* 0x0000001fff127819 */ /* 0x000fe20000011475 */
[----:B------:R-:W-:Y:S01]  /*1630*/  IMAD.U32 R135, RZ, RZ, UR37 ;  /* 0x00000025ff877e24 */ /* 0x000fe2000f8e00ff */
[----:B------:R-:W-:Y:S01]  /*1640*/  SHF.R.S32.HI R8, RZ, 0x4, R8 ;  /* 0x00000004ff087819 */ /* 0x000fe20000011408 */
[----:B------:R-:W-:Y:S01]  /*1650*/  IMAD.WIDE.U32 R146, R125, c[0x0][0x1e0], RZ ;  /* 0x000078007d927a25 */ /* 0x000fe200078e00ff */
[----:B------:R-:W-:Y:S01]  /*1660*/  LEA.HI R9, R18, R117, RZ, 0x3 ;  /* 0x0000007512097211 */ /* 0x000fe200078f18ff */
[----:B------:R-:W-:Y:S01]  /*1670*/  ULDC.U8 UR44, c[0x0][0x298] ;  /* 0x0000a600002c7ab9 */ /* 0x000fe20000000000 */
[----:B------:R-:W-:Y:S01]  /*1680*/  LEA.HI.SX32 R8, R119, R8, 0x1d ;  /* 0x0000000877087211 */ /* 0x000fe200078feaff */
[----:B------:R-:W-:Y:S01]  /*1690*/  IMAD.SHL.U32 R117, R117, 0x8, RZ ;  /* 0x0000000875757824 */ /* 0x000fe200078e00ff */
[----:B------:R-:W-:Y:S01]  /*16a0*/  SHF.R.S32.HI R9, RZ, 0x3, R9 ;  /* 0x00000003ff097819 */ /* 0x000fe20000011409 */
[----:B------:R-:W-:Y:S01]  /*16b0*/  IMAD.WIDE.U32 R144, R121, c[0x0][0x1e0], RZ ;  /* 0x0000780079907a25 */ /* 0x000fe200078e00ff */
[----:B------:R-:W-:Y:S01]  /*16c0*/  SHF.R.S32.HI R5, RZ, 0x1f, R8 ;  /* 0x0000001fff057819 */ /* 0x000fe20000011408 */
[----:B------:R-:W-:Y:S01]  /*16d0*/  ULDC UR46, c[0x0][0x280] ;  /* 0x0000a000002e7ab9 */ /* 0x000fe20000000800 */
[----:B------:R-:W-:Y:S01]  /*16e0*/  LOP3.LUT R114, R21, 0x38, R117, 0xf8, !PT ;  /* 0x0000003815727812 */ /* 0x000fe200078ef875 */
[----:B------:R-:W-:Y:S01]  /*16f0*/  IMAD.SHL.U32 R116, R8, 0x8, RZ ;  /* 0x0000000808747824 */ /* 0x000fe200078e00ff */
[----:B------:R-:W-:Y:S01]  /*1700*/  LEA.HI R5, R5, R8, RZ, 0x3 ;  /* 0x0000000805057211 */ /* 0x000fe200078f18ff */
[C---:B------:R-:W-:Y:S01]  /*1710*/  IMAD R19, R9.reuse, 0xc00, R4 ;  /* 0x00000c0009137824 */ /* 0x040fe200078e0204 */
[----:B------:R-:W-:Y:S01]  /*1720*/  LOP3.LUT R114, R114, R13, RZ, 0x3c, !PT ;  /* 0x0000000d72727212 */ /* 0x000fe200078e3cff */
[----:B------:R-:W-:Y:S01]  /*1730*/  IMAD R109, R9, 0xc00, R3 ;  /* 0x00000c00096d7824 */ /* 0x000fe200078e0203 */
[C---:B------:R-:W-:Y:S01]  /*1740*/  LOP3.LUT R107, R10.reuse, 0x38, R119, 0xf8, !PT ;  /* 0x000000380a6b7812 */ /* 0x040fe200078ef877 */
[----:B------:R-:W-:Y:S01]  /*1750*/  IMAD.WIDE.U32 R142, R85, c[0x0][0x280], R142 ;  /* 0x0000a000558e7a25 */ /* 0x000fe200078e008e */
[----:B------:R-:W-:Y:S01]  /*1760*/  SHF.R.S32.HI R5, RZ, 0x3, R5 ;  /* 0x00000003ff057819 */ /* 0x000fe20000011405 */
[----:B------:R-:W-:Y:S01]  /*1770*/  ULDC UR37, c[0x0][0x290] ;  /* 0x0000a40000257ab9 */ /* 0x000fe20000000800 */
[C---:B------:R-:W-:Y:S01]  /*1780*/  LOP3.LUT R9, R10.reuse, 0x38, R116, 0xf8, !PT ;  /* 0x000000380a097812 */ /* 0x040fe200078ef874 */
[----:B------:R-:W-:Y:S01]  /*1790*/  IMAD.IADD R114, R19, 0x1, R114 ;  /* 0x0000000113727824 */ /* 0x000fe200078e0272 */
[----:B------:R-:W-:Y:S01]  /*17a0*/  LOP3.LUT R19, R10, 0x38, R117, 0xf8, !PT ;  /* 0x000000380a137812 */ /* 0x000fe200078ef875 */
[----:B------:R-:W-:Y:S01]  /*17b0*/  IMAD.WIDE.U32 R138, R85, c[0x0][0x280], R138 ;  /* 0x0000a000558a7a25 */ /* 0x000fe200078e008a */
[-C--:B------:R-:W-:Y:S01]  /*17c0*/  LOP3.LUT R107, R107, R2.reuse, RZ, 0x3c, !PT ;  /* 0x000000026b6b7212 */ /* 0x080fe200078e3cff */
[----:B------:R-:W-:Y:S01]  /*17d0*/  ULDC UR45, c[0x0][0x294] ;  /* 0x0000a500002d7ab9 */ /* 0x000fe20000000800 */
[----:B------:R-:W-:Y:S01]  /*17e0*/  LOP3.LUT R8, R21, 0x38, R116, 0xf8, !PT ;  /* 0x0000003815087812 */ /* 0x000fe200078ef874 */
[----:B------:R-:W-:Y:S01]  /*17f0*/  IMAD.WIDE.U32 R140, R85, c[0x0][0x290], R140 ;  /* 0x0000a400558c7a25 */ /* 0x000fe200078e008c */
[----:B------:R-:W-:-:S02]  /*1800*/  LOP3.LUT R18, R19, R2, RZ, 0x3c, !PT ;  /* 0x0000000213127212 */ /* 0x000fc400078e3cff */
[----:B------:R-:W-:Y:S01]  /*1810*/  LOP3.LUT R9, R9, R2, RZ, 0x3c, !PT ;  /* 0x0000000209097212 */ /* 0x000fe200078e3cff */
[----:B------:R-:W-:Y:S01]  /*1820*/  IMAD R2, R5, 0xc00, R3 ;  /* 0x00000c0005027824 */ /* 0x000fe200078e0203 */
[----:B------:R-:W-:Y:S01]  /*1830*/  ISETP.GE.AND P0, PT, R101, 0x1, PT ;  /* 0x000000016500780c */ /* 0x000fe20003f06270 */
[----:B------:R-:W-:Y:S01]  /*1840*/  IMAD.U32 R3, RZ, RZ, UR25 ;  /* 0x00000019ff037e24 */ /* 0x000fe2000f8e00ff */
[----:B------:R-:W-:Y:S01]  /*1850*/  LOP3.LUT R8, R8, R13, RZ, 0x3c, !PT ;  /* 0x0000000d08087212 */ /* 0x000fe200078e3cff */
[----:B------:R-:W-:Y:S01]  /*1860*/  IMAD R13, R5, 0xc00, R4 ;  /* 0x00000c00050d7824 */ /* 0x000fe200078e0204 */
[----:B------:R-:W-:Y:S01]  /*1870*/  P2R R7, PR, RZ, 0x1 ;  /* 0x00000001ff077803 */ /* 0x000fe20000000000 */
[----:B------:R-:W-:Y:S01]  /*1880*/  IMAD.U32 R4, RZ, RZ, UR24 ;  /* 0x00000018ff047e24 */ /* 0x000fe2000f8e00ff */
[----:B------:R-:W-:Y:S01]  /*1890*/  LOP3.LUT R120, R120, 0xfffffff8, RZ, 0xc0, !PT ;  /* 0xfffffff878787812 */ /* 0x000fe200078ec0ff */
[----:B------:R-:W-:Y:S01]  /*18a0*/  IMAD.U32 R7, RZ, RZ, UR16 ;  /* 0x00000010ff077e24 */ /* 0x000fe2000f8e00ff */
[----:B------:R-:W-:Y:S01]  /*18b0*/  LOP3.LUT R119, R119, 0xfffffff8, RZ, 0xc0, !PT ;  /* 0xfffffff877777812 */ /* 0x000fe200078ec0ff */
[----:B------:R-:W-:Y:S01]  /*18c0*/  IMAD.IADD R109, R109, 0x1, R18 ;  /* 0x000000016d6d7824 */ /* 0x000fe200078e0212 */
[----:B------:R-:W-:Y:S01]  /*18d0*/  IADD3 R10, R16, 0x20, RZ ;  /* 0x00000020100a7810 */ /* 0x000fe20007ffe0ff */
[----:B------:R-:W-:Y:S01]  /*18e0*/  IMAD.WIDE.U32 R6, R7, c[0x0][0x210], R14 ;  /* 0x0000840007067a25 */ /* 0x000fe200078e000e */
[----:B------:R-:W-:Y:S01]  /*18f0*/  SHF.R.S32.HI R110, RZ, 0x1f, R120 ;  /* 0x0000001fff6e7819 */ /* 0x000fe20000011478 */
[----:B------:R-:W-:Y:S01]  /*1900*/  USHF.L.U32 UR25, UR46, 0x5, URZ ;  /* 0x000000052e197899 */ /* 0x000fe2000800063f */
[----:B------:R-:W-:Y:S01]  /*1910*/  SHF.R.S32.HI R106, RZ, 0x1f, R117 ;  /* 0x0000001fff6a7819 */ /* 0x000fe20000011475 */
[----:B------:R-:W-:Y:S01]  /*1920*/  IMAD.IADD R105, R2, 0x1, R9 ;  /* 0x0000000102697824 */ /* 0x000fe200078e0209 */
[----:B------:R-:W-:Y:S01]  /*1930*/  IADD3 R7, R7, UR8, RZ ;  /* 0x0000000807077c10 */ /* 0x000fe2000fffe0ff */
[----:B------:R-:W-:Y:S01]  /*1940*/  ULDC.64 UR8, c[0x0][0x1e0] ;  /* 0x0000780000087ab9 */ /* 0x000fe20000000a00 */
[----:B------:R-:W-:Y:S01]  /*1950*/  SHF.R.S32.HI R2, RZ, 0x1f, R85 ;  /* 0x0000001fff027819 */ /* 0x000fe20000011455 */
[----:B------:R-:W-:Y:S01]  /*1960*/  UIMAD UR10, UR30, UR9, URZ ;  /* 0x000000091e0a72a4 */ /* 0x000fe2000f8e023f */
[----:B------:R-:W-:Y:S01]  /*1970*/  IMAD.IADD R107, R20, 0x1, R107 ;  /* 0x00000001146b7824 */ /* 0x000fe200078e026b */
[----:B------:R-:W-:Y:S01]  /*1980*/  UIMAD.WIDE.U32 UR38, UR30, UR8, URZ ;  /* 0x000000081e2672a5 */ /* 0x000fe2000f8e003f */
[----:B------:R-:W-:Y:S01]  /*1990*/  IMAD.IADD R112, R13, 0x1, R8 ;  /* 0x000000010d707824 */ /* 0x000fe200078e0208 */
[----:B------:R-:W-:Y:S01]  /*19a0*/  IADD3 R9, R16, 0x60, RZ ;  /* 0x0000006010097810 */ /* 0x000fe20007ffe0ff */
[----:B------:R-:W-:Y:S01]  /*19b0*/  ULDC.64 UR8, c[0x0][0x280] ;  /* 0x0000a00000087ab9 */ /* 0x000fe20000000a00 */
[----:B------:R-:W-:Y:S01]  /*19c0*/  IMAD.WIDE.U32 R136, R85, c[0x0][0x290], R136 ;  /* 0x0000a40055887a25 */ /* 0x000fe200078e0088 */
[----:B------:R-:W-:Y:S01]  /*19d0*/  UIMAD UR11, UR30, UR9, URZ ;  /* 0x000000091e0b72a4 */ /* 0x000fe2000f8e023f */
[----:B------:R-:W-:Y:S01]  /*19e0*/  SHF.R.S32.HI R108, RZ, 0x1f, R119 ;  /* 0x0000001fff6c7819 */ /* 0x000fe20000011477 */
[----:B------:R-:W-:Y:S01]  /*19f0*/  UIMAD.WIDE.U32 UR40, UR30, UR8, URZ ;  /* 0x000000081e2872a5 */ /* 0x000fe2000f8e003f */
[----:B------:R-:W-:Y:S01]  /*1a00*/  IMAD.SHL.U32 R115, R115, 0x2, RZ ;  /* 0x0000000273737824 */ /* 0x000fe200078e00ff */
[----:B------:R-:W-:Y:S01]  /*1a10*/  SHF.R.S32.HI R104, RZ, 0x1f, R116 ;  /* 0x0000001fff687819 */ /* 0x000fe20000011474 */
[----:B------:R-:W-:Y:S01]  /*1a20*/  ULDC.64 UR8, c[0x0][0x290] ;  /* 0x0000a40000087ab9 */ /* 0x000fe20000000a00 */
[----:B------:R-:W-:Y:S01]  /*1a30*/  IMAD.SHL.U32 R111, R111, 0x2, RZ ;  /* 0x000000026f6f7824 */ /* 0x000fe200078e00ff */
[----:B------:R-:W-:Y:S01]  /*1a40*/  UIMAD.WIDE.U32 UR42, UR30, UR8, URZ ;  /* 0x000000081e2a72a5 */ /* 0x000fe2000f8e003f */
[----:B------:R-:W-:Y:S01]  /*1a50*/  IMAD.SHL.U32 R113, R113, 0x2, RZ ;  /* 0x0000000271717824 */ /* 0x000fe200078e00ff */
[----:B------:R-:W-:Y:S01]  /*1a60*/  UIMAD UR30, UR30, UR9, URZ ;  /* 0x000000091e1e72a4 */ /* 0x000fe2000f8e023f */
[----:B------:R-:W-:Y:S01]  /*1a70*/  IMAD.SHL.U32 R107, R107, 0x2, RZ ;  /* 0x000000026b6b7824 */ /* 0x000fe200078e00ff */
[----:B------:R-:W-:Y:S01]  /*1a80*/  UIADD3 UR10, UR39, UR10, URZ ;  /* 0x0000000a270a7290 */ /* 0x000fe2000fffe03f */
[----:B------:R-:W-:Y:S01]  /*1a90*/  IMAD.SHL.U32 R114, R114, 0x2, RZ ;  /* 0x0000000272727824 */ /* 0x000fe200078e00ff */
[----:B------:R-:W-:Y:S01]  /*1aa0*/  ULDC.64 UR8, c[0x0][0x268] ;  /* 0x00009a0000087ab9 */ /* 0x000fe20000000a00 */
[----:B------:R-:W-:Y:S01]  /*1ab0*/  IMAD.SHL.U32 R109, R109, 0x2, RZ ;  /* 0x000000026d6d7824 */ /* 0x000fe200078e00ff */
[----:B------:R-:W-:Y:S01]  /*1ac0*/  UIMAD UR5, UR5, UR8, URZ ;  /* 0x00000008050572a4 */ /* 0x000fe2000f8e023f */
[----:B------:R-:W-:Y:S01]  /*1ad0*/  IMAD.SHL.U32 R112, R112, 0x2, RZ ;  /* 0x0000000270707824 */ /* 0x000fe200078e00ff */
[----:B------:R-:W-:Y:S01]  /*1ae0*/  UIADD3 UR11, UR41, UR11, URZ ;  /* 0x0000000b290b7290 */ /* 0x000fe2000fffe03f */
[----:B------:R-:W-:Y:S01]  /*1af0*/  IMAD.SHL.U32 R105, R105, 0x2, RZ ;  /* 0x0000000269697824 */ /* 0x000fe200078e00ff */
[----:B------:R-:W-:-:S02]  /*1b00*/  UIMAD UR5, UR23, UR9, UR5 ;  /* 0x00000009170572a4 */ /* 0x000fc4000f8e0205 */
[----:B------:R-:W-:Y:S02]  /*1b10*/  ULDC UR8, c[0x0][0x1e4] ;  /* 0x0000790000087ab9 */ /* 0x000fe40000000800 */
[----:B------:R-:W-:Y:S02]  /*1b20*/  ULDC UR9, c[0x0][0x1e0] ;  /* 0x0000780000097ab9 */ /* 0x000fe40000000800 */
[----:B------:R-:W-:Y:S01]  /*1b30*/  ULDC UR23, c[0x0][0x284] ;  /* 0x0000a10000177ab9 */ /* 0x000fe20000000800 */
[----:B------:R-:W-:Y:S01]  /*1b40*/  IADD3 R91, R131, UR5, RZ ;  /* 0x00000005835b7c10 */ /* 0x000fe2000fffe0ff */
[----:B------:R-:W-:Y:S02]  /*1b50*/  USHF.L.U64.HI UR8, UR9, UR36, UR8 ;  /* 0x0000002409087299 */ /* 0x000fe40008010208 */
[----:B------:R-:W-:Y:S02]  /*1b60*/  USHF.L.U64.HI UR23, UR46, UR36, UR23 ;  /* 0x000000242e177299 */ /* 0x000fe40008010217 */
[----:B------:R-:W-:-:S02]  /*1b70*/  USHF.L.U64.HI UR36, UR37, UR36, UR45 ;  /* 0x0000002425247299 */ /* 0x000fc4000801022d */
[----:B------:R-:W-:Y:S02]  /*1b80*/  USHF.L.U32 UR9, UR9, 0x5, URZ ;  /* 0x0000000509097899 */ /* 0x000fe4000800063f */
[----:B------:R-:W-:Y:S02]  /*1b90*/  USHF.L.U32 UR37, UR37, 0x5, URZ ;  /* 0x0000000525257899 */ /* 0x000fe4000800063f */
[----:B------:R-:W-:Y:S01]  /*1ba0*/  UIADD3 UR30, UR43, UR30, URZ ;  /* 0x0000001e2b1e7290 */ /* 0x000fe2000fffe03f */
[--C-:B----4-:R-:W-:Y:S01]  /*1bb0*/  @P1 SHF.R.S32.HI R19, RZ, 0x1f, R0.reuse ;  /* 0x0000001fff131819 */ /* 0x110fe20000011400 */
[----:B------:R-:W-:Y:S02]  /*1bc0*/  @!P1 IMAD.MOV.U32 R19, RZ, RZ, R3 ;  /* 0x000000ffff139224 */ /* 0x000fe400078e0003 */
[----:B------:R-:W-:Y:S02]  /*1bd0*/  @P1 IMAD.MOV.U32 R18, RZ, RZ, R0 ;  /* 0x000000ffff121224 */ /* 0x000fe400078e0000 */
[----:B------:R-:W-:Y:S01]  /*1be0*/  @!P1 IMAD.MOV.U32 R18, RZ, RZ, R4 ;  /* 0x000000ffff129224 */ /* 0x000fe200078e0004 */
[----:B------:R-:W-:Y:S01]  /*1bf0*/  SEL R87, R19, RZ, !P3 ;  /* 0x000000ff13577207 */ /* 0x000fe20005800000 */
[----:B------:R-:W-:-:S02]  /*1c00*/  IMAD R0, R88, c[0x0][0x1e0], RZ ;  /* 0x0000780058007a24 */ /* 0x000fc400078e02ff */
[----:B------:R-:W-:Y:S01]  /*1c10*/  IMAD R4, R2, c[0x0][0x280], RZ ;  /* 0x0000a00002047a24 */ /* 0x000fe200078e02ff */
[----:B------:R-:W-:Y:S01]  /*1c20*/  SEL R128, R18, RZ, !P3 ;  /* 0x000000ff12807207 */ /* 0x000fe20005800000 */
[----:B------:R-:W-:Y:S02]  /*1c30*/  IMAD R97, R87, c[0x0][0x1f0], RZ ;  /* 0x00007c0057617a24 */ /* 0x000fe400078e02ff */
[----:B------:R-:W-:Y:S01]  /*1c40*/  IMAD R103, R125, c[0x0][0x1e4], R0 ;  /* 0x000079007d677a24 */ /* 0x000fe200078e0200 */
[----:B------:R-:W-:Y:S01]  /*1c50*/  SHF.R.S32.HI R0, RZ, 0x1f, R121 ;  /* 0x0000001fff007819 */ /* 0x000fe20000011479 */
[C---:B------:R-:W-:Y:S02]  /*1c60*/  IMAD R97, R128.reuse, c[0x0][0x1f4], R97 ;  /* 0x00007d0080617a24 */ /* 0x040fe400078e0261 */
[----:B------:R-:W-:-:S04]  /*1c70*/  IMAD.WIDE.U32 R134, R128, c[0x0][0x1f0], R134 ;  /* 0x00007c0080867a25 */ /* 0x000fc800078e0086 */
[----:B------:R-:W-:Y:S01]  /*1c80*/  IMAD.IADD R103, R147, 0x1, R103 ;  /* 0x0000000193677824 */ /* 0x000fe200078e0267 */
[----:B------:R-:W-:Y:S01]  /*1c90*/  BAR.SYNC.DEFER_BLOCKING 0x0 ;  /* 0x0000000000007b1d */ /* 0x000fe20000010000 */
[----:B------:R-:W-:Y:S01]  /*1ca0*/  IMAD.IADD R97, R135, 0x1, R97 ;  /* 0x0000000187617824 */ /* 0x000fe200078e0261 */
[----:B------:R-:W-:Y:S01]  /*1cb0*/  IADD3 R93, P1, P0, R134, R146, R14 ;  /* 0x00000092865d7210 */ /* 0x000fe2000783e00e */
[----:B------:R-:W-:Y:S02]  /*1cc0*/  IMAD R87, R87, c[0x0][0x218], RZ ;  /* 0x0000860057577a24 */ /* 0x000fe400078e02ff */
[----:B------:R-:W-:Y:S01]  /*1cd0*/  IMAD R2, R2, c[0x0][0x290], RZ ;  /* 0x0000a40002027a24 */ /* 0x000fe200078e02ff */
[----:B------:R-:W-:Y:S01]  /*1ce0*/  IADD3.X R92, R97, R103, R15, P1, P0 ;  /* 0x00000067615c7210 */ /* 0x000fe20000fe040f */
[----:B------:R-:W-:Y:S01]  /*1cf0*/  IMAD R0, R0, c[0x0][0x1e0], RZ ;  /* 0x0000780000007a24 */ /* 0x000fe200078e02ff */
[----:B------:R-:W-:Y:S01]  /*1d00*/  ISETP.NE.AND P0, PT, RZ, UR44, PT ;  /* 0x0000002cff007c0c */ /* 0x000fe2000bf05270 */
[----:B------:R-:W-:-:S02]  /*1d10*/  IMAD R87, R128, c[0x0][0x21c], R87 ;  /* 0x0000870080577a24 */ /* 0x000fc400078e0257 */
[----:B------:R-:W-:Y:S01]  /*1d20*/  IMAD.WIDE.U32 R128, R128, c[0x0][0x218], R6 ;  /* 0x0000860080807a25 */ /* 0x000fe200078e0006 */
[----:B------:R-:W-:Y:S02]  /*1d30*/  P2R R126, PR, RZ, 0x1 ;  /* 0x00000001ff7e7803 */ /* 0x000fe40000000000 */
[----:B------:R-:W-:Y:S01]  /*1d40*/  IADD3 R89, P0, R125, UR35, RZ ;  /* 0x000000237d597c10 */ /* 0x000fe2000ff1e0ff */
[C---:B------:R-:W-:Y:S02]  /*1d50*/  IMAD R5, R85.reuse, c[0x0][0x284], R4 ;  /* 0x0000a10055057a24 */ /* 0x040fe400078e0204 */
[----:B------:R-:W-:Y:S01]  /*1d60*/  IMAD R3, R85, c[0x0][0x294], R2 ;  /* 0x0000a50055037a24 */ /* 0x000fe200078e0202 */
[----:B------:R-:W-:Y:S01]  /*1d70*/  IADD3.X R88, R88, UR34, RZ, P0, !PT ;  /* 0x0000002258587c10 */ /* 0x000fe200087fe4ff */
[----:B------:R-:W-:Y:S02]  /*1d80*/  IMAD R7, R121, c[0x0][0x1e4], R0 ;  /* 0x0000790079077a24 */ /* 0x000fe400078e0200 */
[----:B------:R-:W-:-:S02]  /*1d90*/  IMAD.IADD R100, R143, 0x1, R5 ;  /* 0x000000018f647824 */ /* 0x000fc400078e0205 */
[----:B------:R-:W-:Y:S02]  /*1da0*/  IMAD.IADD R102, R145, 0x1, R7 ;  /* 0x0000000191667824 */ /* 0x000fe400078e0207 */
[----:B------:R-:W-:Y:S02]  /*1db0*/  IMAD.IADD R98, R5, 0x1, R139 ;  /* 0x0000000105627824 */ /* 0x000fe400078e028b */
[----:B------:R-:W-:Y:S02]  /*1dc0*/  IMAD.IADD R99, R141, 0x1, R3 ;  /* 0x000000018d637824 */ /* 0x000fe400078e0203 */
[----:B------:R-:W-:Y:S02]  /*1dd0*/  IMAD.IADD R96, R3, 0x1, R137 ;  /* 0x0000000103607824 */ /* 0x000fe400078e0289 */
[----:B------:R-:W-:Y:S02]  /*1de0*/  IMAD.IADD R87, R129, 0x1, R87 ;  /* 0x0000000181577824 */ /* 0x000fe400078e0257 */
.L_x_1429:
[----:B------:R-:W-:Y:S01]  /*1df0*/  ISETP.GE.AND P2, PT, R101, 0x1, PT ;  /* 0x000000016500780c */ /* 0x000fe20003f46270 */
[----:B------:R-:W-:Y:S01]  /*1e00*/  USHF.R.S32.HI UR34, URZ, 0x1f, UR6 ;  /* 0x0000001f3f227899 */ /* 0x000fe20008011406 */
[----:B------:R-:W-:Y:S01]  /*1e10*/  IMAD.U32 R0, RZ, RZ, UR9 ;  /* 0x00000009ff007e24 */ /* 0x000fe2000f8e00ff */
[----:B------:R-:W-:Y:S01]  /*1e20*/  UIMAD UR45, UR10, UR6, URZ ;  /* 0x000000060a2d72a4 */ /* 0x000fe2000f8e023f */
[----:B------:R-:W-:Y:S04]  /*1e30*/  DEPBAR.LE SB0, 0x0 ;  /* 0x000080000000791a */ /* 0x000fe80000000000 */
[----:B------:R-:W-:Y:S01]  /*1e40*/  UIMAD.WIDE.U32 UR52, UR38, UR6, URZ ;  /* 0x00000006263472a5 */ /* 0x000fe2000f8e003f */
[----:B------:R-:W-:Y:S01]  /*1e50*/  BAR.SYNC.DEFER_BLOCKING 0x0 ;  /* 0x0000000000007b1d */ /* 0x000fe20000010000 */
[----:B------:R-:W-:Y:S01]  /*1e60*/  UIMAD UR45, UR34, UR38, UR45 ;  /* 0x00000026222d72a4 */ /* 0x000fe2000f8e022d */
[----:B-1----:R-:W-:Y:S03]  /*1e70*/  IMAD.U32 R5, RZ, RZ, UR8 ;  /* 0x00000008ff057e24 */ /* 0x002fe6000f8e00ff */
[C---:B------:R-:W-:Y:S01]  /*1e80*/  IADD3 R3, P1, P0, R93.reuse, UR52, R0 ;  /* 0x000000345d037c10 */ /* 0x040fe2000f83e000 */
[----:B------:R-:W-:Y:S06]  /*1e90*/  UIADD3 UR45, UR53, UR45, URZ ;  /* 0x0000002d352d7290 */ /* 0x000fec000fffe03f */
[C---:B------:R-:W-:Y:S02]  /*1ea0*/  IADD3.X R0, R92.reuse, UR45, R5, P1, P0 ;  /* 0x0000002d5c007c10 */ /* 0x040fe40008fe0405 */
[----:B------:R-:W-:Y:S04]  /*1eb0*/  IADD3 R5, P0, R93, UR52, RZ ;  /* 0x000000345d057c10 */ /* 0x000fe8000ff1e0ff */
[----:B------:R-:W-:Y:S02]  /*1ec0*/  IADD3.X R2, R92, UR45, RZ, P0, !PT ;  /* 0x0000002d5c027c10 */ /* 0x000fe400087fe4ff */
[C---:B------:R-:W-:Y:S04]  /*1ed0*/  LEA R78, P0, R5.reuse, c[0x0][0x1c8], 0x1 ;  /* 0x00007200054e7a11 */ /* 0x040fe800078008ff */
[----:B------:R-:W-:Y:S01]  /*1ee0*/  LEA.HI.X R79, R5, c[0x0][0x1cc], R2, 0x1, P0 ;  /* 0x00007300054f7a11 */ /* 0x000fe200000f0c02 */
[----:B------:R-:W-:Y:S01]  /*1ef0*/  BSSY B2, `(.L_x_1390) ;  /* 0x00004e7000027945 */ /* 0x000fe20003800000 */
[C---:B------:R-:W-:Y:S04]  /*1f00*/  LEA R76, P0, R3.reuse, c[0x0][0x1c8], 0x1 ;  /* 0x00007200034c7a11 */ /* 0x040fe800078008ff */
[----:B------:R-:W-:Y:S01]  /*1f10*/  LEA.HI.X R77, R3, c[0x0][0x1cc], R0, 0x1, P0 ;  /* 0x00007300034d7a11 */ /* 0x000fe200000f0c00 */
[----:B------:R-:W-:-:S05]  /*1f20*/  @!P2 BRA `(.L_x_1391) ;  /* 0x00004b800000a947 */ /* 0x000fca0003800000 */
[----:B------:R-:W-:Y:S01]  /*1f30*/  UIMAD UR44, UR11, UR6, URZ ;  /* 0x000000060b2c72a4 */ /* 0x000fe2000f8e023f */
[----:B------:R-:W-:Y:S01]  /*1f40*/  ISETP.NE.AND P2, PT, R126, RZ, PT ;  /* 0x000000ff7e00720c */ /* 0x000fe20003f45270 */
        /* <DEDUP_REMOVED lines=23> */
[----:B------:R-:W-:Y:S01]  /*20c0*/  IADD3 R3, P0, R142, UR50, RZ ;  /* 0x000000328e037c10 */ /* 0x000fe2000ff1e0ff */
[----:B------:R-:W-:Y:S01]  /*20d0*/  CS2R R74, SRZ ;  /* 0x00000000004a7805 */ /* 0x000fe2000001ff00 */
[----:B------:R-:W-:Y:S01]  /*20e0*/  CS2R R46, SRZ ;  /* 0x00000000002e7805 */ /* 0x000fe2000001ff00 */
[----:B------:R-:W-:Y:S01]  /*20f0*/  CS2R R72, SRZ ;  /* 0x0000000000487805 */ /* 0x000fe2000001ff00 */
[----:B------:R-:W-:Y:S01]  /*2100*/  IADD3.X R0, R100, UR44, RZ, P0, !PT ;  /* 0x0000002c64007c10 */ /* 0x000fe200087fe4ff */
[----:B------:R-:W-:Y:S01]  /*2110*/  CS2R R42, SRZ ;  /* 0x00000000002a7805 */ /* 0x000fe2000001ff00 */
[----:B------:R-:W-:Y:S01]  /*2120*/  IADD3 R5, P0, R140, UR48, RZ ;  /* 0x000000308c057c10 */ /* 0x000fe2000ff1e0ff */
[----:B------:R-:W-:Y:S01]  /*2130*/  CS2R R70, SRZ ;  /* 0x0000000000467805 */ /* 0x000fe2000001ff00 */
[----:B------:R-:W-:Y:S01]  /*2140*/  CS2R R38, SRZ ;  /* 0x0000000000267805 */ /* 0x000fe2000001ff00 */
[----:B------:R-:W-:Y:S01]  /*2150*/  CS2R R66, SRZ ;  /* 0x0000000000427805 */ /* 0x000fe2000001ff00 */
[----:B------:R-:W-:Y:S01]  /*2160*/  IADD3.X R2, R99, UR35, RZ, P0, !PT ;  /* 0x0000002363027c10 */ /* 0x000fe200087fe4ff */
        /* <DEDUP_REMOVED lines=21> */
.L_x_1394:
[----:B------:R-:W-:Y:S05]  /*22c0*/  BSYNC B0 ;  /* 0x0000000000007941 */ /* 0x000fea0003800000 */
.L_x_1393:
[----:B------:R-:W-:Y:S01]  /*22d0*/  ISETP.GE.AND P3, PT, R121, UR46, PT ;  /* 0x0000002e79007c0c */ /* 0x000fe2000bf66270 */
        /* <DEDUP_REMOVED lines=35> */
[----:B------:R-:W-:Y:S01]  /*2510*/  IMAD.U32 R5, RZ, RZ, UR25 ;  /* 0x00000019ff057e24 */ /* 0x000fe2000f8e00ff */
[----:B------:R-:W-:Y:S01]  /*2520*/  CS2R R64, SRZ ;  /* 0x0000000000407805 */ /* 0x000fe2000001ff00 */
[----:B------:R-:W-:Y:S01]  /*2530*/  IMAD.U32 R3, RZ, RZ, UR23 ;  /* 0x00000017ff037e24 */ /* 0x000fe2000f8e00ff */
[----:B------:R-:W-:Y:S01]  /*2540*/  CS2R R30, SRZ ;  /* 0x00000000001e7805 */ /* 0x000fe2000001ff00 */
[----:B------:R-:W-:Y:S01]  /*2550*/  IMAD.U32 R0, RZ, RZ, UR36 ;  /* 0x00000024ff007e24 */ /* 0x000fe2000f8e00ff */
[----:B------:R-:W-:Y:S01]  /*2560*/  IADD3 R5, P1, P0, R142, UR50, R5 ;  /* 0x000000328e057c10 */ /* 0x000fe2000f83e005 */
[----:B------:R-:W-:Y:S01]  /*2570*/  CS2R R60, SRZ ;  /* 0x00000000003c7805 */ /* 0x000fe2000001ff00 */
[----:B------:R-:W-:Y:S01]  /*2580*/  CS2R R26, SRZ ;  /* 0x00000000001a7805 */ /* 0x000fe2000001ff00 */
[----:B------:R-:W-:Y:S01]  /*2590*/  CS2R R58, SRZ ;  /* 0x00000000003a7805 */ /* 0x000fe2000001ff00 */
[----:B------:R-:W-:Y:S01]  /*25a0*/  IADD3.X R2, R100, UR44, R3, P1, P0 ;  /* 0x0000002c64027c10 */ /* 0x000fe20008fe0403 */
[----:B------:R-:W-:Y:S01]  /*25b0*/  IMAD.U32 R3, RZ, RZ, UR37 ;  /* 0x00000025ff037e24 */ /* 0x000fe2000f8e00ff */
[----:B------:R-:W-:Y:S01]  /*25c0*/  CS2R R24, SRZ ;  /* 0x0000000000187805 */ /* 0x000fe2000001ff00 */
[----:B------:R-:W-:Y:S01]  /*25d0*/  CS2R R54, SRZ ;  /* 0x0000000000367805 */ /* 0x000fe2000001ff00 */
[----:B------:R-:W-:Y:S02]  /*25e0*/  CS2R R18, SRZ ;  /* 0x0000000000127805 */ /* 0x000fe4000001ff00 */
[----:B------:R-:W-:Y:S04]  /*25f0*/  IADD3 R3, P1, P0, R140, UR48, R3 ;  /* 0x000000308c037c10 */ /* 0x000fe8000f83e003 */
[----:B------:R-:W-:Y:S02]  /*2600*/  IADD3.X R0, R99, UR35, R0, P1, P0 ;  /* 0x0000002363007c10 */ /* 0x000fe40008fe0400 */
        /* <DEDUP_REMOVED lines=20> */
.L_x_1396:
[----:B------:R-:W-:Y:S05]  /*2750*/  BSYNC B0 ;  /* 0x0000000000007941 */ /* 0x000fea0003800000 */
.L_x_1395:
[----:B-----5:R-:W-:Y:S01]  /*2760*/  MOV R20, R59 ;  /* 0x0000003b00147202 */ /* 0x020fe20000000f00 */
[----:B------:R-:W-:Y:S01]  /*2770*/  IMAD.MOV.U32 R23, RZ, RZ, R54 ;  /* 0x000000ffff177224 */ /* 0x000fe200078e0036 */
[----:B------:R-:W-:Y:S01]  /*2780*/  MOV R3, R19 ;  /* 0x0000001300037202 */ /* 0x000fe20000000f00 */
[----:B------:R-:W-:Y:S01]  /*2790*/  IMAD.MOV.U32 R22, RZ, RZ, R55 ;  /* 0x000000ffff167224 */ /* 0x000fe200078e0037 */
[----:B------:R-:W-:Y:S01]  /*27a0*/  BSSY B1, `(.L_x_1397) ;  /* 0x00000f8000017945 */ /* 0x000fe20003800000 */
[----:B------:R-:W-:Y:S02]  /*27b0*/  IMAD.MOV.U32 R21, RZ, RZ, R58 ;  /* 0x000000ffff157224 */ /* 0x000fe400078e003a */
[----:B-1----:R-:W-:Y:S01]  /*27c0*/  IMAD.MOV.U32 R4, RZ, RZ, R18 ;  /* 0x000000ffff047224 */ /* 0x002fe200078e0012 */
        /* <DEDUP_REMOVED lines=27> */
[----:B------:R-:W-:Y:S01]  /*2980*/  @!P0 SHF.R.U64 R41, R46, 0x10, R47 ;  /* 0x000000102e298819 */ /* 0x000fe2000000122f */
[----:B------:R-:W-:Y:S01]  /*2990*/  @!P0 HADD2.F32 R49, -RZ, R49.H0_H0 ;  /* 0x20000031ff318230 */ /* 0x000fe20000004100 */
        /* <DEDUP_REMOVED lines=22> */
[----:B------:R-:W-:Y:S01]  /*2b00*/  @!P0 FFMA.FTZ R81, R34, R51, -R81 ;  /* 0x0000003322518223 */ /* 0x000fe20000010851 */
        /* <DEDUP_REMOVED lines=23> */
.L_x_1400:
[----:B------:R-:W-:Y:S05]  /*2c80*/  BSYNC B0 ;  /* 0x0000000000007941 */ /* 0x000fea0003800000 */
.L_x_1399:
        /* <DEDUP_REMOVED lines=56> */
.L_x_1402:
[----:B------:R-:W-:Y:S05]  /*3010*/  BSYNC B0 ;  /* 0x0000000000007941 */ /* 0x000fea0003800000 */
.L_x_1401:
        /* <DEDUP_REMOVED lines=30> */
[-C--:B------:R-:W-:Y:S02]  /*3200*/  @!P0 FFMA.FTZ R45, R37, R40.reuse, -R45 ;  /* 0x00000028252d8223 */ /* 0x080fe4000001082d */
[----:B------:R-:W-:Y:S01]  /*3210*/  @!P0 FMUL.FTZ R2, R36, R29 ;  /* 0x0000001d24028220 */ /* 0x000fe20000410000 */
[----:B------:R-:W-:Y:S01]  /*3220*/  @!P0 MOV R29, R23 ;  /* 0x00000017001d8202 */ /* 0x000fe20000000f00 */
[----:B------:R-:W-:Y:S01]  /*3230*/  @!P0 FFMA.FTZ R0, R41, R40, R0 ;  /* 0x0000002829008223 */ /* 0x000fe20000010000 */
[----:B------:R-:W-:Y:S01]  /*3240*/  @!P0 HADD2.F32 R40, -RZ, R34.H1_H1 ;  /* 0x30000022ff288230 */ /* 0x000fe20000004100 */
[-C--:B------:R-:W-:Y:S02]  /*3250*/  @!P0 FMUL.FTZ R3, R35, R28.reuse ;  /* 0x0000001c23038220 */ /* 0x080fe40000410000 */
[----:B------:R-:W-:Y:S01]  /*3260*/  @!P0 FFMA.FTZ R2, R42, R43, R2 ;  /* 0x0000002b2a028223 */ /* 0x000fe20000010002 */
[----:B------:R-:W-:Y:S01]  /*3270*/  @!P0 F2FP.PACK_AB R45, R0, R45 ;  /* 0x0000002d002d823e */ /* 0x000fe200000000ff */
[C---:B------:R-:W-:Y:S01]  /*3280*/  @!P0 FMUL.FTZ R48, R40.reuse, R28 ;  /* 0x0000001c28308220 */ /* 0x040fe20000410000 */
        /* <DEDUP_REMOVED lines=17> */
.L_x_1404:
[----:B------:R-:W-:Y:S05]  /*33a0*/  BSYNC B0 ;  /* 0x0000000000007941 */ /* 0x000fea0003800000 */
.L_x_1403:
        /* <DEDUP_REMOVED lines=55> */
.L_x_1398:
[----:B------:R-:W-:Y:S05]  /*3720*/  BSYNC B1 ;  /* 0x0000000000017941 */ /* 0x000fea0003800000 */
.L_x_1397:
        /* <DEDUP_REMOVED lines=57> */
.L_x_1407:
[----:B------:R-:W-:Y:S05]  /*3ac0*/  BSYNC B0 ;  /* 0x0000000000007941 */ /* 0x000fea0003800000 */
.L_x_1406:
        /* <DEDUP_REMOVED lines=56> */
.L_x_1409:
[----:B------:R-:W-:Y:S05]  /*3e50*/  BSYNC B0 ;  /* 0x0000000000007941 */ /* 0x000fea0003800000 */
.L_x_1408:
        /* <DEDUP_REMOVED lines=56> */
.L_x_1411:
[----:B------:R-:W-:Y:S05]  /*41e0*/  BSYNC B0 ;  /* 0x0000000000007941 */ /* 0x000fea0003800000 */
.L_x_1410:
        /* <DEDUP_REMOVED lines=56> */
.L_x_1392:
        /* <DEDUP_REMOVED lines=36> */
.L_x_1413:
[----:B------:R-:W-:Y:S05]  /*47b0*/  BSYNC B0 ;  /* 0x0000000000007941 */ /* 0x000fea0003800000 */
.L_x_1412:
[----:B------:R-:W-:Y:S01]  /*47c0*/  ISETP.GE.AND P3, PT, R121, UR46, PT ;  /* 0x0000002e79007c0c */ /* 0x000fe2000bf66270 */
[----:B-----5:R-:W-:Y:S01]  /*47d0*/  IMAD.MOV.U32 R8, RZ, RZ, R74 ;  /* 0x000000ffff087224 */ /* 0x020fe200078e004a */
[----:B-1----:R-:W-:Y:S01]  /*47e0*/  MOV R4, R34 ;  /* 0x0000002200047202 */ /* 0x002fe20000000f00 */
[----:B------:R-:W-:Y:S01]  /*47f0*/  IMAD.MOV.U32 R7, RZ, RZ, R75 ;  /* 0x000000ffff077224 */ /* 0x000fe200078e004b */
        /* <DEDUP_REMOVED lines=35> */
[----:B------:R-:W-:Y:S01]  /*4a30*/  CS2R R26, SRZ ;  /* 0x00000000001a7805 */ /* 0x000fe2000001ff00 */
[----:B------:R-:W-:Y:S01]  /*4a40*/  IADD3 R7, P1, P0, R138, UR50, R7 ;  /* 0x000000328a077c10 */ /* 0x000fe2000f83e007 */
[----:B------:R-:W-:Y:S01]  /*4a50*/  IMAD.U32 R5, RZ, RZ, UR37 ;  /* 0x00000025ff057e24 */ /* 0x000fe2000f8e00ff */
[----:B------:R-:W-:Y:S01]  /*4a60*/  CS2R R24, SRZ ;  /* 0x0000000000187805 */ /* 0x000fe2000001ff00 */
[----:B------:R-:W-:Y:S01]  /*4a70*/  CS2R R66, SRZ ;  /* 0x0000000000427805 */ /* 0x000fe2000001ff00 */
[----:B------:R-:W-:Y:S01]  /*4a80*/  IADD3.X R0, R98, UR44, R3, P1, P0 ;  /* 0x0000002c62007c10 */ /* 0x000fe20008fe0403 */
[----:B------:R-:W-:Y:S01]  /*4a90*/  IMAD.U32 R3, RZ, RZ, UR36 ;  /* 0x00000024ff037e24 */ /* 0x000fe2000f8e00ff */
[----:B------:R-:W-:Y:S01]  /*4aa0*/  IADD3 R5, P1, P0, R136, UR48, R5 ;  /* 0x0000003088057c10 */ /* 0x000fe2000f83e005 */
[----:B------:R-:W-:Y:S01]  /*4ab0*/  CS2R R64, SRZ ;  /* 0x0000000000407805 */ /* 0x000fe2000001ff00 */
[----:B------:R-:W-:Y:S01]  /*4ac0*/  CS2R R22, SRZ ;  /* 0x0000000000167805 */ /* 0x000fe2000001ff00 */
[----:B------:R-:W-:Y:S01]  /*4ad0*/  CS2R R20, SRZ ;  /* 0x0000000000147805 */ /* 0x000fe2000001ff00 */
[----:B------:R-:W-:Y:S02]  /*4ae0*/  IADD3.X R2, R96, UR35, R3, P1, P0 ;  /* 0x0000002360027c10 */ /* 0x000fe40008fe0403 */
        /* <DEDUP_REMOVED lines=12> */
.L_x_1415:
[----:B------:R-:W-:Y:S05]  /*4bb0*/  BSYNC B0 ;  /* 0x0000000000007941 */ /* 0x000fea0003800000 */
.L_x_1414:
[----:B-1---5:R-:W-:Y:S01]  /*4bc0*/  MOV R5, R65 ;  /* 0x0000004100057202 */ /* 0x022fe20000000f00 */
[----:B------:R-:W-:Y:S01]  /*4bd0*/  IMAD.MOV.U32 R8, RZ, RZ, R66 ;  /* 0x000000ffff087224 */ /* 0x000fe200078e0042 */
[----:B------:R-:W-:Y:S01]  /*4be0*/  MOV R3, R23 ;  /* 0x0000001700037202 */ /* 0x000fe20000000f00 */
        /* <DEDUP_REMOVED lines=23> */
[----:B------:R-:W-:Y:S01]  /*4d60*/  IADD3 R151, P0, R146, UR52, RZ ;  /* 0x0000003492977c10 */ /* 0x000fe2000ff1e0ff */
[----:B------:R-:W-:Y:S03]  /*4d70*/  BSSY B0, `(.L_x_1418) ;  /* 0x0000074000007945 */ /* 0x000fe60003800000 */
[----:B------:R-:W-:Y:S02]  /*4d80*/  IADD3.X R90, R103, UR45, RZ, P0, !PT ;  /* 0x0000002d675a7c10 */ /* 0x000fe400087fe4ff */
[----:B------:R-:W-:Y:S11]  /*4d90*/  ISETP.GE.AND P0, PT, R14, c[0x0][0x1d4], PT ;  /* 0x000075000e007a0c */ /* 0x000ff60003f06270 */
[----:B------:R-:W-:Y:S02]  /*4da0*/  @!UPT UIADD3 URZ, URZ, URZ, URZ ;  /* 0x0000003f3f3ff290 */ /* 0x000fe4000fffe03f */
[----:B------:R-:W-:-:S05]  /*4db0*/  @P0 BRA `(.L_x_1419) ;  /* 0x000006f000000947 */ /* 0x000fca0003800000 */
[----:B------:R-:W1:Y:S01]  /*4dc0*/  LDS.128 R80, [R114+0xa080] ;  /* 0x00a0800072507984 */ /* 0x000e620000000c00 */
[----:B------:R-:W-:Y:S02]  /*4dd0*/  ISETP.GE.AND P2, PT, R117, c[0x0][0x1d4], PT ;  /* 0x0000750075007a0c */ /* 0x000fe40003f46270 */
[CC--:B------:R-:W-:Y:S04]  /*4de0*/  IADD3 R155, P1, P0, R134.reuse, R151.reuse, R120 ;  /* 0x00000097869b7210 */ /* 0x0c0fe8000783e078 */
[CC--:B------:R-:W-:Y:S01]  /*4df0*/  IADD3.X R152, R97.reuse, R90.reuse, R110, P1, P0 ;  /* 0x0000005a61987210 */ /* 0x0c0fe20000fe046e */
        /* <DEDUP_REMOVED lines=15> */
[----:B------:R-:W-:Y:S01]  /*4ef0*/  @!P0 SHF.R.U32.HI R40, RZ, 0x10, R43 ;  /* 0x00000010ff288819 */ /* 0x000fe2000001162b */
[----:B------:R-:W-:Y:S01]  /*4f00*/  @!P0 HADD2.F32 R45, -RZ, R45.H0_H0 ;  /* 0x2000002dff2d8230 */ /* 0x000fe20000004100 */
[----:B--2---:R-:W-:Y:S01]  /*4f10*/  @!P0 MOV R43, R28 ;  /* 0x0000001c002b8202 */ /* 0x004fe20000000f00 */
[----:B------:R-:W-:Y:S01]  /*4f20*/  @!P0 HADD2.F32 R42, -RZ, R42.H0_H0 ;  /* 0x2000002aff2a8230 */ /* 0x000fe20000004100 */
[--C-:B------:R-:W-:Y:S01]  /*4f30*/  @!P0 SHF.R.U64 R53, R48, 0x10, R49.reuse ;  /* 0x0000001030358819 */ /* 0x100fe20000001231 */
[----:B------:R-:W-:Y:S01]  /*4f40*/  @!P0 HADD2.F32 R48, -RZ, R55.H0_H0 ;  /* 0x20000037ff308230 */ /* 0x000fe20000004100 */
[----:B------:R-:W-:Y:S01]  /*4f50*/  @!P0 SHF.R.U32.HI R54, RZ, 0x10, R49 ;  /* 0x00000010ff368819 */ /* 0x000fe20000011631 */
[----:B------:R-:W-:Y:S01]  /*4f60*/  @!P0 HADD2.F32 R46, -RZ, R43.H0_H0 ;  /* 0x2000002bff2e8230 */ /* 0x000fe20000004100 */
[----:B------:R-:W-:Y:S01]  /*4f70*/  @!P0 SHF.R.U64 R58, R50, 0x10, R51 ;  /* 0x00000010323a8819 */ /* 0x000fe20000001233 */
[----:B------:R-:W-:Y:S01]  /*4f80*/  @!P0 HADD2.F32 R49, -RZ, R52.H1_H1 ;  /* 0x30000034ff318230 */ /* 0x000fe20000004100 */
[-C--:B------:R-:W-:Y:S01]  /*4f90*/  @!P0 FMUL.FTZ R150, R48, R47.reuse ;  /* 0x0000002f30968220 */ /* 0x080fe20000410000 */
[----:B------:R-:W-:Y:S01]  /*4fa0*/  @!P0 HADD2.F32 R50, -RZ, R55.H1_H1 ;  /* 0x30000037ff328230 */ /* 0x000fe20000004100 */
[C---:B------:R-:W-:Y:S01]  /*4fb0*/  @!P0 FMUL.FTZ R0, R46.reuse, R47 ;  /* 0x0000002f2e008220 */ /* 0x040fe20000410000 */
[----:B------:R-:W-:Y:S01]  /*4fc0*/  @!P0 MOV R55, R82 ;  /* 0x0000005200378202 */ /* 0x000fe20000000f00 */
[----:B------:R-:W-:Y:S01]  /*4fd0*/  @!P0 FFMA.FTZ R150, R46, R49, -R150 ;  /* 0x000000312e968223 */ /* 0x000fe20000010896 */
[----:B------:R-:W-:Y:S01]  /*4fe0*/  @!P0 HADD2.F32 R46, -RZ, R43.H1_H1 ;  /* 0x3000002bff2e8230 */ /* 0x000fe20000004100 */
[----:B------:R-:W-:Y:S01]  /*4ff0*/  @!P0 FMUL.FTZ R153, R50, R45 ;  /* 0x0000002d32998220 */ /* 0x000fe20000410000 */
[----:B------:R-:W-:Y:S01]  /*5000*/  @!P0 SHF.R.U32.HI R41, RZ, 0x10, R41 ;  /* 0x00000010ff298819 */ /* 0x000fe20000011629 */
[----:B------:R-:W-:Y:S01]  /*5010*/  @!P0 FFMA.FTZ R0, R48, R49, R0 ;  /* 0x0000003130008223 */ /* 0x000fe20000010000 */
[----:B------:R-:W-:Y:S01]  /*5020*/  @!P0 SHF.R.U32.HI R61, RZ, 0x10, R51 ;  /* 0x00000010ff3d8819 */ /* 0x000fe20000011633 */
[C---:B------:R-:W-:Y:S01]  /*5030*/  @!P0 FMUL.FTZ R2, R46.reuse, R45 ;  /* 0x0000002d2e028220 */ /* 0x040fe20000410000 */
[----:B------:R-:W-:Y:S01]  /*5040*/  @!P0 HADD2.F32 R51, -RZ, R53.H0_H0 ;  /* 0x20000035ff338230 */ /* 0x000fe20000004100 */
[----:B------:R-:W-:Y:S01]  /*5050*/  @!P0 IMAD.MOV.U32 R53, RZ, RZ, R81 ;  /* 0x000000ffff358224 */ /* 0x000fe200078e0051 */
[----:B------:R-:W-:Y:S01]  /*5060*/  @!P0 MOV R45, R29 ;  /* 0x0000001d002d8202 */ /* 0x000fe20000000f00 */
[----:B------:R-:W-:Y:S02]  /*5070*/  @!P0 HADD2.F32 R43, -RZ, R44.H0_H0 ;  /* 0x2000002cff2b8230 */ /* 0x000fe40000004100 */
[-C--:B------:R-:W-:Y:S01]  /*5080*/  @!P0 FFMA.FTZ R153, R46, R51.reuse, -R153 ;  /* 0x000000332e998223 */ /* 0x080fe20000010899 */
[----:B------:R-:W-:Y:S01]  /*5090*/  @!P0 HADD2.F32 R48, -RZ, R53.H0_H0 ;  /* 0x20000035ff308230 */ /* 0x000fe20000004100 */
[----:B------:R-:W-:Y:S01]  /*50a0*/  @!P0 FFMA.FTZ R2, R50, R51, R2 ;  /* 0x0000003332028223 */ /* 0x000fe20000010002 */
[----:B------:R-:W-:Y:S02]  /*50b0*/  @!P0 HADD2.F32 R44, -RZ, R41.H0_H0 ;  /* 0x20000029ff2c8230 */ /* 0x000fe40000004100 */
[----:B------:R-:W-:Y:S01]  /*50c0*/  @!P0 HADD2.F32 R53, -RZ, R53.H1_H1 ;  /* 0x30000035ff358230 */ /* 0x000fe20000004100 */
[----:B------:R-:W-:Y:S01]  /*50d0*/  @!P0 FMUL.FTZ R152, R48, R43 ;  /* 0x0000002b30988220 */ /* 0x000fe20000410000 */
[--C-:B------:R-:W-:Y:S01]  /*50e0*/  @!P0 HADD2.F32 R41, -RZ, R45.reuse.H1_H1 ;  /* 0x3000002dff298230 */ /* 0x100fe20000004100 */
[----:B------:R-:W-:Y:S01]  /*50f0*/  @!P0 F2FP.PACK_AB R150, R153, R150 ;  /* 0x000000969996823e */ /* 0x000fe200000000ff */
[----:B------:R-:W-:Y:S01]  /*5100*/  @!P0 HADD2.F32 R49, -RZ, R52.H0_H0 ;  /* 0x20000034ff318230 */ /* 0x000fe20000004100 */
[-C--:B------:R-:W-:Y:S01]  /*5110*/  @!P0 FMUL.FTZ R159, R53, R44.reuse ;  /* 0x0000002c359f8220 */ /* 0x080fe20000410000 */
[----:B------:R-:W-:Y:S01]  /*5120*/  @!P0 HADD2.F32 R52, -RZ, R54.H0_H0 ;  /* 0x20000036ff348230 */ /* 0x000fe20000004100 */
[----:B------:R-:W-:Y:S01]  /*5130*/  @!P0 IMAD.MOV.U32 R54, RZ, RZ, R83 ;  /* 0x000000ffff368224 */ /* 0x000fe200078e0053 */
[----:B------:R-:W-:Y:S01]  /*5140*/  @!P0 HADD2.F32 R46, -RZ, R45.H0_H0 ;  /* 0x2000002dff2e8230 */ /* 0x000fe20000004100 */
[C---:B------:R-:W-:Y:S01]  /*5150*/  @!P0 FMUL.FTZ R4, R41.reuse, R44 ;  /* 0x0000002c29048220 */ /* 0x040fe20000410000 */
[----:B------:R-:W-:Y:S01]  /*5160*/  @!P0 MOV R45, R31 ;  /* 0x0000001f002d8202 */ /* 0x000fe20000000f00 */
[----:B------:R-:W-:Y:S01]  /*5170*/  @!P0 FFMA.FTZ R159, R41, R52, -R159 ;  /* 0x00000034299f8223 */ /* 0x000fe2000001089f */
[----:B------:R-:W-:Y:S01]  /*5180*/  @!P0 HADD2.F32 R59, -RZ, R54.H1_H1 ;  /* 0x30000036ff3b8230 */ /* 0x000fe20000004100 */
[C---:B------:R-:W-:Y:S01]  /*5190*/  @!P0 FMUL.FTZ R3, R46.reuse, R43 ;  /* 0x0000002b2e038220 */ /* 0x040fe20000410000 */
[----:B------:R-:W-:Y:S01]  /*51a0*/  @!P0 HADD2.F32 R41, -RZ, R40.H0_H0 ;  /* 0x20000028ff298230 */ /* 0x000fe20000004100 */
[-C--:B------:R-:W-:Y:S01]  /*51b0*/  @!P0 FFMA.FTZ R152, R46, R49.reuse, -R152 ;  /* 0x000000312e988223 */ /* 0x080fe20000010898 */
[----:B------:R-:W-:Y:S01]  /*51c0*/  @!P0 HADD2.F32 R61, -RZ, R61.H0_H0 ;  /* 0x2000003dff3d8230 */ /* 0x000fe20000004100 */
[----:B------:R-:W-:Y:S01]  /*51d0*/  @!P0 FFMA.FTZ R3, R48, R49, R3 ;  /* 0x0000003130038223 */ /* 0x000fe20000010003 */
[----:B------:R-:W-:Y:S01]  /*51e0*/  @!P0 HADD2.F32 R40, -RZ, R45.H1_H1 ;  /* 0x3000002dff288230 */ /* 0x000fe20000004100 */
[-C--:B------:R-:W-:Y:S01]  /*51f0*/  @!P0 FMUL.FTZ R161, R59, R41.reuse ;  /* 0x000000293ba18220 */ /* 0x080fe20000410000 */
[----:B------:R-:W-:Y:S01]  /*5200*/  @!P0 MOV R28, R150 ;  /* 0x00000096001c8202 */ /* 0x000fe20000000f00 */
[----:B------:R-:W-:Y:S01]  /*5210*/  @!P0 FFMA.FTZ R4, R53, R52, R4 ;  /* 0x0000003435048223 */ /* 0x000fe20000010004 */
[----:B------:R-:W-:Y:S01]  /*5220*/  @!P0 F2FP.PACK_AB R159, R159, R152 ;  /* 0x000000989f9f823e */ /* 0x000fe200000000ff */
[----:B------:R-:W-:Y:S01]  /*5230*/  @!P0 FMUL.FTZ R8, R40, R41 ;  /* 0x0000002928088220 */ /* 0x000fe20000410000 */
[----:B------:R-:W-:Y:S01]  /*5240*/  @!P0 F2FP.PACK_AB R152, R2, R0 ;  /* 0x000000000298823e */ /* 0x000fe200000000ff */
[----:B------:R-:W-:Y:S01]  /*5250*/  @!P0 FFMA.FTZ R161, R40, R61, -R161 ;  /* 0x0000003d28a18223 */ /* 0x000fe200000108a1 */
[--C-:B------:R-:W-:Y:S01]  /*5260*/  @!P0 HADD2.F32 R43, -RZ, R39.reuse.H1_H1 ;  /* 0x30000027ff2b8230 */ /* 0x100fe20000004100 */
[----:B------:R-:W-:Y:S01]  /*5270*/  @!P0 MOV R29, R159 ;  /* 0x0000009f001d8202 */ /* 0x000fe20000000f00 */
[----:B------:R-:W-:Y:S01]  /*5280*/  @!P0 HADD2.F32 R40, -RZ, R39.H0_H0 ;  /* 0x20000027ff288230 */ /* 0x000fe20000004100 */
[----:B------:R-:W-:Y:S01]  /*5290*/  @!P0 IMAD.MOV.U32 R39, RZ, RZ, R30 ;  /* 0x000000ffff278224 */ /* 0x000fe200078e001e */
[----:B------:R-:W-:Y:S01]  /*52a0*/  @!P0 HADD2.F32 R60, -RZ, R54.H0_H0 ;  /* 0x20000036ff3c8230 */ /* 0x000fe20000004100 */
[----:B------:R-:W-:Y:S01]  /*52b0*/  @!P0 MOV R80, R152 ;  /* 0x0000009800508202 */ /* 0x000fe20000000f00 */
[--C-:B------:R-:W-:Y:S01]  /*52c0*/  @!P0 HADD2.F32 R54, -RZ, R55.reuse.H0_H0 ;  /* 0x20000037ff368230 */ /* 0x100fe20000004100 */
[----:B------:R-:W-:Y:S01]  /*52d0*/  @!P0 F2FP.PACK_AB R153, R4, R3 ;  /* 0x000000030499823e */ /* 0x000fe200000000ff */
[----:B------:R-:W-:Y:S01]  /*52e0*/  @!P0 HADD2.F32 R55, -RZ, R55.H1_H1 ;  /* 0x30000037ff378230 */ /* 0x000fe20000004100 */
[----:B------:R-:W-:Y:S01]  /*52f0*/  @!P0 FMUL.FTZ R158, R60, R43 ;  /* 0x0000002b3c9e8220 */ /* 0x000fe20000410000 */
[--C-:B------:R-:W-:Y:S01]  /*5300*/  @!P0 HADD2.F32 R41, -RZ, R39.reuse.H0_H0 ;  /* 0x20000027ff298230 */ /* 0x100fe20000004100 */
[----:B------:R-:W-:Y:S01]  /*5310*/  @!P0 FMUL.FTZ R160, R54, R40 ;  /* 0x0000002836a08220 */ /* 0x000fe20000410000 */
[----:B------:R-:W-:Y:S01]  /*5320*/  @!P0 HADD2.F32 R39, -RZ, R39.H1_H1 ;  /* 0x30000027ff278230 */ /* 0x000fe20000004100 */
[----:B------:R-:W-:Y:S01]  /*5330*/  @!P0 FMUL.FTZ R163, R55, R42 ;  /* 0x0000002a37a38220 */ /* 0x000fe20000410000 */
[----:B------:R-:W-:Y:S01]  /*5340*/  @!P0 HADD2.F32 R58, -RZ, R58.H0_H0 ;  /* 0x2000003aff3a8230 */ /* 0x000fe20000004100 */
[C---:B------:R-:W-:Y:S01]  /*5350*/  @!P0 FMUL.FTZ R5, R41.reuse, R40 ;  /* 0x0000002829058220 */ /* 0x040fe20000410000 */
[----:B------:R-:W-:Y:S01]  /*5360*/  @!P0 HADD2.F32 R44, -RZ, R45.H0_H0 ;  /* 0x2000002dff2c8230 */ /* 0x000fe20000004100 */
[----:B------:R-:W-:Y:S02]  /*5370*/  @!P0 FFMA.FTZ R160, R41, R56, -R160 ;  /* 0x0000003829a08223 */ /* 0x000fe400000108a0 */
[C---:B------:R-:W-:Y:S02]  /*5380*/  @!P0 FFMA.FTZ R163, R39.reuse, R58, -R163 ;  /* 0x0000003a27a38223 */ /* 0x040fe400000108a3 */
[----:B------:R-:W-:Y:S02]  /*5390*/  @!P0 FFMA.FTZ R158, R44, R57, -R158 ;  /* 0x000000392c9e8223 */ /* 0x000fe4000001089e */
[----:B------:R-:W-:Y:S01]  /*53a0*/  @!P0 FMUL.FTZ R6, R39, R42 ;  /* 0x0000002a27068220 */ /* 0x000fe20000410000 */
[----:B------:R-:W-:Y:S01]  /*53b0*/  @!P0 F2FP.PACK_AB R163, R163, R160 ;  /* 0x000000a0a3a3823e */ /* 0x000fe200000000ff */
        /* <DEDUP_REMOVED lines=15> */
.L_x_1419:
[----:B------:R-:W-:Y:S05]  /*54b0*/  BSYNC B0 ;  /* 0x0000000000007941 */ /* 0x000fea0003800000 */
.L_x_1418:
[----:B------:R-:W-:Y:S11]  /*54c0*/  ISETP.GE.AND P0, PT, R11, c[0x0][0x1d4], PT ;  /* 0x000075000b007a0c */ /* 0x000ff60003f06270 */
[----:B------:R-:W-:Y:S02]  /*54d0*/  @!UPT UIADD3 URZ, URZ, URZ, URZ ;  /* 0x0000003f3f3ff290 */ /* 0x000fe4000fffe03f */
[----:B------:R-:W-:-:S05]  /*54e0*/  @P0 BRA `(.L_x_1417) ;  /* 0x000006f000000947 */ /* 0x000fca0003800000 */
[----:B------:R-:W2:Y:S01]  /*54f0*/  LDS.128 R56, [R112+0xa080] ;  /* 0x00a0800070387984 */ /* 0x000ea20000000c00 */
[----:B------:R-:W-:Y:S02]  /*5500*/  ISETP.GE.AND P2, PT, R116, c[0x0][0x1d4], PT ;  /* 0x0000750074007a0c */ /* 0x000fe40003f46270 */
[CC--:B------:R-:W-:Y:S04]  /*5510*/  IADD3 R61, P1, P0, R134.reuse, R151.reuse, R119 ;  /* 0x00000097863d7210 */ /* 0x0c0fe8000783e077 */
[CC--:B------:R-:W-:Y:S01]  /*5520*/  IADD3.X R60, R97.reuse, R90.reuse, R108, P1, P0 ;  /* 0x0000005a613c7210 */ /* 0x0c0fe20000fe046c */
        /* <DEDUP_REMOVED lines=11> */
[----:B------:R-:W-:Y:S01]  /*55e0*/  @!P0 IMAD.MOV.U32 R48, RZ, RZ, R59 ;  /* 0x000000ffff308224 */ /* 0x000fe200078e003b */
[----:B------:R-:W-:Y:S01]  /*55f0*/  @!P0 SHF.R.U64 R34, R34, 0x10, R35 ;  /* 0x0000001022228819 */ /* 0x000fe20000001223 */
[----:B------:R-:W-:Y:S01]  /*5600*/  @!P0 HADD2.F32 R41, -RZ, R38.H1_H1 ;  /* 0x30000026ff298230 */ /* 0x000fe20000004100 */
[----:B------:R-:W-:Y:S01]  /*5610*/  @!P0 SHF.R.U64 R39, R32, 0x10, R33 ;  /* 0x0000001020278819 */ /* 0x000fe20000001221 */
[--C-:B------:R-:W-:Y:S01]  /*5620*/  @!P0 HADD2.F32 R42, -RZ, R44.reuse.H0_H0 ;  /* 0x2000002cff2a8230 */ /* 0x100fe20000004100 */
[----:B------:R-:W-:Y:S01]  /*5630*/  @!P0 SHF.R.U32.HI R32, RZ, 0x10, R35 ;  /* 0x00000010ff208819 */ /* 0x000fe20000011623 */
[----:B------:R-:W-:Y:S01]  /*5640*/  @!P0 HADD2.F32 R43, -RZ, R79.H1_H1 ;  /* 0x3000004fff2b8230 */ /* 0x000fe20000004100 */
[----:B-1----:R-:W-:Y:S01]  /*5650*/  @!P0 MOV R35, R28 ;  /* 0x0000001c00238202 */ /* 0x002fe20000000f00 */
[----:B------:R-:W-:Y:S01]  /*5660*/  @!P0 HADD2.F32 R39, -RZ, R39.H0_H0 ;  /* 0x20000027ff278230 */ /* 0x000fe20000004100 */
[----:B------:R-:W-:Y:S01]  /*5670*/  @!P0 FMUL.FTZ R60, R42, R41 ;  /* 0x000000292a3c8220 */ /* 0x000fe20000410000 */
[----:B------:R-:W-:Y:S01]  /*5680*/  @!P0 HADD2.F32 R44, -RZ, R44.H1_H1 ;  /* 0x3000002cff2c8230 */ /* 0x000fe20000004100 */
[----:B------:R-:W-:Y:S01]  /*5690*/  @!P0 SHF.R.U32.HI R33, RZ, 0x10, R33 ;  /* 0x00000010ff218819 */ /* 0x000fe20000011621 */
[--C-:B------:R-:W-:Y:S01]  /*56a0*/  @!P0 HADD2.F32 R40, -RZ, R35.reuse.H0_H0 ;  /* 0x20000023ff288230 */ /* 0x100fe20000004100 */
[----:B------:R-:W-:Y:S01]  /*56b0*/  @!P0 MOV R50, R58 ;  /* 0x0000003a00328202 */ /* 0x000fe20000000f00 */
[--C-:B------:R-:W-:Y:S01]  /*56c0*/  @!P0 HADD2.F32 R54, -RZ, R48.reuse.H1_H1 ;  /* 0x30000030ff368230 */ /* 0x100fe20000004100 */
[----:B------:R-:W-:Y:S01]  /*56d0*/  @!P0 FMUL.FTZ R61, R44, R39 ;  /* 0x000000272c3d8220 */ /* 0x000fe20000410000 */
[----:B------:R-:W-:Y:S01]  /*56e0*/  @!P0 HADD2.F32 R52, -RZ, R48.H0_H0 ;  /* 0x20000030ff348230 */ /* 0x000fe20000004100 */
[C---:B------:R-:W-:Y:S01]  /*56f0*/  @!P0 FMUL.FTZ R0, R40.reuse, R41 ;  /* 0x0000002928008220 */ /* 0x040fe20000410000 */
[----:B------:R-:W-:Y:S01]  /*5700*/  @!P0 HADD2.F32 R48, -RZ, R50.H0_H0 ;  /* 0x20000032ff308230 */ /* 0x000fe20000004100 */
[-C--:B------:R-:W-:Y:S01]  /*5710*/  @!P0 FFMA.FTZ R60, R40, R43.reuse, -R60 ;  /* 0x0000002b283c8223 */ /* 0x080fe2000001083c */
[----:B------:R-:W-:Y:S01]  /*5720*/  @!P0 HADD2.F32 R40, -RZ, R35.H1_H1 ;  /* 0x30000023ff288230 */ /* 0x000fe20000004100 */
[----:B------:R-:W-:Y:S01]  /*5730*/  @!P0 FFMA.FTZ R0, R42, R43, R0 ;  /* 0x0000002b2a008223 */ /* 0x000fe20000010000 */
[--C-:B------:R-:W-:Y:S01]  /*5740*/  @!P0 SHF.R.U64 R45, R72, 0x10, R73.reuse ;  /* 0x00000010482d8819 */ /* 0x100fe20000001249 */
[--C-:B------:R-:W-:Y:S01]  /*5750*/  @!P0 HADD2.F32 R42, -RZ, R47.reuse.H0_H0 ;  /* 0x2000002fff2a8230 */ /* 0x100fe20000004100 */
[----:B------:R-:W-:Y:S01]  /*5760*/  @!P0 SHF.R.U32.HI R46, RZ, 0x10, R73 ;  /* 0x00000010ff2e8819 */ /* 0x000fe20000011649 */
[----:B------:R-:W-:Y:S01]  /*5770*/  @!P0 FMUL.FTZ R2, R40, R39 ;  /* 0x0000002728028220 */ /* 0x000fe20000410000 */
[----:B------:R-:W-:Y:S01]  /*5780*/  @!P0 MOV R39, R29 ;  /* 0x0000001d00278202 */ /* 0x000fe20000000f00 */
[----:B------:R-:W-:Y:S01]  /*5790*/  @!P0 HADD2.F32 R47, -RZ, R47.H1_H1 ;  /* 0x3000002fff2f8230 */ /* 0x000fe20000004100 */
[--C-:B------:R-:W-:Y:S01]  /*57a0*/  @!P0 SHF.R.U32.HI R55, RZ, 0x10, R75.reuse ;  /* 0x00000010ff378819 */ /* 0x100fe2000001164b */
[----:B------:R-:W-:Y:S01]  /*57b0*/  @!P0 HADD2.F32 R35, -RZ, R38.H0_H0 ;  /* 0x20000026ff238230 */ /* 0x000fe20000004100 */
[----:B------:R-:W-:Y:S01]  /*57c0*/  @!P0 SHF.R.U64 R51, R74, 0x10, R75 ;  /* 0x000000104a338819 */ /* 0x000fe2000000124b */
[----:B------:R-:W-:Y:S02]  /*57d0*/  @!P0 HADD2.F32 R38, -RZ, R33.H0_H0 ;  /* 0x20000021ff268230 */ /* 0x000fe40000004100 */
[----:B------:R-:W-:Y:S01]  /*57e0*/  @!P0 HADD2.F32 R45, -RZ, R45.H0_H0 ;  /* 0x2000002dff2d8230 */ /* 0x000fe20000004100 */
[----:B------:R-:W-:Y:S01]  /*57f0*/  @!P0 FMUL.FTZ R90, R42, R35 ;  /* 0x000000232a5a8220 */ /* 0x000fe20000410000 */
[--C-:B------:R-:W-:Y:S01]  /*5800*/  @!P0 HADD2.F32 R33, -RZ, R39.reuse.H1_H1 ;  /* 0x30000027ff218230 */ /* 0x100fe20000004100 */
[-C--:B------:R-:W-:Y:S01]  /*5810*/  @!P0 FMUL.FTZ R151, R47, R38.reuse ;  /* 0x000000262f978220 */ /* 0x080fe20000410000 */
[----:B------:R-:W-:Y:S01]  /*5820*/  @!P0 HADD2.F32 R46, -RZ, R46.H0_H0 ;  /* 0x2000002eff2e8230 */ /* 0x000fe20000004100 */
[----:B------:R-:W-:Y:S01]  /*5830*/  @!P0 FFMA.FTZ R61, R40, R45, -R61 ;  /* 0x0000002d283d8223 */ /* 0x000fe2000001083d */
[----:B------:R-:W-:Y:S01]  /*5840*/  @!P0 HADD2.F32 R40, -RZ, R39.H0_H0 ;  /* 0x20000027ff288230 */ /* 0x000fe20000004100 */
[C---:B------:R-:W-:Y:S01]  /*5850*/  @!P0 FMUL.FTZ R4, R33.reuse, R38 ;  /* 0x0000002621048220 */ /* 0x040fe20000410000 */
[----:B------:R-:W-:Y:S01]  /*5860*/  @!P0 MOV R39, R31 ;  /* 0x0000001f00278202 */ /* 0x000fe20000000f00 */
[----:B------:R-:W-:Y:S01]  /*5870*/  @!P0 FFMA.FTZ R151, R33, R46, -R151 ;  /* 0x0000002e21978223 */ /* 0x000fe20000010897 */
[----:B------:R-:W-:Y:S01]  /*5880*/  @!P0 HADD2.F32 R33, -RZ, R32.H0_H0 ;  /* 0x20000020ff218230 */ /* 0x000fe20000004100 */
[----:B------:R-:W-:Y:S01]  /*5890*/  @!P0 FMUL.FTZ R3, R40, R35 ;  /* 0x0000002328038220 */ /* 0x000fe20000410000 */
[----:B------:R-:W-:Y:S01]  /*58a0*/  @!P0 HADD2.F32 R55, -RZ, R55.H0_H0 ;  /* 0x20000037ff378230 */ /* 0x000fe20000004100 */
[----:B------:R-:W-:Y:S01]  /*58b0*/  @!P0 FFMA.FTZ R2, R44, R45, R2 ;  /* 0x0000002d2c028223 */ /* 0x000fe20000010002 */
[--C-:B------:R-:W-:Y:S01]  /*58c0*/  @!P0 HADD2.F32 R32, -RZ, R39.reuse.H1_H1 ;  /* 0x30000027ff208230 */ /* 0x100fe20000004100 */
[-C--:B------:R-:W-:Y:S01]  /*58d0*/  @!P0 FMUL.FTZ R153, R54, R33.reuse ;  /* 0x0000002136998220 */ /* 0x080fe20000410000 */
[----:B------:R-:W-:Y:S01]  /*58e0*/  @!P0 HADD2.F32 R38, -RZ, R39.H0_H0 ;  /* 0x20000027ff268230 */ /* 0x000fe20000004100 */
[----:B------:R-:W-:Y:S01]  /*58f0*/  @!P0 F2FP.PACK_AB R60, R61, R60 ;  /* 0x0000003c3d3c823e */ /* 0x000fe200000000ff */
[--C-:B------:R-:W-:Y:S01]  /*5900*/  @!P0 HADD2.F32 R35, -RZ, R37.reuse.H1_H1 ;  /* 0x30000025ff238230 */ /* 0x100fe20000004100 */
[----:B------:R-:W-:Y:S01]  /*5910*/  @!P0 FMUL.FTZ R8, R32, R33 ;  /* 0x0000002120088220 */ /* 0x000fe20000410000 */
[----:B------:R-:W-:Y:S01]  /*5920*/  @!P0 F2FP.PACK_AB R61, R2, R0 ;  /* 0x00000000023d823e */ /* 0x000fe200000000ff */
[----:B------:R-:W-:Y:S01]  /*5930*/  @!P0 FFMA.FTZ R153, R32, R55, -R153 ;  /* 0x0000003720998223 */ /* 0x000fe20000010899 */
[----:B------:R-:W-:Y:S01]  /*5940*/  @!P0 MOV R28, R60 ;  /* 0x0000003c001c8202 */ /* 0x000fe20000000f00 */
[----:B------:R-:W-:Y:S01]  /*5950*/  @!P0 IMAD.MOV.U32 R32, RZ, RZ, R30 ;  /* 0x000000ffff208224 */ /* 0x000fe200078e001e */
[----:B------:R-:W-:Y:S01]  /*5960*/  @!P0 MOV R56, R61 ;  /* 0x0000003d00388202 */ /* 0x000fe20000000f00 */
[-C--:B------:R-:W-:Y:S01]  /*5970*/  @!P0 FMUL.FTZ R150, R52, R35.reuse ;  /* 0x0000002334968220 */ /* 0x080fe20000410000 */
[----:B------:R-:W-:Y:S01]  /*5980*/  @!P0 HADD2.F32 R50, -RZ, R50.H1_H1 ;  /* 0x30000032ff328230 */ /* 0x000fe20000004100 */
[----:B------:R-:W-:Y:S01]  /*5990*/  @!P0 FMUL.FTZ R7, R38, R35 ;  /* 0x0000002326078220 */ /* 0x000fe20000410000 */
        /* <DEDUP_REMOVED lines=36> */
.L_x_1417:
[----:B------:R-:W-:Y:S05]  /*5be0*/  BSYNC B1 ;  /* 0x0000000000017941 */ /* 0x000fea0003800000 */
.L_x_1416:
[----:B-1----:R-:W-:Y:S04]  /*5bf0*/  IADD3 R57, P0, R144, UR52, RZ ;  /* 0x0000003490397c10 */ /* 0x002fe8000ff1e0ff */
[----:B------:R-:W-:Y:S01]  /*5c00*/  IADD3.X R56, R102, UR45, RZ, P0, !PT ;  /* 0x0000002d66387c10 */ /* 0x000fe200087fe4ff */
[----:B------:R-:W-:-:S05]  /*5c10*/  @P3 BRA `(.L_x_1405) ;  /* 0x0000114000003947 */ /* 0x000fca0003800000 */
[----:B------:R-:W-:Y:S01]  /*5c20*/  ISETP.GE.AND P0, PT, R14, c[0x0][0x1d4], PT ;  /* 0x000075000e007a0c */ /* 0x000fe20003f06270 */
[----:B------:R-:W-:Y:S01]  /*5c30*/  @!UPT UIADD3 URZ, URZ, URZ, URZ ;  /* 0x0000003f3f3ff290 */ /* 0x000fe2000fffe03f */
[----:B------:R-:W-:Y:S11]  /*5c40*/  BSSY B0, `(.L_x_1420) ;  /* 0x0000071000007945 */ /* 0x000ff60003800000 */
        /* <DEDUP_REMOVED lines=14> */
[----:B-1----:R-:W-:Y:S01]  /*5d30*/  @!P0 IMAD.MOV.U32 R39, RZ, RZ, R53 ;  /* 0x000000ffff278224 */ /* 0x002fe200078e0035 */
[----:B------:R-:W-:Y:S01]  /*5d40*/  @!P0 MOV R37, R52 ;  /* 0x0000003400258202 */ /* 0x000fe20000000f00 */
[----:B------:R-:W-:Y:S01]  /*5d50*/  @!P0 IMAD.MOV.U32 R41, RZ, RZ, R55 ;  /* 0x000000ffff298224 */ /* 0x000fe200078e0037 */
[----:B------:R-:W-:Y:S01]  /*5d60*/  @!P0 SHF.R.U64 R26, R26, 0x10, R27 ;  /* 0x000000101a1a8819 */ /* 0x000fe2000000121b */
[----:B------:R-:W-:Y:S01]  /*5d70*/  @!P0 HADD2.F32 R34, -RZ, R36.H1_H1 ;  /* 0x30000024ff228230 */ /* 0x000fe20000004100 */
[----:B------:R-:W-:Y:S01]  /*5d80*/  @!P0 SHF.R.U64 R32, R24, 0x10, R25 ;  /* 0x0000001018208819 */ /* 0x000fe20000001219 */
[----:B------:R-:W-:Y:S01]  /*5d90*/  @!P0 HADD2.F32 R35, -RZ, R37.H0_H0 ;  /* 0x20000025ff238230 */ /* 0x000fe20000004100 */
[----:B------:R-:W-:Y:S01]  /*5da0*/  @!P0 SHF.R.U32.HI R24, RZ, 0x10, R27 ;  /* 0x00000010ff188819 */ /* 0x000fe2000001161b */
[----:B------:R-:W-:Y:S01]  /*5db0*/  @!P0 HADD2.F32 R38, -RZ, R77.H1_H1 ;  /* 0x3000004dff268230 */ /* 0x000fe20000004100 */
[----:B--2---:R-:W-:Y:S01]  /*5dc0*/  @!P0 MOV R27, R28 ;  /* 0x0000001c001b8202 */ /* 0x004fe20000000f00 */
[----:B------:R-:W-:Y:S01]  /*5dd0*/  @!P0 HADD2.F32 R37, -RZ, R37.H1_H1 ;  /* 0x30000025ff258230 */ /* 0x000fe20000004100 */
[----:B------:R-:W-:Y:S01]  /*5de0*/  @!P0 FMUL.FTZ R50, R35, R34 ;  /* 0x0000002223328220 */ /* 0x000fe20000410000 */
[----:B------:R-:W-:Y:S01]  /*5df0*/  @!P0 SHF.R.U32.HI R25, RZ, 0x10, R25 ;  /* 0x00000010ff198819 */ /* 0x000fe20000011619 */
[----:B------:R-:W-:Y:S01]  /*5e00*/  @!P0 HADD2.F32 R32, -RZ, R32.H0_H0 ;  /* 0x20000020ff208230 */ /* 0x000fe20000004100 */
[--C-:B------:R-:W-:Y:S01]  /*5e10*/  @!P0 SHF.R.U32.HI R42, RZ, 0x10, R69.reuse ;  /* 0x00000010ff2a8819 */ /* 0x100fe20000011645 */
[--C-:B------:R-:W-:Y:S01]  /*5e20*/  @!P0 HADD2.F32 R33, -RZ, R27.reuse.H0_H0 ;  /* 0x2000001bff218230 */ /* 0x100fe20000004100 */
[----:B------:R-:W-:Y:S01]  /*5e30*/  @!P0 MOV R43, R54 ;  /* 0x00000036002b8202 */ /* 0x000fe20000000f00 */
[----:B------:R-:W-:Y:S01]  /*5e40*/  @!P0 HADD2.F32 R27, -RZ, R27.H1_H1 ;  /* 0x3000001bff1b8230 */ /* 0x000fe20000004100 */
[----:B------:R-:W-:Y:S01]  /*5e50*/  @!P0 FMUL.FTZ R51, R37, R32 ;  /* 0x0000002025338220 */ /* 0x000fe20000410000 */
[----:B------:R-:W-:Y:S01]  /*5e60*/  @!P0 HADD2.F32 R42, -RZ, R42.H0_H0 ;  /* 0x2000002aff2a8230 */ /* 0x000fe20000004100 */
[C---:B------:R-:W-:Y:S01]  /*5e70*/  @!P0 FMUL.FTZ R0, R33.reuse, R34 ;  /* 0x0000002221008220 */ /* 0x040fe20000410000 */
[----:B------:R-:W-:Y:S01]  /*5e80*/  @!P0 HADD2.F32 R47, -RZ, R41.H1_H1 ;  /* 0x30000029ff2f8230 */ /* 0x000fe20000004100 */
[-C--:B------:R-:W-:Y:S01]  /*5e90*/  @!P0 FFMA.FTZ R50, R33, R38.reuse, -R50 ;  /* 0x0000002621328223 */ /* 0x080fe20000010832 */
[----:B------:R-:W-:Y:S01]  /*5ea0*/  @!P0 MOV R33, R29 ;  /* 0x0000001d00218202 */ /* 0x000fe20000000f00 */
[----:B------:R-:W-:Y:S01]  /*5eb0*/  @!P0 FFMA.FTZ R0, R35, R38, R0 ;  /* 0x0000002623008223 */ /* 0x000fe20000010000 */
[----:B------:R-:W-:Y:S01]  /*5ec0*/  @!P0 HADD2.F32 R38, -RZ, R39.H0_H0 ;  /* 0x20000027ff268230 */ /* 0x000fe20000004100 */
[----:B------:R-:W-:Y:S01]  /*5ed0*/  @!P0 FMUL.FTZ R2, R27, R32 ;  /* 0x000000201b028220 */ /* 0x000fe20000410000 */
[----:B------:R-:W-:Y:S01]  /*5ee0*/  @!P0 HADD2.F32 R32, -RZ, R25.H0_H0 ;  /* 0x20000019ff208230 */ /* 0x000fe20000004100 */
[----:B------:R-:W-:Y:S01]  /*5ef0*/  @!P0 SHF.R.U64 R40, R68, 0x10, R69 ;  /* 0x0000001044288819 */ /* 0x000fe20000001245 */
[----:B------:R-:W-:Y:S01]  /*5f00*/  @!P0 HADD2.F32 R39, -RZ, R39.H1_H1 ;  /* 0x30000027ff278230 */ /* 0x000fe20000004100 */
[--C-:B------:R-:W-:Y:S01]  /*5f10*/  @!P0 SHF.R.U32.HI R49, RZ, 0x10, R71.reuse ;  /* 0x00000010ff318819 */ /* 0x100fe20000011647 */
[--C-:B------:R-:W-:Y:S01]  /*5f20*/  @!P0 HADD2.F32 R25, -RZ, R33.reuse.H1_H1 ;  /* 0x30000021ff198230 */ /* 0x100fe20000004100 */
[----:B------:R-:W-:Y:S01]  /*5f30*/  @!P0 SHF.R.U64 R46, R70, 0x10, R71 ;  /* 0x00000010462e8819 */ /* 0x000fe20000001247 */
[----:B------:R-:W-:Y:S01]  /*5f40*/  @!P0 HADD2.F32 R34, -RZ, R33.H0_H0 ;  /* 0x20000021ff228230 */ /* 0x000fe20000004100 */
[-C--:B------:R-:W-:Y:S01]  /*5f50*/  @!P0 FMUL.FTZ R73, R39, R32.reuse ;  /* 0x0000002027498220 */ /* 0x080fe20000410000 */
[----:B------:R-:W-:Y:S01]  /*5f60*/  @!P0 MOV R33, R31 ;  /* 0x0000001f00218202 */ /* 0x000fe20000000f00 */
[C---:B------:R-:W-:Y:S01]  /*5f70*/  @!P0 FMUL.FTZ R4, R25.reuse, R32 ;  /* 0x0000002019048220 */ /* 0x040fe20000410000 */
[----:B------:R-:W-:Y:S01]  /*5f80*/  @!P0 HADD2.F32 R40, -RZ, R40.H0_H0 ;  /* 0x20000028ff288230 */ /* 0x000fe20000004100 */
[----:B------:R-:W-:Y:S01]  /*5f90*/  @!P0 FFMA.FTZ R73, R25, R42, -R73 ;  /* 0x0000002a19498223 */ /* 0x000fe20000010849 */
[----:B------:R-:W-:Y:S02]  /*5fa0*/  @!P0 HADD2.F32 R25, -RZ, R24.H0_H0 ;  /* 0x20000018ff198230 */ /* 0x000fe40000004100 */
[----:B------:R-:W-:Y:S01]  /*5fb0*/  @!P0 HADD2.F32 R49, -RZ, R49.H0_H0 ;  /* 0x20000031ff318230 */ /* 0x000fe20000004100 */
[-C--:B------:R-:W-:Y:S01]  /*5fc0*/  @!P0 FFMA.FTZ R51, R27, R40.reuse, -R51 ;  /* 0x000000281b338223 */ /* 0x080fe20000010833 */
[----:B------:R-:W-:Y:S01]  /*5fd0*/  @!P0 HADD2.F32 R27, -RZ, R36.H0_H0 ;  /* 0x20000024ff1b8230 */ /* 0x000fe20000004100 */
[----:B------:R-:W-:Y:S01]  /*5fe0*/  @!P0 FMUL.FTZ R75, R47, R25 ;  /* 0x000000192f4b8220 */ /* 0x000fe20000410000 */
[----:B------:R-:W-:Y:S01]  /*5ff0*/  @!P0 HADD2.F32 R24, -RZ, R33.H1_H1 ;  /* 0x30000021ff188230 */ /* 0x000fe20000004100 */
[----:B------:R-:W-:Y:S01]  /*6000*/  @!P0 FFMA.FTZ R2, R37, R40, R2 ;  /* 0x0000002825028223 */ /* 0x000fe20000010002 */
[----:B------:R-:W-:Y:S01]  /*6010*/  @!P0 F2FP.PACK_AB R50, R51, R50 ;  /* 0x000000323332823e */ /* 0x000fe200000000ff */
[-C--:B------:R-:W-:Y:S01]  /*6020*/  @!P0 FMUL.FTZ R72, R38, R27.reuse ;  /* 0x0000001b26488220 */ /* 0x080fe20000410000 */
[----:B------:R-:W-:Y:S01]  /*6030*/  @!P0 HADD2.F32 R48, -RZ, R41.H0_H0 ;  /* 0x20000029ff308230 */ /* 0x000fe20000004100 */
[----:B------:R-:W-:Y:S01]  /*6040*/  @!P0 FMUL.FTZ R3, R34, R27 ;  /* 0x0000001b22038220 */ /* 0x000fe20000410000 */
[----:B------:R-:W-:Y:S01]  /*6050*/  @!P0 MOV R28, R50 ;  /* 0x00000032001c8202 */ /* 0x000fe20000000f00 */
[----:B------:R-:W-:Y:S01]  /*6060*/  @!P0 FMUL.FTZ R8, R24, R25 ;  /* 0x0000001918088220 */ /* 0x000fe20000410000 */
[----:B------:R-:W-:Y:S01]  /*6070*/  @!P0 F2FP.PACK_AB R51, R2, R0 ;  /* 0x000000000233823e */ /* 0x000fe200000000ff */
[----:B------:R-:W-:Y:S01]  /*6080*/  @!P0 FFMA.FTZ R75, R24, R49, -R75 ;  /* 0x00000031184b8223 */ /* 0x000fe2000001084b */
[--C-:B------:R-:W-:Y:S02]  /*6090*/  @!P0 HADD2.F32 R27, -RZ, R19.reuse.H1_H1 ;  /* 0x30000013ff1b8230 */ /* 0x100fe40000004100 */
[----:B------:R-:W-:Y:S01]  /*60a0*/  @!P0 HADD2.F32 R24, -RZ, R19.H0_H0 ;  /* 0x20000013ff188230 */ /* 0x000fe20000004100 */
[----:B------:R-:W-:Y:S01]  /*60b0*/  @!P0 IMAD.MOV.U32 R19, RZ, RZ, R30 ;  /* 0x000000ffff138224 */ /* 0x000fe200078e001e */
[--C-:B------:R-:W-:Y:S01]  /*60c0*/  @!P0 HADD2.F32 R41, -RZ, R43.reuse.H0_H0 ;  /* 0x2000002bff298230 */ /* 0x100fe20000004100 */
[----:B------:R-:W-:Y:S01]  /*60d0*/  @!P0 FMUL.FTZ R74, R48, R27 ;  /* 0x0000001b304a8220 */ /* 0x000fe20000410000 */
[----:B------:R-:W-:Y:S01]  /*60e0*/  @!P0 HADD2.F32 R43, -RZ, R43.H1_H1 ;  /* 0x3000002bff2b8230 */ /* 0x000fe20000004100 */
[----:B------:R-:W-:Y:S01]  /*60f0*/  @!P0 MOV R52, R51 ;  /* 0x0000003300348202 */ /* 0x000fe20000000f00 */
[----:B------:R-:W-:Y:S01]  /*6100*/  @!P0 HADD2.F32 R26, -RZ, R26.H0_H0 ;  /* 0x2000001aff1a8230 */ /* 0x000fe20000004100 */
[----:B------:R-:W-:Y:S01]  /*6110*/  @!P0 FMUL.FTZ R78, R41, R24 ;  /* 0x00000018294e8220 */ /* 0x000fe20000410000 */
[----:B------:R-:W-:Y:S02]  /*6120*/  @!P0 HADD2.F32 R35, -RZ, R77.H0_H0 ;  /* 0x2000004dff238230 */ /* 0x000fe40000004100 */
[--C-:B------:R-:W-:Y:S01]  /*6130*/  @!P0 HADD2.F32 R25, -RZ, R19.reuse.H0_H0 ;  /* 0x20000013ff198230 */ /* 0x100fe20000004100 */
[----:B------:R-:W-:Y:S01]  /*6140*/  @!P0 FMUL.FTZ R79, R43, R26 ;  /* 0x0000001a2b4f8220 */ /* 0x000fe20000410000 */
[----:B------:R-:W-:Y:S01]  /*6150*/  @!P0 HADD2.F32 R44, -RZ, R76.H0_H0 ;  /* 0x2000004cff2c8230 */ /* 0x000fe20000004100 */
[-C--:B------:R-:W-:Y:S01]  /*6160*/  @!P0 FFMA.FTZ R3, R38, R35.reuse, R3 ;  /* 0x0000002326038223 */ /* 0x080fe20000010003 */
[----:B------:R-:W-:Y:S01]  /*6170*/  @!P0 HADD2.F32 R19, -RZ, R19.H1_H1 ;  /* 0x30000013ff138230 */ /* 0x000fe20000004100 */
[C---:B------:R-:W-:Y:S01]  /*6180*/  @!P0 FMUL.FTZ R5, R25.reuse, R24 ;  /* 0x0000001819058220 */ /* 0x040fe20000410000 */
[----:B------:R-:W-:Y:S01]  /*6190*/  @!P0 HADD2.F32 R46, -RZ, R46.H0_H0 ;  /* 0x2000002eff2e8230 */ /* 0x000fe20000004100 */
[----:B------:R-:W-:Y:S01]  /*61a0*/  @!P0 FFMA.FTZ R78, R25, R44, -R78 ;  /* 0x0000002c194e8223 */ /* 0x000fe2000001084e */
[----:B------:R-:W-:Y:S01]  /*61b0*/  @!P0 HADD2.F32 R45, -RZ, R76.H1_H1 ;  /* 0x3000004cff2d8230 */ /* 0x000fe20000004100 */
[----:B------:R-:W-:Y:S01]  /*61c0*/  @!P0 FFMA.FTZ R72, R34, R35, -R72 ;  /* 0x0000002322488223 */ /* 0x000fe20000010848 */
[----:B------:R-:W-:Y:S01]  /*61d0*/  @!P0 HADD2.F32 R32, -RZ, R33.H0_H0 ;  /* 0x20000021ff208230 */ /* 0x000fe20000004100 */
[----:B------:R-:W-:Y:S02]  /*61e0*/  @!P0 FFMA.FTZ R79, R19, R46, -R79 ;  /* 0x0000002e134f8223 */ /* 0x000fe4000001084f */
[----:B------:R-:W-:Y:S01]  /*61f0*/  @!P0 FFMA.FTZ R4, R39, R42, R4 ;  /* 0x0000002a27048223 */ /* 0x000fe20000010004 */
[----:B------:R-:W-:Y:S01]  /*6200*/  @!P0 F2FP.PACK_AB R73, R73, R72 ;  /* 0x000000484949823e */ /* 0x000fe200000000ff */
[C---:B------:R-:W-:Y:S01]  /*6210*/  @!P0 FFMA.FTZ R74, R32.reuse, R45, -R74 ;  /* 0x0000002d204a8223 */ /* 0x040fe2000001084a */
[----:B------:R-:W-:Y:S01]  /*6220*/  @!P0 F2FP.PACK_AB R79, R79, R78 ;  /* 0x0000004e4f4f823e */ /* 0x000fe200000000ff */
[----:B------:R-:W-:Y:S01]  /*6230*/  @!P0 FMUL.FTZ R6, R19, R26 ;  /* 0x0000001a13068220 */ /* 0x000fe20000410000 */
[----:B------:R-:W-:Y:S01]  /*6240*/  @!P0 MOV R29, R73 ;  /* 0x00000049001d8202 */ /* 0x000fe20000000f00 */
[----:B------:R-:W-:Y:S01]  /*6250*/  @!P0 FFMA.FTZ R5, R41, R44, R5 ;  /* 0x0000002c29058223 */ /* 0x000fe20000010005 */
[----:B------:R-:W-:Y:S01]  /*6260*/  @!P0 F2FP.PACK_AB R74, R75, R74 ;  /* 0x0000004a4b4a823e */ /* 0x000fe200000000ff */
[----:B------:R-:W-:Y:S01]  /*6270*/  @!P0 FMUL.FTZ R7, R32, R27 ;  /* 0x0000001b20078220 */ /* 0x000fe20000410000 */
[----:B------:R-:W-:Y:S01]  /*6280*/  @!P0 F2FP.PACK_AB R72, R4, R3 ;  /* 0x000000030448823e */ /* 0x000fe200000000ff */
        /* <DEDUP_REMOVED lines=12> */
.L_x_1421:
[----:B------:R-:W-:Y:S05]  /*6350*/  BSYNC B0 ;  /* 0x0000000000007941 */ /* 0x000fea0003800000 */
.L_x_1420:
[----:B------:R-:W-:Y:S11]  /*6360*/  ISETP.GE.AND P0, PT, R11, c[0x0][0x1d4], PT ;  /* 0x000075000b007a0c */ /* 0x000ff60003f06270 */
[----:B------:R-:W-:Y:S02]  /*6370*/  @!UPT UIADD3 URZ, URZ, URZ, URZ ;  /* 0x0000003f3f3ff290 */ /* 0x000fe4000fffe03f */
[----:B------:R-:W-:-:S05]  /*6380*/  @P0 BRA `(.L_x_1405) ;  /* 0x000009d000000947 */ /* 0x000fca0003800000 */
[----:B------:R-:W2:Y:S01]  /*6390*/  LDS.128 R48, [R105+0xa080] ;  /* 0x00a0800069307984 */ /* 0x000ea20000000c00 */
[----:B-1----:R-:W-:Y:S04]  /*63a0*/  IADD3 R53, P1, P0, R134, R57, R119 ;  /* 0x0000003986357210 */ /* 0x002fe8000783e077 */
[----:B------:R-:W-:Y:S02]  /*63b0*/  IADD3.X R46, R97, R56, R108, P1, P0 ;  /* 0x00000038612e7210 */ /* 0x000fe40000fe046c */
[C---:B------:R-:W-:Y:S01]  /*63c0*/  LEA R52, P0, R53.reuse, c[0x0][0x1c8], 0x1 ;  /* 0x0000720035347a11 */ /* 0x040fe200078008ff */
[----:B------:R-:W1:Y:S03]  /*63d0*/  LDS.128 R24, [R107+0xa080] ;  /* 0x00a080006b187984 */ /* 0x000e660000000c00 */
[----:B------:R-:W-:Y:S02]  /*63e0*/  LEA.HI.X R53, R53, c[0x0][0x1cc], R46, 0x1, P0 ;  /* 0x0000730035357a11 */ /* 0x000fe400000f0c2e */
[----:B------:R-:W-:Y:S11]  /*63f0*/  ISETP.GE.AND P0, PT, R11, c[0x0][0x27c], PT ;  /* 0x00009f000b007a0c */ /* 0x000ff60003f06270 */
[----:B------:R-:W-:Y:S02]  /*6400*/  @!UPT UIADD3 URZ, URZ, URZ, URZ ;  /* 0x0000003f3f3ff290 */ /* 0x000fe4000fffe03f */
[--C-:B------:R-:W-:Y:S01]  /*6410*/  @!P0 SHF.R.U32.HI R28, RZ, 0x10, R21.reuse ;  /* 0x00000010ff1c8819 */ /* 0x100fe20000011615 */
[--C-:B------:R-:W-:Y:S01]  /*6420*/  @!P0 HADD2.F32 R29, -RZ, R18.reuse.H1_H1 ;  /* 0x30000012ff1d8230 */ /* 0x100fe20000004100 */
[----:B------:R-:W-:Y:S01]  /*6430*/  @!P0 SHF.R.U64 R20, R20, 0x10, R21 ;  /* 0x0000001014148819 */ /* 0x000fe20000001215 */
[----:B------:R-:W-:Y:S01]  /*6440*/  @!P0 HADD2.F32 R18, -RZ, R18.H0_H0 ;  /* 0x20000012ff128230 */ /* 0x000fe20000004100 */
[--C-:B------:R-:W-:Y:S01]  /*6450*/  @!P0 SHF.R.U32.HI R19, RZ, 0x10, R23.reuse ;  /* 0x00000010ff138819 */ /* 0x100fe20000011617 */
[--C-:B------:R-:W-:Y:S01]  /*6460*/  @!P0 HADD2.F32 R32, -RZ, R63.reuse.H0_H0 ;  /* 0x2000003fff208230 */ /* 0x100fe20000004100 */
[----:B------:R-:W-:Y:S01]  /*6470*/  @!P0 SHF.R.U64 R22, R22, 0x10, R23 ;  /* 0x0000001016168819 */ /* 0x000fe20000001217 */
[--C-:B------:R-:W-:Y:S01]  /*6480*/  @!P0 HADD2.F32 R39, -RZ, R62.reuse.H1_H1 ;  /* 0x3000003eff278230 */ /* 0x100fe20000004100 */
[--C-:B------:R-:W-:Y:S01]  /*6490*/  @!P0 SHF.R.U64 R34, R64, 0x10, R65.reuse ;  /* 0x0000001040228819 */ /* 0x100fe20000001241 */
[----:B------:R-:W-:Y:S01]  /*64a0*/  @!P0 HADD2.F32 R35, -RZ, R63.H1_H1 ;  /* 0x3000003fff238230 */ /* 0x000fe20000004100 */
[----:B------:R-:W-:Y:S01]  /*64b0*/  @!P0 SHF.R.U32.HI R38, RZ, 0x10, R65 ;  /* 0x00000010ff268819 */ /* 0x000fe20000011641 */
[----:B------:R-:W-:Y:S01]  /*64c0*/  @!P0 HADD2.F32 R44, -RZ, R62.H0_H0 ;  /* 0x2000003eff2c8230 */ /* 0x000fe20000004100 */
[--C-:B------:R-:W-:Y:S01]  /*64d0*/  @!P0 SHF.R.U32.HI R47, RZ, 0x10, R67.reuse ;  /* 0x00000010ff2f8819 */ /* 0x100fe20000011643 */
[----:B------:R-:W-:Y:S01]  /*64e0*/  @!P0 HADD2.F32 R34, -RZ, R34.H0_H0 ;  /* 0x20000022ff228230 */ /* 0x000fe20000004100 */
[----:B--2---:R-:W-:Y:S01]  /*64f0*/  @!P0 IMAD.MOV.U32 R41, RZ, RZ, R50 ;  /* 0x000000ffff298224 */ /* 0x004fe200078e0032 */
[----:B------:R-:W-:Y:S01]  /*6500*/  @!P0 MOV R31, R49 ;  /* 0x00000031001f8202 */ /* 0x000fe20000000f00 */
[----:B------:R-:W-:Y:S01]  /*6510*/  @!P0 HADD2.F32 R38, -RZ, R38.H0_H0 ;  /* 0x20000026ff268230 */ /* 0x000fe20000004100 */
[----:B------:R-:W-:Y:S01]  /*6520*/  @!P0 MOV R33, R48 ;  /* 0x0000003000218202 */ /* 0x000fe20000000f00 */
[----:B------:R-:W-:Y:S01]  /*6530*/  @!P0 HADD2.F32 R47, -RZ, R47.H0_H0 ;  /* 0x2000002fff2f8230 */ /* 0x000fe20000004100 */
[----:B------:R-:W-:Y:S01]  /*6540*/  @!P0 SHF.R.U64 R43, R66, 0x10, R67 ;  /* 0x00000010422b8819 */ /* 0x000fe20000001243 */
[----:B------:R-:W-:Y:S01]  /*6550*/  @!P0 HADD2.F32 R40, -RZ, R41.H0_H0 ;  /* 0x20000029ff288230 */ /* 0x000fe20000004100 */
[----:B------:R-:W-:Y:S01]  /*6560*/  @!P0 MOV R45, R51 ;  /* 0x00000033002d8202 */ /* 0x000fe20000000f00 */
[----:B------:R-:W-:Y:S01]  /*6570*/  @!P0 HADD2.F32 R36, -RZ, R31.H0_H0 ;  /* 0x2000001fff248230 */ /* 0x000fe20000004100 */
[----:B-1----:R-:W-:Y:S01]  /*6580*/  @!P0 MOV R21, R25 ;  /* 0x0000001900158202 */ /* 0x002fe20000000f00 */
[----:B------:R-:W-:Y:S01]  /*6590*/  @!P0 HADD2.F32 R43, -RZ, R43.H0_H0 ;  /* 0x2000002bff2b8230 */ /* 0x000fe20000004100 */
[----:B------:R-:W-:Y:S01]  /*65a0*/  @!P0 MOV R23, R24 ;  /* 0x0000001800178202 */ /* 0x000fe20000000f00 */
[----:B------:R-:W-:Y:S01]  /*65b0*/  @!P0 HADD2.F32 R37, -RZ, R31.H1_H1 ;  /* 0x3000001fff258230 */ /* 0x000fe20000004100 */
[-C--:B------:R-:W-:Y:S01]  /*65c0*/  @!P0 FMUL.FTZ R46, R36, R29.reuse ;  /* 0x0000001d242e8220 */ /* 0x080fe20000410000 */
[----:B------:R-:W-:Y:S02]  /*65d0*/  @!P0 HADD2.F32 R30, -RZ, R21.H0_H0 ;  /* 0x20000015ff1e8230 */ /* 0x000fe40000004100 */
[----:B------:R-:W-:Y:S02]  /*65e0*/  @!P0 HADD2.F32 R31, -RZ, R33.H0_H0 ;  /* 0x20000021ff1f8230 */ /* 0x000fe40000004100 */
[----:B------:R-:W-:Y:S01]  /*65f0*/  @!P0 HADD2.F32 R28, -RZ, R28.H0_H0 ;  /* 0x2000001cff1c8230 */ /* 0x000fe20000004100 */
[----:B------:R-:W-:Y:S01]  /*6600*/  @!P0 FMUL.FTZ R3, R30, R29 ;  /* 0x0000001d1e038220 */ /* 0x000fe20000410000 */
[----:B------:R-:W-:Y:S01]  /*6610*/  @!P0 HADD2.F32 R29, -RZ, R21.H1_H1 ;  /* 0x30000015ff1d8230 */ /* 0x000fe20000004100 */
[----:B------:R-:W-:Y:S01]  /*6620*/  @!P0 FMUL.FTZ R54, R31, R18 ;  /* 0x000000121f368220 */ /* 0x000fe20000410000 */
[--C-:B------:R-:W-:Y:S01]  /*6630*/  @!P0 HADD2.F32 R21, -RZ, R23.reuse.H0_H0 ;  /* 0x20000017ff158230 */ /* 0x100fe20000004100 */
[-C--:B------:R-:W-:Y:S01]  /*6640*/  @!P0 FMUL.FTZ R55, R37, R28.reuse ;  /* 0x0000001c25378220 */ /* 0x080fe20000410000 */
[----:B------:R-:W-:Y:S01]  /*6650*/  @!P0 HADD2.F32 R23, -RZ, R23.H1_H1 ;  /* 0x30000017ff178230 */ /* 0x000fe20000004100 */
[----:B------:R-:W-:Y:S01]  /*6660*/  @!P0 FMUL.FTZ R4, R29, R28 ;  /* 0x0000001c1d048220 */ /* 0x000fe20000410000 */
[----:B------:R-:W-:Y:S01]  /*6670*/  @!P0 HADD2.F32 R28, -RZ, R20.H0_H0 ;  /* 0x20000014ff1c8230 */ /* 0x000fe20000004100 */
[C---:B------:R-:W-:Y:S01]  /*6680*/  @!P0 FMUL.FTZ R0, R21.reuse, R18 ;  /* 0x0000001215008220 */ /* 0x040fe20000410000 */
[----:B------:R-:W-:Y:S01]  /*6690*/  @!P0 MOV R18, R26 ;  /* 0x0000001a00128202 */ /* 0x000fe20000000f00 */
[----:B------:R-:W-:Y:S01]  /*66a0*/  @!P0 FFMA.FTZ R54, R21, R32, -R54 ;  /* 0x0000002015368223 */ /* 0x000fe20000010836 */
[----:B------:R-:W-:Y:S01]  /*66b0*/  @!P0 HADD2.F32 R21, -RZ, R13.H1_H1 ;  /* 0x3000000dff158230 */ /* 0x000fe20000004100 */
[----:B------:R-:W-:Y:S01]  /*66c0*/  @!P0 FMUL.FTZ R2, R23, R28 ;  /* 0x0000001c17028220 */ /* 0x000fe20000410000 */
[----:B------:R-:W-:Y:S01]  /*66d0*/  @!P0 HADD2.F32 R33, -RZ, R33.H1_H1 ;  /* 0x30000021ff218230 */ /* 0x000fe20000004100 */
[----:B------:R-:W-:Y:S01]  /*66e0*/  @!P0 FFMA.FTZ R0, R31, R32, R0 ;  /* 0x000000201f008223 */ /* 0x000fe20000010000 */
[----:B------:R-:W-:Y:S01]  /*66f0*/  @!P0 HADD2.F32 R20, -RZ, R18.H0_H0 ;  /* 0x20000012ff148230 */ /* 0x000fe20000004100 */
[-C--:B------:R-:W-:Y:S01]  /*6700*/  @!P0 FMUL.FTZ R58, R40, R21.reuse ;  /* 0x00000015283a8220 */ /* 0x080fe20000410000 */
[--C-:B------:R-:W-:Y:S01]  /*6710*/  @!P0 HADD2.F32 R42, -RZ, R45.reuse.H0_H0 ;  /* 0x2000002dff2a8230 */ /* 0x100fe20000004100 */
[----:B------:R-:W-:Y:S01]  /*6720*/  @!P0 FMUL.FTZ R59, R33, R28 ;  /* 0x0000001c213b8220 */ /* 0x000fe20000410000 */
[----:B------:R-:W-:Y:S01]  /*6730*/  @!P0 HADD2.F32 R45, -RZ, R45.H1_H1 ;  /* 0x3000002dff2d8230 */ /* 0x000fe20000004100 */
[C---:B------:R-:W-:Y:S01]  /*6740*/  @!P0 FMUL.FTZ R5, R20.reuse, R21 ;  /* 0x0000001514058220 */ /* 0x040fe20000410000 */
[----:B------:R-:W-:Y:S01]  /*6750*/  @!P0 MOV R21, R27 ;  /* 0x0000001b00158202 */ /* 0x000fe20000000f00 */
[----:B------:R-:W-:Y:S01]  /*6760*/  @!P0 FFMA.FTZ R58, R20, R39, -R58 ;  /* 0x00000027143a8223 */ /* 0x000fe2000001083a */
[----:B------:R-:W-:Y:S01]  /*6770*/  @!P0 HADD2.F32 R20, -RZ, R13.H0_H0 ;  /* 0x2000000dff148230 */ /* 0x000fe20000004100 */
[-C--:B------:R-:W-:Y:S01]  /*6780*/  @!P0 FFMA.FTZ R59, R23, R34.reuse, -R59 ;  /* 0x00000022173b8223 */ /* 0x080fe2000001083b */
[----:B------:R-:W-:Y:S01]  /*6790*/  @!P0 HADD2.F32 R13, -RZ, R19.H0_H0 ;  /* 0x20000013ff0d8230 */ /* 0x000fe20000004100 */
[----:B------:R-:W-:Y:S01]  /*67a0*/  @!P0 FFMA.FTZ R2, R33, R34, R2 ;  /* 0x0000002221028223 */ /* 0x000fe20000010002 */
[----:B------:R-:W-:Y:S01]  /*67b0*/  @!P0 HADD2.F32 R19, -RZ, R22.H0_H0 ;  /* 0x20000016ff138230 */ /* 0x000fe20000004100 */
[----:B------:R-:W-:Y:S01]  /*67c0*/  @!P0 FMUL.FTZ R61, R42, R20 ;  /* 0x000000142a3d8220 */ /* 0x000fe20000410000 */
[----:B------:R-:W-:Y:S01]  /*67d0*/  @!P0 HADD2.F32 R41, -RZ, R41.H1_H1 ;  /* 0x30000029ff298230 */ /* 0x000fe20000004100 */
[----:B------:R-:W-:Y:S01]  /*67e0*/  @!P0 FMUL.FTZ R60, R45, R13 ;  /* 0x0000000d2d3c8220 */ /* 0x000fe20000410000 */
[----:B------:R-:W-:Y:S01]  /*67f0*/  @!P0 HADD2.F32 R22, -RZ, R18.H1_H1 ;  /* 0x30000012ff168230 */ /* 0x000fe20000004100 */
[----:B------:R-:W-:Y:S01]  /*6800*/  @!P0 FFMA.FTZ R46, R30, R35, -R46 ;  /* 0x000000231e2e8223 */ /* 0x000fe2000001082e */
[--C-:B------:R-:W-:Y:S01]  /*6810*/  @!P0 HADD2.F32 R23, -RZ, R21.reuse.H0_H0 ;  /* 0x20000015ff178230 */ /* 0x100fe20000004100 */
[----:B------:R-:W-:Y:S01]  /*6820*/  @!P0 FMUL.FTZ R68, R41, R19 ;  /* 0x0000001329448220 */ /* 0x000fe20000410000 */
[----:B------:R-:W-:Y:S01]  /*6830*/  @!P0 F2FP.PACK_AB R59, R59, R54 ;  /* 0x000000363b3b823e */ /* 0x000fe200000000ff */
[----:B------:R-:W-:Y:S01]  /*6840*/  @!P0 FFMA.FTZ R55, R29, R38, -R55 ;  /* 0x000000261d378223 */ /* 0x000fe20000010837 */
[----:B------:R-:W-:Y:S01]  /*6850*/  @!P0 HADD2.F32 R18, -RZ, R21.H1_H1 ;  /* 0x30000015ff128230 */ /* 0x000fe20000004100 */
[----:B------:R-:W-:Y:S02]  /*6860*/  @!P0 FFMA.FTZ R61, R23, R44, -R61 ;  /* 0x0000002c173d8223 */ /* 0x000fe4000001083d */
[----:B------:R-:W-:Y:S01]  /*6870*/  @!P0 FFMA.FTZ R68, R22, R43, -R68 ;  /* 0x0000002b16448223 */ /* 0x000fe20000010844 */
[----:B------:R-:W-:Y:S01]  /*6880*/  @!P0 F2FP.PACK_AB R46, R55, R46 ;  /* 0x0000002e372e823e */ /* 0x000fe200000000ff */
[----:B------:R-:W-:Y:S02]  /*6890*/  @!P0 FFMA.FTZ R60, R18, R47, -R60 ;  /* 0x0000002f123c8223 */ /* 0x000fe4000001083c */
[----:B------:R-:W-:Y:S01]  /*68a0*/  @!P0 FFMA.FTZ R3, R36, R35, R3 ;  /* 0x0000002324038223 */ /* 0x000fe20000010003 */
[----:B------:R-:W-:Y:S01]  /*68b0*/  @!P0 F2FP.PACK_AB R55, R68, R58 ;  /* 0x0000003a4437823e */ /* 0x000fe200000000ff */
[----:B------:R-:W-:Y:S01]  /*68c0*/  @!P0 FMUL.FTZ R6, R22, R19 ;  /* 0x0000001316068220 */ /* 0x000fe20000410000 */
[----:B------:R-:W-:Y:S01]  /*68d0*/  @!P0 F2FP.PACK_AB R60, R60, R61 ;  /* 0x0000003d3c3c823e */ /* 0x000fe200000000ff */
[----:B------:R-:W-:Y:S01]  /*68e0*/  @!P0 FFMA.FTZ R4, R37, R38, R4 ;  /* 0x0000002625048223 */ /* 0x000fe20000010004 */
[----:B------:R-:W-:Y:S01]  /*68f0*/  @!P0 MOV R25, R46 ;  /* 0x0000002e00198202 */ /* 0x000fe20000000f00 */
[----:B------:R-:W-:Y:S01]  /*6900*/  @!P0 FMUL.FTZ R7, R23, R20 ;  /* 0x0000001417078220 */ /* 0x000fe20000410000 */
[----:B------:R-:W-:Y:S01]  /*6910*/  @!P0 MOV R26, R55 ;  /* 0x00000037001a8202 */ /* 0x000fe20000000f00 */
[----:B------:R-:W-:Y:S01]  /*6920*/  @!P0 FFMA.FTZ R5, R40, R39, R5 ;  /* 0x0000002728058223 */ /* 0x000fe20000010005 */
[----:B------:R-:W-:Y:S01]  /*6930*/  @!P0 MOV R27, R60 ;  /* 0x0000003c001b8202 */ /* 0x000fe20000000f00 */
[----:B------:R-:W-:Y:S01]  /*6940*/  @!P0 FMUL.FTZ R8, R18, R13 ;  /* 0x0000000d12088220 */ /* 0x000fe20000410000 */
[----:B------:R-:W-:Y:S01]  /*6950*/  @!P0 F2FP.PACK_AB R46, R2, R0 ;  /* 0x00000000022e823e */ /* 0x000fe200000000ff */
[----:B------:R-:W-:Y:S01]  /*6960*/  @!P0 FFMA.FTZ R6, R41, R43, R6 ;  /* 0x0000002b29068223 */ /* 0x000fe20000010006 */
[----:B------:R-:W-:Y:S01]  /*6970*/  @!P0 F2FP.PACK_AB R55, R4, R3 ;  /* 0x000000030437823e */ /* 0x000fe200000000ff */
[----:B------:R-:W-:Y:S02]  /*6980*/  @!P0 FFMA.FTZ R7, R42, R44, R7 ;  /* 0x0000002c2a078223 */ /* 0x000fe40000010007 */
[----:B------:R-:W-:Y:S01]  /*6990*/  @!P0 IMAD.MOV.U32 R24, RZ, RZ, R59 ;  /* 0x000000ffff188224 */ /* 0x000fe200078e003b */
[----:B------:R-:W-:Y:S01]  /*69a0*/  @!P0 F2FP.PACK_AB R54, R6, R5 ;  /* 0x000000050636823e */ /* 0x000fe200000000ff */
[----:B------:R-:W-:Y:S01]  /*69b0*/  @!P0 FFMA.FTZ R8, R45, R47, R8 ;  /* 0x0000002f2d088223 */ /* 0x000fe20000010008 */
[----:B------:R-:W-:Y:S01]  /*69c0*/  @!P0 MOV R49, R55 ;  /* 0x0000003700318202 */ /* 0x000fe20000000f00 */
[----:B------:R-:W-:Y:S01]  /*69d0*/  @!P0 IMAD.MOV.U32 R48, RZ, RZ, R46 ;  /* 0x000000ffff308224 */ /* 0x000fe200078e002e */
[----:B------:R1:W-:Y:S01]  /*69e0*/  STG.E.128 [R52.64], R24 ;  /* 0x0000001834007986 */ /* 0x0003e2000c101d1a */
[----:B------:R-:W-:Y:S02]  /*69f0*/  @!P0 MOV R50, R54 ;  /* 0x0000003600328202 */ /* 0x000fe40000000f00 */
[----:B------:R-:W-:Y:S04]  /*6a00*/  @!P0 F2FP.PACK_AB R59, R8, R7 ;  /* 0x00000007083b823e */ /* 0x000fe800000000ff */
[----:B------:R-:W-:Y:S02]  /*6a10*/  @!P0 MOV R51, R59 ;  /* 0x0000003b00338202 */ /* 0x000fe40000000f00 */
[----:B------:R-:W-:Y:S11]  /*6a20*/  ISETP.GE.AND P0, PT, R116, c[0x0][0x1d4], PT ;  /* 0x0000750074007a0c */ /* 0x000ff60003f06270 */
[----:B------:R-:W-:Y:S02]  /*6a30*/  @!UPT UIADD3 URZ, URZ, URZ, URZ ;  /* 0x0000003f3f3ff290 */ /* 0x000fe4000fffe03f */
[----:B------:R-:W-:-:S05]  /*6a40*/  @P0 BRA `(.L_x_1405) ;  /* 0x0000031000000947 */ /* 0x000fca0003800000 */
[----:B------:R-:W-:Y:S04]  /*6a50*/  IADD3 R57, P1, P0, R134, R57, R116 ;  /* 0x0000003986397210 */ /* 0x000fe8000783e074 */
[----:B------:R-:W-:Y:S02]  /*6a60*/  IADD3.X R56, R97, R56, R104, P1, P0 ;  /* 0x0000003861387210 */ /* 0x000fe40000fe0468 */
[C---:B------:R-:W-:Y:S04]  /*6a70*/  LEA R2, P0, R57.reuse, c[0x0][0x1c8], 0x1 ;  /* 0x0000720039027a11 */ /* 0x040fe800078008ff */
[----:B------:R-:W-:Y:S05]  /*6a80*/  LEA.HI.X R3, R57, c[0x0][0x1cc], R56, 0x1, P0 ;  /* 0x0000730039037a11 */ /* 0x000fea00000f0c38 */
[----:B------:R2:W-:Y:S01]  /*6a90*/  STG.E.128 [R2.64], R48 ;  /* 0x0000003002007986 */ /* 0x0005e2000c101d1a */
[----:B------:R-:W-:-:S05]  /*6aa0*/  BRA `(.L_x_1405) ;  /* 0x000002b000007947 */ /* 0x000fca0003800000 */
.L_x_1391:
[----:B------:R-:W-:Y:S01]  /*6ab0*/  UIMAD UR5, UR6, -0x30, UR4 ;  /* 0xffffffd0060578a4 */ /* 0x000fe2000f8e0204 */
[----:B------:R-:W-:Y:S03]  /*6ac0*/  BSSY B0, `(.L_x_1422) ;  /* 0x0000016000007945 */ /* 0x000fe60003800000 */
[----:B------:R-:W-:Y:S04]  /*6ad0*/  UISETP.LT.AND UP0, UPT, UR5, 0x30, UPT ;  /* 0x000000300500788c */ /* 0x000fe8000bf01270 */
[----:B------:R-:W-:Y:S06]  /*6ae0*/  USEL UR46, UR5, 0x30, UP0 ;  /* 0x00000030052e7887 */ /* 0x000fec0008000000 */
[----:B------:R-:W-:Y:S11]  /*6af0*/  ISETP.GE.AND P0, PT, R125, UR46, PT ;  /* 0x0000002e7d007c0c */ /* 0x000ff6000bf06270 */
        /* <DEDUP_REMOVED lines=18> */
.L_x_1423:
[----:B------:R-:W-:Y:S05]  /*6c20*/  BSYNC B0 ;  /* 0x0000000000007941 */ /* 0x000fea0003800000 */
.L_x_1422:
[----:B------:R-:W-:Y:S11]  /*6c30*/  ISETP.GE.AND P0, PT, R121, UR46, PT ;  /* 0x0000002e79007c0c */ /* 0x000ff6000bf06270 */
        /* <DEDUP_REMOVED lines=18> */
.L_x_1405:
[----:B------:R-:W-:Y:S05]  /*6d60*/  BSYNC B2 ;  /* 0x0000000000027941 */ /* 0x000fea0003800000 */
.L_x_1390:
[----:B------:R-:W-:Y:S01]  /*6d70*/  UIMAD.WIDE.U32 UR44, UR6, 0x30, URZ ;  /* 0x00000030062c78a5 */ /* 0x000fe2000f8e003f */
[----:B--2---:R-:W-:Y:S01]  /*6d80*/  IADD3 R2, -R125, UR46, RZ ;  /* 0x0000002e7d027c10 */ /* 0x004fe2000fffe1ff */
[----:B------:R-:W-:Y:S01]  /*6d90*/  UIMAD UR5, UR34, 0x30, URZ ;  /* 0x00000030220578a4 */ /* 0x000fe2000f8e023f */
[----:B------:R-:W-:Y:S01]  /*6da0*/  ISETP.NE.AND P3, PT, R127, RZ, PT ;  /* 0x000000ff7f00720c */ /* 0x000fe20003f65270 */
[----:B------:R-:W-:Y:S02]  /*6db0*/  BSSY B0, `(.L_x_1424) ;  /* 0x0000041000007945 */ /* 0x000fe40003800000 */
[----:B------:R-:W-:Y:S01]  /*6dc0*/  UIADD3 UR5, UR45, UR5, URZ ;  /* 0x000000052d057290 */ /* 0x000fe2000fffe03f */
[----:B------:R-:W-:Y:S05]  /*6dd0*/  IADD3 R3, P0, R95, UR44, RZ ;  /* 0x0000002c5f037c10 */ /* 0x000fea000ff1e0ff */
[----:B------:R-:W-:Y:S02]  /*6de0*/  IADD3.X R0, R94, UR5, RZ, P0, !PT ;  /* 0x000000055e007c10 */ /* 0x000fe400087fe4ff */
[C---:B------:R-:W-:Y:S11]  /*6df0*/  ISETP.GE.AND P0, PT, R2.reuse, 0x21, PT ;  /* 0x000000210200780c */ /* 0x040ff60003f06270 */
[----:B------:R-:W-:Y:S02]  /*6e00*/  @!UPT UIADD3 URZ, URZ, URZ, URZ ;  /* 0x0000003f3f3ff290 */ /* 0x000fe4000fffe03f */
[----:B-1----:R-:W-:Y:S05]  /*6e10*/  @P0 IADD3 R5, P1, R3, 0x20, RZ ;  /* 0x0000002003050810 */ /* 0x002fea0007f3e0ff */
[----:B------:R-:W-:Y:S01]  /*6e20*/  @P0 IMAD.X R4, RZ, RZ, R0, P1 ;  /* 0x000000ffff040224 */ /* 0x000fe200008e0600 */
[----:B------:R-:W-:Y:S03]  /*6e30*/  ISETP.GE.AND P1, PT, R2, 0x1, PT ;  /* 0x000000010200780c */ /* 0x000fe60003f26270 */
[----:B------:R-:W-:Y:S04]  /*6e40*/  @P0 IMAD R4, R4, c[0x0][0x258], RZ ;  /* 0x0000960004040a24 */ /* 0x000fe800078e02ff */
[----:B------:R-:W-:Y:S06]  /*6e50*/  @P0 IMAD R4, R5, c[0x0][0x25c], R4 ;  /* 0x0000970005040a24 */ /* 0x000fec00078e0204 */
[----:B------:R-:W-:Y:S02]  /*6e60*/  @P1 IMAD.MOV.U32 R90, RZ, RZ, R130 ;  /* 0x000000ffff5a1224 */ /* 0x000fe400078e0082 */
[----:B------:R-:W-:Y:S02]  /*6e70*/  @P1 IMAD R0, R0, c[0x0][0x258], RZ ;  /* 0x0000960000001a24 */ /* 0x000fe400078e02ff */
[C---:B------:R-:W-:Y:S04]  /*6e80*/  @P1 IMAD.WIDE.U32 R6, R3.reuse, c[0x0][0x258], R90 ;  /* 0x0000960003061a25 */ /* 0x040fe800078e005a */
[----:B------:R-:W-:Y:S01]  /*6e90*/  @P1 IMAD R0, R3, c[0x0][0x25c], R0 ;  /* 0x0000970003001a24 */ /* 0x000fe200078e0200 */
[C---:B------:R-:W-:Y:S01]  /*6ea0*/  @P1 LEA R18, P2, R6.reuse, c[0x0][0x250], 0x1 ;  /* 0x0000940006121a11 */ /* 0x040fe200078408ff */
[----:B------:R-:W-:Y:S02]  /*6eb0*/  @P0 IMAD.MOV.U32 R90, RZ, RZ, R130 ;  /* 0x000000ffff5a0224 */ /* 0x000fe400078e0082 */
[----:B------:R-:W-:Y:S02]  /*6ec0*/  @P1 IMAD.IADD R0, R7, 0x1, R0 ;  /* 0x0000000107001824 */ /* 0x000fe400078e0200 */
[----:B------:R-:W-:Y:S03]  /*6ed0*/  @P0 IMAD.WIDE.U32 R2, R5, c[0x0][0x258], R90 ;  /* 0x0000960005020a25 */ /* 0x000fe600078e005a */
[----:B------:R-:W-:Y:S01]  /*6ee0*/  @P1 LEA.HI.X R19, R6, c[0x0][0x254], R0, 0x1, P2 ;  /* 0x0000950006131a11 */ /* 0x000fe200010f0c00 */
[----:B------:R-:W-:Y:S01]  /*6ef0*/  @P0 IMAD.IADD R4, R3, 0x1, R4 ;  /* 0x0000000103040824 */ /* 0x000fe200078e0204 */
        /* <DEDUP_REMOVED lines=12> */
[----:B------:R1:W-:Y:S01]  /*6fc0*/  @P0 LDGSTS.E.BYPASS.LTC128B.128 [R124+0x9880], [R6.64+0x180], !P4 ;  /* 0x09880180067c0fae */ /* 0x0003e2000e101d5a */
[----:B------:R-:W-:Y:S03]  /*6fd0*/  IADD3 R2, P0, R89, UR44, RZ ;  /* 0x0000002c59027c10 */ /* 0x000fe6000ff1e0ff */
[----:B------:R-:W0:Y:S01]  /*6fe0*/  LDGDEPBAR ;  /* 0x00000000000079af */ /* 0x000e220000000000 */
[----:B------:R-:W-:Y:S02]  /*6ff0*/  IADD3.X R0, R88, UR5, RZ, P0, !PT ;  /* 0x0000000558007c10 */ /* 0x000fe400087fe4ff */
[----:B------:R-:W-:Y:S01]  /*7000*/  ISETP.LT.AND P0, PT, R125, UR46, PT ;  /* 0x0000002e7d007c0c */ /* 0x000fe2000bf01270 */
[----:B------:R-:W-:Y:S04]  /*7010*/  DEPBAR.LE SB0, 0x0 ;  /* 0x000080000000791a */ /* 0x000fe80000000000 */
[----:B------:R-:W-:Y:S08]  /*7020*/  BAR.SYNC.DEFER_BLOCKING 0x0 ;  /* 0x0000000000007b1d */ /* 0x000ff00000010000 */
[----:B------:R-:W-:-:S05]  /*7030*/  @!P0 BRA `(.L_x_1425) ;  /* 0x0000018000008947 */ /* 0x000fca0003800000 */
[----:B-1----:R-:W-:Y:S02]  /*7040*/  IMAD.MOV.U32 R4, RZ, RZ, R128 ;  /* 0x000000ffff047224 */ /* 0x002fe400078e0080 */
[----:B------:R-:W-:Y:S02]  /*7050*/  IMAD.MOV.U32 R5, RZ, RZ, R87 ;  /* 0x000000ffff057224 */ /* 0x000fe400078e0057 */
        /* <DEDUP_REMOVED lines=22> */
.L_x_1425:
[----:B-1----:R-:W-:Y:S05]  /*71c0*/  BSYNC B0 ;  /* 0x0000000000007941 */ /* 0x002fea0003800000 */
.L_x_1424:
[----:B------:R-:W-:Y:S01]  /*71d0*/  ISETP.GE.AND P0, PT, R121, UR46, PT ;  /* 0x0000002e79007c0c */ /* 0x000fe2000bf06270 */
[----:B------:R-:W-:Y:S01]  /*71e0*/  @!UPT UIADD3 URZ, URZ, URZ, URZ ;  /* 0x0000003f3f3ff290 */ /* 0x000fe2000fffe03f */
[----:B------:R-:W-:Y:S11]  /*71f0*/  BSSY B0, `(.L_x_1426) ;  /* 0x000001c000007945 */ /* 0x000ff60003800000 */
[----:B------:R-:W-:-:S05]  /*7200*/  @P0 BRA `(.L_x_1427) ;  /* 0x000001a000000947 */ /* 0x000fca0003800000 */
[----:B------:R-:W-:Y:S01]  /*7210*/  IADD3 R2, P0, R2, 0x20, RZ ;  /* 0x0000002002027810 */ /* 0x000fe20007f1e0ff */
[----:B------:R-:W-:Y:S02]  /*7220*/  IMAD.MOV.U32 R4, RZ, RZ, R128 ;  /* 0x000000ffff047224 */ /* 0x000fe400078e0080 */
[----:B------:R-:W-:Y:S02]  /*7230*/  IMAD.MOV.U32 R5, RZ, RZ, R87 ;  /* 0x000000ffff057224 */ /* 0x000fe400078e0057 */
[----:B------:R-:W-:Y:S02]  /*7240*/  IMAD.X R3, RZ, RZ, R0, P0 ;  /* 0x000000ffff037224 */ /* 0x000fe400000e0600 */
[----:B------:R-:W-:Y:S04]  /*7250*/  IMAD.WIDE.U32 R4, R2, c[0x0][0x208], R4 ;  /* 0x0000820002047a25 */ /* 0x000fe800078e0004 */
[----:B------:R-:W-:Y:S01]  /*7260*/  IMAD R3, R3, c[0x0][0x208], RZ ;  /* 0x0000820003037a24 */ /* 0x000fe200078e02ff */
[----:B------:R-:W-:Y:S03]  /*7270*/  LEA R18, P0, R4, c[0x0][0x1f8], 0x1 ;  /* 0x00007e0004127a11 */ /* 0x000fe600078008ff */
        /* <DEDUP_REMOVED lines=19> */
.L_x_1427:
[----:B------:R-:W-:Y:S05]  /*73b0*/  BSYNC B0 ;  /* 0x0000000000007941 */ /* 0x000fea0003800000 */
.L_x_1426:
[----:B------:R-:W-:Y:S06]  /*73c0*/  UISETP.GT.AND UP0, UPT, UR6, UR7, UPT ;  /* 0x000000070600728c */ /* 0x000fec000bf04270 */
[----:B------:R-:W-:Y:S11]  /*73d0*/  PLOP3.LUT P0, PT, PT, PT, UP0, 0x80, 0x0 ;  /* 0x000000000000781c */ /* 0x000ff60003f0f008 */
[----:B------:R-:W-:Y:S02]  /*73e0*/  @!UPT UIADD3 URZ, URZ, URZ, URZ ;  /* 0x0000003f3f3ff290 */ /* 0x000fe4000fffe03f */
[----:B------:R-:W-:-:S05]  /*73f0*/  @!P0 BRA `(.L_x_1428) ;  /* 0x000001b000008947 */ /* 0x000fca0003800000 */
[----:B------:R-:W-:Y:S01]  /*7400*/  UIADD3 UR35, UR6, -0x1, URZ ;  /* 0xffffffff06237890 */ /* 0x000fe2000fffe03f */
[----:B------:R-:W-:Y:S01]  /*7410*/  ISETP.GE.AND P1, PT, R118, 0x1, PT ;  /* 0x000000017600780c */ /* 0x000fe20003f26270 */
[----:B------:R-:W-:Y:S02]  /*7420*/  IMAD.MOV.U32 R2, RZ, RZ, R132 ;  /* 0x000000ffff027224 */ /* 0x000fe400078e0084 */
[----:B------:R-:W-:Y:S01]  /*7430*/  USHF.R.S32.HI UR34, URZ, 0x1f, UR35 ;  /* 0x0000001f3f227899 */ /* 0x000fe20008011423 */
[----:B------:R-:W-:Y:S01]  /*7440*/  IMAD.MOV.U32 R3, RZ, RZ, R149 ;  /* 0x000000ffff037224 */ /* 0x000fe200078e0095 */
[----:B------:R-:W-:Y:S03]  /*7450*/  UIMAD UR5, UR31, UR35, URZ ;  /* 0x000000231f0572a4 */ /* 0x000fe6000f8e023f */
[----:B------:R-:W-:Y:S01]  /*7460*/  IMAD.WIDE.U32 R2, R86, UR35, R2 ;  /* 0x0000002356027c25 */ /* 0x000fe2000f8e0002 */
[----:B------:R-:W-:Y:S04]  /*7470*/  UIMAD UR5, UR34, UR28, UR5 ;  /* 0x0000001c220572a4 */ /* 0x000fe8000f8e0205 */
[C---:B-1----:R-:W-:Y:S02]  /*7480*/  @P1 LEA R4, P0, R2.reuse, c[0x0][0x220], 0x1 ;  /* 0x0000880002041a11 */ /* 0x042fe400078008ff */
[----:B------:R-:W-:Y:S04]  /*7490*/  IADD3 R0, R3, UR5, RZ ;  /* 0x0000000503007c10 */ /* 0x000fe8000fffe0ff */
[----:B------:R-:W-:Y:S02]  /*74a0*/  @P1 LEA.HI.X R5, R2, c[0x0][0x224], R0, 0x1, P0 ;  /* 0x0000890002051a11 */ /* 0x000fe400000f0c00 */
[----:B------:R-:W-:Y:S03]  /*74b0*/  ISETP.GE.AND P0, PT, R118, 0x21, PT ;  /* 0x000000217600780c */ /* 0x000fe60003f06270 */
[----:B------:R-:W-:Y:S01]  /*74c0*/  @!PT LDS RZ, [RZ] ;  /* 0x00000000fffff984 */ /* 0x000fe20000000800 */
[----:B------:R-:W-:Y:S01]  /*74d0*/  @!PT LDS RZ, [RZ] ;  /* 0x00000000fffff984 */ /* 0x000fe20000000800 */
[----:B------:R-:W-:Y:S01]  /*74e0*/  @!PT LDS RZ, [RZ] ;  /* 0x00000000fffff984 */ /* 0x000fe20000000800 */
[----:B------:R1:W-:Y:S04]  /*74f0*/  @P1 LDGSTS.E.BYPASS.LTC128B.128 [R124+0xa080], [R4.64], !P3 ;  /* 0x0a080000047c1fae */ /* 0x0003e8000d901d5a */
[----:B------:R1:W-:Y:S04]  /*7500*/  @P1 LDGSTS.E.BYPASS.LTC128B.128 [R124+0xb880], [R4.64+0x80], !P6 ;  /* 0x0b880080047c1fae */ /* 0x0003e8000f101d5a */
[----:B------:R1:W-:Y:S02]  /*7510*/  @P1 LDGSTS.E.BYPASS.LTC128B.128 [R124+0xd080], [R4.64+0x100], !P5 ;  /* 0x0d080100047c1fae */ /* 0x0003e4000e901d5a */
[----:B------:R-:W-:Y:S02]  /*7520*/  @P0 IADD3 R2, P2, R2, UR33, RZ ;  /* 0x0000002102020c10 */ /* 0x000fe4000ff5e0ff */
[----:B------:R1:W-:Y:S02]  /*7530*/  @P1 LDGSTS.E.BYPASS.LTC128B.128 [R124+0xe880], [R4.64+0x180], !P4 ;  /* 0x0e880180047c1fae */ /* 0x0003e4000e101d5a */
[----:B------:R-:W-:Y:S02]  /*7540*/  @P0 IADD3.X R3, R0, UR32, RZ, P2, !PT ;  /* 0x0000002000030c10 */ /* 0x000fe400097fe4ff */
[C---:B------:R-:W-:Y:S04]  /*7550*/  @P0 LEA R6, P2, R2.reuse, c[0x0][0x220], 0x1 ;  /* 0x0000880002060a11 */ /* 0x040fe800078408ff */
[----:B------:R-:W-:Y:S05]  /*7560*/  @P0 LEA.HI.X R7, R2, c[0x0][0x224], R3, 0x1, P2 ;  /* 0x0000890002070a11 */ /* 0x000fea00010f0c03 */
[----:B------:R1:W-:Y:S04]  /*7570*/  @P0 LDGSTS.E.BYPASS.LTC128B.128 [R124+0xb080], [R6.64], !P3 ;  /* 0x0b080000067c0fae */ /* 0x0003e8000d901d5a */
[----:B------:R1:W-:Y:S04]  /*7580*/  @P0 LDGSTS.E.BYPASS.LTC128B.128 [R124+0xc880], [R6.64+0x80], !P6 ;  /* 0x0c880080067c0fae */ /* 0x0003e8000f101d5a */
[----:B------:R1:W-:Y:S04]  /*7590*/  @P0 LDGSTS.E.BYPASS.LTC128B.128 [R124+0xe080], [R6.64+0x100], !P5 ;  /* 0x0e080100067c0fae */ /* 0x0003e8000e901d5a */
[----:B------:R1:W-:Y:S02]  /*75a0*/  @P0 LDGSTS.E.BYPASS.LTC128B.128 [R124+0xf880], [R6.64+0x180], !P4 ;  /* 0x0f880180067c0fae */ /* 0x0003e4000e101d5a */
.L_x_1428:
[----:B------:R-:W0:Y:S01]  /*75b0*/  LDGDEPBAR ;  /* 0x00000000000079af */ /* 0x000e220000000000 */
[----:B------:R-:W-:Y:S01]  /*75c0*/  UIADD3 UR6, UR6, -0x1, URZ ;  /* 0xffffffff06067890 */ /* 0x000fe2000fffe03f */
[----:B------:R-:W-:Y:S11]  /*75d0*/  PLOP3.LUT P0, PT, PT, PT, UP0, 0x80, 0x0 ;  /* 0x000000000000781c */ /* 0x000ff60003f0f008 */
[----:B------:R-:W-:Y:S02]  /*75e0*/  @!UPT UIADD3 URZ, URZ, URZ, URZ ;  /* 0x0000003f3f3ff290 */ /* 0x000fe4000fffe03f */
[----:B------:R-:W-:-:S05]  /*75f0*/  @P0 BRA `(.L_x_1429) ;  /* 0xffffa7f000000947 */ /* 0x000fca000383ffff */
[----:B------:R-:W-:Y:S06]  /*7600*/  BAR.SYNC.DEFER_BLOCKING 0x0 ;  /* 0x0000000000007b1d */ /* 0x000fec0000010000 */
.L_x_1389:
[----:B-1----:R-:W-:Y:S01]  /*7610*/  UIADD3 UR6, UR18, 0x7f, URZ ;  /* 0x0000007f12067890 */ /* 0x002fe2000fffe03f */
[----:B------:R-:W-:Y:S01]  /*7620*/  PLOP3.LUT P2, PT, PT, PT, PT, 0x80, 0x0 ;  /* 0x000000000000781c */ /* 0x000fe20003f4f070 */
[----:B------:R-:W-:Y:S01]  /*7630*/  ULDC.64 UR4, c[0x0][0x2c8] ;  /* 0x0000b20000047ab9 */ /* 0x000fe20000000a00 */
[----:B------:R-:W-:Y:S01]  /*7640*/  IMAD.MOV.U32 R3, RZ, RZ, RZ ;  /* 0x000000ffff037224 */ /* 0x000fe200078e00ff */
[----:B------:R-:W-:Y:S01]  /*7650*/  UIMAD.WIDE.U32 UR8, UR6, UR4, URZ ;  /* 0x00000004060872a5 */ /* 0x000fe2000f8e003f */
[----:B------:R-:W-:Y:S01]  /*7660*/  IMAD.MOV.U32 R130, RZ, RZ, RZ ;  /* 0x000000ffff827224 */ /* 0x000fe200078e00ff */
[----:B------:R-:W-:Y:S01]  /*7670*/  UIADD3 UR19, UR19, UR20, URZ ;  /* 0x0000001413137290 */ /* 0x000fe2000fffe03f */
[----:B------:R-:W-:Y:S01]  /*7680*/  CS2R R128, SRZ ;  /* 0x0000000000807805 */ /* 0x000fe2000001ff00 */
[----:B------:R-:W-:Y:S01]  /*7690*/  @UP2 USHF.R.U32.HI UR6, URZ, UR5, UR9 ;  /* 0x000000053f062299 */ /* 0x000fe20008011609 */
[----:B------:R-:W-:Y:S01]  /*76a0*/  CS2R R126, SRZ ;  /* 0x00000000007e7805 */ /* 0x000fe2000001ff00 */
[----:B------:R-:W-:Y:S01]  /*76b0*/  CS2R R124, SRZ ;  /* 0x00000000007c7805 */ /* 0x000fe2000001ff00 */
[----:B------:R-:W-:Y:S01]  /*76c0*/  CS2R R122, SRZ ;  /* 0x00000000007a7805 */ /* 0x000fe2000001ff00 */
[----:B------:R-:W-:Y:S01]  /*76d0*/  UIADD3 UR6, UR12, UR6, URZ ;  /* 0x000000060c067290 */ /* 0x000fe2000fffe03f */
[----:B------:R-:W-:Y:S01]  /*76e0*/  CS2R R120, SRZ ;  /* 0x0000000000787805 */ /* 0x000fe2000001ff00 */
[----:B------:R-:W-:Y:S01]  /*76f0*/  CS2R R118, SRZ ;  /* 0x0000000000767805 */ /* 0x000fe2000001ff00 */
[----:B------:R-:W-:Y:S01]  /*7700*/  CS2R R116, SRZ ;  /* 0x0000000000747805 */ /* 0x000fe2000001ff00 */
[----:B------:R-:W-:Y:S01]  /*7710*/  UIMAD.WIDE UR4, UR6, 0x2aaaaaab, URZ ;  /* 0x2aaaaaab060478a5 */ /* 0x000fe2000f8e023f */
[----:B------:R-:W-:Y:S01]  /*7720*/  CS2R R114, SRZ ;  /* 0x0000000000727805 */ /* 0x000fe2000001ff00 */
[----:B------:R-:W-:Y:S01]  /*7730*/  CS2R R112, SRZ ;  /* 0x0000000000707805 */ /* 0x000fe2000001ff00 */
[----:B------:R-:W-:Y:S01]  /*7740*/  CS2R R110, SRZ ;  /* 0x00000000006e7805 */ /* 0x000fe2000001ff00 */
[----:B------:R-:W-:Y:S01]  /*7750*/  USHF.R.U32.HI UR4, URZ, 0x1f, UR5 ;  /* 0x0000001f3f047899 */ /* 0x000fe20008011605 */
[----:B------:R-:W-:Y:S01]  /*7760*/  CS2R R108, SRZ ;  /* 0x00000000006c7805 */ /* 0x000fe2000001ff00 */
[----:B------:R-:W-:Y:S01]  /*7770*/  CS2R R106, SRZ ;  /* 0x00000000006a7805 */ /* 0x000fe2000001ff00 */
[----:B------:R-:W-:Y:S01]  /*7780*/  CS2R R104, SRZ ;  /* 0x0000000000687805 */ /* 0x000fe2000001ff00 */
[----:B------:R-:W-:Y:S01]  /*7790*/  ULEA.HI.SX32 UR4, UR5, UR4, 0x1d ;  /* 0x0000000405047291 */ /* 0x000fe2000f8fea3f */
[----:B------:R-:W-:Y:S01]  /*77a0*/  CS2R R102, SRZ ;  /* 0x0000000000667805 */ /* 0x000fe2000001ff00 */
[----:B------:R-:W-:Y:S01]  /*77b0*/  CS2R R100, SRZ ;  /* 0x0000000000647805 */ /* 0x000fe2000001ff00 */
[----:B------:R-:W-:Y:S01]  /*77c0*/  CS2R R98, SRZ ;  /* 0x0000000000627805 */ /* 0x000fe2000001ff00 */
[----:B------:R-:W-:Y:S01]  /*77d0*/  UISETP.LT.AND UP0, UPT, UR13, UR4, UPT ;  /* 0x000000040d00728c */ /* 0x000fe2000bf01270 */
[----:B------:R-:W-:Y:S01]  /*77e0*/  CS2R R96, SRZ ;  /* 0x0000000000607805 */ /* 0x000fe2000001ff00 */
[----:B-----5:R-:W-:Y:S01]  /*77f0*/  CS2R R94, SRZ ;  /* 0x00000000005e7805 */ /* 0x020fe2000001ff00 */
[----:B------:R-:W-:Y:S01]  /*7800*/  CS2R R92, SRZ ;  /* 0x00000000005c7805 */ /* 0x000fe2000001ff00 */
[----:B------:R-:W-:Y:S01]  /*7810*/  USEL UR13, UR13, UR4, UP0 ;  /* 0x000000040d0d7287 */ /* 0x000fe20008000000 */
[----:B------:R-:W-:Y:S01]  /*7820*/  CS2R R90, SRZ ;  /* 0x00000000005a7805 */ /* 0x000fe2000001ff00 */
[----:B------:R-:W-:Y:S01]  /*7830*/  CS2R R88, SRZ ;  /* 0x0000000000587805 */ /* 0x000fe2000001ff00 */
[----:B------:R-:W-:Y:S01]  /*7840*/  CS2R R86, SRZ ;  /* 0x0000000000567805 */ /* 0x000fe2000001ff00 */
[----:B------:R-:W-:Y:S01]  /*7850*/  UISETP.GE.AND UP0, UPT, UR13, 0x1, UPT ;  /* 0x000000010d00788c */ /* 0x000fe2000bf06270 */
[----:B------:R-:W-:Y:S01]  /*7860*/  CS2R R6, SRZ ;  /* 0x0000000000067805 */ /* 0x000fe2000001ff00 */
[----:B------:R-:W-:Y:S01]  /*7870*/  CS2R R82, SRZ ;  /* 0x0000000000527805 */ /* 0x000fe2000001ff00 */
        /* <DEDUP_REMOVED lines=53> */
[----:B------:R-:W-:Y:S02]  /*7bd0*/  USHF.R.S32.HI UR6, URZ, 0x1f, UR21 ;  /* 0x0000001f3f067899 */ /* 0x000fe40008011415 */
[----:B------:R-:W-:Y:S01]  /*7be0*/  ULDC.64 UR4, c[0x0][0x178] ;  /* 0x00005e0000047ab9 */ /* 0x000fe20000000a00 */
[----:B------:R-:W2:Y:S01]  /*7bf0*/  @P0 LDG.E R18, [R18.64] ;  /* 0x0000001a12120981 */ /* 0x000ea2000c1e1900 */
[-C--:B------:R-:W-:Y:S01]  /*7c00*/  LEA.HI R196, R7, R84.reuse, RZ, 0x3 ;  /* 0x0000005407c47211 */ /* 0x080fe200078f18ff */
[----:B------:R-:W-:Y:S01]  /*7c10*/  UIMAD UR6, UR6, UR4, URZ ;  /* 0x00000004060672a4 */ /* 0x000fe2000f8e023f */
[----:B------:R-:W-:Y:S01]  /*7c20*/  PLOP3.LUT P2, PT, PT, PT, UP2, 0x80, 0x0 ;  /* 0x000000000000781c */ /* 0x000fe20003f4f028 */
[----:B------:R-:W-:Y:S01]  /*7c30*/  UIMAD.WIDE.U32 UR8, UR21, UR4, URZ ;  /* 0x00000004150872a5 */ /* 0x000fe2000f8e003f */
[----:B------:R-:W-:Y:S01]  /*7c40*/  LOP3.LUT R53, R196, 0xfffffff8, RZ, 0xc0, !PT ;  /* 0xfffffff8c4357812 */ /* 0x000fe200078ec0ff */
[----:B------:R-:W-:Y:S01]  /*7c50*/  UIMAD UR21, UR21, UR5, UR6 ;  /* 0x00000005151572a4 */ /* 0x000fe2000f8e0206 */
[----:B------:R-:W-:Y:S01]  /*7c60*/  SHF.R.S32.HI R196, RZ, 0x3, R196 ;  /* 0x00000003ffc47819 */ /* 0x000fe200000114c4 */
[----:B------:R-:W-:Y:S01]  /*7c70*/  IMAD.U32 R228, RZ, RZ, UR16 ;  /* 0x00000010ffe47e24 */ /* 0x000fe2000f8e00ff */
[----:B------:R-:W-:Y:S01]  /*7c80*/  ULDC.64 UR6, c[0x0][0x348] ;  /* 0x0000d20000067ab9 */ /* 0x000fe20000000a00 */
[----:B------:R-:W-:Y:S01]  /*7c90*/  IMAD.IADD R53, R84, 0x1, -R53 ;  /* 0x0000000154357824 */ /* 0x000fe200078e0a35 */
[----:B------:R-:W-:Y:S01]  /*7ca0*/  UIADD3 UR9, UR9, UR21, URZ ;  /* 0x0000001509097290 */ /* 0x000fe2000fffe03f */
[----:B------:R-:W-:Y:S01]  /*7cb0*/  PLOP3.LUT P1, PT, PT, PT, UP2, 0x80, 0x0 ;  /* 0x000000000000781c */ /* 0x000fe20003f2f028 */
[----:B------:R-:W-:Y:S01]  /*7cc0*/  UISETP.NE.U32.AND UP0, UPT, URZ, UR6, UPT ;  /* 0x000000063f00728c */ /* 0x000fe2000bf05070 */
[----:B------:R-:W-:Y:S01]  /*7cd0*/  IMAD R0, R53, 0x20, R196 ;  /* 0x0000002035007824 */ /* 0x000fe200078e02c4 */
[----:B------:R-:W-:Y:S01]  /*7ce0*/  ULDC.64 UR4, c[0x0][0x1b8] ;  /* 0x00006e0000047ab9 */ /* 0x000fe20000000a00 */
[-C--:B------:R-:W-:Y:S01]  /*7cf0*/  LEA.HI R5, R7, R84.reuse, RZ, 0x4 ;  /* 0x0000005407057211 */ /* 0x080fe200078f20ff */
[----:B------:R-:W-:Y:S01]  /*7d00*/  UIMAD.WIDE.U32 UR10, UR16, UR4, UR8 ;  /* 0x00000004100a72a5 */ /* 0x000fe2000f8e0008 */
[----:B------:R-:W-:Y:S01]  /*7d10*/  IADD3 R12, R196, UR18, RZ ;  /* 0x00000012c40c7c10 */ /* 0x000fe2000fffe0ff */
[----:B------:R-:W-:Y:S01]  /*7d20*/  UIMAD UR6, UR15, UR4, URZ ;  /* 0x000000040f0672a4 */ /* 0x000fe2000f8e023f */
[----:B------:R-:W-:Y:S01]  /*7d30*/  IADD3 R0, R0, UR18, RZ ;  /* 0x0000001200007c10 */ /* 0x000fe2000fffe0ff */
[----:B------:R-:W-:Y:S01]  /*7d40*/  UISETP.NE.AND.EX UP0, UPT, URZ, UR7, UPT, UP0 ;  /* 0x000000073f00728c */ /* 0x000fe2000bf05300 */
[----:B------:R-:W-:Y:S01]  /*7d50*/  IMAD.SHL.U32 R75, R53, 0x8, RZ ;  /* 0x00000008354b7824 */ /* 0x000fe200078e00ff */
[----:B------:R-:W-:Y:S01]  /*7d60*/  USHF.R.S32.HI UR9, URZ, 0x1f, UR24 ;  /* 0x0000001f3f097899 */ /* 0x000fe20008011418 */
[----:B------:R-:W-:Y:S01]  /*7d70*/  IADD3 R23, P3, R196, UR19, RZ ;  /* 0x00000013c4177c10 */ /* 0x000fe2000ff7e0ff */
[----:B------:R-:W-:Y:S01]  /*7d80*/  UIMAD UR6, UR16, UR5, UR6 ;  /* 0x00000005100672a4 */ /* 0x000fe2000f8e0206 */
[----:B------:R-:W-:Y:S01]  /*7d90*/  @P2 IMAD.HI.U32 R2, R0, c[0x0][0x2c8], RZ ;  /* 0x0000b20000022a27 */ /* 0x000fe200078e00ff */
[----:B------:R-:W-:Y:S01]  /*7da0*/  USEL UR7, UR9, URZ, !UP0 ;  /* 0x0000003f09077287 */ /* 0x000fe2000c000000 */
[----:B------:R-:W-:Y:S01]  /*7db0*/  IADD3 R4, R75, 0xc0, RZ ;  /* 0x000000c04b047810 */ /* 0x000fe20007ffe0ff */
[----:B------:R-:W-:Y:S01]  /*7dc0*/  ULDC.64 UR4, c[0x0][0x1c0] ;  /* 0x0000700000047ab9 */ /* 0x000fe20000000a00 */
[----:B------:R-:W-:Y:S01]  /*7dd0*/  IMAD.MOV.U32 R14, RZ, RZ, R0 ;  /* 0x000000ffff0e7224 */ /* 0x000fe200078e0000 */
[----:B------:R-:W-:Y:S01]  /*7de0*/  USEL UR8, UR24, URZ, !UP0 ;  /* 0x0000003f18087287 */ /* 0x000fe2000c000000 */
[----:B------:R-:W-:Y:S01]  /*7df0*/  @P1 SHF.R.U32.HI R14, RZ, c[0x0][0x2cc], R2 ;  /* 0x0000b300ff0e1a19 */ /* 0x000fe20000011602 */
[----:B------:R-:W-:Y:S01]  /*7e00*/  UIMAD UR7, UR7, UR4, URZ ;  /* 0x00000004070772a4 */ /* 0x000fe2000f8e023f */
[----:B------:R-:W-:Y:S01]  /*7e10*/  IMAD.SHL.U32 R86, R53, 0x8, RZ ;  /* 0x0000000835567824 */ /* 0x000fe200078e00ff */
[----:B------:R-:W-:Y:S01]  /*7e20*/  UIADD3 UR11, UR11, UR6, URZ ;  /* 0x000000060b0b7290 */ /* 0x000fe2000fffe03f */
[--C-:B------:R-:W-:Y:S01]  /*7e30*/  SHF.R.S32.HI R11, RZ, 0x1f, R14.reuse ;  /* 0x0000001fff0b7819 */ /* 0x100fe2000001140e */
[----:B------:R-:W-:Y:S01]  /*7e40*/  UIMAD UR5, UR8, UR5, UR7 ;  /* 0x00000005080572a4 */ /* 0x000fe2000f8e0207 */
[----:B------:R-:W-:Y:S01]  /*7e50*/  IMAD.MOV R3, RZ, RZ, -R14 ;  /* 0x000000ffff037224 */ /* 0x000fe200078e0a0e */
[----:B------:R-:W-:Y:S01]  /*7e60*/  UIMAD.WIDE.U32 UR10, UR8, UR4, UR10 ;  /* 0x00000004080a72a5 */ /* 0x000fe2000f8e000a */
[----:B------:R-:W-:Y:S01]  /*7e70*/  SHF.R.S32.HI R87, RZ, 0x1f, R86 ;  /* 0x0000001fff577819 */ /* 0x000fe20000011456 */
[----:B------:R-:W-:Y:S01]  /*7e80*/  IMAD R11, R11, c[0x0][0x1b0], RZ ;  /* 0x00006c000b0b7a24 */ /* 0x000fe200078e02ff */
[----:B------:R-:W-:Y:S01]  /*7e90*/  ULDC UR6, c[0x0][0x2c4] ;  /* 0x0000b10000067ab9 */ /* 0x000fe20000000800 */
[----:B------:R-:W-:Y:S01]  /*7ea0*/  IMAD R2, R3, c[0x0][0x2c4], R0 ;  /* 0x0000b10003027a24 */ /* 0x000fe200078e0200 */
[----:B------:R-:W-:Y:S01]  /*7eb0*/  UIADD3 UR5, UR11, UR5, URZ ;  /* 0x000000050b057290 */ /* 0x000fe2000fffe03f */
[----:B------:R-:W-:Y:S01]  /*7ec0*/  IMAD.U32 R9, RZ, RZ, UR11 ;  /* 0x0000000bff097e24 */ /* 0x000fe2000f8e00ff */
[----:B------:R-:W-:Y:S01]  /*7ed0*/  SHF.R.S32.HI R3, RZ, 0x4, R5 ;  /* 0x00000004ff037819 */ /* 0x000fe20000011405 */
[----:B------:R-:W-:Y:S01]  /*7ee0*/  IMAD.U32 R8, RZ, RZ, UR10 ;  /* 0x0000000aff087e24 */ /* 0x000fe2000f8e00ff */
[----:B------:R-:W-:Y:S01]  /*7ef0*/  UIMAD UR6, UR22, UR6, URZ ;  /* 0x00000006160672a4 */ /* 0x000fe2000f8e023f */
[----:B------:R-:W-:Y:S01]  /*7f00*/  IMAD R11, R14, c[0x0][0x1b4], R11 ;  /* 0x00006d000e0b7a24 */ /* 0x000fe200078e020b */
[----:B------:R-:W-:Y:S01]  /*7f10*/  LEA.HI R54, R5, R3, RZ, 0x1 ;  /* 0x0000000305367211 */ /* 0x000fe200078f08ff */
[----:B------:R-:W-:Y:S01]  /*7f20*/  IMAD.U32 R9, RZ, RZ, UR5 ;  /* 0x00000005ff097e24 */ /* 0x000fe2000f8e00ff */
[----:B------:R-:W-:Y:S01]  /*7f30*/  IADD3 R0, R12, 0x20, RZ ;  /* 0x000000200c007810 */ /* 0x000fe20007ffe0ff */
[----:B------:R-:W-:Y:S01]  /*7f40*/  USHF.R.S32.HI UR4, URZ, 0x1f, UR19 ;  /* 0x0000001f3f047899 */ /* 0x000fe20008011413 */
[----:B------:R-:W-:Y:S01]  /*7f50*/  LOP3.LUT R54, R54, 0xfffffffe, RZ, 0xc0, !PT ;  /* 0xfffffffe36367812 */ /* 0x000fe200078ec0ff */
[----:B------:R-:W-:Y:S01]  /*7f60*/  IMAD.WIDE.U32 R14, R14, c[0x0][0x1b0], R8 ;  /* 0x00006c000e0e7a25 */ /* 0x000fe200078e0008 */
[----:B------:R-:W-:Y:S01]  /*7f70*/  SHF.R.S32.HI R9, RZ, 0x1f, R2 ;  /* 0x0000001fff097819 */ /* 0x000fe20000011402 */
[----:B------:R-:W-:Y:S01]  /*7f80*/  @!UP1 UMOV UR8, UR24 ;  /* 0x0000001800089c82 */ /* 0x000fe20008000000 */
[----:B------:R-:W-:Y:S01]  /*7f90*/  ISETP.GE.AND P1, PT, R0, UR6, PT ;  /* 0x0000000600007c0c */ /* 0x000fe2000bf26270 */
[----:B------:R-:W-:Y:S01]  /*7fa0*/  IMAD.IADD R15, R15, 0x1, R11 ;  /* 0x000000010f0f7824 */ /* 0x000fe200078e020b */
[----:B------:R-:W-:Y:S01]  /*7fb0*/  IADD3 R0, R75, 0x80, RZ ;  /* 0x000000804b007810 */ /* 0x000fe20007ffe0ff */
[----:B------:R-:W-:Y:S01]  /*7fc0*/  IMAD R9, R9, c[0x0][0x1a8], RZ ;  /* 0x00006a0009097a24 */ /* 0x000fe200078e02ff */
[----:B------:R-:W-:Y:S01]  /*7fd0*/  P2R R10, PR, RZ, 0x2 ;  /* 0x00000002ff0a7803 */ /* 0x000fe20000000000 */
[----:B------:R-:W-:Y:S01]  /*7fe0*/  IMAD.IADD R54, R3, 0x1, -R54 ;  /* 0x0000000103367824 */ /* 0x000fe200078e0a36 */
[----:B------:R-:W-:Y:S01]  /*7ff0*/  LOP3.LUT R5, R5, 0xfffffff0, RZ, 0xc0, !PT ;  /* 0xfffffff005057812 */ /* 0x000fe200078ec0ff */
[----:B------:R-:W-:Y:S01]  /*8000*/  IMAD R9, R2, c[0x0][0x1ac], R9 ;  /* 0x00006b0002097a24 */ /* 0x000fe200078e0209 */
[----:B------:R-:W-:Y:S01]  /*8010*/  ISETP.GE.AND P6, PT, R0, c[0x0][0x198], PT ;  /* 0x0000660000007a0c */ /* 0x000fe20003fc6270 */
[----:B------:R-:W-:Y:S01]  /*8020*/  IMAD.WIDE.U32 R2, R2, c[0x0][0x1a8], R14 ;  /* 0x00006a0002027a25 */ /* 0x000fe200078e000e */
[----:B------:R-:W-:Y:S01]  /*8030*/  LEA.HI.X.SX32 R24, R196, UR4, 0x1, P3 ;  /* 0x00000004c4187c11 */ /* 0x000fe200098f0eff */
[----:B------:R-:W-:Y:S01]  /*8040*/  ULDC.64 UR4, c[0x0][0x1e8] ;  /* 0x00007a0000047ab9 */ /* 0x000fe20000000a00 */
[----:B------:R-:W-:Y:S01]  /*8050*/  ISETP.GE.AND P2, PT, R12, UR6, PT ;  /* 0x000000060c007c0c */ /* 0x000fe2000bf46270 */
[----:B------:R-:W-:Y:S01]  /*8060*/  IMAD.IADD R16, R3, 0x1, R9 ;  /* 0x0000000103107824 */ /* 0x000fe200078e0209 */
[----:B------:R-:W-:Y:S01]  /*8070*/  LEA R17, P1, R2, c[0x0][0x160], 0x1 ;  /* 0x0000580002117a11 */ /* 0x000fe200078208ff */
[----:B------:R-:W-:Y:S01]  /*8080*/  IMAD R14, R24, c[0x0][0x1e0], RZ ;  /* 0x00007800180e7a24 */ /* 0x000fe200078e02ff */
[----:B------:R-:W-:Y:S01]  /*8090*/  P2R R3, PR, RZ, 0x40 ;  /* 0x00000040ff037803 */ /* 0x000fe20000000000 */
[----:B------:R-:W-:Y:S01]  /*80a0*/  IMAD.IADD R3, R84, 0x1, -R5 ;  /* 0x0000000154037824 */ /* 0x000fe200078e0a05 */
[----:B------:R-:W-:Y:S01]  /*80b0*/  LEA.HI.X R16, R2, c[0x0][0x164], R16, 0x1, P1 ;  /* 0x0000590002107a11 */ /* 0x000fe200008f0c10 */
[----:B------:R-:W1:Y:S01]  /*80c0*/  SHFL.IDX PT, R20, R17, RZ, 0x181f ;  /* 0x00181fff11147589 */ /* 0x000e6200000e0000 */
[----:B------:R-:W-:Y:S01]  /*80d0*/  IMAD R24, R24, c[0x0][0x208], RZ ;  /* 0x0000820018187a24 */ /* 0x000fe200078e02ff */
[----:B------:R-:W-:Y:S01]  /*80e0*/  LEA.HI R116, R7, R84, RZ, 0x6 ;  /* 0x0000005407747211 */ /* 0x000fe200078f30ff */
[C---:B------:R-:W-:Y:S01]  /*80f0*/  IMAD R14, R23.reuse, c[0x0][0x1e4], R14 ;  /* 0x00007900170e7a24 */ /* 0x040fe200078e020e */
[----:B------:R-:W3:Y:S01]  /*8100*/  SHFL.IDX PT, R21, R16, RZ, 0x181f ;  /* 0x00181fff10157589 */ /* 0x000ee200000e0000 */
[----:B------:R-:W-:Y:S01]  /*8110*/  SHF.R.S32.HI R2, RZ, 0x1f, R3 ;  /* 0x0000001fff027819 */ /* 0x000fe20000011403 */
[C---:B------:R-:W-:Y:S01]  /*8120*/  IMAD R24, R23.reuse, c[0x0][0x20c], R24 ;  /* 0x0000830017187a24 */ /* 0x040fe200078e0218 */
[----:B------:R-:W-:Y:S01]  /*8130*/  @!P2 SHF.R.S32.HI R5, RZ, 0x1f, R4 ;  /* 0x0000001fff05a819 */ /* 0x000fe20000011404 */
[C-C-:B------:R-:W-:Y:S01]  /*8140*/  IMAD.WIDE.U32 R26, R23.reuse, c[0x0][0x1e0], R86.reuse ;  /* 0x00007800171a7a25 */ /* 0x140fe200078e0056 */
[----:B------:R-:W-:Y:S01]  /*8150*/  LEA.HI R9, R2, R3, RZ, 0x3 ;  /* 0x0000000302097211 */ /* 0x000fe200078f18ff */
[----:B------:R-:W-:Y:S01]  /*8160*/  UIMAD UR4, UR15, UR4, URZ ;  /* 0x000000040f0472a4 */ /* 0x000fe2000f8e023f */
[----:B------:R-:W-:Y:S01]  /*8170*/  IADD3 R52, R86, 0x40, RZ ;  /* 0x0000004056347810 */ /* 0x000fe20007ffe0ff */
[----:B------:R-:W-:Y:S01]  /*8180*/  IMAD.WIDE.U32 R22, R23, c[0x0][0x208], R86 ;  /* 0x0000820017167a25 */ /* 0x000fe200078e0056 */
[----:B------:R-:W-:Y:S01]  /*8190*/  LOP3.LUT R2, R9, 0xfffffff8, RZ, 0xc0, !PT ;  /* 0xfffffff809027812 */ /* 0x000fe200078ec0ff */
[----:B------:R-:W-:Y:S01]  /*81a0*/  UIMAD UR4, UR16, UR5, UR4 ;  /* 0x00000005100472a4 */ /* 0x000fe2000f8e0204 */
[----:B------:R-:W-:Y:S01]  /*81b0*/  @!P2 LEA.HI R8, R5, R4, RZ, 0x3 ;  /* 0x000000040508a211 */ /* 0x000fe200078f18ff */
[----:B------:R-:W-:Y:S01]  /*81c0*/  IMAD.IADD R25, R23, 0x1, R24 ;  /* 0x0000000117197824 */ /* 0x000fe200078e0218 */
[----:B------:R-:W-:Y:S01]  /*81d0*/  @!P2 SHF.R.S32.HI R11, RZ, 0x1f, R52 ;  /* 0x0000001fff0ba819 */ /* 0x000fe20000011434 */
[----:B------:R-:W-:Y:S01]  /*81e0*/  IMAD.MOV.U32 R24, RZ, RZ, R22 ;  /* 0x000000ffff187224 */ /* 0x000fe200078e0016 */
[----:B------:R-:W-:Y:S01]  /*81f0*/  @!P2 SHF.R.S32.HI R13, RZ, 0x1f, R0 ;  /* 0x0000001fff0da819 */ /* 0x000fe20000011400 */
[----:B------:R-:W-:Y:S01]  /*8200*/  IMAD.SHL.U32 R119, R196, 0x40, RZ ;  /* 0x00000040c4777824 */ /* 0x000fe200078e00ff */
[----:B------:R-:W-:Y:S01]  /*8210*/  ISETP.GE.AND P5, PT, R4, c[0x0][0x198], PT ;  /* 0x0000660004007a0c */ /* 0x000fe20003fa6270 */
[----:B------:R-:W-:Y:S01]  /*8220*/  IMAD.IADD R2, R3, 0x1, -R2 ;  /* 0x0000000103027824 */ /* 0x000fe200078e0a02 */
[C---:B------:R-:W-:Y:S01]  /*8230*/  ISETP.GE.AND P3, PT, R75.reuse, c[0x0][0x198], PT ;  /* 0x000066004b007a0c */ /* 0x040fe20003f66270 */
[----:B------:R-:W-:Y:S01]  /*8240*/  IMAD.SHL.U32 R116, R116, 0x8, RZ ;  /* 0x0000000874747824 */ /* 0x000fe200078e00ff */
[----:B-1----:R-:W-:Y:S01]  /*8250*/  @!P2 LEA R22, P1, R75, R20, 0x1 ;  /* 0x000000144b16a211 */ /* 0x002fe200078208ff */
[----:B------:R-:W-:Y:S01]  /*8260*/  IMAD.MOV.U32 R5, RZ, RZ, 0x10 ;  /* 0x00000010ff057424 */ /* 0x000fe200078e00ff */
[----:B------:R-:W-:Y:S01]  /*8270*/  LOP3.LUT R119, R119, 0x1c0, RZ, 0xc0, !PT ;  /* 0x000001c077777812 */ /* 0x000fe200078ec0ff */
[----:B------:R-:W-:Y:S01]  /*8280*/  IMAD.IADD R15, R27, 0x1, R14 ;  /* 0x000000011b0f7824 */ /* 0x000fe200078e020e */
[----:B---3--:R-:W-:Y:S01]  /*8290*/  @!P2 LEA.HI.X R23, R75, R21, R87, 0x1, P1 ;  /* 0x000000154b17a211 */ /* 0x008fe200008f0c57 */
[----:B------:R-:W-:Y:S01]  /*82a0*/  IMAD.MOV.U32 R14, RZ, RZ, R26 ;  /* 0x000000ffff0e7224 */ /* 0x000fe200078e001a */
[C---:B------:R-:W-:Y:S01]  /*82b0*/  LOP3.LUT P1, RZ, R2.reuse, 0x2, RZ, 0xc0, !PT ;  /* 0x0000000202ff7812 */ /* 0x040fe2000782c0ff */
[----:B------:R-:W-:Y:S01]  /*82c0*/  IMAD.SHL.U32 R9, R9, 0x40, RZ ;  /* 0x0000004009097824 */ /* 0x000fe200078e00ff */
[C---:B------:R-:W-:Y:S01]  /*82d0*/  LOP3.LUT P4, RZ, R2.reuse, 0x4, RZ, 0xc0, !PT ;  /* 0x0000000402ff7812 */ /* 0x040fe2000788c0ff */
[----:B------:R-:W-:Y:S01]  /*82e0*/  IMAD.SHL.U32 R2, R2, 0x40, RZ ;  /* 0x0000004002027824 */ /* 0x000fe200078e00ff */
[----:B------:R-:W-:Y:S01]  /*82f0*/  LOP3.LUT R116, R116, 0xfffffe00, RZ, 0xc0, !PT ;  /* 0xfffffe0074747812 */ /* 0x000fe200078ec0ff */
[----:B------:R-:W-:Y:S01]  /*8300*/  IMAD.WIDE.U32 R228, R228, c[0x0][0x1e8], R14 ;  /* 0x00007a00e4e47a25 */ /* 0x000fe200078e000e */
[----:B------:R-:W-:Y:S01]  /*8310*/  LOP3.LUT R6, R119, 0x38, R86, 0xf8, !PT ;  /* 0x0000003877067812 */ /* 0x000fe200078ef856 */
[----:B------:R-:W-:Y:S01]  /*8320*/  BSSY B0, `(.L_x_1431) ;  /* 0x0000056000007945 */ /* 0x000fe20003800000 */
[----:B------:R-:W-:Y:S01]  /*8330*/  SHF.R.U32.HI R117, RZ, 0x3, R119 ;  /* 0x00000003ff757819 */ /* 0x000fe20000011677 */
[----:B------:R-:W-:Y:S01]  /*8340*/  IMAD.U32 R14, RZ, RZ, UR16 ;  /* 0x00000010ff0e7e24 */ /* 0x000fe2000f8e00ff */
[----:B------:R-:W-:-:S02]  /*8350*/  SEL R5, R5, 0xfffffff0, !P1 ;  /* 0xfffffff005057807 */ /* 0x000fc40004800000 */
[----:B------:R-:W-:Y:S01]  /*8360*/  @!P2 LEA.HI R13, R13, R0, RZ, 0x3 ;  /* 0x000000000d0da211 */ /* 0x000fe200078f18ff */
[----:B------:R-:W-:Y:S01]  /*8370*/  IMAD.WIDE.U32 R14, R14, c[0x0][0x210], R24 ;  /* 0x000084000e0e7a25 */ /* 0x000fe200078e0018 */
[----:B------:R-:W-:Y:S02]  /*8380*/  ISETP.GE.AND P1, PT, R52, c[0x0][0x198], PT ;  /* 0x0000660034007a0c */ /* 0x000fe40003f26270 */
[----:B------:R-:W-:Y:S01]  /*8390*/  P2R R3, PR, RZ, 0x20 ;  /* 0x00000020ff037803 */ /* 0x000fe20000000000 */
[----:B------:R-:W-:Y:S01]  /*83a0*/  IMAD.SHL.U32 R3, R54, 0x8, RZ ;  /* 0x0000000836037824 */ /* 0x000fe200078e00ff */
[----:B------:R-:W-:Y:S02]  /*83b0*/  LOP3.LUT R6, R116, R6, R117, 0xf6, !PT ;  /* 0x0000000674067212 */ /* 0x000fe400078ef675 */
[----:B------:R-:W-:Y:S02]  /*83c0*/  LOP3.LUT R2, R2, 0x1c0, RZ, 0xc0, !PT ;  /* 0x000001c002027812 */ /* 0x000fe400078ec0ff */
[----:B------:R-:W-:-:S02]  /*83d0*/  @!P2 LOP3.LUT R13, R13, 0xfffffff8, RZ, 0xc0, !PT ;  /* 0xfffffff80d0da812 */ /* 0x000fc400078ec0ff */
[----:B------:R-:W-:Y:S02]  /*83e0*/  LOP3.LUT R3, R2, 0x8, R3, 0xf8, !PT ;  /* 0x0000000802037812 */ /* 0x000fe400078ef803 */
[----:B------:R-:W-:Y:S01]  /*83f0*/  IADD3 R229, R229, UR4, RZ ;  /* 0x00000004e5e57c10 */ /* 0x000fe2000fffe0ff */
[----:B------:R-:W-:Y:S01]  /*8400*/  ULDC.64 UR4, c[0x0][0x210] ;  /* 0x0000840000047ab9 */ /* 0x000fe20000000a00 */
[----:B------:R-:W-:Y:S01]  /*8410*/  SHF.R.U32.HI R2, RZ, 0x3, R2 ;  /* 0x00000003ff027819 */ /* 0x000fe20000011602 */
[----:B------:R-:W-:Y:S01]  /*8420*/  @!P2 IMAD.WIDE R26, R13, 0x2, R20 ;  /* 0x000000020d1aa825 */ /* 0x000fe200078e0214 */
[----:B------:R-:W-:Y:S01]  /*8430*/  UIMAD UR4, UR15, UR4, URZ ;  /* 0x000000040f0472a4 */ /* 0x000fe2000f8e023f */
[----:B------:R-:W-:Y:S02]  /*8440*/  @!P2 LOP3.LUT R8, R8, 0xfffffff8, RZ, 0xc0, !PT ;  /* 0xfffffff80808a812 */ /* 0x000fe400078ec0ff */
[----:B------:R-:W-:Y:S01]  /*8450*/  LOP3.LUT R2, R3, R2, RZ, 0x3c, !PT ;  /* 0x0000000203027212 */ /* 0x000fe200078e3cff */
[----:B------:R-:W-:Y:S01]  /*8460*/  UIMAD UR4, UR16, UR5, UR4 ;  /* 0x00000005100472a4 */ /* 0x000fe2000f8e0204 */
[----:B------:R-:W-:-:S02]  /*8470*/  LOP3.LUT R223, R223, 0xfffffffe, RZ, 0xc0, !PT ;  /* 0xfffffffedfdf7812 */ /* 0x000fc400078ec0ff */
[----:B------:R-:W-:-:S03]  /*8480*/  LOP3.LUT R2, R2, 0xfffffe00, R9, 0xf8, !PT ;  /* 0xfffffe0002027812 */ /* 0x000fc600078ef809 */
[----:B------:R-:W-:Y:S02]  /*8490*/  IADD3 R15, R15, UR4, RZ ;  /* 0x000000040f0f7c10 */ /* 0x000fe4000fffe0ff */
[----:B--2---:R-:W-:Y:S01]  /*84a0*/  @P0 SHF.R.S32.HI R19, RZ, 0x1f, R18 ;  /* 0x0000001fff130819 */ /* 0x004fe20000011412 */
[----:B------:R-:W-:Y:S02]  /*84b0*/  @!P0 IMAD.U32 R18, RZ, RZ, UR8 ;  /* 0x00000008ff128e24 */ /* 0x000fe4000f8e00ff */
[----:B------:R-:W-:Y:S01]  /*84c0*/  @!P0 IMAD.U32 R19, RZ, RZ, UR9 ;  /* 0x00000009ff138e24 */ /* 0x000fe2000f8e00ff */
[----:B------:R-:W-:-:S04]  /*84d0*/  ISETP.NE.U32.AND P0, PT, RZ, c[0x0][0x350], PT ;  /* 0x0000d400ff007a0c */ /* 0x000fc80003f05070 */
[----:B------:R-:W-:-:S04]  /*84e0*/  ISETP.NE.AND.EX P0, PT, RZ, c[0x0][0x354], PT, P0 ;  /* 0x0000d500ff007a0c */ /* 0x000fc80003f05300 */
[----:B------:R-:W-:Y:S02]  /*84f0*/  SEL R224, R18, RZ, !P0 ;  /* 0x000000ff12e07207 */ /* 0x000fe40004000000 */
[----:B------:R-:W-:Y:S01]  /*8500*/  @!P2 LEA.HI R18, R11, R52, RZ, 0x3 ;  /* 0x000000340b12a211 */ /* 0x000fe200078f18ff */
[----:B------:R-:W-:Y:S01]  /*8510*/  @!P2 IMAD.SHL.U32 R11, R6, 0x2, RZ ;  /* 0x00000002060ba824 */ /* 0x000fe200078e00ff */
[----:B------:R-:W-:Y:S01]  /*8520*/  SEL R3, R19, RZ, !P0 ;  /* 0x000000ff13037207 */ /* 0x000fe20004000000 */
[----:B------:R-:W-:Y:S01]  /*8530*/  IMAD.WIDE.U32 R228, R224, c[0x0][0x1f0], R228 ;  /* 0x00007c00e0e47a25 */ /* 0x000fe200078e00e4 */
[----:B------:R-:W-:Y:S01]  /*8540*/  @!P2 LOP3.LUT R18, R18, 0xfffffff8, RZ, 0xc0, !PT ;  /* 0xfffffff81212a812 */ /* 0x000fe200078ec0ff */
[----:B------:R1:W2:Y:S01]  /*8550*/  SHFL.IDX PT, R19, R16, 0x1, 0x181f ;  /* 0x00381f0010137f89 */ /* 0x0002a200000e0000 */
[----:B------:R-:W-:Y:S01]  /*8560*/  ISETP.NE.AND P0, PT, R10, RZ, PT ;  /* 0x000000ff0a00720c */ /* 0x000fe20003f05270 */
[----:B------:R-:W-:Y:S02]  /*8570*/  IMAD R233, R3, c[0x0][0x1f0], RZ ;  /* 0x00007c0003e97a24 */ /* 0x000fe400078e02ff */
[--C-:B------:R-:W-:Y:S01]  /*8580*/  @!P2 IMAD.WIDE R24, R18, 0x2, R20.reuse ;  /* 0x000000021218a825 */ /* 0x100fe200078e0214 */
[----:B------:R1:W-:Y:S03]  /*8590*/  @!P2 LDGSTS.E.BYPASS.LTC128B.128 [R11+0x10080], [R22.64], !P3 ;  /* 0x10080000160bafae */ /* 0x0003e6000d901d5a */
[----:B------:R-:W-:Y:S01]  /*85a0*/  @!P2 IMAD.WIDE R20, R8, 0x2, R20 ;  /* 0x000000020814a825 */ /* 0x000fe200078e0214 */
[----:B------:R1:W-:Y:S01]  /*85b0*/  @!P2 LDGSTS.E.BYPASS.LTC128B.128 [R11+0x14080], [R24.64], !P1 ;  /* 0x14080000180bafae */ /* 0x0003e2000c901d5a */
[----:B------:R-:W-:-:S02]  /*85c0*/  IADD3 R8, R86, 0x80, RZ ;  /* 0x0000008056087810 */ /* 0x000fc40007ffe0ff */
[----:B------:R-:W-:Y:S01]  /*85d0*/  IMAD R231, R3, c[0x0][0x218], RZ ;  /* 0x0000860003e77a24 */ /* 0x000fe200078e02ff */
[----:B------:R1:W-:Y:S01]  /*85e0*/  @!P2 LDGSTS.E.BYPASS.LTC128B.128 [R11+0x18080], [R26.64], !P6 ;  /* 0x180800001a0bafae */ /* 0x0003e2000f101d5a */
[----:B------:R-:W-:Y:S01]  /*85f0*/  ISETP.GE.AND P6, PT, R86, c[0x0][0x1d4], PT ;  /* 0x0000750056007a0c */ /* 0x000fe20003fc6270 */
[----:B------:R-:W-:Y:S02]  /*8600*/  IMAD.MOV.U32 R3, RZ, RZ, 0x20 ;  /* 0x00000020ff037424 */ /* 0x000fe400078e00ff */
[----:B------:R1:W-:Y:S01]  /*8610*/  @!P2 LDGSTS.E.BYPASS.LTC128B.128 [R11+0x1c080], [R20.64], !P5 ;  /* 0x1c080000140bafae */ /* 0x0003e2000e901d5a */
[----:B------:R-:W-:Y:S01]  /*8620*/  IMAD R233, R224, c[0x0][0x1f4], R233 ;  /* 0x00007d00e0e97a24 */ /* 0x000fe200078e02e9 */
[----:B------:R-:W-:Y:S01]  /*8630*/  ISETP.GE.AND P5, PT, R8, c[0x0][0x1d4], PT ;  /* 0x0000750008007a0c */ /* 0x000fe20003fa6270 */
[----:B------:R-:W-:Y:S01]  /*8640*/  IMAD R231, R224, c[0x0][0x21c], R231 ;  /* 0x00008700e0e77a24 */ /* 0x000fe200078e02e7 */
[----:B------:R-:W-:Y:S01]  /*8650*/  IADD3 R8, R86, 0xc0, RZ ;  /* 0x000000c056087810 */ /* 0x000fe20007ffe0ff */
[----:B------:R-:W-:Y:S01]  /*8660*/  IMAD.WIDE.U32 R224, R224, c[0x0][0x218], R14 ;  /* 0x00008600e0e07a25 */ /* 0x000fe200078e000e */
[----:B------:R1:W3:Y:S01]  /*8670*/  SHFL.IDX PT, R18, R17, 0x1, 0x181f ;  /* 0x00381f0011127f89 */ /* 0x0002e200000e0000 */
[----:B------:R-:W-:-:S02]  /*8680*/  SEL R3, R3, 0xffffffe0, !P4 ;  /* 0xffffffe003037807 */ /* 0x000fc40006000000 */
[----:B------:R-:W-:Y:S01]  /*8690*/  IMAD.IADD R233, R229, 0x1, R233 ;  /* 0x00000001e5e97824 */ /* 0x000fe200078e02e9 */
[----:B------:R-:W-:Y:S01]  /*86a0*/  @P6 LOP3.LUT R223, R223, 0x1, RZ, 0xfc, !PT ;  /* 0x00000001dfdf6812 */ /* 0x000fe200078efcff */
[----:B------:R-:W-:Y:S01]  /*86b0*/  IMAD.IADD R231, R225, 0x1, R231 ;  /* 0x00000001e1e77824 */ /* 0x000fe200078e02e7 */
[----:B------:R-:W-:Y:S02]  /*86c0*/  ISETP.GE.AND P4, PT, R8, c[0x0][0x1d4], PT ;  /* 0x0000750008007a0c */ /* 0x000fe40003f86270 */
[----:B------:R-:W-:Y:S01]  /*86d0*/  ISETP.GE.AND P6, PT, R52, c[0x0][0x1d4], PT ;  /* 0x0000750034007a0c */ /* 0x000fe20003fc6270 */
[----:B------:R-:W-:Y:S07]  /*86e0*/  @P0 BRA `(.L_x_1432) ;  /* 0x0000019000000947 */ /* 0x000fee0003800000 */
[C---:B--2---:R-:W-:Y:S01]  /*86f0*/  IADD3 R14, R75.reuse, 0x80, RZ ;  /* 0x000000804b0e7810 */ /* 0x044fe20007ffe0ff */
[----:B-1----:R-:W-:Y:S01]  /*8700*/  IMAD.SHL.U32 R23, R6, 0x2, RZ ;  /* 0x0000000206177824 */ /* 0x002fe200078e00ff */
[----:B------:R-:W-:Y:S02]  /*8710*/  IADD3 R9, R75, 0xc0, RZ ;  /* 0x000000c04b097810 */ /* 0x000fe40007ffe0ff */
[----:B------:R-:W-:-:S02]  /*8720*/  SHF.R.S32.HI R13, RZ, 0x1f, R52 ;  /* 0x0000001fff0d7819 */ /* 0x000fc40000011434 */
[----:B------:R-:W-:Y:S02]  /*8730*/  SHF.R.S32.HI R11, RZ, 0x1f, R14 ;  /* 0x0000001fff0b7819 */ /* 0x000fe4000001140e */
[----:B---3--:R-:W-:Y:S02]  /*8740*/  LEA R20, P0, R75, R18, 0x1 ;  /* 0x000000124b147211 */ /* 0x008fe400078008ff */
[----:B------:R-:W-:Y:S02]  /*8750*/  SHF.R.S32.HI R8, RZ, 0x1f, R9 ;  /* 0x0000001fff087819 */ /* 0x000fe40000011409 */
[----:B------:R-:W-:Y:S02]  /*8760*/  LEA.HI R13, R13, R52, RZ, 0x3 ;  /* 0x000000340d0d7211 */ /* 0x000fe400078f18ff */
[----:B------:R-:W-:Y:S02]  /*8770*/  P2R R15, PR, RZ, 0x4 ;  /* 0x00000004ff0f7803 */ /* 0x000fe40000000000 */
[----:B------:R-:W-:-:S02]  /*8780*/  LEA.HI R11, R11, R14, RZ, 0x3 ;  /* 0x0000000e0b0b7211 */ /* 0x000fc400078f18ff */
[----:B------:R-:W-:Y:S02]  /*8790*/  LEA.HI.X R21, R75, R19, R87, 0x1, P0 ;  /* 0x000000134b157211 */ /* 0x000fe400000f0c57 */
[----:B------:R-:W-:Y:S02]  /*87a0*/  LEA.HI R8, R8, R9, RZ, 0x3 ;  /* 0x0000000908087211 */ /* 0x000fe400078f18ff */
[----:B------:R-:W-:Y:S01]  /*87b0*/  ISETP.GE.AND P2, PT, R0, c[0x0][0x198], PT ;  /* 0x0000660000007a0c */ /* 0x000fe20003f46270 */
[----:B------:R1:W-:Y:S01]  /*87c0*/  LDGSTS.E.BYPASS.LTC128B.128 [R23+0x11080], [R20.64], !P3 ;  /* 0x1108000014177fae */ /* 0x0003e2000d901d5a */
[----:B------:R-:W-:Y:S02]  /*87d0*/  ISETP.GE.AND P0, PT, R4, c[0x0][0x198], PT ;  /* 0x0000660004007a0c */ /* 0x000fe40003f06270 */
[----:B------:R-:W-:Y:S02]  /*87e0*/  LOP3.LUT R13, R13, 0xfffffff8, RZ, 0xc0, !PT ;  /* 0xfffffff80d0d7812 */ /* 0x000fe400078ec0ff */
[----:B------:R-:W-:-:S02]  /*87f0*/  LOP3.LUT R11, R11, 0xfffffff8, RZ, 0xc0, !PT ;  /* 0xfffffff80b0b7812 */ /* 0x000fc400078ec0ff */
[----:B------:R-:W-:Y:S01]  /*8800*/  LOP3.LUT R9, R8, 0xfffffff8, RZ, 0xc0, !PT ;  /* 0xfffffff808097812 */ /* 0x000fe200078ec0ff */
[----:B------:R-:W-:-:S04]  /*8810*/  IMAD.WIDE R24, R13, 0x2, R18 ;  /* 0x000000020d187825 */ /* 0x000fc800078e0212 */
[--C-:B------:R-:W-:Y:S01]  /*8820*/  IMAD.WIDE R26, R11, 0x2, R18.reuse ;  /* 0x000000020b1a7825 */ /* 0x100fe200078e0212 */
[----:B------:R1:W-:Y:S03]  /*8830*/  LDGSTS.E.BYPASS.LTC128B.128 [R23+0x15080], [R24.64], !P1 ;  /* 0x1508000018177fae */ /* 0x0003e6000c901d5a */
[----:B------:R-:W-:Y:S01]  /*8840*/  IMAD.WIDE R18, R9, 0x2, R18 ;  /* 0x0000000209127825 */ /* 0x000fe200078e0212 */
[----:B------:R1:W-:Y:S01]  /*8850*/  LDGSTS.E.BYPASS.LTC128B.128 [R23+0x19080], [R26.64], !P2 ;  /* 0x190800001a177fae */ /* 0x0003e2000d101d5a */
[----:B------:R-:W-:-:S03]  /*8860*/  ISETP.NE.AND P2, PT, R15, RZ, PT ;  /* 0x000000ff0f00720c */ /* 0x000fc60003f45270 */
[----:B------:R1:W-:Y:S05]  /*8870*/  LDGSTS.E.BYPASS.LTC128B.128 [R23+0x1d080], [R18.64], !P0 ;  /* 0x1d08000012177fae */ /* 0x0003ea000c101d5a */
.L_x_1432:
[----:B--2---:R-:W-:Y:S05]  /*8880*/  BSYNC B0 ;  /* 0x0000000000007941 */ /* 0x004fea0003800000 */
.L_x_1431:
[----:B------:R-:W-:Y:S01]  /*8890*/  IADD3 R8, R12, 0x40, RZ ;  /* 0x000000400c087810 */ /* 0x000fe20007ffe0ff */
[----:B-1----:R1:W2:Y:S01]  /*88a0*/  SHFL.IDX PT, R21, R16, 0x2, 0x181f ;  /* 0x00581f0010157f89 */ /* 0x0022a200000e0000 */
[----:B------:R-:W-:Y:S02]  /*88b0*/  BSSY B0, `(.L_x_1433) ;  /* 0x000001f000007945 */ /* 0x000fe40003800000 */
[----:B------:R-:W-:Y:S01]  /*88c0*/  ISETP.GE.AND P0, PT, R8, UR6, PT ;  /* 0x0000000608007c0c */ /* 0x000fe2000bf06270 */
[----:B------:R1:W4:Y:S03]  /*88d0*/  SHFL.IDX PT, R20, R17, 0x2, 0x181f ;  /* 0x00581f0011147f89 */ /* 0x00032600000e0000 */
[----:B------:R-:W-:-:S09]  /*88e0*/  P2R R9, PR, RZ, 0x1 ;  /* 0x00000001ff097803 */ /* 0x000fd20000000000 */
[----:B------:R-:W-:Y:S05]  /*88f0*/  @P0 BRA `(.L_x_1434) ;  /* 0x000001a000000947 */ /* 0x000fea0003800000 */
[C---:B------:R-:W-:Y:S01]  /*8900*/  IADD3 R14, R75.reuse, 0x80, RZ ;  /* 0x000000804b0e7810 */ /* 0x040fe20007ffe0ff */
[----:B------:R-:W-:Y:S01]  /*8910*/  IMAD.SHL.U32 R19, R6, 0x2, RZ ;  /* 0x0000000206137824 */ /* 0x000fe200078e00ff */
[C---:B------:R-:W-:Y:S02]  /*8920*/  IADD3 R11, R75.reuse, 0xc0, RZ ;  /* 0x000000c04b0b7810 */ /* 0x040fe40007ffe0ff */
[----:B------:R-:W-:Y:S02]  /*8930*/  SHF.R.S32.HI R15, RZ, 0x1f, R52 ;  /* 0x0000001fff0f7819 */ /* 0x000fe40000011434 */
[----:B------:R-:W-:Y:S02]  /*8940*/  SHF.R.S32.HI R13, RZ, 0x1f, R14 ;  /* 0x0000001fff0d7819 */ /* 0x000fe4000001140e */
[----:B----4-:R-:W-:Y:S02]  /*8950*/  LEA R22, P0, R75, R20, 0x1 ;  /* 0x000000144b167211 */ /* 0x010fe400078008ff */
[----:B------:R-:W-:-:S02]  /*8960*/  SHF.R.S32.HI R8, RZ, 0x1f, R11 ;  /* 0x0000001fff087819 */ /* 0x000fc4000001140b */
[----:B------:R-:W-:Y:S02]  /*8970*/  LEA.HI R15, R15, R52, RZ, 0x3 ;  /* 0x000000340f0f7211 */ /* 0x000fe400078f18ff */
[----:B---3--:R-:W-:Y:S02]  /*8980*/  P2R R18, PR, RZ, 0x4 ;  /* 0x00000004ff127803 */ /* 0x008fe40000000000 */
[----:B------:R-:W-:Y:S02]  /*8990*/  LEA.HI R13, R13, R14, RZ, 0x3 ;  /* 0x0000000e0d0d7211 */ /* 0x000fe400078f18ff */
[----:B--2---:R-:W-:Y:S02]  /*89a0*/  LEA.HI.X R23, R75, R21, R87, 0x1, P0 ;  /* 0x000000154b177211 */ /* 0x004fe400000f0c57 */
[----:B------:R-:W-:Y:S02]  /*89b0*/  LEA.HI R8, R8, R11, RZ, 0x3 ;  /* 0x0000000b08087211 */ /* 0x000fe400078f18ff */
[----:B------:R-:W-:Y:S01]  /*89c0*/  ISETP.GE.AND P2, PT, R0, c[0x0][0x198], PT ;  /* 0x0000660000007a0c */ /* 0x000fe20003f46270 */
[----:B------:R-:W-:Y:S01]  /*89d0*/  @!PT LDS RZ, [RZ] ;  /* 0x00000000fffff984 */ /* 0x000fe20000000800 */
[----:B------:R2:W-:Y:S01]  /*89e0*/  LDGSTS.E.BYPASS.LTC128B.128 [R19+0x12080], [R22.64], !P3 ;  /* 0x1208000016137fae */ /* 0x0005e2000d901d5a */
[----:B------:R-:W-:-:S02]  /*89f0*/  ISETP.GE.AND P0, PT, R4, c[0x0][0x198], PT ;  /* 0x0000660004007a0c */ /* 0x000fc40003f06270 */
[----:B------:R-:W-:Y:S02]  /*8a00*/  LOP3.LUT R15, R15, 0xfffffff8, RZ, 0xc0, !PT ;  /* 0xfffffff80f0f7812 */ /* 0x000fe400078ec0ff */
[----:B------:R-:W-:Y:S02]  /*8a10*/  LOP3.LUT R13, R13, 0xfffffff8, RZ, 0xc0, !PT ;  /* 0xfffffff80d0d7812 */ /* 0x000fe400078ec0ff */
        /* <DEDUP_REMOVED lines=8> */
.L_x_1434:
[----:B------:R-:W-:Y:S05]  /*8aa0*/  BSYNC B0 ;  /* 0x0000000000007941 */ /* 0x000fea0003800000 */
.L_x_1433:
[----:B------:R-:W-:Y:S01]  /*8ab0*/  IADD3 R8, R12, 0x60, RZ ;  /* 0x000000600c087810 */ /* 0x000fe20007ffe0ff */
[----:B------:R-:W-:Y:S01]  /*8ac0*/  UMOV UR12, 0x30 ;  /* 0x00000030000c7882 */ /* 0x000fe20000000000 */
[----:B--2---:R2:W1:Y:S01]  /*8ad0*/  SHFL.IDX PT, R19, R16, 0x3, 0x181f ;  /* 0x00781f0010137f89 */ /* 0x00446200000e0000 */
[----:B------:R-:W-:Y:S01]  /*8ae0*/  ULDC.64 UR4, c[0x0][0x1e0] ;  /* 0x0000780000047ab9 */ /* 0x000fe20000000a00 */
[----:B------:R-:W-:Y:S01]  /*8af0*/  ISETP.GE.AND P0, PT, R8, UR6, PT ;  /* 0x0000000608007c0c */ /* 0x000fe2000bf06270 */
[----:B------:R-:W-:Y:S01]  /*8b00*/  UIMAD.WIDE.U32 UR20, UR12, UR4, URZ ;  /* 0x000000040c1472a5 */ /* 0x000fe2000f8e003f */
[----:B---3--:R2:W3:Y:S01]  /*8b10*/  SHFL.IDX PT, R18, R17, 0x3, 0x181f ;  /* 0x00781f0011127f89 */ /* 0x0084e200000e0000 */
[----:B------:R-:W-:Y:S01]  /*8b20*/  UIMAD UR5, UR12, UR5, URZ ;  /* 0x000000050c0572a4 */ /* 0x000fe2000f8e023f */
[----:B------:R-:W-:Y:S01]  /*8b30*/  BSSY B0, `(.L_x_1435) ;  /* 0x000001c000007945 */ /* 0x000fe20003800000 */
[----:B------:R-:W-:Y:S02]  /*8b40*/  P2R R8, PR, RZ, 0x1 ;  /* 0x00000001ff087803 */ /* 0x000fe40000000000 */
[----:B------:R-:W-:-:S06]  /*8b50*/  UIADD3 UR9, UR21, UR5, URZ ;  /* 0x0000000515097290 */ /* 0x000fcc000fffe03f */
[----:B------:R-:W-:Y:S05]  /*8b60*/  @P0 BRA `(.L_x_1436) ;  /* 0x0000018000000947 */ /* 0x000fea0003800000 */
[----:B------:R-:W-:Y:S01]  /*8b70*/  SHF.R.S32.HI R11, RZ, 0x1f, R52 ;  /* 0x0000001fff0b7819 */ /* 0x000fe20000011434 */
[----:B------:R-:W-:Y:S01]  /*8b80*/  IMAD.SHL.U32 R13, R6, 0x2, RZ ;  /* 0x00000002060d7824 */ /* 0x000fe200078e00ff */
[----:B------:R-:W-:Y:S02]  /*8b90*/  IADD3 R14, R75, 0x80, RZ ;  /* 0x000000804b0e7810 */ /* 0x000fe40007ffe0ff */
[----:B------:R-:W-:Y:S02]  /*8ba0*/  LEA.HI R11, R11, R52, RZ, 0x3 ;  /* 0x000000340b0b7211 */ /* 0x000fe400078f18ff */
[----:B-123--:R-:W-:Y:S02]  /*8bb0*/  LEA R16, P0, R75, R18, 0x1 ;  /* 0x000000124b107211 */ /* 0x00efe400078008ff */
[----:B------:R-:W-:Y:S02]  /*8bc0*/  LOP3.LUT R11, R11, 0xfffffff8, RZ, 0xc0, !PT ;  /* 0xfffffff80b0b7812 */ /* 0x000fe400078ec0ff */
[----:B------:R-:W-:-:S02]  /*8bd0*/  LEA.HI.X R17, R75, R19, R87, 0x1, P0 ;  /* 0x000000134b117211 */ /* 0x000fc400000f0c57 */
[----:B------:R-:W-:Y:S01]  /*8be0*/  ISETP.GE.AND P0, PT, R0, c[0x0][0x198], PT ;  /* 0x0000660000007a0c */ /* 0x000fe20003f06270 */
[----:B----4-:R-:W-:Y:S01]  /*8bf0*/  IMAD.WIDE R20, R11, 0x2, R18 ;  /* 0x000000020b147825 */ /* 0x010fe200078e0212 */
[----:B------:R-:W-:Y:S01]  /*8c00*/  SHF.R.S32.HI R11, RZ, 0x1f, R14 ;  /* 0x0000001fff0b7819 */ /* 0x000fe2000001140e */
[----:B------:R-:W-:Y:S01]  /*8c10*/  @!PT LDS RZ, [RZ] ;  /* 0x00000000fffff984 */ /* 0x000fe20000000800 */
[----:B------:R1:W-:Y:S03]  /*8c20*/  LDGSTS.E.BYPASS.LTC128B.128 [R13+0x13080], [R16.64], !P3 ;  /* 0x13080000100d7fae */ /* 0x0003e6000d901d5a */
[----:B------:R-:W-:Y:S01]  /*8c30*/  LEA.HI R11, R11, R14, RZ, 0x3 ;  /* 0x0000000e0b0b7211 */ /* 0x000fe200078f18ff */
[----:B------:R1:W-:Y:S03]  /*8c40*/  LDGSTS.E.BYPASS.LTC128B.128 [R13+0x17080], [R20.64], !P1 ;  /* 0x17080000140d7fae */ /* 0x0003e6000c901d5a */
[----:B------:R-:W-:-:S05]  /*8c50*/  LOP3.LUT R11, R11, 0xfffffff8, RZ, 0xc0, !PT ;  /* 0xfffffff80b0b7812 */ /* 0x000fca00078ec0ff */
[----:B------:R-:W-:Y:S01]  /*8c60*/  IMAD.WIDE R14, R11, 0x2, R18 ;  /* 0x000000020b0e7825 */ /* 0x000fe200078e0212 */
[----:B------:R-:W-:-:S04]  /*8c70*/  IADD3 R11, R75, 0xc0, RZ ;  /* 0x000000c04b0b7810 */ /* 0x000fc80007ffe0ff */
[----:B------:R-:W-:Y:S01]  /*8c80*/  SHF.R.S32.HI R0, RZ, 0x1f, R11 ;  /* 0x0000001fff007819 */ /* 0x000fe2000001140b */
[----:B------:R1:W-:Y:S01]  /*8c90*/  LDGSTS.E.BYPASS.LTC128B.128 [R13+0x1b080], [R14.64], !P0 ;  /* 0x1b0800000e0d7fae */ /* 0x0003e2000c101d5a */
[----:B------:R-:W-:Y:S02]  /*8ca0*/  ISETP.GE.AND P0, PT, R4, c[0x0][0x198], PT ;  /* 0x0000660004007a0c */ /* 0x000fe40003f06270 */
[----:B------:R-:W-:-:S04]  /*8cb0*/  LEA.HI R11, R0, R11, RZ, 0x3 ;  /* 0x0000000b000b7211 */ /* 0x000fc800078f18ff */
[----:B------:R-:W-:-:S05]  /*8cc0*/  LOP3.LUT R11, R11, 0xfffffff8, RZ, 0xc0, !PT ;  /* 0xfffffff80b0b7812 */ /* 0x000fca00078ec0ff */
[----:B------:R-:W-:-:S05]  /*8cd0*/  IMAD.WIDE R18, R11, 0x2, R18 ;  /* 0x000000020b127825 */ /* 0x000fca00078e0212 */
[----:B------:R1:W-:Y:S02]  /*8ce0*/  LDGSTS.E.BYPASS.LTC128B.128 [R13+0x1f080], [R18.64], !P0 ;  /* 0x1f080000120d7fae */ /* 0x0003e4000c101d5a */
.L_x_1436:
[----:B------:R-:W-:Y:S05]  /*8cf0*/  BSYNC B0 ;  /* 0x0000000000007941 */ /* 0x000fea0003800000 */
.L_x_1435:
[----:B------:R-:W-:Y:S01]  /*8d00*/  UIMAD UR12, UR13, -0x30, UR12 ;  /* 0xffffffd00d0c78a4 */ /* 0x000fe2000f8e020c */
[----:B-12---:R-:W-:Y:S01]  /*8d10*/  IMAD.U32 R16, RZ, RZ, UR20 ;  /* 0x00000014ff107e24 */ /* 0x006fe2000f8e00ff */
[----:B------:R-:W-:Y:S01]  /*8d20*/  UIADD3 UR15, UR13, -0x1, URZ ;  /* 0xffffffff0d0f7890 */ /* 0x000fe2000fffe03f */
[----:B------:R-:W-:Y:S01]  /*8d30*/  IMAD.MOV.U32 R232, RZ, RZ, R228 ;  /* 0x000000ffffe87224 */ /* 0x000fe200078e00e4 */
[----:B------:R-:W-:Y:S01]  /*8d40*/  UIADD3 UR11, UR14, UR12, URZ ;  /* 0x0000000c0e0b7290 */ /* 0x000fe2000fffe03f */
[----:B------:R-:W-:Y:S01]  /*8d50*/  IMAD.U32 R17, RZ, RZ, UR21 ;  /* 0x00000015ff117e24 */ /* 0x000fe2000f8e00ff */
[----:B------:R-:W-:Y:S01]  /*8d60*/  USHF.R.S32.HI UR10, URZ, 0x1f, UR15 ;  /* 0x0000001f3f0a7899 */ /* 0x000fe2000801140f */
[----:B------:R-:W0:Y:S01]  /*8d70*/  LDGDEPBAR ;  /* 0x00000000000079af */ /* 0x000e220000000000 */
[----:B------:R-:W-:Y:S01]  /*8d80*/  UISETP.LT.AND UP0, UPT, UR11, 0x30, UPT ;  /* 0x000000300b00788c */ /* 0x000fe2000bf01270 */
[----:B------:R-:W-:Y:S01]  /*8d90*/  IMAD.WIDE.U32 R16, R16, UR15, R232 ;  /* 0x0000000f10107c25 */ /* 0x000fe2000f8e00e8 */
[----:B------:R-:W-:-:S02]  /*8da0*/  UIMAD UR4, UR9, UR15, URZ ;  /* 0x0000000f090472a4 */ /* 0x000fc4000f8e023f */
[----:B------:R-:W-:Y:S02]  /*8db0*/  USEL UR5, UR11, 0x30, UP0 ;  /* 0x000000300b057887 */ /* 0x000fe40008000000 */
[----:B------:R-:W-:Y:S02]  /*8dc0*/  UIMAD UR4, UR10, UR20, UR4 ;  /* 0x000000140a0472a4 */ /* 0x000fe4000f8e0204 */
[----:B------:R-:W-:Y:S02]  /*8dd0*/  UMOV UR7, 0x5 ;  /* 0x0000000500077882 */ /* 0x000fe40000000000 */
[----:B------:R-:W-:Y:S02]  /*8de0*/  IADD3 R4, -R196, UR5, RZ ;  /* 0x00000005c4047c10 */ /* 0x000fe4000fffe1ff */
[----:B------:R-:W-:Y:S01]  /*8df0*/  IADD3 R0, R17, UR4, RZ ;  /* 0x0000000411007c10 */ /* 0x000fe2000fffe0ff */
[----:B------:R-:W-:Y:S01]  /*8e00*/  ULDC.64 UR4, c[0x0][0x1e0] ;  /* 0x0000780000047ab9 */ /* 0x000fe20000000a00 */
[----:B------:R-:W-:Y:S01]  /*8e10*/  BAR.SYNC.DEFER_BLOCKING 0x0 ;  /* 0x0000000000007b1d */ /* 0x000fe20000010000 */
[----:B------:R-:W-:Y:S01]  /*8e20*/  ISETP.GE.AND P1, PT, R4, 0x1, PT ;  /* 0x000000010400780c */ /* 0x000fe20003f26270 */
[----:B------:R-:W-:-:S02]  /*8e30*/  USHF.L.U32 UR8, UR4, 0x5, URZ ;  /* 0x0000000504087899 */ /* 0x000fc4000800063f */
[----:B------:R-:W-:-:S10]  /*8e40*/  USHF.L.U64.HI UR7, UR4, UR7, UR5 ;  /* 0x0000000704077299 */ /* 0x000fd40008010205 */
[----:B------:R-:W-:Y:S01]  /*8e50*/  @P1 LEA R14, P0, R16, c[0x0][0x1c8], 0x1 ;  /* 0x00007200100e1a11 */ /* 0x000fe200078008ff */
[----:B------:R-:W-:-:S03]  /*8e60*/  @P1 IMAD.SHL.U32 R13, R6, 0x2, RZ ;  /* 0x00000002060d1824 */ /* 0x000fc600078e00ff */
[----:B------:R-:W-:Y:S02]  /*8e70*/  @P1 LEA.HI.X R15, R16, c[0x0][0x1cc], R0, 0x1, P0 ;  /* 0x00007300100f1a11 */ /* 0x000fe400000f0c00 */
[----:B------:R-:W-:-:S13]  /*8e80*/  ISETP.GE.AND P0, PT, R4, 0x21, PT ;  /* 0x000000210400780c */ /* 0x000fda0003f06270 */
[----:B------:R-:W-:-:S04]  /*8e90*/  @P0 IADD3 R4, P3, R16, UR8, RZ ;  /* 0x0000000810040c10 */ /* 0x000fc8000ff7e0ff */
[----:B------:R-:W-:Y:S02]  /*8ea0*/  @P0 IADD3.X R11, R0, UR7, RZ, P3, !PT ;  /* 0x00000007000b0c10 */ /* 0x000fe40009ffe4ff */
[----:B------:R-:W-:-:S04]  /*8eb0*/  @P0 LEA R16, P3, R4, c[0x0][0x1c8], 0x1 ;  /* 0x0000720004100a11 */ /* 0x000fc800078608ff */
[----:B------:R-:W-:Y:S01]  /*8ec0*/  @P0 LEA.HI.X R17, R4, c[0x0][0x1cc], R11, 0x1, P3 ;  /* 0x0000730004110a11 */ /* 0x000fe200018f0c0b */
[----:B------:R-:W-:Y:S01]  /*8ed0*/  @P0 IMAD.SHL.U32 R11, R6, 0x2, RZ ;  /* 0x00000002060b0824 */ /* 0x000fe200078e00ff */
[----:B------:R-:W-:Y:S02]  /*8ee0*/  LOP3.LUT P3, RZ, R223, 0x1, RZ, 0xc0, !PT ;  /* 0x00000001dfff7812 */ /* 0x000fe4000786c0ff */
[----:B------:R-:W-:Y:S02]  /*8ef0*/  LEA.HI R4, R7, R84, RZ, 0x5 ;  /* 0x0000005407047211 */ /* 0x000fe400078f28ff */
[----:B------:R-:W-:Y:S02]  /*8f00*/  SEL R0, RZ, 0x1, P3 ;  /* 0x00000001ff007807 */ /* 0x000fe40001800000 */
[----:B------:R-:W-:-:S07]  /*8f10*/  SHF.R.S32.HI R77, RZ, 0x5, R4 ;  /* 0x00000005ff4d7819 */ /* 0x000fce0000011404 */
        /* <DEDUP_REMOVED lines=16> */
.L_x_1437:
[----:B------:R-:W-:Y:S01]  /*9020*/  ULDC.U8 UR4, c[0x0][0x298] ;  /* 0x0000a60000047ab9 */ /* 0x000fe20000000000 */
[----:B-1----:R-:W-:Y:S01]  /*9030*/  SHF.R.S32.HI R16, RZ, 0x1f, R85 ;  /* 0x0000001fff107819 */ /* 0x002fe20000011455 */
[----:B------:R-:W-:Y:S01]  /*9040*/  IMAD.WIDE.U32 R14, R85, c[0x0][0x280], RZ ;  /* 0x0000a000550e7a25 */ /* 0x000fe200078e00ff */
[----:B------:R-:W-:Y:S01]  /*9050*/  ISETP.NE.AND P0, PT, RZ, UR4, PT ;  /* 0x00000004ff007c0c */ /* 0x000fe2000bf05270 */
[----:B------:R-:W-:Y:S01]  /*9060*/  BSSY B2, `(.L_x_1438) ;  /* 0x00008de000027945 */ /* 0x000fe20003800000 */
[----:B------:R-:W-:Y:S01]  /*9070*/  LEA R12, R53, R12, 0x5 ;  /* 0x0000000c350c7211 */ /* 0x000fe200078e28ff */
[----:B---3--:R-:W-:Y:S01]  /*9080*/  IMAD R18, R16, c[0x0][0x280], RZ ;  /* 0x0000a00010127a24 */ /* 0x008fe200078e02ff */
        /* <DEDUP_REMOVED lines=8> */
[----:B------:R-:W-:Y:S01]  /*9110*/  PLOP3.LUT P0, PT, PT, PT, UP2, 0x80, 0x0 ;  /* 0x000000000000781c */ /* 0x000fe20003f0f028 */
[----:B------:R-:W-:Y:S01]  /*9120*/  IMAD.MOV.U32 R18, RZ, RZ, R14 ;  /* 0x000000ffff127224 */ /* 0x000fe200078e000e */
[----:B------:R-:W-:Y:S01]  /*9130*/  BSSY B0, `(.L_x_1440) ;  /* 0x0000049000007945 */ /* 0x000fe20003800000 */
[----:B----4-:R-:W-:Y:S01]  /*9140*/  IMAD.MOV.U32 R20, RZ, RZ, R16 ;  /* 0x000000ffff147224 */ /* 0x010fe200078e0010 */
[----:B------:R-:W-:Y:S01]  /*9150*/  CS2R R72, SRZ ;  /* 0x0000000000487805 */ /* 0x000fe2000001ff00 */
        /* <DEDUP_REMOVED lines=9> */
[----:B------:R-:W-:Y:S01]  /*91f0*/  PLOP3.LUT P0, PT, PT, PT, UP2, 0x80, 0x0 ;  /* 0x000000000000781c */ /* 0x000fe20003f0f028 */
[----:B------:R-:W-:-:S12]  /*9200*/  CS2R R100, SRZ ;  /* 0x0000000000647805 */ /* 0x000fd8000001ff00 */
[----:B------:R-:W-:-:S04]  /*9210*/  @P0 SHF.R.U32.HI R12, RZ, c[0x0][0x2cc], R11 ;  /* 0x0000b300ff0c0a19 */ /* 0x000fc8000001160b */
[----:B------:R-:W-:Y:S01]  /*9220*/  SHF.R.S32.HI R11, RZ, 0x1f, R12 ;  /* 0x0000001fff0b7819 */ /* 0x000fe2000001140c */
[----:B------:R-:W-:-:S04]  /*9230*/  IMAD.WIDE.U32 R14, R12, c[0x0][0x280], R18 ;  /* 0x0000a0000c0e7a25 */ /* 0x000fc800078e0012 */
[C---:B------:R-:W-:Y:S01]  /*9240*/  IMAD R13, R11.reuse, c[0x0][0x280], RZ ;  /* 0x0000a0000b0d7a24 */ /* 0x040fe200078e02ff */
[----:B------:R-:W-:Y:S01]  /*9250*/  LEA R17, P0, R14, c[0x0][0x270], 0x1 ;  /* 0x00009c000e117a11 */ /* 0x000fe200078008ff */
[----:B------:R-:W-:Y:S02]  /*9260*/  IMAD R11, R11, c[0x0][0x290], RZ ;  /* 0x0000a4000b0b7a24 */ /* 0x000fe400078e02ff */
[C---:B------:R-:W-:Y:S02]  /*9270*/  IMAD R13, R12.reuse, c[0x0][0x284], R13 ;  /* 0x0000a1000c0d7a24 */ /* 0x040fe400078e020d */
[C---:B------:R-:W-:Y:S01]  /*9280*/  IMAD.WIDE.U32 R20, R12.reuse, c[0x0][0x290], R20 ;  /* 0x0000a4000c147a25 */ /* 0x040fe200078e0014 */
[----:B------:R1:W2:Y:S02]  /*9290*/  SHFL.IDX PT, R22, R17, RZ, 0x181f ;  /* 0x00181fff11167589 */ /* 0x0002a400000e0000 */
[----:B------:R-:W-:Y:S01]  /*92a0*/  IADD3 R18, R15, R13, RZ ;  /* 0x0000000d0f127210 */ /* 0x000fe20007ffe0ff */
[----:B------:R-:W-:-:S03]  /*92b0*/  IMAD R11, R12, c[0x0][0x294], R11 ;  /* 0x0000a5000c0b7a24 */ /* 0x000fc600078e020b */
[----:B------:R-:W-:Y:S02]  /*92c0*/  LEA.HI.X R18, R14, c[0x0][0x274], R18, 0x1, P0 ;  /* 0x00009d000e127a11 */ /* 0x000fe400000f0c12 */
[----:B------:R-:W-:Y:S02]  /*92d0*/  IADD3 R13, R21, R11, RZ ;  /* 0x0000000b150d7210 */ /* 0x000fe40007ffe0ff */
[C---:B------:R-:W-:Y:S01]  /*92e0*/  LEA R12, P0, R20.reuse, c[0x0][0x288], 0x1 ;  /* 0x0000a200140c7a11 */ /* 0x040fe200078008ff */
[----:B------:R1:W3:Y:S03]  /*92f0*/  SHFL.IDX PT, R23, R18, RZ, 0x181f ;  /* 0x00181fff12177589 */ /* 0x0002e600000e0000 */
[----:B------:R-:W-:Y:S02]  /*9300*/  LEA.HI.X R13, R20, c[0x0][0x28c], R13, 0x1, P0 ;  /* 0x0000a300140d7a11 */ /* 0x000fe400000f0c0d */
        /* <DEDUP_REMOVED lines=43> */
.L_x_1441:
[----:B------:R-:W-:Y:S05]  /*95c0*/  BSYNC B0 ;  /* 0x0000000000007941 */ /* 0x000fea0003800000 */
.L_x_1440:
        /* <DEDUP_REMOVED lines=9> */
[----:B--23--:R-:W-:Y:S01]  /*9660*/  IMAD.MOV.U32 R22, RZ, RZ, R106 ;  /* 0x000000ffff167224 */ /* 0x00cfe200078e006a */
        /* <DEDUP_REMOVED lines=68> */
.L_x_1443:
[----:B------:R-:W-:Y:S05]  /*9ab0*/  BSYNC B0 ;  /* 0x0000000000007941 */ /* 0x000fea0003800000 */
.L_x_1442:
        /* <DEDUP_REMOVED lines=80> */
.L_x_1445:
[----:B---34-:R-:W-:Y:S05]  /*9fc0*/  BSYNC B0 ;  /* 0x0000000000007941 */ /* 0x018fea0003800000 */
.L_x_1444:
        /* <DEDUP_REMOVED lines=78> */
.L_x_1447:
[----:B---3--:R-:W-:Y:S05]  /*a4b0*/  BSYNC B0 ;  /* 0x0000000000007941 */ /* 0x008fea0003800000 */
.L_x_1446:
        /* <DEDUP_REMOVED lines=56> */
[----:B------:R-:W-:Y:S01]  /*a840*/  HADD2.F32 R10, -RZ, R10.H1_H1 ;  /* 0x3000000aff0a7230 */ /* 0x000fe20000004100 */
[-C--:B------:R-:W-:Y:S01]  /*a850*/  FMUL.FTZ R112, R103, R105.reuse ;  /* 0x0000006967707220 */ /* 0x080fe20000410000 */
[--C-:B------:R-:W-:Y:S01]  /*a860*/  HADD2.F32 R104, -RZ, R9.reuse.H0_H0 ;  /* 0x20000009ff687230 */ /* 0x100fe20000004100 */
[-C--:B------:R-:W-:Y:S01]  /*a870*/  FFMA.FTZ R98, R101, R110.reuse, -R98 ;  /* 0x0000006e65627223 */ /* 0x080fe20000010862 */
[----:B------:R-:W-:Y:S01]  /*a880*/  HADD2.F32 R9, -RZ, R9.H1_H1 ;  /* 0x30000009ff097230 */ /* 0x000fe20000004100 */
[----:B------:R-:W-:Y:S01]  /*a890*/  FMUL.FTZ R114, R102, R105 ;  /* 0x0000006966727220 */ /* 0x000fe20000410000 */
[----:B------:R-:W-:Y:S01]  /*a8a0*/  HADD2.F32 R101, -RZ, R96.H0_H0 ;  /* 0x20000060ff657230 */ /* 0x000fe20000004100 */
[----:B------:R-:W-:-:S02]  /*a8b0*/  FFMA.FTZ R11, R11, R110, R100 ;  /* 0x0000006e0b0b7223 */ /* 0x000fc40000010064 */
[----:B------:R-:W-:Y:S02]  /*a8c0*/  FFMA.FTZ R112, R102, R111, -R112 ;  /* 0x0000006f66707223 */ /* 0x000fe40000010870 */
[-C--:B------:R-:W-:Y:S01]  /*a8d0*/  FMUL.FTZ R96, R10, R91.reuse ;  /* 0x0000005b0a607220 */ /* 0x080fe20000410000 */
[----:B------:R-:W-:Y:S01]  /*a8e0*/  F2FP.PACK_AB R11, R11, R98 ;  /* 0x000000620b0b723e */ /* 0x000fe200000000ff */
[----:B------:R-:W-:Y:S02]  /*a8f0*/  FMUL.FTZ R91, R8, R91 ;  /* 0x0000005b085b7220 */ /* 0x000fe40000410000 */
[-C--:B------:R-:W-:Y:S02]  /*a900*/  FMUL.FTZ R100, R9, R99.reuse ;  /* 0x0000006309647220 */ /* 0x080fe40000410000 */
[----:B------:R-:W-:Y:S02]  /*a910*/  FMUL.FTZ R102, R104, R99 ;  /* 0x0000006368667220 */ /* 0x000fe40000410000 */
        /* <DEDUP_REMOVED lines=8> */
[----:B------:R1:W-:Y:S02]  /*a9a0*/  STS.128 [R118+0x10080], R8 ;  /* 0x0100800876007388 */ /* 0x0003e40000000c00 */
.L_x_1451:
[----:B------:R-:W-:Y:S05]  /*a9b0*/  BSYNC B0 ;  /* 0x0000000000007941 */ /* 0x000fea0003800000 */
.L_x_1450:
        /* <DEDUP_REMOVED lines=46> */
.L_x_1453:
[----:B------:R-:W-:Y:S05]  /*aca0*/  BSYNC B0 ;  /* 0x0000000000007941 */ /* 0x000fea0003800000 */
.L_x_1452:
        /* <DEDUP_REMOVED lines=22> */
[C---:B------:R-:W-:Y:S01]  /*ae10*/  FMUL.FTZ R116, R91.reuse, R116 ;  /* 0x000000745b747220 */ /* 0x040fe20000410000 */
[--C-:B------:R-:W-:Y:S01]  /*ae20*/  HADD2.F32 R98, -RZ, R9.reuse.H0_H0 ;  /* 0x20000009ff627230 */ /* 0x100fe20000004100 */
[----:B------:R-:W-:Y:S01]  /*ae30*/  FFMA.FTZ R100, R91, R120, -R100 ;  /* 0x000000785b647223 */ /* 0x000fe20000010864 */
[----:B------:R-:W-:Y:S01]  /*ae40*/  HADD2.F32 R10, -RZ, R10.H1_H1 ;  /* 0x3000000aff0a7230 */ /* 0x000fe20000004100 */
[-C--:B------:R-:W-:Y:S01]  /*ae50*/  FMUL.FTZ R102, R97, R99.reuse ;  /* 0x0000006361667220 */ /* 0x080fe20000410000 */
        /* <DEDUP_REMOVED lines=19> */
.L_x_1455:
[----:B------:R-:W-:Y:S05]  /*af90*/  BSYNC B0 ;  /* 0x0000000000007941 */ /* 0x000fea0003800000 */
.L_x_1454:
        /* <DEDUP_REMOVED lines=27> */
[----:B------:R-:W-:Y:S01]  /*b150*/  FMUL.FTZ R102, R90, R97 ;  /* 0x000000615a667220 */ /* 0x000fe20000410000 */
[----:B------:R-:W-:Y:S01]  /*b160*/  HADD2.F32 R85, -RZ, R76.H0_H0 ;  /* 0x2000004cff557230 */ /* 0x000fe20000004100 */
[----:B------:R-:W-:-:S02]  /*b170*/  FMUL.FTZ R76, R10, R75 ;  /* 0x0000004b0a4c7220 */ /* 0x000fc40000410000 */
[----:B------:R-:W-:Y:S02]  /*b180*/  FMUL.FTZ R97, R9, R83 ;  /* 0x0000005309617220 */ /* 0x000fe40000410000 */
[----:B------:R-:W-:Y:S02]  /*b190*/  FMUL.FTZ R75, R8, R75 ;  /* 0x0000004b084b7220 */ /* 0x000fe40000410000 */
[C---:B------:R-:W-:Y:S02]  /*b1a0*/  FMUL.FTZ R83, R96.reuse, R83 ;  /* 0x0000005360537220 */ /* 0x040fe40000410000 */
[----:B------:R-:W-:Y:S02]  /*b1b0*/  FFMA.FTZ R97, R96, R82, -R97 ;  /* 0x0000005260617223 */ /* 0x000fe40000010861 */
[----:B------:R-:W-:Y:S02]  /*b1c0*/  FFMA.FTZ R11, R11, R108, R106 ;  /* 0x0000006c0b0b7223 */ /* 0x000fe4000001006a */
[----:B------:R-:W-:-:S02]  /*b1d0*/  FFMA.FTZ R100, R90, R99, -R100 ;  /* 0x000000635a647223 */ /* 0x000fc40000010864 */
[----:B------:R-:W-:Y:S01]  /*b1e0*/  FFMA.FTZ R91, R91, R99, R102 ;  /* 0x000000635b5b7223 */ /* 0x000fe20000010066 */
[----:B------:R-:W-:Y:S01]  /*b1f0*/  F2FP.PACK_AB R11, R11, R98 ;  /* 0x000000620b0b723e */ /* 0x000fe200000000ff */
[-C--:B------:R-:W-:Y:S02]  /*b200*/  FFMA.FTZ R76, R8, R85.reuse, -R76 ;  /* 0x00000055084c7223 */ /* 0x080fe4000001084c */
[----:B------:R-:W-:Y:S01]  /*b210*/  FFMA.FTZ R75, R10, R85, R75 ;  /* 0x000000550a4b7223 */ /* 0x000fe2000001004b */
[----:B------:R-:W-:Y:S01]  /*b220*/  F2FP.PACK_AB R8, R91, R100 ;  /* 0x000000645b08723e */ /* 0x000fe200000000ff */
[----:B------:R-:W-:-:S03]  /*b230*/  FFMA.FTZ R82, R9, R82, R83 ;  /* 0x0000005209527223 */ /* 0x000fc60000010053 */
[----:B------:R-:W-:Y:S02]  /*b240*/  F2FP.PACK_AB R10, R75, R76 ;  /* 0x0000004c4b0a723e */ /* 0x000fe400000000ff */
[----:B------:R-:W-:-:S05]  /*b250*/  F2FP.PACK_AB R9, R82, R97 ;  /* 0x000000615209723e */ /* 0x000fca00000000ff */
[----:B------:R1:W-:Y:S02]  /*b260*/  STS.128 [R118+0x1c080], R8 ;  /* 0x01c0800876007388 */ /* 0x0003e40000000c00 */
.L_x_1449:
[----:B------:R-:W-:Y:S05]  /*b270*/  BSYNC B1 ;  /* 0x0000000000017941 */ /* 0x000fea0003800000 */
.L_x_1448:
        /* <DEDUP_REMOVED lines=33> */
[----:B------:R-:W-:-:S02]  /*b490*/  FMUL.FTZ R74, R10, R69 ;  /* 0x000000450a4a7220 */ /* 0x000fc40000410000 */
[----:B------:R-:W-:Y:S02]  /*b4a0*/  FMUL.FTZ R82, R9, R76 ;  /* 0x0000004c09527220 */ /* 0x000fe40000410000 */
[C---:B------:R-:W-:Y:S02]  /*b4b0*/  FMUL.FTZ R96, R83.reuse, R96 ;  /* 0x0000006053607220 */ /* 0x040fe40000410000 */
[----:B------:R-:W-:Y:S02]  /*b4c0*/  FMUL.FTZ R69, R8, R69 ;  /* 0x0000004508457220 */ /* 0x000fe40000410000 */
[----:B------:R-:W-:Y:S02]  /*b4d0*/  FMUL.FTZ R76, R90, R76 ;  /* 0x0000004c5a4c7220 */ /* 0x000fe40000410000 */
[-C--:B------:R-:W-:Y:S02]  /*b4e0*/  FFMA.FTZ R93, R83, R98.reuse, -R93 ;  /* 0x00000062535d7223 */ /* 0x080fe4000001085d */
[----:B------:R-:W-:-:S02]  /*b4f0*/  FFMA.FTZ R96, R85, R98, R96 ;  /* 0x0000006255607223 */ /* 0x000fc40000010060 */
[-C--:B------:R-:W-:Y:S02]  /*b500*/  FFMA.FTZ R74, R8, R11.reuse, -R74 ;  /* 0x0000000b084a7223 */ /* 0x080fe4000001084a */
        /* <DEDUP_REMOVED lines=8> */
.L_x_1459:
[----:B------:R-:W-:Y:S05]  /*b590*/  BSYNC B0 ;  /* 0x0000000000007941 */ /* 0x000fea0003800000 */
.L_x_1458:
        /* <DEDUP_REMOVED lines=33> */
[----:B------:R-:W-:Y:S02]  /*b7b0*/  FMUL.FTZ R63, R8, R63 ;  /* 0x0000003f083f7220 */ /* 0x000fe40000410000 */
        /* <DEDUP_REMOVED lines=12> */
.L_x_1461:
[----:B------:R-:W-:Y:S05]  /*b880*/  BSYNC B0 ;  /* 0x0000000000007941 */ /* 0x000fea0003800000 */
.L_x_1460:
        /* <DEDUP_REMOVED lines=46> */
.L_x_1463:
[----:B------:R-:W-:Y:S05]  /*bb70*/  BSYNC B0 ;  /* 0x0000000000007941 */ /* 0x000fea0003800000 */
.L_x_1462:
[----:B-1----:R-:W-:-:S04]  /*bb80*/  IADD3 R8, R16, 0x60, RZ ;  /* 0x0000006010087810 */ /* 0x002fc80007ffe0ff */
        /* <DEDUP_REMOVED lines=44> */
.L_x_1457:
[----:B------:R-:W-:Y:S05]  /*be50*/  BSYNC B1 ;  /* 0x0000000000017941 */ /* 0x000fea0003800000 */
.L_x_1456:
        /* <DEDUP_REMOVED lines=49> */
.L_x_1467:
[----:B------:R-:W-:Y:S05]  /*c170*/  BSYNC B0 ;  /* 0x0000000000007941 */ /* 0x000fea0003800000 */
.L_x_1466:
        /* <DEDUP_REMOVED lines=46> */
.L_x_1469:
[----:B------:R-:W-:Y:S05]  /*c460*/  BSYNC B0 ;  /* 0x0000000000007941 */ /* 0x000fea0003800000 */
.L_x_1468:
        /* <DEDUP_REMOVED lines=46> */
.L_x_1471:
[----:B------:R-:W-:Y:S05]  /*c750*/  BSYNC B0 ;  /* 0x0000000000007941 */ /* 0x000fea0003800000 */
.L_x_1470:
        /* <DEDUP_REMOVED lines=45> */
.L_x_1465:
[----:B------:R-:W-:Y:S05]  /*ca30*/  BSYNC B1 ;  /* 0x0000000000017941 */ /* 0x000fea0003800000 */
.L_x_1464:
        /* <DEDUP_REMOVED lines=48> */
.L_x_1474:
[----:B------:R-:W-:Y:S05]  /*cd40*/  BSYNC B0 ;  /* 0x0000000000007941 */ /* 0x000fea0003800000 */
.L_x_1473:
        /* <DEDUP_REMOVED lines=46> */
.L_x_1476:
[----:B------:R-:W-:Y:S05]  /*d030*/  BSYNC B0 ;  /* 0x0000000000007941 */ /* 0x000fea0003800000 */
.L_x_1475:
        /* <DEDUP_REMOVED lines=46> */
.L_x_1478:
[----:B------:R-:W-:Y:S05]  /*d320*/  BSYNC B0 ;  /* 0x0000000000007941 */ /* 0x000fea0003800000 */
.L_x_1477:
        /* <DEDUP_REMOVED lines=46> */
.L_x_1439:
[----:B------:R-:W-:Y:S01]  /*d610*/  PLOP3.LUT P0, PT, PT, PT, UP2, 0x80, 0x0 ;  /* 0x000000000000781c */ /* 0x000fe20003f0f028 */
        /* <DEDUP_REMOVED lines=17> */
[C---:B------:R-:W-:Y:S01]  /*d730*/  IMAD R13, R11.reuse, c[0x0][0x280], RZ ;  /* 0x0000a0000b0d7a24 */ /* 0x040fe200078e02ff */
        /* <DEDUP_REMOVED lines=40> */
.L_x_1480:
[----:B------:R-:W-:Y:S05]  /*d9c0*/  BSYNC B0 ;  /* 0x0000000000007941 */ /* 0x000fea0003800000 */
.L_x_1479:
[----:B------:R-:W-:Y:S01]  /*d9d0*/  ISETP.NE.AND P0, PT, R10, RZ, PT ;  /* 0x000000ff0a00720c */ /* 0x000fe20003f05270 */
[----:B-----5:R-:W-:Y:S01]  /*d9e0*/  IMAD.MOV.U32 R11, RZ, RZ, R94 ;  /* 0x000000ffff0b7224 */ /* 0x020fe200078e005e */
[----:B--2-4-:R-:W-:Y:S01]  /*d9f0*/  MOV R16, R93 ;  /* 0x0000005d00107202 */ /* 0x014fe20000000f00 */
        /* <DEDUP_REMOVED lines=60> */
.L_x_1482:
[----:B----4-:R-:W-:Y:S05]  /*ddc0*/  BSYNC B0 ;  /* 0x0000000000007941 */ /* 0x010fea0003800000 */
.L_x_1481:
        /* <DEDUP_REMOVED lines=65> */
.L_x_1484:
[----:B--2-4-:R-:W-:Y:S05]  /*e1e0*/  BSYNC B0 ;  /* 0x0000000000007941 */ /* 0x014fea0003800000 */
.L_x_1483:
        /* <DEDUP_REMOVED lines=63> */
.L_x_1486:
[----:B----4-:R-:W-:Y:S05]  /*e5e0*/  BSYNC B0 ;  /* 0x0000000000007941 */ /* 0x010fea0003800000 */
.L_x_1485:
        /* <DEDUP_REMOVED lines=41> */
[----:B------:R-:W-:Y:S01]  /*e880*/  SHF.R.U64 R96, R96, 0x10, R97 ;  /* 0x0000001060607819 */ /* 0x000fe20000001261 */
[--C-:B------:R-:W-:Y:S01]  /*e890*/  HADD2.F32 R130, -RZ, R121.reuse.H0_H0 ;  /* 0x20000079ff827230 */ /* 0x100fe20000004100 */
[----:B------:R-:W-:Y:S01]  /*e8a0*/  SHF.R.S32.HI R8, RZ, 0x1f, R9 ;  /* 0x0000001fff087819 */ /* 0x000fe20000011409 */
[--C-:B------:R-:W-:Y:S01]  /*e8b0*/  HADD2.F32 R138, -RZ, R124.reuse.H0_H0 ;  /* 0x2000007cff8a7230 */ /* 0x100fe20000004100 */
[----:B------:R-:W-:Y:S01]  /*e8c0*/  SHF.L.U32 R10, R9, 0x3, RZ ;  /* 0x00000003090a7819 */ /* 0x000fe200000006ff */
[----:B------:R-:W-:Y:S01]  /*e8d0*/  HADD2.F32 R121, -RZ, R121.H1_H1 ;  /* 0x30000079ff797230 */ /* 0x000fe20000004100 */
[----:B------:R-:W-:Y:S01]  /*e8e0*/  LEA.HI R8, R8, R9, RZ, 0x3 ;  /* 0x0000000908087211 */ /* 0x000fe200078f18ff */
[----:B------:R-:W-:Y:S01]  /*e8f0*/  HADD2.F32 R124, -RZ, R124.H1_H1 ;  /* 0x3000007cff7c7230 */ /* 0x000fe20000004100 */
[----:B------:R-:W-:Y:S01]  /*e900*/  LOP3.LUT R10, R119, 0x38, R10, 0xf8, !PT ;  /* 0x00000038770a7812 */ /* 0x000fe200078ef80a */
[--C-:B------:R-:W-:Y:S01]  /*e910*/  HADD2.F32 R135, -RZ, R125.reuse.H1_H1 ;  /* 0x3000007dff877230 */ /* 0x100fe20000004100 */
[----:B------:R-:W-:Y:S01]  /*e920*/  SHF.L.U32 R8, R8, 0xa, RZ ;  /* 0x0000000a08087819 */ /* 0x000fe200000006ff */
[----:B------:R-:W-:Y:S01]  /*e930*/  HADD2.F32 R125, -RZ, R125.H0_H0 ;  /* 0x2000007dff7d7230 */ /* 0x000fe20000004100 */
[----:B------:R-:W-:Y:S01]  /*e940*/  LOP3.LUT R9, R10, R117, RZ, 0x3c, !PT ;  /* 0x000000750a097212 */ /* 0x000fe200078e3cff */
[----:B------:R-:W-:Y:S01]  /*e950*/  HADD2.F32 R96, -RZ, R96.H0_H0 ;  /* 0x20000060ff607230 */ /* 0x000fe20000004100 */
[----:B------:R-:W-:-:S02]  /*e960*/  LOP3.LUT R8, R8, 0x7fffe000, RZ, 0xc0, !PT ;  /* 0x7fffe00008087812 */ /* 0x000fc400078ec0ff */
[----:B------:R-:W-:Y:S02]  /*e970*/  SHF.R.U32.HI R126, RZ, 0x10, R97 ;  /* 0x00000010ff7e7819 */ /* 0x000fe40000011661 */
[----:B------:R-:W-:Y:S02]  /*e980*/  IADD3 R8, R9, R8, R116 ;  /* 0x0000000809087210 */ /* 0x000fe40007ffe074 */
[--C-:B------:R-:W-:Y:S01]  /*e990*/  SHF.R.U64 R97, R102, 0x10, R103.reuse ;  /* 0x0000001066617819 */ /* 0x100fe20000001267 */
[----:B------:R-:W-:Y:S01]  /*e9a0*/  HADD2.F32 R126, -RZ, R126.H0_H0 ;  /* 0x2000007eff7e7230 */ /* 0x000fe20000004100 */
        /* <DEDUP_REMOVED lines=16> */
[----:B------:R-:W-:Y:S01]  /*eab0*/  HADD2.F32 R128, -RZ, R12.H1_H1 ;  /* 0x3000000cff807230 */ /* 0x000fe20000004100 */
[----:B------:R-:W-:Y:S01]  /*eac0*/  FMUL.FTZ R140, R13, R126 ;  /* 0x0000007e0d8c7220 */ /* 0x000fe20000410000 */
[--C-:B------:R-:W-:Y:S01]  /*ead0*/  HADD2.F32 R12, -RZ, R14.reuse.H0_H0 ;  /* 0x2000000eff0c7230 */ /* 0x100fe20000004100 */
[----:B------:R-:W-:Y:S01]  /*eae0*/  FMUL.FTZ R101, R127, R121 ;  /* 0x000000797f657220 */ /* 0x000fe20000410000 */
[----:B------:R-:W-:-:S02]  /*eaf0*/  HADD2.F32 R129, -RZ, R14.H1_H1 ;  /* 0x3000000eff817230 */ /* 0x000fc40000004100 */
[--C-:B------:R-:W-:Y:S02]  /*eb00*/  HADD2.F32 R14, -RZ, R15.reuse.H0_H0 ;  /* 0x2000000fff0e7230 */ /* 0x100fe40000004100 */
[----:B------:R-:W-:Y:S02]  /*eb10*/  HADD2.F32 R15, -RZ, R15.H1_H1 ;  /* 0x3000000fff0f7230 */ /* 0x000fe40000004100 */
[--C-:B--2---:R-:W-:Y:S02]  /*eb20*/  HADD2.F32 R131, -RZ, R9.reuse.H0_H0 ;  /* 0x20000009ff837230 */ /* 0x104fe40000004100 */
[----:B------:R-:W-:Y:S02]  /*eb30*/  HADD2.F32 R9, -RZ, R9.H1_H1 ;  /* 0x30000009ff097230 */ /* 0x000fe40000004100 */
        /* <DEDUP_REMOVED lines=8> */
[--C-:B------:R-:W-:Y:S01]  /*ebc0*/  HADD2.F32 R8, -RZ, R10.reuse.H0_H0 ;  /* 0x2000000aff087230 */ /* 0x100fe20000004100 */
        /* <DEDUP_REMOVED lines=8> */
[C---:B------:R-:W-:Y:S01]  /*ec50*/  FMUL.FTZ R131, R8.reuse, R131 ;  /* 0x0000008308837220 */ /* 0x040fe20000410000 */
[----:B------:R-:W-:Y:S01]  /*ec60*/  F2FP.PACK_AB R9, R9, R136 ;  /* 0x000000880909723e */ /* 0x000fe200000000ff */
[----:B------:R-:W-:-:S02]  /*ec70*/  FFMA.FTZ R99, R8, R135, R137 ;  /* 0x0000008708637223 */ /* 0x000fc40000010089 */
[-C--:B------:R-:W-:Y:S02]  /*ec80*/  FMUL.FTZ R8, R15, R140.reuse ;  /* 0x0000008c0f087220 */ /* 0x080fe40000410000 */
[C---:B------:R-:W-:Y:S02]  /*ec90*/  FMUL.FTZ R123, R10.reuse, R123 ;  /* 0x0000007b0a7b7220 */ /* 0x040fe40000410000 */
[----:B------:R-:W-:Y:S02]  /*eca0*/  FFMA.FTZ R132, R10, R125, R132 ;  /* 0x0000007d0a847223 */ /* 0x000fe40000010084 */
[----:B------:R-:W-:Y:S02]  /*ecb0*/  FMUL.FTZ R140, R11, R140 ;  /* 0x0000008c0b8c7220 */ /* 0x000fe40000410000 */
[----:B------:R-:W-:Y:S02]  /*ecc0*/  FMUL.FTZ R10, R129, R98 ;  /* 0x00000062810a7220 */ /* 0x000fe40000410000 */
[----:B------:R-:W-:-:S02]  /*ecd0*/  FFMA.FTZ R11, R11, R102, R8 ;  /* 0x000000660b0b7223 */ /* 0x000fc40000010008 */
[----:B------:R-:W-:Y:S02]  /*ece0*/  FMUL.FTZ R137, R133, R96 ;  /* 0x0000006085897220 */ /* 0x000fe40000410000 */
[----:B------:R-:W-:Y:S01]  /*ecf0*/  FMUL.FTZ R98, R134, R98 ;  /* 0x0000006286627220 */ /* 0x000fe20000410000 */
[----:B------:R-:W-:Y:S01]  /*ed00*/  F2FP.PACK_AB R11, R11, R132 ;  /* 0x000000840b0b723e */ /* 0x000fe200000000ff */
[----:B------:R-:W-:Y:S02]  /*ed10*/  FMUL.FTZ R8, R128, R96 ;  /* 0x0000006080087220 */ /* 0x000fe40000410000 */
[----:B------:R-:W-:Y:S02]  /*ed20*/  FFMA.FTZ R131, R12, R135, -R131 ;  /* 0x000000870c837223 */ /* 0x000fe40000010883 */
[----:B------:R-:W-:Y:S02]  /*ed30*/  FFMA.FTZ R123, R14, R125, -R123 ;  /* 0x0000007d0e7b7223 */ /* 0x000fe4000001087b */
[----:B------:R-:W-:-:S02]  /*ed40*/  FFMA.FTZ R130, R103, R138, -R130 ;  /* 0x0000008a67827223 */ /* 0x000fc40000010882 */
        /* <DEDUP_REMOVED lines=15> */
.L_x_1490:
[----:B------:R-:W-:Y:S05]  /*ee40*/  BSYNC B0 ;  /* 0x0000000000007941 */ /* 0x000fea0003800000 */
.L_x_1489:
[----:B------:R-:W-:-:S13]  /*ee50*/  ISETP.GE.AND P0, PT, R52, c[0x0][0x27c], PT ;  /* 0x00009f0034007a0c */ /* 0x000fda0003f06270 */
[----:B------:R-:W-:Y:S05]  /*ee60*/  @P0 BRA `(.L_x_1488) ;  /* 0x0000067000000947 */ /* 0x000fea0003800000 */
[----:B-1----:R-:W-:Y:S01]  /*ee70*/  SHF.R.S32.HI R9, RZ, 0x1f, R52 ;  /* 0x0000001fff097819 */ /* 0x002fe20000011434 */
[----:B------:R-:W-:Y:S01]  /*ee80*/  HADD2.F32 R124, -RZ, R113.H0_H0 ;  /* 0x20000071ff7c7230 */ /* 0x000fe20000004100 */
[----:B------:R-:W-:Y:S01]  /*ee90*/  SHF.R.U32.HI R98, RZ, 0x10, R89 ;  /* 0x00000010ff627819 */ /* 0x000fe20000011659 */
[----:B------:R-:W-:Y:S01]  /*eea0*/  HADD2.F32 R102, -RZ, R112.H0_H0 ;  /* 0x20000070ff667230 */ /* 0x000fe20000004100 */
[CC--:B------:R-:W-:Y:S01]  /*eeb0*/  LEA.HI R10, R9.reuse, R52.reuse, RZ, 0x3 ;  /* 0x00000034090a7211 */ /* 0x0c0fe200078f18ff */
[----:B------:R-:W-:Y:S01]  /*eec0*/  HADD2.F32 R130, -RZ, R115.H0_H0 ;  /* 0x20000073ff827230 */ /* 0x000fe20000004100 */
[----:B--2---:R-:W-:Y:S01]  /*eed0*/  LEA.HI R12, R9, R52, RZ, 0x6 ;  /* 0x00000034090c7211 */ /* 0x004fe200078f30ff */
[----:B------:R-:W-:Y:S01]  /*eee0*/  HADD2.F32 R98, -RZ, R98.H0_H0 ;  /* 0x20000062ff627230 */ /* 0x000fe20000004100 */
[----:B------:R-:W-:Y:S01]  /*eef0*/  LEA.HI.SX32 R9, R10, R122, 0x1d ;  /* 0x0000007a0a097211 */ /* 0x000fe200078feaff */
[----:B------:R-:W-:Y:S01]  /*ef00*/  HADD2.F32 R112, -RZ, R112.H1_H1 ;  /* 0x30000070ff707230 */ /* 0x000fe20000004100 */
[----:B------:R-:W-:Y:S01]  /*ef10*/  LOP3.LUT R10, R119, 0x38, R10, 0xf8, !PT ;  /* 0x00000038770a7812 */ /* 0x000fe200078ef80a */
[--C-:B------:R-:W-:Y:S01]  /*ef20*/  HADD2.F32 R122, -RZ, R114.reuse.H0_H0 ;  /* 0x20000072ff7a7230 */ /* 0x100fe20000004100 */
[----:B------:R-:W-:Y:S01]  /*ef30*/  SHF.R.S32.HI R8, RZ, 0x1f, R9 ;  /* 0x0000001fff087819 */ /* 0x000fe20000011409 */
[----:B------:R-:W-:Y:S01]  /*ef40*/  HADD2.F32 R114, -RZ, R114.H1_H1 ;  /* 0x30000072ff727230 */ /* 0x000fe20000004100 */
[----:B------:R-:W-:Y:S01]  /*ef50*/  LOP3.LUT R11, R10, R117, RZ, 0x3c, !PT ;  /* 0x000000750a0b7212 */ /* 0x000fe200078e3cff */
[----:B------:R-:W-:Y:S01]  /*ef60*/  HADD2.F32 R113, -RZ, R113.H1_H1 ;  /* 0x30000071ff717230 */ /* 0x000fe20000004100 */
[----:B------:R-:W-:Y:S01]  /*ef70*/  SHF.L.U32 R12, R12, 0x7, RZ ;  /* 0x000000070c0c7819 */ /* 0x000fe200000006ff */
[----:B------:R-:W-:Y:S01]  /*ef80*/  HADD2.F32 R115, -RZ, R115.H1_H1 ;  /* 0x30000073ff737230 */ /* 0x000fe20000004100 */
[----:B------:R-:W-:-:S02]  /*ef90*/  SHF.L.U32 R10, R9, 0x3, RZ ;  /* 0x00000003090a7819 */ /* 0x000fc400000006ff */
[----:B------:R-:W-:Y:S02]  /*efa0*/  LEA.HI R8, R8, R9, RZ, 0x3 ;  /* 0x0000000908087211 */ /* 0x000fe400078f18ff */
[----:B------:R-:W-:Y:S02]  /*efb0*/  LOP3.LUT R12, R12, 0x7fffe000, RZ, 0xc0, !PT ;  /* 0x7fffe0000c0c7812 */ /* 0x000fe400078ec0ff */
[----:B------:R-:W-:Y:S02]  /*efc0*/  LOP3.LUT R10, R119, 0x38, R10, 0xf8, !PT ;  /* 0x00000038770a7812 */ /* 0x000fe400078ef80a */
[----:B------:R-:W-:Y:S02]  /*efd0*/  SHF.L.U32 R8, R8, 0xa, RZ ;  /* 0x0000000a08087819 */ /* 0x000fe400000006ff */
[----:B------:R-:W-:Y:S02]  /*efe0*/  IADD3 R11, R11, R12, R116 ;  /* 0x0000000c0b0b7210 */ /* 0x000fe40007ffe074 */
[----:B------:R-:W-:-:S02]  /*eff0*/  LOP3.LUT R117, R10, R117, RZ, 0x3c, !PT ;  /* 0x000000750a757212 */ /* 0x000fc400078e3cff */
[----:B------:R-:W-:Y:S02]  /*f000*/  LOP3.LUT R8, R8, 0x7fffe000, RZ, 0xc0, !PT ;  /* 0x7fffe00008087812 */ /* 0x000fe400078ec0ff */
[----:B------:R-:W-:Y:S02]  /*f010*/  SHF.L.U32 R96, R11, 0x1, RZ ;  /* 0x000000010b607819 */ /* 0x000fe400000006ff */
[----:B------:R-:W-:Y:S02]  /*f020*/  IADD3 R8, R117, R8, R116 ;  /* 0x0000000875087210 */ /* 0x000fe40007ffe074 */
[--C-:B------:R-:W-:Y:S01]  /*f030*/  SHF.R.U64 R92, R92, 0x10, R93.reuse ;  /* 0x000000105c5c7819 */ /* 0x100fe2000000125d */
[----:B------:R-:W1:Y:S01]  /*f040*/  LDS.128 R12, [R96+0x10080] ;  /* 0x01008000600c7984 */ /* 0x000e620000000c00 */
[----:B------:R-:W-:Y:S02]  /*f050*/  SHF.L.U32 R97, R8, 0x1, RZ ;  /* 0x0000000108617819 */ /* 0x000fe400000006ff */
[----:B------:R-:W-:Y:S01]  /*f060*/  SHF.R.U32.HI R93, RZ, 0x10, R93 ;  /* 0x00000010ff5d7819 */ /* 0x000fe2000001165d */
[----:B------:R-:W-:Y:S01]  /*f070*/  HADD2.F32 R92, -RZ, R92.H0_H0 ;  /* 0x2000005cff5c7230 */ /* 0x000fe20000004100 */
[----:B------:R-:W-:Y:S01]  /*f080*/  SHF.R.U64 R88, R88, 0x10, R89 ;  /* 0x0000001058587819 */ /* 0x000fe20000001259 */
[----:B------:R-:W2:Y:S01]  /*f090*/  LDS.128 R8, [R97+0x10080] ;  /* 0x0100800061087984 */ /* 0x000ea20000000c00 */
[--C-:B------:R-:W-:Y:S01]  /*f0a0*/  SHF.R.U64 R89, R94, 0x10, R95.reuse ;  /* 0x000000105e597819 */ /* 0x100fe2000000125f */
[----:B------:R-:W-:Y:S01]  /*f0b0*/  HADD2.F32 R126, -RZ, R93.H0_H0 ;  /* 0x2000005dff7e7230 */ /* 0x000fe20000004100 */
[----:B------:R-:W-:-:S02]  /*f0c0*/  SHF.R.U32.HI R94, RZ, 0x10, R95 ;  /* 0x00000010ff5e7819 */ /* 0x000fc4000001165f */
[--C-:B------:R-:W-:Y:S02]  /*f0d0*/  SHF.R.U64 R90, R90, 0x10, R91.reuse ;  /* 0x000000105a5a7819 */ /* 0x100fe4000000125b */
        /* <DEDUP_REMOVED lines=28> */
[----:B------:R-:W-:Y:S01]  /*f2a0*/  HADD2.F32 R8, -RZ, R10.H0_H0 ;  /* 0x2000000aff087230 */ /* 0x000fe20000004100 */
[C---:B------:R-:W-:Y:S01]  /*f2b0*/  FMUL.FTZ R102, R103.reuse, R102 ;  /* 0x0000006667667220 */ /* 0x040fe20000410000 */
[----:B------:R-:W-:Y:S01]  /*f2c0*/  HADD2.F32 R14, -RZ, R14.H1_H1 ;  /* 0x3000000eff0e7230 */ /* 0x000fe20000004100 */
[----:B------:R-:W-:Y:S01]  /*f2d0*/  FFMA.FTZ R120, R103, R122, R120 ;  /* 0x0000007a67787223 */ /* 0x000fe20000010078 */
[----:B------:R-:W-:Y:S01]  /*f2e0*/  HADD2.F32 R103, -RZ, R90.H0_H0 ;  /* 0x2000005aff677230 */ /* 0x000fe20000004100 */
[----:B------:R-:W-:Y:S01]  /*f2f0*/  FFMA.FTZ R11, R11, R132, R94 ;  /* 0x000000840b0b7223 */ /* 0x000fe2000001005e */
[----:B------:R-:W-:Y:S01]  /*f300*/  HADD2.F32 R94, -RZ, R88.H0_H0 ;  /* 0x20000058ff5e7230 */ /* 0x000fe20000004100 */
[-C--:B------:R-:W-:Y:S01]  /*f310*/  FMUL.FTZ R9, R12, R113.reuse ;  /* 0x000000710c097220 */ /* 0x080fe20000410000 */
[----:B------:R-:W-:Y:S01]  /*f320*/  HADD2.F32 R10, -RZ, R10.H1_H1 ;  /* 0x3000000aff0a7230 */ /* 0x000fe20000004100 */
[C---:B------:R-:W-:Y:S01]  /*f330*/  FMUL.FTZ R113, R8.reuse, R113 ;  /* 0x0000007108717220 */ /* 0x040fe20000410000 */
[----:B------:R-:W-:Y:S01]  /*f340*/  F2FP.PACK_AB R11, R11, R128 ;  /* 0x000000800b0b723e */ /* 0x000fe200000000ff */
[----:B------:R-:W-:Y:S01]  /*f350*/  FFMA.FTZ R88, R8, R115, R9 ;  /* 0x0000007308587223 */ /* 0x000fe20000010009 */
[----:B------:R-:W-:Y:S01]  /*f360*/  HADD2.F32 R9, -RZ, R89.H0_H0 ;  /* 0x20000059ff097230 */ /* 0x000fe20000004100 */
[----:B------:R-:W-:-:S02]  /*f370*/  FMUL.FTZ R119, R101, R94 ;  /* 0x0000005e65777220 */ /* 0x000fc40000410000 */
[-C--:B------:R-:W-:Y:S02]  /*f380*/  FMUL.FTZ R89, R14, R103.reuse ;  /* 0x000000670e597220 */ /* 0x080fe40000410000 */
[----:B------:R-:W-:Y:S02]  /*f390*/  FMUL.FTZ R94, R118, R94 ;  /* 0x0000005e765e7220 */ /* 0x000fe40000410000 */
[----:B------:R-:W-:Y:S02]  /*f3a0*/  FMUL.FTZ R103, R10, R103 ;  /* 0x000000670a677220 */ /* 0x000fe40000410000 */
[----:B------:R-:W-:Y:S02]  /*f3b0*/  FFMA.FTZ R113, R12, R115, -R113 ;  /* 0x000000730c717223 */ /* 0x000fe40000010871 */
        /* <DEDUP_REMOVED lines=18> */
.L_x_1488:
[----:B------:R-:W-:Y:S05]  /*f4e0*/  BSYNC B1 ;  /* 0x0000000000017941 */ /* 0x000fea0003800000 */
.L_x_1487:
[----:B-1----:R-:W-:Y:S01]  /*f4f0*/  IADD3 R9, R196, 0x20, RZ ;  /* 0x00000020c4097810 */ /* 0x002fe20007ffe0ff */
[----:B------:R-:W-:Y:S03]  /*f500*/  BSSY B1, `(.L_x_1491) ;  /* 0x00000db000017945 */ /* 0x000fe60003800000 */
        /* <DEDUP_REMOVED lines=23> */
[--C-:B------:R-:W-:Y:S01]  /*f680*/  HADD2.F32 R103, -RZ, R111.reuse.H1_H1 ;  /* 0x3000006fff677230 */ /* 0x100fe20000004100 */
[----:B------:R-:W-:Y:S01]  /*f690*/  LEA.HI R9, R9, R10, RZ, 0x3 ;  /* 0x0000000a09097211 */ /* 0x000fe200078f18ff */
        /* <DEDUP_REMOVED lines=87> */
.L_x_1494:
[----:B------:R-:W-:Y:S05]  /*fc10*/  BSYNC B0 ;  /* 0x0000000000007941 */ /* 0x000fea0003800000 */
.L_x_1493:
[----:B------:R-:W-:-:S13]  /*fc20*/  ISETP.GE.AND P0, PT, R52, c[0x0][0x27c], PT ;  /* 0x00009f0034007a0c */ /* 0x000fda0003f06270 */
[----:B------:R-:W-:Y:S05]  /*fc30*/  @P0 BRA `(.L_x_1492) ;  /* 0x0000067000000947 */ /* 0x000fea0003800000 */
[----:B-1----:R-:W-:Y:S01]  /*fc40*/  SHF.R.S32.HI R11, RZ, 0x1f, R52 ;  /* 0x0000001fff0b7819 */ /* 0x002fe20000011434 */
[----:B------:R-:W-:Y:S01]  /*fc50*/  HADD2.F32 R96, -RZ, R105.H0_H0 ;  /* 0x20000069ff607230 */ /* 0x000fe20000004100 */
[----:B------:R-:W-:Y:S01]  /*fc60*/  SHF.R.U32.HI R66, RZ, 0x10, R49 ;  /* 0x00000010ff427819 */ /* 0x000fe20000011631 */
[----:B------:R-:W-:Y:S01]  /*fc70*/  HADD2.F32 R70, -RZ, R104.H0_H0 ;  /* 0x20000068ff467230 */ /* 0x000fe20000004100 */
        /* <DEDUP_REMOVED lines=10> */
[----:B------:R-:W-:Y:S01]  /*fd20*/  LOP3.LUT R12, R91, 0x38, R12, 0xf8, !PT ;  /* 0x000000385b0c7812 */ /* 0x000fe200078ef80c */
[----:B------:R-:W-:Y:S01]  /*fd30*/  HADD2.F32 R105, -RZ, R105.H1_H1 ;  /* 0x30000069ff697230 */ /* 0x000fe20000004100 */
[----:B------:R-:W-:Y:S01]  /*fd40*/  SHF.L.U32 R10, R9, 0x3, RZ ;  /* 0x00000003090a7819 */ /* 0x000fe200000006ff */
[----:B------:R-:W-:Y:S01]  /*fd50*/  HADD2.F32 R107, -RZ, R107.H1_H1 ;  /* 0x3000006bff6b7230 */ /* 0x000fe20000004100 */
[----:B------:R-:W-:-:S02]  /*fd60*/  LEA.HI R8, R8, R9, RZ, 0x3 ;  /* 0x0000000908087211 */ /* 0x000fc400078f18ff */
[----:B------:R-:W-:Y:S02]  /*fd70*/  LOP3.LUT R11, R11, 0x7fffe000, RZ, 0xc0, !PT ;  /* 0x7fffe0000b0b7812 */ /* 0x000fe400078ec0ff */
[----:B------:R-:W-:Y:S02]  /*fd80*/  LOP3.LUT R12, R12, R89, RZ, 0x3c, !PT ;  /* 0x000000590c0c7212 */ /* 0x000fe400078e3cff */
        /* <DEDUP_REMOVED lines=82> */
.L_x_1492:
[----:B------:R-:W-:Y:S05]  /*102b0*/  BSYNC B1 ;  /* 0x0000000000017941 */ /* 0x000fea0003800000 */
.L_x_1491:
        /* <DEDUP_REMOVED lines=114> */
.L_x_1498:
[----:B------:R-:W-:Y:S05]  /*109e0*/  BSYNC B0 ;  /* 0x0000000000007941 */ /* 0x000fea0003800000 */
.L_x_1497:
        /* <DEDUP_REMOVED lines=70> */
[-C--:B------:R-:W-:Y:S01]  /*10e50*/  FMUL.FTZ R78, R42, R76.reuse ;  /* 0x0000004c2a4e7220 */ /* 0x080fe20000410000 */
        /* <DEDUP_REMOVED lines=23> */
[-C--:B------:R-:W-:Y:S01]  /*10fd0*/  FFMA.FTZ R43, R43, R34.reuse, -R46 ;  /* 0x000000222b2b7223 */ /* 0x080fe2000001082e */
[----:B------:R-:W-:Y:S01]  /*10fe0*/  F2FP.PACK_AB R9, R44, R51 ;  /* 0x000000332c09723e */ /* 0x000fe200000000ff */
[-C--:B------:R-:W-:Y:S02]  /*10ff0*/  FFMA.FTZ R14, R14, R49.reuse, -R47 ;  /* 0x000000310e0e7223 */ /* 0x080fe4000001082f */
        /* <DEDUP_REMOVED lines=8> */
.L_x_1496:
[----:B------:R-:W-:Y:S05]  /*11080*/  BSYNC B1 ;  /* 0x0000000000017941 */ /* 0x000fea0003800000 */
.L_x_1495:
        /* <DEDUP_REMOVED lines=113> */
.L_x_1500:
[----:B------:R-:W-:Y:S05]  /*117a0*/  BSYNC B0 ;  /* 0x0000000000007941 */ /* 0x000fea0003800000 */
.L_x_1499:
[----:B------:R-:W-:-:S13]  /*117b0*/  ISETP.GE.AND P0, PT, R52, c[0x0][0x27c], PT ;  /* 0x00009f0034007a0c */ /* 0x000fda0003f06270 */
[----:B------:R-:W-:Y:S05]  /*117c0*/  @P0 BRA `(.L_x_1472) ;  /* 0x0000067000000947 */ /* 0x000fea0003800000 */
[----:B-1----:R-:W-:Y:S01]  /*117d0*/  SHF.R.S32.HI R11, RZ, 0x1f, R52 ;  /* 0x0000001fff0b7819 */ /* 0x002fe20000011434 */
[----:B------:R-:W-:Y:S01]  /*117e0*/  HADD2.F32 R37, -RZ, R74.H0_H0 ;  /* 0x2000004aff257230 */ /* 0x000fe20000004100 */
[----:B------:R-:W-:Y:S01]  /*117f0*/  SHF.R.U64 R19, R22, 0x10, R23 ;  /* 0x0000001016137819 */ /* 0x000fe20000001217 */
[----:B------:R-:W-:Y:S01]  /*11800*/  HADD2.F32 R38, -RZ, R61.H0_H0 ;  /* 0x2000003dff267230 */ /* 0x000fe20000004100 */
[CC--:B------:R-:W-:Y:S01]  /*11810*/  LEA.HI R8, R11.reuse, R52.reuse, RZ, 0x3 ;  /* 0x000000340b087211 */ /* 0x0c0fe200078f18ff */
[----:B------:R-:W-:Y:S01]  /*11820*/  HADD2.F32 R42, -RZ, R73.H0_H0 ;  /* 0x20000049ff2a7230 */ /* 0x000fe20000004100 */
[----:B------:R-:W-:Y:S01]  /*11830*/  LEA.HI R11, R11, R52, RZ, 0x6 ;  /* 0x000000340b0b7211 */ /* 0x000fe200078f30ff */
[----:B------:R-:W-:Y:S01]  /*11840*/  HADD2.F32 R61, -RZ, R61.H1_H1 ;  /* 0x3000003dff3d7230 */ /* 0x000fe20000004100 */
[----:B------:R-:W-:Y:S01]  /*11850*/  LEA.HI.SX32 R9, R8, R34, 0x1d ;  /* 0x0000002208097211 */ /* 0x000fe200078feaff */
[----:B------:R-:W-:Y:S01]  /*11860*/  HADD2.F32 R73, -RZ, R73.H1_H1 ;  /* 0x30000049ff497230 */ /* 0x000fe20000004100 */
[----:B--2---:R-:W-:-:S02]  /*11870*/  LOP3.LUT R12, R35, 0x38, R8, 0xf8, !PT ;  /* 0x00000038230c7812 */ /* 0x004fc400078ef808 */
[----:B------:R-:W-:Y:S02]  /*11880*/  SHF.R.S32.HI R8, RZ, 0x1f, R9 ;  /* 0x0000001fff087819 */ /* 0x000fe40000011409 */
[----:B------:R-:W-:Y:S02]  /*11890*/  SHF.L.U32 R11, R11, 0x7, RZ ;  /* 0x000000070b0b7819 */ /* 0x000fe400000006ff */
[----:B------:R-:W-:Y:S02]  /*118a0*/  SHF.L.U32 R10, R9, 0x3, RZ ;  /* 0x00000003090a7819 */ /* 0x000fe400000006ff */
[----:B------:R-:W-:Y:S02]  /*118b0*/  LEA.HI R8, R8, R9, RZ, 0x3 ;  /* 0x0000000908087211 */ /* 0x000fe400078f18ff */
[----:B------:R-:W-:Y:S02]  /*118c0*/  LOP3.LUT R11, R11, 0x7fffe000, RZ, 0xc0, !PT ;  /* 0x7fffe0000b0b7812 */ /* 0x000fe400078ec0ff */
[----:B------:R-:W-:-:S02]  /*118d0*/  LOP3.LUT R12, R12, R33, RZ, 0x3c, !PT ;  /* 0x000000210c0c7212 */ /* 0x000fc400078e3cff */
[----:B------:R-:W-:Y:S02]  /*118e0*/  LOP3.LUT R10, R35, 0x38, R10, 0xf8, !PT ;  /* 0x00000038230a7812 */ /* 0x000fe400078ef80a */
[----:B------:R-:W-:Y:S02]  /*118f0*/  SHF.L.U32 R8, R8, 0xa, RZ ;  /* 0x0000000a08087819 */ /* 0x000fe400000006ff */
[----:B------:R-:W-:Y:S02]  /*11900*/  IADD3 R11, R12, R11, R32 ;  /* 0x0000000b0c0b7210 */ /* 0x000fe40007ffe020 */
        /* <DEDUP_REMOVED lines=20> */
[----:B------:R-:W-:Y:S02]  /*11a50*/  HADD2.F32 R21, -RZ, R74.H1_H1 ;  /* 0x3000004aff157230 */ /* 0x000fe40000004100 */
[--C-:B-1----:R-:W-:Y:S02]  /*11a60*/  HADD2.F32 R24, -RZ, R15.reuse.H0_H0 ;  /* 0x2000000fff187230 */ /* 0x102fe40000004100 */
[----:B------:R-:W-:Y:S02]  /*11a70*/  HADD2.F32 R15, -RZ, R15.H1_H1 ;  /* 0x3000000fff0f7230 */ /* 0x000fe40000004100 */
[----:B------:R-:W-:Y:S01]  /*11a80*/  HADD2.F32 R25, -RZ, R13.H0_H0 ;  /* 0x2000000dff197230 */ /* 0x000fe20000004100 */
[----:B------:R-:W-:Y:S01]  /*11a90*/  FMUL.FTZ R35, R24, R29 ;  /* 0x0000001d18237220 */ /* 0x000fe20000410000 */
[----:B--2---:R-:W-:-:S02]  /*11aa0*/  HADD2.F32 R32, -RZ, R11.H0_H0 ;  /* 0x2000000bff207230 */ /* 0x004fc40000004100 */
[----:B------:R-:W-:Y:S01]  /*11ab0*/  HADD2.F32 R11, -RZ, R11.H1_H1 ;  /* 0x3000000bff0b7230 */ /* 0x000fe20000004100 */
[----:B------:R-:W-:Y:S01]  /*11ac0*/  FMUL.FTZ R40, R25, R38 ;  /* 0x0000002619287220 */ /* 0x000fe20000410000 */
[--C-:B------:R-:W-:Y:S01]  /*11ad0*/  HADD2.F32 R26, -RZ, R12.reuse.H0_H0 ;  /* 0x2000000cff1a7230 */ /* 0x100fe20000004100 */
        /* <DEDUP_REMOVED lines=17> */
[----:B------:R-:W-:Y:S01]  /*11bf0*/  HADD2.F32 R13, -RZ, R13.H1_H1 ;  /* 0x3000000dff0d7230 */ /* 0x000fe20000004100 */
[C---:B------:R-:W-:Y:S01]  /*11c00*/  FMUL.FTZ R61, R33.reuse, R61 ;  /* 0x0000003d213d7220 */ /* 0x040fe20000410000 */
[----:B------:R-:W-:Y:S01]  /*11c10*/  HADD2.F32 R14, -RZ, R14.H1_H1 ;  /* 0x3000000eff0e7230 */ /* 0x000fe20000004100 */
[----:B------:R-:W-:Y:S01]  /*11c20*/  FFMA.FTZ R48, R33, R73, R48 ;  /* 0x0000004921307223 */ /* 0x000fe20000010030 */
[----:B------:R-:W-:Y:S01]  /*11c30*/  HADD2.F32 R31, -RZ, R19.H0_H0 ;  /* 0x20000013ff1f7230 */ /* 0x000fe20000004100 */
[C---:B------:R-:W-:Y:S01]  /*11c40*/  FMUL.FTZ R11, R8.reuse, R11 ;  /* 0x0000000b080b7220 */ /* 0x040fe20000410000 */
[----:B------:R-:W-:Y:S01]  /*11c50*/  HADD2.F32 R9, -RZ, R9.H1_H1 ;  /* 0x30000009ff097230 */ /* 0x000fe20000004100 */
[----:B------:R-:W-:Y:S01]  /*11c60*/  FFMA.FTZ R19, R8, R21, R23 ;  /* 0x0000001508137223 */ /* 0x000fe20000010017 */
[----:B------:R-:W-:Y:S01]  /*11c70*/  HADD2.F32 R10, -RZ, R10.H1_H1 ;  /* 0x3000000aff0a7230 */ /* 0x000fe20000004100 */
[----:B------:R-:W-:Y:S01]  /*11c80*/  FMUL.FTZ R28, R13, R44 ;  /* 0x0000002c0d1c7220 */ /* 0x000fe20000410000 */
[----:B------:R-:W-:Y:S01]  /*11c90*/  HADD2.F32 R33, -RZ, R18.H0_H0 ;  /* 0x20000012ff217230 */ /* 0x000fe20000004100 */
[----:B------:R-:W-:-:S02]  /*11ca0*/  FMUL.FTZ R23, R27, R20 ;  /* 0x000000141b177220 */ /* 0x000fc40000410000 */
[-C--:B------:R-:W-:Y:S02]  /*11cb0*/  FMUL.FTZ R8, R14, R31.reuse ;  /* 0x0000001f0e087220 */ /* 0x080fe40000410000 */
[----:B------:R-:W-:Y:S02]  /*11cc0*/  FMUL.FTZ R44, R9, R44 ;  /* 0x0000002c092c7220 */ /* 0x000fe40000410000 */
[----:B------:R-:W-:Y:S02]  /*11cd0*/  FMUL.FTZ R20, R34, R20 ;  /* 0x0000001422147220 */ /* 0x000fe40000410000 */
[----:B------:R-:W-:Y:S02]  /*11ce0*/  FMUL.FTZ R31, R10, R31 ;  /* 0x0000001f0a1f7220 */ /* 0x000fe40000410000 */
[----:B------:R-:W-:Y:S01]  /*11cf0*/  FFMA.FTZ R21, R12, R21, -R11 ;  /* 0x000000150c157223 */ /* 0x000fe2000001080b */
[----:B------:R-:W-:Y:S01]  /*11d00*/  F2FP.PACK_AB R11, R30, R35 ;  /* 0x000000231e0b723e */ /* 0x000fe200000000ff */
        /* <DEDUP_REMOVED lines=17> */
[----:B------:R-:W-:-:S05]  /*11e20*/  F2FP.PACK_AB R10, R10, R19 ;  /* 0x000000130a0a723e */ /* 0x000fca00000000ff */
[----:B------:R1:W-:Y:S02]  /*11e30*/  STS.128 [R17+0x10080], R8 ;  /* 0x0100800811007388 */ /* 0x0003e40000000c00 */
.L_x_1472:
[----:B------:R-:W-:Y:S05]  /*11e40*/  BSYNC B2 ;  /* 0x0000000000027941 */ /* 0x000fea0003800000 */
.L_x_1438:
[----:B------:R-:W-:Y:S01]  /*11e50*/  ULDC.64 UR4, c[0x0][0x208] ;  /* 0x0000820000047ab9 */ /* 0x000fe20000000a00 */
[----:B------:R-:W-:Y:S01]  /*11e60*/  IMAD.SHL.U32 R221, R53, 0x40, RZ ;  /* 0x0000004035dd7824 */ /* 0x000fe200078e00ff */
[----:B------:R-:W-:Y:S01]  /*11e70*/  UIMAD UR10, UR10, UR4, URZ ;  /* 0x000000040a0a72a4 */ /* 0x000fe2000f8e023f */
[----:B-1----:R-:W-:Y:S01]  /*11e80*/  IMAD.SHL.U32 R8, R196, 0x8, RZ ;  /* 0x00000008c4087824 */ /* 0x002fe200078e00ff */
[----:B------:R-:W-:Y:S01]  /*11e90*/  UIMAD.WIDE.U32 UR28, UR15, UR4, URZ ;  /* 0x000000040f1c72a5 */ /* 0x000fe2000f8e003f */
[----:B------:R-:W-:Y:S01]  /*11ea0*/  IMAD.MOV.U32 R230, RZ, RZ, R224 ;  /* 0x000000ffffe67224 */ /* 0x000fe200078e00e0 */
[----:B------:R-:W-:Y:S01]  /*11eb0*/  UIMAD UR5, UR15, UR5, UR10 ;  /* 0x000000050f0572a4 */ /* 0x000fe2000f8e020a */
[----:B------:R-:W-:Y:S01]  /*11ec0*/  LOP3.LUT R221, R221, 0x1c0, RZ, 0xc0, !PT ;  /* 0x000001c0dddd7812 */ /* 0x000fe200078ec0ff */
[----:B------:R-:W-:-:S04]  /*11ed0*/  DEPBAR.LE SB0, 0x0 ;  /* 0x000080000000791a */ /* 0x000fc80000000000 */
[----:B------:R-:W-:Y:S01]  /*11ee0*/  UIADD3 UR4, UR29, UR5, URZ ;  /* 0x000000051d047290 */ /* 0x000fe2000fffe03f */
[----:B--2---:R-:W-:Y:S01]  /*11ef0*/  IMAD.U32 R12, RZ, RZ, UR28 ;  /* 0x0000001cff0c7e24 */ /* 0x004fe2000f8e00ff */
[----:B------:R-:W-:Y:S01]  /*11f00*/  ISETP.GT.AND P3, PT, R84, 0x7f, PT ;  /* 0x0000007f5400780c */ /* 0x000fe20003f64270 */
[----:B------:R-:W-:Y:S01]  /*11f10*/  IMAD.U32 R13, RZ, RZ, UR29 ;  /* 0x0000001dff0d7e24 */ /* 0x000fe2000f8e00ff */
[----:B------:R-:W-:Y:S01]  /*11f20*/  LOP3.LUT R8, R221, 0x8, R8, 0xf8, !PT ;  /* 0x00000008dd087812 */ /* 0x000fe200078ef808 */
[----:B------:R-:W-:Y:S01]  /*11f30*/  UIMAD UR4, UR4, 0x30, URZ ;  /* 0x00000030040478a4 */ /* 0x000fe2000f8e023f */
[----:B------:R-:W-:Y:S01]  /*11f40*/  SHF.R.U32.HI R221, RZ, 0x3, R221 ;  /* 0x00000003ffdd7819 */ /* 0x000fe200000116dd */
[----:B------:R-:W-:Y:S01]  /*11f50*/  IMAD.WIDE.U32 R12, R12, 0x30, R230 ;  /* 0x000000300c0c7825 */ /* 0x000fe200078e00e6 */
[----:B------:R-:W-:Y:S01]  /*11f60*/  SEL R10, RZ, 0x2, P6 ;  /* 0x00000002ff0a7807 */ /* 0x000fe20003000000 */
[----:B------:R-:W-:Y:S01]  /*11f70*/  UISETP.GE.AND UP0, UPT, UR13, 0x2, UPT ;  /* 0x000000020d00788c */ /* 0x000fe2000bf06270 */
[----:B------:R-:W-:Y:S01]  /*11f80*/  SEL R9, RZ, 0x4, P5 ;  /* 0x00000004ff097807 */ /* 0x000fe20002800000 */
[----:B------:R-:W-:Y:S01]  /*11f90*/  IMAD.U32 R19, RZ, RZ, UR12 ;  /* 0x0000000cff137e24 */ /* 0x000fe2000f8e00ff */
[----:B------:R-:W-:Y:S01]  /*11fa0*/  LOP3.LUT R221, R8, R221, RZ, 0x3c, !PT ;  /* 0x000000dd08dd7212 */ /* 0x000fe200078e3cff */
[----:B------:R-:W-:Y:S01]  /*11fb0*/  IMAD.SHL.U32 R226, R6, 0x2, RZ ;  /* 0x0000000206e27824 */ /* 0x000fe200078e00ff */
[----:B------:R-:W-:Y:S01]  /*11fc0*/  IADD3 R8, R13, UR4, RZ ;  /* 0x000000040d087c10 */ /* 0x000fe2000fffe0ff */
[----:B------:R-:W-:Y:S01]  /*11fd0*/  @!P3 IMAD.MOV.U32 R11, RZ, RZ, c[0x0][0x208] ;  /* 0x00008200ff0bb624 */ /* 0x000fe200078e00ff */
[----:B------:R-:W-:Y:S01]  /*11fe0*/  IADD3 R0, R9, R10, R0 ;  /* 0x0000000a09007210 */ /* 0x000fe20007ffe000 */
[----:B------:R-:W-:Y:S01]  /*11ff0*/  IMAD R221, R54, 0x200, R221 ;  /* 0x0000020036dd7824 */ /* 0x000fe200078e02dd */
[----:B------:R-:W-:Y:S01]  /*12000*/  SEL R13, RZ, 0x8, P4 ;  /* 0x00000008ff0d7807 */ /* 0x000fe20002000000 */
[----:B------:R-:W-:Y:S01]  /*12010*/  @!P3 IMAD.MOV.U32 R9, RZ, RZ, c[0x0][0x20c] ;  /* 0x00008300ff09b624 */ /* 0x000fe200078e00ff */
[----:B------:R-:W-:Y:S01]  /*12020*/  BAR.SYNC.DEFER_BLOCKING 0x0 ;  /* 0x0000000000007b1d */ /* 0x000fe20000010000 */
[C---:B------:R-:W-:Y:S01]  /*12030*/  LEA R26, P0, R12.reuse, c[0x0][0x1f8], 0x1 ;  /* 0x00007e000c1a7a11 */ /* 0x040fe200078008ff */
[----:B------:R-:W-:Y:S01]  /*12040*/  IMAD.SHL.U32 R221, R221, 0x2, RZ ;  /* 0x00000002dddd7824 */ /* 0x000fe200078e00ff */
[----:B------:R-:W-:Y:S01]  /*12050*/  LOP3.LUT P1, RZ, R53, 0x2, RZ, 0xc0, !PT ;  /* 0x0000000235ff7812 */ /* 0x000fe2000782c0ff */
[----:B---3--:R-:W-:Y:S01]  /*12060*/  IMAD.IADD R18, R13, 0x1, R0 ;  /* 0x000000010d127824 */ /* 0x008fe200078e0200 */
[----:B------:R-:W-:Y:S01]  /*12070*/  LEA.HI.X R27, R12, c[0x0][0x1fc], R8, 0x1, P0 ;  /* 0x00007f000c1b7a11 */ /* 0x000fe200000f0c08 */
[----:B------:R-:W-:Y:S01]  /*12080*/  IMAD R0, R77, 0x400, R2 ;  /* 0x000004004d007824 */ /* 0x000fe200078e0202 */
[----:B------:R-:W-:-:S02]  /*12090*/  P2R R16, PR, RZ, 0x40 ;  /* 0x00000040ff107803 */ /* 0x000fc40000000000 */
[----:B------:R-:W-:Y:S01]  /*120a0*/  @!P3 LEA R24, P0, R11, R26, 0x6 ;  /* 0x0000001a0b18b211 */ /* 0x000fe200078030ff */
[----:B------:R-:W-:Y:S01]  /*120b0*/  IMAD.SHL.U32 R12, R0, 0x2, RZ ;  /* 0x00000002000c7824 */ /* 0x000fe200078e00ff */
[----:B------:R-:W-:Y:S02]  /*120c0*/  IADD3 R19, R19, UR14, -R196 ;  /* 0x0000000e13137c10 */ /* 0x000fe4000fffe8c4 */
[----:B------:R-:W-:Y:S02]  /*120d0*/  LOP3.LUT P6, RZ, R18, 0x1, RZ, 0xc0, !PT ;  /* 0x0000000112ff7812 */ /* 0x000fe400078cc0ff */
[----:B------:R-:W-:Y:S02]  /*120e0*/  @!P3 LEA.HI.X R25, R11, R27, R9, 0x6, P0 ;  /* 0x0000001b0b19b211 */ /* 0x000fe400000f3409 */
[----:B------:R-:W-:Y:S02]  /*120f0*/  ISETP.LT.OR P0, PT, R19, 0x1, !P6 ;  /* 0x000000011300780c */ /* 0x000fe40007701670 */
[----:B------:R-:W-:Y:S01]  /*12100*/  LEA R222, R0, 0x10080, 0x1 ;  /* 0x0001008000de7811 */ /* 0x000fe200078e08ff */
[----:B------:R-:W-:Y:S01]  /*12110*/  IMAD.MOV.U32 R0, RZ, RZ, 0x40 ;  /* 0x00000040ff007424 */ /* 0x000fe200078e00ff */
[----:B------:R-:W-:-:S02]  /*12120*/  IADD3 R8, R221, 0xa080, RZ ;  /* 0x0000a080dd087810 */ /* 0x000fc40007ffe0ff */
[----:B------:R-:W-:Y:S01]  /*12130*/  IADD3 R219, R221, 0xa0a0, RZ ;  /* 0x0000a0a0dddb7810 */ /* 0x000fe20007ffe0ff */
[--C-:B------:R-:W-:Y:S01]  /*12140*/  IMAD R220, R5, 0x2, R222.reuse ;  /* 0x0000000205dc7824 */ /* 0x100fe200078e02de */
[----:B------:R-:W-:Y:S01]  /*12150*/  @P1 IADD3 R219, R8, -0x20, RZ ;  /* 0xffffffe008db1810 */ /* 0x000fe20007ffe0ff */
[----:B------:R-:W-:Y:S01]  /*12160*/  LDSM.16.M88.4 R12, [R12+0x10080] ;  /* 0x010080000c0c783b */ /* 0x000fe20000000200 */
[C---:B------:R-:W-:Y:S01]  /*12170*/  LOP3.LUT P2, RZ, R18.reuse, 0x2, RZ, 0xc0, !PT ;  /* 0x0000000212ff7812 */ /* 0x040fe2000784c0ff */
[C---:B------:R-:W-:Y:S01]  /*12180*/  IMAD R218, R3.reuse, 0x2, R222 ;  /* 0x0000000203da7824 */ /* 0x040fe200078e02de */
[----:B------:R-:W-:Y:S01]  /*12190*/  LOP3.LUT P1, RZ, R18, 0x4, RZ, 0xc0, !PT ;  /* 0x0000000412ff7812 */ /* 0x000fe2000782c0ff */
[----:B------:R-:W-:Y:S01]  /*121a0*/  LDSM.16.M88.4 R8, [R220] ;  /* 0x00000000dc08783b */ /* 0x000fe20000000200 */
[----:B------:R-:W-:Y:S01]  /*121b0*/  P2R R17, PR, RZ, 0x20 ;  /* 0x00000020ff117803 */ /* 0x000fe20000000000 */
[----:B------:R-:W-:Y:S01]  /*121c0*/  IMAD R217, R3, 0x2, R220 ;  /* 0x0000000203d97824 */ /* 0x000fe200078e02dc */
[----:B------:R-:W-:Y:S01]  /*121d0*/  @!P3 ISETP.LT.OR P6, PT, R19, 0x21, !P6 ;  /* 0x000000211300b80c */ /* 0x000fe200077c1670 */
[----:B------:R-:W-:Y:S01]  /*121e0*/  LDSM.16.M88.4 R44, [R221+0xa080] ;  /* 0x00a08000dd2c783b */ /* 0x000fe20000000200 */
[----:B------:R-:W-:-:S02]  /*121f0*/  IADD3 R211, R219, 0x800, RZ ;  /* 0x00000800dbd37810 */ /* 0x000fc40007ffe0ff */
[C---:B------:R-:W-:Y:S01]  /*12200*/  IADD3 R210, R219.reuse, 0x1000, RZ ;  /* 0x00001000dbd27810 */ /* 0x040fe20007ffe0ff */
[----:B------:R-:W1:Y:S01]  /*12210*/  LDSM.16.M88.4 R36, [R221+0xa880] ;  /* 0x00a88000dd24783b */ /* 0x000e620000000200 */
[C---:B------:R-:W-:Y:S02]  /*12220*/  IADD3 R208, R219.reuse, 0x1800, RZ ;  /* 0x00001800dbd07810 */ /* 0x040fe40007ffe0ff */
[C---:B------:R-:W-:Y:S01]  /*12230*/  IADD3 R207, R219.reuse, 0x2000, RZ ;  /* 0x00002000dbcf7810 */ /* 0x040fe20007ffe0ff */
[----:B----4-:R-:W2:Y:S01]  /*12240*/  LDSM.16.M88.4 R20, [R221+0xb080] ;  /* 0x00b08000dd14783b */ /* 0x010ea20000000200 */
[C---:B------:R-:W-:Y:S02]  /*12250*/  IADD3 R206, R219.reuse, 0x2800, RZ ;  /* 0x00002800dbce7810 */ /* 0x040fe40007ffe0ff */
[C---:B------:R-:W-:Y:S01]  /*12260*/  IADD3 R205, R219.reuse, 0x3000, RZ ;  /* 0x00003000dbcd7810 */ /* 0x040fe20007ffe0ff */
[----:B------:R-:W-:Y:S01]  /*12270*/  LDSM.16.M88.4 R64, [R219] ;  /* 0x00000000db40783b */ /* 0x000fe20000000200 */
[----:B------:R-:W-:-:S02]  /*12280*/  IADD3 R204, R219, 0x3800, RZ ;  /* 0x00003800dbcc7810 */ /* 0x000fc40007ffe0ff */
[C---:B------:R-:W-:Y:S01]  /*12290*/  IADD3 R203, R219.reuse, 0x4000, RZ ;  /* 0x00004000dbcb7810 */ /* 0x040fe20007ffe0ff */
[----:B------:R-:W3:Y:S01]  /*122a0*/  LDSM.16.M88.4 R48, [R219+0x800] ;  /* 0x00080000db30783b */ /* 0x000ee20000000200 */
[C---:B------:R-:W-:Y:S02]  /*122b0*/  IADD3 R202, R219.reuse, 0x4800, RZ ;  /* 0x00004800dbca7810 */ /* 0x040fe40007ffe0ff */
[C---:B------:R-:W-:Y:S01]  /*122c0*/  IADD3 R201, R219.reuse, 0x5000, RZ ;  /* 0x00005000dbc97810 */ /* 0x040fe20007ffe0ff */
[----:B------:R-:W4:Y:S01]  /*122d0*/  LDSM.16.M88.4 R28, [R219+0x1000] ;  /* 0x00100000db1c783b */ /* 0x000f220000000200 */
[----:B------:R-:W-:-:S03]  /*122e0*/  IADD3 R200, R219, 0x5800, RZ ;  /* 0x00005800dbc87810 */ /* 0x000fc60007ffe0ff */
[----:B------:R-:W-:Y:S01]  /*122f0*/  @!PT LDS RZ, [RZ] ;  /* 0x00000000fffff984 */ /* 0x000fe20000000800 */
[----:B------:R-:W-:Y:S01]  /*12300*/  @!PT LDS RZ, [RZ] ;  /* 0x00000000fffff984 */ /* 0x000fe20000000800 */
[----:B------:R-:W-:Y:S01]  /*12310*/  @!PT LDS RZ, [RZ] ;  /* 0x00000000fffff984 */ /* 0x000fe20000000800 */
[----:B------:R5:W-:Y:S01]  /*12320*/  LDGSTS.E.BYPASS.LTC128B.128 [R226+0x4080], [R26.64], !P0 ;  /* 0x040800001ae27fae */ /* 0x000be2000c101d5a */
[----:B------:R-:W-:-:S04]  /*12330*/  LOP3.LUT P0, RZ, R53, 0x4, RZ, 0xc0, !PT ;  /* 0x0000000435ff7812 */ /* 0x000fc8000780c0ff */
[----:B------:R-:W-:Y:S02]  /*12340*/  SEL R0, R0, 0xffffffc0, !P0 ;  /* 0xffffffc000007807 */ /* 0x000fe40004000000 */
[C---:B------:R-:W-:Y:S02]  /*12350*/  ISETP.LT.OR P0, PT, R19.reuse, 0x1, !P2 ;  /* 0x000000011300780c */ /* 0x040fe40005701670 */
[----:B------:R-:W-:Y:S01]  /*12360*/  @!P3 ISETP.LT.OR P2, PT, R19, 0x21, !P2 ;  /* 0x000000211300b80c */ /* 0x000fe20005741670 */
[--C-:B------:R-:W-:Y:S02]  /*12370*/  IMAD.IADD R215, R221, 0x1, R0.reuse ;  /* 0x00000001ddd77824 */ /* 0x100fe400078e0200 */
[----:B------:R-:W-:-:S08]  /*12380*/  IMAD.IADD R209, R219, 0x1, R0 ;  /* 0x00000001dbd17824 */ /* 0x000fd000078e0200 */
[----:B------:R5:W-:Y:S01]  /*12390*/  LDGSTS.E.BYPASS.LTC128B.128 [R226+0x5880], [R26.64+0x80], !P0 ;  /* 0x058800801ae27fae */ /* 0x000be2000c101d5a */
[C---:B------:R-:W-:Y:S01]  /*123a0*/  ISETP.LT.OR P0, PT, R19.reuse, 0x1, !P1 ;  /* 0x000000011300780c */ /* 0x040fe20004f01670 */
[----:B-1----:R-:W-:Y:S01]  /*123b0*/  HMMA.16816.F32 R40, R12, R36, RZ ;  /* 0x000000240c28723c */ /* 0x002fe200000018ff */
[----:B------:R-:W-:-:S07]  /*123c0*/  @!P3 ISETP.LT.OR P1, PT, R19, 0x21, !P1 ;  /* 0x000000211300b80c */ /* 0x000fce0004f21670 */
[----:B------:R-:W-:Y:S04]  /*123d0*/  HMMA.16816.F32 R36, R12, R38, RZ ;  /* 0x000000260c24723c */ /* 0x000fe800000018ff */
[----:B------:R5:W-:Y:S01]  /*123e0*/  LDGSTS.E.BYPASS.LTC128B.128 [R226+0x7080], [R26.64+0x100], !P0 ;  /* 0x070801001ae27fae */ /* 0x000be2000c101d5a */
[----:B------:R-:W-:-:S03]  /*123f0*/  LOP3.LUT P0, RZ, R18, 0x8, RZ, 0xc0, !PT ;  /* 0x0000000812ff7812 */ /* 0x000fc6000780c0ff */
[----:B--2---:R-:W-:Y:S01]  /*12400*/  HMMA.16816.F32 R32, R12, R20, RZ ;  /* 0x000000140c20723c */ /* 0x004fe200000018ff */
[C---:B------:R-:W-:Y:S02]  /*12410*/  ISETP.LT.OR P5, PT, R19.reuse, 0x1, !P0 ;  /* 0x000000011300780c */ /* 0x040fe400047a1670 */
[----:B------:R-:W-:-:S05]  /*12420*/  @!P3 ISETP.LT.OR P0, PT, R19, 0x21, !P0 ;  /* 0x000000211300b80c */ /* 0x000fca0004701670 */
[C---:B---3--:R-:W-:Y:S06]  /*12430*/  HMMA.16816.F32 R40, R8.reuse, R48, R40 ;  /* 0x000000300828723c */ /* 0x048fec0000001828 */
[----:B------:R5:W-:Y:S01]  /*12440*/  LDGSTS.E.BYPASS.LTC128B.128 [R226+0x8880], [R26.64+0x180], !P5 ;  /* 0x088801801ae27fae */ /* 0x000be2000e901d5a */
[----:B------:R-:W-:Y:S01]  /*12450*/  ISETP.NE.AND P5, PT, R17, RZ, PT ;  /* 0x000000ff1100720c */ /* 0x000fe20003fa5270 */
[----:B------:R-:W-:Y:S02]  /*12460*/  HMMA.16816.F32 R36, R8, R50, R36 ;  /* 0x000000320824723c */ /* 0x000fe40000001824 */
[----:B------:R5:W-:Y:S01]  /*12470*/  @!P3 LDGSTS.E.BYPASS.LTC128B.128 [R226+0x5080], [R24.64], !P6 ;  /* 0x0508000018e2bfae */ /* 0x000be2000f101d5a */
[----:B------:R-:W-:-:S03]  /*12480*/  ISETP.NE.AND P6, PT, R16, RZ, PT ;  /* 0x000000ff1000720c */ /* 0x000fc60003fc5270 */
[----:B------:R5:W-:Y:S02]  /*12490*/  @!P3 LDGSTS.E.BYPASS.LTC128B.128 [R226+0x6880], [R24.64+0x80], !P2 ;  /* 0x0688008018e2bfae */ /* 0x000be4000d101d5a */
[C---:B------:R-:W-:Y:S02]  /*124a0*/  HMMA.16816.F32 R16, R12.reuse, R44, RZ ;  /* 0x0000002c0c10723c */ /* 0x040fe400000018ff */
[----:B------:R5:W-:Y:S04]  /*124b0*/  @!P3 LDGSTS.E.BYPASS.LTC128B.128 [R226+0x8080], [R24.64+0x100], !P1 ;  /* 0x0808010018e2bfae */ /* 0x000be8000c901d5a */
[----:B------:R5:W-:Y:S01]  /*124c0*/  @!P3 LDGSTS.E.BYPASS.LTC128B.128 [R226+0x9880], [R24.64+0x180], !P0 ;  /* 0x0988018018e2bfae */ /* 0x000be2000c101d5a */
[----:B------:R-:W-:Y:S01]  /*124d0*/  PLOP3.LUT P0, PT, PT, PT, UP0, 0x80, 0x0 ;  /* 0x000000000000781c */ /* 0x000fe20003f0f008 */
[C---:B------:R-:W-:Y:S02]  /*124e0*/  HMMA.16816.F32 R44, R12.reuse, R46, RZ ;  /* 0x0000002e0c2c723c */ /* 0x040fe400000018ff */
[----:B------:R-:W-:Y:S04]  /*124f0*/  LDSM.16.M88.4 R60, [R218] ;  /* 0x00000000da3c783b */ /* 0x000fe80000000200 */
[----:B------:R-:W1:Y:S02]  /*12500*/  LDSM.16.M88.4 R68, [R215+0xa080] ;  /* 0x00a08000d744783b */ /* 0x000e640000000200 */
[----:B------:R-:W-:Y:S02]  /*12510*/  HMMA.16816.F32 R12, R12, R22, RZ ;  /* 0x000000160c0c723c */ /* 0x000fe400000018ff */
[----:B------:R-:W-:Y:S04]  /*12520*/  LDSM.16.M88.4 R20, [R217] ;  /* 0x00000000d914783b */ /* 0x000fe80000000200 */
[----:B------:R-:W-:Y:S02]  /*12530*/  LDSM.16.M88.4 R56, [R209] ;  /* 0x00000000d138783b */ /* 0x000fe40000000200 */
[C---:B------:R-:W-:Y:S02]  /*12540*/  HMMA.16816.F32 R16, R8.reuse, R64, R16 ;  /* 0x000000400810723c */ /* 0x040fe40000001810 */
[----:B------:R-:W2:Y:S04]  /*12550*/  LDSM.16.M88.4 R52, [R215+0xa880] ;  /* 0x00a88000d734783b */ /* 0x000ea80000000200 */
[----:B------:R-:W-:Y:S02]  /*12560*/  LDSM.16.M88.4 R48, [R209+0x800] ;  /* 0x00080000d130783b */ /* 0x000fe40000000200 */
[C---:B------:R-:W-:Y:S02]  /*12570*/  HMMA.16816.F32 R44, R8.reuse, R66, R44 ;  /* 0x00000042082c723c */ /* 0x040fe4000000182c */
[----:B-----5:R-:W3:Y:S04]  /*12580*/  LDSM.16.M88.4 R24, [R215+0xb080] ;  /* 0x00b08000d718783b */ /* 0x020ee80000000200 */
[----:B------:R-:W-:Y:S02]  /*12590*/  LDSM.16.M88.4 R64, [R221+0xb880] ;  /* 0x00b88000dd40783b */ /* 0x000fe40000000200 */
[C---:B----4-:R-:W-:Y:S02]  /*125a0*/  HMMA.16816.F32 R32, R8.reuse, R28, R32 ;  /* 0x0000001c0820723c */ /* 0x050fe40000001820 */
[----:B------:R-:W-:Y:S04]  /*125b0*/  LDSM.16.M88.4 R72, [R219+0x4800] ;  /* 0x00480000db48783b */ /* 0x000fe80000000200 */
[----:B------:R-:W0:Y:S02]  /*125c0*/  LDGDEPBAR ;  /* 0x00000000000079af */ /* 0x000e240000000000 */
[----:B------:R-:W-:Y:S02]  /*125d0*/  HMMA.16816.F32 R12, R8, R30, R12 ;  /* 0x0000001e080c723c */ /* 0x000fe4000000180c */
[----:B------:R-:W4:Y:S04]  /*125e0*/  LDSM.16.M88.4 R8, [R222+0x4000] ;  /* 0x00400000de08783b */ /* 0x000f280000000200 */
[----:B------:R-:W5:Y:S02]  /*125f0*/  LDSM.16.M88.4 R28, [R209+0x1000] ;  /* 0x00100000d11c783b */ /* 0x000f640000000200 */
[C---:B-1----:R-:W-:Y:S08]  /*12600*/  HMMA.16816.F32 R16, R60.reuse, R68, R16 ;  /* 0x000000443c10723c */ /* 0x042ff00000001810 */
[C---:B------:R-:W-:Y:S01]  /*12610*/  HMMA.16816.F32 R44, R60.reuse, R70, R44 ;  /* 0x000000463c2c723c */ /* 0x040fe2000000182c */
[----:B------:R-:W-:Y:S07]  /*12620*/  LDSM.16.M88.4 R68, [R219+0x1800] ;  /* 0x00180000db44783b */ /* 0x000fee0000000200 */
[----:B--2---:R-:W-:Y:S08]  /*12630*/  HMMA.16816.F32 R40, R60, R52, R40 ;  /* 0x000000343c28723c */ /* 0x004ff00000001828 */
[C---:B------:R-:W-:Y:S08]  /*12640*/  HMMA.16816.F32 R16, R20.reuse, R56, R16 ;  /* 0x000000381410723c */ /* 0x040ff00000001810 */
[----:B------:R-:W-:Y:S01]  /*12650*/  HMMA.16816.F32 R44, R20, R58, R44 ;  /* 0x0000003a142c723c */ /* 0x000fe2000000182c */
[----:B------:R-:W-:Y:S07]  /*12660*/  LDSM.16.M88.4 R56, [R215+0xb880] ;  /* 0x00b88000d738783b */ /* 0x000fee0000000200 */
[C---:B------:R-:W-:Y:S01]  /*12670*/  HMMA.16816.F32 R36, R60.reuse, R54, R36 ;  /* 0x000000363c24723c */ /* 0x040fe20000001824 */
[----:B------:R-:W-:Y:S07]  /*12680*/  LDSM.16.M88.4 R52, [R221+0xc080] ;  /* 0x00c08000dd34783b */ /* 0x000fee0000000200 */
[C---:B---3--:R-:W-:Y:S08]  /*12690*/  HMMA.16816.F32 R32, R60.reuse, R24, R32 ;  /* 0x000000183c20723c */ /* 0x048ff00000001820 */
[----:B------:R-:W-:Y:S01]  /*126a0*/  HMMA.16816.F32 R60, R60, R26, R12 ;  /* 0x0000001a3c3c723c */ /* 0x000fe2000000180c */
[----:B------:R-:W1:Y:S04]  /*126b0*/  LDSM.16.M88.4 R12, [R220+0x4000] ;  /* 0x00400000dc0c783b */ /* 0x000e680000000200 */
[----:B------:R-:W2:Y:S03]  /*126c0*/  LDSM.16.M88.4 R24, [R221+0xc880] ;  /* 0x00c88000dd18783b */ /* 0x000ea60000000200 */
[C---:B----4-:R-:W-:Y:S08]  /*126d0*/  HMMA.16816.F32 R16, R8.reuse, R64, R16 ;  /* 0x000000400810723c */ /* 0x050ff00000001810 */
[----:B------:R-:W-:Y:S01]  /*126e0*/  HMMA.16816.F32 R44, R8, R66, R44 ;  /* 0x00000042082c723c */ /* 0x000fe2000000182c */
[----:B------:R-:W-:Y:S07]  /*126f0*/  LDSM.16.M88.4 R64, [R209+0x1800] ;  /* 0x00180000d140783b */ /* 0x000fee0000000200 */
[C---:B------:R-:W-:Y:S08]  /*12700*/  HMMA.16816.F32 R40, R20.reuse, R48, R40 ;  /* 0x000000301428723c */ /* 0x040ff00000001828 */
[C---:B------:R-:W-:Y:S01]  /*12710*/  HMMA.16816.F32 R36, R20.reuse, R50, R36 ;  /* 0x000000321424723c */ /* 0x040fe20000001824 */
[----:B------:R-:W-:Y:S07]  /*12720*/  LDSM.16.M88.4 R48, [R219+0x2000] ;  /* 0x00200000db30783b */ /* 0x000fee0000000200 */
[C---:B-----5:R-:W-:Y:S08]  /*12730*/  HMMA.16816.F32 R32, R20.reuse, R28, R32 ;  /* 0x0000001c1420723c */ /* 0x060ff00000001820 */
[----:B------:R-:W-:Y:S01]  /*12740*/  HMMA.16816.F32 R60, R20, R30, R60 ;  /* 0x0000001e143c723c */ /* 0x000fe2000000183c */
[----:B------:R-:W3:Y:S04]  /*12750*/  LDSM.16.M88.4 R20, [R218+0x4000] ;  /* 0x00400000da14783b */ /* 0x000ee80000000200 */
[----:B------:R-:W4:Y:S03]  /*12760*/  LDSM.16.M88.4 R28, [R219+0x2800] ;  /* 0x00280000db1c783b */ /* 0x000f260000000200 */
[C---:B-1----:R-:W-:Y:S08]  /*12770*/  HMMA.16816.F32 R16, R12.reuse, R68, R16 ;  /* 0x000000440c10723c */ /* 0x042ff00000001810 */
[----:B------:R-:W-:Y:S01]  /*12780*/  HMMA.16816.F32 R44, R12, R70, R44 ;  /* 0x000000460c2c723c */ /* 0x000fe2000000182c */
[----:B------:R-:W-:Y:S07]  /*12790*/  LDSM.16.M88.4 R68, [R221+0xd080] ;  /* 0x00d08000dd44783b */ /* 0x000fee0000000200 */
[C---:B------:R-:W-:Y:S08]  /*127a0*/  HMMA.16816.F32 R40, R8.reuse, R52, R40 ;  /* 0x000000340828723c */ /* 0x040ff00000001828 */
[C---:B------:R-:W-:Y:S01]  /*127b0*/  HMMA.16816.F32 R36, R8.reuse, R54, R36 ;  /* 0x000000360824723c */ /* 0x040fe20000001824 */
[----:B------:R-:W-:Y:S07]  /*127c0*/  LDSM.16.M88.4 R52, [R215+0xc080] ;  /* 0x00c08000d734783b */ /* 0x000fee0000000200 */
[C---:B--2---:R-:W-:Y:S08]  /*127d0*/  HMMA.16816.F32 R32, R8.reuse, R24, R32 ;  /* 0x000000180820723c */ /* 0x044ff00000001820 */
[----:B------:R-:W-:Y:S01]  /*127e0*/  HMMA.16816.F32 R60, R8, R26, R60 ;  /* 0x0000001a083c723c */ /* 0x000fe2000000183c */
[----:B------:R-:W1:Y:S04]  /*127f0*/  LDSM.16.M88.4 R8, [R217+0x4000] ;  /* 0x00400000d908783b */ /* 0x000e680000000200 */
[----:B------:R-:W2:Y:S03]  /*12800*/  LDSM.16.M88.4 R24, [R215+0xc880] ;  /* 0x00c88000d718783b */ /* 0x000ea60000000200 */
[C---:B---3--:R-:W-:Y:S08]  /*12810*/  HMMA.16816.F32 R16, R20.reuse, R56, R16 ;  /* 0x000000381410723c */ /* 0x048ff00000001810 */
[----:B------:R-:W-:Y:S01]  /*12820*/  HMMA.16816.F32 R44, R20, R58, R44 ;  /* 0x0000003a142c723c */ /* 0x000fe2000000182c */
[----:B------:R-:W-:Y:S07]  /*12830*/  LDSM.16.M88.4 R56, [R221+0xd880] ;  /* 0x00d88000dd38783b */ /* 0x000fee0000000200 */
[C---:B------:R-:W-:Y:S08]  /*12840*/  HMMA.16816.F32 R40, R12.reuse, R48, R40 ;  /* 0x000000300c28723c */ /* 0x040ff00000001828 */
[C---:B------:R-:W-:Y:S01]  /*12850*/  HMMA.16816.F32 R36, R12.reuse, R50, R36 ;  /* 0x000000320c24723c */ /* 0x040fe20000001824 */
[----:B------:R-:W3:Y:S07]  /*12860*/  LDSM.16.M88.4 R48, [R222+0x8000] ;  /* 0x00800000de30783b */ /* 0x000eee0000000200 */
[C---:B----4-:R-:W-:Y:S08]  /*12870*/  HMMA.16816.F32 R32, R12.reuse, R28, R32 ;  /* 0x0000001c0c20723c */ /* 0x050ff00000001820 */
[----:B------:R-:W-:Y:S01]  /*12880*/  HMMA.16816.F32 R60, R12, R30, R60 ;  /* 0x0000001e0c3c723c */ /* 0x000fe2000000183c */
[----:B------:R-:W4:Y:S04]  /*12890*/  LDSM.16.M88.4 R28, [R209+0x2000] ;  /* 0x00200000d11c783b */ /* 0x000f280000000200 */
[----:B------:R-:W5:Y:S03]  /*128a0*/  LDSM.16.M88.4 R12, [R209+0x2800] ;  /* 0x00280000d10c783b */ /* 0x000f660000000200 */
        /* <DEDUP_REMOVED lines=8> */
[----:B------:R-:W-:Y:S04]  /*12930*/  LDSM.16.M88.4 R24, [R220+0x8000] ;  /* 0x00800000dc18783b */ /* 0x000fe80000000200 */
[----:B------:R-:W1:Y:S03]  /*12940*/  LDSM.16.M88.4 R20, [R219+0x3000] ;  /* 0x00300000db14783b */ /* 0x000e660000000200 */
[C---:B---3--:R-:W-:Y:S08]  /*12950*/  HMMA.16816.F32 R16, R48.reuse, R68, R16 ;  /* 0x000000443010723c */ /* 0x048ff00000001810 */
[----:B------:R-:W-:Y:S01]  /*12960*/  HMMA.16816.F32 R44, R48, R70, R44 ;  /* 0x00000046302c723c */ /* 0x000fe2000000182c */
[----:B------:R-:W-:Y:S07]  /*12970*/  LDSM.16.M88.4 R68, [R221+0xf880] ;  /* 0x00f88000dd44783b */ /* 0x000fee0000000200 */
[C---:B----4-:R-:W-:Y:S08]  /*12980*/  HMMA.16816.F32 R40, R8.reuse, R28, R40 ;  /* 0x0000001c0828723c */ /* 0x050ff00000001828 */
[C---:B------:R-:W-:Y:S01]  /*12990*/  HMMA.16816.F32 R36, R8.reuse, R30, R36 ;  /* 0x0000001e0824723c */ /* 0x040fe20000001824 */
[----:B------:R-:W-:Y:S07]  /*129a0*/  LDSM.16.M88.4 R28, [R219+0x4000] ;  /* 0x00400000db1c783b */ /* 0x000fee0000000200 */
[C---:B-----5:R-:W-:Y:S08]  /*129b0*/  HMMA.16816.F32 R32, R8.reuse, R12, R32 ;  /* 0x0000000c0820723c */ /* 0x060ff00000001820 */
[----:B------:R-:W-:Y:S01]  /*129c0*/  HMMA.16816.F32 R60, R8, R14, R60 ;  /* 0x0000000e083c723c */ /* 0x000fe2000000183c */
[----:B------:R-:W-:Y:S04]  /*129d0*/  LDSM.16.M88.4 R8, [R218+0x8000] ;  /* 0x00800000da08783b */ /* 0x000fe80000000200 */
[----:B------:R-:W2:Y:S03]  /*129e0*/  LDSM.16.M88.4 R12, [R215+0xd080] ;  /* 0x00d08000d70c783b */ /* 0x000ea60000000200 */
[C---:B-1----:R-:W-:Y:S08]  /*129f0*/  HMMA.16816.F32 R16, R24.reuse, R20, R16 ;  /* 0x000000141810723c */ /* 0x042ff00000001810 */
[----:B------:R-:W-:Y:S01]  /*12a00*/  HMMA.16816.F32 R44, R24, R22, R44 ;  /* 0x00000016182c723c */ /* 0x000fe2000000182c */
[----:B------:R-:W-:Y:S07]  /*12a10*/  LDSM.16.M88.4 R20, [R217+0x8000] ;  /* 0x00800000d914783b */ /* 0x000fee0000000200 */
[C---:B------:R-:W-:Y:S08]  /*12a20*/  HMMA.16816.F32 R40, R48.reuse, R56, R40 ;  /* 0x000000383028723c */ /* 0x040ff00000001828 */
[C---:B------:R-:W-:Y:S01]  /*12a30*/  HMMA.16816.F32 R36, R48.reuse, R58, R36 ;  /* 0x0000003a3024723c */ /* 0x040fe20000001824 */
        /* <DEDUP_REMOVED lines=10> */
[----:B------:R-:W2:Y:S07]  /*12ae0*/  LDSM.16.M88.4 R64, [R222+0xc000] ;  /* 0x00c00000de40783b */ /* 0x000eae0000000200 */
[C---:B------:R-:W-:Y:S08]  /*12af0*/  HMMA.16816.F32 R32, R24.reuse, R28, R32 ;  /* 0x0000001c1820723c */ /* 0x040ff00000001820 */
        /* <DEDUP_REMOVED lines=8> */
[----:B------:R-:W1:Y:S07]  /*12b80*/  LDSM.16.M88.4 R56, [R220+0xc000] ;  /* 0x00c00000dc38783b */ /* 0x000e6e0000000200 */
[C---:B---3--:R-:W-:Y:S08]  /*12b90*/  HMMA.16816.F32 R32, R8.reuse, R52, R32 ;  /* 0x000000340820723c */ /* 0x048ff00000001820 */
[----:B------:R-:W-:Y:S01]  /*12ba0*/  HMMA.16816.F32 R60, R8, R54, R60 ;  /* 0x00000036083c723c */ /* 0x000fe2000000183c */
[----:B------:R-:W3:Y:S04]  /*12bb0*/  LDSM.16.M88.4 R8, [R221+0xf080] ;  /* 0x00f08000dd08783b */ /* 0x000ee80000000200 */
[----:B------:R-:W-:Y:S03]  /*12bc0*/  LDSM.16.M88.4 R52, [R219+0x5000] ;  /* 0x00500000db34783b */ /* 0x000fe60000000200 */
[C---:B--2---:R-:W-:Y:S08]  /*12bd0*/  HMMA.16816.F32 R16, R64.reuse, R12, R16 ;  /* 0x0000000c4010723c */ /* 0x044ff00000001810 */
[----:B------:R-:W-:Y:S01]  /*12be0*/  HMMA.16816.F32 R44, R64, R14, R44 ;  /* 0x0000000e402c723c */ /* 0x000fe2000000182c */
[----:B------:R-:W-:Y:S07]  /*12bf0*/  LDSM.16.M88.4 R12, [R217+0xc000] ;  /* 0x00c00000d90c783b */ /* 0x000fee0000000200 */
[C---:B----4-:R-:W-:Y:S08]  /*12c00*/  HMMA.16816.F32 R40, R20.reuse, R28, R40 ;  /* 0x0000001c1428723c */ /* 0x050ff00000001828 */
[C---:B------:R-:W-:Y:S01]  /*12c10*/  HMMA.16816.F32 R36, R20.reuse, R30, R36 ;  /* 0x0000001e1424723c */ /* 0x040fe20000001824 */
[----:B------:R-:W-:Y:S07]  /*12c20*/  LDSM.16.M88.4 R28, [R218+0xc000] ;  /* 0x00c00000da1c783b */ /* 0x000fee0000000200 */
[C---:B-----5:R-:W-:Y:S08]  /*12c30*/  HMMA.16816.F32 R32, R20.reuse, R24, R32 ;  /* 0x000000181420723c */ /* 0x060ff00000001820 */
[----:B------:R-:W-:Y:S01]  /*12c40*/  HMMA.16816.F32 R60, R20, R26, R60 ;  /* 0x0000001a143c723c */ /* 0x000fe2000000183c */
[----:B------:R-:W2:Y:S04]  /*12c50*/  LDSM.16.M88.4 R24, [R215+0xe880] ;  /* 0x00e88000d718783b */ /* 0x000ea80000000200 */
[----:B------:R-:W-:Y:S03]  /*12c60*/  LDSM.16.M88.4 R20, [R215+0xf080] ;  /* 0x00f08000d714783b */ /* 0x000fe60000000200 */
[C---:B-1----:R-:W-:Y:S08]  /*12c70*/  HMMA.16816.F32 R16, R56.reuse, R72, R16 ;  /* 0x000000483810723c */ /* 0x042ff00000001810 */
[----:B------:R-:W-:Y:S08]  /*12c80*/  HMMA.16816.F32 R44, R56, R74, R44 ;  /* 0x0000004a382c723c */ /* 0x000ff0000000182c */
[C---:B---3--:R-:W-:Y:S08]  /*12c90*/  HMMA.16816.F32 R40, R64.reuse, R8, R40 ;  /* 0x000000084028723c */ /* 0x048ff00000001828 */
[C---:B------:R-:W-:Y:S01]  /*12ca0*/  HMMA.16816.F32 R36, R64.reuse, R10, R36 ;  /* 0x0000000a4024723c */ /* 0x040fe20000001824 */
[----:B------:R-:W1:Y:S07]  /*12cb0*/  LDSM.16.M88.4 R8, [R209+0x4800] ;  /* 0x00480000d108783b */ /* 0x000e6e0000000200 */
[C---:B------:R-:W-:Y:S08]  /*12cc0*/  HMMA.16816.F32 R32, R64.reuse, R68, R32 ;  /* 0x000000444020723c */ /* 0x040ff00000001820 */
[----:B------:R-:W-:Y:S01]  /*12cd0*/  HMMA.16816.F32 R60, R64, R70, R60 ;  /* 0x00000046403c723c */ /* 0x000fe2000000183c */
[----:B------:R-:W3:Y:S07]  /*12ce0*/  LDSM.16.M88.4 R64, [R215+0xf880] ;  /* 0x00f88000d740783b */ /* 0x000eee0000000200 */
[C---:B--2---:R-:W-:Y:S08]  /*12cf0*/  HMMA.16816.F32 R16, R28.reuse, R24, R16 ;  /* 0x000000181c10723c */ /* 0x044ff00000001810 */
[----:B------:R-:W-:Y:S01]  /*12d00*/  HMMA.16816.F32 R44, R28, R26, R44 ;  /* 0x0000001a1c2c723c */ /* 0x000fe2000000182c */
[----:B------:R-:W-:Y:S07]  /*12d10*/  LDSM.16.M88.4 R24, [R209+0x5800] ;  /* 0x00580000d118783b */ /* 0x000fee0000000200 */
[C---:B------:R-:W-:Y:S08]  /*12d20*/  HMMA.16816.F32 R40, R56.reuse, R52, R40 ;  /* 0x000000343828723c */ /* 0x040ff00000001828 */
[----:B------:R-:W-:Y:S01]  /*12d30*/  HMMA.16816.F32 R52, R56, R54, R36 ;  /* 0x000000363834723c */ /* 0x000fe20000001824 */
[----:B------:R-:W2:Y:S01]  /*12d40*/  LDSM.16.M88.4 R36, [R209+0x5000] ;  /* 0x00500000d124783b */ /* 0x000ea20000000200 */
[----:B------:R-:W-:-:S06]  /*12d50*/  DEPBAR.LE SB0, 0x0 ;  /* 0x000080000000791a */ /* 0x000fcc0000000000 */
[C---:B------:R-:W-:Y:S08]  /*12d60*/  HMMA.16816.F32 R32, R56.reuse, R48, R32 ;  /* 0x000000303820723c */ /* 0x040ff00000001820 */
[----:B------:R-:W-:Y:S08]  /*12d70*/  HMMA.16816.F32 R60, R56, R50, R60 ;  /* 0x00000032383c723c */ /* 0x000ff0000000183c */
[C---:B-1----:R-:W-:Y:S08]  /*12d80*/  HMMA.16816.F32 R16, R12.reuse, R8, R16 ;  /* 0x000000080c10723c */ /* 0x042ff00000001810 */
[----:B------:R-:W-:Y:S08]  /*12d90*/  HMMA.16816.F32 R44, R12, R10, R44 ;  /* 0x0000000a0c2c723c */ /* 0x000ff0000000182c */
[C---:B------:R-:W-:Y:S08]  /*12da0*/  HMMA.16816.F32 R40, R28.reuse, R20, R40 ;  /* 0x000000141c28723c */ /* 0x040ff00000001828 */
[----:B------:R-:W-:Y:S01]  /*12db0*/  HMMA.16816.F32 R52, R28, R22, R52 ;  /* 0x000000161c34723c */ /* 0x000fe20000001834 */
[----:B------:R-:W-:-:S02]  /*12dc0*/  FMUL.FTZ R0, R16, c[0x0][0x320] ;  /* 0x0000c80010007a20 */ /* 0x000fc40000410000 */
[----:B------:R-:W-:Y:S02]  /*12dd0*/  FMUL.FTZ R8, R17, c[0x0][0x320] ;  /* 0x0000c80011087a20 */ /* 0x000fe40000410000 */
[----:B------:R-:W-:Y:S02]  /*12de0*/  FMUL.FTZ R6, R18, c[0x0][0x320] ;  /* 0x0000c80012067a20 */ /* 0x000fe40000410000 */
[----:B------:R-:W-:Y:S01]  /*12df0*/  FMUL.FTZ R9, R19, c[0x0][0x320] ;  /* 0x0000c80013097a20 */ /* 0x000fe20000410000 */
[----:B---3--:R-:W-:Y:S01]  /*12e00*/  HMMA.16816.F32 R32, R28, R64, R32 ;  /* 0x000000401c20723c */ /* 0x008fe20000001820 */
[----:B------:R-:W-:Y:S01]  /*12e10*/  FMUL.FTZ R10, R44, c[0x0][0x320] ;  /* 0x0000c8002c0a7a20 */ /* 0x000fe20000410000 */
[----:B------:R-:W1:Y:S01]  /*12e20*/  MUFU.TANH R0, R0 ;  /* 0x0000000000007308 */ /* 0x000e620000002400 */
[----:B------:R-:W-:-:S05]  /*12e30*/  FMUL.FTZ R11, R45, c[0x0][0x320] ;  /* 0x0000c8002d0b7a20 */ /* 0x000fca0000410000 */
[----:B------:R-:W-:Y:S02]  /*12e40*/  HMMA.16816.F32 R60, R28, R66, R60 ;  /* 0x000000421c3c723c */ /* 0x000fe4000000183c */
[----:B------:R-:W3:Y:S06]  /*12e50*/  MUFU.TANH R8, R8 ;  /* 0x0000000800087308 */ /* 0x000eec0000002400 */
[C---:B--2---:R-:W-:Y:S02]  /*12e60*/  HMMA.16816.F32 R40, R12.reuse, R36, R40 ;  /* 0x000000240c28723c */ /* 0x044fe40000001828 */
[----:B------:R-:W2:Y:S06]  /*12e70*/  MUFU.TANH R6, R6 ;  /* 0x0000000600067308 */ /* 0x000eac0000002400 */
[C---:B------:R-:W-:Y:S02]  /*12e80*/  HMMA.16816.F32 R52, R12.reuse, R38, R52 ;  /* 0x000000260c34723c */ /* 0x040fe40000001834 */
[----:B------:R-:W4:Y:S06]  /*12e90*/  MUFU.TANH R9, R9 ;  /* 0x0000000900097308 */ /* 0x000f2c0000002400 */
[C---:B------:R-:W-:Y:S02]  /*12ea0*/  HMMA.16816.F32 R32, R12.reuse, R24, R32 ;  /* 0x000000180c20723c */ /* 0x040fe40000001820 */
[----:B------:R-:W1:Y:S06]  /*12eb0*/  MUFU.TANH R10, R10 ;  /* 0x0000000a000a7308 */ /* 0x000e6c0000002400 */
[----:B------:R-:W-:Y:S02]  /*12ec0*/  HMMA.16816.F32 R60, R12, R26, R60 ;  /* 0x0000001a0c3c723c */ /* 0x000fe4000000183c */
[----:B------:R-:W1:Y:S01]  /*12ed0*/  MUFU.TANH R11, R11 ;  /* 0x0000000b000b7308 */ /* 0x000e620000002400 */
[----:B------:R-:W-:Y:S06]  /*12ee0*/  BAR.SYNC.DEFER_BLOCKING 0x0 ;  /* 0x0000000000007b1d */ /* 0x000fec0000010000 */
[----:B------:R-:W-:Y:S05]  /*12ef0*/  @!P0 BRA `(.L_x_1501) ;  /* 0x000001f000008947 */ /* 0x000fea0003800000 */
[----:B--234-:R-:W-:Y:S01]  /*12f00*/  IADD3 R12, -R196, 0x30, RZ ;  /* 0x00000030c40c7810 */ /* 0x01cfe20007ffe1ff */
[----:B------:R-:W-:Y:S01]  /*12f10*/  UIADD3 UR5, UR13, -0x2, URZ ;  /* 0xfffffffe0d057890 */ /* 0x000fe2000fffe03f */
[----:B------:R-:W-:-:S02]  /*12f20*/  IMAD.U32 R15, RZ, RZ, UR8 ;  /* 0x00000008ff0f7e24 */ /* 0x000fc4000f8e00ff */
[----:B------:R-:W-:Y:S01]  /*12f30*/  ISETP.GE.AND P0, PT, R12, 0x21, PT ;  /* 0x000000210c00780c */ /* 0x000fe20003f06270 */
[----:B------:R-:W-:Y:S01]  /*12f40*/  USHF.R.S32.HI UR4, URZ, 0x1f, UR5 ;  /* 0x0000001f3f047899 */ /* 0x000fe20008011405 */
[----:B------:R-:W-:Y:S01]  /*12f50*/  IMAD.U32 R13, RZ, RZ, UR7 ;  /* 0x00000007ff0d7e24 */ /* 0x000fe2000f8e00ff */
[----:B------:R-:W-:Y:S02]  /*12f60*/  UIMAD UR9, UR9, UR5, URZ ;  /* 0x00000005090972a4 */ /* 0x000fe4000f8e023f */
        /* <DEDUP_REMOVED lines=24> */
.L_x_1501:
[----:B--234-:R-:W-:Y:S01]  /*130f0*/  LOP3.LUT R19, R4, 0xffffffe0, RZ, 0xc0, !PT ;  /* 0xffffffe004137812 */ /* 0x01cfe200078ec0ff */
[----:B------:R-:W-:Y:S01]  /*13100*/  FMUL.FTZ R21, R40, c[0x0][0x320] ;  /* 0x0000c80028157a20 */ /* 0x000fe20000410000 */
[----:B------:R-:W-:Y:S01]  /*13110*/  LEA.HI R17, R7, R84, RZ, 0x2 ;  /* 0x0000005407117211 */ /* 0x000fe200078f10ff */
[----:B------:R-:W-:Y:S01]  /*13120*/  FMUL.FTZ R15, R41, c[0x0][0x320] ;  /* 0x0000c800290f7a20 */ /* 0x000fe20000410000 */
[----:B------:R-:W-:Y:S01]  /*13130*/  SHF.R.S32.HI R14, RZ, 0x1f, R77 ;  /* 0x0000001fff0e7819 */ /* 0x000fe2000001144d */
[----:B------:R-:W-:Y:S01]  /*13140*/  IMAD.IADD R7, R84, 0x1, -R19 ;  /* 0x0000000154077824 */ /* 0x000fe200078e0a13 */
[----:B------:R-:W-:Y:S01]  /*13150*/  LOP3.LUT R17, R17, 0xfffffffc, RZ, 0xc0, !PT ;  /* 0xfffffffc11117812 */ /* 0x000fe200078ec0ff */
[----:B------:R-:W-:Y:S01]  /*13160*/  FMUL.FTZ R13, R52, c[0x0][0x320] ;  /* 0x0000c800340d7a20 */ /* 0x000fe20000410000 */
[----:B------:R-:W-:Y:S01]  /*13170*/  LEA.HI R4, R14, R77, RZ, 0x3 ;  /* 0x0000004d0e047211 */ /* 0x000fe200078f18ff */
[----:B------:R-:W2:Y:S01]  /*13180*/  MUFU.TANH R21, R21 ;  /* 0x0000001500157308 */ /* 0x000ea20000002400 */
[----:B------:R-:W-:Y:S01]  /*13190*/  SHF.R.S32.HI R14, RZ, 0x1f, R7 ;  /* 0x0000001fff0e7819 */ /* 0x000fe20000011407 */
[----:B------:R-:W-:Y:S01]  /*131a0*/  IMAD.IADD R84, R84, 0x1, -R17 ;  /* 0x0000000154547824 */ /* 0x000fe200078e0a11 */
[----:B------:R-:W-:Y:S01]  /*131b0*/  LOP3.LUT R4, R4, 0xffffff8, RZ, 0xc0, !PT ;  /* 0x0ffffff804047812 */ /* 0x000fe200078ec0ff */
[----:B------:R-:W-:Y:S01]  /*131c0*/  FMUL.FTZ R12, R53, c[0x0][0x320] ;  /* 0x0000c800350c7a20 */ /* 0x000fe20000410000 */
[----:B------:R-:W-:Y:S01]  /*131d0*/  LEA.HI R17, R14, R7, RZ, 0x2 ;  /* 0x000000070e117211 */ /* 0x000fe200078f10ff */
[----:B------:R-:W-:Y:S01]  /*131e0*/  FMUL.FTZ R32, R32, c[0x0][0x320] ;  /* 0x0000c80020207a20 */ /* 0x000fe20000410000 */
[----:B------:R-:W-:Y:S01]  /*131f0*/  LEA.HI R19, R84, R84, RZ, 0x1 ;  /* 0x0000005454137211 */ /* 0x000fe200078f08ff */
[----:B------:R-:W-:Y:S01]  /*13200*/  IMAD.IADD R4, R77, 0x1, -R4 ;  /* 0x000000014d047824 */ /* 0x000fe200078e0a04 */
[----:B------:R-:W-:Y:S01]  /*13210*/  LEA.HI.SX32 R23, R17, UR18, 0x1e ;  /* 0x0000001211177c11 */ /* 0x000fe2000f8ff2ff */
[----:B------:R-:W3:Y:S01]  /*13220*/  MUFU.TANH R15, R15 ;  /* 0x0000000f000f7308 */ /* 0x000ee20000002400 */
[----:B------:R-:W-:Y:S01]  /*13230*/  PLOP3.LUT P1, PT, PT, PT, UP2, 0x80, 0x0 ;  /* 0x000000000000781c */ /* 0x000fe20003f2f028 */
[----:B------:R-:W-:Y:S01]  /*13240*/  FMUL.FTZ R33, R33, c[0x0][0x320] ;  /* 0x0000c80021217a20 */ /* 0x000fe20000410000 */
[----:B------:R-:W-:Y:S01]  /*13250*/  LOP3.LUT R19, R19, 0x1ffffffe, RZ, 0xc0, !PT ;  /* 0x1ffffffe13137812 */ /* 0x000fe200078ec0ff */
[----:B------:R-:W-:Y:S01]  /*13260*/  IMAD R4, R4, 0x10, R23 ;  /* 0x0000001004047824 */ /* 0x000fe200078e0217 */
[----:B------:R-:W-:Y:S01]  /*13270*/  PLOP3.LUT P0, PT, PT, PT, UP2, 0x80, 0x0 ;  /* 0x000000000000781c */ /* 0x000fe20003f0f028 */
[----:B------:R-:W-:Y:S01]  /*13280*/  FMUL.FTZ R60, R60, c[0x0][0x320] ;  /* 0x0000c8003c3c7a20 */ /* 0x000fe20000410000 */
[----:B------:R-:W-:Y:S01]  /*13290*/  LOP3.LUT R198, R17, 0x7ffffffc, RZ, 0xc0, !PT ;  /* 0x7ffffffc11c67812 */ /* 0x000fe200078ec0ff */
[----:B------:R-:W-:Y:S01]  /*132a0*/  IMAD.IADD R19, R84, 0x1, -R19 ;  /* 0x0000000154137824 */ /* 0x000fe200078e0a13 */
[----:B------:R-:W4:Y:S01]  /*132b0*/  MUFU.TANH R13, R13 ;  /* 0x0000000d000d7308 */ /* 0x000f220000002400 */
[----:B------:R-:W-:Y:S01]  /*132c0*/  FMUL.FTZ R61, R61, c[0x0][0x320] ;  /* 0x0000c8003d3d7a20 */ /* 0x000fe20000410000 */
[----:B------:R-:W-:Y:S01]  /*132d0*/  @UP2 USHF.L.U32 UR17, UR17, 0x7, URZ ;  /* 0x0000000711112899 */ /* 0x000fe2000800063f */
[----:B------:R-:W-:Y:S01]  /*132e0*/  IMAD R197, R19, 0x8, R4 ;  /* 0x0000000813c57824 */ /* 0x000fe200078e0204 */
[----:B------:R-:W-:Y:S01]  /*132f0*/  ULDC.64 UR4, c[0x0][0x2c8] ;  /* 0x0000b20000047ab9 */ /* 0x000fe20000000a00 */
[----:B------:R-:W-:Y:S01]  /*13300*/  IMAD.IADD R198, R7, 0x1, -R198 ;  /* 0x0000000107c67824 */ /* 0x000fe200078e0ac6 */
[----:B------:R-:W-:Y:S01]  /*13310*/  UIADD3 UR13, UR13, -0x2, URZ ;  /* 0xfffffffe0d0d7890 */ /* 0x000fe2000fffe03f */
[----:B------:R-:W-:Y:S01]  /*13320*/  @P1 IMAD.HI.U32 R16, R197, c[0x0][0x2c8], RZ ;  /* 0x0000b200c5101a27 */ /* 0x000fe200078e00ff */
[----:B------:R-:W5:Y:S01]  /*13330*/  MUFU.TANH R12, R12 ;  /* 0x0000000c000c7308 */ /* 0x000f620000002400 */
[----:B------:R-:W0:Y:S02]  /*13340*/  LDGDEPBAR ;  /* 0x00000000000079af */ /* 0x000e240000000000 */
[----:B------:R-:W-:Y:S01]  /*13350*/  IMAD.MOV.U32 R22, RZ, RZ, R197 ;  /* 0x000000ffff167224 */ /* 0x000fe200078e00c5 */
[----:B------:R-:W-:Y:S01]  /*13360*/  @P0 SHF.R.U32.HI R22, RZ, c[0x0][0x2cc], R16 ;  /* 0x0000b300ff160a19 */ /* 0x000fe20000011610 */
[----:B------:R-:W-:-:S02]  /*13370*/  IMAD.U32 R7, RZ, RZ, UR11 ;  /* 0x0000000bff077e24 */ /* 0x000fc4000f8e00ff */
[----:B------:R-:W-:Y:S01]  /*13380*/  IMAD.SHL.U32 R198, R198, 0x2, RZ ;  /* 0x00000002c6c67824 */ /* 0x000fe200078e00ff */
[----:B------:R-:W1:Y:S01]  /*13390*/  MUFU.TANH R237, R32 ;  /* 0x0000002000ed7308 */ /* 0x000e620000002400 */
[----:B------:R-:W1:Y:S01]  /*133a0*/  SHFL.IDX PT, R16, R22, RZ, 0x1c1f ;  /* 0x001c1fff16107589 */ /* 0x000e6200000e0000 */
[----:B------:R-:W-:Y:S02]  /*133b0*/  FMUL.FTZ R25, R46, c[0x0][0x320] ;  /* 0x0000c8002e197a20 */ /* 0x000fe40000410000 */
[C---:B------:R-:W-:Y:S01]  /*133c0*/  IADD3 R7, -R198.reuse, 0x1, R7 ;  /* 0x00000001c6077810 */ /* 0x040fe20007ffe107 */
[----:B------:R-:W2:Y:S01]  /*133d0*/  SHFL.IDX PT, R20, R22, 0x1, 0x1c1f ;  /* 0x003c1f0016147f89 */ /* 0x000ea200000e0000 */
[----:B------:R-:W-:Y:S02]  /*133e0*/  FMUL.FTZ R47, R47, c[0x0][0x320] ;  /* 0x0000c8002f2f7a20 */ /* 0x000fe40000410000 */
[----:B------:R-:W-:Y:S01]  /*133f0*/  IADD3 R23, R7, -UR22, RZ ;  /* 0x8000001607177c10 */ /* 0x000fe2000fffe0ff */
[----:B------:R-:W1:Y:S01]  /*13400*/  MUFU.TANH R199, R33 ;  /* 0x0000002100c77308 */ /* 0x000e620000002400 */
[----:B------:R-:W-:Y:S01]  /*13410*/  IADD3 R7, -R198, UR11, RZ ;  /* 0x0000000bc6077c10 */ /* 0x000fe2000fffe1ff */
[----:B------:R-:W-:Y:S01]  /*13420*/  FMUL.FTZ R14, R42, c[0x0][0x320] ;  /* 0x0000c8002a0e7a20 */ /* 0x000fe20000410000 */
[----:B------:R-:W-:Y:S01]  /*13430*/  UIMAD.WIDE.U32 UR10, UR17, UR4, URZ ;  /* 0x00000004110a72a5 */ /* 0x000fe2000f8e003f */
[----:B------:R-:W-:-:S02]  /*13440*/  FMUL.FTZ R4, R43, c[0x0][0x320] ;  /* 0x0000c8002b047a20 */ /* 0x000fc40000410000 */
[----:B------:R-:W-:Y:S02]  /*13450*/  FMUL.FTZ R19, R54, c[0x0][0x320] ;  /* 0x0000c80036137a20 */ /* 0x000fe40000410000 */
[----:B------:R-:W3:Y:S01]  /*13460*/  MUFU.TANH R227, R60 ;  /* 0x0000003c00e37308 */ /* 0x000ee20000002400 */
[----:B------:R-:W-:Y:S01]  /*13470*/  FMUL.FTZ R17, R55, c[0x0][0x320] ;  /* 0x0000c80037117a20 */ /* 0x000fe20000410000 */
[----:B------:R-:W-:Y:S01]  /*13480*/  @UP2 UMOV UR9, UR11 ;  /* 0x0000000b00092c82 */ /* 0x000fe20008000000 */
[----:B------:R-:W-:Y:S01]  /*13490*/  FMUL.FTZ R34, R34, c[0x0][0x320] ;  /* 0x0000c80022227a20 */ /* 0x000fe20000410000 */
[----:B------:R-:W-:Y:S01]  /*134a0*/  @UP2 USHF.R.U32.HI UR18, URZ, UR5, UR9 ;  /* 0x000000053f122299 */ /* 0x000fe20008011609 */
[----:B------:R-:W-:Y:S02]  /*134b0*/  FMUL.FTZ R35, R35, c[0x0][0x320] ;  /* 0x0000c80023237a20 */ /* 0x000fe40000410000 */
[----:B------:R-:W-:Y:S01]  /*134c0*/  FMUL.FTZ R62, R62, c[0x0][0x320] ;  /* 0x0000c8003e3e7a20 */ /* 0x000fe20000410000 */
[----:B------:R-:W3:Y:S01]  /*134d0*/  MUFU.TANH R235, R61 ;  /* 0x0000003d00eb7308 */ /* 0x000ee20000002400 */
[----:B-1----:R-:W-:Y:S01]  /*134e0*/  IMAD.IADD R16, R23, 0x1, R16 ;  /* 0x0000000117107824 */ /* 0x002fe200078e0210 */
[----:B------:R-:W-:Y:S01]  /*134f0*/  UIADD3 UR18, UR18, UR14, -UR22 ;  /* 0x0000000e12127290 */ /* 0x000fe2000fffe816 */
[----:B------:R-:W-:-:S02]  /*13500*/  FMUL.FTZ R63, R63, c[0x0][0x320] ;  /* 0x0000c8003f3f7a20 */ /* 0x000fc40000410000 */
[----:B--2---:R-:W-:Y:S01]  /*13510*/  IMAD.IADD R20, R23, 0x1, R20 ;  /* 0x0000000117147824 */ /* 0x004fe200078e0214 */
[----:B------:R-:W-:Y:S01]  /*13520*/  IMNMX R18, R7, R16, PT ;  /* 0x0000001007127217 */ /* 0x000fe20003800200 */
[----:B------:R-:W-:Y:S01]  /*13530*/  IMAD.SHL.U32 R216, R2, 0x2, RZ ;  /* 0x0000000202d87824 */ /* 0x000fe200078e00ff */
[----:B------:R-:W1:Y:S01]  /*13540*/  MUFU.TANH R25, R25 ;  /* 0x0000001900197308 */ /* 0x000e620000002400 */
[----:B------:R-:W-:Y:S01]  /*13550*/  UIMAD.WIDE UR4, UR18, 0x2aaaaaab, URZ ;  /* 0x2aaaaaab120478a5 */ /* 0x000fe2000f8e023f */
[C---:B------:R-:W-:Y:S01]  /*13560*/  ISETP.GT.AND P0, PT, R18.reuse, RZ, PT ;  /* 0x000000ff1200720c */ /* 0x040fe20003f04270 */
[--C-:B------:R-:W-:Y:S01]  /*13570*/  IMAD R214, R5, 0x2, R216.reuse ;  /* 0x0000000205d67824 */ /* 0x100fe200078e02d8 */
[----:B------:R-:W-:Y:S01]  /*13580*/  ISETP.GT.AND P1, PT, R18, 0x1, PT ;  /* 0x000000011200780c */ /* 0x000fe20003f24270 */
[----:B------:R-:W-:Y:S01]  /*13590*/  LDSM.16.MT88.4 R148, [R216+0x4080] ;  /* 0x00408000d894783b */ /* 0x000fe20000004200 */
[----:B------:R-:W-:Y:S01]  /*135a0*/  FSEL R16, R0, -INF , P0 ;  /* 0xff80000000107808 */ /* 0x000fe20000000000 */
[C---:B------:R-:W-:Y:S01]  /*135b0*/  IMAD R213, R3.reuse, 0x2, R216 ;  /* 0x0000000203d57824 */ /* 0x040fe200078e02d8 */
[----:B------:R-:W-:Y:S01]  /*135c0*/  ISETP.GT.AND P0, PT, R18, 0x8, PT ;  /* 0x000000081200780c */ /* 0x000fe20003f04270 */
[----:B------:R-:W2:Y:S01]  /*135d0*/  MUFU.TANH R23, R47 ;  /* 0x0000002f00177308 */ /* 0x000ea20000002400 */
[----:B------:R-:W-:Y:S01]  /*135e0*/  FSEL R31, R8, -INF , P1 ;  /* 0xff800000081f7808 */ /* 0x000fe20000800000 */
[----:B------:R-:W-:Y:S01]  /*135f0*/  IMAD R212, R3, 0x2, R214 ;  /* 0x0000000203d47824 */ /* 0x000fe200078e02d6 */
[----:B------:R-:W-:Y:S01]  /*13600*/  ISETP.GT.AND P1, PT, R18, 0x9, PT ;  /* 0x000000091200780c */ /* 0x000fe20003f24270 */
[----:B------:R-:W-:Y:S01]  /*13610*/  LDSM.16.MT88.4 R140, [R214+0x4080] ;  /* 0x00408000d68c783b */ /* 0x000fe20000004200 */
[----:B------:R-:W-:Y:S01]  /*13620*/  FSEL R29, R10, -INF , P0 ;  /* 0xff8000000a1d7808 */ /* 0x000fe20000000000 */
[----:B------:R-:W-:Y:S01]  /*13630*/  USHF.R.U32.HI UR4, URZ, 0x1f, UR5 ;  /* 0x0000001f3f047899 */ /* 0x000fe20008011605 */
[C---:B------:R-:W-:Y:S01]  /*13640*/  ISETP.GT.AND P0, PT, R18.reuse, 0x10, PT ;  /* 0x000000101200780c */ /* 0x040fe20003f04270 */
[----:B------:R-:W1:Y:S01]  /*13650*/  MUFU.TANH R14, R14 ;  /* 0x0000000e000e7308 */ /* 0x000e620000002400 */
[----:B------:R-:W-:Y:S01]  /*13660*/  FSEL R27, R11, -INF , P1 ;  /* 0xff8000000b1b7808 */ /* 0x000fe20000800000 */
[----:B------:R-:W-:Y:S01]  /*13670*/  LDSM.16.MT88.4 R132, [R213+0x4080] ;  /* 0x00408000d584783b */ /* 0x000fe20000004200 */
[C---:B------:R-:W-:Y:S01]  /*13680*/  ISETP.GT.AND P1, PT, R18.reuse, 0x11, PT ;  /* 0x000000111200780c */ /* 0x040fe20003f24270 */
[----:B------:R-:W-:Y:S01]  /*13690*/  ULEA.HI.SX32 UR4, UR5, UR4, 0x1d ;  /* 0x0000000405047291 */ /* 0x000fe2000f8fea3f */
[----:B------:R-:W-:Y:S01]  /*136a0*/  FSEL R21, R21, -INF , P0 ;  /* 0xff80000015157808 */ /* 0x000fe20000000000 */
[----:B------:R-:W-:Y:S01]  /*136b0*/  LDSM.16.MT88.4 R40, [R216+0x5880] ;  /* 0x00588000d828783b */ /* 0x000fe20000004200 */
[C---:B------:R-:W-:Y:S01]  /*136c0*/  ISETP.GT.AND P0, PT, R18.reuse, 0x18, PT ;  /* 0x000000181200780c */ /* 0x040fe20003f04270 */
[----:B------:R-:W1:Y:S01]  /*136d0*/  MUFU.TANH R4, R4 ;  /* 0x0000000400047308 */ /* 0x000e620000002400 */
[----:B---3--:R-:W-:Y:S01]  /*136e0*/  FSEL R15, R15, -INF , P1 ;  /* 0xff8000000f0f7808 */ /* 0x008fe20000800000 */
[----:B------:R-:W-:Y:S01]  /*136f0*/  LDSM.16.MT88.4 R48, [R214+0x5880] ;  /* 0x00588000d630783b */ /* 0x000fe20000004200 */
[----:B------:R-:W-:-:S02]  /*13700*/  ISETP.GT.AND P1, PT, R18, 0x19, PT ;  /* 0x000000191200780c */ /* 0x000fc40003f24270 */
[----:B------:R-:W-:Y:S01]  /*13710*/  IMNMX R0, R7, R20, PT ;  /* 0x0000001407007217 */ /* 0x000fe20003800200 */
[----:B------:R-:W-:Y:S01]  /*13720*/  LDSM.16.MT88.4 R56, [R213+0x5880] ;  /* 0x00588000d538783b */ /* 0x000fe20000004200 */
[----:B----4-:R-:W-:Y:S01]  /*13730*/  FSEL R7, R13, -INF , P0 ;  /* 0xff8000000d077808 */ /* 0x010fe20000000000 */
[----:B------:R-:W3:Y:S01]  /*13740*/  MUFU.TANH R19, R19 ;  /* 0x0000001300137308 */ /* 0x000ee20000002400 */
[----:B------:R-:W-:Y:S01]  /*13750*/  ISETP.GT.AND P0, PT, R18, 0x20, PT ;  /* 0x000000201200780c */ /* 0x000fe20003f04270 */
[----:B------:R-:W-:Y:S01]  /*13760*/  LDSM.16.MT88.4 R64, [R212+0x5880] ;  /* 0x00588000d440783b */ /* 0x000fe20000004200 */
[----:B-----5:R-:W-:Y:S02]  /*13770*/  FSEL R11, R12, -INF , P1 ;  /* 0xff8000000c0b7808 */ /* 0x020fe40000800000 */
[C---:B------:R-:W-:Y:S01]  /*13780*/  ISETP.GT.AND P1, PT, R18.reuse, 0x21, PT ;  /* 0x000000211200780c */ /* 0x040fe20003f24270 */
[----:B------:R-:W-:Y:S01]  /*13790*/  LDSM.16.MT88.4 R72, [R216+0x7080] ;  /* 0x00708000d848783b */ /* 0x000fe20000004200 */
[----:B------:R-:W-:Y:S01]  /*137a0*/  FSEL R237, R237, -INF , P0 ;  /* 0xff800000eded7808 */ /* 0x000fe20000000000 */
[----:B------:R-:W4:Y:S01]  /*137b0*/  MUFU.TANH R17, R17 ;  /* 0x0000001100117308 */ /* 0x000f220000002400 */
[----:B------:R-:W-:Y:S01]  /*137c0*/  ISETP.GT.AND P0, PT, R18, 0x28, PT ;  /* 0x000000281200780c */ /* 0x000fe20003f04270 */
[----:B------:R-:W-:Y:S01]  /*137d0*/  LDSM.16.MT88.4 R80, [R214+0x7080] ;  /* 0x00708000d650783b */ /* 0x000fe20000004200 */
[----:B------:R-:W-:-:S02]  /*137e0*/  FSEL R199, R199, -INF , P1 ;  /* 0xff800000c7c77808 */ /* 0x000fc40000800000 */
[----:B------:R-:W-:Y:S01]  /*137f0*/  FMNMX.FTZ R8, R16, R31, !PT ;  /* 0x0000001f10087209 */ /* 0x000fe20007810000 */
[----:B------:R-:W-:Y:S01]  /*13800*/  LDSM.16.MT88.4 R88, [R213+0x7080] ;  /* 0x00708000d558783b */ /* 0x000fe20000004200 */
[----:B------:R-:W-:Y:S01]  /*13810*/  ISETP.GT.AND P1, PT, R18, 0x29, PT ;  /* 0x000000291200780c */ /* 0x000fe20003f24270 */
[----:B------:R-:W5:Y:S01]  /*13820*/  MUFU.TANH R183, R34 ;  /* 0x0000002200b77308 */ /* 0x000f620000002400 */
[----:B------:R-:W-:Y:S01]  /*13830*/  FSEL R227, R227, -INF , P0 ;  /* 0xff800000e3e37808 */ /* 0x000fe20000000000 */
[----:B------:R-:W-:Y:S01]  /*13840*/  LDSM.16.MT88.4 R96, [R212+0x7080] ;  /* 0x00708000d460783b */ /* 0x000fe20000004200 */
[----:B------:R-:W-:Y:S02]  /*13850*/  FMNMX.FTZ R8, R29, R8, !PT ;  /* 0x000000081d087209 */ /* 0x000fe40007810000 */
[C---:B------:R-:W-:Y:S01]  /*13860*/  ISETP.GT.AND P0, PT, R0.reuse, RZ, PT ;  /* 0x000000ff0000720c */ /* 0x040fe20003f04270 */
[----:B------:R-:W-:Y:S01]  /*13870*/  LDSM.16.MT88.4 R104, [R216+0x8880] ;  /* 0x00888000d868783b */ /* 0x000fe20000004200 */
[----:B------:R-:W-:Y:S01]  /*13880*/  FSEL R235, R235, -INF , P1 ;  /* 0xff800000ebeb7808 */ /* 0x000fe20000800000 */
[----:B------:R-:W2:Y:S01]  /*13890*/  MUFU.TANH R181, R35 ;  /* 0x0000002300b57308 */ /* 0x000ea20000002400 */
[----:B------:R-:W-:Y:S01]  /*138a0*/  ISETP.GT.AND P1, PT, R0, 0x1, PT ;  /* 0x000000010000780c */ /* 0x000fe20003f24270 */
[----:B------:R-:W-:Y:S01]  /*138b0*/  LDSM.16.MT88.4 R112, [R214+0x8880] ;  /* 0x00888000d670783b */ /* 0x000fe20000004200 */
[----:B------:R-:W-:-:S02]  /*138c0*/  FMNMX.FTZ R8, R27, R8, !PT ;  /* 0x000000081b087209 */ /* 0x000fc40007810000 */
[----:B------:R-:W-:Y:S01]  /*138d0*/  FSEL R6, R6, -INF , P0 ;  /* 0xff80000006067808 */ /* 0x000fe20000000000 */
[----:B------:R-:W-:Y:S01]  /*138e0*/  LDSM.16.MT88.4 R120, [R213+0x8880] ;  /* 0x00888000d578783b */ /* 0x000fe20000004200 */
[C---:B------:R-:W-:Y:S01]  /*138f0*/  ISETP.GT.AND P0, PT, R0.reuse, 0x8, PT ;  /* 0x000000080000780c */ /* 0x040fe20003f04270 */
[----:B------:R-:W3:Y:S01]  /*13900*/  MUFU.TANH R179, R62 ;  /* 0x0000003e00b37308 */ /* 0x000ee20000002400 */
[----:B------:R-:W-:Y:S01]  /*13910*/  FSEL R33, R9, -INF , P1 ;  /* 0xff80000009217808 */ /* 0x000fe20000800000 */
[----:B------:R-:W-:Y:S01]  /*13920*/  LDSM.16.MT88.4 R172, [R212+0x4880] ;  /* 0x00488000d4ac783b */ /* 0x000fe20000004200 */
[----:B------:R-:W-:Y:S02]  /*13930*/  FMNMX.FTZ R10, R21, R8, !PT ;  /* 0x00000008150a7209 */ /* 0x000fe40007810000 */
[----:B------:R-:W-:Y:S01]  /*13940*/  ISETP.GT.AND P1, PT, R0, 0x9, PT ;  /* 0x000000090000780c */ /* 0x000fe20003f24270 */
[----:B------:R-:W-:Y:S01]  /*13950*/  LDSM.16.MT88.4 R168, [R216+0x6080] ;  /* 0x00608000d8a8783b */ /* 0x000fe20000004200 */
[----:B-1----:R-:W-:Y:S01]  /*13960*/  FSEL R25, R25, -INF , P0 ;  /* 0xff80000019197808 */ /* 0x002fe20000000000 */
[----:B------:R-:W1:Y:S01]  /*13970*/  MUFU.TANH R177, R63 ;  /* 0x0000003f00b17308 */ /* 0x000e620000002400 */
[----:B------:R-:W-:Y:S01]  /*13980*/  FMNMX.FTZ R8, R6, R33, !PT ;  /* 0x0000002106087209 */ /* 0x000fe20007810000 */
[----:B------:R-:W-:Y:S01]  /*13990*/  LDSM.16.MT88.4 R164, [R213+0x6080] ;  /* 0x00608000d5a4783b */ /* 0x000fe20000004200 */
[----:B------:R-:W-:-:S02]  /*139a0*/  ISETP.GT.AND P0, PT, R0, 0x10, PT ;  /* 0x000000100000780c */ /* 0x000fc40003f04270 */
[----:B--2---:R-:W-:Y:S01]  /*139b0*/  FSEL R23, R23, -INF , P1 ;  /* 0xff80000017177808 */ /* 0x004fe20000800000 */
[----:B------:R-:W-:Y:S01]  /*139c0*/  LDSM.16.MT88.4 R160, [R216+0x7880] ;  /* 0x00788000d8a0783b */ /* 0x000fe20000004200 */
[----:B------:R-:W-:Y:S02]  /*139d0*/  FMNMX.FTZ R8, R25, R8, !PT ;  /* 0x0000000819087209 */ /* 0x000fe40007810000 */
        /* <DEDUP_REMOVED lines=8> */
[----:B------:R-:W-:Y:S02]  /*13a60*/  ISETP.GT.AND P1, PT, R0, 0x19, PT ;  /* 0x000000190000780c */ /* 0x000fe40003f24270 */
[----:B---3--:R-:W-:-:S02]  /*13a70*/  FSEL R19, R19, -INF , P0 ;  /* 0xff80000013137808 */ /* 0x008fc40000000000 */
[----:B------:R-:W-:Y:S02]  /*13a80*/  FMNMX.FTZ R8, R13, R8, !PT ;  /* 0x000000080d087209 */ /* 0x000fe40007810000 */
[----:B------:R-:W-:Y:S02]  /*13a90*/  FMNMX.FTZ R10, R11, R10, !PT ;  /* 0x0000000a0b0a7209 */ /* 0x000fe40007810000 */
[----:B------:R-:W-:Y:S02]  /*13aa0*/  ISETP.GT.AND P0, PT, R0, 0x20, PT ;  /* 0x000000200000780c */ /* 0x000fe40003f04270 */
[----:B----4-:R-:W-:Y:S02]  /*13ab0*/  FSEL R17, R17, -INF , P1 ;  /* 0xff80000011117808 */ /* 0x010fe40000800000 */
[----:B------:R-:W-:Y:S02]  /*13ac0*/  FMNMX.FTZ R8, R19, R8, !PT ;  /* 0x0000000813087209 */ /* 0x000fe40007810000 */
[----:B------:R-:W-:-:S02]  /*13ad0*/  FMNMX.FTZ R10, R237, R10, !PT ;  /* 0x0000000aed0a7209 */ /* 0x000fc40007810000 */
[C---:B------:R-:W-:Y:S02]  /*13ae0*/  ISETP.GT.AND P2, PT, R0.reuse, 0x21, PT ;  /* 0x000000210000780c */ /* 0x040fe40003f44270 */
[----:B-----5:R-:W-:Y:S02]  /*13af0*/  FSEL R183, R183, -INF , P0 ;  /* 0xff800000b7b77808 */ /* 0x020fe40000000000 */
        /* <DEDUP_REMOVED lines=8> */
[----:B------:R-:W-:Y:S02]  /*13b80*/  FMNMX.FTZ R8, R181, R8, !PT ;  /* 0x00000008b5087209 */ /* 0x000fe40007810000 */
[----:B------:R-:W-:-:S02]  /*13b90*/  FMNMX.FTZ R4, R235, R4, !PT ;  /* 0x00000004eb047209 */ /* 0x000fc40007810000 */
[----:B-1----:R-:W-:Y:S02]  /*13ba0*/  FSEL R177, R177, -INF , P0 ;  /* 0xff800000b1b17808 */ /* 0x002fe40000000000 */
[----:B------:R-:W-:Y:S01]  /*13bb0*/  FMNMX.FTZ R8, R179, R8, !PT ;  /* 0x00000008b3087209 */ /* 0x000fe20007810000 */
[----:B------:R-:W1:Y:S01]  /*13bc0*/  SHFL.BFLY PT, R35, R4, 0x2, 0x1f ;  /* 0x0c401f0004237f89 */ /* 0x000e6200000e0000 */
[----:B------:R-:W-:Y:S02]  /*13bd0*/  IMNMX R236, RZ, UR4, !PT ;  /* 0x00000004ffec7c17 */ /* 0x000fe4000f800200 */
        /* <DEDUP_REMOVED lines=8> */
[----:B------:R-:W-:Y:S01]  /*13c60*/  FMUL.FTZ R178, R0, c[0x0][0x2d0] ;  /* 0x0000b40000b27a20 */ /* 0x000fe20000410000 */
[----:B--2---:R-:W-:-:S04]  /*13c70*/  FMNMX.FTZ R159, R4, R159, !PT ;  /* 0x0000009f049f7209 */ /* 0x004fc80007810000 */
[----:B------:R-:W-:Y:S02]  /*13c80*/  FSEL R178, R178, RZ, P0 ;  /* 0x000000ffb2b27208 */ /* 0x000fe40000000000 */
[C---:B------:R-:W-:Y:S01]  /*13c90*/  FSETP.NEU.FTZ.AND P0, PT, R159.reuse, -INF , PT ;  /* 0xff8000009f00780b */ /* 0x040fe20003f1d000 */
[----:B------:R-:W-:Y:S02]  /*13ca0*/  FMUL.FTZ R176, R159, c[0x0][0x2d0] ;  /* 0x0000b4009fb07a20 */ /* 0x000fe40000410000 */
[--C-:B------:R-:W-:Y:S02]  /*13cb0*/  FFMA.FTZ R185, R16, c[0x0][0x2d0], -R178.reuse ;  /* 0x0000b40010b97a23 */ /* 0x100fe400000108b2 */
[--C-:B------:R-:W-:Y:S01]  /*13cc0*/  FFMA.FTZ R158, R31, c[0x0][0x2d0], -R178.reuse ;  /* 0x0000b4001f9e7a23 */ /* 0x100fe200000108b2 */
[----:B------:R-:W-:Y:S01]  /*13cd0*/  FSEL R176, R176, RZ, P0 ;  /* 0x000000ffb0b07208 */ /* 0x000fe20000000000 */
[--C-:B------:R-:W-:Y:S01]  /*13ce0*/  FFMA.FTZ R157, R29, c[0x0][0x2d0], -R178.reuse ;  /* 0x0000b4001d9d7a23 */ /* 0x100fe200000108b2 */
[----:B------:R-:W-:Y:S01]  /*13cf0*/  ISETP.LE.AND P0, PT, R236, UR13, PT ;  /* 0x0000000dec007c0c */ /* 0x000fe2000bf03270 */
[----:B------:R-:W-:Y:S01]  /*13d00*/  FFMA.FTZ R156, R27, c[0x0][0x2d0], -R178 ;  /* 0x0000b4001b9c7a23 */ /* 0x000fe200000108b2 */
[----:B------:R-:W-:Y:S01]  /*13d10*/  MUFU.EX2 R185, R185 ;  /* 0x000000b900b97308 */ /* 0x000fe20000000800 */
[----:B------:R-:W-:-:S02]  /*13d20*/  FFMA.FTZ R187, R6, c[0x0][0x2d0], -R176 ;  /* 0x0000b40006bb7a23 */ /* 0x000fc400000108b0 */
[--C-:B------:R-:W-:Y:S02]  /*13d30*/  FFMA.FTZ R184, R33, c[0x0][0x2d0], -R176.reuse ;  /* 0x0000b40021b87a23 */ /* 0x100fe400000108b0 */
[--C-:B------:R-:W-:Y:S01]  /*13d40*/  FFMA.FTZ R2, R25, c[0x0][0x2d0], -R176.reuse ;  /* 0x0000b40019027a23 */ /* 0x100fe200000108b0 */
[----:B------:R-:W1:Y:S01]  /*13d50*/  LDSM.16.MT88.4 R32, [R212+0x4080] ;  /* 0x00408000d420783b */ /* 0x000e620000004200 */
[----:B------:R-:W-:Y:S01]  /*13d60*/  FFMA.FTZ R23, R23, c[0x0][0x2d0], -R176 ;  /* 0x0000b40017177a23 */ /* 0x000fe200000108b0 */
[----:B------:R-:W2:Y:S01]  /*13d70*/  MUFU.EX2 R158, R158 ;  /* 0x0000009e009e7308 */ /* 0x000ea20000000800 */
[--C-:B------:R-:W-:Y:S01]  /*13d80*/  FFMA.FTZ R186, R7, c[0x0][0x2d0], -R178.reuse ;  /* 0x0000b40007ba7a23 */ /* 0x100fe200000108b2 */
[----:B------:R-:W-:Y:S01]  /*13d90*/  LDSM.16.MT88.4 R24, [R214+0x7880] ;  /* 0x00788000d618783b */ /* 0x000fe20000004200 */
[----:B------:R-:W-:Y:S02]  /*13da0*/  FFMA.FTZ R189, R11, c[0x0][0x2d0], -R178 ;  /* 0x0000b4000bbd7a23 */ /* 0x000fe400000108b2 */
[----:B------:R-:W-:Y:S01]  /*13db0*/  FFMA.FTZ R192, R9, c[0x0][0x2d0], -R176 ;  /* 0x0000b40009c07a23 */ /* 0x000fe200000108b0 */
[----:B------:R-:W3:Y:S01]  /*13dc0*/  LDSM.16.MT88.4 R4, [R212+0x8880] ;  /* 0x00888000d404783b */ /* 0x000ee20000004200 */
[--C-:B------:R-:W-:Y:S01]  /*13dd0*/  FFMA.FTZ R188, R21, c[0x0][0x2d0], -R178.reuse ;  /* 0x0000b40015bc7a23 */ /* 0x100fe200000108b2 */
[----:B------:R-:W-:Y:S01]  /*13de0*/  MUFU.EX2 R157, R157 ;  /* 0x0000009d009d7308 */ /* 0x000fe20000000800 */
[----:B------:R-:W-:Y:S01]  /*13df0*/  FFMA.FTZ R191, R15, c[0x0][0x2d0], -R178 ;  /* 0x0000b4000fbf7a23 */ /* 0x000fe200000108b2 */
[----:B------:R-:W4:Y:S01]  /*13e00*/  LDSM.16.MT88.4 R8, [R216+0x4880] ;  /* 0x00488000d808783b */ /* 0x000f220000004200 */
[----:B------:R-:W-:-:S02]  /*13e10*/  FFMA.FTZ R195, R13, c[0x0][0x2d0], -R176 ;  /* 0x0000b4000dc37a23 */ /* 0x000fc400000108b0 */
[--C-:B------:R-:W-:Y:S01]  /*13e20*/  FFMA.FTZ R190, R19, c[0x0][0x2d0], -R176.reuse ;  /* 0x0000b40013be7a23 */ /* 0x100fe200000108b0 */
[----:B------:R-:W5:Y:S01]  /*13e30*/  LDSM.16.MT88.4 R12, [R214+0x4880] ;  /* 0x00488000d60c783b */ /* 0x000f620000004200 */
[----:B------:R-:W-:Y:S01]  /*13e40*/  FFMA.FTZ R193, R17, c[0x0][0x2d0], -R176 ;  /* 0x0000b40011c17a23 */ /* 0x000fe200000108b0 */
[----:B------:R-:W1:Y:S01]  /*13e50*/  MUFU.EX2 R156, R156 ;  /* 0x0000009c009c7308 */ /* 0x000e620000000800 */
[----:B--2---:R-:W-:Y:S01]  /*13e60*/  F2FP.PACK_AB R128, R158, R185 ;  /* 0x000000b99e80723e */ /* 0x004fe200000000ff */
[----:B------:R-:W-:Y:S01]  /*13e70*/  LDSM.16.MT88.4 R16, [R214+0x6080] ;  /* 0x00608000d610783b */ /* 0x000fe20000004200 */
[--C-:B------:R-:W-:Y:S02]  /*13e80*/  FFMA.FTZ R194, R237, c[0x0][0x2d0], -R178.reuse ;  /* 0x0000b400edc27a23 */ /* 0x100fe400000108b2 */
[--C-:B------:R-:W-:Y:S02]  /*13e90*/  FFMA.FTZ R234, R235, c[0x0][0x2d0], -R178.reuse ;  /* 0x0000b400ebea7a23 */ /* 0x100fe400000108b2 */
[--C-:B------:R-:W-:Y:S01]  /*13ea0*/  FFMA.FTZ R199, R199, c[0x0][0x2d0], -R178.reuse ;  /* 0x0000b400c7c77a23 */ /* 0x100fe200000108b2 */
[----:B------:R-:W-:Y:S01]  /*13eb0*/  MUFU.EX2 R187, R187 ;  /* 0x000000bb00bb7308 */ /* 0x000fe20000000800 */
[----:B------:R-:W-:-:S02]  /*13ec0*/  FFMA.FTZ R227, R227, c[0x0][0x2d0], -R178 ;  /* 0x0000b400e3e37a23 */ /* 0x000fc400000108b2 */
[--C-:B------:R-:W-:Y:S02]  /*13ed0*/  FFMA.FTZ R235, R183, c[0x0][0x2d0], -R176.reuse ;  /* 0x0000b400b7eb7a23 */ /* 0x100fe400000108b0 */
[--C-:B------:R-:W-:Y:S02]  /*13ee0*/  FFMA.FTZ R238, R181, c[0x0][0x2d0], -R176.reuse ;  /* 0x0000b400b5ee7a23 */ /* 0x100fe400000108b0 */
[--C-:B------:R-:W-:Y:S01]  /*13ef0*/  FFMA.FTZ R237, R179, c[0x0][0x2d0], -R176.reuse ;  /* 0x0000b400b3ed7a23 */ /* 0x100fe200000108b0 */
[----:B------:R-:W2:Y:S01]  /*13f00*/  MUFU.EX2 R184, R184 ;  /* 0x000000b800b87308 */ /* 0x000ea20000000800 */
[----:B-1----:R-:W-:Y:S01]  /*13f10*/  F2FP.PACK_AB R130, R156, R157 ;  /* 0x0000009d9c82723e */ /* 0x002fe200000000ff */
[----:B------:R-:W-:Y:S01]  /*13f20*/  FFMA.FTZ R240, R177, c[0x0][0x2d0], -R176 ;  /* 0x0000b400b1f07a23 */ /* 0x000fe200000108b0 */
[----:B------:R-:W-:Y:S01]  /*13f30*/  LDSM.16.MT88.4 R180, [R214+0x6880] ;  /* 0x00688000d6b4783b */ /* 0x000fe20000004200 */
[----:B------:R-:W-:-:S03]  /*13f40*/  FADD.FTZ R158, R185, R158 ;  /* 0x0000009eb99e7221 */ /* 0x000fc60000010000 */
[----:B------:R-:W-:Y:S01]  /*13f50*/  LDSM.16.MT88.4 R176, [R213+0x6880] ;  /* 0x00688000d5b0783b */ /* 0x000fe20000004200 */
[----:B------:R-:W-:Y:S01]  /*13f60*/  MUFU.EX2 R2, R2 ;  /* 0x0000000200027308 */ /* 0x000fe20000000800 */
[----:B------:R-:W-:-:S04]  /*13f70*/  FADD.FTZ R157, R157, R158 ;  /* 0x0000009e9d9d7221 */ /* 0x000fc80000010000 */
[----:B------:R-:W-:-:S03]  /*13f80*/  FADD.FTZ R157, R156, R157 ;  /* 0x0000009d9c9d7221 */ /* 0x000fc60000010000 */
[----:B------:R-:W1:Y:S01]  /*13f90*/  MUFU.EX2 R3, R23 ;  /* 0x0000001700037308 */ /* 0x000e620000000800 */
[----:B--2---:R-:W-:Y:S01]  /*13fa0*/  F2FP.PACK_AB R129, R184, R187 ;  /* 0x000000bbb881723e */ /* 0x004fe200000000ff */
[----:B------:R-:W-:-:S06]  /*13fb0*/  FADD.FTZ R187, R187, R184 ;  /* 0x000000b8bbbb7221 */ /* 0x000fcc0000010000 */
[----:B------:R-:W-:Y:S01]  /*13fc0*/  MUFU.EX2 R188, R188 ;  /* 0x000000bc00bc7308 */ /* 0x000fe20000000800 */
[----:B-1----:R-:W-:-:S07]  /*13fd0*/  F2FP.PACK_AB R131, R3, R2 ;  /* 0x000000020383723e */ /* 0x002fce00000000ff */
[----:B------:R-:W1:Y:S01]  /*13fe0*/  MUFU.EX2 R191, R191 ;  /* 0x000000bf00bf7308 */ /* 0x000e620000000800 */
[----:B------:R-:W2:Y:S01]  /*13ff0*/  LDSM.16.MT88.4 R20, [R213+0x4880] ;  /* 0x00488000d514783b */ /* 0x000ea20000004200 */
[----:B------:R-:W-:Y:S01]  /*14000*/  FADD.FTZ R2, R2, R187 ;  /* 0x000000bb02027221 */ /* 0x000fe20000010000 */
[C---:B------:R-:W-:Y:S03]  /*14010*/  HMMA.16816.F32 R152, R128.reuse, R148, RZ ;  /* 0x000000948098723c */ /* 0x040fe600000018ff */
[----:B------:R-:W-:Y:S02]  /*14020*/  FADD.FTZ R3, R3, R2 ;  /* 0x0000000203037221 */ /* 0x000fe40000010000 */
[----:B------:R-:W-:Y:S03]  /*14030*/  MUFU.EX2 R186, R186 ;  /* 0x000000ba00ba7308 */ /* 0x000fe60000000800 */
[C---:B------:R-:W-:Y:S05]  /*14040*/  HMMA.16816.F32 R148, R128.reuse, R150, RZ ;  /* 0x000000968094723c */ /* 0x040fea00000018ff */
[----:B------:R-:W-:Y:S03]  /*14050*/  MUFU.EX2 R189, R189 ;  /* 0x000000bd00bd7308 */ /* 0x000fe60000000800 */
[C---:B------:R-:W-:Y:S05]  /*14060*/  HMMA.16816.F32 R144, R128.reuse, R140, RZ ;  /* 0x0000008c8090723c */ /* 0x040fea00000018ff */
[----:B------:R-:W-:Y:S03]  /*14070*/  MUFU.EX2 R192, R192 ;  /* 0x000000c000c07308 */ /* 0x000fe60000000800 */
[C---:B------:R-:W-:Y:S05]  /*14080*/  HMMA.16816.F32 R136, R128.reuse, R132, RZ ;  /* 0x000000848088723c */ /* 0x040fea00000018ff */
[----:B------:R-:W1:Y:S03]  /*14090*/  MUFU.EX2 R195, R195 ;  /* 0x000000c300c37308 */ /* 0x000e660000000800 */
        /* <DEDUP_REMOVED lines=39> */
[----:B------:R-:W-:Y:S01]  /*14310*/  F2FP.PACK_AB R5, R195, R192 ;  /* 0x000000c0c305723e */ /* 0x000fe200000000ff */
        /* <DEDUP_REMOVED lines=15> */
[----:B------:R-:W3:Y:S07]  /*14410*/  LDSM.16.MT88.4 R12, [R213+0x7880] ;  /* 0x00788000d50c783b */ /* 0x000eee0000004200 */
[C---:B--2---:R-:W-:Y:S08]  /*14420*/  HMMA.16816.F32 R136, R4.reuse, R20, R136 ;  /* 0x000000140488723c */ /* 0x044ff00000001888 */
[C---:B------:R-:W-:Y:S01]  /*14430*/  HMMA.16816.F32 R132, R4.reuse, R22, R132 ;  /* 0x000000160484723c */ /* 0x040fe20000001884 */
[----:B------:R-:W-:Y:S07]  /*14440*/  LDSM.16.MT88.4 R20, [R212+0x7880] ;  /* 0x00788000d414783b */ /* 0x000fee0000004200 */
[C---:B------:R-:W-:Y:S08]  /*14450*/  HMMA.16816.F32 R44, R4.reuse, R16, R44 ;  /* 0x00000010042c723c */ /* 0x040ff0000000182c */
[C---:B-1----:R-:W-:Y:S08]  /*14460*/  HMMA.16816.F32 R60, R4.reuse, R8, R60 ;  /* 0x00000008043c723c */ /* 0x042ff0000000183c */
[C---:B------:R-:W-:Y:S01]  /*14470*/  HMMA.16816.F32 R64, R4.reuse, R10, R64 ;  /* 0x0000000a0440723c */ /* 0x040fe20000001840 */
[----:B------:R-:W1:Y:S07]  /*14480*/  LDSM.16.MT88.4 R8, [R214+0x9080] ;  /* 0x00908000d608783b */ /* 0x000e6e0000004200 */
        /* <DEDUP_REMOVED lines=37> */
[----:B------:R-:W-:Y:S01]  /*146e0*/  F2FP.PACK_AB R5, R238, R235 ;  /* 0x000000ebee05723e */ /* 0x000fe200000000ff */
[----:B------:R-:W-:Y:S01]  /*146f0*/  FADD.FTZ R235, R235, R190 ;  /* 0x000000beebeb7221 */ /* 0x000fe20000010000 */
[----:B------:R-:W-:Y:S01]  /*14700*/  F2FP.PACK_AB R6, R234, R227 ;  /* 0x000000e3ea06723e */ /* 0x000fe200000000ff */
[----:B------:R-:W-:Y:S01]  /*14710*/  FADD.FTZ R194, R199, R194 ;  /* 0x000000c2c7c27221 */ /* 0x000fe20000010000 */
[----:B------:R-:W-:Y:S01]  /*14720*/  F2FP.PACK_AB R7, R240, R237 ;  /* 0x000000edf007723e */ /* 0x000fe200000000ff */
[----:B------:R-:W-:-:S02]  /*14730*/  FADD.FTZ R238, R238, R235 ;  /* 0x000000ebeeee7221 */ /* 0x000fc40000010000 */
[----:B------:R-:W-:Y:S02]  /*14740*/  FADD.FTZ R227, R227, R194 ;  /* 0x000000c2e3e37221 */ /* 0x000fe40000010000 */
[----:B------:R-:W-:Y:S02]  /*14750*/  FADD.FTZ R237, R237, R238 ;  /* 0x000000eeeded7221 */ /* 0x000fe40000010000 */
[----:B-1----:R-:W-:Y:S01]  /*14760*/  HMMA.16816.F32 R152, R4, R8, R152 ;  /* 0x000000080498723c */ /* 0x002fe20000001898 */
[----:B------:R-:W-:Y:S02]  /*14770*/  FADD.FTZ R234, R234, R227 ;  /* 0x000000e3eaea7221 */ /* 0x000fe40000010000 */
[----:B------:R-:W-:-:S05]  /*14780*/  FADD.FTZ R227, R240, R237 ;  /* 0x000000edf0e37221 */ /* 0x000fca0000010000 */
        /* <DEDUP_REMOVED lines=37> */
[----:B------:R-:W-:Y:S01]  /*149e0*/  PLOP3.LUT P0, PT, PT, PT, UP2, 0x80, 0x0 ;  /* 0x000000000000781c */ /* 0x000fe20003f0f028 */
[----:B------:R-:W-:Y:S01]  /*149f0*/  IMAD.MOV.U32 R2, RZ, RZ, R159 ;  /* 0x000000ffff027224 */ /* 0x000fe200078e009f */
[----:B------:R-:W-:Y:S01]  /*14a00*/  PLOP3.LUT P1, PT, PT, PT, UP2, 0x80, 0x0 ;  /* 0x000000000000781c */ /* 0x000fe20003f2f028 */
[----:B------:R-:W-:-:S10]  /*14a10*/  IMAD.MOV.U32 R3, RZ, RZ, R0 ;  /* 0x000000ffff037224 */ /* 0x000fd400078e0000 */
[----:B------:R-:W-:Y:S01]  /*14a20*/  @P0 IMAD.HI.U32 R199, R197, c[0x0][0x2c8], RZ ;  /* 0x0000b200c5c70a27 */ /* 0x000fe200078e00ff */
[----:B------:R-:W-:-:S04]  /*14a30*/  IADD3 RZ, P0, R228, 0xc0, RZ ;  /* 0x000000c0e4ff7810 */ /* 0x000fc80007f1e0ff */
[----:B------:R-:W-:Y:S01]  /*14a40*/  @P1 SHF.R.U32.HI R199, RZ, c[0x0][0x2cc], R199 ;  /* 0x0000b300ffc71a19 */ /* 0x000fe200000116c7 */
[----:B------:R-:W-:Y:S02]  /*14a50*/  IMAD.X R235, RZ, RZ, R233, P0 ;  /* 0x000000ffffeb7224 */ /* 0x000fe400000e06e9 */
.L_x_1505:
[----:B------:R-:W-:Y:S04]  /*14a60*/  DEPBAR.LE SB0, 0x0 ;  /* 0x000080000000791a */ /* 0x000fe80000000000 */
[----:B------:R-:W-:Y:S01]  /*14a70*/  BAR.SYNC.DEFER_BLOCKING 0x0 ;  /* 0x0000000000007b1d */ /* 0x000fe20000010000 */
[----:B------:R-:W-:Y:S05]  /*14a80*/  ISETP.LE.AND P0, PT, RZ, UR13, PT ;  /* 0x0000000dff007c0c */ /* 0x000fea000bf03270 */
[----:B------:R1:W2:Y:S04]  /*14a90*/  LDSM.16.M88.4 R156, [R222] ;  /* 0x00000000de9c783b */ /* 0x0002a80000000200 */
[----:B------:R1:W3:Y:S04]  /*14aa0*/  LDSM.16.M88.4 R160, [R221+0xa080] ;  /* 0x00a08000dda0783b */ /* 0x0002e80000000200 */
[----:B------:R1:W4:Y:S04]  /*14ab0*/  LDSM.16.M88.4 R164, [R221+0xa880] ;  /* 0x00a88000dda4783b */ /* 0x0003280000000200 */
[----:B------:R1:W1:Y:S04]  /*14ac0*/  LDSM.16.M88.4 R168, [R221+0xb080] ;  /* 0x00b08000dda8783b */ /* 0x0002680000000200 */
[----:B------:R1:W1:Y:S04]  /*14ad0*/  LDSM.16.M88.4 R172, [R220] ;  /* 0x00000000dcac783b */ /* 0x0002680000000200 */
[----:B------:R1:W1:Y:S04]  /*14ae0*/  LDSM.16.M88.4 R176, [R219] ;  /* 0x00000000dbb0783b */ /* 0x0002680000000200 */
[----:B------:R1:W1:Y:S04]  /*14af0*/  LDSM.16.M88.4 R180, [R211] ;  /* 0x00000000d3b4783b */ /* 0x0002680000000200 */
[----:B------:R1:W1:Y:S01]  /*14b00*/  LDSM.16.M88.4 R184, [R210] ;  /* 0x00000000d2b8783b */ /* 0x0002620000000200 */
[----:B------:R-:W-:-:S05]  /*14b10*/  @!P0 BRA `(.L_x_1503) ;  /* 0x000003f000008947 */ /* 0x000fca0003800000 */
[----:B------:R-:W-:Y:S01]  /*14b20*/  IADD3 R6, P0, R224, 0x40, RZ ;  /* 0x00000040e0067810 */ /* 0x000fe20007f1e0ff */
[----:B------:R-:W-:Y:S01]  /*14b30*/  USHF.R.S32.HI UR6, URZ, 0x1f, UR13 ;  /* 0x0000001f3f067899 */ /* 0x000fe2000801140d */
[----:B------:R-:W-:Y:S01]  /*14b40*/  @!P3 IMAD.MOV.U32 R0, RZ, RZ, c[0x0][0x208] ;  /* 0x00008200ff00b624 */ /* 0x000fe200078e00ff */
[----:B------:R-:W-:Y:S01]  /*14b50*/  ULDC.64 UR4, c[0x0][0x208] ;  /* 0x0000820000047ab9 */ /* 0x000fe20000000a00 */
[----:B------:R-:W-:Y:S01]  /*14b60*/  @!P3 IMAD.MOV.U32 R13, RZ, RZ, c[0x0][0x20c] ;  /* 0x00008300ff0db624 */ /* 0x000fe200078e00ff */
[----:B------:R-:W-:Y:S01]  /*14b70*/  UIMAD UR6, UR6, UR4, URZ ;  /* 0x00000004060672a4 */ /* 0x000fe2000f8e023f */
[----:B------:R-:W-:Y:S01]  /*14b80*/  IMAD.X R4, RZ, RZ, R231, P0 ;  /* 0x000000ffff047224 */ /* 0x000fe200000e06e7 */
[----:B------:R-:W-:Y:S02]  /*14b90*/  UIMAD.WIDE.U32 UR10, UR13, UR4, URZ ;  /* 0x000000040d0a72a5 */ /* 0x000fe4000f8e003f */
[----:B------:R-:W-:Y:S04]  /*14ba0*/  UIMAD UR6, UR13, UR5, UR6 ;  /* 0x000000050d0672a4 */ /* 0x000fe8000f8e0206 */
[----:B------:R-:W-:Y:S02]  /*14bb0*/  UIADD3 UR4, UR11, UR6, URZ ;  /* 0x000000060b047290 */ /* 0x000fe4000fffe03f */
[----:B------:R-:W-:Y:S02]  /*14bc0*/  UIMAD.WIDE.U32 UR10, UR10, 0x30, URZ ;  /* 0x000000300a0a78a5 */ /* 0x000fe4000f8e003f */
[----:B------:R-:W-:Y:S04]  /*14bd0*/  UIMAD UR4, UR4, 0x30, URZ ;  /* 0x00000030040478a4 */ /* 0x000fe8000f8e023f */
[----:B------:R-:W-:Y:S01]  /*14be0*/  @!P3 LEA R15, P1, R0, UR10, 0x5 ;  /* 0x0000000a000fbc11 */ /* 0x000fe2000f8228ff */
[----:B------:R-:W-:Y:S01]  /*14bf0*/  UIADD3 UR4, UR11, UR4, URZ ;  /* 0x000000040b047290 */ /* 0x000fe2000fffe03f */
[----:B------:R-:W-:Y:S02]  /*14c00*/  IADD3 R8, P2, R224, UR10, RZ ;  /* 0x0000000ae0087c10 */ /* 0x000fe4000ff5e0ff */
[----:B------:R-:W-:Y:S03]  /*14c10*/  IADD3 R7, P0, R6, UR10, RZ ;  /* 0x0000000a06077c10 */ /* 0x000fe6000ff1e0ff */
[----:B------:R-:W-:Y:S02]  /*14c20*/  @!P3 LEA.HI.X R13, R0, UR4, R13, 0x5, P1 ;  /* 0x00000004000dbc11 */ /* 0x000fe400088f2c0d */
[----:B------:R-:W-:Y:S02]  /*14c30*/  IADD3.X R5, R231, UR4, RZ, P2, !PT ;  /* 0x00000004e7057c10 */ /* 0x000fe400097fe4ff */
[----:B------:R-:W-:Y:S02]  /*14c40*/  LEA R22, P1, R8, c[0x0][0x1f8], 0x1 ;  /* 0x00007e0008167a11 */ /* 0x000fe400078208ff */
[----:B------:R-:W-:Y:S02]  /*14c50*/  IADD3.X R0, R4, UR4, RZ, P0, !PT ;  /* 0x0000000404007c10 */ /* 0x000fe400087fe4ff */
[C---:B------:R-:W-:Y:S02]  /*14c60*/  LEA R20, P0, R7.reuse, c[0x0][0x1f8], 0x1 ;  /* 0x00007e0007147a11 */ /* 0x040fe400078008ff */
[----:B------:R-:W-:Y:S02]  /*14c70*/  LEA.HI.X R23, R8, c[0x0][0x1fc], R5, 0x1, P1 ;  /* 0x00007f0008177a11 */ /* 0x000fe400008f0c05 */
[C---:B------:R-:W-:Y:S02]  /*14c80*/  IADD3 R5, P1, R224.reuse, 0x80, RZ ;  /* 0x00000080e0057810 */ /* 0x040fe40007f3e0ff */
[----:B------:R-:W-:Y:S02]  /*14c90*/  LEA.HI.X R21, R7, c[0x0][0x1fc], R0, 0x1, P0 ;  /* 0x00007f0007157a11 */ /* 0x000fe400000f0c00 */
[----:B------:R-:W-:Y:S01]  /*14ca0*/  IADD3 R8, P0, R224, 0xc0, RZ ;  /* 0x000000c0e0087810 */ /* 0x000fe20007f1e0ff */
[--C-:B------:R-:W-:Y:S01]  /*14cb0*/  IMAD.X R0, RZ, RZ, R231.reuse, P1 ;  /* 0x000000ffff007224 */ /* 0x100fe200008e06e7 */
[----:B------:R-:W-:Y:S02]  /*14cc0*/  IADD3 R10, P1, R5, UR10, RZ ;  /* 0x0000000a050a7c10 */ /* 0x000fe4000ff3e0ff */
[----:B------:R-:W-:Y:S01]  /*14cd0*/  @!P3 IADD3 R6, P2, R15, R6, RZ ;  /* 0x000000060f06b210 */ /* 0x000fe20007f5e0ff */
[----:B------:R-:W-:Y:S01]  /*14ce0*/  IMAD.X R7, RZ, RZ, R231, P0 ;  /* 0x000000ffff077224 */ /* 0x000fe200000e06e7 */
[----:B------:R-:W-:Y:S02]  /*14cf0*/  IADD3 R12, P0, R8, UR10, RZ ;  /* 0x0000000a080c7c10 */ /* 0x000fe4000ff1e0ff */
[----:B------:R-:W-:Y:S02]  /*14d00*/  IADD3.X R9, R0, UR4, RZ, P1, !PT ;  /* 0x0000000400097c10 */ /* 0x000fe40008ffe4ff */
[----:B------:R-:W-:Y:S02]  /*14d10*/  LEA R18, P1, R10, c[0x0][0x1f8], 0x1 ;  /* 0x00007e000a127a11 */ /* 0x000fe400078208ff */
[----:B------:R-:W-:Y:S02]  /*14d20*/  IADD3.X R11, R7, UR4, RZ, P0, !PT ;  /* 0x00000004070b7c10 */ /* 0x000fe400087fe4ff */
[----:B------:R-:W-:Y:S02]  /*14d30*/  LEA R16, P0, R12, c[0x0][0x1f8], 0x1 ;  /* 0x00007e000c107a11 */ /* 0x000fe400078008ff */
[----:B------:R-:W-:Y:S01]  /*14d40*/  LEA.HI.X R19, R10, c[0x0][0x1fc], R9, 0x1, P1 ;  /* 0x00007f000a137a11 */ /* 0x000fe200008f0c09 */
[----:B------:R-:W-:Y:S01]  /*14d50*/  @!P3 IMAD.X R9, R13, 0x1, R4, P2 ;  /* 0x000000010d09b824 */ /* 0x000fe200010e0604 */
[----:B------:R-:W-:Y:S02]  /*14d60*/  LEA.HI.X R17, R12, c[0x0][0x1fc], R11, 0x1, P0 ;  /* 0x00007f000c117a11 */ /* 0x000fe400000f0c0b */
[C---:B------:R-:W-:Y:S02]  /*14d70*/  @!P3 IADD3 R5, P1, R15.reuse, R5, RZ ;  /* 0x000000050f05b210 */ /* 0x040fe40007f3e0ff */
[C---:B------:R-:W-:Y:S02]  /*14d80*/  @!P3 IADD3 R8, P0, R15.reuse, R8, RZ ;  /* 0x000000080f08b210 */ /* 0x040fe40007f1e0ff */
[----:B------:R-:W-:Y:S01]  /*14d90*/  @!P3 IADD3 R15, P2, R15, R224, RZ ;  /* 0x000000e00f0fb210 */ /* 0x000fe20007f5e0ff */
[C---:B------:R-:W-:Y:S02]  /*14da0*/  @!P3 IMAD.X R0, R13.reuse, 0x1, R0, P1 ;  /* 0x000000010d00b824 */ /* 0x040fe400008e0600 */
[----:B------:R-:W-:Y:S01]  /*14db0*/  @!P3 IMAD.X R7, R13, 0x1, R7, P0 ;  /* 0x000000010d07b824 */ /* 0x000fe200000e0607 */
[----:B------:R-:W-:Y:S01]  /*14dc0*/  @!P3 LEA R10, P1, R15, c[0x0][0x1f8], 0x1 ;  /* 0x00007e000f0aba11 */ /* 0x000fe200078208ff */
[----:B------:R-:W-:Y:S01]  /*14dd0*/  @!P3 IMAD.X R4, R13, 0x1, R231, P2 ;  /* 0x000000010d04b824 */ /* 0x000fe200010e06e7 */
[----:B------:R-:W-:Y:S02]  /*14de0*/  LOP3.LUT P2, RZ, R223, 0x1, RZ, 0xc0, !PT ;  /* 0x00000001dfff7812 */ /* 0x000fe4000784c0ff */
[C---:B------:R-:W-:Y:S02]  /*14df0*/  @!P3 LEA R12, P0, R6.reuse, c[0x0][0x1f8], 0x1 ;  /* 0x00007e00060cba11 */ /* 0x040fe400078008ff */
[----:B------:R-:W-:Y:S02]  /*14e00*/  @!P3 LEA.HI.X R11, R15, c[0x0][0x1fc], R4, 0x1, P1 ;  /* 0x00007f000f0bba11 */ /* 0x000fe400008f0c04 */
[----:B------:R-:W-:Y:S02]  /*14e10*/  @!P3 LEA.HI.X R13, R6, c[0x0][0x1fc], R9, 0x1, P0 ;  /* 0x00007f00060dba11 */ /* 0x000fe400000f0c09 */
[C---:B------:R-:W-:Y:S02]  /*14e20*/  @!P3 LEA R14, P1, R5.reuse, c[0x0][0x1f8], 0x1 ;  /* 0x00007e00050eba11 */ /* 0x040fe400078208ff */
[C---:B------:R-:W-:Y:S02]  /*14e30*/  @!P3 LEA R4, P0, R8.reuse, c[0x0][0x1f8], 0x1 ;  /* 0x00007e000804ba11 */ /* 0x040fe400078008ff */
[----:B------:R-:W-:Y:S01]  /*14e40*/  @!P3 LEA.HI.X R15, R5, c[0x0][0x1fc], R0, 0x1, P1 ;  /* 0x00007f00050fba11 */ /* 0x000fe200008f0c00 */
[----:B------:R-:W-:Y:S01]  /*14e50*/  @!PT LDS RZ, [RZ] ;  /* 0x00000000fffff984 */ /* 0x000fe20000000800 */
[----:B------:R-:W-:Y:S01]  /*14e60*/  @!PT LDS RZ, [RZ] ;  /* 0x00000000fffff984 */ /* 0x000fe20000000800 */
[----:B------:R-:W-:Y:S01]  /*14e70*/  @!PT LDS RZ, [RZ] ;  /* 0x00000000fffff984 */ /* 0x000fe20000000800 */
[----:B------:R4:W-:Y:S01]  /*14e80*/  LDGSTS.E.BYPASS.LTC128B.128 [R226+0x4080], [R22.64], !P2 ;  /* 0x0408000016e27fae */ /* 0x0009e2000d101d5a */
[----:B------:R-:W-:Y:S04]  /*14e90*/  @!P3 LEA.HI.X R5, R8, c[0x0][0x1fc], R7, 0x1, P0 ;  /* 0x00007f000805ba11 */ /* 0x000fe800000f0c07 */
[----:B------:R4:W-:Y:S05]  /*14ea0*/  LDGSTS.E.BYPASS.LTC128B.128 [R226+0x5880], [R20.64], !P6 ;  /* 0x0588000014e27fae */ /* 0x0009ea000f101d5a */
[----:B------:R4:W-:Y:S05]  /*14eb0*/  LDGSTS.E.BYPASS.LTC128B.128 [R226+0x7080], [R18.64], !P5 ;  /* 0x0708000012e27fae */ /* 0x0009ea000e901d5a */
[----:B------:R4:W-:Y:S05]  /*14ec0*/  LDGSTS.E.BYPASS.LTC128B.128 [R226+0x8880], [R16.64], !P4 ;  /* 0x0888000010e27fae */ /* 0x0009ea000e101d5a */
[----:B------:R4:W-:Y:S05]  /*14ed0*/  @!P3 LDGSTS.E.BYPASS.LTC128B.128 [R226+0x5080], [R10.64], !P2 ;  /* 0x050800000ae2bfae */ /* 0x0009ea000d101d5a */
[----:B------:R4:W-:Y:S05]  /*14ee0*/  @!P3 LDGSTS.E.BYPASS.LTC128B.128 [R226+0x6880], [R12.64], !P6 ;  /* 0x068800000ce2bfae */ /* 0x0009ea000f101d5a */
[----:B------:R4:W-:Y:S05]  /*14ef0*/  @!P3 LDGSTS.E.BYPASS.LTC128B.128 [R226+0x8080], [R14.64], !P5 ;  /* 0x080800000ee2bfae */ /* 0x0009ea000e901d5a */
[----:B------:R4:W-:Y:S02]  /*14f00*/  @!P3 LDGSTS.E.BYPASS.LTC128B.128 [R226+0x9880], [R4.64], !P4 ;  /* 0x0988000004e2bfae */ /* 0x0009e4000e101d5a */
.L_x_1503:
[C---:B--234-:R-:W-:Y:S01]  /*14f10*/  HMMA.16816.F32 R4, R156.reuse, R160, RZ ;  /* 0x000000a09c04723c */ /* 0x05cfe200000018ff */
[----:B------:R-:W-:Y:S01]  /*14f20*/  LDSM.16.M88.4 R188, [R218] ;  /* 0x00000000dabc783b */ /* 0x000fe20000000200 */
[----:B------:R-:W-:Y:S06]  /*14f30*/  UISETP.GE.AND UP0, UPT, UR13, 0x1, UPT ;  /* 0x000000010d00788c */ /* 0x000fec000bf06270 */
[C---:B------:R-:W-:Y:S01]  /*14f40*/  HMMA.16816.F32 R8, R156.reuse, R162, RZ ;  /* 0x000000a29c08723c */ /* 0x040fe200000018ff */
[----:B------:R-:W0:Y:S01]  /*14f50*/  LDGDEPBAR ;  /* 0x00000000000079af */ /* 0x000e220000000000 */
[----:B------:R-:W-:Y:S06]  /*14f60*/  PLOP3.LUT P0, PT, PT, PT, UP0, 0x80, 0x0 ;  /* 0x000000000000781c */ /* 0x000fec0003f0f008 */
        /* <DEDUP_REMOVED lines=31> */
[----:B------:R-:W-:Y:S07]  /*15160*/  LDSM.16.M88.4 R168, [R206] ;  /* 0x00000000cea8783b */ /* 0x000fee0000000200 */
[C---:B----4-:R-:W-:Y:S08]  /*15170*/  HMMA.16816.F32 R12, R164.reuse, R172, R12 ;  /* 0x000000aca40c723c */ /* 0x050ff0000000180c */
[C---:B------:R-:W-:Y:S01]  /*15180*/  HMMA.16816.F32 R16, R164.reuse, R174, R16 ;  /* 0x000000aea410723c */ /* 0x040fe20000001810 */
[----:B------:R-:W-:Y:S07]  /*15190*/  LDSM.16.M88.4 R172, [R218+0x4000] ;  /* 0x00400000daac783b */ /* 0x000fee0000000200 */
        /* <DEDUP_REMOVED lines=165> */
[----:B--234-:R-:W-:Y:S01]  /*15bf0*/  IADD3 R8, -R196, 0x30, RZ ;  /* 0x00000030c4087810 */ /* 0x01cfe20007ffe1ff */
[----:B------:R-:W-:Y:S01]  /*15c00*/  UIADD3 UR9, UR13, -0x1, URZ ;  /* 0xffffffff0d097890 */ /* 0x000fe2000fffe03f */
[----:B------:R-:W-:Y:S01]  /*15c10*/  IADD3 R7, P0, R228, 0x40, RZ ;  /* 0x00000040e4077810 */ /* 0x000fe20007f1e0ff */
[----:B------:R-:W-:Y:S01]  /*15c20*/  ULDC.64 UR4, c[0x0][0x1e0] ;  /* 0x0000780000047ab9 */ /* 0x000fe20000000a00 */
[----:B------:R-:W-:Y:S01]  /*15c30*/  ISETP.GE.AND P1, PT, R8, 0x1, PT ;  /* 0x000000010800780c */ /* 0x000fe20003f26270 */
[----:B------:R-:W-:Y:S02]  /*15c40*/  USHF.R.S32.HI UR6, URZ, 0x1f, UR9 ;  /* 0x0000001f3f067899 */ /* 0x000fe40008011409 */
[----:B------:R-:W-:Y:S01]  /*15c50*/  UIMAD.WIDE.U32 UR10, UR9, UR4, URZ ;  /* 0x00000004090a72a5 */ /* 0x000fe2000f8e003f */
[--C-:B------:R-:W-:Y:S01]  /*15c60*/  IMAD.X R4, RZ, RZ, R233.reuse, P0 ;  /* 0x000000ffff047224 */ /* 0x100fe200000e06e9 */
[C---:B------:R-:W-:Y:S01]  /*15c70*/  IADD3 R6, P0, R228.reuse, 0x80, RZ ;  /* 0x00000080e4067810 */ /* 0x040fe20007f1e0ff */
[----:B------:R-:W-:Y:S04]  /*15c80*/  UIMAD UR6, UR6, UR4, URZ ;  /* 0x00000004060672a4 */ /* 0x000fe8000f8e023f */
[----:B------:R-:W-:Y:S01]  /*15c90*/  UIMAD UR6, UR9, UR5, UR6 ;  /* 0x00000005090672a4 */ /* 0x000fe2000f8e0206 */
[----:B------:R-:W-:Y:S03]  /*15ca0*/  IMAD.X R5, RZ, RZ, R233, P0 ;  /* 0x000000ffff057224 */ /* 0x000fe600000e06e9 */
[----:B------:R-:W-:Y:S02]  /*15cb0*/  UIADD3 UR6, UR11, UR6, URZ ;  /* 0x000000060b067290 */ /* 0x000fe4000fffe03f */
[----:B------:R-:W-:Y:S02]  /*15cc0*/  UIMAD.WIDE.U32 UR10, UR10, 0x30, URZ ;  /* 0x000000300a0a78a5 */ /* 0x000fe4000f8e003f */
[----:B------:R-:W-:Y:S04]  /*15cd0*/  UIMAD UR4, UR6, 0x30, URZ ;  /* 0x00000030060478a4 */ /* 0x000fe8000f8e023f */
[----:B------:R-:W-:Y:S01]  /*15ce0*/  @P1 IADD3 R10, P0, R228, UR10, RZ ;  /* 0x0000000ae40a1c10 */ /* 0x000fe2000ff1e0ff */
[----:B------:R-:W-:Y:S06]  /*15cf0*/  UIADD3 UR4, UR11, UR4, URZ ;  /* 0x000000040b047290 */ /* 0x000fec000fffe03f */
[----:B------:R-:W-:Y:S02]  /*15d00*/  @P1 IADD3.X R9, R233, UR4, RZ, P0, !PT ;  /* 0x00000004e9091c10 */ /* 0x000fe400087fe4ff */
[----:B------:R-:W-:Y:S04]  /*15d10*/  @P1 IADD3 R12, P0, R7, UR10, RZ ;  /* 0x0000000a070c1c10 */ /* 0x000fe8000ff1e0ff */
[----:B------:R-:W-:Y:S02]  /*15d20*/  @P1 IADD3.X R11, R4, UR4, RZ, P0, !PT ;  /* 0x00000004040b1c10 */ /* 0x000fe400087fe4ff */
[----:B------:R-:W-:Y:S04]  /*15d30*/  @P1 IADD3 R14, P0, R6, UR10, RZ ;  /* 0x0000000a060e1c10 */ /* 0x000fe8000ff1e0ff */
[----:B------:R-:W-:Y:S02]  /*15d40*/  @P1 IADD3.X R13, R5, UR4, RZ, P0, !PT ;  /* 0x00000004050d1c10 */ /* 0x000fe400087fe4ff */
[C---:B------:R-:W-:Y:S04]  /*15d50*/  @P1 LEA R16, P0, R10.reuse, c[0x0][0x1c8], 0x1 ;  /* 0x000072000a101a11 */ /* 0x040fe800078008ff */
[----:B------:R-:W-:Y:S02]  /*15d60*/  @P1 LEA.HI.X R17, R10, c[0x0][0x1cc], R9, 0x1, P0 ;  /* 0x000073000a111a11 */ /* 0x000fe400000f0c09 */
[----:B------:R-:W-:Y:S02]  /*15d70*/  @P1 LEA R18, P0, R12, c[0x0][0x1c8], 0x1 ;  /* 0x000072000c121a11 */ /* 0x000fe400078008ff */
[----:B------:R-:W-:Y:S02]  /*15d80*/  IADD3 R9, R228, 0xc0, RZ ;  /* 0x000000c0e4097810 */ /* 0x000fe40007ffe0ff */
[----:B------:R-:W-:Y:S02]  /*15d90*/  @P1 LEA.HI.X R19, R12, c[0x0][0x1cc], R11, 0x1, P0 ;  /* 0x000073000c131a11 */ /* 0x000fe400000f0c0b */
[C---:B------:R-:W-:Y:S04]  /*15da0*/  @P1 LEA R12, P0, R14.reuse, c[0x0][0x1c8], 0x1 ;  /* 0x000072000e0c1a11 */ /* 0x040fe800078008ff */
[----:B------:R-:W-:Y:S02]  /*15db0*/  @P1 LEA.HI.X R13, R14, c[0x0][0x1cc], R13, 0x1, P0 ;  /* 0x000073000e0d1a11 */ /* 0x000fe400000f0c0d */
[----:B------:R-:W-:Y:S04]  /*15dc0*/  @P1 IADD3 R11, P0, R9, UR10, RZ ;  /* 0x0000000a090b1c10 */ /* 0x000fe8000ff1e0ff */
[----:B------:R-:W-:Y:S02]  /*15dd0*/  @P1 IADD3.X R10, R235, UR4, RZ, P0, !PT ;  /* 0x00000004eb0a1c10 */ /* 0x000fe400087fe4ff */
[C---:B------:R-:W-:Y:S04]  /*15de0*/  @P1 LEA R14, P0, R11.reuse, c[0x0][0x1c8], 0x1 ;  /* 0x000072000b0e1a11 */ /* 0x040fe800078008ff */
[----:B------:R-:W-:Y:S02]  /*15df0*/  @P1 LEA.HI.X R15, R11, c[0x0][0x1cc], R10, 0x1, P0 ;  /* 0x000073000b0f1a11 */ /* 0x000fe400000f0c0a */
[----:B------:R-:W-:Y:S11]  /*15e00*/  ISETP.GE.AND P0, PT, R8, 0x21, PT ;  /* 0x000000210800780c */ /* 0x000ff60003f06270 */
[----:B------:R-:W-:Y:S02]  /*15e10*/  @!UPT UIADD3 URZ, URZ, URZ, URZ ;  /* 0x0000003f3f3ff290 */ /* 0x000fe4000fffe03f */
[----:B------:R-:W-:Y:S05]  /*15e20*/  VOTEU.ANY UP0, P0 ;  /* 0x00000000003f7886 */ /* 0x000fea0000000100 */
[----:B------:R-:W-:Y:S04]  /*15e30*/  @UP0 UIADD3 UR10, UP1, UR8, UR10, URZ ;  /* 0x0000000a080a0290 */ /* 0x000fe8000ff3e03f */
[----:B------:R-:W-:Y:S02]  /*15e40*/  @UP0 UIADD3.X UR4, UR4, UR7, URZ, UP1, !UPT ;  /* 0x0000000704040290 */ /* 0x000fe40008ffe43f */
[----:B------:R-:W-:Y:S04]  /*15e50*/  @P0 IADD3 R11, P2, R228, UR10, RZ ;  /* 0x0000000ae40b0c10 */ /* 0x000fe8000ff5e0ff */
[----:B------:R-:W-:Y:S02]  /*15e60*/  @P0 IADD3.X R8, R233, UR4, RZ, P2, !PT ;  /* 0x00000004e9080c10 */ /* 0x000fe400097fe4ff */
[C---:B------:R-:W-:Y:S04]  /*15e70*/  @P0 LEA R10, P2, R11.reuse, c[0x0][0x1c8], 0x1 ;  /* 0x000072000b0a0a11 */ /* 0x040fe800078408ff */
[----:B------:R-:W-:Y:S02]  /*15e80*/  @P0 LEA.HI.X R11, R11, c[0x0][0x1cc], R8, 0x1, P2 ;  /* 0x000073000b0b0a11 */ /* 0x000fe400010f0c08 */
        /* <DEDUP_REMOVED lines=12> */
[----:B------:R-:W-:Y:S11]  /*15f50*/  LOP3.LUT P2, RZ, R223, 0x1, RZ, 0xc0, !PT ;  /* 0x00000001dfff7812 */ /* 0x000ff6000784c0ff */
[----:B------:R-:W-:Y:S02]  /*15f60*/  @!UPT UIADD3 URZ, URZ, URZ, URZ ;  /* 0x0000003f3f3ff290 */ /* 0x000fe4000fffe03f */
[----:B------:R-:W-:Y:S01]  /*15f70*/  @!PT LDS RZ, [RZ] ;  /* 0x00000000fffff984 */ /* 0x000fe20000000800 */
[----:B------:R-:W-:Y:S01]  /*15f80*/  @!PT LDS RZ, [RZ] ;  /* 0x00000000fffff984 */ /* 0x000fe20000000800 */
[----:B------:R-:W-:Y:S01]  /*15f90*/  @!PT LDS RZ, [RZ] ;  /* 0x00000000fffff984 */ /* 0x000fe20000000800 */
[----:B------:R2:W-:Y:S05]  /*15fa0*/  @P1 LDGSTS.E.BYPASS.LTC128B.128 [R226+0xa080], [R16.64], !P2 ;  /* 0x0a08000010e21fae */ /* 0x0005ea000d101d5a */
[----:B------:R2:W-:Y:S05]  /*15fb0*/  @P1 LDGSTS.E.BYPASS.LTC128B.128 [R226+0xb880], [R18.64], !P6 ;  /* 0x0b88000012e21fae */ /* 0x0005ea000f101d5a */
[----:B------:R2:W-:Y:S05]  /*15fc0*/  @P1 LDGSTS.E.BYPASS.LTC128B.128 [R226+0xd080], [R12.64], !P5 ;  /* 0x0d0800000ce21fae */ /* 0x0005ea000e901d5a */
[----:B------:R2:W-:Y:S05]  /*15fd0*/  @P1 LDGSTS.E.BYPASS.LTC128B.128 [R226+0xe880], [R14.64], !P4 ;  /* 0x0e8800000ee21fae */ /* 0x0005ea000e101d5a */
[----:B------:R2:W-:Y:S05]  /*15fe0*/  @P0 LDGSTS.E.BYPASS.LTC128B.128 [R226+0xb080], [R10.64], !P2 ;  /* 0x0b0800000ae20fae */ /* 0x0005ea000d101d5a */
[----:B------:R2:W-:Y:S05]  /*15ff0*/  @P0 LDGSTS.E.BYPASS.LTC128B.128 [R226+0xc880], [R20.64], !P6 ;  /* 0x0c88000014e20fae */ /* 0x0005ea000f101d5a */
[----:B------:R2:W-:Y:S05]  /*16000*/  @P0 LDGSTS.E.BYPASS.LTC128B.128 [R226+0xe080], [R22.64], !P5 ;  /* 0x0e08000016e20fae */ /* 0x0005ea000e901d5a */
[----:B------:R2:W-:Y:S02]  /*16010*/  @P0 LDGSTS.E.BYPASS.LTC128B.128 [R226+0xf880], [R6.64], !P4 ;  /* 0x0f88000006e20fae */ /* 0x0005e4000e101d5a */
.L_x_1504:
[----:B--234-:R-:W-:Y:S01]  /*16020*/  PLOP3.LUT P0, PT, PT, PT, UP2, 0x80, 0x0 ;  /* 0x000000000000781c */ /* 0x01cfe20003f0f028 */
[----:B------:R-:W-:Y:S01]  /*16030*/  UIMAD UR4, UR13, -0x30, URZ ;  /* 0xffffffd00d0478a4 */ /* 0x000fe2000f8e023f */
[----:B------:R-:W-:Y:S01]  /*16040*/  MOV R8, R197 ;  /* 0x000000c500087202 */ /* 0x000fe20000000f00 */
[----:B------:R-:W-:Y:S01]  /*16050*/  LDSM.16.MT88.4 R20, [R214+0x4080] ;  /* 0x00408000d614783b */ /* 0x000fe20000004200 */
[----:B------:R-:W-:Y:S03]  /*16060*/  MOV R5, UR22 ;  /* 0x0000001600057c02 */ /* 0x000fe60008000f00 */
[----:B------:R-:W-:Y:S04]  /*16070*/  MOV R7, UR4 ;  /* 0x0000000400077c02 */ /* 0x000fe80008000f00 */
[----:B------:R-:W-:Y:S01]  /*16080*/  IADD3 R6, -R198, 0x1, R7 ;  /* 0x00000001c6067810 */ /* 0x000fe20007ffe107 */
[----:B------:R-:W-:Y:S01]  /*16090*/  LDSM.16.MT88.4 R172, [R216+0x7880] ;  /* 0x00788000d8ac783b */ /* 0x000fe20000004200 */
[----:B------:R-:W-:Y:S02]  /*160a0*/  @P0 MOV R8, R199 ;  /* 0x000000c700080202 */ /* 0x000fe40000000f00 */
[----:B------:R-:W-:Y:S05]  /*160b0*/  IADD3 R5, -R5, UR14, R6 ;  /* 0x0000000e05057c10 */ /* 0x000fea000fffe106 */
[----:B------:R-:W-:Y:S08]  /*160c0*/  SHFL.IDX PT, R4, R8, 0x1, 0x1c1f ;  /* 0x003c1f0008047f89 */ /* 0x000ff000000e0000 */
[----:B------:R-:W2:Y:S08]  /*160d0*/  SHFL.IDX PT, R12, R8, RZ, 0x1c1f ;  /* 0x001c1fff080c7589 */ /* 0x000eb000000e0000 */
[----:B------:R-:W0:Y:S01]  /*160e0*/  LDGDEPBAR ;  /* 0x00000000000079af */ /* 0x000e220000000000 */
[C---:B--2---:R-:W-:Y:S02]  /*160f0*/  IADD3 R12, R5.reuse, R12, RZ ;  /* 0x0000000c050c7210 */ /* 0x044fe40007ffe0ff */
[----:B------:R-:W-:Y:S04]  /*16100*/  IADD3 R4, R5, R4, RZ ;  /* 0x0000000405047210 */ /* 0x000fe80007ffe0ff */
[C---:B------:R-:W-:Y:S02]  /*16110*/  ISETP.GT.AND P0, PT, R4.reuse, RZ, PT ;  /* 0x000000ff0400720c */ /* 0x040fe40003f04270 */
[----:B------:R-:W-:Y:S02]  /*16120*/  ISETP.GT.AND P1, PT, R4, 0x1, PT ;  /* 0x000000010400780c */ /* 0x000fe40003f24270 */
[----:B------:R-:W-:Y:S02]  /*16130*/  FSEL R13, R180, -INF , P0 ;  /* 0xff800000b40d7808 */ /* 0x000fe40000000000 */
[C---:B------:R-:W-:Y:S02]  /*16140*/  ISETP.GT.AND P0, PT, R4.reuse, 0x8, PT ;  /* 0x000000080400780c */ /* 0x040fe40003f04270 */
[----:B------:R-:W-:Y:S02]  /*16150*/  FSEL R11, R181, -INF , P1 ;  /* 0xff800000b50b7808 */ /* 0x000fe40000800000 */
[----:B------:R-:W-:Y:S02]  /*16160*/  ISETP.GT.AND P1, PT, R4, 0x10, PT ;  /* 0x000000100400780c */ /* 0x000fe40003f24270 */
[----:B------:R-:W-:Y:S02]  /*16170*/  FMNMX.FTZ R6, R13, R2, !PT ;  /* 0x000000020d067209 */ /* 0x000fe40007810000 */
[----:B-1----:R-:W-:Y:S02]  /*16180*/  FSEL R171, R240, -INF , P1 ;  /* 0xff800000f0ab7808 */ /* 0x002fe40000800000 */
[----:B------:R-:W-:Y:S02]  /*16190*/  FSEL R9, R184, -INF , P0 ;  /* 0xff800000b8097808 */ /* 0x000fe40000000000 */
[----:B------:R-:W-:Y:S02]  /*161a0*/  ISETP.GT.AND P0, PT, R4, 0x11, PT ;  /* 0x000000110400780c */ /* 0x000fe40003f04270 */
[----:B------:R-:W-:Y:S02]  /*161b0*/  ISETP.GT.AND P1, PT, R12, RZ, PT ;  /* 0x000000ff0c00720c */ /* 0x000fe40003f24270 */
[----:B------:R-:W-:Y:S02]  /*161c0*/  FSEL R169, R187, -INF , P0 ;  /* 0xff800000bba97808 */ /* 0x000fe40000000000 */
[C---:B------:R-:W-:Y:S02]  /*161d0*/  ISETP.GT.AND P2, PT, R4.reuse, 0x9, PT ;  /* 0x000000090400780c */ /* 0x040fe40003f44270 */
[----:B------:R-:W-:Y:S02]  /*161e0*/  ISETP.GT.AND P0, PT, R4, 0x18, PT ;  /* 0x000000180400780c */ /* 0x000fe40003f04270 */
[----:B------:R-:W-:Y:S02]  /*161f0*/  FSEL R10, R178, -INF , P1 ;  /* 0xff800000b20a7808 */ /* 0x000fe40000800000 */
[----:B------:R-:W-:Y:S02]  /*16200*/  FMNMX.FTZ R6, R11, R6, !PT ;  /* 0x000000060b067209 */ /* 0x000fe40007810000 */
[----:B------:R-:W-:Y:S02]  /*16210*/  ISETP.GT.AND P1, PT, R12, 0x1, PT ;  /* 0x000000010c00780c */ /* 0x000fe40003f24270 */
[----:B------:R-:W-:Y:S02]  /*16220*/  FSEL R167, R245, -INF , P0 ;  /* 0xff800000f5a77808 */ /* 0x000fe40000000000 */
[----:B------:R-:W-:Y:S02]  /*16230*/  FSEL R7, R186, -INF , P2 ;  /* 0xff800000ba077808 */ /* 0x000fe40001000000 */
[----:B------:R-:W-:Y:S02]  /*16240*/  ISETP.GT.AND P0, PT, R4, 0x19, PT ;  /* 0x000000190400780c */ /* 0x000fe40003f04270 */
[----:B------:R-:W-:Y:S02]  /*16250*/  FMNMX.FTZ R6, R9, R6, !PT ;  /* 0x0000000609067209 */ /* 0x000fe40007810000 */
        /* <DEDUP_REMOVED lines=17> */
[----:B------:R-:W-:Y:S02]  /*16370*/  FSEL R187, R247, -INF , P0 ;  /* 0xff800000f7bb7808 */ /* 0x000fe40000000000 */
[----:B------:R-:W-:Y:S02]  /*16380*/  ISETP.GT.AND P0, PT, R4, 0x28, PT ;  /* 0x000000280400780c */ /* 0x000fe40003f04270 */
[----:B------:R-:W-:Y:S02]  /*16390*/  FMNMX.FTZ R0, R171, R0, !PT ;  /* 0x00000000ab007209 */ /* 0x000fe40007810000 */
[----:B------:R-:W-:Y:S02]  /*163a0*/  FSEL R177, R248, -INF , P0 ;  /* 0xff800000f8b17808 */ /* 0x000fe40000000000 */
[----:B------:R-:W-:Y:S02]  /*163b0*/  FSEL R168, R185, -INF , P1 ;  /* 0xff800000b9a87808 */ /* 0x000fe40000800000 */
[----:B------:R-:W-:Y:S02]  /*163c0*/  FMNMX.FTZ R15, R170, R5, !PT ;  /* 0x00000005aa0f7209 */ /* 0x000fe40007810000 */
[----:B------:R-:W-:Y:S02]  /*163d0*/  ISETP.GT.AND P0, PT, R4, 0x29, PT ;  /* 0x000000290400780c */ /* 0x000fe40003f04270 */
[----:B------:R-:W-:Y:S02]  /*163e0*/  ISETP.GT.AND P1, PT, R12, 0x18, PT ;  /* 0x000000180c00780c */ /* 0x000fe40003f24270 */
[----:B------:R-:W-:Y:S02]  /*163f0*/  FMNMX.FTZ R0, R169, R0, !PT ;  /* 0x00000000a9007209 */ /* 0x000fe40007810000 */
[----:B------:R-:W-:Y:S02]  /*16400*/  FSEL R166, R239, -INF , P1 ;  /* 0xff800000efa67808 */ /* 0x000fe40000800000 */
[----:B------:R-:W-:Y:S02]  /*16410*/  FMNMX.FTZ R15, R168, R15, !PT ;  /* 0x0000000fa80f7209 */ /* 0x000fe40007810000 */
[----:B------:R-:W-:Y:S02]  /*16420*/  FSEL R157, R246, -INF , P0 ;  /* 0xff800000f69d7808 */ /* 0x000fe40000000000 */
[----:B------:R-:W-:Y:S02]  /*16430*/  ISETP.GT.AND P0, PT, R12, 0x19, PT ;  /* 0x000000190c00780c */ /* 0x000fe40003f04270 */
[----:B------:R-:W-:Y:S02]  /*16440*/  FMNMX.FTZ R0, R167, R0, !PT ;  /* 0x00000000a7007209 */ /* 0x000fe40007810000 */
[----:B------:R-:W-:Y:S02]  /*16450*/  FSEL R164, R237, -INF , P0 ;  /* 0xff800000eda47808 */ /* 0x000fe40000000000 */
[----:B------:R-:W-:Y:S02]  /*16460*/  FMNMX.FTZ R15, R166, R15, !PT ;  /* 0x0000000fa60f7209 */ /* 0x000fe40007810000 */
[----:B------:R-:W-:Y:S02]  /*16470*/  ISETP.GT.AND P1, PT, R12, 0x20, PT ;  /* 0x000000200c00780c */ /* 0x000fe40003f24270 */
[----:B------:R-:W-:Y:S02]  /*16480*/  FMNMX.FTZ R0, R165, R0, !PT ;  /* 0x00000000a5007209 */ /* 0x000fe40007810000 */
[----:B------:R-:W-:Y:S02]  /*16490*/  FMNMX.FTZ R15, R164, R15, !PT ;  /* 0x0000000fa40f7209 */ /* 0x000fe40007810000 */
[----:B------:R-:W-:Y:S02]  /*164a0*/  ISETP.GT.AND P0, PT, R12, 0x21, PT ;  /* 0x000000210c00780c */ /* 0x000fe40003f04270 */
[----:B------:R-:W-:Y:S02]  /*164b0*/  FSEL R190, R238, -INF , P1 ;  /* 0xff800000eebe7808 */ /* 0x000fe40000800000 */
[----:B------:R-:W-:Y:S02]  /*164c0*/  FMNMX.FTZ R0, R189, R0, !PT ;  /* 0x00000000bd007209 */ /* 0x000fe40007810000 */
[----:B------:R-:W-:Y:S02]  /*164d0*/  ISETP.GT.AND P1, PT, R12, 0x28, PT ;  /* 0x000000280c00780c */ /* 0x000fe40003f24270 */
[----:B------:R-:W-:Y:S02]  /*164e0*/  FSEL R188, R241, -INF , P0 ;  /* 0xff800000f1bc7808 */ /* 0x000fe40000000000 */
[----:B------:R-:W-:Y:S02]  /*164f0*/  FMNMX.FTZ R15, R190, R15, !PT ;  /* 0x0000000fbe0f7209 */ /* 0x000fe40007810000 */
[----:B------:R-:W-:Y:S02]  /*16500*/  FMNMX.FTZ R0, R187, R0, !PT ;  /* 0x00000000bb007209 */ /* 0x000fe40007810000 */
[----:B------:R-:W-:Y:S02]  /*16510*/  ISETP.GT.AND P0, PT, R12, 0x29, PT ;  /* 0x000000290c00780c */ /* 0x000fe40003f04270 */
[----:B------:R-:W-:Y:S02]  /*16520*/  FSEL R186, R243, -INF , P1 ;  /* 0xff800000f3ba7808 */ /* 0x000fe40000800000 */
[----:B------:R-:W-:Y:S02]  /*16530*/  FMNMX.FTZ R15, R188, R15, !PT ;  /* 0x0000000fbc0f7209 */ /* 0x000fe40007810000 */
[----:B------:R-:W-:Y:S02]  /*16540*/  FMNMX.FTZ R4, R177, R0, !PT ;  /* 0x00000000b1047209 */ /* 0x000fe40007810000 */
[----:B------:R-:W-:Y:S02]  /*16550*/  FSEL R178, R242, -INF , P0 ;  /* 0xff800000f2b27808 */ /* 0x000fe40000000000 */
[----:B------:R-:W-:Y:S02]  /*16560*/  FMNMX.FTZ R15, R186, R15, !PT ;  /* 0x0000000fba0f7209 */ /* 0x000fe40007810000 */
[----:B------:R-:W-:Y:S02]  /*16570*/  FMNMX.FTZ R0, R157, R4, !PT ;  /* 0x000000049d007209 */ /* 0x000fe40007810000 */
[----:B------:R-:W-:Y:S03]  /*16580*/  FMNMX.FTZ R12, R178, R15, !PT ;  /* 0x0000000fb20c7209 */ /* 0x000fe60007810000 */
[----:B------:R-:W1:Y:S08]  /*16590*/  SHFL.BFLY PT, R5, R0, 0x2, 0x1f ;  /* 0x0c401f0000057f89 */ /* 0x000e7000000e0000 */
[----:B------:R-:W2:Y:S01]  /*165a0*/  SHFL.BFLY PT, R15, R12, 0x2, 0x1f ;  /* 0x0c401f000c0f7f89 */ /* 0x000ea200000e0000 */
[----:B-1----:R-:W-:Y:S07]  /*165b0*/  FMNMX.FTZ R5, R0, R5, !PT ;  /* 0x0000000500057209 */ /* 0x002fee0007810000 */
[----:B------:R-:W1:Y:S01]  /*165c0*/  SHFL.BFLY PT, R156, R5, 0x1, 0x1f ;  /* 0x0c201f00059c7f89 */ /* 0x000e6200000e0000 */
[----:B--2---:R-:W-:Y:S07]  /*165d0*/  FMNMX.FTZ R4, R12, R15, !PT ;  /* 0x0000000f0c047209 */ /* 0x004fee0007810000 */
[----:B------:R-:W2:Y:S01]  /*165e0*/  SHFL.BFLY PT, R15, R4, 0x1, 0x1f ;  /* 0x0c201f00040f7f89 */ /* 0x000ea200000e0000 */
[----:B-1----:R-:W-:Y:S04]  /*165f0*/  FMNMX.FTZ R156, R5, R156, !PT ;  /* 0x0000009c059c7209 */ /* 0x002fe80007810000 */
[C---:B------:R-:W-:Y:S01]  /*16600*/  FSETP.NEU.FTZ.AND P0, PT, R156.reuse, -INF , PT ;  /* 0xff8000009c00780b */ /* 0x040fe20003f1d000 */
[----:B------:R-:W-:Y:S01]  /*16610*/  FMUL.FTZ R176, R156, c[0x0][0x2d0] ;  /* 0x0000b4009cb07a20 */ /* 0x000fe20000410000 */
[----:B--2---:R-:W-:Y:S04]  /*16620*/  FMNMX.FTZ R0, R4, R15, !PT ;  /* 0x0000000f04007209 */ /* 0x004fe80007810000 */
[----:B------:R-:W-:Y:S02]  /*16630*/  FSEL R176, R176, RZ, P0 ;  /* 0x000000ffb0b07208 */ /* 0x000fe40000000000 */
[C---:B------:R-:W-:Y:S01]  /*16640*/  FSETP.NEU.FTZ.AND P1, PT, R0.reuse, -INF , PT ;  /* 0xff8000000000780b */ /* 0x040fe20003f3d000 */
[----:B------:R-:W-:Y:S01]  /*16650*/  FMUL.FTZ R179, R0, c[0x0][0x2d0] ;  /* 0x0000b40000b37a20 */ /* 0x000fe20000410000 */
[----:B------:R-:W-:Y:S01]  /*16660*/  FSEL R5, R156, RZ, P0 ;  /* 0x000000ff9c057208 */ /* 0x000fe20000000000 */
[----:B------:R-:W-:Y:S01]  /*16670*/  FFMA.FTZ R181, R13, c[0x0][0x2d0], -R176 ;  /* 0x0000b4000db57a23 */ /* 0x000fe200000108b0 */
[----:B------:R-:W-:Y:S01]  /*16680*/  FSEL R4, R0, RZ, P1 ;  /* 0x000000ff00047208 */ /* 0x000fe20000800000 */
[----:B------:R-:W1:Y:S01]  /*16690*/  LDSM.16.MT88.4 R12, [R216+0x4080] ;  /* 0x00408000d80c783b */ /* 0x000e620000004200 */
[----:B------:R-:W-:Y:S01]  /*166a0*/  FSEL R179, R179, RZ, P1 ;  /* 0x000000ffb3b37208 */ /* 0x000fe20000800000 */
[----:B------:R-:W-:Y:S01]  /*166b0*/  FADD.FTZ R5, -R5, R2 ;  /* 0x0000000205057221 */ /* 0x000fe20000010100 */
[----:B------:R-:W-:Y:S01]  /*166c0*/  ISETP.LT.AND P0, PT, R236, UR13, PT ;  /* 0x0000000dec007c0c */ /* 0x000fe2000bf01270 */
[----:B------:R-:W-:Y:S01]  /*166d0*/  FADD.FTZ R4, -R4, R3 ;  /* 0x0000000304047221 */ /* 0x000fe20000010100 */
[----:B------:R-:W-:Y:S01]  /*166e0*/  MUFU.EX2 R181, R181 ;  /* 0x000000b500b57308 */ /* 0x000fe20000000800 */
[--C-:B------:R-:W-:Y:S01]  /*166f0*/  FFMA.FTZ R180, R11, c[0x0][0x2d0], -R176.reuse ;  /* 0x0000b4000bb47a23 */ /* 0x100fe200000108b0 */
[----:B------:R-:W-:Y:S01]  /*16700*/  UIADD3 UR13, UR13, -0x1, URZ ;  /* 0xffffffff0d0d7890 */ /* 0x000fe2000fffe03f */
[--C-:B------:R-:W-:Y:S02]  /*16710*/  FFMA.FTZ R159, R9, c[0x0][0x2d0], -R176.reuse ;  /* 0x0000b400099f7a23 */ /* 0x100fe400000108b0 */
[--C-:B------:R-:W-:Y:S02]  /*16720*/  FFMA.FTZ R158, R7, c[0x0][0x2d0], -R176.reuse ;  /* 0x0000b400079e7a23 */ /* 0x100fe400000108b0 */
[--C-:B------:R-:W-:Y:S02]  /*16730*/  FFMA.FTZ R185, R10, c[0x0][0x2d0], -R179.reuse ;  /* 0x0000b4000ab97a23 */ /* 0x100fe400000108b3 */
[--C-:B------:R-:W-:Y:S01]  /*16740*/  FFMA.FTZ R184, R8, c[0x0][0x2d0], -R179.reuse ;  /* 0x0000b40008b87a23 */ /* 0x100fe200000108b3 */
[----:B------:R-:W2:Y:S01]  /*16750*/  MUFU.EX2 R180, R180 ;  /* 0x000000b400b47308 */ /* 0x000ea20000000800 */
[--C-:B------:R-:W-:Y:S02]  /*16760*/  FFMA.FTZ R183, R6, c[0x0][0x2d0], -R179.reuse ;  /* 0x0000b40006b77a23 */ /* 0x100fe400000108b3 */
[--C-:B------:R-:W-:Y:S02]  /*16770*/  FFMA.FTZ R182, R182, c[0x0][0x2d0], -R179.reuse ;  /* 0x0000b400b6b67a23 */ /* 0x100fe400000108b3 */
[----:B------:R-:W-:Y:S02]  /*16780*/  FMUL.FTZ R3, R4, c[0x0][0x2d0] ;  /* 0x0000b40004037a20 */ /* 0x000fe40000410000 */
[----:B------:R-:W-:Y:S02]  /*16790*/  FMUL.FTZ R2, R5, c[0x0][0x2d0] ;  /* 0x0000b40005027a20 */ /* 0x000fe40000410000 */
[--C-:B------:R-:W-:Y:S01]  /*167a0*/  FFMA.FTZ R191, R170, c[0x0][0x2d0], -R179.reuse ;  /* 0x0000b400aabf7a23 */ /* 0x100fe200000108b3 */
[----:B------:R-:W-:Y:S01]  /*167b0*/  MUFU.EX2 R159, R159 ;  /* 0x0000009f009f7308 */ /* 0x000fe20000000800 */
[--C-:B------:R-:W-:Y:S02]  /*167c0*/  FFMA.FTZ R192, R168, c[0x0][0x2d0], -R179.reuse ;  /* 0x0000b400a8c07a23 */ /* 0x100fe400000108b3 */
[--C-:B------:R-:W-:Y:S02]  /*167d0*/  FFMA.FTZ R193, R171, c[0x0][0x2d0], -R176.reuse ;  /* 0x0000b400abc17a23 */ /* 0x100fe400000108b0 */
[--C-:B------:R-:W-:Y:S02]  /*167e0*/  FFMA.FTZ R194, R169, c[0x0][0x2d0], -R176.reuse ;  /* 0x0000b400a9c27a23 */ /* 0x100fe400000108b0 */
[----:B------:R-:W-:Y:S01]  /*167f0*/  LDSM.16.MT88.4 R168, [R212+0x6080] ;  /* 0x00608000d4a8783b */ /* 0x000fe20000004200 */
[--C-:B------:R-:W-:Y:S02]  /*16800*/  FFMA.FTZ R238, R166, c[0x0][0x2d0], -R179.reuse ;  /* 0x0000b400a6ee7a23 */ /* 0x100fe400000108b3 */
[----:B------:R-:W3:Y:S01]  /*16810*/  MUFU.EX2 R158, R158 ;  /* 0x0000009e009e7308 */ /* 0x000ee20000000800 */
[--C-:B------:R-:W-:Y:S02]  /*16820*/  FFMA.FTZ R195, R164, c[0x0][0x2d0], -R179.reuse ;  /* 0x0000b400a4c37a23 */ /* 0x100fe400000108b3 */
[--C-:B------:R-:W-:Y:S01]  /*16830*/  FFMA.FTZ R237, R167, c[0x0][0x2d0], -R176.reuse ;  /* 0x0000b400a7ed7a23 */ /* 0x100fe200000108b0 */
[----:B--2---:R-:W-:Y:S01]  /*16840*/  F2FP.PACK_AB R161, R180, R181 ;  /* 0x000000b5b4a1723e */ /* 0x004fe200000000ff */
[--C-:B------:R-:W-:Y:S02]  /*16850*/  FFMA.FTZ R240, R165, c[0x0][0x2d0], -R176.reuse ;  /* 0x0000b400a5f07a23 */ /* 0x100fe400000108b0 */
[----:B------:R-:W-:Y:S01]  /*16860*/  LDSM.16.MT88.4 R164, [R216+0x6080] ;  /* 0x00608000d8a4783b */ /* 0x000fe20000004200 */
[--C-:B------:R-:W-:Y:S02]  /*16870*/  FFMA.FTZ R241, R177, c[0x0][0x2d0], -R176.reuse ;  /* 0x0000b400b1f17a23 */ /* 0x100fe400000108b0 */
[----:B------:R-:W-:Y:S01]  /*16880*/  MUFU.EX2 R185, R185 ;  /* 0x000000b900b97308 */ /* 0x000fe20000000800 */
[--C-:B------:R-:W-:Y:S02]  /*16890*/  FFMA.FTZ R190, R190, c[0x0][0x2d0], -R179.reuse ;  /* 0x0000b400bebe7a23 */ /* 0x100fe400000108b3 */
[--C-:B------:R-:W-:Y:S02]  /*168a0*/  FFMA.FTZ R239, R188, c[0x0][0x2d0], -R179.reuse ;  /* 0x0000b400bcef7a23 */ /* 0x100fe400000108b3 */
[--C-:B------:R-:W-:Y:S02]  /*168b0*/  FFMA.FTZ R188, R189, c[0x0][0x2d0], -R176.reuse ;  /* 0x0000b400bdbc7a23 */ /* 0x100fe400000108b0 */
[--C-:B------:R-:W-:Y:S02]  /*168c0*/  FFMA.FTZ R187, R187, c[0x0][0x2d0], -R176.reuse ;  /* 0x0000b400bbbb7a23 */ /* 0x100fe400000108b0 */
[----:B------:R-:W-:Y:S01]  /*168d0*/  FFMA.FTZ R176, R157, c[0x0][0x2d0], -R176 ;  /* 0x0000b4009db07a23 */ /* 0x000fe200000108b0 */
[----:B------:R-:W2:Y:S01]  /*168e0*/  MUFU.EX2 R184, R184 ;  /* 0x000000b800b87308 */ /* 0x000ea20000000800 */
[--C-:B------:R-:W-:Y:S02]  /*168f0*/  FFMA.FTZ R186, R186, c[0x0][0x2d0], -R179.reuse ;  /* 0x0000b400baba7a23 */ /* 0x100fe400000108b3 */
[----:B------:R-:W-:Y:S01]  /*16900*/  FFMA.FTZ R179, R178, c[0x0][0x2d0], -R179 ;  /* 0x0000b400b2b37a23 */ /* 0x000fe200000108b3 */
[----:B---3--:R-:W-:Y:S06]  /*16910*/  F2FP.PACK_AB R163, R158, R159 ;  /* 0x0000009f9ea3723e */ /* 0x008fec00000000ff */
[----:B------:R-:W-:Y:S10]  /*16920*/  MUFU.EX2 R183, R183 ;  /* 0x000000b700b77308 */ /* 0x000ff40000000800 */
[----:B------:R-:W3:Y:S01]  /*16930*/  MUFU.EX2 R182, R182 ;  /* 0x000000b600b67308 */ /* 0x000ee20000000800 */
[----:B--2---:R-:W-:Y:S09]  /*16940*/  F2FP.PACK_AB R160, R184, R185 ;  /* 0x000000b9b8a0723e */ /* 0x004ff200000000ff */
[----:B------:R-:W2:Y:S10]  /*16950*/  MUFU.EX2 R3, R3 ;  /* 0x0000000300037308 */ /* 0x000eb40000000800 */
[----:B------:R-:W4:Y:S01]  /*16960*/  MUFU.EX2 R2, R2 ;  /* 0x0000000200027308 */ /* 0x000f220000000800 */
[----:B---3--:R-:W-:Y:S09]  /*16970*/  F2FP.PACK_AB R162, R182, R183 ;  /* 0x000000b7b6a2723e */ /* 0x008ff200000000ff */
[----:B------:R-:W-:Y:S01]  /*16980*/  MUFU.EX2 R189, R179 ;  /* 0x000000b300bd7308 */ /* 0x000fe20000000800 */
[C---:B--2---:R-:W-:Y:S02]  /*16990*/  FMUL.FTZ R4, R3.reuse, R152 ;  /* 0x0000009803047220 */ /* 0x044fe40000410000 */
[C---:B------:R-:W-:Y:S02]  /*169a0*/  FMUL.FTZ R5, R3.reuse, R153 ;  /* 0x0000009903057220 */ /* 0x040fe40000410000 */
[C---:B------:R-:W-:Y:S02]  /*169b0*/  FMUL.FTZ R8, R3.reuse, R148 ;  /* 0x0000009403087220 */ /* 0x040fe40000410000 */
[C---:B------:R-:W-:Y:S03]  /*169c0*/  FMUL.FTZ R9, R3.reuse, R149 ;  /* 0x0000009503097220 */ /* 0x040fe60000410000 */
[----:B------:R2:W-:Y:S01]  /*169d0*/  MUFU.EX2 R242, R176 ;  /* 0x000000b000f27308 */ /* 0x0005e20000000800 */
[C---:B------:R-:W-:Y:S02]  /*169e0*/  FMUL.FTZ R16, R3.reuse, R140 ;  /* 0x0000008c03107220 */ /* 0x040fe40000410000 */
[C---:B----4-:R-:W-:Y:S02]  /*169f0*/  FMUL.FTZ R6, R2.reuse, R154 ;  /* 0x0000009a02067220 */ /* 0x050fe40000410000 */
[C---:B------:R-:W-:Y:S02]  /*16a00*/  FMUL.FTZ R7, R2.reuse, R155 ;  /* 0x0000009b02077220 */ /* 0x040fe40000410000 */
[----:B------:R-:W3:Y:S01]  /*16a10*/  LDSM.16.MT88.4 R152, [R213+0x4080] ;  /* 0x00408000d598783b */ /* 0x000ee20000004200 */
[C---:B------:R-:W-:Y:S02]  /*16a20*/  FMUL.FTZ R10, R2.reuse, R150 ;  /* 0x00000096020a7220 */ /* 0x040fe40000410000 */
[C---:B------:R-:W-:Y:S01]  /*16a30*/  FMUL.FTZ R11, R2.reuse, R151 ;  /* 0x00000097020b7220 */ /* 0x040fe20000410000 */
[----:B------:R-:W-:Y:S01]  /*16a40*/  MUFU.EX2 R191, R191 ;  /* 0x000000bf00bf7308 */ /* 0x000fe20000000800 */
[C---:B-1----:R-:W-:Y:S03]  /*16a50*/  HMMA.16816.F32 R4, R160.reuse, R12, R4 ;  /* 0x0000000ca004723c */ /* 0x042fe60000001804 */
[----:B------:R-:W-:Y:S02]  /*16a60*/  LDSM.16.MT88.4 R148, [R213+0x4880] ;  /* 0x00488000d594783b */ /* 0x000fe40000004200 */
[C---:B------:R-:W-:Y:S02]  /*16a70*/  FMUL.FTZ R17, R3.reuse, R141 ;  /* 0x0000008d03117220 */ /* 0x040fe40000410000 */
[C---:B------:R-:W-:Y:S01]  /*16a80*/  FMUL.FTZ R12, R3.reuse, R144 ;  /* 0x00000090030c7220 */ /* 0x040fe20000410000 */
[C---:B------:R-:W-:Y:S01]  /*16a90*/  HMMA.16816.F32 R8, R160.reuse, R14, R8 ;  /* 0x0000000ea008723c */ /* 0x040fe20000001808 */
[----:B------:R-:W1:Y:S03]  /*16aa0*/  MUFU.EX2 R192, R192 ;  /* 0x000000c000c07308 */ /* 0x000e660000000800 */
[C---:B------:R-:W-:Y:S01]  /*16ab0*/  FMUL.FTZ R13, R3.reuse, R145 ;  /* 0x00000091030d7220 */ /* 0x040fe20000410000 */
[----:B--2---:R-:W-:Y:S01]  /*16ac0*/  LDSM.16.MT88.4 R176, [R216+0x6880] ;  /* 0x00688000d8b0783b */ /* 0x004fe20000004200 */
[C---:B------:R-:W-:Y:S02]  /*16ad0*/  FMUL.FTZ R18, R2.reuse, R142 ;  /* 0x0000008e02127220 */ /* 0x040fe40000410000 */
[C---:B------:R-:W-:Y:S03]  /*16ae0*/  FMUL.FTZ R14, R2.reuse, R146 ;  /* 0x00000092020e7220 */ /* 0x040fe60000410000 */
[----:B------:R-:W-:Y:S01]  /*16af0*/  MUFU.EX2 R193, R193 ;  /* 0x000000c100c17308 */ /* 0x000fe20000000800 */
[C---:B------:R-:W-:Y:S02]  /*16b00*/  FMUL.FTZ R15, R2.reuse, R147 ;  /* 0x00000093020f7220 */ /* 0x040fe40000410000 */
[----:B------:R-:W2:Y:S01]  /*16b10*/  LDSM.16.MT88.4 R144, [R212+0x4080] ;  /* 0x00408000d490783b */ /* 0x000ea20000004200 */
[C---:B------:R-:W-:Y:S02]  /*16b20*/  FMUL.FTZ R19, R2.reuse, R143 ;  /* 0x0000008f02137220 */ /* 0x040fe40000410000 */
[C---:B------:R-:W-:Y:S02]  /*16b30*/  FMUL.FTZ R24, R3.reuse, R132 ;  /* 0x0000008403187220 */ /* 0x040fe40000410000 */
[C---:B------:R-:W-:Y:S02]  /*16b40*/  HMMA.16816.F32 R12, R160.reuse, R20, R12 ;  /* 0x00000014a00c723c */ /* 0x040fe4000000180c */
[----:B------:R-:W4:Y:S01]  /*16b50*/  MUFU.EX2 R194, R194 ;  /* 0x000000c200c27308 */ /* 0x000f220000000800 */
[----:B------:R-:W-:Y:S01]  /*16b60*/  LDSM.16.MT88.4 R140, [R213+0x5880] ;  /* 0x00588000d58c783b */ /* 0x000fe20000004200 */
[C---:B------:R-:W-:Y:S02]  /*16b70*/  FMUL.FTZ R25, R3.reuse, R133 ;  /* 0x0000008503197220 */ /* 0x040fe40000410000 */
[C---:B------:R-:W-:Y:S02]  /*16b80*/  FMUL.FTZ R26, R2.reuse, R134 ;  /* 0x00000086021a7220 */ /* 0x040fe40000410000 */
[C---:B------:R-:W-:Y:S04]  /*16b90*/  HMMA.16816.F32 R16, R160.reuse, R22, R16 ;  /* 0x00000016a010723c */ /* 0x040fe80000001810 */
[C---:B------:R-:W-:Y:S01]  /*16ba0*/  FMUL.FTZ R20, R3.reuse, R136 ;  /* 0x0000008803147220 */ /* 0x040fe20000410000 */
[----:B------:R-:W-:Y:S01]  /*16bb0*/  MUFU.EX2 R238, R238 ;  /* 0x000000ee00ee7308 */ /* 0x000fe20000000800 */
[C---:B------:R-:W-:Y:S02]  /*16bc0*/  FMUL.FTZ R21, R3.reuse, R137 ;  /* 0x0000008903157220 */ /* 0x040fe40000410000 */
[C---:B------:R-:W-:Y:S04]  /*16bd0*/  FMUL.FTZ R22, R2.reuse, R138 ;  /* 0x0000008a02167220 */ /* 0x040fe80000410000 */
[C---:B------:R-:W-:Y:S02]  /*16be0*/  FMUL.FTZ R23, R2.reuse, R139 ;  /* 0x0000008b02177220 */ /* 0x040fe40000410000 */
[----:B------:R-:W5:Y:S01]  /*16bf0*/  LDSM.16.MT88.4 R136, [R216+0x5880] ;  /* 0x00588000d888783b */ /* 0x000f620000004200 */
[C---:B------:R-:W-:Y:S01]  /*16c00*/  FMUL.FTZ R27, R2.reuse, R135 ;  /* 0x00000087021b7220 */ /* 0x040fe20000410000 */
[----:B------:R-:W1:Y:S01]  /*16c10*/  MUFU.EX2 R195, R195 ;  /* 0x000000c300c37308 */ /* 0x000e620000000800 */
[C---:B------:R-:W-:Y:S02]  /*16c20*/  FMUL.FTZ R28, R3.reuse, R28 ;  /* 0x0000001c031c7220 */ /* 0x040fe40000410000 */
[C---:B---3--:R-:W-:Y:S03]  /*16c30*/  HMMA.16816.F32 R20, R160.reuse, R152, R20 ;  /* 0x00000098a014723c */ /* 0x048fe60000001814 */
[----:B------:R-:W3:Y:S01]  /*16c40*/  LDSM.16.MT88.4 R132, [R214+0x5880] ;  /* 0x00588000d684783b */ /* 0x000ee20000004200 */
[C---:B------:R-:W-:Y:S02]  /*16c50*/  FMUL.FTZ R29, R3.reuse, R29 ;  /* 0x0000001d031d7220 */ /* 0x040fe40000410000 */
[C---:B------:R-:W-:Y:S01]  /*16c60*/  FMUL.FTZ R30, R2.reuse, R30 ;  /* 0x0000001e021e7220 */ /* 0x040fe20000410000 */
[----:B------:R-:W-:Y:S01]  /*16c70*/  MUFU.EX2 R237, R237 ;  /* 0x000000ed00ed7308 */ /* 0x000fe20000000800 */
[C---:B------:R-:W-:Y:S03]  /*16c80*/  HMMA.16816.F32 R24, R160.reuse, R154, R24 ;  /* 0x0000009aa018723c */ /* 0x040fe60000001818 */
[----:B------:R-:W-:Y:S01]  /*16c90*/  LDSM.16.MT88.4 R152, [R212+0x4880] ;  /* 0x00488000d498783b */ /* 0x000fe20000004200 */
[C---:B------:R-:W-:Y:S02]  /*16ca0*/  FMUL.FTZ R31, R2.reuse, R31 ;  /* 0x0000001f021f7220 */ /* 0x040fe40000410000 */
[C---:B------:R-:W-:Y:S02]  /*16cb0*/  FMUL.FTZ R32, R3.reuse, R32 ;  /* 0x0000002003207220 */ /* 0x040fe40000410000 */
[C---:B------:R-:W-:Y:S01]  /*16cc0*/  FMUL.FTZ R33, R3.reuse, R33 ;  /* 0x0000002103217220 */ /* 0x040fe20000410000 */
[----:B------:R-:W1:Y:S02]  /*16cd0*/  MUFU.EX2 R240, R240 ;  /* 0x000000f000f07308 */ /* 0x000e640000000800 */
[C---:B--2---:R-:W-:Y:S03]  /*16ce0*/  HMMA.16816.F32 R28, R160.reuse, R144, R28 ;  /* 0x00000090a01c723c */ /* 0x044fe6000000181c */
[C---:B------:R-:W-:Y:S02]  /*16cf0*/  FMUL.FTZ R34, R2.reuse, R34 ;  /* 0x0000002202227220 */ /* 0x040fe40000410000 */
[C---:B------:R-:W-:Y:S02]  /*16d00*/  FMUL.FTZ R35, R2.reuse, R35 ;  /* 0x0000002302237220 */ /* 0x040fe40000410000 */
[C---:B------:R-:W-:Y:S01]  /*16d10*/  FMUL.FTZ R36, R3.reuse, R36 ;  /* 0x0000002403247220 */ /* 0x040fe20000410000 */
[----:B------:R-:W-:Y:S01]  /*16d20*/  MUFU.EX2 R190, R190 ;  /* 0x000000be00be7308 */ /* 0x000fe20000000800 */
[C---:B------:R-:W-:Y:S03]  /*16d30*/  FMUL.FTZ R37, R3.reuse, R37 ;  /* 0x0000002503257220 */ /* 0x040fe60000410000 */
[C---:B------:R-:W-:Y:S01]  /*16d40*/  HMMA.16816.F32 R32, R160.reuse, R146, R32 ;  /* 0x00000092a020723c */ /* 0x040fe20000001820 */
[----:B------:R-:W-:Y:S02]  /*16d50*/  LDSM.16.MT88.4 R144, [R214+0x4880] ;  /* 0x00488000d690783b */ /* 0x000fe40000004200 */
[C---:B------:R-:W-:Y:S02]  /*16d60*/  FMUL.FTZ R38, R2.reuse, R38 ;  /* 0x0000002602267220 */ /* 0x040fe40000410000 */
[C---:B------:R-:W-:Y:S01]  /*16d70*/  FMUL.FTZ R39, R2.reuse, R39 ;  /* 0x0000002702277220 */ /* 0x040fe20000410000 */
[----:B------:R-:W2:Y:S01]  /*16d80*/  MUFU.EX2 R239, R239 ;  /* 0x000000ef00ef7308 */ /* 0x000ea20000000800 */
[C---:B------:R-:W-:Y:S02]  /*16d90*/  FMUL.FTZ R40, R3.reuse, R40 ;  /* 0x0000002803287220 */ /* 0x040fe40000410000 */
[C---:B------:R-:W-:Y:S03]  /*16da0*/  FMUL.FTZ R41, R3.reuse, R41 ;  /* 0x0000002903297220 */ /* 0x040fe60000410000 */
[C---:B-----5:R-:W-:Y:S03]  /*16db0*/  HMMA.16816.F32 R36, R160.reuse, R136, R36 ;  /* 0x00000088a024723c */ /* 0x060fe60000001824 */
[C---:B------:R-:W-:Y:S01]  /*16dc0*/  FMUL.FTZ R42, R2.reuse, R42 ;  /* 0x0000002a022a7220 */ /* 0x040fe20000410000 */
[----:B------:R-:W-:Y:S01]  /*16dd0*/  MUFU.EX2 R188, R188 ;  /* 0x000000bc00bc7308 */ /* 0x000fe20000000800 */
[C---:B------:R-:W-:Y:S02]  /*16de0*/  FMUL.FTZ R43, R2.reuse, R43 ;  /* 0x0000002b022b7220 */ /* 0x040fe40000410000 */
[C---:B------:R-:W-:Y:S02]  /*16df0*/  FMUL.FTZ R44, R3.reuse, R44 ;  /* 0x0000002c032c7220 */ /* 0x040fe40000410000 */
[C---:B------:R-:W-:Y:S03]  /*16e00*/  FMUL.FTZ R45, R3.reuse, R45 ;  /* 0x0000002d032d7220 */ /* 0x040fe60000410000 */
[C---:B------:R-:W-:Y:S01]  /*16e10*/  HMMA.16816.F32 R40, R160.reuse, R138, R40 ;  /* 0x0000008aa028723c */ /* 0x040fe20000001828 */
[----:B------:R-:W5:Y:S01]  /*16e20*/  LDSM.16.MT88.4 R136, [R212+0x5880] ;  /* 0x00588000d488783b */ /* 0x000f620000004200 */
[----:B------:R-:W1:Y:S01]  /*16e30*/  MUFU.EX2 R187, R187 ;  /* 0x000000bb00bb7308 */ /* 0x000e620000000800 */
[C---:B------:R-:W-:Y:S02]  /*16e40*/  FMUL.FTZ R46, R2.reuse, R46 ;  /* 0x0000002e022e7220 */ /* 0x040fe40000410000 */
[C---:B------:R-:W-:Y:S02]  /*16e50*/  FMUL.FTZ R47, R2.reuse, R47 ;  /* 0x0000002f022f7220 */ /* 0x040fe40000410000 */
[C---:B------:R-:W-:Y:S02]  /*16e60*/  FMUL.FTZ R48, R3.reuse, R48 ;  /* 0x0000003003307220 */ /* 0x040fe40000410000 */
[C---:B------:R-:W-:Y:S03]  /*16e70*/  FMUL.FTZ R49, R3.reuse, R49 ;  /* 0x0000003103317220 */ /* 0x040fe60000410000 */
[C---:B---3--:R-:W-:Y:S01]  /*16e80*/  HMMA.16816.F32 R44, R160.reuse, R132, R44 ;  /* 0x00000084a02c723c */ /* 0x048fe2000000182c */
[----:B------:R-:W3:Y:S02]  /*16e90*/  MUFU.EX2 R186, R186 ;  /* 0x000000ba00ba7308 */ /* 0x000ee40000000800 */
[C---:B------:R-:W-:Y:S02]  /*16ea0*/  FMUL.FTZ R50, R2.reuse, R50 ;  /* 0x0000003202327220 */ /* 0x040fe40000410000 */
[C---:B------:R-:W-:Y:S02]  /*16eb0*/  FMUL.FTZ R51, R2.reuse, R51 ;  /* 0x0000003302337220 */ /* 0x040fe40000410000 */
[C---:B------:R-:W-:Y:S02]  /*16ec0*/  FMUL.FTZ R52, R3.reuse, R52 ;  /* 0x0000003403347220 */ /* 0x040fe40000410000 */
[C---:B------:R-:W-:Y:S02]  /*16ed0*/  FMUL.FTZ R53, R3.reuse, R53 ;  /* 0x0000003503357220 */ /* 0x040fe40000410000 */
[----:B------:R-:W1:Y:S01]  /*16ee0*/  MUFU.EX2 R241, R241 ;  /* 0x000000f100f17308 */ /* 0x000e620000000800 */
[C---:B------:R-:W-:Y:S01]  /*16ef0*/  HMMA.16816.F32 R48, R160.reuse, R134, R48 ;  /* 0x00000086a030723c */ /* 0x040fe20000001830 */
[----:B------:R-:W1:Y:S02]  /*16f00*/  LDSM.16.MT88.4 R132, [R216+0x7080] ;  /* 0x00708000d884783b */ /* 0x000e640000004200 */
        /* <DEDUP_REMOVED lines=94> */
[----:B------:R-:W-:Y:S02]  /*174f0*/  FMUL.FTZ R123, R2, R123 ;  /* 0x0000007b027b7220 */ /* 0x000fe40000410000 */
[C---:B------:R-:W-:Y:S01]  /*17500*/  FMUL.FTZ R124, R3.reuse, R124 ;  /* 0x0000007c037c7220 */ /* 0x040fe20000410000 */
[----:B------:R-:W-:Y:S01]  /*17510*/  F2FP.PACK_AB R132, R192, R191 ;  /* 0x000000bfc084723e */ /* 0x000fe200000000ff */
[C---:B------:R-:W-:Y:S03]  /*17520*/  FMUL.FTZ R125, R3.reuse, R125 ;  /* 0x0000007d037d7220 */ /* 0x040fe60000410000 */
[C---:B------:R-:W-:Y:S03]  /*17530*/  HMMA.16816.F32 R120, R160.reuse, R134, R120 ;  /* 0x00000086a078723c */ /* 0x040fe60000001878 */
[----:B------:R-:W-:Y:S01]  /*17540*/  FMUL.FTZ R126, R2, R126 ;  /* 0x0000007e027e7220 */ /* 0x000fe20000410000 */
[----:B----4-:R-:W-:Y:S01]  /*17550*/  F2FP.PACK_AB R133, R194, R193 ;  /* 0x000000c1c285723e */ /* 0x010fe200000000ff */
[C---:B------:R-:W-:Y:S02]  /*17560*/  FMUL.FTZ R127, R2.reuse, R127 ;  /* 0x0000007f027f7220 */ /* 0x040fe40000410000 */
[----:B------:R-:W-:Y:S01]  /*17570*/  FMUL.FTZ R128, R3, R128 ;  /* 0x0000008003807220 */ /* 0x000fe20000410000 */
[----:B------:R-:W-:Y:S01]  /*17580*/  F2FP.PACK_AB R134, R195, R238 ;  /* 0x000000eec386723e */ /* 0x000fe200000000ff */
[C---:B------:R-:W-:Y:S03]  /*17590*/  FMUL.FTZ R129, R3.reuse, R129 ;  /* 0x0000008103817220 */ /* 0x040fe60000410000 */
[C---:B--2---:R-:W-:Y:S03]  /*175a0*/  HMMA.16816.F32 R124, R160.reuse, R140, R124 ;  /* 0x0000008ca07c723c */ /* 0x044fe6000000187c */
        /* <DEDUP_REMOVED lines=8> */
[----:B------:R-:W-:Y:S02]  /*17630*/  FADD.FTZ R180, R180, R181 ;  /* 0x000000b5b4b47221 */ /* 0x000fe40000010000 */
[----:B------:R-:W-:Y:S02]  /*17640*/  FADD.FTZ R184, R184, R185 ;  /* 0x000000b9b8b87221 */ /* 0x000fe40000010000 */
[----:B------:R-:W-:Y:S01]  /*17650*/  FADD.FTZ R159, R159, R180 ;  /* 0x000000b49f9f7221 */ /* 0x000fe20000010000 */
[C---:B-----5:R-:W-:Y:S01]  /*17660*/  HMMA.16816.F32 R4, R132.reuse, R136, R4 ;  /* 0x000000888404723c */ /* 0x060fe20000001804 */
[----:B------:R-:W2:Y:S04]  /*17670*/  LDSM.16.MT88.4 R160, [R213+0x6080] ;  /* 0x00608000d5a0783b */ /* 0x000ea80000004200 */
[----:B------:R-:W-:Y:S02]  /*17680*/  FADD.FTZ R183, R183, R184 ;  /* 0x000000b8b7b77221 */ /* 0x000fe40000010000 */
[----:B------:R-:W-:Y:S01]  /*17690*/  FADD.FTZ R158, R158, R159 ;  /* 0x0000009f9e9e7221 */ /* 0x000fe20000010000 */
[C---:B------:R-:W-:Y:S01]  /*176a0*/  HMMA.16816.F32 R8, R132.reuse, R138, R8 ;  /* 0x0000008a8408723c */ /* 0x040fe20000001808 */
[----:B------:R-:W4:Y:S03]  /*176b0*/  LDSM.16.MT88.4 R136, [R214+0x7880] ;  /* 0x00788000d688783b */ /* 0x000f260000004200 */
[----:B------:R-:W-:Y:S01]  /*176c0*/  FADD.FTZ R182, R182, R183 ;  /* 0x000000b7b6b67221 */ /* 0x000fe20000010000 */
[----:B------:R-:W-:Y:S01]  /*176d0*/  MOV R159, R156 ;  /* 0x0000009c009f7202 */ /* 0x000fe20000000f00 */
[----:B------:R-:W-:Y:S02]  /*176e0*/  FADD.FTZ R193, R193, R158 ;  /* 0x0000009ec1c17221 */ /* 0x000fe40000010000 */
[C---:B------:R-:W-:Y:S04]  /*176f0*/  HMMA.16816.F32 R12, R132.reuse, R144, R12 ;  /* 0x00000090840c723c */ /* 0x040fe8000000180c */
[----:B------:R-:W-:Y:S02]  /*17700*/  FADD.FTZ R3, R191, R182 ;  /* 0x000000b6bf037221 */ /* 0x000fe40000010000 */
[----:B------:R-:W-:Y:S02]  /*17710*/  FADD.FTZ R194, R194, R193 ;  /* 0x000000c1c2c27221 */ /* 0x000fe40000010000 */
[C---:B------:R-:W-:Y:S01]  /*17720*/  HMMA.16816.F32 R16, R132.reuse, R146, R16 ;  /* 0x000000928410723c */ /* 0x040fe20000001810 */
[----:B------:R-:W5:Y:S03]  /*17730*/  LDSM.16.MT88.4 R144, [R213+0x7880] ;  /* 0x00788000d590783b */ /* 0x000f660000004200 */
[----:B------:R-:W-:Y:S02]  /*17740*/  FADD.FTZ R3, R192, R3 ;  /* 0x00000003c0037221 */ /* 0x000fe40000010000 */
[----:B------:R-:W-:Y:S02]  /*17750*/  FADD.FTZ R237, R237, R194 ;  /* 0x000000c2eded7221 */ /* 0x000fe40000010000 */
[C---:B------:R-:W-:Y:S04]  /*17760*/  HMMA.16816.F32 R20, R132.reuse, R148, R20 ;  /* 0x000000948414723c */ /* 0x040fe80000001814 */
[----:B------:R-:W-:Y:S02]  /*17770*/  FADD.FTZ R238, R238, R3 ;  /* 0x00000003eeee7221 */ /* 0x000fe40000010000 */
[----:B------:R-:W-:Y:S02]  /*17780*/  FADD.FTZ R3, R240, R237 ;  /* 0x000000edf0037221 */ /* 0x000fe40000010000 */
[C---:B------:R-:W-:Y:S01]  /*17790*/  HMMA.16816.F32 R24, R132.reuse, R150, R24 ;  /* 0x000000968418723c */ /* 0x040fe20000001818 */
[----:B------:R-:W-:Y:S03]  /*177a0*/  LDSM.16.MT88.4 R148, [R216+0x9080] ;  /* 0x00908000d894783b */ /* 0x000fe60000004200 */
        /* <DEDUP_REMOVED lines=13> */
[----:B------:R-:W-:Y:S01]  /*17880*/  FADD.FTZ R188, R188, R3 ;  /* 0x00000003bcbc7221 */ /* 0x000fe20000010000 */
[----:B------:R-:W-:Y:S01]  /*17890*/  MOV R3, R0 ;  /* 0x0000000000037202 */ /* 0x000fe20000000f00 */
[----:B------:R-:W-:Y:S01]  /*178a0*/  FADD.FTZ R190, R190, R195 ;  /* 0x000000c3bebe7221 */ /* 0x000fe20000010000 */
[C---:B------:R-:W-:Y:S04]  /*178b0*/  HMMA.16816.F32 R60, R132.reuse, R168, R60 ;  /* 0x000000a8843c723c */ /* 0x040fe8000000183c */
[----:B---3--:R-:W-:Y:S01]  /*178c0*/  F2FP.PACK_AB R162, R189, R186 ;  /* 0x000000babda2723e */ /* 0x008fe200000000ff */
[----:B------:R-:W-:Y:S01]  /*178d0*/  FADD.FTZ R188, R187, R188 ;  /* 0x000000bcbbbc7221 */ /* 0x000fe20000010000 */
[----:B------:R-:W-:Y:S01]  /*178e0*/  F2FP.PACK_AB R163, R242, R241 ;  /* 0x000000f1f2a3723e */ /* 0x000fe200000000ff */
[----:B------:R-:W-:Y:S01]  /*178f0*/  FADD.FTZ R239, R239, R190 ;  /* 0x000000beefef7221 */ /* 0x000fe20000010000 */
[C---:B------:R-:W-:Y:S01]  /*17900*/  HMMA.16816.F32 R64, R132.reuse, R170, R64 ;  /* 0x000000aa8440723c */ /* 0x040fe20000001840 */
[----:B------:R-:W-:Y:S03]  /*17910*/  LDSM.16.MT88.4 R168, [R213+0x5080] ;  /* 0x00508000d5a8783b */ /* 0x000fe60000004200 */
[----:B------:R-:W-:Y:S02]  /*17920*/  FADD.FTZ R227, R241, R188 ;  /* 0x000000bcf1e37221 */ /* 0x000fe40000010000 */
[----:B------:R-:W-:Y:S02]  /*17930*/  FADD.FTZ R186, R186, R239 ;  /* 0x000000efbaba7221 */ /* 0x000fe40000010000 */
[C---:B------:R-:W-:Y:S04]  /*17940*/  HMMA.16816.F32 R68, R132.reuse, R172, R68 ;  /* 0x000000ac8444723c */ /* 0x040fe80000001844 */
[----:B------:R-:W-:Y:S02]  /*17950*/  FADD.FTZ R227, R242, R227 ;  /* 0x000000e3f2e37221 */ /* 0x000fe40000010000 */
[----:B------:R-:W-:Y:S02]  /*17960*/  FADD.FTZ R234, R189, R186 ;  /* 0x000000babdea7221 */ /* 0x000fe40000010000 */
        /* <DEDUP_REMOVED lines=43> */
[C---:B--2---:R-:W-:Y:S08]  /*17c20*/  HMMA.16816.F32 R52, R160.reuse, R8, R52 ;  /* 0x00000008a034723c */ /* 0x044ff00000001834 */
[C---:B------:R-:W-:Y:S08]  /*17c30*/  HMMA.16816.F32 R56, R160.reuse, R10, R56 ;  /* 0x0000000aa038723c */ /* 0x040ff00000001838 */
        /* <DEDUP_REMOVED lines=19> */
.L_x_1502:
[----:B------:R-:W-:-:S13]  /*17d70*/  ISETP.LE.AND P0, PT, RZ, UR13, PT ;  /* 0x0000000dff007c0c */ /* 0x000fda000bf03270 */
[----:B------:R-:W-:Y:S05]  /*17d80*/  @!P0 BRA `(.L_x_1506) ;  /* 0x00002f5000008947 */ /* 0x000fea0003800000 */
[C---:B------:R-:W-:Y:S01]  /*17d90*/  IADD3 RZ, P0, R224.reuse, 0x40, RZ ;  /* 0x00000040e0ff7810 */ /* 0x040fe20007f1e0ff */
[----:B------:R-:W-:Y:S01]  /*17da0*/  ULDC.64 UR4, c[0x0][0x208] ;  /* 0x0000820000047ab9 */ /* 0x000fe20000000a00 */
[----:B------:R-:W-:Y:S01]  /*17db0*/  IADD3 RZ, P1, R224, 0x80, RZ ;  /* 0x00000080e0ff7810 */ /* 0x000fe20007f3e0ff */
[----:B------:R-:W-:Y:S01]  /*17dc0*/  UIMAD.WIDE.U32 UR14, UR4, 0x30, URZ ;  /* 0x00000030040e78a5 */ /* 0x000fe2000f8e003f */
[----:B------:R-:W-:Y:S01]  /*17dd0*/  IADD3 RZ, P2, R228, 0x40, RZ ;  /* 0x00000040e4ff7810 */ /* 0x000fe20007f5e0ff */
[--C-:B------:R-:W-:Y:S01]  /*17de0*/  IMAD.X R246, RZ, RZ, R231.reuse, P0 ;  /* 0x000000fffff67224 */ /* 0x100fe200000e06e7 */
[----:B------:R-:W-:Y:S01]  /*17df0*/  IADD3 RZ, P0, R224, 0xc0, RZ ;  /* 0x000000c0e0ff7810 */ /* 0x000fe20007f1e0ff */
[----:B------:R-:W-:Y:S01]  /*17e00*/  IMAD.X R245, RZ, RZ, R231, P1 ;  /* 0x000000fffff57224 */ /* 0x000fe200008e06e7 */
[----:B------:R-:W-:Y:S01]  /*17e10*/  IADD3 RZ, P1, R228, 0x80, RZ ;  /* 0x00000080e4ff7810 */ /* 0x000fe20007f3e0ff */
[----:B------:R-:W-:Y:S01]  /*17e20*/  UIMAD UR5, UR5, 0x30, URZ ;  /* 0x00000030050578a4 */ /* 0x000fe2000f8e023f */
[----:B------:R-:W-:Y:S01]  /*17e30*/  IMAD.X R242, RZ, RZ, R233, P2 ;  /* 0x000000fffff27224 */ /* 0x000fe200010e06e9 */
[----:B------:R-:W-:Y:S01]  /*17e40*/  IADD3 R243, -R196, 0x30, RZ ;  /* 0x00000030c4f37810 */ /* 0x000fe20007ffe1ff */
[----:B------:R-:W-:Y:S01]  /*17e50*/  IMAD.X R244, RZ, RZ, R231, P0 ;  /* 0x000000fffff47224 */ /* 0x000fe200000e06e7 */
[----:B------:R-:W-:Y:S01]  /*17e60*/  IADD3 RZ, P0, R228, 0xc0, RZ ;  /* 0x000000c0e4ff7810 */ /* 0x000fe20007f1e0ff */
[--C-:B------:R-:W-:Y:S01]  /*17e70*/  IMAD.X R241, RZ, RZ, R233.reuse, P1 ;  /* 0x000000fffff17224 */ /* 0x100fe200008e06e9 */
[C---:B------:R-:W-:Y:S01]  /*17e80*/  IADD3 R237, R224.reuse, 0x40, RZ ;  /* 0x00000040e0ed7810 */ /* 0x040fe20007ffe0ff */
[----:B------:R-:W-:Y:S01]  /*17e90*/  IMAD.MOV.U32 R239, RZ, RZ, c[0x0][0x208] ;  /* 0x00008200ffef7624 */ /* 0x000fe200078e00ff */
[C---:B------:R-:W-:Y:S01]  /*17ea0*/  IADD3 R236, R224.reuse, 0x80, RZ ;  /* 0x00000080e0ec7810 */ /* 0x040fe20007ffe0ff */
[----:B------:R-:W-:Y:S01]  /*17eb0*/  IMAD.X R240, RZ, RZ, R233, P0 ;  /* 0x000000fffff07224 */ /* 0x000fe200000e06e9 */
[----:B------:R-:W-:Y:S01]  /*17ec0*/  IADD3 R235, R224, 0xc0, RZ ;  /* 0x000000c0e0eb7810 */ /* 0x000fe20007ffe0ff */
[----:B------:R-:W-:Y:S01]  /*17ed0*/  IMAD.MOV.U32 R238, RZ, RZ, c[0x0][0x20c] ;  /* 0x00008300ffee7624 */ /* 0x000fe200078e00ff */
[----:B------:R-:W-:Y:S01]  /*17ee0*/  UIADD3 UR9, UR15, UR5, URZ ;  /* 0x000000050f097290 */ /* 0x000fe2000fffe03f */
[----:B------:R-:W-:Y:S05]  /*17ef0*/  BRA `(.L_x_1507) ;  /* 0x0000041000007947 */ /* 0x000fea0003800000 */
.L_x_1509:
[----:B------:R-:W-:Y:S01]  /*17f00*/  ISETP.GE.AND P1, PT, R243, 0x1, PT ;  /* 0x00000001f300780c */ /* 0x000fe20003f26270 */
[----:B------:R-:W-:Y:S01]  /*17f10*/  UIADD3 UR10, UR13, -0x1, URZ ;  /* 0xffffffff0d0a7890 */ /* 0x000fe2000fffe03f */
[C---:B------:R-:W-:Y:S01]  /*17f20*/  IADD3 R5, R228.reuse, 0x40, RZ ;  /* 0x00000040e4057810 */ /* 0x040fe20007ffe0ff */
[----:B------:R-:W-:Y:S01]  /*17f30*/  ULDC.64 UR4, c[0x0][0x1e0] ;  /* 0x0000780000047ab9 */ /* 0x000fe20000000a00 */
[C---:B------:R-:W-:Y:S01]  /*17f40*/  IADD3 R4, R228.reuse, 0x80, RZ ;  /* 0x00000080e4047810 */ /* 0x040fe20007ffe0ff */
[----:B------:R-:W-:Y:S02]  /*17f50*/  USHF.R.S32.HI UR6, URZ, 0x1f, UR10 ;  /* 0x0000001f3f067899 */ /* 0x000fe4000801140a */
[----:B------:R-:W-:Y:S02]  /*17f60*/  UIMAD.WIDE.U32 UR18, UR10, UR4, URZ ;  /* 0x000000040a1272a5 */ /* 0x000fe4000f8e003f */
[----:B------:R-:W-:Y:S04]  /*17f70*/  UIMAD UR6, UR6, UR4, URZ ;  /* 0x00000004060672a4 */ /* 0x000fe8000f8e023f */
[----:B------:R-:W-:Y:S04]  /*17f80*/  UIMAD UR6, UR10, UR5, UR6 ;  /* 0x000000050a0672a4 */ /* 0x000fe8000f8e0206 */
        /* <DEDUP_REMOVED lines=12> */
[C---:B------:R-:W-:Y:S04]  /*18050*/  @P1 LEA R16, P0, R9.reuse, c[0x0][0x1c8], 0x1 ;  /* 0x0000720009101a11 */ /* 0x040fe800078008ff */
[----:B------:R-:W-:Y:S02]  /*18060*/  @P1 LEA.HI.X R17, R9, c[0x0][0x1cc], R2, 0x1, P0 ;  /* 0x0000730009111a11 */ /* 0x000fe400000f0c02 */
[C---:B------:R-:W-:Y:S02]  /*18070*/  @P1 LEA R14, P0, R7.reuse, c[0x0][0x1c8], 0x1 ;  /* 0x00007200070e1a11 */ /* 0x040fe400078008ff */
[----:B------:R-:W-:Y:S02]  /*18080*/  IADD3 R2, R228, 0xc0, RZ ;  /* 0x000000c0e4027810 */ /* 0x000fe40007ffe0ff */
        /* <DEDUP_REMOVED lines=38> */
[----:B------:R1:W-:Y:S01]  /*182f0*/  @P0 LDGSTS.E.BYPASS.LTC128B.128 [R226+0xf880], [R4.64], !P4 ;  /* 0x0f88000004e20fae */ /* 0x0003e2000e101d5a */
[----:B------:R-:W-:-:S05]  /*18300*/  BRA `(.L_x_1508) ;  /* 0x000010c000007947 */ /* 0x000fca0003800000 */
.L_x_1507:
[----:B------:R-:W-:Y:S04]  /*18310*/  DEPBAR.LE SB0, 0x0 ;  /* 0x000080000000791a */ /* 0x000fe80000000000 */
[----:B------:R-:W-:Y:S01]  /*18320*/  BAR.SYNC.DEFER_BLOCKING 0x0 ;  /* 0x0000000000007b1d */ /* 0x000fe20000010000 */
[----:B------:R-:W-:Y:S02]  /*18330*/  USHF.R.S32.HI UR5, URZ, 0x1f, UR13 ;  /* 0x0000001f3f057899 */ /* 0x000fe4000801140d */
[----:B------:R-:W-:Y:S02]  /*18340*/  UIMAD UR4, UR9, UR13, URZ ;  /* 0x0000000d090472a4 */ /* 0x000fe4000f8e023f */
[----:B------:R-:W-:Y:S02]  /*18350*/  UIMAD.WIDE.U32 UR10, UR14, UR13, URZ ;  /* 0x0000000d0e0a72a5 */ /* 0x000fe4000f8e003f */
[----:B------:R-:W-:Y:S02]  /*18360*/  UIMAD UR4, UR5, UR14, UR4 ;  /* 0x0000000e050472a4 */ /* 0x000fe4000f8e0204 */
[----:B------:R-:W-:Y:S02]  /*18370*/  UISETP.GT.AND UP1, UPT, UR13, URZ, UPT ;  /* 0x0000003f0d00728c */ /* 0x000fe4000bf24270 */
[----:B------:R-:W-:Y:S01]  /*18380*/  UIADD3 UR4, UR11, UR4, URZ ;  /* 0x000000040b047290 */ /* 0x000fe2000fffe03f */
[----:B------:R-:W-:Y:S02]  /*18390*/  IADD3 R7, P1, R224, UR10, RZ ;  /* 0x0000000ae0077c10 */ /* 0x000fe4000ff3e0ff */
[----:B------:R-:W-:Y:S03]  /*183a0*/  IADD3 R3, P0, R237, UR10, RZ ;  /* 0x0000000aed037c10 */ /* 0x000fe6000ff1e0ff */
[----:B------:R-:W-:Y:S02]  /*183b0*/  IADD3.X R4, R231, UR4, RZ, P1, !PT ;  /* 0x00000004e7047c10 */ /* 0x000fe40008ffe4ff */
[C---:B------:R-:W-:Y:S02]  /*183c0*/  LEA R14, P1, R7.reuse, c[0x0][0x1f8], 0x1 ;  /* 0x00007e00070e7a11 */ /* 0x040fe400078208ff */
[----:B------:R-:W-:Y:S02]  /*183d0*/  IADD3.X R2, R246, UR4, RZ, P0, !PT ;  /* 0x00000004f6027c10 */ /* 0x000fe400087fe4ff */
[----:B------:R-:W-:Y:S01]  /*183e0*/  LEA.HI.X R15, R7, c[0x0][0x1fc], R4, 0x1, P1 ;  /* 0x00007f00070f7a11 */ /* 0x000fe200008f0c04 */
[----:B------:R-:W-:Y:S01]  /*183f0*/  LDSM.16.M88.4 R24, [R222] ;  /* 0x00000000de18783b */ /* 0x000fe20000000200 */
[C---:B------:R-:W-:Y:S02]  /*18400*/  LEA R12, P1, R3.reuse, c[0x0][0x1f8], 0x1 ;  /* 0x00007e00030c7a11 */ /* 0x040fe400078208ff */
[----:B------:R-:W-:Y:S02]  /*18410*/  IADD3 R5, P0, R236, UR10, RZ ;  /* 0x0000000aec057c10 */ /* 0x000fe4000ff1e0ff */
[----:B------:R-:W-:Y:S01]  /*18420*/  LEA.HI.X R13, R3, c[0x0][0x1fc], R2, 0x1, P1 ;  /* 0x00007f00030d7a11 */ /* 0x000fe200008f0c02 */
[----:B------:R-:W1:Y:S01]  /*18430*/  LDSM.16.M88.4 R8, [R221+0xa080] ;  /* 0x00a08000dd08783b */ /* 0x000e620000000200 */
[----:B------:R-:W-:Y:S02]  /*18440*/  IADD3 R7, P1, R235, UR10, RZ ;  /* 0x0000000aeb077c10 */ /* 0x000fe4000ff3e0ff */
[----:B------:R-:W-:Y:S02]  /*18450*/  IADD3.X R4, R245, UR4, RZ, P0, !PT ;  /* 0x00000004f5047c10 */ /* 0x000fe400087fe4ff */
[----:B------:R-:W-:Y:S01]  /*18460*/  LEA R20, P2, R7, c[0x0][0x1f8], 0x1 ;  /* 0x00007e0007147a11 */ /* 0x000fe200078408ff */
[----:B------:R-:W2:Y:S01]  /*18470*/  LDSM.16.M88.4 R16, [R221+0xa880] ;  /* 0x00a88000dd10783b */ /* 0x000ea20000000200 */
[----:B------:R-:W-:Y:S02]  /*18480*/  IADD3.X R2, R244, UR4, RZ, P1, !PT ;  /* 0x00000004f4027c10 */ /* 0x000fe40008ffe4ff */
[----:B------:R-:W-:Y:S02]  /*18490*/  LEA R22, P0, R5, c[0x0][0x1f8], 0x1 ;  /* 0x00007e0005167a11 */ /* 0x000fe400078008ff */
[----:B------:R-:W-:Y:S01]  /*184a0*/  LEA.HI.X R21, R7, c[0x0][0x1fc], R2, 0x1, P2 ;  /* 0x00007f0007157a11 */ /* 0x000fe200010f0c02 */
[----:B------:R-:W3:Y:S01]  /*184b0*/  LDSM.16.M88.4 R160, [R221+0xb080] ;  /* 0x00b08000dda0783b */ /* 0x000ee20000000200 */
[----:B------:R-:W-:Y:S02]  /*184c0*/  LOP3.LUT P2, RZ, R223, 0x1, RZ, 0xc0, !PT ;  /* 0x00000001dfff7812 */ /* 0x000fe4000784c0ff */
[----:B------:R-:W-:Y:S02]  /*184d0*/  LEA.HI.X R23, R5, c[0x0][0x1fc], R4, 0x1, P0 ;  /* 0x00007f0005177a11 */ /* 0x000fe400000f0c04 */
[C---:B------:R-:W-:Y:S01]  /*184e0*/  @!P3 LEA R6, P0, R239.reuse, UR10, 0x5 ;  /* 0x0000000aef06bc11 */ /* 0x040fe2000f8028ff */
[----:B------:R-:W-:Y:S03]  /*184f0*/  LDSM.16.M88.4 R164, [R220] ;  /* 0x00000000dca4783b */ /* 0x000fe60000000200 */
[C---:B------:R-:W-:Y:S02]  /*18500*/  @!P3 IADD3 R3, P1, R6.reuse, R224, RZ ;  /* 0x000000e00603b210 */ /* 0x040fe40007f3e0ff */
[----:B------:R-:W-:Y:S01]  /*18510*/  @!P3 LEA.HI.X R5, R239, UR4, R238, 0x5, P0 ;  /* 0x00000004ef05bc11 */ /* 0x000fe200080f2cee */
[----:B------:R-:W4:Y:S01]  /*18520*/  LDSM.16.M88.4 R168, [R219] ;  /* 0x00000000dba8783b */ /* 0x000f220000000200 */
[C---:B------:R-:W-:Y:S03]  /*18530*/  @!P3 IADD3 R7, P0, R6.reuse, R237, RZ ;  /* 0x000000ed0607b210 */ /* 0x040fe60007f1e0ff */
[----:B------:R-:W-:Y:S01]  /*18540*/  @!P3 IMAD.X R2, R5, 0x1, R231, P1 ;  /* 0x000000010502b824 */ /* 0x000fe200008e06e7 */
[----:B------:R-:W-:Y:S01]  /*18550*/  @!P3 LEA R190, P1, R3, c[0x0][0x1f8], 0x1 ;  /* 0x00007e0003beba11 */ /* 0x000fe200078208ff */
[----:B------:R-:W5:Y:S01]  /*18560*/  LDSM.16.M88.4 R172, [R211] ;  /* 0x00000000d3ac783b */ /* 0x000f620000000200 */
[----:B------:R-:W-:Y:S01]  /*18570*/  @!P3 IMAD.X R4, R5, 0x1, R246, P0 ;  /* 0x000000010504b824 */ /* 0x000fe200000e06f6 */
[----:B------:R-:W-:Y:S02]  /*18580*/  @!P3 LEA R188, P0, R7, c[0x0][0x1f8], 0x1 ;  /* 0x00007e0007bcba11 */ /* 0x000fe400078008ff */
[----:B------:R-:W-:Y:S02]  /*18590*/  @!P3 LEA.HI.X R191, R3, c[0x0][0x1fc], R2, 0x1, P1 ;  /* 0x00007f0003bfba11 */ /* 0x000fe400008f0c02 */
[----:B------:R-:W3:Y:S01]  /*185a0*/  LDSM.16.M88.4 R176, [R210] ;  /* 0x00000000d2b0783b */ /* 0x000ee20000000200 */
[----:B------:R-:W-:Y:S02]  /*185b0*/  @!P3 LEA.HI.X R189, R7, c[0x0][0x1fc], R4, 0x1, P0 ;  /* 0x00007f0007bdba11 */ /* 0x000fe400000f0c04 */
[C---:B------:R-:W-:Y:S02]  /*185c0*/  @!P3 IADD3 R4, P1, R6.reuse, R236, RZ ;  /* 0x000000ec0604b210 */ /* 0x040fe40007f3e0ff */
[----:B------:R-:W-:Y:S01]  /*185d0*/  @!P3 IADD3 R6, P0, R6, R235, RZ ;  /* 0x000000eb0606b210 */ /* 0x000fe20007f1e0ff */
[----:B------:R-:W-:Y:S01]  /*185e0*/  @!PT LDS RZ, [RZ] ;  /* 0x00000000fffff984 */ /* 0x000fe20000000800 */
[----:B------:R-:W-:Y:S01]  /*185f0*/  @!PT LDS RZ, [RZ] ;  /* 0x00000000fffff984 */ /* 0x000fe20000000800 */
[----:B------:R-:W-:Y:S01]  /*18600*/  @!PT LDS RZ, [RZ] ;  /* 0x00000000fffff984 */ /* 0x000fe20000000800 */
[----:B------:R2:W-:Y:S02]  /*18610*/  LDGSTS.E.BYPASS.LTC128B.128 [R226+0x4080], [R14.64], !P2 ;  /* 0x040800000ee27fae */ /* 0x0005e4000d101d5a */
[C---:B------:R-:W-:Y:S01]  /*18620*/  @!P3 IMAD.X R3, R5.reuse, 0x1, R245, P1 ;  /* 0x000000010503b824 */ /* 0x040fe200008e06f5 */
[----:B------:R-:W-:Y:S01]  /*18630*/  @!P3 LEA R156, P1, R4, c[0x0][0x1f8], 0x1 ;  /* 0x00007e00049cba11 */ /* 0x000fe200078208ff */
[----:B------:R-:W-:Y:S01]  /*18640*/  @!P3 IMAD.X R5, R5, 0x1, R244, P0 ;  /* 0x000000010505b824 */ /* 0x000fe200000e06f4 */
[----:B------:R-:W-:Y:S01]  /*18650*/  @!P3 LEA R2, P0, R6, c[0x0][0x1f8], 0x1 ;  /* 0x00007e000602ba11 */ /* 0x000fe200078008ff */
[----:B------:R2:W-:Y:S01]  /*18660*/  LDGSTS.E.BYPASS.LTC128B.128 [R226+0x5880], [R12.64], !P6 ;  /* 0x058800000ce27fae */ /* 0x0005e2000f101d5a */
[----:B------:R-:W-:Y:S02]  /*18670*/  @!P3 LEA.HI.X R157, R4, c[0x0][0x1fc], R3, 0x1, P1 ;  /* 0x00007f00049dba11 */ /* 0x000fe400008f0c03 */
[----:B------:R-:W-:Y:S02]  /*18680*/  @!P3 LEA.HI.X R3, R6, c[0x0][0x1fc], R5, 0x1, P0 ;  /* 0x00007f000603ba11 */ /* 0x000fe400000f0c05 */
[C---:B-1----:R-:W-:Y:S01]  /*18690*/  HMMA.16816.F32 R4, R24.reuse, R8, RZ ;  /* 0x000000081804723c */ /* 0x042fe200000018ff */
[----:B------:R3:W-:Y:S01]  /*186a0*/  LDGSTS.E.BYPASS.LTC128B.128 [R226+0x7080], [R22.64], !P5 ;  /* 0x0708000016e27fae */ /* 0x0007e2000e901d5a */
[----:B------:R-:W-:Y:S05]  /*186b0*/  PLOP3.LUT P0, PT, PT, PT, UP1, 0x80, 0x0 ;  /* 0x000000000000781c */ /* 0x000fea0003f0f018 */
[----:B------:R3:W-:Y:S01]  /*186c0*/  LDGSTS.E.BYPASS.LTC128B.128 [R226+0x8880], [R20.64], !P4 ;  /* 0x0888000014e27fae */ /* 0x0007e2000e101d5a */
[C---:B------:R-:W-:Y:S05]  /*186d0*/  HMMA.16816.F32 R8, R24.reuse, R10, RZ ;  /* 0x0000000a1808723c */ /* 0x040fea00000018ff */
[----:B------:R1:W-:Y:S06]  /*186e0*/  @!P3 LDGSTS.E.BYPASS.LTC128B.128 [R226+0x5080], [R190.64], !P2 ;  /* 0x05080000bee2bfae */ /* 0x0003ec000d101d5a */
[----:B------:R1:W-:Y:S01]  /*186f0*/  @!P3 LDGSTS.E.BYPASS.LTC128B.128 [R226+0x6880], [R188.64], !P6 ;  /* 0x06880000bce2bfae */ /* 0x0003e2000f101d5a */
[C---:B--2---:R-:W-:Y:S05]  /*18700*/  HMMA.16816.F32 R12, R24.reuse, R16, RZ ;  /* 0x00000010180c723c */ /* 0x044fea00000018ff */
[----:B------:R2:W-:Y:S03]  /*18710*/  @!P3 LDGSTS.E.BYPASS.LTC128B.128 [R226+0x8080], [R156.64], !P5 ;  /* 0x080800009ce2bfae */ /* 0x0005e6000e901d5a */
[C---:B------:R-:W-:Y:S03]  /*18720*/  HMMA.16816.F32 R16, R24.reuse, R18, RZ ;  /* 0x000000121810723c */ /* 0x040fe600000018ff */
[----:B------:R1:W-:Y:S06]  /*18730*/  @!P3 LDGSTS.E.BYPASS.LTC128B.128 [R226+0x9880], [R2.64], !P4 ;  /* 0x0988000002e2bfae */ /* 0x0003ec000e101d5a */
[----:B------:R-:W-:Y:S01]  /*18740*/  LDSM.16.M88.4 R180, [R218] ;  /* 0x00000000dab4783b */ /* 0x000fe20000000200 */
[C---:B---3--:R-:W-:Y:S05]  /*18750*/  HMMA.16816.F32 R20, R24.reuse, R160, RZ ;  /* 0x000000a01814723c */ /* 0x048fea00000018ff */
[----:B------:R-:W0:Y:S03]  /*18760*/  LDGDEPBAR ;  /* 0x00000000000079af */ /* 0x000e260000000000 */
[----:B------:R-:W-:Y:S03]  /*18770*/  HMMA.16816.F32 R24, R24, R162, RZ ;  /* 0x000000a21818723c */ /* 0x000fe600000018ff */
[----:B------:R-:W3:Y:S05]  /*18780*/  LDSM.16.M88.4 R184, [R215+0xa080] ;  /* 0x00a08000d7b8783b */ /* 0x000eea0000000200 */
[C---:B----4-:R-:W-:Y:S01]  /*18790*/  HMMA.16816.F32 R4, R164.reuse, R168, R4 ;  /* 0x000000a8a404723c */ /* 0x050fe20000001804 */
[----:B------:R-:W4:Y:S04]  /*187a0*/  LDSM.16.M88.4 R160, [R215+0xa880] ;  /* 0x00a88000d7a0783b */ /* 0x000f280000000200 */
[----:B-1----:R-:W-:Y:S02]  /*187b0*/  IMAD.MOV.U32 R3, RZ, RZ, R0 ;  /* 0x000000ffff037224 */ /* 0x002fe400078e0000 */
        /* <DEDUP_REMOVED lines=14> */
[----:B------:R-:W-:Y:S07]  /*188a0*/  LDSM.16.M88.4 R184, [R220+0x4000] ;  /* 0x00400000dcb8783b */ /* 0x000fee0000000200 */
[C---:B----4-:R-:W-:Y:S08]  /*188b0*/  HMMA.16816.F32 R12, R180.reuse, R160, R12 ;  /* 0x000000a0b40c723c */ /* 0x050ff0000000180c */
[C---:B------:R-:W-:Y:S01]  /*188c0*/  HMMA.16816.F32 R16, R180.reuse, R162, R16 ;  /* 0x000000a2b410723c */ /* 0x040fe20000001810 */
[----:B------:R-:W3:Y:S07]  /*188d0*/  LDSM.16.M88.4 R160, [R221+0xc080] ;  /* 0x00c08000dda0783b */ /* 0x000eee0000000200 */
[C---:B-1----:R-:W-:Y:S08]  /*188e0*/  HMMA.16816.F32 R20, R180.reuse, R188, R20 ;  /* 0x000000bcb414723c */ /* 0x042ff00000001814 */
[----:B------:R-:W-:Y:S01]  /*188f0*/  HMMA.16816.F32 R24, R180, R190, R24 ;  /* 0x000000beb418723c */ /* 0x000fe20000001818 */
[----:B------:R-:W1:Y:S06]  /*18900*/  LDSM.16.M88.4 R180, [R221+0xc880] ;  /* 0x00c88000ddb4783b */ /* 0x000e6c0000000200 */
[----:B------:R-:W4:Y:S01]  /*18910*/  LDSM.16.M88.4 R188, [R208] ;  /* 0x00000000d0bc783b */ /* 0x000f220000000200 */
[C---:B-----5:R-:W-:Y:S08]  /*18920*/  HMMA.16816.F32 R4, R192.reuse, R196, R4 ;  /* 0x000000c4c004723c */ /* 0x060ff00000001804 */
[C---:B------:R-:W-:Y:S01]  /*18930*/  HMMA.16816.F32 R8, R192.reuse, R198, R8 ;  /* 0x000000c6c008723c */ /* 0x040fe20000001808 */
[----:B------:R-:W-:Y:S07]  /*18940*/  LDSM.16.M88.4 R196, [R215+0xb880] ;  /* 0x00b88000d7c4783b */ /* 0x000fee0000000200 */
[C---:B--2---:R-:W-:Y:S08]  /*18950*/  HMMA.16816.F32 R12, R192.reuse, R164, R12 ;  /* 0x000000a4c00c723c */ /* 0x044ff0000000180c */
[C---:B------:R-:W-:Y:S01]  /*18960*/  HMMA.16816.F32 R16, R192.reuse, R166, R16 ;  /* 0x000000a6c010723c */ /* 0x040fe20000001810 */
[----:B------:R-:W2:Y:S07]  /*18970*/  LDSM.16.M88.4 R164, [R207] ;  /* 0x00000000cfa4783b */ /* 0x000eae0000000200 */
[C---:B------:R-:W-:Y:S08]  /*18980*/  HMMA.16816.F32 R20, R192.reuse, R168, R20 ;  /* 0x000000a8c014723c */ /* 0x040ff00000001814 */
[----:B------:R-:W-:Y:S01]  /*18990*/  HMMA.16816.F32 R24, R192, R170, R24 ;  /* 0x000000aac018723c */ /* 0x000fe20000001818 */
[----:B------:R-:W5:Y:S06]  /*189a0*/  LDSM.16.M88.4 R168, [R206] ;  /* 0x00000000cea8783b */ /* 0x000f6c0000000200 */
        /* <DEDUP_REMOVED lines=17> */
[C---:B-----5:R-:W-:Y:S08]  /*18ac0*/  HMMA.16816.F32 R20, R184.reuse, R168, R20 ;  /* 0x000000a8b814723c */ /* 0x060ff00000001814 */
        /* <DEDUP_REMOVED lines=42> */
[----:B------:R-:W2:Y:S01]  /*18d70*/  LDSM.16.M88.4 R192, [R222+0xc000] ;  /* 0x00c00000dec0783b */ /* 0x000ea20000000200 */
        /* <DEDUP_REMOVED lines=31> */
[C---:B------:R-:W-:Y:S08]  /*18f70*/  HMMA.16816.F32 R8, R176.reuse, R182, R8 ;  /* 0x000000b6b008723c */ /* 0x040ff00000001808 */
[C---:B--2---:R-:W-:Y:S08]  /*18f80*/  HMMA.16816.F32 R12, R176.reuse, R164, R12 ;  /* 0x000000a4b00c723c */ /* 0x044ff0000000180c */
[C---:B------:R-:W-:Y:S08]  /*18f90*/  HMMA.16816.F32 R16, R176.reuse, R166, R16 ;  /* 0x000000a6b010723c */ /* 0x040ff00000001810 */
[C---:B----4-:R-:W-:Y:S08]  /*18fa0*/  HMMA.16816.F32 R20, R176.reuse, R168, R20 ;  /* 0x000000a8b014723c */ /* 0x050ff00000001814 */
[----:B------:R-:W-:Y:S08]  /*18fb0*/  HMMA.16816.F32 R24, R176, R170, R24 ;  /* 0x000000aab018723c */ /* 0x000ff00000001818 */
[C---:B-----5:R-:W-:Y:S08]  /*18fc0*/  HMMA.16816.F32 R4, R184.reuse, R188, R4 ;  /* 0x000000bcb804723c */ /* 0x060ff00000001804 */
[C---:B------:R-:W-:Y:S08]  /*18fd0*/  HMMA.16816.F32 R8, R184.reuse, R190, R8 ;  /* 0x000000beb808723c */ /* 0x040ff00000001808 */
[C---:B---3--:R-:W-:Y:S08]  /*18fe0*/  HMMA.16816.F32 R12, R184.reuse, R160, R12 ;  /* 0x000000a0b80c723c */ /* 0x048ff0000000180c */
[C---:B------:R-:W-:Y:S01]  /*18ff0*/  HMMA.16816.F32 R16, R184.reuse, R162, R16 ;  /* 0x000000a2b810723c */ /* 0x040fe20000001810 */
[----:B------:R-:W2:Y:S07]  /*19000*/  LDSM.16.M88.4 R160, [R209+0x5000] ;  /* 0x00500000d1a0783b */ /* 0x000eae0000000200 */
[C---:B-1----:R-:W-:Y:S08]  /*19010*/  HMMA.16816.F32 R20, R184.reuse, R172, R20 ;  /* 0x000000acb814723c */ /* 0x042ff00000001814 */
[----:B------:R-:W-:Y:S08]  /*19020*/  HMMA.16816.F32 R24, R184, R174, R24 ;  /* 0x000000aeb818723c */ /* 0x000ff00000001818 */
[C---:B------:R-:W-:Y:S08]  /*19030*/  HMMA.16816.F32 R4, R192.reuse, R196, R4 ;  /* 0x000000c4c004723c */ /* 0x040ff00000001804 */
[C---:B------:R-:W-:Y:S08]  /*19040*/  HMMA.16816.F32 R8, R192.reuse, R198, R8 ;  /* 0x000000c6c008723c */ /* 0x040ff00000001808 */
[C---:B--2---:R-:W-:Y:S08]  /*19050*/  HMMA.16816.F32 R12, R192.reuse, R160, R12 ;  /* 0x000000a0c00c723c */ /* 0x044ff0000000180c */
        /* <DEDUP_REMOVED lines=23> */
[----:B------:R-:W-:Y:S05]  /*191d0*/  FMUL.FTZ R19, R19, c[0x0][0x320] ;  /* 0x0000c80013137a20 */ /* 0x000fea0000410000 */
[----:B------:R1:W1:Y:S01]  /*191e0*/  MUFU.TANH R8, R2 ;  /* 0x0000000200087308 */ /* 0x0002620000002400 */
[C---:B--2---:R-:W-:Y:S09]  /*191f0*/  HMMA.16816.F32 R20, R192.reuse, R4, R20 ;  /* 0x00000004c014723c */ /* 0x044ff20000001814 */
[----:B------:R2:W1:Y:S01]  /*19200*/  MUFU.TANH R160, R9 ;  /* 0x0000000900a07308 */ /* 0x0004620000002400 */
[----:B------:R-:W-:Y:S09]  /*19210*/  HMMA.16816.F32 R24, R192, R6, R24 ;  /* 0x00000006c018723c */ /* 0x000ff20000001818 */
        /* <DEDUP_REMOVED lines=27> */
.L_x_1508:
[----:B-1----:R-:W-:Y:S01]  /*193d0*/  FMNMX.FTZ R5, R175, R0, !PT ;  /* 0x00000000af057209 */ /* 0x002fe20007810000 */
[----:B------:R-:W-:Y:S01]  /*193e0*/  LDSM.16.MT88.4 R20, [R214+0x4080] ;  /* 0x00408000d614783b */ /* 0x000fe20000004200 */
[----:B------:R-:W-:Y:S01]  /*193f0*/  FMNMX.FTZ R6, R172, R159, !PT ;  /* 0x0000009fac067209 */ /* 0x000fe20007810000 */
[----:B------:R-:W-:Y:S01]  /*19400*/  UIADD3 UR13, UR13, -0x1, URZ ;  /* 0xffffffff0d0d7890 */ /* 0x000fe2000fffe03f */
        /* <DEDUP_REMOVED lines=23> */
[----:B------:R-:W-:Y:S01]  /*19580*/  PLOP3.LUT P0, PT, PT, PT, UP1, 0x80, 0x0 ;  /* 0x000000000000781c */ /* 0x000fe20003f0f018 */
        /* <DEDUP_REMOVED lines=28> */
[----:B------:R-:W3:Y:S01]  /*19750*/  LDSM.16.MT88.4 R160, [R213+0x4080] ;  /* 0x00408000d5a0783b */ /* 0x000ee20000004200 */
[--C-:B------:R-:W-:Y:S02]  /*19760*/  FFMA.FTZ R192, R168, c[0x0][0x2d0], -R187.reuse ;  /* 0x0000b400a8c07a23 */ /* 0x100fe400000108bb */
[--C-:B------:R-:W-:Y:S02]  /*19770*/  FFMA.FTZ R193, R171, c[0x0][0x2d0], -R176.reuse ;  /* 0x0000b400abc17a23 */ /* 0x100fe400000108b0 */
[--C-:B------:R-:W-:Y:S02]  /*19780*/  FFMA.FTZ R194, R169, c[0x0][0x2d0], -R176.reuse ;  /* 0x0000b400a9c27a23 */ /* 0x100fe400000108b0 */
[--C-:B------:R-:W-:Y:S01]  /*19790*/  FFMA.FTZ R196, R166, c[0x0][0x2d0], -R187.reuse ;  /* 0x0000b400a6c47a23 */ /* 0x100fe200000108bb */
[----:B------:R-:W-:Y:S01]  /*197a0*/  LDSM.16.MT88.4 R168, [R212+0x6080] ;  /* 0x00608000d4a8783b */ /* 0x000fe20000004200 */
[----:B------:R4:W5:Y:S01]  /*197b0*/  MUFU.EX2 R2, R4 ;  /* 0x0000000400027308 */ /* 0x0009620000000800 */
        /* <DEDUP_REMOVED lines=9> */
[----:B------:R-:W-:Y:S02]  /*19850*/  FMUL.FTZ R25, R3, R133 ;  /* 0x0000008503197220 */ /* 0x000fe40000410000 */
[--C-:B------:R-:W-:Y:S01]  /*19860*/  FFMA.FTZ R198, R165, c[0x0][0x2d0], -R176.reuse ;  /* 0x0000b400a5c67a23 */ /* 0x100fe200000108b0 */
[----:B------:R-:W-:Y:S01]  /*19870*/  MUFU.EX2 R184, R184 ;  /* 0x000000b800b87308 */ /* 0x000fe20000000800 */
[----:B------:R-:W-:Y:S01]  /*19880*/  LDSM.16.MT88.4 R164, [R216+0x6080] ;  /* 0x00608000d8a4783b */ /* 0x000fe20000004200 */
[--C-:B------:R-:W-:Y:S02]  /*19890*/  FFMA.FTZ R247, R178, c[0x0][0x2d0], -R187.reuse ;  /* 0x0000b400b2f77a23 */ /* 0x100fe400000108bb */
[----:B----4-:R-:W-:Y:S02]  /*198a0*/  FMUL.FTZ R4, R3, R152 ;  /* 0x0000009803047220 */ /* 0x010fe40000410000 */
[C---:B-----5:R-:W-:Y:S02]  /*198b0*/  FMUL.FTZ R6, R2.reuse, R154 ;  /* 0x0000009a02067220 */ /* 0x060fe40000410000 */
[C---:B------:R-:W-:Y:S02]  /*198c0*/  FMUL.FTZ R7, R2.reuse, R155 ;  /* 0x0000009b02077220 */ /* 0x040fe40000410000 */
        /* <DEDUP_REMOVED lines=19> */
[----:B----4-:R-:W-:Y:S01]  /*19a00*/  F2FP.PACK_AB R154, R183, R184 ;  /* 0x000000b8b79a723e */ /* 0x010fe200000000ff */
[C---:B------:R-:W-:Y:S02]  /*19a10*/  FMUL.FTZ R34, R2.reuse, R34 ;  /* 0x0000002202227220 */ /* 0x040fe40000410000 */
[C---:B------:R-:W-:Y:S02]  /*19a20*/  FMUL.FTZ R35, R2.reuse, R35 ;  /* 0x0000002302237220 */ /* 0x040fe40000410000 */
[C---:B------:R-:W-:Y:S01]  /*19a30*/  FMUL.FTZ R36, R3.reuse, R36 ;  /* 0x0000002403247220 */ /* 0x040fe20000410000 */
[----:B------:R-:W4:Y:S01]  /*19a40*/  MUFU.EX2 R159, R159 ;  /* 0x0000009f009f7308 */ /* 0x000f220000000800 */
[----:B------:R-:W-:Y:S02]  /*19a50*/  FMUL.FTZ R37, R3, R37 ;  /* 0x0000002503257220 */ /* 0x000fe40000410000 */
[C---:B------:R-:W-:Y:S01]  /*19a60*/  FMUL.FTZ R38, R2.reuse, R38 ;  /* 0x0000002602267220 */ /* 0x040fe20000410000 */
        /* <DEDUP_REMOVED lines=13> */
[----:B----4-:R-:W-:Y:S01]  /*19b40*/  F2FP.PACK_AB R155, R159, R180 ;  /* 0x000000b49f9b723e */ /* 0x010fe200000000ff */
        /* <DEDUP_REMOVED lines=14> */
[----:B------:R-:W4:Y:S01]  /*19c30*/  LDSM.16.MT88.4 R144, [R212+0x4080] ;  /* 0x00408000d490783b */ /* 0x000f220000004200 */
[C---:B------:R-:W-:Y:S02]  /*19c40*/  FMUL.FTZ R54, R2.reuse, R54 ;  /* 0x0000003602367220 */ /* 0x040fe40000410000 */
[C---:B------:R-:W-:Y:S02]  /*19c50*/  FMUL.FTZ R55, R2.reuse, R55 ;  /* 0x0000003702377220 */ /* 0x040fe40000410000 */
[C---:B------:R-:W-:Y:S02]  /*19c60*/  HMMA.16816.F32 R12, R152.reuse, R20, R12 ;  /* 0x00000014980c723c */ /* 0x040fe4000000180c */
[----:B------:R-:W5:Y:S01]  /*19c70*/  MUFU.EX2 R195, R195 ;  /* 0x000000c300c37308 */ /* 0x000f620000000800 */
        /* <DEDUP_REMOVED lines=9> */
[----:B------:R-:W1:Y:S01]  /*19d10*/  LDSM.16.MT88.4 R136, [R216+0x5880] ;  /* 0x00588000d888783b */ /* 0x000e620000004200 */
[C---:B------:R-:W-:Y:S01]  /*19d20*/  FMUL.FTZ R59, R2.reuse, R59 ;  /* 0x0000003b023b7220 */ /* 0x040fe20000410000 */
[----:B------:R-:W1:Y:S01]  /*19d30*/  MUFU.EX2 R198, R198 ;  /* 0x000000c600c67308 */ /* 0x000e620000000800 */
[C---:B------:R-:W-:Y:S02]  /*19d40*/  FMUL.FTZ R60, R3.reuse, R60 ;  /* 0x0000003c033c7220 */ /* 0x040fe40000410000 */
[C---:B---3--:R-:W-:Y:S03]  /*19d50*/  HMMA.16816.F32 R20, R152.reuse, R160, R20 ;  /* 0x000000a09814723c */ /* 0x048fe60000001814 */
        /* <DEDUP_REMOVED lines=8> */
[C---:B----4-:R-:W-:Y:S04]  /*19de0*/  HMMA.16816.F32 R28, R152.reuse, R144, R28 ;  /* 0x00000090981c723c */ /* 0x050fe8000000181c */
[C---:B------:R-:W-:Y:S02]  /*19df0*/  FMUL.FTZ R66, R2.reuse, R66 ;  /* 0x0000004202427220 */ /* 0x040fe40000410000 */
[C---:B------:R-:W-:Y:S02]  /*19e00*/  FMUL.FTZ R67, R2.reuse, R67 ;  /* 0x0000004302437220 */ /* 0x040fe40000410000 */
[C---:B------:R-:W-:Y:S01]  /*19e10*/  HMMA.16816.F32 R32, R152.reuse, R146, R32 ;  /* 0x000000929820723c */ /* 0x040fe20000001820 */
[----:B------:R-:W-:Y:S03]  /*19e20*/  LDSM.16.MT88.4 R144, [R214+0x4880] ;  /* 0x00488000d690783b */ /* 0x000fe60000004200 */
        /* <DEDUP_REMOVED lines=22> */
[----:B------:R-:W4:Y:S03]  /*19f90*/  LDSM.16.MT88.4 R140, [R214+0x7080] ;  /* 0x00708000d68c783b */ /* 0x000f260000004200 */
        /* <DEDUP_REMOVED lines=63> */
[----:B------:R-:W-:Y:S02]  /*1a390*/  FMUL.FTZ R123, R2, R123 ;  /* 0x0000007b027b7220 */ /* 0x000fe40000410000 */
[C---:B------:R-:W-:Y:S01]  /*1a3a0*/  FMUL.FTZ R124, R3.reuse, R124 ;  /* 0x0000007c037c7220 */ /* 0x040fe20000410000 */
[----:B--2---:R-:W-:Y:S01]  /*1a3b0*/  F2FP.PACK_AB R132, R192, R191 ;  /* 0x000000bfc084723e */ /* 0x004fe200000000ff */
[C---:B------:R-:W-:Y:S03]  /*1a3c0*/  FMUL.FTZ R125, R3.reuse, R125 ;  /* 0x0000007d037d7220 */ /* 0x040fe60000410000 */
[C---:B------:R-:W-:Y:S03]  /*1a3d0*/  HMMA.16816.F32 R120, R152.reuse, R134, R120 ;  /* 0x000000869878723c */ /* 0x040fe60000001878 */
[----:B------:R-:W-:Y:S01]  /*1a3e0*/  FMUL.FTZ R126, R2, R126 ;  /* 0x0000007e027e7220 */ /* 0x000fe20000410000 */
[----:B------:R-:W-:Y:S01]  /*1a3f0*/  F2FP.PACK_AB R133, R194, R193 ;  /* 0x000000c1c285723e */ /* 0x000fe200000000ff */
[C---:B------:R-:W-:Y:S02]  /*1a400*/  FMUL.FTZ R127, R2.reuse, R127 ;  /* 0x0000007f027f7220 */ /* 0x040fe40000410000 */
[----:B------:R-:W-:Y:S01]  /*1a410*/  FMUL.FTZ R128, R3, R128 ;  /* 0x0000008003807220 */ /* 0x000fe20000410000 */
[----:B-----5:R-:W-:Y:S01]  /*1a420*/  F2FP.PACK_AB R134, R195, R196 ;  /* 0x000000c4c386723e */ /* 0x020fe200000000ff */
[----:B------:R-:W-:Y:S03]  /*1a430*/  FMUL.FTZ R129, R3, R129 ;  /* 0x0000008103817220 */ /* 0x000fe60000410000 */
[C---:B----4-:R-:W-:Y:S03]  /*1a440*/  HMMA.16816.F32 R124, R152.reuse, R140, R124 ;  /* 0x0000008c987c723c */ /* 0x050fe6000000187c */
[----:B------:R-:W-:Y:S01]  /*1a450*/  FMUL.FTZ R130, R2, R130 ;  /* 0x0000008202827220 */ /* 0x000fe20000410000 */
[----:B------:R-:W-:Y:S01]  /*1a460*/  F2FP.PACK_AB R135, R198, R197 ;  /* 0x000000c5c687723e */ /* 0x000fe200000000ff */
[----:B------:R-:W-:Y:S02]  /*1a470*/  FMUL.FTZ R131, R2, R131 ;  /* 0x0000008302837220 */ /* 0x000fe40000410000 */
[--C-:B------:R-:W-:Y:S02]  /*1a480*/  FFMA.FTZ R188, R188, c[0x0][0x2d0], -R187.reuse ;  /* 0x0000b400bcbc7a23 */ /* 0x100fe400000108bb */
[--C-:B------:R-:W-:Y:S03]  /*1a490*/  FFMA.FTZ R199, R190, c[0x0][0x2d0], -R187.reuse ;  /* 0x0000b400bec77a23 */ /* 0x100fe600000108bb */
[----:B------:R-:W-:Y:S01]  /*1a4a0*/  HMMA.16816.F32 R128, R152, R142, R128 ;  /* 0x0000008e9880723c */ /* 0x000fe20000001880 */
[----:B------:R-:W2:Y:S01]  /*1a4b0*/  LDSM.16.MT88.4 R140, [R214+0x6080] ;  /* 0x00608000d68c783b */ /* 0x000ea20000004200 */
[----:B------:R-:W-:Y:S01]  /*1a4c0*/  MUFU.EX2 R188, R188 ;  /* 0x000000bc00bc7308 */ /* 0x000fe20000000800 */
[--C-:B------:R-:W-:Y:S02]  /*1a4d0*/  FFMA.FTZ R190, R179, c[0x0][0x2d0], -R176.reuse ;  /* 0x0000b400b3be7a23 */ /* 0x100fe400000108b0 */
[----:B------:R-:W-:Y:S02]  /*1a4e0*/  FFMA.FTZ R187, R177, c[0x0][0x2d0], -R187 ;  /* 0x0000b400b1bb7a23 */ /* 0x000fe400000108bb */
[--C-:B------:R-:W-:Y:S01]  /*1a4f0*/  FFMA.FTZ R189, R189, c[0x0][0x2d0], -R176.reuse ;  /* 0x0000b400bdbd7a23 */ /* 0x100fe200000108b0 */
[C---:B-1----:R-:W-:Y:S01]  /*1a500*/  HMMA.16816.F32 R4, R132.reuse, R136, R4 ;  /* 0x000000888404723c */ /* 0x042fe20000001804 */
[----:B------:R-:W1:Y:S03]  /*1a510*/  LDSM.16.MT88.4 R152, [R213+0x6080] ;  /* 0x00608000d598783b */ /* 0x000e660000004200 */
[----:B------:R-:W3:Y:S01]  /*1a520*/  MUFU.EX2 R199, R199 ;  /* 0x000000c700c77308 */ /* 0x000ee20000000800 */
[--C-:B------:R-:W-:Y:S02]  /*1a530*/  FFMA.FTZ R158, R158, c[0x0][0x2d0], -R176.reuse ;  /* 0x0000b4009e9e7a23 */ /* 0x100fe400000108b0 */
[----:B------:R-:W-:Y:S01]  /*1a540*/  FFMA.FTZ R176, R157, c[0x0][0x2d0], -R176 ;  /* 0x0000b4009db07a23 */ /* 0x000fe200000108b0 */
[C---:B------:R-:W-:Y:S01]  /*1a550*/  HMMA.16816.F32 R8, R132.reuse, R138, R8 ;  /* 0x0000008a8408723c */ /* 0x040fe20000001808 */
[----:B------:R-:W4:Y:S03]  /*1a560*/  LDSM.16.MT88.4 R136, [R214+0x7880] ;  /* 0x00788000d688783b */ /* 0x000f260000004200 */
[----:B------:R-:W-:Y:S02]  /*1a570*/  FFMA.FTZ R186, R3, R234, R186 ;  /* 0x000000ea03ba7223 */ /* 0x000fe400000100ba */
[----:B------:R5:W-:Y:S01]  /*1a580*/  MUFU.EX2 R157, R176 ;  /* 0x000000b0009d7308 */ /* 0x000be20000000800 */
[----:B------:R-:W-:Y:S01]  /*1a590*/  FFMA.FTZ R182, R2, R227, R182 ;  /* 0x000000e302b67223 */ /* 0x000fe200000100b6 */
[C---:B------:R-:W-:Y:S04]  /*1a5a0*/  HMMA.16816.F32 R12, R132.reuse, R144, R12 ;  /* 0x00000090840c723c */ /* 0x040fe8000000180c */
[----:B------:R-:W-:Y:S02]  /*1a5b0*/  FADD.FTZ R185, R185, R186 ;  /* 0x000000bab9b97221 */ /* 0x000fe40000010000 */
[----:B------:R-:W-:Y:S02]  /*1a5c0*/  FADD.FTZ R181, R181, R182 ;  /* 0x000000b6b5b57221 */ /* 0x000fe40000010000 */
[C---:B------:R-:W-:Y:S01]  /*1a5d0*/  HMMA.16816.F32 R16, R132.reuse, R146, R16 ;  /* 0x000000928410723c */ /* 0x040fe20000001810 */
[----:B------:R-:W1:Y:S01]  /*1a5e0*/  LDSM.16.MT88.4 R144, [R213+0x7880] ;  /* 0x00788000d590783b */ /* 0x000e620000004200 */
[----:B------:R-:W-:Y:S02]  /*1a5f0*/  MUFU.EX2 R189, R189 ;  /* 0x000000bd00bd7308 */ /* 0x000fe40000000800 */
[----:B------:R-:W-:Y:S04]  /*1a600*/  FADD.FTZ R2, R184, R185 ;  /* 0x000000b9b8027221 */ /* 0x000fe80000010000 */
[C---:B------:R-:W-:Y:S04]  /*1a610*/  HMMA.16816.F32 R20, R132.reuse, R148, R20 ;  /* 0x000000948414723c */ /* 0x040fe80000001814 */
[----:B------:R-:W2:Y:S01]  /*1a620*/  MUFU.EX2 R190, R190 ;  /* 0x000000be00be7308 */ /* 0x000ea20000000800 */
[----:B------:R-:W-:Y:S01]  /*1a630*/  FADD.FTZ R2, R183, R2 ;  /* 0x00000002b7027221 */ /* 0x000fe20000010000 */
[----:B-----5:R-:W-:Y:S02]  /*1a640*/  LDSM.16.MT88.4 R176, [R216+0x6880] ;  /* 0x00688000d8b0783b */ /* 0x020fe40000004200 */
[C---:B------:R-:W-:Y:S04]  /*1a650*/  HMMA.16816.F32 R24, R132.reuse, R150, R24 ;  /* 0x000000968418723c */ /* 0x040fe80000001818 */
[----:B------:R-:W-:Y:S02]  /*1a660*/  FADD.FTZ R3, R191, R2 ;  /* 0x00000002bf037221 */ /* 0x000fe40000010000 */
[----:B------:R-:W-:Y:S01]  /*1a670*/  LDSM.16.MT88.4 R148, [R216+0x9080] ;  /* 0x00908000d894783b */ /* 0x000fe20000004200 */
[----:B------:R-:W5:Y:S01]  /*1a680*/  MUFU.EX2 R248, R187 ;  /* 0x000000bb00f87308 */ /* 0x000f620000000800 */
[C---:B------:R-:W-:Y:S04]  /*1a690*/  HMMA.16816.F32 R28, R132.reuse, R160, R28 ;  /* 0x000000a0841c723c */ /* 0x040fe8000000181c */
[----:B------:R-:W-:Y:S03]  /*1a6a0*/  FADD.FTZ R3, R192, R3 ;  /* 0x00000003c0037221 */ /* 0x000fe60000010000 */
[----:B---3--:R-:W-:Y:S01]  /*1a6b0*/  F2FP.PACK_AB R160, R199, R188 ;  /* 0x000000bcc7a0723e */ /* 0x008fe200000000ff */
[C---:B------:R-:W-:Y:S01]  /*1a6c0*/  HMMA.16816.F32 R32, R132.reuse, R162, R32 ;  /* 0x000000a28420723c */ /* 0x040fe20000001820 */
[----:B------:R-:W3:Y:S03]  /*1a6d0*/  MUFU.EX2 R158, R158 ;  /* 0x0000009e009e7308 */ /* 0x000ee60000000800 */
[----:B--2---:R-:W-:Y:S01]  /*1a6e0*/  F2FP.PACK_AB R161, R190, R189 ;  /* 0x000000bdbea1723e */ /* 0x004fe200000000ff */
[----:B------:R-:W-:Y:S03]  /*1a6f0*/  FADD.FTZ R196, R196, R3 ;  /* 0x00000003c4c47221 */ /* 0x000fe60000010000 */
[C---:B------:R-:W-:Y:S04]  /*1a700*/  HMMA.16816.F32 R36, R132.reuse, R164, R36 ;  /* 0x000000a48424723c */ /* 0x040fe80000001824 */
[----:B------:R-:W-:Y:S01]  /*1a710*/  FADD.FTZ R195, R195, R196 ;  /* 0x000000c4c3c37221 */ /* 0x000fe20000010000 */
[----:B-----5:R-:W-:Y:S03]  /*1a720*/  F2FP.PACK_AB R162, R248, R247 ;  /* 0x000000f7f8a2723e */ /* 0x020fe600000000ff */
[C---:B------:R-:W-:Y:S01]  /*1a730*/  HMMA.16816.F32 R40, R132.reuse, R166, R40 ;  /* 0x000000a68428723c */ /* 0x040fe20000001828 */
[----:B------:R-:W-:Y:S03]  /*1a740*/  LDSM.16.MT88.4 R164, [R214+0x5080] ;  /* 0x00508000d6a4783b */ /* 0x000fe60000004200 */
[----:B------:R-:W-:Y:S04]  /*1a750*/  FADD.FTZ R188, R188, R195 ;  /* 0x000000c3bcbc7221 */ /* 0x000fe80000010000 */
[C---:B------:R-:W-:Y:S04]  /*1a760*/  HMMA.16816.F32 R44, R132.reuse, R140, R44 ;  /* 0x0000008c842c723c */ /* 0x040fe8000000182c */
[----:B---3--:R-:W-:Y:S01]  /*1a770*/  F2FP.PACK_AB R163, R157, R158 ;  /* 0x0000009e9da3723e */ /* 0x008fe200000000ff */
[----:B------:R-:W-:Y:S03]  /*1a780*/  FADD.FTZ R188, R199, R188 ;  /* 0x000000bcc7bc7221 */ /* 0x000fe60000010000 */
[C---:B------:R-:W-:Y:S01]  /*1a790*/  HMMA.16816.F32 R48, R132.reuse, R142, R48 ;  /* 0x0000008e8430723c */ /* 0x040fe20000001830 */
[----:B------:R-:W2:Y:S03]  /*1a7a0*/  LDSM.16.MT88.4 R140, [R212+0x7880] ;  /* 0x00788000d48c783b */ /* 0x000ea60000004200 */
[----:B------:R-:W-:Y:S04]  /*1a7b0*/  FADD.FTZ R247, R247, R188 ;  /* 0x000000bcf7f77221 */ /* 0x000fe80000010000 */
[C---:B-1----:R-:W-:Y:S04]  /*1a7c0*/  HMMA.16816.F32 R52, R132.reuse, R152, R52 ;  /* 0x000000988434723c */ /* 0x042fe80000001834 */
        /* <DEDUP_REMOVED lines=11> */
[C---:B------:R-:W-:Y:S08]  /*1a880*/  HMMA.16816.F32 R84, R132.reuse, R144, R84 ;  /* 0x000000908454723c */ /* 0x040ff00000001854 */
        /* <DEDUP_REMOVED lines=9> */
[C---:B------:R-:W-:Y:S08]  /*1a920*/  HMMA.16816.F32 R112, R132.reuse, R138, R112 ;  /* 0x0000008a8470723c */ /* 0x040ff00000001870 */
[C---:B---3--:R-:W-:Y:S08]  /*1a930*/  HMMA.16816.F32 R116, R132.reuse, R144, R116 ;  /* 0x000000908474723c */ /* 0x048ff00000001874 */
[C---:B------:R-:W-:Y:S08]  /*1a940*/  HMMA.16816.F32 R120, R132.reuse, R146, R120 ;  /* 0x000000928478723c */ /* 0x040ff00000001878 */
[C---:B--2---:R-:W-:Y:S08]  /*1a950*/  HMMA.16816.F32 R124, R132.reuse, R140, R124 ;  /* 0x0000008c847c723c */ /* 0x044ff0000000187c */
        /* <DEDUP_REMOVED lines=56> */
.L_x_1506:
        /* <DEDUP_REMOVED lines=155> */
.L_x_1430:
[----:B------:R-:W-:Y:S01]  /*1b690*/  USHF.R.S32.HI UR8, URZ, 0x1f, UR16 ;  /* 0x0000001f3f087899 */ /* 0x000fe20008011410 */
[----:B------:R-:W-:Y:S05]  /*1b6a0*/  @P2 BRA `(.L_x_1510) ;  /* 0x00001c3000002947 */ /* 0x000fea0003800000 */
[----:B------:R-:W1:Y:S01]  /*1b6b0*/  S2R R0, SR_TID.X ;  /* 0x0000000000007919 */ /* 0x000e620000002100 */
[----:B------:R-:W-:Y:S01]  /*1b6c0*/  F2FP.PACK_AB R6, R7, R6 ;  /* 0x000000060706723e */ /* 0x000fe200000000ff */
[----:B------:R-:W-:Y:S01]  /*1b6d0*/  ULDC.64 UR6, c[0x0][0x500] ;  /* 0x0001400000067ab9 */ /* 0x000fe20000000a00 */
[----:B------:R-:W-:Y:S01]  /*1b6e0*/  F2FP.PACK_AB R152, R153, R152 ;  /* 0x000000989998723e */ /* 0x000fe200000000ff */
[----:B------:R-:W-:Y:S01]  /*1b6f0*/  ULDC.64 UR4, c[0x0][0x508] ;  /* 0x0001420000047ab9 */ /* 0x000fe20000000a00 */
[----:B------:R-:W-:Y:S01]  /*1b700*/  F2FP.PACK_AB R154, R155, R154 ;  /* 0x0000009a9b9a723e */ /* 0x000fe200000000ff */
[----:B------:R-:W-:Y:S01]  /*1b710*/  UISETP.NE.U32.AND UP1, UPT, URZ, UR6, UPT ;  /* 0x000000063f00728c */ /* 0x000fe2000bf25070 */
[----:B------:R-:W-:Y:S01]  /*1b720*/  F2FP.PACK_AB R148, R149, R148 ;  /* 0x000000949594723e */ /* 0x000fe200000000ff */
[----:B------:R-:W-:Y:S01]  /*1b730*/  UISETP.NE.U32.AND UP0, UPT, URZ, UR4, UPT ;  /* 0x000000043f00728c */ /* 0x000fe2000bf05070 */
[----:B------:R-:W-:Y:S01]  /*1b740*/  F2FP.PACK_AB R150, R151, R150 ;  /* 0x000000969796723e */ /* 0x000fe200000000ff */
[----:B------:R-:W-:Y:S01]  /*1b750*/  UISETP.NE.AND.EX UP1, UPT, URZ, UR7, UPT, UP1 ;  /* 0x000000073f00728c */ /* 0x000fe2000bf25310 */
[----:B------:R-:W-:Y:S01]  /*1b760*/  F2FP.PACK_AB R144, R145, R144 ;  /* 0x000000909190723e */ /* 0x000fe200000000ff */
[----:B------:R-:W-:Y:S01]  /*1b770*/  UISETP.NE.AND.EX UP0, UPT, URZ, UR5, UPT, UP0 ;  /* 0x000000053f00728c */ /* 0x000fe2000bf05300 */
[----:B------:R-:W-:Y:S01]  /*1b780*/  F2FP.PACK_AB R146, R147, R146 ;  /* 0x000000929392723e */ /* 0x000fe200000000ff */
[----:B------:R-:W-:Y:S01]  /*1b790*/  UMOV UR4, 0x4 ;  /* 0x0000000400047882 */ /* 0x000fe20000000000 */
[----:B------:R-:W-:Y:S01]  /*1b7a0*/  F2FP.PACK_AB R140, R141, R140 ;  /* 0x0000008c8d8c723e */ /* 0x000fe200000000ff */
[----:B------:R-:W-:Y:S01]  /*1b7b0*/  ULDC.64 UR6, c[0x0][0x500] ;  /* 0x0001400000067ab9 */ /* 0x000fe20000000a00 */
[----:B------:R-:W-:Y:S01]  /*1b7c0*/  F2FP.PACK_AB R142, R143, R142 ;  /* 0x0000008e8f8e723e */ /* 0x000fe200000000ff */
[----:B------:R-:W-:Y:S01]  /*1b7d0*/  UIMAD.WIDE UR6, UR24, UR4, UR6 ;  /* 0x00000004180672a5 */ /* 0x000fe2000f8e0206 */
[----:B------:R-:W-:-:S02]  /*1b7e0*/  F2FP.PACK_AB R136, R137, R136 ;  /* 0x000000888988723e */ /* 0x000fc400000000ff */
[----:B------:R-:W-:Y:S02]  /*1b7f0*/  F2FP.PACK_AB R138, R139, R138 ;  /* 0x0000008a8b8a723e */ /* 0x000fe400000000ff */
[----:B------:R-:W-:Y:S01]  /*1b800*/  F2FP.PACK_AB R132, R133, R132 ;  /* 0x000000848584723e */ /* 0x000fe200000000ff */
[----:B------:R-:W-:Y:S01]  /*1b810*/  IMAD.U32 R14, RZ, RZ, UR6 ;  /* 0x00000006ff0e7e24 */ /* 0x000fe2000f8e00ff */
[----:B-1----:R-:W-:Y:S02]  /*1b820*/  SHF.R.S32.HI R5, RZ, 0x1f, R0 ;  /* 0x0000001fff057819 */ /* 0x002fe40000011400 */
[----:B------:R-:W-:Y:S02]  /*1b830*/  F2FP.PACK_AB R134, R135, R134 ;  /* 0x000000868786723e */ /* 0x000fe400000000ff */
[----:B------:R-:W-:Y:S02]  /*1b840*/  LEA.HI R2, R5, R0, RZ, 0x2 ;  /* 0x0000000005027211 */ /* 0x000fe400078f10ff */
[----:B------:R-:W-:-:S02]  /*1b850*/  F2FP.PACK_AB R28, R29, R28 ;  /* 0x0000001c1d1c723e */ /* 0x000fc400000000ff */
[--C-:B------:R-:W-:Y:S02]  /*1b860*/  SHF.R.S32.HI R10, RZ, 0x2, R2.reuse ;  /* 0x00000002ff0a7819 */ /* 0x100fe40000011402 */
[----:B------:R-:W-:Y:S02]  /*1b870*/  SHF.R.S32.HI R7, RZ, 0x1f, R2 ;  /* 0x0000001fff077819 */ /* 0x000fe40000011402 */
[----:B------:R-:W-:Y:S02]  /*1b880*/  LOP3.LUT R9, R2, 0xfffffffc, RZ, 0xc0, !PT ;  /* 0xfffffffc02097812 */ /* 0x000fe400078ec0ff */
[----:B------:R-:W-:Y:S02]  /*1b890*/  LEA.HI R7, R7, R10, RZ, 0x3 ;  /* 0x0000000a07077211 */ /* 0x000fe400078f18ff */
[----:B------:R-:W-:Y:S01]  /*1b8a0*/  F2FP.PACK_AB R30, R31, R30 ;  /* 0x0000001e1f1e723e */ /* 0x000fe200000000ff */
[----:B------:R-:W-:Y:S01]  /*1b8b0*/  IMAD.IADD R9, R0, 0x1, -R9 ;  /* 0x0000000100097824 */ /* 0x000fe200078e0a09 */
[----:B------:R-:W-:-:S02]  /*1b8c0*/  LOP3.LUT R7, R7, 0xfffffff8, RZ, 0xc0, !PT ;  /* 0xfffffff807077812 */ /* 0x000fc400078ec0ff */
[----:B------:R-:W-:Y:S02]  /*1b8d0*/  F2FP.PACK_AB R32, R33, R32 ;  /* 0x000000202120723e */ /* 0x000fe400000000ff */
[----:B------:R-:W-:Y:S01]  /*1b8e0*/  F2FP.PACK_AB R34, R35, R34 ;  /* 0x000000222322723e */ /* 0x000fe200000000ff */
[----:B------:R-:W-:Y:S01]  /*1b8f0*/  IMAD.IADD R10, R10, 0x1, -R7 ;  /* 0x000000010a0a7824 */ /* 0x000fe200078e0a07 */
[----:B------:R-:W-:Y:S02]  /*1b900*/  LEA.HI R7, R5, R0, RZ, 0x5 ;  /* 0x0000000005077211 */ /* 0x000fe400078f28ff */
[----:B------:R-:W-:Y:S01]  /*1b910*/  F2FP.PACK_AB R36, R37, R36 ;  /* 0x000000242524723e */ /* 0x000fe200000000ff */
[C---:B------:R-:W-:Y:S01]  /*1b920*/  IMAD.SHL.U32 R11, R10.reuse, 0x40, RZ ;  /* 0x000000400a0b7824 */ /* 0x040fe200078e00ff */
[----:B------:R-:W-:Y:S02]  /*1b930*/  SHF.R.S32.HI R2, RZ, 0x5, R7 ;  /* 0x00000005ff027819 */ /* 0x000fe40000011407 */
[----:B------:R-:W-:-:S02]  /*1b940*/  LOP3.LUT R13, R10, 0x1, RZ, 0xc0, !PT ;  /* 0x000000010a0d7812 */ /* 0x000fc400078ec0ff */
        /* <DEDUP_REMOVED lines=13> */
[C---:B------:R-:W-:Y:S01]  /*1ba20*/  IMAD.IADD R15, R11.reuse, 0x1, R10 ;  /* 0x000000010b0f7824 */ /* 0x040fe200078e020a */
[C---:B------:R-:W-:Y:S02]  /*1ba30*/  IADD3 R12, R11.reuse, 0x80, RZ ;  /* 0x000000800b0c7810 */ /* 0x040fe40007ffe0ff */
[----:B------:R-:W-:Y:S02]  /*1ba40*/  IADD3 R13, R11, 0x70, RZ ;  /* 0x000000700b0d7810 */ /* 0x000fe40007ffe0ff */
[----:B------:R-:W-:Y:S01]  /*1ba50*/  @P0 IADD3 R13, R12, 0x10, RZ ;  /* 0x000000100c0d0810 */ /* 0x000fe20007ffe0ff */
[----:B------:R-:W-:Y:S01]  /*1ba60*/  IMAD.MOV.U32 R12, RZ, RZ, 0x40 ;  /* 0x00000040ff0c7424 */ /* 0x000fe200078e00ff */
[----:B------:R-:W-:-:S02]  /*1ba70*/  F2FP.PACK_AB R44, R45, R44 ;  /* 0x0000002c2d2c723e */ /* 0x000fc400000000ff */
[----:B------:R-:W-:Y:S01]  /*1ba80*/  F2FP.PACK_AB R46, R47, R46 ;  /* 0x0000002e2f2e723e */ /* 0x000fe200000000ff */
[--C-:B------:R-:W-:Y:S01]  /*1ba90*/  IMAD.IADD R17, R10, 0x1, R13.reuse ;  /* 0x000000010a117824 */ /* 0x100fe200078e020d */
[----:B------:R-:W-:Y:S02]  /*1baa0*/  SEL R12, R12, 0xffffffc0, !P2 ;  /* 0xffffffc00c0c7807 */ /* 0x000fe40005000000 */
        /* <DEDUP_REMOVED lines=9> */
[----:B------:R-:W-:-:S02]  /*1bb40*/  F2FP.PACK_AB R56, R57, R56 ;  /* 0x000000383938723e */ /* 0x000fc400000000ff */
[----:B------:R-:W-:Y:S01]  /*1bb50*/  STS [R11+0x480], R154 ;  /* 0x0004809a0b007388 */ /* 0x000fe20000000800 */
[----:B------:R-:W-:Y:S02]  /*1bb60*/  F2FP.PACK_AB R58, R59, R58 ;  /* 0x0000003a3b3a723e */ /* 0x000fe400000000ff */
        /* <DEDUP_REMOVED lines=53> */
[----:B------:R-:W-:-:S02]  /*1bec0*/  PLOP3.LUT P0, PT, PT, PT, UP1, 0x80, 0x0 ;  /* 0x000000000000781c */ /* 0x000fc40003f0f018 */
[----:B------:R-:W-:Y:S01]  /*1bed0*/  PLOP3.LUT P1, PT, PT, PT, UP0, 0x80, 0x0 ;  /* 0x000000000000781c */ /* 0x000fe20003f2f008 */
        /* <DEDUP_REMOVED lines=42> */
[----:B------:R3:W-:Y:S01]  /*1c180*/  STS [R23+0xc080], R124 ;  /* 0x00c0807c17007388 */ /* 0x0007e20000000800 */
[----:B------:R-:W-:-:S03]  /*1c190*/  @UP0 UIMAD.WIDE UR6, UR24, UR4, UR6 ;  /* 0x00000004180602a5 */ /* 0x000fc6000f8e0206 */
[----:B------:R3:W-:Y:S04]  /*1c1a0*/  STS [R23+0xc480], R126 ;  /* 0x00c4807e17007388 */ /* 0x0007e80000000800 */
[----:B------:R3:W-:Y:S04]  /*1c1b0*/  STS [R25+0xc000], R128 ;  /* 0x00c0008019007388 */ /* 0x0007e80000000800 */
[----:B------:R3:W-:Y:S04]  /*1c1c0*/  STS [R25+0xc400], R3 ;  /* 0x00c4000319007388 */ /* 0x0007e80000000800 */
[----:B------:R-:W-:Y:S01]  /*1c1d0*/  BAR.SYNC.DEFER_BLOCKING 0x1, 0x100 ;  /* 0x0044000000007b1d */ /* 0x000fe20000010000 */
[----:B------:R-:W-:-:S02]  /*1c1e0*/  IMAD.MOV.U32 R6, RZ, RZ, c[0x0][0x388] ;  /* 0x0000e200ff067624 */ /* 0x000fc400078e00ff */
[----:B------:R-:W-:Y:S02]  /*1c1f0*/  IMAD.U32 R16, RZ, RZ, UR6 ;  /* 0x00000006ff107e24 */ /* 0x000fe4000f8e00ff */
[----:B--2---:R-:W-:Y:S01]  /*1c200*/  IMAD.U32 R17, RZ, RZ, UR7 ;  /* 0x00000007ff117e24 */ /* 0x004fe2000f8e00ff */
        /* <DEDUP_REMOVED lines=10> */
.L_x_1511:
[----:B---3--:R-:W-:Y:S01]  /*1c2b0*/  SHF.R.S32.HI R11, RZ, 0x1f, R2 ;  /* 0x0000001fff0b7819 */ /* 0x008fe20000011402 */
[----:B------:R-:W-:Y:S01]  /*1c2c0*/  IMAD.MOV.U32 R10, RZ, RZ, c[0x0][0x4e8] ;  /* 0x00013a00ff0a7624 */ /* 0x000fe200078e00ff */
[----:B------:R-:W-:Y:S01]  /*1c2d0*/  LOP3.LUT R3, R7, 0xffffffe0, RZ, 0xc0, !PT ;  /* 0xffffffe007037812 */ /* 0x000fe200078ec0ff */
[----:B------:R-:W1:Y:S01]  /*1c2e0*/  S2R R75, SR_CTAID.X ;  /* 0x00000000004b7919 */ /* 0x000e620000002500 */
[----:B------:R-:W-:Y:S01]  /*1c2f0*/  LEA.HI R11, R11, R2, RZ, 0x3 ;  /* 0x000000020b0b7211 */ /* 0x000fe200078f18ff */
[----:B------:R-:W2:Y:S01]  /*1c300*/  R2UR UR12, R12 ;  /* 0x000000000c0c73c2 */ /* 0x000ea200000e0000 */
[----:B------:R-:W-:Y:S01]  /*1c310*/  ISETP.NE.AND P1, PT, R10, 0x1, PT ;  /* 0x000000010a00780c */ /* 0x000fe20003f25270 */
[----:B------:R-:W-:Y:S01]  /*1c320*/  IMAD.IADD R3, R0, 0x1, -R3 ;  /* 0x0000000100037824 */ /* 0x000fe200078e0a03 */
[----:B------:R-:W-:Y:S01]  /*1c330*/  LOP3.LUT R7, R11, 0xffffff8, RZ, 0xc0, !PT ;  /* 0x0ffffff80b077812 */ /* 0x000fe200078ec0ff */
[----:B------:R-:W-:Y:S01]  /*1c340*/  ULDC.64 UR4, c[0x0][0x490] ;  /* 0x0001240000047ab9 */ /* 0x000fe20000000a00 */
[----:B------:R-:W-:Y:S01]  /*1c350*/  LEA.HI R10, R9, R9, RZ, 0x1 ;  /* 0x00000009090a7211 */ /* 0x000fe200078f08ff */
[----:B------:R-:W-:Y:S01]  /*1c360*/  USHF.R.S32.HI UR9, URZ, 0x1f, UR24 ;  /* 0x0000001f3f097899 */ /* 0x000fe20008011418 */
[----:B------:R-:W-:Y:S01]  /*1c370*/  SHF.R.S32.HI R14, RZ, 0x1f, R3 ;  /* 0x0000001fff0e7819 */ /* 0x000fe20000011403 */
[----:B------:R-:W-:Y:S01]  /*1c380*/  IMAD.IADD R2, R2, 0x1, -R7 ;  /* 0x0000000102027824 */ /* 0x000fe200078e0a07 */
[----:B------:R-:W3:Y:S01]  /*1c390*/  R2UR UR7, R13 ;  /* 0x000000000d0773c2 */ /* 0x000ee200000e0000 */
[----:B------:R-:W-:Y:S01]  /*1c3a0*/  LOP3.LUT R10, R10, 0x1ffffffe, RZ, 0xc0, !PT ;  /* 0x1ffffffe0a0a7812 */ /* 0x000fe200078ec0ff */
[----:B------:R-:W-:Y:S01]  /*1c3b0*/  ULDC UR14, c[0x0][0x3a0] ;  /* 0x0000e800000e7ab9 */ /* 0x000fe20000000800 */
[----:B------:R-:W-:Y:S01]  /*1c3c0*/  LEA.HI R7, R14, R3, RZ, 0x2 ;  /* 0x000000030e077211 */ /* 0x000fe200078f10ff */
[----:B------:R-:W-:Y:S01]  /*1c3d0*/  USEL UR9, UR9, URZ, !UP1 ;  /* 0x0000003f09097287 */ /* 0x000fe2000c800000 */
[----:B------:R-:W-:Y:S01]  /*1c3e0*/  LOP3.LUT P2, RZ, R3, 0x3, RZ, 0xc0, !PT ;  /* 0x0000000303ff7812 */ /* 0x000fe2000784c0ff */
[----:B------:R-:W-:Y:S01]  /*1c3f0*/  IMAD.IADD R9, R9, 0x1, -R10 ;  /* 0x0000000109097824 */ /* 0x000fe200078e0a0a */
[----:B------:R-:W-:Y:S01]  /*1c400*/  SHF.R.S32.HI R7, RZ, 0x2, R7 ;  /* 0x00000002ff077819 */ /* 0x000fe20000011407 */
[----:B------:R-:W4:Y:S01]  /*1c410*/  R2UR UR18, R12 ;  /* 0x000000000c1273c2 */ /* 0x000f2200000e0000 */
[----:B------:R-:W-:Y:S01]  /*1c420*/  USEL UR24, UR24, URZ, !UP1 ;  /* 0x0000003f18187287 */ /* 0x000fe2000c800000 */
[CC--:B------:R-:W-:Y:S01]  /*1c430*/  LEA.HI R16, R5.reuse, R0.reuse, RZ, 0x3 ;  /* 0x0000000005107211 */ /* 0x0c0fe200078f18ff */
[----:B------:R-:W-:Y:S01]  /*1c440*/  BSSY B0, `(.L_x_1512) ;  /* 0x000008c000007945 */ /* 0x000fe20003800000 */
[----:B------:R-:W-:Y:S01]  /*1c450*/  IMAD R2, R2, 0x10, R7 ;  /* 0x0000001002027824 */ /* 0x000fe200078e0207 */
[----:B------:R-:W-:-:S03]  /*1c460*/  LEA.HI R5, R5, R0, RZ, 0x6 ;  /* 0x0000000005057211 */ /* 0x000fc600078f30ff */
[----:B------:R-:W4:Y:S01]  /*1c470*/  R2UR UR11, R13 ;  /* 0x000000000d0b73c2 */ /* 0x000f2200000e0000 */
[----:B------:R-:W-:-:S05]  /*1c480*/  IMAD R10, R9, 0x8, R2 ;  /* 0x00000008090a7824 */ /* 0x000fca00078e0202 */
[----:B-1----:R-:W-:Y:S02]  /*1c490*/  LEA R7, R75, R10, 0x7 ;  /* 0x0000000a4b077211 */ /* 0x002fe400078e38ff */
[----:B------:R1:W2:Y:S02]  /*1c4a0*/  R2UR UR6, R12 ;  /* 0x000000000c0673c2 */ /* 0x0002a400000e0000 */
[----:B--2---:R-:W-:Y:S02]  /*1c4b0*/  UMOV UR6, UR12 ;  /* 0x0000000c00067c82 */ /* 0x004fe40008000000 */
[----:B------:R-:W-:Y:S01]  /*1c4c0*/  UIMAD UR12, UR8, UR4, URZ ;  /* 0x00000004080c72a4 */ /* 0x000fe2000f8e023f */
[----:B------:R-:W-:Y:S01]  /*1c4d0*/  @P1 IMAD.HI.U32 R3, R7, c[0x0][0x4ec], RZ ;  /* 0x00013b0007031a27 */ /* 0x000fe200078e00ff */
[----:B---3--:R-:W-:Y:S02]  /*1c4e0*/  UIMAD.WIDE.U32 UR20, UR16, UR4, UR6 ;  /* 0x00000004101472a5 */ /* 0x008fe4000f8e0006 */
[----:B------:R-:W-:Y:S01]  /*1c4f0*/  UIMAD UR12, UR16, UR5, UR12 ;  /* 0x00000005100c72a4 */ /* 0x000fe2000f8e020c */
[----:B------:R2:W4:Y:S01]  /*1c500*/  R2UR UR19, R13 ;  /* 0x000000000d1373c2 */ /* 0x00052200000e0000 */
[----:B------:R-:W-:-:S02]  /*1c510*/  ULDC.64 UR6, c[0x0][0x498] ;  /* 0x0001260000067ab9 */ /* 0x000fc40000000a00 */
[----:B----4-:R-:W-:Y:S02]  /*1c520*/  UIMAD.WIDE.U32 UR18, UR18, UR14, URZ ;  /* 0x0000000e121272a5 */ /* 0x010fe4000f8e003f */
[----:B------:R-:W-:Y:S02]  /*1c530*/  UIADD3 UR21, UR21, UR12, URZ ;  /* 0x0000000c15157290 */ /* 0x000fe4000fffe03f */
[----:B------:R-:W-:Y:S01]  /*1c540*/  ULDC.64 UR4, c[0x0][0x3e8] ;  /* 0x0000fa0000047ab9 */ /* 0x000fe20000000a00 */
[----:B------:R1:W3:Y:S01]  /*1c550*/  R2UR UR10, R12 ;  /* 0x000000000c0a73c2 */ /* 0x0002e200000e0000 */
[----:B------:R-:W-:Y:S02]  /*1c560*/  UIMAD UR14, UR11, UR14, URZ ;  /* 0x0000000e0b0e72a4 */ /* 0x000fe4000f8e023f */
[----:B------:R-:W-:Y:S02]  /*1c570*/  UIMAD UR11, UR9, UR6, URZ ;  /* 0x00000006090b72a4 */ /* 0x000fe4000f8e023f */
[----:B------:R-:W-:-:S02]  /*1c580*/  UIMAD.WIDE.U32 UR20, UR24, UR6, UR20 ;  /* 0x00000006181472a5 */ /* 0x000fc4000f8e0014 */
[----:B------:R-:W-:Y:S01]  /*1c590*/  UIMAD UR7, UR24, UR7, UR11 ;  /* 0x00000007180772a4 */ /* 0x000fe2000f8e020b */
[----:B------:R2:W4:Y:S02]  /*1c5a0*/  R2UR UR13, R13 ;  /* 0x000000000d0d73c2 */ /* 0x00052400000e0000 */
[----:B----4-:R-:W-:Y:S02]  /*1c5b0*/  ULDC UR13, c[0x0][0x3a4] ;  /* 0x0000e900000d7ab9 */ /* 0x010fe40000000800 */
[----:B------:R-:W-:-:S04]  /*1c5c0*/  UIMAD UR8, UR8, UR4, URZ ;  /* 0x00000004080872a4 */ /* 0x000fc8000f8e023f */
[----:B------:R-:W-:Y:S01]  /*1c5d0*/  UIMAD UR5, UR16, UR5, UR8 ;  /* 0x00000005100572a4 */ /* 0x000fe2000f8e0208 */
[----:B-1----:R-:W-:Y:S01]  /*1c5e0*/  IMAD.MOV.U32 R12, RZ, RZ, R7 ;  /* 0x000000ffff0c7224 */ /* 0x002fe200078e0007 */
[----:B------:R-:W-:Y:S01]  /*1c5f0*/  @P1 SHF.R.U32.HI R12, RZ, c[0x0][0x4f0], R3 ;  /* 0x00013c00ff0c1a19 */ /* 0x000fe20000011603 */
[----:B---3--:R-:W-:Y:S01]  /*1c600*/  UIMAD UR13, UR10, UR13, UR14 ;  /* 0x0000000d0a0d72a4 */ /* 0x008fe2000f8e020e */
[----:B------:R-:W-:Y:S02]  /*1c610*/  LOP3.LUT R3, R16, 0xfffffff8, RZ, 0xc0, !PT ;  /* 0xfffffff810037812 */ /* 0x000fe400078ec0ff */
[----:B------:R-:W-:Y:S01]  /*1c620*/  SHF.R.S32.HI R16, RZ, 0x3, R16 ;  /* 0x00000003ff107819 */ /* 0x000fe20000011410 */
[--C-:B------:R-:W-:Y:S01]  /*1c630*/  IMAD.MOV R10, RZ, RZ, -R12.reuse ;  /* 0x000000ffff0a7224 */ /* 0x100fe200078e0a0c */
[----:B------:R-:W-:Y:S01]  /*1c640*/  UIADD3 UR19, UR19, UR13, URZ ;  /* 0x0000000d13137290 */ /* 0x000fe2000fffe03f */
[----:B------:R-:W-:Y:S02]  /*1c650*/  IMAD.IADD R3, R0, 0x1, -R3 ;  /* 0x0000000100037824 */ /* 0x000fe400078e0a03 */
[----:B------:R-:W-:Y:S01]  /*1c660*/  IMAD R10, R10, c[0x0][0x4e8], R7 ;  /* 0x00013a000a0a7a24 */ /* 0x000fe200078e0207 */
[----:B------:R-:W-:Y:S01]  /*1c670*/  SHF.R.S32.HI R7, RZ, 0x1f, R12 ;  /* 0x0000001fff077819 */ /* 0x000fe2000001140c */
[----:B------:R-:W-:Y:S01]  /*1c680*/  IMAD.U32 R0, RZ, RZ, UR7 ;  /* 0x00000007ff007e24 */ /* 0x000fe2000f8e00ff */
[----:B------:R-:W-:Y:S01]  /*1c690*/  IADD3 R12, P0, R12, UR20, RZ ;  /* 0x000000140c0c7c10 */ /* 0x000fe2000ff1e0ff */
[----:B------:R-:W-:Y:S01]  /*1c6a0*/  IMAD.SHL.U32 R17, R16, 0x40, RZ ;  /* 0x0000004010117824 */ /* 0x000fe200078e00ff */
[----:B------:R-:W-:Y:S01]  /*1c6b0*/  SHF.R.S32.HI R11, RZ, 0x1f, R10 ;  /* 0x0000001fff0b7819 */ /* 0x000fe2000001140a */
[----:B------:R-:W-:Y:S01]  /*1c6c0*/  UIMAD.WIDE.U32 UR16, UR16, UR4, UR18 ;  /* 0x00000004101072a5 */ /* 0x000fe2000f8e0012 */
[----:B--2---:R-:W-:Y:S01]  /*1c6d0*/  IADD3.X R13, R7, UR21, R0, P0, !PT ;  /* 0x00000015070d7c10 */ /* 0x004fe200087fe400 */
[----:B------:R-:W-:Y:S01]  /*1c6e0*/  ULDC.64 UR6, c[0x0][0x3f0] ;  /* 0x0000fc0000067ab9 */ /* 0x000fe20000000a00 */
[----:B------:R-:W-:Y:S01]  /*1c6f0*/  LEA R0, R3, R16, 0x5 ;  /* 0x0000001003007211 */ /* 0x000fe200078e28ff */
[----:B------:R-:W-:Y:S01]  /*1c700*/  IMAD R11, R11, c[0x0][0x488], RZ ;  /* 0x000122000b0b7a24 */ /* 0x000fe200078e02ff */
[----:B------:R-:W-:Y:S01]  /*1c710*/  LOP3.LUT R17, R17, 0x1c0, RZ, 0xc0, !PT ;  /* 0x000001c011117812 */ /* 0x000fe200078ec0ff */
[----:B------:R-:W-:Y:S01]  /*1c720*/  IMAD.WIDE.U32 R12, R10, c[0x0][0x488], R12 ;  /* 0x000122000a0c7a25 */ /* 0x000fe200078e000c */
[----:B------:R-:W-:-:S02]  /*1c730*/  UIMAD UR9, UR9, UR6, URZ ;  /* 0x00000006090972a4 */ /* 0x000fc4000f8e023f */
[----:B------:R-:W-:Y:S01]  /*1c740*/  UIADD3 UR17, UR17, UR5, URZ ;  /* 0x0000000511117290 */ /* 0x000fe2000fffe03f */
[----:B------:R-:W-:Y:S01]  /*1c750*/  IMAD R15, R75, 0x80, R0 ;  /* 0x000000804b0f7824 */ /* 0x000fe200078e0200 */
[----:B------:R-:W-:Y:S01]  /*1c760*/  UIMAD UR7, UR24, UR7, UR9 ;  /* 0x00000007180772a4 */ /* 0x000fe2000f8e0209 */
[----:B------:R-:W-:Y:S01]  /*1c770*/  IMAD.SHL.U32 R0, R3, 0x8, RZ ;  /* 0x0000000803007824 */ /* 0x000fe200078e00ff */
[----:B------:R-:W-:Y:S01]  /*1c780*/  SHF.R.U32.HI R3, RZ, 0x3, R17 ;  /* 0x00000003ff037819 */ /* 0x000fe20000011611 */
[----:B------:R-:W-:Y:S01]  /*1c790*/  IMAD R11, R10, c[0x0][0x48c], R11 ;  /* 0x000123000a0b7a24 */ /* 0x000fe200078e020b */
[----:B------:R-:W-:Y:S01]  /*1c7a0*/  UIMAD.WIDE.U32 UR16, UR24, UR6, UR16 ;  /* 0x00000006181072a5 */ /* 0x000fe2000f8e0010 */
[----:B------:R-:W-:Y:S01]  /*1c7b0*/  @P1 IMAD.HI.U32 R9, R15, c[0x0][0x4ec], RZ ;  /* 0x00013b000f091a27 */ /* 0x000fe200078e00ff */
[----:B------:R-:W-:Y:S02]  /*1c7c0*/  LOP3.LUT R10, R17, 0x38, R0, 0xf8, !PT ;  /* 0x00000038110a7812 */ /* 0x000fe400078ef800 */
[----:B------:R-:W-:Y:S01]  /*1c7d0*/  LEA R17, P0, R12, c[0x0][0x450], 0x2 ;  /* 0x000114000c117a11 */ /* 0x000fe200078010ff */
[----:B------:R-:W-:Y:S01]  /*1c7e0*/  IMAD.IADD R14, R13, 0x1, R11 ;  /* 0x000000010d0e7824 */ /* 0x000fe200078e020b */
[----:B------:R-:W-:Y:S01]  /*1c7f0*/  LOP3.LUT R3, R10, R3, RZ, 0x3c, !PT ;  /* 0x000000030a037212 */ /* 0x000fe200078e3cff */
[----:B------:R-:W-:Y:S01]  /*1c800*/  IMAD.MOV.U32 R7, RZ, RZ, R15 ;  /* 0x000000ffff077224 */ /* 0x000fe200078e000f */
[----:B------:R-:W-:Y:S01]  /*1c810*/  @P1 SHF.R.U32.HI R7, RZ, c[0x0][0x4f0], R9 ;  /* 0x00013c00ff071a19 */ /* 0x000fe20000011609 */
[----:B------:R-:W-:Y:S01]  /*1c820*/  SHFL.IDX PT, R10, R17, 0x1, 0x1c1f ;  /* 0x003c1f00110a7f89 */ /* 0x000fe200000e0000 */
[----:B------:R-:W-:Y:S01]  /*1c830*/  LEA.HI.X R14, R12, c[0x0][0x454], R14, 0x2, P0 ;  /* 0x000115000c0e7a11 */ /* 0x000fe200000f140e */
[----:B------:R-:W-:Y:S01]  /*1c840*/  UIADD3 UR7, UR17, UR7, URZ ;  /* 0x0000000711077290 */ /* 0x000fe2000fffe03f */
[--C-:B------:R-:W-:Y:S01]  /*1c850*/  SHF.R.S32.HI R9, RZ, 0x1f, R7.reuse ;  /* 0x0000001fff097819 */ /* 0x100fe20000011407 */
[----:B------:R-:W-:Y:S01]  /*1c860*/  IMAD.MOV R18, RZ, RZ, -R7 ;  /* 0x000000ffff127224 */ /* 0x000fe200078e0a07 */
[----:B------:R-:W-:Y:S01]  /*1c870*/  SHFL.IDX PT, R12, R17, RZ, 0x1c1f ;  /* 0x001c1fff110c7589 */ /* 0x000fe200000e0000 */
[----:B------:R-:W-:Y:S01]  /*1c880*/  MOV R20, UR16 ;  /* 0x0000001000147c02 */ /* 0x000fe20008000f00 */
[----:B------:R-:W-:-:S02]  /*1c890*/  IMAD.U32 R21, RZ, RZ, UR17 ;  /* 0x00000011ff157e24 */ /* 0x000fc4000f8e00ff */
[----:B------:R-:W1:Y:S01]  /*1c8a0*/  SHFL.IDX PT, R13, R14, RZ, 0x1c1f ;  /* 0x001c1fff0e0d7589 */ /* 0x000e6200000e0000 */
[----:B------:R-:W-:Y:S02]  /*1c8b0*/  IMAD R18, R18, c[0x0][0x4e8], R15 ;  /* 0x00013a0012127a24 */ /* 0x000fe400078e020f */
[----:B------:R-:W-:Y:S01]  /*1c8c0*/  IMAD R15, R75, 0x80, R2 ;  /* 0x000000804b0f7824 */ /* 0x000fe200078e0202 */
[----:B------:R2:W3:Y:S01]  /*1c8d0*/  SHFL.IDX PT, R11, R14, 0x1, 0x1c1f ;  /* 0x003c1f000e0b7f89 */ /* 0x0004e200000e0000 */
[----:B-----5:R-:W-:Y:S01]  /*1c8e0*/  IMAD R2, R6, c[0x0][0x4e8], RZ ;  /* 0x00013a0006027a24 */ /* 0x020fe200078e02ff */
[----:B------:R-:W-:Y:S01]  /*1c8f0*/  SHF.R.S32.HI R6, RZ, 0x1f, R18 ;  /* 0x0000001fff067819 */ /* 0x000fe20000011412 */
[----:B------:R-:W-:Y:S01]  /*1c900*/  IMAD R22, R9, c[0x0][0x3e0], RZ ;  /* 0x0000f80009167a24 */ /* 0x000fe200078e02ff */
[C---:B------:R-:W-:Y:S01]  /*1c910*/  IADD3 R9, R15.reuse, 0x8, RZ ;  /* 0x000000080f097810 */ /* 0x040fe20007ffe0ff */
[----:B------:R-:W-:Y:S01]  /*1c920*/  IMAD.U32 R21, RZ, RZ, UR7 ;  /* 0x00000007ff157e24 */ /* 0x000fe2000f8e00ff */
[-C--:B------:R-:W-:Y:S01]  /*1c930*/  ISETP.GE.OR P1, PT, R15, R2.reuse, P2 ;  /* 0x000000020f00720c */ /* 0x080fe20001726670 */
[----:B------:R-:W-:Y:S01]  /*1c940*/  IMAD R22, R7, c[0x0][0x3e4], R22 ;  /* 0x0000f90007167a24 */ /* 0x000fe200078e0216 */
[----:B------:R-:W-:Y:S01]  /*1c950*/  ISETP.GE.OR P0, PT, R9, R2, P2 ;  /* 0x000000020900720c */ /* 0x000fe20001706670 */
[----:B------:R-:W-:-:S04]  /*1c960*/  IMAD.WIDE.U32 R20, R7, c[0x0][0x3e0], R20 ;  /* 0x0000f80007147a25 */ /* 0x000fc800078e0014 */
[----:B------:R-:W-:Y:S01]  /*1c970*/  IMAD R75, R75, 0x80, R16 ;  /* 0x000000804b4b7824 */ /* 0x000fe200078e0210 */
[----:B------:R-:W-:-:S05]  /*1c980*/  IADD3 R21, R21, R22, RZ ;  /* 0x0000001615157210 */ /* 0x000fca0007ffe0ff */
        /* <DEDUP_REMOVED lines=55> */
.L_x_1513:
[----:B--234-:R-:W-:Y:S05]  /*1cd00*/  BSYNC B0 ;  /* 0x0000000000007941 */ /* 0x01cfea0003800000 */
.L_x_1512:
        /* <DEDUP_REMOVED lines=30> */
.L_x_1515:
[----:B------:R-:W-:Y:S05]  /*1cef0*/  BSYNC B0 ;  /* 0x0000000000007941 */ /* 0x000fea0003800000 */
.L_x_1514:
        /* <DEDUP_REMOVED lines=30> */
.L_x_1517:
[----:B------:R-:W-:Y:S05]  /*1d0e0*/  BSYNC B0 ;  /* 0x0000000000007941 */ /* 0x000fea0003800000 */
.L_x_1516:
        /* <DEDUP_REMOVED lines=31> */
.L_x_1510:
[----:B------:R-:W-:Y:S02]  /*1d2e0*/  ULDC.64 UR6, c[0x0][0x500] ;  /* 0x0001400000067ab9 */ /* 0x000fe40000000a00 */
[----:B------:R-:W-:Y:S02]  /*1d2f0*/  ULDC.64 UR4, c[0x0][0x508] ;  /* 0x0001420000047ab9 */ /* 0x000fe40000000a00 */
[----:B------:R-:W-:Y:S02]  /*1d300*/  UISETP.NE.U32.AND UP1, UPT, URZ, UR6, UPT ;  /* 0x000000063f00728c */ /* 0x000fe4000bf25070 */
[----:B------:R-:W-:Y:S02]  /*1d310*/  UISETP.NE.U32.AND UP0, UPT, URZ, UR4, UPT ;  /* 0x000000043f00728c */ /* 0x000fe4000bf05070 */
[----:B------:R-:W-:Y:S02]  /*1d320*/  UISETP.NE.AND.EX UP1, UPT, URZ, UR7, UPT, UP1 ;  /* 0x000000073f00728c */ /* 0x000fe4000bf25310 */
[----:B------:R-:W-:-:S02]  /*1d330*/  UMOV UR4, 0x4 ;  /* 0x0000000400047882 */ /* 0x000fc40000000000 */
[----:B------:R-:W-:Y:S02]  /*1d340*/  UISETP.NE.AND.EX UP0, UPT, URZ, UR5, UPT, UP0 ;  /* 0x000000053f00728c */ /* 0x000fe4000bf05300 */
[----:B------:R-:W-:Y:S01]  /*1d350*/  ULDC.64 UR6, c[0x0][0x500] ;  /* 0x0001400000067ab9 */ /* 0x000fe20000000a00 */
[----:B------:R-:W-:Y:S01]  /*1d360*/  PLOP3.LUT P0, PT, PT, PT, UP1, 0x80, 0x0 ;  /* 0x000000000000781c */ /* 0x000fe20003f0f018 */
[----:B------:R-:W-:Y:S02]  /*1d370*/  UIMAD.WIDE UR6, UR24, UR4, UR6 ;  /* 0x00000004180672a5 */ /* 0x000fe4000f8e0206 */
[----:B------:R-:W-:-:S04]  /*1d380*/  PLOP3.LUT P1, PT, PT, PT, UP0, 0x80, 0x0 ;  /* 0x000000000000781c */ /* 0x000fc80003f2f008 */
[----:B------:R-:W-:Y:S02]  /*1d390*/  IMAD.U32 R6, RZ, RZ, UR6 ;  /* 0x00000006ff067e24 */ /* 0x000fe4000f8e00ff */
[----:B------:R-:W-:Y:S01]  /*1d3a0*/  IMAD.U32 R7, RZ, RZ, UR7 ;  /* 0x00000007ff077e24 */ /* 0x000fe2000f8e00ff */
[----:B------:R-:W-:Y:S02]  /*1d3b0*/  ULDC.64 UR6, c[0x0][0x508] ;  /* 0x0001420000067ab9 */ /* 0x000fe40000000a00 */
[----:B------:R-:W-:Y:S01]  /*1d3c0*/  @UP0 UIMAD.WIDE UR6, UR24, UR4, UR6 ;  /* 0x00000004180602a5 */ /* 0x000fe2000f8e0206 */
[----:B------:R-:W-:Y:S01]  /*1d3d0*/  MOV R4, c[0x0][0x388] ;  /* 0x0000e20000047a02 */ /* 0x000fe20000000f00 */
[----:B------:R-:W2:Y:S04]  /*1d3e0*/  @P0 LDG.E R3, [R6.64] ;  /* 0x0000001a06030981 */ /* 0x000ea8000c1e1900 */
[----:B------:R-:W-:Y:S01]  /*1d3f0*/  IMAD.U32 R8, RZ, RZ, UR6 ;  /* 0x00000006ff087e24 */ /* 0x000fe2000f8e00ff */
[----:B------:R-:W-:-:S05]  /*1d400*/  MOV R9, UR7 ;  /* 0x0000000700097c02 */ /* 0x000fca0008000f00 */
        /* <DEDUP_REMOVED lines=9> */
.L_x_1518:
        /* <DEDUP_REMOVED lines=12> */
[----:B------:R-:W1:Y:S01]  /*1d560*/  R2UR UR12, R10 ;  /* 0x000000000a0c73c2 */ /* 0x000e6200000e0000 */
[----:B------:R-:W-:Y:S01]  /*1d570*/  IMAD.MOV.U32 R2, RZ, RZ, c[0x0][0x4e8] ;  /* 0x00013a00ff027624 */ /* 0x000fe200078e00ff */
[----:B------:R-:W-:Y:S01]  /*1d580*/  ULDC.64 UR4, c[0x0][0x490] ;  /* 0x0001240000047ab9 */ /* 0x000fe20000000a00 */
[----:B------:R-:W-:Y:S01]  /*1d590*/  IMAD.MOV.U32 R6, RZ, RZ, R0 ;  /* 0x000000ffff067224 */ /* 0x000fe200078e0000 */
[----:B------:R-:W-:Y:S02]  /*1d5a0*/  UIMAD UR7, UR8, UR4, URZ ;  /* 0x00000004080772a4 */ /* 0x000fe4000f8e023f */
[----:B------:R-:W-:Y:S02]  /*1d5b0*/  ISETP.NE.AND P0, PT, R2, 0x1, PT ;  /* 0x000000010200780c */ /* 0x000fe40003f05270 */
[----:B------:R-:W2:Y:S01]  /*1d5c0*/  R2UR UR11, R11 ;  /* 0x000000000b0b73c2 */ /* 0x000ea200000e0000 */
[----:B------:R-:W-:-:S07]  /*1d5d0*/  UIMAD UR7, UR16, UR5, UR7 ;  /* 0x00000005100772a4 */ /* 0x000fce000f8e0207 */
[----:B------:R3:W1:Y:S03]  /*1d5e0*/  R2UR UR10, R10 ;  /* 0x000000000a0a73c2 */ /* 0x00066600000e0000 */
[----:B------:R-:W-:Y:S01]  /*1d5f0*/  @P0 IMAD.HI.U32 R2, R0, c[0x0][0x4ec], RZ ;  /* 0x00013b0000020a27 */ /* 0x000fe200078e00ff */
[----:B-1----:R-:W-:-:S04]  /*1d600*/  UMOV UR10, UR12 ;  /* 0x0000000c000a7c82 */ /* 0x002fc80008000000 */
[----:B------:R-:W-:Y:S01]  /*1d610*/  @P0 SHF.R.U32.HI R6, RZ, c[0x0][0x4f0], R2 ;  /* 0x00013c00ff060a19 */ /* 0x000fe20000011602 */
[----:B------:R3:W1:Y:S03]  /*1d620*/  R2UR UR13, R11 ;  /* 0x000000000b0d73c2 */ /* 0x00066600000e0000 */
[----:B------:R-:W-:Y:S02]  /*1d630*/  IADD3 R5, -R6, RZ, RZ ;  /* 0x000000ff06057210 */ /* 0x000fe40007ffe1ff */
[----:B------:R-:W-:Y:S01]  /*1d640*/  SHF.R.S32.HI R3, RZ, 0x1f, R6 ;  /* 0x0000001fff037819 */ /* 0x000fe20000011406 */
[----:B--2---:R-:W-:Y:S02]  /*1d650*/  UIMAD.WIDE.U32 UR10, UR16, UR4, UR10 ;  /* 0x00000004100a72a5 */ /* 0x004fe4000f8e000a */
[----:B------:R-:W-:Y:S01]  /*1d660*/  IMAD R5, R5, c[0x0][0x4e8], R0 ;  /* 0x00013a0005057a24 */ /* 0x000fe200078e0200 */
[----:B------:R-:W-:-:S02]  /*1d670*/  ULDC.64 UR4, c[0x0][0x498] ;  /* 0x0001260000047ab9 */ /* 0x000fc40000000a00 */
[----:B------:R-:W-:Y:S02]  /*1d680*/  UIADD3 UR11, UR7, UR11, URZ ;  /* 0x0000000b070b7290 */ /* 0x000fe4000fffe03f */
[----:B------:R-:W-:Y:S01]  /*1d690*/  UIMAD UR7, UR6, UR4, URZ ;  /* 0x00000004060772a4 */ /* 0x000fe2000f8e023f */
[----:B------:R-:W-:Y:S01]  /*1d6a0*/  SHF.R.S32.HI R2, RZ, 0x1f, R5 ;  /* 0x0000001fff027819 */ /* 0x000fe20000011405 */
[----:B------:R-:W-:Y:S02]  /*1d6b0*/  UIMAD.WIDE.U32 UR10, UR24, UR4, UR10 ;  /* 0x00000004180a72a5 */ /* 0x000fe4000f8e000a */
[----:B------:R-:W-:-:S04]  /*1d6c0*/  UIMAD UR5, UR24, UR5, UR7 ;  /* 0x00000005180572a4 */ /* 0x000fc8000f8e0207 */
[----:B------:R-:W-:Y:S02]  /*1d6d0*/  IADD3 R6, P0, R6, UR10, RZ ;  /* 0x0000000a06067c10 */ /* 0x000fe4000ff1e0ff */
[----:B------:R-:W-:-:S05]  /*1d6e0*/  IMAD.U32 R0, RZ, RZ, UR5 ;  /* 0x00000005ff007e24 */ /* 0x000fca000f8e00ff */
[----:B------:R-:W-:Y:S01]  /*1d6f0*/  IADD3.X R7, R3, UR11, R0, P0, !PT ;  /* 0x0000000b03077c10 */ /* 0x000fe200087fe400 */
[----:B------:R-:W-:-:S04]  /*1d700*/  IMAD R0, R2, c[0x0][0x488], RZ ;  /* 0x0001220002007a24 */ /* 0x000fc800078e02ff */
[C---:B------:R-:W-:Y:S02]  /*1d710*/  IMAD R0, R5.reuse, c[0x0][0x48c], R0 ;  /* 0x0001230005007a24 */ /* 0x040fe400078e0200 */
[----:B------:R-:W-:-:S05]  /*1d720*/  IMAD.WIDE.U32 R6, R5, c[0x0][0x488], R6 ;  /* 0x0001220005067a25 */ /* 0x000fca00078e0006 */
[----:B------:R-:W-:Y:S02]  /*1d730*/  IADD3 R0, R7, R0, RZ ;  /* 0x0000000007007210 */ /* 0x000fe40007ffe0ff */
[----:B------:R-:W-:-:S04]  /*1d740*/  LEA R2, P0, R6, c[0x0][0x450], 0x2 ;  /* 0x0001140006027a11 */ /* 0x000fc800078010ff */
[----:B------:R-:W-:Y:S01]  /*1d750*/  LEA.HI.X R3, R6, c[0x0][0x454], R0, 0x2, P0 ;  /* 0x0001150006037a11 */ /* 0x000fe200000f1400 */
[----:B------:R-:W-:-:S05]  /*1d760*/  IMAD.MOV.U32 R0, RZ, RZ, -0x800000 ;  /* 0xff800000ff007424 */ /* 0x000fca00078e00ff */
[----:B------:R3:W-:Y:S01]  /*1d770*/  STG.E [R2.64], R0 ;  /* 0x0000000002007986 */ /* 0x0007e2000c10191a */
[----:B------:R-:W-:-:S04]  /*1d780*/  DEPBAR.LE SB1, 0x0, {3} ;  /* 0x000090080000791a */ /* 0x000fc80000000000 */
.L_x_1520:
[----:B------:R-:W-:Y:S05]  /*1d790*/  BSYNC B0 ;  /* 0x0000000000007941 */ /* 0x000fea0003800000 */
.L_x_1519:
[----:B------:R-:W1:Y:S01]  /*1d7a0*/  R2UR UR13, R11 ;  /* 0x000000000b0d73c2 */ /* 0x000e6200000e0000 */
[----:B------:R-:W2:Y:S01]  /*1d7b0*/  S2R R5, SR_CTAID.X ;  /* 0x0000000000057919 */ /* 0x000ea20000002500 */
[----:B------:R-:W-:Y:S01]  /*1d7c0*/  SHF.R.S32.HI R0, RZ, 0x1f, R9 ;  /* 0x0000001fff007819 */ /* 0x000fe20000011409 */
[----:B------:R-:W-:Y:S01]  /*1d7d0*/  ULDC UR10, c[0x0][0x3a0] ;  /* 0x0000e800000a7ab9 */ /* 0x000fe20000000800 */
[----:B------:R-:W-:Y:S01]  /*1d7e0*/  IMAD.MOV.U32 R2, RZ, RZ, c[0x0][0x4e8] ;  /* 0x00013a00ff027624 */ /* 0x000fe200078e00ff */
[----:B------:R-:W-:Y:S01]  /*1d7f0*/  ULDC UR7, c[0x0][0x3a4] ;  /* 0x0000e90000077ab9 */ /* 0x000fe20000000800 */
[----:B------:R-:W-:Y:S01]  /*1d800*/  LEA.HI R0, R0, R9, RZ, 0x3 ;  /* 0x0000000900007211 */ /* 0x000fe200078f18ff */
[----:B-----5:R-:W-:Y:S01]  /*1d810*/  IMAD R4, R4, c[0x0][0x4e8], RZ ;  /* 0x00013a0004047a24 */ /* 0x020fe200078e02ff */
[----:B------:R-:W3:Y:S01]  /*1d820*/  R2UR UR12, R10 ;  /* 0x000000000a0c73c2 */ /* 0x000ee200000e0000 */
[----:B------:R-:W-:Y:S01]  /*1d830*/  ISETP.NE.AND P0, PT, R2, 0x1, PT ;  /* 0x000000010200780c */ /* 0x000fe20003f05270 */
[----:B------:R-:W-:Y:S01]  /*1d840*/  BSSY B0, `(.L_x_1521) ;  /* 0x0000048000007945 */ /* 0x000fe20003800000 */
[----:B------:R-:W-:-:S02]  /*1d850*/  LOP3.LUT R6, R0, 0xfffffff8, RZ, 0xc0, !PT ;  /* 0xfffffff800067812 */ /* 0x000fc400078ec0ff */
[----:B------:R-:W-:-:S03]  /*1d860*/  SHF.R.S32.HI R0, RZ, 0x3, R0 ;  /* 0x00000003ff007819 */ /* 0x000fc60000011400 */
[----:B------:R-:W4:Y:S01]  /*1d870*/  R2UR UR14, R10 ;  /* 0x000000000a0e73c2 */ /* 0x000f2200000e0000 */
[----:B------:R-:W-:-:S05]  /*1d880*/  IMAD.IADD R9, R9, 0x1, -R6 ;  /* 0x0000000109097824 */ /* 0x000fca00078e0a06 */
[C---:B------:R-:W-:Y:S01]  /*1d890*/  LEA R2, R9.reuse, R0, 0x5 ;  /* 0x0000000009027211 */ /* 0x040fe200078e28ff */
[----:B-1----:R-:W-:Y:S01]  /*1d8a0*/  UIMAD UR4, UR13, UR10, URZ ;  /* 0x0000000a0d0472a4 */ /* 0x002fe2000f8e023f */
[----:B------:R1:W1:Y:S01]  /*1d8b0*/  R2UR UR15, R11 ;  /* 0x000000000b0f73c2 */ /* 0x00026200000e0000 */
[----:B------:R-:W-:Y:S02]  /*1d8c0*/  SHF.L.U32 R9, R9, 0x3, RZ ;  /* 0x0000000309097819 */ /* 0x000fe400000006ff */
[C---:B--2---:R-:W-:Y:S02]  /*1d8d0*/  IMAD R3, R5.reuse, 0x80, R2 ;  /* 0x0000008005037824 */ /* 0x044fe400078e0202 */
[----:B------:R-:W-:Y:S01]  /*1d8e0*/  IMAD R5, R5, 0x80, R0 ;  /* 0x0000008005057824 */ /* 0x000fe200078e0200 */
[----:B------:R-:W-:Y:S01]  /*1d8f0*/  IADD3 R8, R9, 0x40, RZ ;  /* 0x0000004009087810 */ /* 0x000fe20007ffe0ff */
[----:B------:R-:W-:Y:S01]  /*1d900*/  @P0 IMAD.HI.U32 R2, R3, c[0x0][0x4ec], RZ ;  /* 0x00013b0003020a27 */ /* 0x000fe200078e00ff */
[----:B---3--:R-:W-:-:S03]  /*1d910*/  UIMAD UR7, UR12, UR7, UR4 ;  /* 0x000000070c0772a4 */ /* 0x008fc6000f8e0204 */
[----:B------:R-:W-:Y:S01]  /*1d920*/  ULDC.64 UR4, c[0x0][0x3e8] ;  /* 0x0000fa0000047ab9 */ /* 0x000fe20000000a00 */
[----:B------:R-:W-:Y:S01]  /*1d930*/  IMAD.MOV.U32 R7, RZ, RZ, R3 ;  /* 0x000000ffff077224 */ /* 0x000fe200078e0003 */
[----:B------:R-:W-:Y:S01]  /*1d940*/  @P0 SHF.R.U32.HI R7, RZ, c[0x0][0x4f0], R2 ;  /* 0x00013c00ff070a19 */ /* 0x000fe20000011602 */
[----:B----4-:R-:W-:-:S03]  /*1d950*/  UIMAD.WIDE.U32 UR10, UR14, UR10, URZ ;  /* 0x0000000a0e0a72a5 */ /* 0x010fc6000f8e003f */
[C---:B------:R-:W-:Y:S02]  /*1d960*/  IADD3 R6, -R7.reuse, RZ, RZ ;  /* 0x000000ff07067210 */ /* 0x040fe40007ffe1ff */
[----:B------:R-:W-:Y:S01]  /*1d970*/  SHF.R.S32.HI R2, RZ, 0x1f, R7 ;  /* 0x0000001fff027819 */ /* 0x000fe20000011407 */
[----:B------:R-:W-:Y:S02]  /*1d980*/  UIADD3 UR11, UR11, UR7, URZ ;  /* 0x000000070b0b7290 */ /* 0x000fe4000fffe03f */
[----:B------:R-:W-:Y:S01]  /*1d990*/  UIMAD UR7, UR8, UR4, URZ ;  /* 0x00000004080772a4 */ /* 0x000fe2000f8e023f */
[----:B------:R-:W-:Y:S01]  /*1d9a0*/  IMAD R6, R6, c[0x0][0x4e8], R3 ;  /* 0x00013a0006067a24 */ /* 0x000fe200078e0203 */
[----:B------:R-:W-:Y:S01]  /*1d9b0*/  UIMAD.WIDE.U32 UR10, UR16, UR4, UR10 ;  /* 0x00000004100a72a5 */ /* 0x000fe2000f8e000a */
[----:B------:R-:W-:Y:S01]  /*1d9c0*/  IMAD R2, R2, c[0x0][0x3e0], RZ ;  /* 0x0000f80002027a24 */ /* 0x000fe200078e02ff */
[----:B------:R-:W-:Y:S02]  /*1d9d0*/  UIMAD UR7, UR16, UR5, UR7 ;  /* 0x00000005100772a4 */ /* 0x000fe4000f8e0207 */
[----:B------:R-:W-:Y:S01]  /*1d9e0*/  SHF.R.S32.HI R3, RZ, 0x1f, R6 ;  /* 0x0000001fff037819 */ /* 0x000fe20000011406 */
[----:B------:R-:W-:Y:S01]  /*1d9f0*/  ULDC.64 UR4, c[0x0][0x3f0] ;  /* 0x0000fc0000047ab9 */ /* 0x000fe20000000a00 */
[----:B------:R-:W-:Y:S01]  /*1da00*/  IMAD R2, R7, c[0x0][0x3e4], R2 ;  /* 0x0000f90007027a24 */ /* 0x000fe200078e0202 */
[----:B------:R-:W-:-:S02]  /*1da10*/  UIMAD UR6, UR6, UR4, URZ ;  /* 0x00000004060672a4 */ /* 0x000fc4000f8e023f */
[----:B------:R-:W-:Y:S01]  /*1da20*/  UIADD3 UR11, UR7, UR11, URZ ;  /* 0x0000000b070b7290 */ /* 0x000fe2000fffe03f */
[----:B------:R-:W-:Y:S01]  /*1da30*/  IMAD R3, R3, c[0x0][0x3d8], RZ ;  /* 0x0000f60003037a24 */ /* 0x000fe200078e02ff */
[----:B------:R-:W-:Y:S02]  /*1da40*/  UIMAD UR5, UR24, UR5, UR6 ;  /* 0x00000005180572a4 */ /* 0x000fe4000f8e0206 */
[----:B------:R-:W-:Y:S01]  /*1da50*/  UIMAD.WIDE.U32 UR10, UR24, UR4, UR10 ;  /* 0x00000004180a72a5 */ /* 0x000fe2000f8e000a */
[----:B------:R-:W-:-:S03]  /*1da60*/  IMAD R3, R6, c[0x0][0x3dc], R3 ;  /* 0x0000f70006037a24 */ /* 0x000fc600078e0203 */
[----:B------:R-:W-:Y:S02]  /*1da70*/  UIADD3 UR5, UR11, UR5, URZ ;  /* 0x000000050b057290 */ /* 0x000fe4000fffe03f */
[----:B-1----:R-:W-:Y:S02]  /*1da80*/  IMAD.U32 R11, RZ, RZ, UR11 ;  /* 0x0000000bff0b7e24 */ /* 0x002fe4000f8e00ff */
[----:B------:R-:W-:Y:S02]  /*1da90*/  IMAD.U32 R10, RZ, RZ, UR10 ;  /* 0x0000000aff0a7e24 */ /* 0x000fe4000f8e00ff */
[----:B------:R-:W-:-:S05]  /*1daa0*/  MOV R11, UR5 ;  /* 0x00000005000b7c02 */ /* 0x000fca0008000f00 */
[----:B------:R-:W-:Y:S01]  /*1dab0*/  IMAD.WIDE.U32 R10, R7, c[0x0][0x3e0], R10 ;  /* 0x0000f800070a7a25 */ /* 0x000fe200078e000a */
[----:B------:R-:W-:-:S03]  /*1dac0*/  IADD3 R7, R9, 0x80, RZ ;  /* 0x0000008009077810 */ /* 0x000fc60007ffe0ff */
[----:B------:R-:W-:-:S04]  /*1dad0*/  IMAD.IADD R11, R11, 0x1, R2 ;  /* 0x000000010b0b7824 */ /* 0x000fc800078e0202 */
        /* <DEDUP_REMOVED lines=30> */
.L_x_1522:
[----:B------:R-:W-:Y:S05]  /*1dcc0*/  BSYNC B0 ;  /* 0x0000000000007941 */ /* 0x000fea0003800000 */
.L_x_1521:
        /* <DEDUP_REMOVED lines=27> */
.L_x_1524:
[----:B------:R-:W-:Y:S05]  /*1de80*/  BSYNC B0 ;  /* 0x0000000000007941 */ /* 0x000fea0003800000 */
.L_x_1523:
        /* <DEDUP_REMOVED lines=27> */
.L_x_1526:
[----:B------:R-:W-:Y:S05]  /*1e040*/  BSYNC B0 ;  /* 0x0000000000007941 */ /* 0x000fea0003800000 */
.L_x_1525:
        /* <DEDUP_REMOVED lines=28> */
.L_x_1527:
        /* <DEDUP_REMOVED lines=15> */
.L_x_1552:


//--------------------- .nv.shared._ZN7cutlass13device_kernelIN5flash19enable_sm80_to_sm89INS1_16FlashAttnFwdSm80INS1_25CollectiveMainloopFwdSm80ILi8ELi1ELb1EN4cute5tupleIJNS5_1CILi128EEENS7_ILi64EEENS7_ILi256EEEEEELi256ENS_6half_tEfNS_4arch4Sm80ELb0ELb0ELb1ELb0ELb0ELb0ELb1ELb0EEENS1_21CollectiveEpilogueFwdINS6_IJS8_SA_S9_EEENS6_IJNS7_ILi1EEESI_SI_EEESC_SE_Li256ELb0ELb1ELb0ELb0EEENS1_19SingleTileSchedulerILb0ELb0ELb1ELi128EEEEEEEEEvNT_6ParamsE --------------------------
	.section	.nv.shared._ZN7cutlass13device_kernelIN5flash19enable_sm80_to_sm89INS1_16FlashAttnFwdSm80INS1_25CollectiveMainloopFwdSm80ILi8ELi1ELb1EN4cute5tupleIJNS5_1CILi128EEENS7_ILi64EEENS7_ILi256EEEEEELi256ENS_6half_tEfNS_4arch4Sm80ELb0ELb0ELb1ELb0ELb0ELb0ELb1ELb0EEENS1_21CollectiveEpilogueFwdINS6_IJS8_SA_S9_EEENS6_IJNS7_ILi1EEESI_SI_EEESC_SE_Li256ELb0ELb1ELb0ELb0EEENS1_19SingleTileSchedulerILb0ELb0ELb1ELi128EEEEEEEEEvNT_6ParamsE,"aw",@nobits
	.sectionflags	@""
	.align	16


//--------------------- .nv.global                --------------------------
	.section	.nv.global,"aw",@nobits
.nv.global:
	.type		_ZN74_INTERNAL_365d0264_38_flash_fwd_hdim256_fp16_softcap_sm80_cu_93b96ec2_34394cute1_E,@object
	.size		_ZN74_INTERNAL_365d0264_38_flash_fwd_hdim256_fp16_softcap_sm80_cu_93b96ec2_34394cute1_E,(_ZN74_INTERNAL_365d0264_38_flash_fwd_hdim256_fp16_softcap_sm80_cu_93b96ec2_34394cuda3std3__45__cpo6cbeginE - _ZN74_INTERNAL_365d0264_38_flash_fwd_hdim256_fp16_softcap_sm80_cu_93b96ec2_34394cute1_E)
_ZN74_INTERNAL_365d0264_38_flash_fwd_hdim256_fp16_softcap_sm80_cu_93b96ec2_34394cute1_E:
	.zero		1
	.type		_ZN74_INTERNAL_365d0264_38_flash_fwd_hdim256_fp16_softcap_sm80_cu_93b96ec2_34394cuda3std3__45__cpo6cbeginE,@object
	.size		_ZN74_INTERNAL_365d0264_38_flash_fwd_hdim256_fp16_softcap_sm80_cu_93b96ec2_34394cuda3std3__45__cpo6cbeginE,(_ZN74_INTERNAL_365d0264_38_flash_fwd_hdim256_fp16_softcap_sm80_cu_93b96ec2_34394cuda3std3__48in_placeE - _ZN74_INTERNAL_365d0264_38_flash_fwd_hdim256_fp16_softcap_sm80_cu_93b96ec2_34394cuda3std3__45__cpo6cbeginE)
_ZN74_INTERNAL_365d0264_38_flash_fwd_hdim256_fp16_softcap_sm80_cu_93b96ec2_34394cuda3std3__45__cpo6cbeginE:
	.zero		1
	.type		_ZN74_INTERNAL_365d0264_38_flash_fwd_hdim256_fp16_softcap_sm80_cu_93b96ec2_34394cuda3std3__48in_placeE,@object
	.size		_ZN74_INTERNAL_365d0264_38_flash_fwd_hdim256_fp16_softcap_sm80_cu_93b96ec2_34394cuda3std3__48in_placeE,(_ZN74_INTERNAL_365d0264_38_flash_fwd_hdim256_fp16_softcap_sm80_cu_93b96ec2_34394cuda3std6ranges3__45__cpo9iter_moveE - _ZN74_INTERNAL_365d0264_38_flash_fwd_hdim256_fp16_softcap_sm80_cu_93b96ec2_34394cuda3std3__48in_placeE)
_ZN74_INTERNAL_365d0264_38_flash_fwd_hdim256_fp16_softcap_sm80_cu_93b96ec2_34394cuda3std3__48in_placeE:
	.zero		1
	.type		_ZN74_INTERNAL_365d0264_38_flash_fwd_hdim256_fp16_softcap_sm80_cu_93b96ec2_34394cuda3std6ranges3__45__cpo9iter_moveE,@object
	.size		_ZN74_INTERNAL_365d0264_38_flash_fwd_hdim256_fp16_softcap_sm80_cu_93b96ec2_34394cuda3std6ranges3__45__cpo9iter_moveE,(_ZN74_INTERNAL_365d0264_38_flash_fwd_hdim256_fp16_softcap_sm80_cu_93b96ec2_34394cuda3std3__45__cpo5beginE - _ZN74_INTERNAL_365d0264_38_flash_fwd_hdim256_fp16_softcap_sm80_cu_93b96ec2_34394cuda3std6ranges3__45__cpo9iter_moveE)
_ZN74_INTERNAL_365d0264_38_flash_fwd_hdim256_fp16_softcap_sm80_cu_93b96ec2_34394cuda3std6ranges3__45__cpo9iter_moveE:
	.zero		1
	.type		_ZN74_INTERNAL_365d0264_38_flash_fwd_hdim256_fp16_softcap_sm80_cu_93b96ec2_34394cuda3std3__45__cpo5beginE,@object
	.size		_ZN74_INTERNAL_365d0264_38_flash_fwd_hdim256_fp16_softcap_sm80_cu_93b96ec2_34394cuda3std3__45__cpo5beginE,(_ZN74_INTERNAL_365d0264_38_flash_fwd_hdim256_fp16_softcap_sm80_cu_93b96ec2_34394cuda3std3__476_GLOBAL__N__365d0264_38_flash_fwd_hdim256_fp16_softcap_sm80_cu_93b96ec2_34396ignoreE - _ZN74_INTERNAL_365d0264_38_flash_fwd_hdim256_fp16_softcap_sm80_cu_93b96ec2_34394cuda3std3__45__cpo5beginE)
_ZN74_INTERNAL_365d0264_38_flash_fwd_hdim256_fp16_softcap_sm80_cu_93b96ec2_34394cuda3std3__45__cpo5beginE:
	.zero		1
	.type		_ZN74_INTERNAL_365d0264_38_flash_fwd_hdim256_fp16_softcap_sm80_cu_93b96ec2_34394cuda3std3__476_GLOBAL__N__365d0264_38_flash_fwd_hdim256_fp16_softcap_sm80_cu_93b96ec2_34396ignoreE,@object
	.size		_ZN74_INTERNAL_365d0264_38_flash_fwd_hdim256_fp16_softcap_sm80_cu_93b96ec2_34394cuda3std3__476_GLOBAL__N__365d0264_38_flash_fwd_hdim256_fp16_softcap_sm80_cu_93b96ec2_34396ignoreE,(_ZN74_INTERNAL_365d0264_38_flash_fwd_hdim256_fp16_softcap_sm80_cu_93b96ec2_34394cute7productE - _ZN74_INTERNAL_365d0264_38_flash_fwd_hdim256_fp16_softcap_sm80_cu_93b96ec2_34394cuda3std3__476_GLOBAL__N__365d0264_38_flash_fwd_hdim256_fp16_softcap_sm80_cu_93b96ec2_34396ignoreE)
_ZN74_INTERNAL_365d0264_38_flash_fwd_hdim256_fp16_softcap_sm80_cu_93b96ec2_34394cuda3std3__476_GLOBAL__N__365d0264_38_flash_fwd_hdim256_fp16_softcap_sm80_cu_93b96ec2_34396ignoreE:
	.zero		1
	.type		_ZN74_INTERNAL_365d0264_38_flash_fwd_hdim256_fp16_softcap_sm80_cu_93b96ec2_34394cute7productE,@object
	.size		_ZN74_INTERNAL_365d0264_38_flash_fwd_hdim256_fp16_softcap_sm80_cu_93b96ec2_34394cute7productE,(_ZN74_INTERNAL_365d0264_38_flash_fwd_hdim256_fp16_softcap_sm80_cu_93b96ec2_34394cuda3std3__45__cpo3endE - _ZN74_INTERNAL_365d0264_38_flash_fwd_hdim256_fp16_softcap_sm80_cu_93b96ec2_34394cute7productE)
_ZN74_INTERNAL_365d0264_38_flash_fwd_hdim256_fp16_softcap_sm80_cu_93b96ec2_34394cute7productE:
	.zero		1
	.type		_ZN74_INTERNAL_365d0264_38_flash_fwd_hdim256_fp16_softcap_sm80_cu_93b96ec2_34394cuda3std3__45__cpo3endE,@object
	.size		_ZN74_INTERNAL_365d0264_38_flash_fwd_hdim256_fp16_softcap_sm80_cu_93b96ec2_34394cuda3std3__45__cpo3endE,(_ZN74_INTERNAL_365d0264_38_flash_fwd_hdim256_fp16_softcap_sm80_cu_93b96ec2_34394cuda3std3__419piecewise_constructE - _ZN74_INTERNAL_365d0264_38_flash_fwd_hdim256_fp16_softcap_sm80_cu_93b96ec2_34394cuda3std3__45__cpo3endE)
_ZN74_INTERNAL_365d0264_38_flash_fwd_hdim256_fp16_softcap_sm80_cu_93b96ec2_34394cuda3std3__45__cpo3endE:
	.zero		1
	.type		_ZN74_INTERNAL_365d0264_38_flash_fwd_hdim256_fp16_softcap_sm80_cu_93b96ec2_34394cuda3std3__419piecewise_constructE,@object
	.size		_ZN74_INTERNAL_365d0264_38_flash_fwd_hdim256_fp16_softcap_sm80_cu_93b96ec2_34394cuda3std3__419piecewise_constructE,(_ZN74_INTERNAL_365d0264_38_flash_fwd_hdim256_fp16_softcap_sm80_cu_93b96ec2_34394cuda3std3__45__cpo4cendE - _ZN74_INTERNAL_365d0264_38_flash_fwd_hdim256_fp16_softcap_sm80_cu_93b96ec2_34394cuda3std3__419piecewise_constructE)
_ZN74_INTERNAL_365d0264_38_flash_fwd_hdim256_fp16_softcap_sm80_cu_93b96ec2_34394cuda3std3__419piecewise_constructE:
	.zero		1
	.type		_ZN74_INTERNAL_365d0264_38_flash_fwd_hdim256_fp16_softcap_sm80_cu_93b96ec2_34394cuda3std3__45__cpo4cendE,@object
	.size		_ZN74_INTERNAL_365d0264_38_flash_fwd_hdim256_fp16_softcap_sm80_cu_93b96ec2_34394cuda3std3__45__cpo4cendE,(_ZN74_INTERNAL_365d0264_38_flash_fwd_hdim256_fp16_softcap_sm80_cu_93b96ec2_34394cuda3std6ranges3__45__cpo4swapE - _ZN74_INTERNAL_365d0264_38_flash_fwd_hdim256_fp16_softcap_sm80_cu_93b96ec2_34394cuda3std3__45__cpo4cendE)
_ZN74_INTERNAL_365d0264_38_flash_fwd_hdim256_fp16_softcap_sm80_cu_93b96ec2_34394cuda3std3__45__cpo4cendE:
	.zero		1
	.type		_ZN74_INTERNAL_365d0264_38_flash_fwd_hdim256_fp16_softcap_sm80_cu_93b96ec2_34394cuda3std6ranges3__45__cpo4swapE,@object
	.size		_ZN74_INTERNAL_365d0264_38_flash_fwd_hdim256_fp16_softcap_sm80_cu_93b96ec2_34394cuda3std6ranges3__45__cpo4swapE,(.L_7 - _ZN74_INTERNAL_365d0264_38_flash_fwd_hdim256_fp16_softcap_sm80_cu_93b96ec2_34394cuda3std6ranges3__45__cpo4swapE)
_ZN74_INTERNAL_365d0264_38_flash_fwd_hdim256_fp16_softcap_sm80_cu_93b96ec2_34394cuda3std6ranges3__45__cpo4swapE:
	.zero		1
.L_7:


//--------------------- .nv.shared._ZN7cutlass13device_kernelIN5flash19enable_sm80_to_sm89INS1_16FlashAttnFwdSm80INS1_25CollectiveMainloopFwdSm80ILi8ELi1ELb1EN4cute5tupleIJNS5_1CILi128EEENS7_ILi64EEENS7_ILi256EEEEEELi256ENS_6half_tEfNS_4arch4Sm80ELb0ELb0ELb1ELb1ELb0ELb0ELb1ELb0EEENS1_21CollectiveEpilogueFwdINS6_IJS8_SA_S9_EEENS6_IJNS7_ILi1EEESI_SI_EEESC_SE_Li256ELb1ELb1ELb0ELb0EEENS1_19SingleTileSchedulerILb1ELb0ELb1ELi128EEEEEEEEEvNT_6ParamsE --------------------------
	.section	.nv.shared._ZN7cutlass13device_kernelIN5flash19enable_sm80_to_sm89INS1_16FlashAttnFwdSm80INS1_25CollectiveMainloopFwdSm80ILi8ELi1ELb1EN4cute5tupleIJNS5_1CILi128EEENS7_ILi64EEENS7_ILi256EEEEEELi256ENS_6half_tEfNS_4arch4Sm80ELb0ELb0ELb1ELb1ELb0ELb0ELb1ELb0EEENS1_21CollectiveEpilogueFwdINS6_IJS8_SA_S9_EEENS6_IJNS7_ILi1EEESI_SI_EEESC_SE_Li256ELb1ELb1ELb0ELb0EEENS1_19SingleTileSchedulerILb1ELb0ELb1ELi128EEEEEEEEEvNT_6ParamsE,"aw",@nobits
	.sectionflags	@""
	.align	16


//--------------------- .nv.shared._ZN7cutlass13device_kernelIN5flash19enable_sm80_to_sm89INS1_16FlashAttnFwdSm80INS1_25CollectiveMainloopFwdSm80ILi8ELi1ELb0EN4cute5tupleIJNS5_1CILi128EEENS7_ILi32EEENS7_ILi256EEEEEELi256ENS_6half_tEfNS_4arch4Sm80ELb0ELb0ELb1ELb1ELb0ELb1ELb1ELb0EEENS1_21CollectiveEpilogueFwdINS6_IJS8_SA_S9_EEENS6_IJNS7_ILi1EEESI_SI_EEESC_SE_Li256ELb1ELb1ELb0ELb0EEENS1_19SingleTileSchedulerILb1ELb0ELb1ELi128EEEEEEEEEvNT_6ParamsE --------------------------
	.section	.nv.shared._ZN7cutlass13device_kernelIN5flash19enable_sm80_to_sm89INS1_16FlashAttnFwdSm80INS1_25CollectiveMainloopFwdSm80ILi8ELi1ELb0EN4cute5tupleIJNS5_1CILi128EEENS7_ILi32EEENS7_ILi256EEEEEELi256ENS_6half_tEfNS_4arch4Sm80ELb0ELb0ELb1ELb1ELb0ELb1ELb1ELb0EEENS1_21CollectiveEpilogueFwdINS6_IJS8_SA_S9_EEENS6_IJNS7_ILi1EEESI_SI_EEESC_SE_Li256ELb1ELb1ELb0ELb0EEENS1_19SingleTileSchedulerILb1ELb0ELb1ELi128EEEEEEEEEvNT_6ParamsE,"aw",@nobits
	.sectionflags	@""
	.align	16


//--------------------- .nv.shared._ZN7cutlass13device_kernelIN5flash19enable_sm80_to_sm89INS1_16FlashAttnFwdSm80INS1_25CollectiveMainloopFwdSm80ILi8ELi1ELb1EN4cute5tupleIJNS5_1CILi128EEENS7_ILi48EEENS7_ILi256EEEEEELi256ENS_6half_tEfNS_4arch4Sm80ELb0ELb1ELb1ELb0ELb0ELb0ELb1ELb0EEENS1_21CollectiveEpilogueFwdINS6_IJS8_SA_S9_EEENS6_IJNS7_ILi1EEESI_SI_EEESC_SE_Li256ELb0ELb1ELb0ELb0EEENS1_19SingleTileSchedulerILb0ELb0ELb1ELi128EEEEEEEEEvNT_6ParamsE --------------------------
	.section	.nv.shared._ZN7cutlass13device_kernelIN5flash19enable_sm80_to_sm89INS1_16FlashAttnFwdSm80INS1_25CollectiveMainloopFwdSm80ILi8ELi1ELb1EN4cute5tupleIJNS5_1CILi128EEENS7_ILi48EEENS7_ILi256EEEEEELi256ENS_6half_tEfNS_4arch4Sm80ELb0ELb1ELb1ELb0ELb0ELb0ELb1ELb0EEENS1_21CollectiveEpilogueFwdINS6_IJS8_SA_S9_EEENS6_IJNS7_ILi1EEESI_SI_EEESC_SE_Li256ELb0ELb1ELb0ELb0EEENS1_19SingleTileSchedulerILb0ELb0ELb1ELi128EEEEEEEEEvNT_6ParamsE,"aw",@nobits
	.sectionflags	@""
	.align	16


//--------------------- .nv.shared._ZN7cutlass13device_kernelIN5flash19enable_sm80_to_sm89INS1_16FlashAttnFwdSm80INS1_25CollectiveMainloopFwdSm80ILi8ELi1ELb1EN4cute5tupleIJNS5_1CILi128EEENS7_ILi48EEENS7_ILi256EEEEEELi256ENS_6half_tEfNS_4arch4Sm80ELb0ELb1ELb1ELb1ELb0ELb0ELb1ELb0EEENS1_21CollectiveEpilogueFwdINS6_IJS8_SA_S9_EEENS6_IJNS7_ILi1EEESI_SI_EEESC_SE_Li256ELb1ELb1ELb0ELb0EEENS1_19SingleTileSchedulerILb1ELb0ELb1ELi128EEEEEEEEEvNT_6ParamsE --------------------------
	.section	.nv.shared._ZN7cutlass13device_kernelIN5flash19enable_sm80_to_sm89INS1_16FlashAttnFwdSm80INS1_25CollectiveMainloopFwdSm80ILi8ELi1ELb1EN4cute5tupleIJNS5_1CILi128EEENS7_ILi48EEENS7_ILi256EEEEEELi256ENS_6half_tEfNS_4arch4Sm80ELb0ELb1ELb1ELb1ELb0ELb0ELb1ELb0EEENS1_21CollectiveEpilogueFwdINS6_IJS8_SA_S9_EEENS6_IJNS7_ILi1EEESI_SI_EEESC_SE_Li256ELb1ELb1ELb0ELb0EEENS1_19SingleTileSchedulerILb1ELb0ELb1ELi128EEEEEEEEEvNT_6ParamsE,"aw",@nobits
	.sectionflags	@""
	.align	16


//--------------------- .nv.shared._ZN7cutlass13device_kernelIN5flash19enable_sm80_to_sm89INS1_16FlashAttnFwdSm80INS1_25CollectiveMainloopFwdSm80ILi8ELi1ELb0EN4cute5tupleIJNS5_1CILi128EEENS7_ILi32EEENS7_ILi256EEEEEELi256ENS_6half_tEfNS_4arch4Sm80ELb0ELb1ELb1ELb1ELb0ELb1ELb1ELb0EEENS1_21CollectiveEpilogueFwdINS6_IJS8_SA_S9_EEENS6_IJNS7_ILi1EEESI_SI_EEESC_SE_Li256ELb1ELb1ELb0ELb0EEENS1_19SingleTileSchedulerILb1ELb0ELb1ELi128EEEEEEEEEvNT_6ParamsE --------------------------
	.section	.nv.shared._ZN7cutlass13device_kernelIN5flash19enable_sm80_to_sm89INS1_16FlashAttnFwdSm80INS1_25CollectiveMainloopFwdSm80ILi8ELi1ELb0EN4cute5tupleIJNS5_1CILi128EEENS7_ILi32EEENS7_ILi256EEEEEELi256ENS_6half_tEfNS_4arch4Sm80ELb0ELb1ELb1ELb1ELb0ELb1ELb1ELb0EEENS1_21CollectiveEpilogueFwdINS6_IJS8_SA_S9_EEENS6_IJNS7_ILi1EEESI_SI_EEESC_SE_Li256ELb1ELb1ELb0ELb0EEENS1_19SingleTileSchedulerILb1ELb0ELb1ELi128EEEEEEEEEvNT_6ParamsE,"aw",@nobits
	.sectionflags	@""
	.align	16


//--------------------- .nv.shared._ZN7cutlass13device_kernelIN5flash19enable_sm80_to_sm89INS1_16FlashAttnFwdSm80INS1_25CollectiveMainloopFwdSm80ILi8ELi1ELb1EN4cute5tupleIJNS5_1CILi128EEENS7_ILi64EEENS7_ILi256EEEEEELi256ENS_6half_tEfNS_4arch4Sm80ELb1ELb0ELb1ELb0ELb0ELb0ELb1ELb0EEENS1_21CollectiveEpilogueFwdINS6_IJS8_SA_S9_EEENS6_IJNS7_ILi1EEESI_SI_EEESC_SE_Li256ELb0ELb1ELb0ELb0EEENS1_30DynamicPersistentTileSchedulerILi256ELi256ELb0ELb1ELb0EEEEEEEEEvNT_6ParamsE --------------------------
	.section	.nv.shared._ZN7cutlass13device_kernelIN5flash19enable_sm80_to_sm89INS1_16FlashAttnFwdSm80INS1_25CollectiveMainloopFwdSm80ILi8ELi1ELb1EN4cute5tupleIJNS5_1CILi128EEENS7_ILi64EEENS7_ILi256EEEEEELi256ENS_6half_tEfNS_4arch4Sm80ELb1ELb0ELb1ELb0ELb0ELb0ELb1ELb0EEENS1_21CollectiveEpilogueFwdINS6_IJS8_SA_S9_EEENS6_IJNS7_ILi1EEESI_SI_EEESC_SE_Li256ELb0ELb1ELb0ELb0EEENS1_30DynamicPersistentTileSchedulerILi256ELi256ELb0ELb1ELb0EEEEEEEEEvNT_6ParamsE,"aw",@nobits
	.sectionflags	@""
	.align	16


//--------------------- .nv.shared._ZN7cutlass13device_kernelIN5flash19enable_sm80_to_sm89INS1_16FlashAttnFwdSm80INS1_25CollectiveMainloopFwdSm80ILi8ELi1ELb1EN4cute5tupleIJNS5_1CILi128EEENS7_ILi64EEENS7_ILi256EEEEEELi256ENS_6half_tEfNS_4arch4Sm80ELb1ELb0ELb1ELb1ELb0ELb0ELb1ELb0EEENS1_21CollectiveEpilogueFwdINS6_IJS8_SA_S9_EEENS6_IJNS7_ILi1EEESI_SI_EEESC_SE_Li256ELb1ELb1ELb0ELb0EEENS1_19SingleTileSchedulerILb1ELb0ELb1ELi128EEEEEEEEEvNT_6ParamsE --------------------------
	.section	.nv.shared._ZN7cutlass13device_kernelIN5flash19enable_sm80_to_sm89INS1_16FlashAttnFwdSm80INS1_25CollectiveMainloopFwdSm80ILi8ELi1ELb1EN4cute5tupleIJNS5_1CILi128EEENS7_ILi64EEENS7_ILi256EEEEEELi256ENS_6half_tEfNS_4arch4Sm80ELb1ELb0ELb1ELb1ELb0ELb0ELb1ELb0EEENS1_21CollectiveEpilogueFwdINS6_IJS8_SA_S9_EEENS6_IJNS7_ILi1EEESI_SI_EEESC_SE_Li256ELb1ELb1ELb0ELb0EEENS1_19SingleTileSchedulerILb1ELb0ELb1ELi128EEEEEEEEEvNT_6ParamsE,"aw",@nobits
	.sectionflags	@""
	.align	16


//--------------------- .nv.shared._ZN7cutlass13device_kernelIN5flash19enable_sm80_to_sm89INS1_16FlashAttnFwdSm80INS1_25CollectiveMainloopFwdSm80ILi8ELi1ELb0EN4cute5tupleIJNS5_1CILi128EEENS7_ILi32EEENS7_ILi256EEEEEELi256ENS_6half_tEfNS_4arch4Sm80ELb1ELb0ELb1ELb1ELb0ELb1ELb1ELb0EEENS1_21CollectiveEpilogueFwdINS6_IJS8_SA_S9_EEENS6_IJNS7_ILi1EEESI_SI_EEESC_SE_Li256ELb1ELb1ELb0ELb0EEENS1_19SingleTileSchedulerILb1ELb0ELb1ELi128EEEEEEEEEvNT_6ParamsE --------------------------
	.section	.nv.shared._ZN7cutlass13device_kernelIN5flash19enable_sm80_to_sm89INS1_16FlashAttnFwdSm80INS1_25CollectiveMainloopFwdSm80ILi8ELi1ELb0EN4cute5tupleIJNS5_1CILi128EEENS7_ILi32EEENS7_ILi256EEEEEELi256ENS_6half_tEfNS_4arch4Sm80ELb1ELb0ELb1ELb1ELb0ELb1ELb1ELb0EEENS1_21CollectiveEpilogueFwdINS6_IJS8_SA_S9_EEENS6_IJNS7_ILi1EEESI_SI_EEESC_SE_Li256ELb1ELb1ELb0ELb0EEENS1_19SingleTileSchedulerILb1ELb0ELb1ELi128EEEEEEEEEvNT_6ParamsE,"aw",@nobits
	.sectionflags	@""
	.align	16


//--------------------- .nv.shared._ZN7cutlass13device_kernelIN5flash19enable_sm80_to_sm89INS1_16FlashAttnFwdSm80INS1_25CollectiveMainloopFwdSm80ILi8ELi1ELb0EN4cute5tupleIJNS5_1CILi128EEENS7_ILi96EEENS7_ILi256EEEEEELi256ENS_6half_tEfNS_4arch4Sm80ELb0ELb0ELb1ELb0ELb0ELb0ELb1ELb0EEENS1_21CollectiveEpilogueFwdINS6_IJS8_SA_S9_EEENS6_IJNS7_ILi1EEESI_SI_EEESC_SE_Li256ELb0ELb1ELb0ELb0EEENS1_19SingleTileSchedulerILb0ELb0ELb1ELi128EEEEEEEEEvNT_6ParamsE --------------------------
	.section	.nv.shared._ZN7cutlass13device_kernelIN5flash19enable_sm80_to_sm89INS1_16FlashAttnFwdSm80INS1_25CollectiveMainloopFwdSm80ILi8ELi1ELb0EN4cute5tupleIJNS5_1CILi128EEENS7_ILi96EEENS7_ILi256EEEEEELi256ENS_6half_tEfNS_4arch4Sm80ELb0ELb0ELb1ELb0ELb0ELb0ELb1ELb0EEENS1_21CollectiveEpilogueFwdINS6_IJS8_SA_S9_EEENS6_IJNS7_ILi1EEESI_SI_EEESC_SE_Li256ELb0ELb1ELb0ELb0EEENS1_19SingleTileSchedulerILb0ELb0ELb1ELi128EEEEEEEEEvNT_6ParamsE,"aw",@nobits
	.sectionflags	@""
	.align	16


//--------------------- .nv.shared._ZN7cutlass13device_kernelIN5flash19enable_sm80_to_sm89INS1_16FlashAttnFwdSm80INS1_25CollectiveMainloopFwdSm80ILi8ELi1ELb0EN4cute5tupleIJNS5_1CILi128EEENS7_ILi96EEENS7_ILi256EEEEEELi256ENS_6half_tEfNS_4arch4Sm80ELb0ELb0ELb1ELb1ELb0ELb0ELb1ELb0EEENS1_21CollectiveEpilogueFwdINS6_IJS8_SA_S9_EEENS6_IJNS7_ILi1EEESI_SI_EEESC_SE_Li256ELb1ELb1ELb0ELb0EEENS1_19SingleTileSchedulerILb1ELb0ELb1ELi128EEEEEEEEEvNT_6ParamsE --------------------------
	.section	.nv.shared._ZN7cutlass13device_kernelIN5flash19enable_sm80_to_sm89INS1_16FlashAttnFwdSm80INS1_25CollectiveMainloopFwdSm80ILi8ELi1ELb0EN4cute5tupleIJNS5_1CILi128EEENS7_ILi96EEENS7_ILi256EEEEEELi256ENS_6half_tEfNS_4arch4Sm80ELb0ELb0ELb1ELb1ELb0ELb0ELb1ELb0EEENS1_21CollectiveEpilogueFwdINS6_IJS8_SA_S9_EEENS6_IJNS7_ILi1EEESI_SI_EEESC_SE_Li256ELb1ELb1ELb0ELb0EEENS1_19SingleTileSchedulerILb1ELb0ELb1ELi128EEEEEEEEEvNT_6ParamsE,"aw",@nobits
	.sectionflags	@""
	.align	16


//--------------------- .nv.shared._ZN7cutlass13device_kernelIN5flash19enable_sm80_to_sm89INS1_16FlashAttnFwdSm80INS1_25CollectiveMainloopFwdSm80ILi8ELi1ELb0EN4cute5tupleIJNS5_1CILi128EEENS7_ILi48EEENS7_ILi256EEEEEELi256ENS_6half_tEfNS_4arch4Sm80ELb0ELb0ELb1ELb1ELb0ELb1ELb1ELb0EEENS1_21CollectiveEpilogueFwdINS6_IJS8_SA_S9_EEENS6_IJNS7_ILi1EEESI_SI_EEESC_SE_Li256ELb1ELb1ELb0ELb0EEENS1_19SingleTileSchedulerILb1ELb0ELb1ELi128EEEEEEEEEvNT_6ParamsE --------------------------
	.section	.nv.shared._ZN7cutlass13device_kernelIN5flash19enable_sm80_to_sm89INS1_16FlashAttnFwdSm80INS1_25CollectiveMainloopFwdSm80ILi8ELi1ELb0EN4cute5tupleIJNS5_1CILi128EEENS7_ILi48EEENS7_ILi256EEEEEELi256ENS_6half_tEfNS_4arch4Sm80ELb0ELb0ELb1ELb1ELb0ELb1ELb1ELb0EEENS1_21CollectiveEpilogueFwdINS6_IJS8_SA_S9_EEENS6_IJNS7_ILi1EEESI_SI_EEESC_SE_Li256ELb1ELb1ELb0ELb0EEENS1_19SingleTileSchedulerILb1ELb0ELb1ELi128EEEEEEEEEvNT_6ParamsE,"aw",@nobits
	.sectionflags	@""
	.align	16


//--------------------- .nv.shared._ZN7cutlass13device_kernelIN5flash19enable_sm80_to_sm89INS1_16FlashAttnFwdSm80INS1_25CollectiveMainloopFwdSm80ILi8ELi1ELb0EN4cute5tupleIJNS5_1CILi128EEENS7_ILi64EEENS7_ILi256EEEEEELi256ENS_6half_tEfNS_4arch4Sm80ELb0ELb1ELb1ELb0ELb0ELb0ELb1ELb0EEENS1_21CollectiveEpilogueFwdINS6_IJS8_SA_S9_EEENS6_IJNS7_ILi1EEESI_SI_EEESC_SE_Li256ELb0ELb1ELb0ELb0EEENS1_19SingleTileSchedulerILb0ELb0ELb1ELi128EEEEEEEEEvNT_6ParamsE --------------------------
	.section	.nv.shared._ZN7cutlass13device_kernelIN5flash19enable_sm80_to_sm89INS1_16FlashAttnFwdSm80INS1_25CollectiveMainloopFwdSm80ILi8ELi1ELb0EN4cute5tupleIJNS5_1CILi128EEENS7_ILi64EEENS7_ILi256EEEEEELi256ENS_6half_tEfNS_4arch4Sm80ELb0ELb1ELb1ELb0ELb0ELb0ELb1ELb0EEENS1_21CollectiveEpilogueFwdINS6_IJS8_SA_S9_EEENS6_IJNS7_ILi1EEESI_SI_EEESC_SE_Li256ELb0ELb1ELb0ELb0EEENS1_19SingleTileSchedulerILb0ELb0ELb1ELi128EEEEEEEEEvNT_6ParamsE,"aw",@nobits
	.sectionflags	@""
	.align	16


//--------------------- .nv.shared._ZN7cutlass13device_kernelIN5flash19enable_sm80_to_sm89INS1_16FlashAttnFwdSm80INS1_25CollectiveMainloopFwdSm80ILi8ELi1ELb0EN4cute5tupleIJNS5_1CILi128EEENS7_ILi64EEENS7_ILi256EEEEEELi256ENS_6half_tEfNS_4arch4Sm80ELb0ELb1ELb1ELb1ELb0ELb0ELb1ELb0EEENS1_21CollectiveEpilogueFwdINS6_IJS8_SA_S9_EEENS6_IJNS7_ILi1EEESI_SI_EEESC_SE_Li256ELb1ELb1ELb0ELb0EEENS1_19SingleTileSchedulerILb1ELb0ELb1ELi128EEEEEEEEEvNT_6ParamsE --------------------------
	.section	.nv.shared._ZN7cutlass13device_kernelIN5flash19enable_sm80_to_sm89INS1_16FlashAttnFwdSm80INS1_25CollectiveMainloopFwdSm80ILi8ELi1ELb0EN4cute5tupleIJNS5_1CILi128EEENS7_ILi64EEENS7_ILi256EEEEEELi256ENS_6half_tEfNS_4arch4Sm80ELb0ELb1ELb1ELb1ELb0ELb0ELb1ELb0EEENS1_21CollectiveEpilogueFwdINS6_IJS8_SA_S9_EEENS6_IJNS7_ILi1EEESI_SI_EEESC_SE_Li256ELb1ELb1ELb0ELb0EEENS1_19SingleTileSchedulerILb1ELb0ELb1ELi128EEEEEEEEEvNT_6ParamsE,"aw",@nobits
	.sectionflags	@""
	.align	16


//--------------------- .nv.shared._ZN7cutlass13device_kernelIN5flash19enable_sm80_to_sm89INS1_16FlashAttnFwdSm80INS1_25CollectiveMainloopFwdSm80ILi8ELi1ELb0EN4cute5tupleIJNS5_1CILi128EEENS7_ILi48EEENS7_ILi256EEEEEELi256ENS_6half_tEfNS_4arch4Sm80ELb0ELb1ELb1ELb1ELb0ELb1ELb1ELb0EEENS1_21CollectiveEpilogueFwdINS6_IJS8_SA_S9_EEENS6_IJNS7_ILi1EEESI_SI_EEESC_SE_Li256ELb1ELb1ELb0ELb0EEENS1_19SingleTileSchedulerILb1ELb0ELb1ELi128EEEEEEEEEvNT_6ParamsE --------------------------
	.section	.nv.shared._ZN7cutlass13device_kernelIN5flash19enable_sm80_to_sm89INS1_16FlashAttnFwdSm80INS1_25CollectiveMainloopFwdSm80ILi8ELi1ELb0EN4cute5tupleIJNS5_1CILi128EEENS7_ILi48EEENS7_ILi256EEEEEELi256ENS_6half_tEfNS_4arch4Sm80ELb0ELb1ELb1ELb1ELb0ELb1ELb1ELb0EEENS1_21CollectiveEpilogueFwdINS6_IJS8_SA_S9_EEENS6_IJNS7_ILi1EEESI_SI_EEESC_SE_Li256ELb1ELb1ELb0ELb0EEENS1_19SingleTileSchedulerILb1ELb0ELb1ELi128EEEEEEEEEvNT_6ParamsE,"aw",@nobits
	.sectionflags	@""
	.align	16


//--------------------- .nv.shared._ZN7cutlass13device_kernelIN5flash19enable_sm80_to_sm89INS1_16FlashAttnFwdSm80INS1_25CollectiveMainloopFwdSm80ILi8ELi1ELb0EN4cute5tupleIJNS5_1CILi128EEENS7_ILi96EEENS7_ILi256EEEEEELi256ENS_6half_tEfNS_4arch4Sm80ELb1ELb0ELb1ELb0ELb0ELb0ELb1ELb0EEENS1_21CollectiveEpilogueFwdINS6_IJS8_SA_S9_EEENS6_IJNS7_ILi1EEESI_SI_EEESC_SE_Li256ELb0ELb1ELb0ELb0EEENS1_30DynamicPersistentTileSchedulerILi256ELi256ELb0ELb1ELb0EEEEEEEEEvNT_6ParamsE --------------------------
	.section	.nv.shared._ZN7cutlass13device_kernelIN5flash19enable_sm80_to_sm89INS1_16FlashAttnFwdSm80INS1_25CollectiveMainloopFwdSm80ILi8ELi1ELb0EN4cute5tupleIJNS5_1CILi128EEENS7_ILi96EEENS7_ILi256EEEEEELi256ENS_6half_tEfNS_4arch4Sm80ELb1ELb0ELb1ELb0ELb0ELb0ELb1ELb0EEENS1_21CollectiveEpilogueFwdINS6_IJS8_SA_S9_EEENS6_IJNS7_ILi1EEESI_SI_EEESC_SE_Li256ELb0ELb1ELb0ELb0EEENS1_30DynamicPersistentTileSchedulerILi256ELi256ELb0ELb1ELb0EEEEEEEEEvNT_6ParamsE,"aw",@nobits
	.sectionflags	@""
	.align	16


//--------------------- .nv.shared._ZN7cutlass13device_kernelIN5flash19enable_sm80_to_sm89INS1_16FlashAttnFwdSm80INS1_25CollectiveMainloopFwdSm80ILi8ELi1ELb0EN4cute5tupleIJNS5_1CILi128EEENS7_ILi96EEENS7_ILi256EEEEEELi256ENS_6half_tEfNS_4arch4Sm80ELb1ELb0ELb1ELb1ELb0ELb0ELb1ELb0EEENS1_21CollectiveEpilogueFwdINS6_IJS8_SA_S9_EEENS6_IJNS7_ILi1EEESI_SI_EEESC_SE_Li256ELb1ELb1ELb0ELb0EEENS1_19SingleTileSchedulerILb1ELb0ELb1ELi128EEEEEEEEEvNT_6ParamsE --------------------------
	.section	.nv.shared._ZN7cutlass13device_kernelIN5flash19enable_sm80_to_sm89INS1_16FlashAttnFwdSm80INS1_25CollectiveMainloopFwdSm80ILi8ELi1ELb0EN4cute5tupleIJNS5_1CILi128EEENS7_ILi96EEENS7_ILi256EEEEEELi256ENS_6half_tEfNS_4arch4Sm80ELb1ELb0ELb1ELb1ELb0ELb0ELb1ELb0EEENS1_21CollectiveEpilogueFwdINS6_IJS8_SA_S9_EEENS6_IJNS7_ILi1EEESI_SI_EEESC_SE_Li256ELb1ELb1ELb0ELb0EEENS1_19SingleTileSchedulerILb1ELb0ELb1ELi128EEEEEEEEEvNT_6ParamsE,"aw",@nobits
	.sectionflags	@""
	.align	16


//--------------------- .nv.shared._ZN7cutlass13device_kernelIN5flash19enable_sm80_to_sm89INS1_16FlashAttnFwdSm80INS1_25CollectiveMainloopFwdSm80ILi8ELi1ELb0EN4cute5tupleIJNS5_1CILi128EEENS7_ILi48EEENS7_ILi256EEEEEELi256ENS_6half_tEfNS_4arch4Sm80ELb1ELb0ELb1ELb1ELb0ELb1ELb1ELb0EEENS1_21CollectiveEpilogueFwdINS6_IJS8_SA_S9_EEENS6_IJNS7_ILi1EEESI_SI_EEESC_SE_Li256ELb1ELb1ELb0ELb0EEENS1_19SingleTileSchedulerILb1ELb0ELb1ELi128EEEEEEEEEvNT_6ParamsE --------------------------
	.section	.nv.shared._ZN7cutlass13device_kernelIN5flash19enable_sm80_to_sm89INS1_16FlashAttnFwdSm80INS1_25CollectiveMainloopFwdSm80ILi8ELi1ELb0EN4cute5tupleIJNS5_1CILi128EEENS7_ILi48EEENS7_ILi256EEEEEELi256ENS_6half_tEfNS_4arch4Sm80ELb1ELb0ELb1ELb1ELb0ELb1ELb1ELb0EEENS1_21CollectiveEpilogueFwdINS6_IJS8_SA_S9_EEENS6_IJNS7_ILi1EEESI_SI_EEESC_SE_Li256ELb1ELb1ELb0ELb0EEENS1_19SingleTileSchedulerILb1ELb0ELb1ELi128EEEEEEEEEvNT_6ParamsE,"aw",@nobits
	.sectionflags	@""
	.align	16
